	.target	sm_90a

	.elftype	@"ET_EXEC"


//--------------------- .note.nv.tkinfo           --------------------------
	.section	.note.nv.tkinfo,"",@"SHT_NOTE"
	.sectionflags	@"SHF_NOTE_NV_TKINFO"
	.tkinfo
        /*0018*/ 	.word	0x00000002
        /*0030*/ 	.string	""
        /*0030*/ 	.string	"ptxas"
        /*0030*/ 	.string	"Cuda compilation tools, release 13.0, V13.0.88"
        /*0030*/ 	.string	"Build cuda_13.0.r13.0/compiler.36424714_0"
        /*0030*/ 	.string	"-arch sm_90a -m 64 "



//--------------------- .note.nv.cuinfo           --------------------------
	.section	.note.nv.cuinfo,"",@"SHT_NOTE"
	.sectionflags	@"SHF_NOTE_NV_CUINFO"
        /*0018*/ 	.short	0x0002
        /*001a*/ 	.short	0x005a
        /*001c*/ 	.short	0x0082
	.zero		2


//--------------------- .nv.info                  --------------------------
	.section	.nv.info,"",@"SHT_CUDA_INFO"
	.align	4


	//----- nvinfo : EIATTR_REGCOUNT
	.align		4
        /*0000*/ 	.byte	0x04, 0x2f
        /*0002*/ 	.short	(.L_12 - .L_11)
	.align		4
.L_11:
        /*0004*/ 	.word	index@(_ZN5flash16flash_fwd_kernelI23Flash_fwd_kernel_traitsILi256ELi128ELi64ELi8ELb0ELb0EN7cutlass10bfloat16_tE19Flash_kernel_traitsILi256ELi128ELi64ELi8ES3_EELb0ELb1ELb0ELb1ELb0ELb0ELb1ELb0EEEvNS_16Flash_fwd_paramsE)
        /*0008*/ 	.word	0x000000ff


	//----- nvinfo : EIATTR_FRAME_SIZE
	.align		4
.L_12:
        /*000c*/ 	.byte	0x04, 0x11
        /*000e*/ 	.short	(.L_14 - .L_13)
	.align		4
.L_13:
        /*0010*/ 	.word	index@(_ZN5flash16flash_fwd_kernelI23Flash_fwd_kernel_traitsILi256ELi128ELi64ELi8ELb0ELb0EN7cutlass10bfloat16_tE19Flash_kernel_traitsILi256ELi128ELi64ELi8ES3_EELb0ELb1ELb0ELb1ELb0ELb0ELb1ELb0EEEvNS_16Flash_fwd_paramsE)
        /*0014*/ 	.word	0x00000010


	//----- nvinfo : EIATTR_REGCOUNT
	.align		4
.L_14:
        /*0018*/ 	.byte	0x04, 0x2f
        /*001a*/ 	.short	(.L_16 - .L_15)
	.align		4
.L_15:
        /*001c*/ 	.word	index@(_ZN5flash16flash_fwd_kernelI23Flash_fwd_kernel_traitsILi256ELi128ELi64ELi8ELb0ELb0EN7cutlass10bfloat16_tE19Flash_kernel_traitsILi256ELi128ELi64ELi8ES3_EELb1ELb1ELb0ELb1ELb0ELb0ELb0ELb1EEEvNS_16Flash_fwd_paramsE)
        /*0020*/ 	.word	0x000000ff


	//----- nvinfo : EIATTR_FRAME_SIZE
	.align		4
.L_16:
        /*0024*/ 	.byte	0x04, 0x11
        /*0026*/ 	.short	(.L_18 - .L_17)
	.align		4
.L_17:
        /*0028*/ 	.word	index@(_ZN5flash16flash_fwd_kernelI23Flash_fwd_kernel_traitsILi256ELi128ELi64ELi8ELb0ELb0EN7cutlass10bfloat16_tE19Flash_kernel_traitsILi256ELi128ELi64ELi8ES3_EELb1ELb1ELb0ELb1ELb0ELb0ELb0ELb1EEEvNS_16Flash_fwd_paramsE)
        /*002c*/ 	.word	0x00000080


	//----- nvinfo : EIATTR_REGCOUNT
	.align		4
.L_18:
        /*0030*/ 	.byte	0x04, 0x2f
        /*0032*/ 	.short	(.L_20 - .L_19)
	.align		4
.L_19:
        /*0034*/ 	.word	index@(_ZN5flash16flash_fwd_kernelI23Flash_fwd_kernel_traitsILi256ELi128ELi64ELi8ELb0ELb0EN7cutlass10bfloat16_tE19Flash_kernel_traitsILi256ELi128ELi64ELi8ES3_EELb0ELb1ELb0ELb0ELb0ELb0ELb1ELb0EEEvNS_16Flash_fwd_paramsE)
        /*0038*/ 	.word	0x000000ff


	//----- nvinfo : EIATTR_FRAME_SIZE
	.align		4
.L_20:
        /*003c*/ 	.byte	0x04, 0x11
        /*003e*/ 	.short	(.L_22 - .L_21)
	.align		4
.L_21:
        /*0040*/ 	.word	index@(_ZN5flash16flash_fwd_kernelI23Flash_fwd_kernel_traitsILi256ELi128ELi64ELi8ELb0ELb0EN7cutlass10bfloat16_tE19Flash_kernel_traitsILi256ELi128ELi64ELi8ES3_EELb0ELb1ELb0ELb0ELb0ELb0ELb1ELb0EEEvNS_16Flash_fwd_paramsE)
        /*0044*/ 	.word	0x00000018


	//----- nvinfo : EIATTR_REGCOUNT
	.align		4
.L_22:
        /*0048*/ 	.byte	0x04, 0x2f
        /*004a*/ 	.short	(.L_24 - .L_23)
	.align		4
.L_23:
        /*004c*/ 	.word	index@(_ZN5flash16flash_fwd_kernelI23Flash_fwd_kernel_traitsILi256ELi128ELi64ELi8ELb0ELb0EN7cutlass10bfloat16_tE19Flash_kernel_traitsILi256ELi128ELi64ELi8ES3_EELb1ELb1ELb0ELb0ELb0ELb0ELb0ELb1EEEvNS_16Flash_fwd_paramsE)
        /*0050*/ 	.word	0x000000ff


	//----- nvinfo : EIATTR_FRAME_SIZE
	.align		4
.L_24:
        /*0054*/ 	.byte	0x04, 0x11
        /*0056*/ 	.short	(.L_26 - .L_25)
	.align		4
.L_25:
        /*0058*/ 	.word	index@(_ZN5flash16flash_fwd_kernelI23Flash_fwd_kernel_traitsILi256ELi128ELi64ELi8ELb0ELb0EN7cutlass10bfloat16_tE19Flash_kernel_traitsILi256ELi128ELi64ELi8ES3_EELb1ELb1ELb0ELb0ELb0ELb0ELb0ELb1EEEvNS_16Flash_fwd_paramsE)
        /*005c*/ 	.word	0x000000a8


	//----- nvinfo : EIATTR_REGCOUNT
	.align		4
.L_26:
        /*0060*/ 	.byte	0x04, 0x2f
        /*0062*/ 	.short	(.L_28 - .L_27)
	.align		4
.L_27:
        /*0064*/ 	.word	index@(_ZN5flash16flash_fwd_kernelI23Flash_fwd_kernel_traitsILi256ELi128ELi64ELi8ELb0ELb0EN7cutlass10bfloat16_tE19Flash_kernel_traitsILi256ELi128ELi64ELi8ES3_EELb1ELb1ELb0ELb1ELb0ELb0ELb0ELb0EEEvNS_16Flash_fwd_paramsE)
        /*0068*/ 	.word	0x000000ff


	//----- nvinfo : EIATTR_FRAME_SIZE
	.align		4
.L_28:
        /*006c*/ 	.byte	0x04, 0x11
        /*006e*/ 	.short	(.L_30 - .L_29)
	.align		4
.L_29:
        /*0070*/ 	.word	index@(_ZN5flash16flash_fwd_kernelI23Flash_fwd_kernel_traitsILi256ELi128ELi64ELi8ELb0ELb0EN7cutlass10bfloat16_tE19Flash_kernel_traitsILi256ELi128ELi64ELi8ES3_EELb1ELb1ELb0ELb1ELb0ELb0ELb0ELb0EEEvNS_16Flash_fwd_paramsE)
        /*0074*/ 	.word	0x00000088


	//----- nvinfo : EIATTR_REGCOUNT
	.align		4
.L_30:
        /*0078*/ 	.byte	0x04, 0x2f
        /*007a*/ 	.short	(.L_32 - .L_31)
	.align		4
.L_31:
        /*007c*/ 	.word	index@(_ZN5flash16flash_fwd_kernelI23Flash_fwd_kernel_traitsILi256ELi128ELi64ELi8ELb0ELb0EN7cutlass10bfloat16_tE19Flash_kernel_traitsILi256ELi128ELi64ELi8ES3_EELb0ELb1ELb0ELb0ELb0ELb1ELb1ELb0EEEvNS_16Flash_fwd_paramsE)
        /*0080*/ 	.word	0x000000ff


	//----- nvinfo : EIATTR_FRAME_SIZE
	.align		4
.L_32:
        /*0084*/ 	.byte	0x04, 0x11
        /*0086*/ 	.short	(.L_34 - .L_33)
	.align		4
.L_33:
        /*0088*/ 	.word	index@(_ZN5flash16flash_fwd_kernelI23Flash_fwd_kernel_traitsILi256ELi128ELi64ELi8ELb0ELb0EN7cutlass10bfloat16_tE19Flash_kernel_traitsILi256ELi128ELi64ELi8ES3_EELb0ELb1ELb0ELb0ELb0ELb1ELb1ELb0EEEvNS_16Flash_fwd_paramsE)
        /*008c*/ 	.word	0x00000000


	//----- nvinfo : EIATTR_REGCOUNT
	.align		4
.L_34:
        /*0090*/ 	.byte	0x04, 0x2f
        /*0092*/ 	.short	(.L_36 - .L_35)
	.align		4
.L_35:
        /*0094*/ 	.word	index@(_ZN5flash16flash_fwd_kernelI23Flash_fwd_kernel_traitsILi256ELi128ELi64ELi8ELb0ELb0EN7cutlass10bfloat16_tE19Flash_kernel_traitsILi256ELi128ELi64ELi8ES3_EELb1ELb1ELb0ELb0ELb0ELb1ELb0ELb0EEEvNS_16Flash_fwd_paramsE)
        /*0098*/ 	.word	0x000000ff


	//----- nvinfo : EIATTR_FRAME_SIZE
	.align		4
.L_36:
        /*009c*/ 	.byte	0x04, 0x11
        /*009e*/ 	.short	(.L_38 - .L_37)
	.align		4
.L_37:
        /*00a0*/ 	.word	index@(_ZN5flash16flash_fwd_kernelI23Flash_fwd_kernel_traitsILi256ELi128ELi64ELi8ELb0ELb0EN7cutlass10bfloat16_tE19Flash_kernel_traitsILi256ELi128ELi64ELi8ES3_EELb1ELb1ELb0ELb0ELb0ELb1ELb0ELb0EEEvNS_16Flash_fwd_paramsE)
        /*00a4*/ 	.word	0x00000000


	//----- nvinfo : EIATTR_REGCOUNT
	.align		4
.L_38:
        /*00a8*/ 	.byte	0x04, 0x2f
        /*00aa*/ 	.short	(.L_40 - .L_39)
	.align		4
.L_39:
        /*00ac*/ 	.word	index@(_ZN5flash16flash_fwd_kernelI23Flash_fwd_kernel_traitsILi256ELi128ELi64ELi8ELb0ELb0EN7cutlass10bfloat16_tE19Flash_kernel_traitsILi256ELi128ELi64ELi8ES3_EELb1ELb1ELb0ELb0ELb0ELb0ELb0ELb0EEEvNS_16Flash_fwd_paramsE)
        /*00b0*/ 	.word	0x000000ff


	//----- nvinfo : EIATTR_FRAME_SIZE
	.align		4
.L_40:
        /*00b4*/ 	.byte	0x04, 0x11
        /*00b6*/ 	.short	(.L_42 - .L_41)
	.align		4
.L_41:
        /*00b8*/ 	.word	index@(_ZN5flash16flash_fwd_kernelI23Flash_fwd_kernel_traitsILi256ELi128ELi64ELi8ELb0ELb0EN7cutlass10bfloat16_tE19Flash_kernel_traitsILi256ELi128ELi64ELi8ES3_EELb1ELb1ELb0ELb0ELb0ELb0ELb0ELb0EEEvNS_16Flash_fwd_paramsE)
        /*00bc*/ 	.word	0x00000038


	//----- nvinfo : EIATTR_REGCOUNT
	.align		4
.L_42:
        /*00c0*/ 	.byte	0x04, 0x2f
        /*00c2*/ 	.short	(.L_44 - .L_43)
	.align		4
.L_43:
        /*00c4*/ 	.word	index@(_ZN5flash16flash_fwd_kernelI23Flash_fwd_kernel_traitsILi256ELi64ELi64ELi4ELb0ELb0EN7cutlass10bfloat16_tE19Flash_kernel_traitsILi256ELi64ELi64ELi4ES3_EELb0ELb1ELb0ELb1ELb0ELb0ELb1ELb0EEEvNS_16Flash_fwd_paramsE)
        /*00c8*/ 	.word	0x000000ff


	//----- nvinfo : EIATTR_FRAME_SIZE
	.align		4
.L_44:
        /*00cc*/ 	.byte	0x04, 0x11
        /*00ce*/ 	.short	(.L_46 - .L_45)
	.align		4
.L_45:
        /*00d0*/ 	.word	index@(_ZN5flash16flash_fwd_kernelI23Flash_fwd_kernel_traitsILi256ELi64ELi64ELi4ELb0ELb0EN7cutlass10bfloat16_tE19Flash_kernel_traitsILi256ELi64ELi64ELi4ES3_EELb0ELb1ELb0ELb1ELb0ELb0ELb1ELb0EEEvNS_16Flash_fwd_paramsE)
        /*00d4*/ 	.word	0x00000028


	//----- nvinfo : EIATTR_REGCOUNT
	.align		4
.L_46:
        /*00d8*/ 	.byte	0x04, 0x2f
        /*00da*/ 	.short	(.L_48 - .L_47)
	.align		4
.L_47:
        /*00dc*/ 	.word	index@(_ZN5flash16flash_fwd_kernelI23Flash_fwd_kernel_traitsILi256ELi64ELi64ELi4ELb0ELb0EN7cutlass10bfloat16_tE19Flash_kernel_traitsILi256ELi64ELi64ELi4ES3_EELb1ELb1ELb0ELb1ELb0ELb0ELb0ELb1EEEvNS_16Flash_fwd_paramsE)
        /*00e0*/ 	.word	0x000000ff


	//----- nvinfo : EIATTR_FRAME_SIZE
	.align		4
.L_48:
        /*00e4*/ 	.byte	0x04, 0x11
        /*00e6*/ 	.short	(.L_50 - .L_49)
	.align		4
.L_49:
        /*00e8*/ 	.word	index@(_ZN5flash16flash_fwd_kernelI23Flash_fwd_kernel_traitsILi256ELi64ELi64ELi4ELb0ELb0EN7cutlass10bfloat16_tE19Flash_kernel_traitsILi256ELi64ELi64ELi4ES3_EELb1ELb1ELb0ELb1ELb0ELb0ELb0ELb1EEEvNS_16Flash_fwd_paramsE)
        /*00ec*/ 	.word	0x00000150


	//----- nvinfo : EIATTR_REGCOUNT
	.align		4
.L_50:
        /*00f0*/ 	.byte	0x04, 0x2f
        /*00f2*/ 	.short	(.L_52 - .L_51)
	.align		4
.L_51:
        /*00f4*/ 	.word	index@(_ZN5flash16flash_fwd_kernelI23Flash_fwd_kernel_traitsILi256ELi64ELi64ELi4ELb0ELb0EN7cutlass10bfloat16_tE19Flash_kernel_traitsILi256ELi64ELi64ELi4ES3_EELb0ELb1ELb0ELb0ELb0ELb0ELb1ELb0EEEvNS_16Flash_fwd_paramsE)
        /*00f8*/ 	.word	0x000000ff


	//----- nvinfo : EIATTR_FRAME_SIZE
	.align		4
.L_52:
        /*00fc*/ 	.byte	0x04, 0x11
        /*00fe*/ 	.short	(.L_54 - .L_53)
	.align		4
.L_53:
        /*0100*/ 	.word	index@(_ZN5flash16flash_fwd_kernelI23Flash_fwd_kernel_traitsILi256ELi64ELi64ELi4ELb0ELb0EN7cutlass10bfloat16_tE19Flash_kernel_traitsILi256ELi64ELi64ELi4ES3_EELb0ELb1ELb0ELb0ELb0ELb0ELb1ELb0EEEvNS_16Flash_fwd_paramsE)
        /*0104*/ 	.word	0x00000078


	//----- nvinfo : EIATTR_REGCOUNT
	.align		4
.L_54:
        /*0108*/ 	.byte	0x04, 0x2f
        /*010a*/ 	.short	(.L_56 - .L_55)
	.align		4
.L_55:
        /*010c*/ 	.word	index@(_ZN5flash16flash_fwd_kernelI23Flash_fwd_kernel_traitsILi256ELi64ELi64ELi4ELb0ELb0EN7cutlass10bfloat16_tE19Flash_kernel_traitsILi256ELi64ELi64ELi4ES3_EELb1ELb1ELb0ELb0ELb0ELb0ELb0ELb1EEEvNS_16Flash_fwd_paramsE)
        /*0110*/ 	.word	0x000000ff


	//----- nvinfo : EIATTR_FRAME_SIZE
	.align		4
.L_56:
        /*0114*/ 	.byte	0x04, 0x11
        /*0116*/ 	.short	(.L_58 - .L_57)
	.align		4
.L_57:
        /*0118*/ 	.word	index@(_ZN5flash16flash_fwd_kernelI23Flash_fwd_kernel_traitsILi256ELi64ELi64ELi4ELb0ELb0EN7cutlass10bfloat16_tE19Flash_kernel_traitsILi256ELi64ELi64ELi4ES3_EELb1ELb1ELb0ELb0ELb0ELb0ELb0ELb1EEEvNS_16Flash_fwd_paramsE)
        /*011c*/ 	.word	0x00000190


	//----- nvinfo : EIATTR_REGCOUNT
	.align		4
.L_58:
        /*0120*/ 	.byte	0x04, 0x2f
        /*0122*/ 	.short	(.L_60 - .L_59)
	.align		4
.L_59:
        /*0124*/ 	.word	index@(_ZN5flash16flash_fwd_kernelI23Flash_fwd_kernel_traitsILi256ELi64ELi64ELi4ELb0ELb0EN7cutlass10bfloat16_tE19Flash_kernel_traitsILi256ELi64ELi64ELi4ES3_EELb1ELb1ELb0ELb1ELb0ELb0ELb0ELb0EEEvNS_16Flash_fwd_paramsE)
        /*0128*/ 	.word	0x000000ff


	//----- nvinfo : EIATTR_FRAME_SIZE
	.align		4
.L_60:
        /*012c*/ 	.byte	0x04, 0x11
        /*012e*/ 	.short	(.L_62 - .L_61)
	.align		4
.L_61:
        /*0130*/ 	.word	index@(_ZN5flash16flash_fwd_kernelI23Flash_fwd_kernel_traitsILi256ELi64ELi64ELi4ELb0ELb0EN7cutlass10bfloat16_tE19Flash_kernel_traitsILi256ELi64ELi64ELi4ES3_EELb1ELb1ELb0ELb1ELb0ELb0ELb0ELb0EEEvNS_16Flash_fwd_paramsE)
        /*0134*/ 	.word	0x00000078


	//----- nvinfo : EIATTR_REGCOUNT
	.align		4
.L_62:
        /*0138*/ 	.byte	0x04, 0x2f
        /*013a*/ 	.short	(.L_64 - .L_63)
	.align		4
.L_63:
        /*013c*/ 	.word	index@(_ZN5flash16flash_fwd_kernelI23Flash_fwd_kernel_traitsILi256ELi64ELi64ELi4ELb0ELb0EN7cutlass10bfloat16_tE19Flash_kernel_traitsILi256ELi64ELi64ELi4ES3_EELb0ELb1ELb0ELb0ELb0ELb1ELb1ELb0EEEvNS_16Flash_fwd_paramsE)
        /*0140*/ 	.word	0x000000ff


	//----- nvinfo : EIATTR_FRAME_SIZE
	.align		4
.L_64:
        /*0144*/ 	.byte	0x04, 0x11
        /*0146*/ 	.short	(.L_66 - .L_65)
	.align		4
.L_65:
        /*0148*/ 	.word	index@(_ZN5flash16flash_fwd_kernelI23Flash_fwd_kernel_traitsILi256ELi64ELi64ELi4ELb0ELb0EN7cutlass10bfloat16_tE19Flash_kernel_traitsILi256ELi64ELi64ELi4ES3_EELb0ELb1ELb0ELb0ELb0ELb1ELb1ELb0EEEvNS_16Flash_fwd_paramsE)
        /*014c*/ 	.word	0x00000000


	//----- nvinfo : EIATTR_REGCOUNT
	.align		4
.L_66:
        /*0150*/ 	.byte	0x04, 0x2f
        /*0152*/ 	.short	(.L_68 - .L_67)
	.align		4
.L_67:
        /*0154*/ 	.word	index@(_ZN5flash16flash_fwd_kernelI23Flash_fwd_kernel_traitsILi256ELi64ELi64ELi4ELb0ELb0EN7cutlass10bfloat16_tE19Flash_kernel_traitsILi256ELi64ELi64ELi4ES3_EELb1ELb1ELb0ELb0ELb0ELb1ELb0ELb0EEEvNS_16Flash_fwd_paramsE)
        /*0158*/ 	.word	0x000000ff


	//----- nvinfo : EIATTR_FRAME_SIZE
	.align		4
.L_68:
        /*015c*/ 	.byte	0x04, 0x11
        /*015e*/ 	.short	(.L_70 - .L_69)
	.align		4
.L_69:
        /*0160*/ 	.word	index@(_ZN5flash16flash_fwd_kernelI23Flash_fwd_kernel_traitsILi256ELi64ELi64ELi4ELb0ELb0EN7cutlass10bfloat16_tE19Flash_kernel_traitsILi256ELi64ELi64ELi4ES3_EELb1ELb1ELb0ELb0ELb0ELb1ELb0ELb0EEEvNS_16Flash_fwd_paramsE)
        /*0164*/ 	.word	0x00000000


	//----- nvinfo : EIATTR_REGCOUNT
	.align		4
.L_70:
        /*0168*/ 	.byte	0x04, 0x2f
        /*016a*/ 	.short	(.L_72 - .L_71)
	.align		4
.L_71:
        /*016c*/ 	.word	index@(_ZN5flash16flash_fwd_kernelI23Flash_fwd_kernel_traitsILi256ELi64ELi64ELi4ELb0ELb0EN7cutlass10bfloat16_tE19Flash_kernel_traitsILi256ELi64ELi64ELi4ES3_EELb1ELb1ELb0ELb0ELb0ELb0ELb0ELb0EEEvNS_16Flash_fwd_paramsE)
        /*0170*/ 	.word	0x000000ff


	//----- nvinfo : EIATTR_FRAME_SIZE
	.align		4
.L_72:
        /*0174*/ 	.byte	0x04, 0x11
        /*0176*/ 	.short	(.L_74 - .L_73)
	.align		4
.L_73:
        /*0178*/ 	.word	index@(_ZN5flash16flash_fwd_kernelI23Flash_fwd_kernel_traitsILi256ELi64ELi64ELi4ELb0ELb0EN7cutlass10bfloat16_tE19Flash_kernel_traitsILi256ELi64ELi64ELi4ES3_EELb1ELb1ELb0ELb0ELb0ELb0ELb0ELb0EEEvNS_16Flash_fwd_paramsE)
        /*017c*/ 	.word	0x00000020


	//----- nvinfo : EIATTR_REGCOUNT
	.align		4
.L_74:
        /*0180*/ 	.byte	0x04, 0x2f
        /*0182*/ 	.short	(.L_76 - .L_75)
	.align		4
.L_75:
        /*0184*/ 	.word	index@(_ZN5flash16flash_fwd_kernelI23Flash_fwd_kernel_traitsILi256ELi128ELi64ELi8ELb0ELb0EN7cutlass10bfloat16_tE19Flash_kernel_traitsILi256ELi128ELi64ELi8ES3_EELb0ELb1ELb0ELb1ELb0ELb0ELb0ELb0EEEvNS_16Flash_fwd_paramsE)
        /*0188*/ 	.word	0x000000ff


	//----- nvinfo : EIATTR_FRAME_SIZE
	.align		4
.L_76:
        /*018c*/ 	.byte	0x04, 0x11
        /*018e*/ 	.short	(.L_78 - .L_77)
	.align		4
.L_77:
        /*0190*/ 	.word	index@(_ZN5flash16flash_fwd_kernelI23Flash_fwd_kernel_traitsILi256ELi128ELi64ELi8ELb0ELb0EN7cutlass10bfloat16_tE19Flash_kernel_traitsILi256ELi128ELi64ELi8ES3_EELb0ELb1ELb0ELb1ELb0ELb0ELb0ELb0EEEvNS_16Flash_fwd_paramsE)
        /*0194*/ 	.word	0x00000080


	//----- nvinfo : EIATTR_REGCOUNT
	.align		4
.L_78:
        /*0198*/ 	.byte	0x04, 0x2f
        /*019a*/ 	.short	(.L_80 - .L_79)
	.align		4
.L_79:
        /*019c*/ 	.word	index@(_ZN5flash16flash_fwd_kernelI23Flash_fwd_kernel_traitsILi256ELi128ELi64ELi8ELb0ELb0EN7cutlass10bfloat16_tE19Flash_kernel_traitsILi256ELi128ELi64ELi8ES3_EELb0ELb1ELb0ELb0ELb0ELb0ELb0ELb0EEEvNS_16Flash_fwd_paramsE)
        /*01a0*/ 	.word	0x000000ff


	//----- nvinfo : EIATTR_FRAME_SIZE
	.align		4
.L_80:
        /*01a4*/ 	.byte	0x04, 0x11
        /*01a6*/ 	.short	(.L_82 - .L_81)
	.align		4
.L_81:
        /*01a8*/ 	.word	index@(_ZN5flash16flash_fwd_kernelI23Flash_fwd_kernel_traitsILi256ELi128ELi64ELi8ELb0ELb0EN7cutlass10bfloat16_tE19Flash_kernel_traitsILi256ELi128ELi64ELi8ES3_EELb0ELb1ELb0ELb0ELb0ELb0ELb0ELb0EEEvNS_16Flash_fwd_paramsE)
        /*01ac*/ 	.word	0x00000010


	//----- nvinfo : EIATTR_REGCOUNT
	.align		4
.L_82:
        /*01b0*/ 	.byte	0x04, 0x2f
        /*01b2*/ 	.short	(.L_84 - .L_83)
	.align		4
.L_83:
        /*01b4*/ 	.word	index@(_ZN5flash16flash_fwd_kernelI23Flash_fwd_kernel_traitsILi256ELi128ELi64ELi8ELb0ELb0EN7cutlass10bfloat16_tE19Flash_kernel_traitsILi256ELi128ELi64ELi8ES3_EELb0ELb1ELb0ELb0ELb0ELb1ELb0ELb0EEEvNS_16Flash_fwd_paramsE)
        /*01b8*/ 	.word	0x000000fe


	//----- nvinfo : EIATTR_FRAME_SIZE
	.align		4
.L_84:
        /*01bc*/ 	.byte	0x04, 0x11
        /*01be*/ 	.short	(.L_86 - .L_85)
	.align		4
.L_85:
        /*01c0*/ 	.word	index@(_ZN5flash16flash_fwd_kernelI23Flash_fwd_kernel_traitsILi256ELi128ELi64ELi8ELb0ELb0EN7cutlass10bfloat16_tE19Flash_kernel_traitsILi256ELi128ELi64ELi8ES3_EELb0ELb1ELb0ELb0ELb0ELb1ELb0ELb0EEEvNS_16Flash_fwd_paramsE)
        /*01c4*/ 	.word	0x00000000


	//----- nvinfo : EIATTR_REGCOUNT
	.align		4
.L_86:
        /*01c8*/ 	.byte	0x04, 0x2f
        /*01ca*/ 	.short	(.L_88 - .L_87)
	.align		4
.L_87:
        /*01cc*/ 	.word	index@(_ZN5flash16flash_fwd_kernelI23Flash_fwd_kernel_traitsILi256ELi64ELi64ELi4ELb0ELb0EN7cutlass10bfloat16_tE19Flash_kernel_traitsILi256ELi64ELi64ELi4ES3_EELb0ELb1ELb0ELb1ELb0ELb0ELb0ELb0EEEvNS_16Flash_fwd_paramsE)
        /*01d0*/ 	.word	0x000000ff


	//----- nvinfo : EIATTR_FRAME_SIZE
	.align		4
.L_88:
        /*01d4*/ 	.byte	0x04, 0x11
        /*01d6*/ 	.short	(.L_90 - .L_89)
	.align		4
.L_89:
        /*01d8*/ 	.word	index@(_ZN5flash16flash_fwd_kernelI23Flash_fwd_kernel_traitsILi256ELi64ELi64ELi4ELb0ELb0EN7cutlass10bfloat16_tE19Flash_kernel_traitsILi256ELi64ELi64ELi4ES3_EELb0ELb1ELb0ELb1ELb0ELb0ELb0ELb0EEEvNS_16Flash_fwd_paramsE)
        /*01dc*/ 	.word	0x00000018


	//----- nvinfo : EIATTR_REGCOUNT
	.align		4
.L_90:
        /*01e0*/ 	.byte	0x04, 0x2f
        /*01e2*/ 	.short	(.L_92 - .L_91)
	.align		4
.L_91:
        /*01e4*/ 	.word	index@(_ZN5flash16flash_fwd_kernelI23Flash_fwd_kernel_traitsILi256ELi64ELi64ELi4ELb0ELb0EN7cutlass10bfloat16_tE19Flash_kernel_traitsILi256ELi64ELi64ELi4ES3_EELb0ELb1ELb0ELb0ELb0ELb0ELb0ELb0EEEvNS_16Flash_fwd_paramsE)
        /*01e8*/ 	.word	0x000000ff


	//----- nvinfo : EIATTR_FRAME_SIZE
	.align		4
.L_92:
        /*01ec*/ 	.byte	0x04, 0x11
        /*01ee*/ 	.short	(.L_94 - .L_93)
	.align		4
.L_93:
        /*01f0*/ 	.word	index@(_ZN5flash16flash_fwd_kernelI23Flash_fwd_kernel_traitsILi256ELi64ELi64ELi4ELb0ELb0EN7cutlass10bfloat16_tE19Flash_kernel_traitsILi256ELi64ELi64ELi4ES3_EELb0ELb1ELb0ELb0ELb0ELb0ELb0ELb0EEEvNS_16Flash_fwd_paramsE)
        /*01f4*/ 	.word	0x00000020


	//----- nvinfo : EIATTR_REGCOUNT
	.align		4
.L_94:
        /*01f8*/ 	.byte	0x04, 0x2f
        /*01fa*/ 	.short	(.L_96 - .L_95)
	.align		4
.L_95:
        /*01fc*/ 	.word	index@(_ZN5flash16flash_fwd_kernelI23Flash_fwd_kernel_traitsILi256ELi64ELi64ELi4ELb0ELb0EN7cutlass10bfloat16_tE19Flash_kernel_traitsILi256ELi64ELi64ELi4ES3_EELb0ELb1ELb0ELb0ELb0ELb1ELb0ELb0EEEvNS_16Flash_fwd_paramsE)
        /*0200*/ 	.word	0x000000fe


	//----- nvinfo : EIATTR_FRAME_SIZE
	.align		4
.L_96:
        /*0204*/ 	.byte	0x04, 0x11
        /*0206*/ 	.short	(.L_98 - .L_97)
	.align		4
.L_97:
        /*0208*/ 	.word	index@(_ZN5flash16flash_fwd_kernelI23Flash_fwd_kernel_traitsILi256ELi64ELi64ELi4ELb0ELb0EN7cutlass10bfloat16_tE19Flash_kernel_traitsILi256ELi64ELi64ELi4ES3_EELb0ELb1ELb0ELb0ELb0ELb1ELb0ELb0EEEvNS_16Flash_fwd_paramsE)
        /*020c*/ 	.word	0x00000000


	//----- nvinfo : EIATTR_MIN_STACK_SIZE
	.align		4
.L_98:
        /*0210*/ 	.byte	0x04, 0x12
        /*0212*/ 	.short	(.L_100 - .L_99)
	.align		4
.L_99:
        /*0214*/ 	.word	index@(_ZN5flash16flash_fwd_kernelI23Flash_fwd_kernel_traitsILi256ELi64ELi64ELi4ELb0ELb0EN7cutlass10bfloat16_tE19Flash_kernel_traitsILi256ELi64ELi64ELi4ES3_EELb0ELb1ELb0ELb0ELb0ELb1ELb0ELb0EEEvNS_16Flash_fwd_paramsE)
        /*0218*/ 	.word	0x00000000


	//----- nvinfo : EIATTR_MIN_STACK_SIZE
	.align		4
.L_100:
        /*021c*/ 	.byte	0x04, 0x12
        /*021e*/ 	.short	(.L_102 - .L_101)
	.align		4
.L_101:
        /*0220*/ 	.word	index@(_ZN5flash16flash_fwd_kernelI23Flash_fwd_kernel_traitsILi256ELi64ELi64ELi4ELb0ELb0EN7cutlass10bfloat16_tE19Flash_kernel_traitsILi256ELi64ELi64ELi4ES3_EELb0ELb1ELb0ELb0ELb0ELb0ELb0ELb0EEEvNS_16Flash_fwd_paramsE)
        /*0224*/ 	.word	0x00000020


	//----- nvinfo : EIATTR_MIN_STACK_SIZE
	.align		4
.L_102:
        /*0228*/ 	.byte	0x04, 0x12
        /*022a*/ 	.short	(.L_104 - .L_103)
	.align		4
.L_103:
        /*022c*/ 	.word	index@(_ZN5flash16flash_fwd_kernelI23Flash_fwd_kernel_traitsILi256ELi64ELi64ELi4ELb0ELb0EN7cutlass10bfloat16_tE19Flash_kernel_traitsILi256ELi64ELi64ELi4ES3_EELb0ELb1ELb0ELb1ELb0ELb0ELb0ELb0EEEvNS_16Flash_fwd_paramsE)
        /*0230*/ 	.word	0x00000018


	//----- nvinfo : EIATTR_MIN_STACK_SIZE
	.align		4
.L_104:
        /*0234*/ 	.byte	0x04, 0x12
        /*0236*/ 	.short	(.L_106 - .L_105)
	.align		4
.L_105:
        /*0238*/ 	.word	index@(_ZN5flash16flash_fwd_kernelI23Flash_fwd_kernel_traitsILi256ELi128ELi64ELi8ELb0ELb0EN7cutlass10bfloat16_tE19Flash_kernel_traitsILi256ELi128ELi64ELi8ES3_EELb0ELb1ELb0ELb0ELb0ELb1ELb0ELb0EEEvNS_16Flash_fwd_paramsE)
        /*023c*/ 	.word	0x00000000


	//----- nvinfo : EIATTR_MIN_STACK_SIZE
	.align		4
.L_106:
        /*0240*/ 	.byte	0x04, 0x12
        /*0242*/ 	.short	(.L_108 - .L_107)
	.align		4
.L_107:
        /*0244*/ 	.word	index@(_ZN5flash16flash_fwd_kernelI23Flash_fwd_kernel_traitsILi256ELi128ELi64ELi8ELb0ELb0EN7cutlass10bfloat16_tE19Flash_kernel_traitsILi256ELi128ELi64ELi8ES3_EELb0ELb1ELb0ELb0ELb0ELb0ELb0ELb0EEEvNS_16Flash_fwd_paramsE)
        /*0248*/ 	.word	0x00000010


	//----- nvinfo : EIATTR_MIN_STACK_SIZE
	.align		4
.L_108:
        /*024c*/ 	.byte	0x04, 0x12
        /*024e*/ 	.short	(.L_110 - .L_109)
	.align		4
.L_109:
        /*0250*/ 	.word	index@(_ZN5flash16flash_fwd_kernelI23Flash_fwd_kernel_traitsILi256ELi128ELi64ELi8ELb0ELb0EN7cutlass10bfloat16_tE19Flash_kernel_traitsILi256ELi128ELi64ELi8ES3_EELb0ELb1ELb0ELb1ELb0ELb0ELb0ELb0EEEvNS_16Flash_fwd_paramsE)
        /*0254*/ 	.word	0x00000080


	//----- nvinfo : EIATTR_MIN_STACK_SIZE
	.align		4
.L_110:
        /*0258*/ 	.byte	0x04, 0x12
        /*025a*/ 	.short	(.L_112 - .L_111)
	.align		4
.L_111:
        /*025c*/ 	.word	index@(_ZN5flash16flash_fwd_kernelI23Flash_fwd_kernel_traitsILi256ELi64ELi64ELi4ELb0ELb0EN7cutlass10bfloat16_tE19Flash_kernel_traitsILi256ELi64ELi64ELi4ES3_EELb1ELb1ELb0ELb0ELb0ELb0ELb0ELb0EEEvNS_16Flash_fwd_paramsE)
        /*0260*/ 	.word	0x00000020


	//----- nvinfo : EIATTR_MIN_STACK_SIZE
	.align		4
.L_112:
        /*0264*/ 	.byte	0x04, 0x12
        /*0266*/ 	.short	(.L_114 - .L_113)
	.align		4
.L_113:
        /*0268*/ 	.word	index@(_ZN5flash16flash_fwd_kernelI23Flash_fwd_kernel_traitsILi256ELi64ELi64ELi4ELb0ELb0EN7cutlass10bfloat16_tE19Flash_kernel_traitsILi256ELi64ELi64ELi4ES3_EELb1ELb1ELb0ELb0ELb0ELb1ELb0ELb0EEEvNS_16Flash_fwd_paramsE)
        /*026c*/ 	.word	0x00000000


	//----- nvinfo : EIATTR_MIN_STACK_SIZE
	.align		4
.L_114:
        /*0270*/ 	.byte	0x04, 0x12
        /*0272*/ 	.short	(.L_116 - .L_115)
	.align		4
.L_115:
        /*0274*/ 	.word	index@(_ZN5flash16flash_fwd_kernelI23Flash_fwd_kernel_traitsILi256ELi64ELi64ELi4ELb0ELb0EN7cutlass10bfloat16_tE19Flash_kernel_traitsILi256ELi64ELi64ELi4ES3_EELb0ELb1ELb0ELb0ELb0ELb1ELb1ELb0EEEvNS_16Flash_fwd_paramsE)
        /*0278*/ 	.word	0x00000000


	//----- nvinfo : EIATTR_MIN_STACK_SIZE
	.align		4
.L_116:
        /*027c*/ 	.byte	0x04, 0x12
        /*027e*/ 	.short	(.L_118 - .L_117)
	.align		4
.L_117:
        /*0280*/ 	.word	index@(_ZN5flash16flash_fwd_kernelI23Flash_fwd_kernel_traitsILi256ELi64ELi64ELi4ELb0ELb0EN7cutlass10bfloat16_tE19Flash_kernel_traitsILi256ELi64ELi64ELi4ES3_EELb1ELb1ELb0ELb1ELb0ELb0ELb0ELb0EEEvNS_16Flash_fwd_paramsE)
        /*0284*/ 	.word	0x00000078


	//----- nvinfo : EIATTR_MIN_STACK_SIZE
	.align		4
.L_118:
        /*0288*/ 	.byte	0x04, 0x12
        /*028a*/ 	.short	(.L_120 - .L_119)
	.align		4
.L_119:
        /*028c*/ 	.word	index@(_ZN5flash16flash_fwd_kernelI23Flash_fwd_kernel_traitsILi256ELi64ELi64ELi4ELb0ELb0EN7cutlass10bfloat16_tE19Flash_kernel_traitsILi256ELi64ELi64ELi4ES3_EELb1ELb1ELb0ELb0ELb0ELb0ELb0ELb1EEEvNS_16Flash_fwd_paramsE)
        /*0290*/ 	.word	0x00000190


	//----- nvinfo : EIATTR_MIN_STACK_SIZE
	.align		4
.L_120:
        /*0294*/ 	.byte	0x04, 0x12
        /*0296*/ 	.short	(.L_122 - .L_121)
	.align		4
.L_121:
        /*0298*/ 	.word	index@(_ZN5flash16flash_fwd_kernelI23Flash_fwd_kernel_traitsILi256ELi64ELi64ELi4ELb0ELb0EN7cutlass10bfloat16_tE19Flash_kernel_traitsILi256ELi64ELi64ELi4ES3_EELb0ELb1ELb0ELb0ELb0ELb0ELb1ELb0EEEvNS_16Flash_fwd_paramsE)
        /*029c*/ 	.word	0x00000078


	//----- nvinfo : EIATTR_MIN_STACK_SIZE
	.align		4
.L_122:
        /*02a0*/ 	.byte	0x04, 0x12
        /*02a2*/ 	.short	(.L_124 - .L_123)
	.align		4
.L_123:
        /*02a4*/ 	.word	index@(_ZN5flash16flash_fwd_kernelI23Flash_fwd_kernel_traitsILi256ELi64ELi64ELi4ELb0ELb0EN7cutlass10bfloat16_tE19Flash_kernel_traitsILi256ELi64ELi64ELi4ES3_EELb1ELb1ELb0ELb1ELb0ELb0ELb0ELb1EEEvNS_16Flash_fwd_paramsE)
        /*02a8*/ 	.word	0x00000150


	//----- nvinfo : EIATTR_MIN_STACK_SIZE
	.align		4
.L_124:
        /*02ac*/ 	.byte	0x04, 0x12
        /*02ae*/ 	.short	(.L_126 - .L_125)
	.align		4
.L_125:
        /*02b0*/ 	.word	index@(_ZN5flash16flash_fwd_kernelI23Flash_fwd_kernel_traitsILi256ELi64ELi64ELi4ELb0ELb0EN7cutlass10bfloat16_tE19Flash_kernel_traitsILi256ELi64ELi64ELi4ES3_EELb0ELb1ELb0ELb1ELb0ELb0ELb1ELb0EEEvNS_16Flash_fwd_paramsE)
        /*02b4*/ 	.word	0x00000028


	//----- nvinfo : EIATTR_MIN_STACK_SIZE
	.align		4
.L_126:
        /*02b8*/ 	.byte	0x04, 0x12
        /*02ba*/ 	.short	(.L_128 - .L_127)
	.align		4
.L_127:
        /*02bc*/ 	.word	index@(_ZN5flash16flash_fwd_kernelI23Flash_fwd_kernel_traitsILi256ELi128ELi64ELi8ELb0ELb0EN7cutlass10bfloat16_tE19Flash_kernel_traitsILi256ELi128ELi64ELi8ES3_EELb1ELb1ELb0ELb0ELb0ELb0ELb0ELb0EEEvNS_16Flash_fwd_paramsE)
        /*02c0*/ 	.word	0x00000038


	//----- nvinfo : EIATTR_MIN_STACK_SIZE
	.align		4
.L_128:
        /*02c4*/ 	.byte	0x04, 0x12
        /*02c6*/ 	.short	(.L_130 - .L_129)
	.align		4
.L_129:
        /*02c8*/ 	.word	index@(_ZN5flash16flash_fwd_kernelI23Flash_fwd_kernel_traitsILi256ELi128ELi64ELi8ELb0ELb0EN7cutlass10bfloat16_tE19Flash_kernel_traitsILi256ELi128ELi64ELi8ES3_EELb1ELb1ELb0ELb0ELb0ELb1ELb0ELb0EEEvNS_16Flash_fwd_paramsE)
        /*02cc*/ 	.word	0x00000000


	//----- nvinfo : EIATTR_MIN_STACK_SIZE
	.align		4
.L_130:
        /*02d0*/ 	.byte	0x04, 0x12
        /*02d2*/ 	.short	(.L_132 - .L_131)
	.align		4
.L_131:
        /*02d4*/ 	.word	index@(_ZN5flash16flash_fwd_kernelI23Flash_fwd_kernel_traitsILi256ELi128ELi64ELi8ELb0ELb0EN7cutlass10bfloat16_tE19Flash_kernel_traitsILi256ELi128ELi64ELi8ES3_EELb0ELb1ELb0ELb0ELb0ELb1ELb1ELb0EEEvNS_16Flash_fwd_paramsE)
        /*02d8*/ 	.word	0x00000000


	//----- nvinfo : EIATTR_MIN_STACK_SIZE
	.align		4
.L_132:
        /*02dc*/ 	.byte	0x04, 0x12
        /*02de*/ 	.short	(.L_134 - .L_133)
	.align		4
.L_133:
        /*02e0*/ 	.word	index@(_ZN5flash16flash_fwd_kernelI23Flash_fwd_kernel_traitsILi256ELi128ELi64ELi8ELb0ELb0EN7cutlass10bfloat16_tE19Flash_kernel_traitsILi256ELi128ELi64ELi8ES3_EELb1ELb1ELb0ELb1ELb0ELb0ELb0ELb0EEEvNS_16Flash_fwd_paramsE)
        /*02e4*/ 	.word	0x00000088


	//----- nvinfo : EIATTR_MIN_STACK_SIZE
	.align		4
.L_134:
        /*02e8*/ 	.byte	0x04, 0x12
        /*02ea*/ 	.short	(.L_136 - .L_135)
	.align		4
.L_135:
        /*02ec*/ 	.word	index@(_ZN5flash16flash_fwd_kernelI23Flash_fwd_kernel_traitsILi256ELi128ELi64ELi8ELb0ELb0EN7cutlass10bfloat16_tE19Flash_kernel_traitsILi256ELi128ELi64ELi8ES3_EELb1ELb1ELb0ELb0ELb0ELb0ELb0ELb1EEEvNS_16Flash_fwd_paramsE)
        /*02f0*/ 	.word	0x000000a8


	//----- nvinfo : EIATTR_MIN_STACK_SIZE
	.align		4
.L_136:
        /*02f4*/ 	.byte	0x04, 0x12
        /*02f6*/ 	.short	(.L_138 - .L_137)
	.align		4
.L_137:
        /*02f8*/ 	.word	index@(_ZN5flash16flash_fwd_kernelI23Flash_fwd_kernel_traitsILi256ELi128ELi64ELi8ELb0ELb0EN7cutlass10bfloat16_tE19Flash_kernel_traitsILi256ELi128ELi64ELi8ES3_EELb0ELb1ELb0ELb0ELb0ELb0ELb1ELb0EEEvNS_16Flash_fwd_paramsE)
        /*02fc*/ 	.word	0x00000018


	//----- nvinfo : EIATTR_MIN_STACK_SIZE
	.align		4
.L_138:
        /*0300*/ 	.byte	0x04, 0x12
        /*0302*/ 	.short	(.L_140 - .L_139)
	.align		4
.L_139:
        /*0304*/ 	.word	index@(_ZN5flash16flash_fwd_kernelI23Flash_fwd_kernel_traitsILi256ELi128ELi64ELi8ELb0ELb0EN7cutlass10bfloat16_tE19Flash_kernel_traitsILi256ELi128ELi64ELi8ES3_EELb1ELb1ELb0ELb1ELb0ELb0ELb0ELb1EEEvNS_16Flash_fwd_paramsE)
        /*0308*/ 	.word	0x00000080


	//----- nvinfo : EIATTR_MIN_STACK_SIZE
	.align		4
.L_140:
        /*030c*/ 	.byte	0x04, 0x12
        /*030e*/ 	.short	(.L_142 - .L_141)
	.align		4
.L_141:
        /*0310*/ 	.word	index@(_ZN5flash16flash_fwd_kernelI23Flash_fwd_kernel_traitsILi256ELi128ELi64ELi8ELb0ELb0EN7cutlass10bfloat16_tE19Flash_kernel_traitsILi256ELi128ELi64ELi8ES3_EELb0ELb1ELb0ELb1ELb0ELb0ELb1ELb0EEEvNS_16Flash_fwd_paramsE)
        /*0314*/ 	.word	0x00000010
.L_142:


//--------------------- .nv.compat                --------------------------
	.section	.nv.compat,"",@"SHT_CUDA_COMPAT_INFO"
	.align	4
        /*0000*/ 	.byte	0x02, 0x09, 0x01, 0x00, 0x02, 0x02, 0x01, 0x00, 0x02, 0x05, 0x05, 0x00, 0x03, 0x07, 0x01, 0x01
        /*0010*/ 	.byte	0x02, 0x03, 0x00, 0x00, 0x02, 0x06, 0x01, 0x00, 0x04, 0x0b, 0x08, 0x00, 0x00, 0x00, 0x00, 0x00
        /*0020*/ 	.byte	0x00, 0x00, 0x00, 0x00


//--------------------- .nv.info._ZN5flash16flash_fwd_kernelI23Flash_fwd_kernel_traitsILi256ELi64ELi64ELi4ELb0ELb0EN7cutlass10bfloat16_tE19Flash_kernel_traitsILi256ELi64ELi64ELi4ES3_EELb0ELb1ELb0ELb0ELb0ELb1ELb0ELb0EEEvNS_16Flash_fwd_paramsE --------------------------
	.section	.nv.info._ZN5flash16flash_fwd_kernelI23Flash_fwd_kernel_traitsILi256ELi64ELi64ELi4ELb0ELb0EN7cutlass10bfloat16_tE19Flash_kernel_traitsILi256ELi64ELi64ELi4ES3_EELb0ELb1ELb0ELb0ELb0ELb1ELb0ELb0EEEvNS_16Flash_fwd_paramsE,"",@"SHT_CUDA_INFO"
	.sectionflags	@""
	.align	4


	//----- nvinfo : EIATTR_CUDA_API_VERSION
	.align		4
        /*0000*/ 	.byte	0x04, 0x37
        /*0002*/ 	.short	(.L_144 - .L_143)
.L_143:
        /*0004*/ 	.word	0x00000082


	//----- nvinfo : EIATTR_KPARAM_INFO
	.align		4
.L_144:
        /*0008*/ 	.byte	0x04, 0x17
        /*000a*/ 	.short	(.L_146 - .L_145)
.L_145:
        /*000c*/ 	.word	0x00000000
        /*0010*/ 	.short	0x0000
        /*0012*/ 	.short	0x0000
        /*0014*/ 	.byte	0x00, 0xf0, 0x41, 0x07


	//----- nvinfo : EIATTR_SPARSE_MMA_MASK
	.align		4
.L_146:
        /*0018*/ 	.byte	0x03, 0x50
        /*001a*/ 	.short	0x0000


	//----- nvinfo : EIATTR_MAXREG_COUNT
	.align		4
        /*001c*/ 	.byte	0x03, 0x1b
        /*001e*/ 	.short	0x00ff


	//----- nvinfo : EIATTR_NUM_BARRIERS
	.align		4
        /*0020*/ 	.byte	0x02, 0x4c
        /*0022*/ 	.byte	0x01
	.zero		1


	//----- nvinfo : EIATTR_MERCURY_ISA_VERSION
	.align		4
        /*0024*/ 	.byte	0x03, 0x5f
        /*0026*/ 	.short	0x0101


	//----- nvinfo : EIATTR_INT_WARP_WIDE_INSTR_OFFSETS
	.align		4
        /*0028*/ 	.byte	0x04, 0x31
        /*002a*/ 	.short	(.L_148 - .L_147)


	//   ....[0]....
.L_147:
        /*002c*/ 	.word	0x00001410


	//   ....[1]....
        /*0030*/ 	.word	0x00001900


	//----- nvinfo : EIATTR_COOP_GROUP_MASK_REGIDS
	.align		4
.L_148:
        /*0034*/ 	.byte	0x04, 0x29
        /*0036*/ 	.short	(.L_150 - .L_149)


	//   ....[0]....
.L_149:
        /*0038*/ 	.word	0xffffffff


	//   ....[1]....
        /*003c*/ 	.word	0xffffffff


	//   ....[2]....
        /*0040*/ 	.word	0xffffffff


	//   ....[3]....
        /*0044*/ 	.word	0xffffffff


	//   ....[4]....
        /*0048*/ 	.word	0xffffffff


	//   ....[5]....
        /*004c*/ 	.word	0xffffffff


	//   ....[6]....
        /*0050*/ 	.word	0xffffffff


	//   ....[7]....
        /*0054*/ 	.word	0xffffffff


	//   ....[8]....
        /*0058*/ 	.word	0xffffffff


	//   ....[9]....
        /*005c*/ 	.word	0xffffffff


	//   ....[10]....
        /*0060*/ 	.word	0xffffffff


	//   ....[11]....
        /*0064*/ 	.word	0xffffffff


	//   ....[12]....
        /*0068*/ 	.word	0xffffffff


	//   ....[13]....
        /*006c*/ 	.word	0xffffffff


	//   ....[14]....
        /*0070*/ 	.word	0xffffffff


	//   ....[15]....
        /*0074*/ 	.word	0xffffffff


	//----- nvinfo : EIATTR_COOP_GROUP_INSTR_OFFSETS
	.align		4
.L_150:
        /*0078*/ 	.byte	0x04, 0x28
        /*007a*/ 	.short	(.L_152 - .L_151)


	//   ....[0]....
.L_151:
        /*007c*/ 	.word	0x00003750


	//   ....[1]....
        /*0080*/ 	.word	0x00003850


	//   ....[2]....
        /*0084*/ 	.word	0x00003880


	//   ....[3]....
        /*0088*/ 	.word	0x00003990


	//   ....[4]....
        /*008c*/ 	.word	0x00006690


	//   ....[5]....
        /*0090*/ 	.word	0x00006760


	//   ....[6]....
        /*0094*/ 	.word	0x00006780


	//   ....[7]....
        /*0098*/ 	.word	0x000067b0


	//   ....[8]....
        /*009c*/ 	.word	0x00009920


	//   ....[9]....
        /*00a0*/ 	.word	0x00009940


	//   ....[10]....
        /*00a4*/ 	.word	0x000099e0


	//   ....[11]....
        /*00a8*/ 	.word	0x000099f0


	//   ....[12]....
        /*00ac*/ 	.word	0x0000b5c0


	//   ....[13]....
        /*00b0*/ 	.word	0x0000b600


	//   ....[14]....
        /*00b4*/ 	.word	0x0000b670


	//   ....[15]....
        /*00b8*/ 	.word	0x0000b6a0


	//----- nvinfo : EIATTR_EXIT_INSTR_OFFSETS
	.align		4
.L_152:
        /*00bc*/ 	.byte	0x04, 0x1c
        /*00be*/ 	.short	(.L_154 - .L_153)


	//   ....[0]....
.L_153:
        /*00c0*/ 	.word	0x000004c0


	//   ....[1]....
        /*00c4*/ 	.word	0x0000d510


	//   ....[2]....
        /*00c8*/ 	.word	0x0000d620


	//   ....[3]....
        /*00cc*/ 	.word	0x0000e160


	//   ....[4]....
        /*00d0*/ 	.word	0x0000e1f0


	//----- nvinfo : EIATTR_CRS_STACK_SIZE
	.align		4
.L_154:
        /*00d4*/ 	.byte	0x04, 0x1e
        /*00d6*/ 	.short	(.L_156 - .L_155)
.L_155:
        /*00d8*/ 	.word	0x00000000


	//----- nvinfo : EIATTR_CBANK_PARAM_SIZE
	.align		4
.L_156:
        /*00dc*/ 	.byte	0x03, 0x19
        /*00de*/ 	.short	0x01d0


	//----- nvinfo : EIATTR_PARAM_CBANK
	.align		4
        /*00e0*/ 	.byte	0x04, 0x0a
        /*00e2*/ 	.short	(.L_158 - .L_157)
	.align		4
.L_157:
        /*00e4*/ 	.word	index@(.nv.constant0._ZN5flash16flash_fwd_kernelI23Flash_fwd_kernel_traitsILi256ELi64ELi64ELi4ELb0ELb0EN7cutlass10bfloat16_tE19Flash_kernel_traitsILi256ELi64ELi64ELi4ES3_EELb0ELb1ELb0ELb0ELb0ELb1ELb0ELb0EEEvNS_16Flash_fwd_paramsE)
        /*00e8*/ 	.short	0x0210
        /*00ea*/ 	.short	0x01d0


	//----- nvinfo : EIATTR_SW_WAR
	.align		4
.L_158:
        /*00ec*/ 	.byte	0x04, 0x36
        /*00ee*/ 	.short	(.L_160 - .L_159)
.L_159:
        /*00f0*/ 	.word	0x00000008
.L_160:


//--------------------- .nv.info._ZN5flash16flash_fwd_kernelI23Flash_fwd_kernel_traitsILi256ELi64ELi64ELi4ELb0ELb0EN7cutlass10bfloat16_tE19Flash_kernel_traitsILi256ELi64ELi64ELi4ES3_EELb0ELb1ELb0ELb0ELb0ELb0ELb0ELb0EEEvNS_16Flash_fwd_paramsE --------------------------
	.section	.nv.info._ZN5flash16flash_fwd_kernelI23Flash_fwd_kernel_traitsILi256ELi64ELi64ELi4ELb0ELb0EN7cutlass10bfloat16_tE19Flash_kernel_traitsILi256ELi64ELi64ELi4ES3_EELb0ELb1ELb0ELb0ELb0ELb0ELb0ELb0EEEvNS_16Flash_fwd_paramsE,"",@"SHT_CUDA_INFO"
	.sectionflags	@""
	.align	4


	//----- nvinfo : EIATTR_CUDA_API_VERSION
	.align		4
        /*0000*/ 	.byte	0x04, 0x37
        /*0002*/ 	.short	(.L_162 - .L_161)
.L_161:
        /*0004*/ 	.word	0x00000082


	//----- nvinfo : EIATTR_KPARAM_INFO
	.align		4
.L_162:
        /*0008*/ 	.byte	0x04, 0x17
        /*000a*/ 	.short	(.L_164 - .L_163)
.L_163:
        /*000c*/ 	.word	0x00000000
        /*0010*/ 	.short	0x0000
        /*0012*/ 	.short	0x0000
        /*0014*/ 	.byte	0x00, 0xf0, 0x41, 0x07


	//----- nvinfo : EIATTR_SPARSE_MMA_MASK
	.align		4
.L_164:
        /*0018*/ 	.byte	0x03, 0x50
        /*001a*/ 	.short	0x0000


	//----- nvinfo : EIATTR_MAXREG_COUNT
	.align		4
        /*001c*/ 	.byte	0x03, 0x1b
        /*001e*/ 	.short	0x00ff


	//----- nvinfo : EIATTR_NUM_BARRIERS
	.align		4
        /*0020*/ 	.byte	0x02, 0x4c
        /*0022*/ 	.byte	0x01
	.zero		1


	//----- nvinfo : EIATTR_ANNOTATIONS
	.align		4
        /*0024*/ 	.byte	0x04, 0x55
        /*0026*/ 	.short	(.L_166 - .L_165)


	//   ....[0]....
.L_165:
        /*0028*/ 	.word	0x00000001
        /*002c*/ 	.byte	0xb0, 0x08, 0x00, 0x00, 0x01, 0x00, 0x00, 0x00, 0x30, 0x29, 0x00, 0x00, 0x01, 0x00, 0x00, 0x00
        /*003c*/ 	.byte	0xc0, 0xaf, 0x00, 0x00, 0x01, 0x00, 0x00, 0x00, 0x00, 0xb0, 0x00, 0x00, 0x01, 0x00, 0x00, 0x00
        /*004c*/ 	.byte	0x20, 0xd5, 0x00, 0x00, 0x01, 0x00, 0x00, 0x00, 0x30, 0xd5, 0x00, 0x00, 0x01, 0x00, 0x00, 0x00
        /*005c*/ 	.byte	0x40, 0xd5, 0x00, 0x00, 0x01, 0x00, 0x00, 0x00, 0xc0, 0xee, 0x00, 0x00, 0x01, 0x00, 0x00, 0x00
        /*006c*/ 	.byte	0x00, 0xef, 0x00, 0x00, 0x01, 0x00, 0x00, 0x00, 0x30, 0xef, 0x00, 0x00


	//----- nvinfo : EIATTR_MERCURY_ISA_VERSION
	.align		4
.L_166:
        /*0078*/ 	.byte	0x03, 0x5f
        /*007a*/ 	.short	0x0101


	//----- nvinfo : EIATTR_COOP_GROUP_MASK_REGIDS
	.align		4
        /*007c*/ 	.byte	0x04, 0x29
        /*007e*/ 	.short	(.L_168 - .L_167)


	//   ....[0]....
.L_167:
        /*0080*/ 	.word	0xffffffff


	//   ....[1]....
        /*0084*/ 	.word	0xffffffff


	//   ....[2]....
        /*0088*/ 	.word	0xffffffff


	//   ....[3]....
        /*008c*/ 	.word	0xffffffff


	//   ....[4]....
        /*0090*/ 	.word	0xffffffff


	//   ....[5]....
        /*0094*/ 	.word	0xffffffff


	//   ....[6]....
        /*0098*/ 	.word	0xffffffff


	//   ....[7]....
        /*009c*/ 	.word	0xffffffff


	//   ....[8]....
        /*00a0*/ 	.word	0xffffffff


	//   ....[9]....
        /*00a4*/ 	.word	0xffffffff


	//   ....[10]....
        /*00a8*/ 	.word	0xffffffff


	//   ....[11]....
        /*00ac*/ 	.word	0xffffffff


	//   ....[12]....
        /*00b0*/ 	.word	0xffffffff


	//   ....[13]....
        /*00b4*/ 	.word	0xffffffff


	//   ....[14]....
        /*00b8*/ 	.word	0xffffffff


	//   ....[15]....
        /*00bc*/ 	.word	0xffffffff


	//----- nvinfo : EIATTR_COOP_GROUP_INSTR_OFFSETS
	.align		4
.L_168:
        /*00c0*/ 	.byte	0x04, 0x28
        /*00c2*/ 	.short	(.L_170 - .L_169)


	//   ....[0]....
.L_169:
        /*00c4*/ 	.word	0x00005700


	//   ....[1]....
        /*00c8*/ 	.word	0x00005720


	//   ....[2]....
        /*00cc*/ 	.word	0x000057c0


	//   ....[3]....
        /*00d0*/ 	.word	0x000057d0


	//   ....[4]....
        /*00d4*/ 	.word	0x00009300


	//   ....[5]....
        /*00d8*/ 	.word	0x00009310


	//   ....[6]....
        /*00dc*/ 	.word	0x00009340


	//   ....[7]....
        /*00e0*/ 	.word	0x00009350


	//   ....[8]....
        /*00e4*/ 	.word	0x0000d4c0


	//   ....[9]....
        /*00e8*/ 	.word	0x0000d4e0


	//   ....[10]....
        /*00ec*/ 	.word	0x0000d570


	//   ....[11]....
        /*00f0*/ 	.word	0x0000d580


	//   ....[12]....
        /*00f4*/ 	.word	0x0000f3c0


	//   ....[13]....
        /*00f8*/ 	.word	0x0000f3e0


	//   ....[14]....
        /*00fc*/ 	.word	0x0000f480


	//   ....[15]....
        /*0100*/ 	.word	0x0000f5b0


	//----- nvinfo : EIATTR_EXIT_INSTR_OFFSETS
	.align		4
.L_170:
        /*0104*/ 	.byte	0x04, 0x1c
        /*0106*/ 	.short	(.L_172 - .L_171)


	//   ....[0]....
.L_171:
        /*0108*/ 	.word	0x000004c0


	//   ....[1]....
        /*010c*/ 	.word	0x000113f0


	//   ....[2]....
        /*0110*/ 	.word	0x00011540


	//   ....[3]....
        /*0114*/ 	.word	0x00011560


	//   ....[4]....
        /*0118*/ 	.word	0x00012200


	//   ....[5]....
        /*011c*/ 	.word	0x00012290


	//----- nvinfo : EIATTR_CRS_STACK_SIZE
	.align		4
.L_172:
        /*0120*/ 	.byte	0x04, 0x1e
        /*0122*/ 	.short	(.L_174 - .L_173)
.L_173:
        /*0124*/ 	.word	0x00000000


	//----- nvinfo : EIATTR_CBANK_PARAM_SIZE
	.align		4
.L_174:
        /*0128*/ 	.byte	0x03, 0x19
        /*012a*/ 	.short	0x01d0


	//----- nvinfo : EIATTR_PARAM_CBANK
	.align		4
        /*012c*/ 	.byte	0x04, 0x0a
        /*012e*/ 	.short	(.L_176 - .L_175)
	.align		4
.L_175:
        /*0130*/ 	.word	index@(.nv.constant0._ZN5flash16flash_fwd_kernelI23Flash_fwd_kernel_traitsILi256ELi64ELi64ELi4ELb0ELb0EN7cutlass10bfloat16_tE19Flash_kernel_traitsILi256ELi64ELi64ELi4ES3_EELb0ELb1ELb0ELb0ELb0ELb0ELb0ELb0EEEvNS_16Flash_fwd_paramsE)
        /*0134*/ 	.short	0x0210
        /*0136*/ 	.short	0x01d0


	//----- nvinfo : EIATTR_SW_WAR
	.align		4
.L_176:
        /*0138*/ 	.byte	0x04, 0x36
        /*013a*/ 	.short	(.L_178 - .L_177)
.L_177:
        /*013c*/ 	.word	0x00000008
.L_178:


//--------------------- .nv.info._ZN5flash16flash_fwd_kernelI23Flash_fwd_kernel_traitsILi256ELi64ELi64ELi4ELb0ELb0EN7cutlass10bfloat16_tE19Flash_kernel_traitsILi256ELi64ELi64ELi4ES3_EELb0ELb1ELb0ELb1ELb0ELb0ELb0ELb0EEEvNS_16Flash_fwd_paramsE --------------------------
	.section	.nv.info._ZN5flash16flash_fwd_kernelI23Flash_fwd_kernel_traitsILi256ELi64ELi64ELi4ELb0ELb0EN7cutlass10bfloat16_tE19Flash_kernel_traitsILi256ELi64ELi64ELi4ES3_EELb0ELb1ELb0ELb1ELb0ELb0ELb0ELb0EEEvNS_16Flash_fwd_paramsE,"",@"SHT_CUDA_INFO"
	.sectionflags	@""
	.align	4


	//----- nvinfo : EIATTR_CUDA_API_VERSION
	.align		4
        /*0000*/ 	.byte	0x04, 0x37
        /*0002*/ 	.short	(.L_180 - .L_179)
.L_179:
        /*0004*/ 	.word	0x00000082


	//----- nvinfo : EIATTR_KPARAM_INFO
	.align		4
.L_180:
        /*0008*/ 	.byte	0x04, 0x17
        /*000a*/ 	.short	(.L_182 - .L_181)
.L_181:
        /*000c*/ 	.word	0x00000000
        /*0010*/ 	.short	0x0000
        /*0012*/ 	.short	0x0000
        /*0014*/ 	.byte	0x00, 0xf0, 0x41, 0x07


	//----- nvinfo : EIATTR_SPARSE_MMA_MASK
	.align		4
.L_182:
        /*0018*/ 	.byte	0x03, 0x50
        /*001a*/ 	.short	0x0000


	//----- nvinfo : EIATTR_MAXREG_COUNT
	.align		4
        /*001c*/ 	.byte	0x03, 0x1b
        /*001e*/ 	.short	0x00ff


	//----- nvinfo : EIATTR_NUM_BARRIERS
	.align		4
        /*0020*/ 	.byte	0x02, 0x4c
        /*0022*/ 	.byte	0x01
	.zero		1


	//----- nvinfo : EIATTR_ANNOTATIONS
	.align		4
        /*0024*/ 	.byte	0x04, 0x55
        /*0026*/ 	.short	(.L_184 - .L_183)


	//   ....[0]....
.L_183:
        /*0028*/ 	.word	0x00000001
        /*002c*/ 	.byte	0xe0, 0x29, 0x00, 0x00, 0x01, 0x00, 0x00, 0x00, 0x20, 0xb7, 0x00, 0x00, 0x01, 0x00, 0x00, 0x00
        /*003c*/ 	.byte	0x60, 0xe0, 0x00, 0x00, 0x01, 0x00, 0x00, 0x00, 0x70, 0xe0, 0x00, 0x00, 0x01, 0x00, 0x00, 0x00
        /*004c*/ 	.byte	0x80, 0xe0, 0x00, 0x00, 0x01, 0x00, 0x00, 0x00, 0x70, 0xfa, 0x00, 0x00, 0x01, 0x00, 0x00, 0x00
        /*005c*/ 	.byte	0xb0, 0xfa, 0x00, 0x00, 0x01, 0x00, 0x00, 0x00, 0xe0, 0xfa, 0x00, 0x00


	//----- nvinfo : EIATTR_MERCURY_ISA_VERSION
	.align		4
.L_184:
        /*0068*/ 	.byte	0x03, 0x5f
        /*006a*/ 	.short	0x0101


	//----- nvinfo : EIATTR_COOP_GROUP_MASK_REGIDS
	.align		4
        /*006c*/ 	.byte	0x04, 0x29
        /*006e*/ 	.short	(.L_186 - .L_185)


	//   ....[0]....
.L_185:
        /*0070*/ 	.word	0xffffffff


	//   ....[1]....
        /*0074*/ 	.word	0xffffffff


	//   ....[2]....
        /*0078*/ 	.word	0xffffffff


	//   ....[3]....
        /*007c*/ 	.word	0xffffffff


	//   ....[4]....
        /*0080*/ 	.word	0xffffffff


	//   ....[5]....
        /*0084*/ 	.word	0xffffffff


	//   ....[6]....
        /*0088*/ 	.word	0xffffffff


	//   ....[7]....
        /*008c*/ 	.word	0xffffffff


	//   ....[8]....
        /*0090*/ 	.word	0xffffffff


	//   ....[9]....
        /*0094*/ 	.word	0xffffffff


	//   ....[10]....
        /*0098*/ 	.word	0xffffffff


	//   ....[11]....
        /*009c*/ 	.word	0xffffffff


	//   ....[12]....
        /*00a0*/ 	.word	0xffffffff


	//   ....[13]....
        /*00a4*/ 	.word	0xffffffff


	//   ....[14]....
        /*00a8*/ 	.word	0xffffffff


	//   ....[15]....
        /*00ac*/ 	.word	0xffffffff


	//----- nvinfo : EIATTR_COOP_GROUP_INSTR_OFFSETS
	.align		4
.L_186:
        /*00b0*/ 	.byte	0x04, 0x28
        /*00b2*/ 	.short	(.L_188 - .L_187)


	//   ....[0]....
.L_187:
        /*00b4*/ 	.word	0x00005b80


	//   ....[1]....
        /*00b8*/ 	.word	0x00005ba0


	//   ....[2]....
        /*00bc*/ 	.word	0x00005c40


	//   ....[3]....
        /*00c0*/ 	.word	0x00005c50


	//   ....[4]....
        /*00c4*/ 	.word	0x00009a70


	//   ....[5]....
        /*00c8*/ 	.word	0x00009a80


	//   ....[6]....
        /*00cc*/ 	.word	0x00009ab0


	//   ....[7]....
        /*00d0*/ 	.word	0x00009ac0


	//   ....[8]....
        /*00d4*/ 	.word	0x0000e000


	//   ....[9]....
        /*00d8*/ 	.word	0x0000e020


	//   ....[10]....
        /*00dc*/ 	.word	0x0000e0b0


	//   ....[11]....
        /*00e0*/ 	.word	0x0000e0c0


	//   ....[12]....
        /*00e4*/ 	.word	0x0000ffc0


	//   ....[13]....
        /*00e8*/ 	.word	0x0000ffe0


	//   ....[14]....
        /*00ec*/ 	.word	0x00010080


	//   ....[15]....
        /*00f0*/ 	.word	0x000101b0


	//----- nvinfo : EIATTR_EXIT_INSTR_OFFSETS
	.align		4
.L_188:
        /*00f4*/ 	.byte	0x04, 0x1c
        /*00f6*/ 	.short	(.L_190 - .L_189)


	//   ....[0]....
.L_189:
        /*00f8*/ 	.word	0x000004c0


	//   ....[1]....
        /*00fc*/ 	.word	0x00011ff0


	//   ....[2]....
        /*0100*/ 	.word	0x00012140


	//   ....[3]....
        /*0104*/ 	.word	0x00012160


	//   ....[4]....
        /*0108*/ 	.word	0x00012e00


	//   ....[5]....
        /*010c*/ 	.word	0x00012e90


	//----- nvinfo : EIATTR_CRS_STACK_SIZE
	.align		4
.L_190:
        /*0110*/ 	.byte	0x04, 0x1e
        /*0112*/ 	.short	(.L_192 - .L_191)
.L_191:
        /*0114*/ 	.word	0x00000000


	//----- nvinfo : EIATTR_CBANK_PARAM_SIZE
	.align		4
.L_192:
        /*0118*/ 	.byte	0x03, 0x19
        /*011a*/ 	.short	0x01d0


	//----- nvinfo : EIATTR_PARAM_CBANK
	.align		4
        /*011c*/ 	.byte	0x04, 0x0a
        /*011e*/ 	.short	(.L_194 - .L_193)
	.align		4
.L_193:
        /*0120*/ 	.word	index@(.nv.constant0._ZN5flash16flash_fwd_kernelI23Flash_fwd_kernel_traitsILi256ELi64ELi64ELi4ELb0ELb0EN7cutlass10bfloat16_tE19Flash_kernel_traitsILi256ELi64ELi64ELi4ES3_EELb0ELb1ELb0ELb1ELb0ELb0ELb0ELb0EEEvNS_16Flash_fwd_paramsE)
        /*0124*/ 	.short	0x0210
        /*0126*/ 	.short	0x01d0


	//----- nvinfo : EIATTR_SW_WAR
	.align		4
.L_194:
        /*0128*/ 	.byte	0x04, 0x36
        /*012a*/ 	.short	(.L_196 - .L_195)
.L_195:
        /*012c*/ 	.word	0x00000008
.L_196:


//--------------------- .nv.info._ZN5flash16flash_fwd_kernelI23Flash_fwd_kernel_traitsILi256ELi128ELi64ELi8ELb0ELb0EN7cutlass10bfloat16_tE19Flash_kernel_traitsILi256ELi128ELi64ELi8ES3_EELb0ELb1ELb0ELb0ELb0ELb1ELb0ELb0EEEvNS_16Flash_fwd_paramsE --------------------------
	.section	.nv.info._ZN5flash16flash_fwd_kernelI23Flash_fwd_kernel_traitsILi256ELi128ELi64ELi8ELb0ELb0EN7cutlass10bfloat16_tE19Flash_kernel_traitsILi256ELi128ELi64ELi8ES3_EELb0ELb1ELb0ELb0ELb0ELb1ELb0ELb0EEEvNS_16Flash_fwd_paramsE,"",@"SHT_CUDA_INFO"
	.sectionflags	@""
	.align	4


	//----- nvinfo : EIATTR_CUDA_API_VERSION
	.align		4
        /*0000*/ 	.byte	0x04, 0x37
        /*0002*/ 	.short	(.L_198 - .L_197)
.L_197:
        /*0004*/ 	.word	0x00000082


	//----- nvinfo : EIATTR_KPARAM_INFO
	.align		4
.L_198:
        /*0008*/ 	.byte	0x04, 0x17
        /*000a*/ 	.short	(.L_200 - .L_199)
.L_199:
        /*000c*/ 	.word	0x00000000
        /*0010*/ 	.short	0x0000
        /*0012*/ 	.short	0x0000
        /*0014*/ 	.byte	0x00, 0xf0, 0x41, 0x07


	//----- nvinfo : EIATTR_SPARSE_MMA_MASK
	.align		4
.L_200:
        /*0018*/ 	.byte	0x03, 0x50
        /*001a*/ 	.short	0x0000


	//----- nvinfo : EIATTR_MAXREG_COUNT
	.align		4
        /*001c*/ 	.byte	0x03, 0x1b
        /*001e*/ 	.short	0x00ff


	//----- nvinfo : EIATTR_NUM_BARRIERS
	.align		4
        /*0020*/ 	.byte	0x02, 0x4c
        /*0022*/ 	.byte	0x01
	.zero		1


	//----- nvinfo : EIATTR_MERCURY_ISA_VERSION
	.align		4
        /*0024*/ 	.byte	0x03, 0x5f
        /*0026*/ 	.short	0x0101


	//----- nvinfo : EIATTR_COOP_GROUP_MASK_REGIDS
	.align		4
        /*0028*/ 	.byte	0x04, 0x29
        /*002a*/ 	.short	(.L_202 - .L_201)


	//   ....[0]....
.L_201:
        /*002c*/ 	.word	0xffffffff


	//   ....[1]....
        /*0030*/ 	.word	0xffffffff


	//   ....[2]....
        /*0034*/ 	.word	0xffffffff


	//   ....[3]....
        /*0038*/ 	.word	0xffffffff


	//   ....[4]....
        /*003c*/ 	.word	0xffffffff


	//   ....[5]....
        /*0040*/ 	.word	0xffffffff


	//   ....[6]....
        /*0044*/ 	.word	0xffffffff


	//   ....[7]....
        /*0048*/ 	.word	0xffffffff


	//   ....[8]....
        /*004c*/ 	.word	0xffffffff


	//   ....[9]....
        /*0050*/ 	.word	0xffffffff


	//   ....[10]....
        /*0054*/ 	.word	0xffffffff


	//   ....[11]....
        /*0058*/ 	.word	0xffffffff


	//   ....[12]....
        /*005c*/ 	.word	0xffffffff


	//   ....[13]....
        /*0060*/ 	.word	0xffffffff


	//   ....[14]....
        /*0064*/ 	.word	0xffffffff


	//   ....[15]....
        /*0068*/ 	.word	0xffffffff


	//   ....[16]....
        /*006c*/ 	.word	0xffffffff


	//   ....[17]....
        /*0070*/ 	.word	0xffffffff


	//   ....[18]....
        /*0074*/ 	.word	0xffffffff


	//   ....[19]....
        /*0078*/ 	.word	0xffffffff


	//----- nvinfo : EIATTR_COOP_GROUP_INSTR_OFFSETS
	.align		4
.L_202:
        /*007c*/ 	.byte	0x04, 0x28
        /*007e*/ 	.short	(.L_204 - .L_203)


	//   ....[0]....
.L_203:
        /*0080*/ 	.word	0x000031a0


	//   ....[1]....
        /*0084*/ 	.word	0x000032a0


	//   ....[2]....
        /*0088*/ 	.word	0x000032d0


	//   ....[3]....
        /*008c*/ 	.word	0x000033d0


	//   ....[4]....
        /*0090*/ 	.word	0x00005f20


	//   ....[5]....
        /*0094*/ 	.word	0x00006000


	//   ....[6]....
        /*0098*/ 	.word	0x00006010


	//   ....[7]....
        /*009c*/ 	.word	0x00006040


	//   ....[8]....
        /*00a0*/ 	.word	0x00009400


	//   ....[9]....
        /*00a4*/ 	.word	0x000094e0


	//   ....[10]....
        /*00a8*/ 	.word	0x00009500


	//   ....[11]....
        /*00ac*/ 	.word	0x00009520


	//   ....[12]....
        /*00b0*/ 	.word	0x0000c4d0


	//   ....[13]....
        /*00b4*/ 	.word	0x0000c4f0


	//   ....[14]....
        /*00b8*/ 	.word	0x0000c590


	//   ....[15]....
        /*00bc*/ 	.word	0x0000c5a0


	//   ....[16]....
        /*00c0*/ 	.word	0x0000e170


	//   ....[17]....
        /*00c4*/ 	.word	0x0000e1b0


	//   ....[18]....
        /*00c8*/ 	.word	0x0000e220


	//   ....[19]....
        /*00cc*/ 	.word	0x0000e230


	//----- nvinfo : EIATTR_EXIT_INSTR_OFFSETS
	.align		4
.L_204:
        /*00d0*/ 	.byte	0x04, 0x1c
        /*00d2*/ 	.short	(.L_206 - .L_205)


	//   ....[0]....
.L_205:
        /*00d4*/ 	.word	0x000004c0


	//   ....[1]....
        /*00d8*/ 	.word	0x000100c0


	//   ....[2]....
        /*00dc*/ 	.word	0x000101d0


	//   ....[3]....
        /*00e0*/ 	.word	0x00010d10


	//   ....[4]....
        /*00e4*/ 	.word	0x00010da0


	//----- nvinfo : EIATTR_CRS_STACK_SIZE
	.align		4
.L_206:
        /*00e8*/ 	.byte	0x04, 0x1e
        /*00ea*/ 	.short	(.L_208 - .L_207)
.L_207:
        /*00ec*/ 	.word	0x00000000


	//----- nvinfo : EIATTR_CBANK_PARAM_SIZE
	.align		4
.L_208:
        /*00f0*/ 	.byte	0x03, 0x19
        /*00f2*/ 	.short	0x01d0


	//----- nvinfo : EIATTR_PARAM_CBANK
	.align		4
        /*00f4*/ 	.byte	0x04, 0x0a
        /*00f6*/ 	.short	(.L_210 - .L_209)
	.align		4
.L_209:
        /*00f8*/ 	.word	index@(.nv.constant0._ZN5flash16flash_fwd_kernelI23Flash_fwd_kernel_traitsILi256ELi128ELi64ELi8ELb0ELb0EN7cutlass10bfloat16_tE19Flash_kernel_traitsILi256ELi128ELi64ELi8ES3_EELb0ELb1ELb0ELb0ELb0ELb1ELb0ELb0EEEvNS_16Flash_fwd_paramsE)
        /*00fc*/ 	.short	0x0210
        /*00fe*/ 	.short	0x01d0


	//----- nvinfo : EIATTR_SW_WAR
	.align		4
.L_210:
        /*0100*/ 	.byte	0x04, 0x36
        /*0102*/ 	.short	(.L_212 - .L_211)
.L_211:
        /*0104*/ 	.word	0x00000008
.L_212:


//--------------------- .nv.info._ZN5flash16flash_fwd_kernelI23Flash_fwd_kernel_traitsILi256ELi128ELi64ELi8ELb0ELb0EN7cutlass10bfloat16_tE19Flash_kernel_traitsILi256ELi128ELi64ELi8ES3_EELb0ELb1ELb0ELb0ELb0ELb0ELb0ELb0EEEvNS_16Flash_fwd_paramsE --------------------------
	.section	.nv.info._ZN5flash16flash_fwd_kernelI23Flash_fwd_kernel_traitsILi256ELi128ELi64ELi8ELb0ELb0EN7cutlass10bfloat16_tE19Flash_kernel_traitsILi256ELi128ELi64ELi8ES3_EELb0ELb1ELb0ELb0ELb0ELb0ELb0ELb0EEEvNS_16Flash_fwd_paramsE,"",@"SHT_CUDA_INFO"
	.sectionflags	@""
	.align	4


	//----- nvinfo : EIATTR_CUDA_API_VERSION
	.align		4
        /*0000*/ 	.byte	0x04, 0x37
        /*0002*/ 	.short	(.L_214 - .L_213)
.L_213:
        /*0004*/ 	.word	0x00000082


	//----- nvinfo : EIATTR_KPARAM_INFO
	.align		4
.L_214:
        /*0008*/ 	.byte	0x04, 0x17
        /*000a*/ 	.short	(.L_216 - .L_215)
.L_215:
        /*000c*/ 	.word	0x00000000
        /*0010*/ 	.short	0x0000
        /*0012*/ 	.short	0x0000
        /*0014*/ 	.byte	0x00, 0xf0, 0x41, 0x07


	//----- nvinfo : EIATTR_SPARSE_MMA_MASK
	.align		4
.L_216:
        /*0018*/ 	.byte	0x03, 0x50
        /*001a*/ 	.short	0x0000


	//----- nvinfo : EIATTR_MAXREG_COUNT
	.align		4
        /*001c*/ 	.byte	0x03, 0x1b
        /*001e*/ 	.short	0x00ff


	//----- nvinfo : EIATTR_NUM_BARRIERS
	.align		4
        /*0020*/ 	.byte	0x02, 0x4c
        /*0022*/ 	.byte	0x01
	.zero		1


	//----- nvinfo : EIATTR_ANNOTATIONS
	.align		4
        /*0024*/ 	.byte	0x04, 0x55
        /*0026*/ 	.short	(.L_218 - .L_217)


	//   ....[0]....
.L_217:
        /*0028*/ 	.word	0x00000001
        /*002c*/ 	.byte	0xe0, 0x5b, 0x00, 0x00, 0x01, 0x00, 0x00, 0x00, 0xf0, 0x5b, 0x00, 0x00, 0x01, 0x00, 0x00, 0x00
        /*003c*/ 	.byte	0x00, 0x6a, 0x00, 0x00, 0x01, 0x00, 0x00, 0x00, 0x20, 0x6a, 0x00, 0x00


	//----- nvinfo : EIATTR_MERCURY_ISA_VERSION
	.align		4
.L_218:
        /*0048*/ 	.byte	0x03, 0x5f
        /*004a*/ 	.short	0x0101


	//----- nvinfo : EIATTR_COOP_GROUP_MASK_REGIDS
	.align		4
        /*004c*/ 	.byte	0x04, 0x29
        /*004e*/ 	.short	(.L_220 - .L_219)


	//   ....[0]....
.L_219:
        /*0050*/ 	.word	0xffffffff


	//   ....[1]....
        /*0054*/ 	.word	0xffffffff


	//   ....[2]....
        /*0058*/ 	.word	0xffffffff


	//   ....[3]....
        /*005c*/ 	.word	0xffffffff


	//   ....[4]....
        /*0060*/ 	.word	0xffffffff


	//   ....[5]....
        /*0064*/ 	.word	0xffffffff


	//   ....[6]....
        /*0068*/ 	.word	0xffffffff


	//   ....[7]....
        /*006c*/ 	.word	0xffffffff


	//   ....[8]....
        /*0070*/ 	.word	0xffffffff


	//   ....[9]....
        /*0074*/ 	.word	0xffffffff


	//   ....[10]....
        /*0078*/ 	.word	0xffffffff


	//   ....[11]....
        /*007c*/ 	.word	0xffffffff


	//   ....[12]....
        /*0080*/ 	.word	0xffffffff


	//   ....[13]....
        /*0084*/ 	.word	0xffffffff


	//   ....[14]....
        /*0088*/ 	.word	0xffffffff


	//   ....[15]....
        /*008c*/ 	.word	0xffffffff


	//   ....[16]....
        /*0090*/ 	.word	0xffffffff


	//   ....[17]....
        /*0094*/ 	.word	0xffffffff


	//   ....[18]....
        /*0098*/ 	.word	0xffffffff


	//   ....[19]....
        /*009c*/ 	.word	0xffffffff


	//----- nvinfo : EIATTR_COOP_GROUP_INSTR_OFFSETS
	.align		4
.L_220:
        /*00a0*/ 	.byte	0x04, 0x28
        /*00a2*/ 	.short	(.L_222 - .L_221)


	//   ....[0]....
.L_221:
        /*00a4*/ 	.word	0x000046b0


	//   ....[1]....
        /*00a8*/ 	.word	0x000046d0


	//   ....[2]....
        /*00ac*/ 	.word	0x00004770


	//   ....[3]....
        /*00b0*/ 	.word	0x00004780


	//   ....[4]....
        /*00b4*/ 	.word	0x000079c0


	//   ....[5]....
        /*00b8*/ 	.word	0x000079d0


	//   ....[6]....
        /*00bc*/ 	.word	0x00007a00


	//   ....[7]....
        /*00c0*/ 	.word	0x00007a10


	//   ....[8]....
        /*00c4*/ 	.word	0x0000b540


	//   ....[9]....
        /*00c8*/ 	.word	0x0000b550


	//   ....[10]....
        /*00cc*/ 	.word	0x0000b580


	//   ....[11]....
        /*00d0*/ 	.word	0x0000b590


	//   ....[12]....
        /*00d4*/ 	.word	0x0000ed60


	//   ....[13]....
        /*00d8*/ 	.word	0x0000ed80


	//   ....[14]....
        /*00dc*/ 	.word	0x0000ede0


	//   ....[15]....
        /*00e0*/ 	.word	0x0000edf0


	//   ....[16]....
        /*00e4*/ 	.word	0x00010a50


	//   ....[17]....
        /*00e8*/ 	.word	0x00010a60


	//   ....[18]....
        /*00ec*/ 	.word	0x00010b40


	//   ....[19]....
        /*00f0*/ 	.word	0x00010c50


	//----- nvinfo : EIATTR_EXIT_INSTR_OFFSETS
	.align		4
.L_222:
        /*00f4*/ 	.byte	0x04, 0x1c
        /*00f6*/ 	.short	(.L_224 - .L_223)


	//   ....[0]....
.L_223:
        /*00f8*/ 	.word	0x000004c0


	//   ....[1]....
        /*00fc*/ 	.word	0x00012aa0


	//   ....[2]....
        /*0100*/ 	.word	0x00012bf0


	//   ....[3]....
        /*0104*/ 	.word	0x00012c10


	//   ....[4]....
        /*0108*/ 	.word	0x000138c0


	//   ....[5]....
        /*010c*/ 	.word	0x00013950


	//----- nvinfo : EIATTR_CRS_STACK_SIZE
	.align		4
.L_224:
        /*0110*/ 	.byte	0x04, 0x1e
        /*0112*/ 	.short	(.L_226 - .L_225)
.L_225:
        /*0114*/ 	.word	0x00000000


	//----- nvinfo : EIATTR_CBANK_PARAM_SIZE
	.align		4
.L_226:
        /*0118*/ 	.byte	0x03, 0x19
        /*011a*/ 	.short	0x01d0


	//----- nvinfo : EIATTR_PARAM_CBANK
	.align		4
        /*011c*/ 	.byte	0x04, 0x0a
        /*011e*/ 	.short	(.L_228 - .L_227)
	.align		4
.L_227:
        /*0120*/ 	.word	index@(.nv.constant0._ZN5flash16flash_fwd_kernelI23Flash_fwd_kernel_traitsILi256ELi128ELi64ELi8ELb0ELb0EN7cutlass10bfloat16_tE19Flash_kernel_traitsILi256ELi128ELi64ELi8ES3_EELb0ELb1ELb0ELb0ELb0ELb0ELb0ELb0EEEvNS_16Flash_fwd_paramsE)
        /*0124*/ 	.short	0x0210
        /*0126*/ 	.short	0x01d0


	//----- nvinfo : EIATTR_SW_WAR
	.align		4
.L_228:
        /*0128*/ 	.byte	0x04, 0x36
        /*012a*/ 	.short	(.L_230 - .L_229)
.L_229:
        /*012c*/ 	.word	0x00000008
.L_230:


//--------------------- .nv.info._ZN5flash16flash_fwd_kernelI23Flash_fwd_kernel_traitsILi256ELi128ELi64ELi8ELb0ELb0EN7cutlass10bfloat16_tE19Flash_kernel_traitsILi256ELi128ELi64ELi8ES3_EELb0ELb1ELb0ELb1ELb0ELb0ELb0ELb0EEEvNS_16Flash_fwd_paramsE --------------------------
	.section	.nv.info._ZN5flash16flash_fwd_kernelI23Flash_fwd_kernel_traitsILi256ELi128ELi64ELi8ELb0ELb0EN7cutlass10bfloat16_tE19Flash_kernel_traitsILi256ELi128ELi64ELi8ES3_EELb0ELb1ELb0ELb1ELb0ELb0ELb0ELb0EEEvNS_16Flash_fwd_paramsE,"",@"SHT_CUDA_INFO"
	.sectionflags	@""
	.align	4


	//----- nvinfo : EIATTR_CUDA_API_VERSION
	.align		4
        /*0000*/ 	.byte	0x04, 0x37
        /*0002*/ 	.short	(.L_232 - .L_231)
.L_231:
        /*0004*/ 	.word	0x00000082


	//----- nvinfo : EIATTR_KPARAM_INFO
	.align		4
.L_232:
        /*0008*/ 	.byte	0x04, 0x17
        /*000a*/ 	.short	(.L_234 - .L_233)
.L_233:
        /*000c*/ 	.word	0x00000000
        /*0010*/ 	.short	0x0000
        /*0012*/ 	.short	0x0000
        /*0014*/ 	.byte	0x00, 0xf0, 0x41, 0x07


	//----- nvinfo : EIATTR_SPARSE_MMA_MASK
	.align		4
.L_234:
        /*0018*/ 	.byte	0x03, 0x50
        /*001a*/ 	.short	0x0000


	//----- nvinfo : EIATTR_MAXREG_COUNT
	.align		4
        /*001c*/ 	.byte	0x03, 0x1b
        /*001e*/ 	.short	0x00ff


	//----- nvinfo : EIATTR_NUM_BARRIERS
	.align		4
        /*0020*/ 	.byte	0x02, 0x4c
        /*0022*/ 	.byte	0x01
	.zero		1


	//----- nvinfo : EIATTR_ANNOTATIONS
	.align		4
        /*0024*/ 	.byte	0x04, 0x55
        /*0026*/ 	.short	(.L_236 - .L_235)


	//   ....[0]....
.L_235:
        /*0028*/ 	.word	0x00000001
        /*002c*/ 	.byte	0x10, 0x0d, 0x00, 0x00, 0x01, 0x00, 0x00, 0x00, 0x50, 0x0d, 0x00, 0x00, 0x01, 0x00, 0x00, 0x00
        /* <DEDUP_REMOVED lines=32> */
        /*023c*/ 	.byte	0xf0, 0x58, 0x01, 0x00, 0x01, 0x00, 0x00, 0x00, 0x00, 0x59, 0x01, 0x00


	//----- nvinfo : EIATTR_MERCURY_ISA_VERSION
	.align		4
.L_236:
        /*0248*/ 	.byte	0x03, 0x5f
        /*024a*/ 	.short	0x0101


	//----- nvinfo : EIATTR_COOP_GROUP_MASK_REGIDS
	.align		4
        /*024c*/ 	.byte	0x04, 0x29
        /*024e*/ 	.short	(.L_238 - .L_237)


	//   ....[0]....
.L_237:
        /*0250*/ 	.word	0xffffffff


	//   ....[1]....
        /*0254*/ 	.word	0xffffffff


	//   ....[2]....
        /*0258*/ 	.word	0xffffffff


	//   ....[3]....
        /*025c*/ 	.word	0xffffffff


	//   ....[4]....
        /*0260*/ 	.word	0xffffffff


	//   ....[5]....
        /*0264*/ 	.word	0xffffffff


	//   ....[6]....
        /*0268*/ 	.word	0xffffffff


	//   ....[7]....
        /*026c*/ 	.word	0xffffffff


	//   ....[8]....
        /*0270*/ 	.word	0xffffffff


	//   ....[9]....
        /*0274*/ 	.word	0xffffffff


	//   ....[10]....
        /*0278*/ 	.word	0xffffffff


	//   ....[11]....
        /*027c*/ 	.word	0xffffffff


	//   ....[12]....
        /*0280*/ 	.word	0xffffffff


	//   ....[13]....
        /*0284*/ 	.word	0xffffffff


	//   ....[14]....
        /*0288*/ 	.word	0xffffffff


	//   ....[15]....
        /*028c*/ 	.word	0xffffffff


	//   ....[16]....
        /*0290*/ 	.word	0xffffffff


	//   ....[17]....
        /*0294*/ 	.word	0xffffffff


	//   ....[18]....
        /*0298*/ 	.word	0xffffffff


	//   ....[19]....
        /*029c*/ 	.word	0xffffffff


	//----- nvinfo : EIATTR_COOP_GROUP_INSTR_OFFSETS
	.align		4
.L_238:
        /*02a0*/ 	.byte	0x04, 0x28
        /*02a2*/ 	.short	(.L_240 - .L_239)


	//   ....[0]....
.L_239:
        /*02a4*/ 	.word	0x00004d50


	//   ....[1]....
        /*02a8*/ 	.word	0x00004d90


	//   ....[2]....
        /*02ac*/ 	.word	0x00004dc0


	//   ....[3]....
        /*02b0*/ 	.word	0x00004e20


	//   ....[4]....
        /*02b4*/ 	.word	0x000093f0


	//   ....[5]....
        /*02b8*/ 	.word	0x00009440


	//   ....[6]....
        /*02bc*/ 	.word	0x00009460


	//   ....[7]....
        /*02c0*/ 	.word	0x00009480


	//   ....[8]....
        /*02c4*/ 	.word	0x0000d9d0


	//   ....[9]....
        /*02c8*/ 	.word	0x0000da20


	//   ....[10]....
        /*02cc*/ 	.word	0x0000da40


	//   ....[11]....
        /*02d0*/ 	.word	0x0000da60


	//   ....[12]....
        /*02d4*/ 	.word	0x00012200


	//   ....[13]....
        /*02d8*/ 	.word	0x00012220


	//   ....[14]....
        /*02dc*/ 	.word	0x00012270


	//   ....[15]....
        /*02e0*/ 	.word	0x00012280


	//   ....[16]....
        /*02e4*/ 	.word	0x00013ee0


	//   ....[17]....
        /*02e8*/ 	.word	0x00013f00


	//   ....[18]....
        /*02ec*/ 	.word	0x000140d0


	//   ....[19]....
        /*02f0*/ 	.word	0x000140e0


	//----- nvinfo : EIATTR_EXIT_INSTR_OFFSETS
	.align		4
.L_240:
        /*02f4*/ 	.byte	0x04, 0x1c
        /*02f6*/ 	.short	(.L_242 - .L_241)


	//   ....[0]....
.L_241:
        /*02f8*/ 	.word	0x000004c0


	//   ....[1]....
        /*02fc*/ 	.word	0x00015f50


	//   ....[2]....
        /*0300*/ 	.word	0x000160a0


	//   ....[3]....
        /*0304*/ 	.word	0x000160c0


	//   ....[4]....
        /*0308*/ 	.word	0x00016d70


	//   ....[5]....
        /*030c*/ 	.word	0x00016e00


	//----- nvinfo : EIATTR_CRS_STACK_SIZE
	.align		4
.L_242:
        /*0310*/ 	.byte	0x04, 0x1e
        /*0312*/ 	.short	(.L_244 - .L_243)
.L_243:
        /*0314*/ 	.word	0x00000000


	//----- nvinfo : EIATTR_CBANK_PARAM_SIZE
	.align		4
.L_244:
        /*0318*/ 	.byte	0x03, 0x19
        /*031a*/ 	.short	0x01d0


	//----- nvinfo : EIATTR_PARAM_CBANK
	.align		4
        /*031c*/ 	.byte	0x04, 0x0a
        /*031e*/ 	.short	(.L_246 - .L_245)
	.align		4
.L_245:
        /*0320*/ 	.word	index@(.nv.constant0._ZN5flash16flash_fwd_kernelI23Flash_fwd_kernel_traitsILi256ELi128ELi64ELi8ELb0ELb0EN7cutlass10bfloat16_tE19Flash_kernel_traitsILi256ELi128ELi64ELi8ES3_EELb0ELb1ELb0ELb1ELb0ELb0ELb0ELb0EEEvNS_16Flash_fwd_paramsE)
        /*0324*/ 	.short	0x0210
        /*0326*/ 	.short	0x01d0


	//----- nvinfo : EIATTR_SW_WAR
	.align		4
.L_246:
        /*0328*/ 	.byte	0x04, 0x36
        /*032a*/ 	.short	(.L_248 - .L_247)
.L_247:
        /*032c*/ 	.word	0x00000008
.L_248:


//--------------------- .nv.info._ZN5flash16flash_fwd_kernelI23Flash_fwd_kernel_traitsILi256ELi64ELi64ELi4ELb0ELb0EN7cutlass10bfloat16_tE19Flash_kernel_traitsILi256ELi64ELi64ELi4ES3_EELb1ELb1ELb0ELb0ELb0ELb0ELb0ELb0EEEvNS_16Flash_fwd_paramsE --------------------------
	.section	.nv.info._ZN5flash16flash_fwd_kernelI23Flash_fwd_kernel_traitsILi256ELi64ELi64ELi4ELb0ELb0EN7cutlass10bfloat16_tE19Flash_kernel_traitsILi256ELi64ELi64ELi4ES3_EELb1ELb1ELb0ELb0ELb0ELb0ELb0ELb0EEEvNS_16Flash_fwd_paramsE,"",@"SHT_CUDA_INFO"
	.sectionflags	@""
	.align	4


	//----- nvinfo : EIATTR_CUDA_API_VERSION
	.align		4
        /*0000*/ 	.byte	0x04, 0x37
        /*0002*/ 	.short	(.L_250 - .L_249)
.L_249:
        /*0004*/ 	.word	0x00000082


	//----- nvinfo : EIATTR_KPARAM_INFO
	.align		4
.L_250:
        /*0008*/ 	.byte	0x04, 0x17
        /*000a*/ 	.short	(.L_252 - .L_251)
.L_251:
        /*000c*/ 	.word	0x00000000
        /*0010*/ 	.short	0x0000
        /*0012*/ 	.short	0x0000
        /*0014*/ 	.byte	0x00, 0xf0, 0x41, 0x07


	//----- nvinfo : EIATTR_SPARSE_MMA_MASK
	.align		4
.L_252:
        /*0018*/ 	.byte	0x03, 0x50
        /*001a*/ 	.short	0x0000


	//----- nvinfo : EIATTR_MAXREG_COUNT
	.align		4
        /*001c*/ 	.byte	0x03, 0x1b
        /*001e*/ 	.short	0x00ff


	//----- nvinfo : EIATTR_NUM_BARRIERS
	.align		4
        /*0020*/ 	.byte	0x02, 0x4c
        /*0022*/ 	.byte	0x01
	.zero		1


	//----- nvinfo : EIATTR_ANNOTATIONS
	.align		4
        /*0024*/ 	.byte	0x04, 0x55
        /*0026*/ 	.short	(.L_254 - .L_253)


	//   ....[0]....
.L_253:
        /*0028*/ 	.word	0x00000001
        /*002c*/ 	.byte	0xa0, 0x2b, 0x00, 0x00, 0x01, 0x00, 0x00, 0x00, 0xb0, 0x6f, 0x00, 0x00, 0x01, 0x00, 0x00, 0x00
        /*003c*/ 	.byte	0x70, 0xbe, 0x00, 0x00, 0x01, 0x00, 0x00, 0x00, 0x80, 0xc7, 0x00, 0x00, 0x01, 0x00, 0x00, 0x00
        /*004c*/ 	.byte	0xc0, 0xc7, 0x00, 0x00, 0x01, 0x00, 0x00, 0x00, 0xb0, 0xd0, 0x00, 0x00, 0x01, 0x00, 0x00, 0x00
        /*005c*/ 	.byte	0x20, 0xd2, 0x00, 0x00, 0x01, 0x00, 0x00, 0x00, 0xf0, 0xe8, 0x00, 0x00, 0x01, 0x00, 0x00, 0x00
        /*006c*/ 	.byte	0x30, 0x06, 0x01, 0x00, 0x01, 0x00, 0x00, 0x00, 0x00, 0x13, 0x01, 0x00, 0x01, 0x00, 0x00, 0x00
        /*007c*/ 	.byte	0xb0, 0x13, 0x01, 0x00


	//----- nvinfo : EIATTR_MERCURY_ISA_VERSION
	.align		4
.L_254:
        /*0080*/ 	.byte	0x03, 0x5f
        /*0082*/ 	.short	0x0101


	//----- nvinfo : EIATTR_COOP_GROUP_MASK_REGIDS
	.align		4
        /*0084*/ 	.byte	0x04, 0x29
        /*0086*/ 	.short	(.L_256 - .L_255)


	//   ....[0]....
.L_255:
        /*0088*/ 	.word	0xffffffff


	//   ....[1]....
        /*008c*/ 	.word	0xffffffff


	//   ....[2]....
        /*0090*/ 	.word	0xffffffff


	//   ....[3]....
        /*0094*/ 	.word	0xffffffff


	//   ....[4]....
        /*0098*/ 	.word	0xffffffff


	//   ....[5]....
        /*009c*/ 	.word	0xffffffff


	//   ....[6]....
        /*00a0*/ 	.word	0xffffffff


	//   ....[7]....
        /*00a4*/ 	.word	0xffffffff


	//   ....[8]....
        /*00a8*/ 	.word	0xffffffff


	//   ....[9]....
        /*00ac*/ 	.word	0xffffffff


	//   ....[10]....
        /*00b0*/ 	.word	0xffffffff


	//   ....[11]....
        /*00b4*/ 	.word	0xffffffff


	//   ....[12]....
        /*00b8*/ 	.word	0xffffffff


	//   ....[13]....
        /*00bc*/ 	.word	0xffffffff


	//   ....[14]....
        /*00c0*/ 	.word	0xffffffff


	//   ....[15]....
        /*00c4*/ 	.word	0xffffffff


	//----- nvinfo : EIATTR_COOP_GROUP_INSTR_OFFSETS
	.align		4
.L_256:
        /*00c8*/ 	.byte	0x04, 0x28
        /*00ca*/ 	.short	(.L_258 - .L_257)


	//   ....[0]....
.L_257:
        /*00cc*/ 	.word	0x00005af0


	//   ....[1]....
        /*00d0*/ 	.word	0x00005c10


	//   ....[2]....
        /*00d4*/ 	.word	0x00005c50


	//   ....[3]....
        /*00d8*/ 	.word	0x00005cf0


	//   ....[4]....
        /*00dc*/ 	.word	0x0000a060


	//   ....[5]....
        /*00e0*/ 	.word	0x0000a070


	//   ....[6]....
        /*00e4*/ 	.word	0x0000a0f0


	//   ....[7]....
        /*00e8*/ 	.word	0x0000a130


	//   ....[8]....
        /*00ec*/ 	.word	0x0000eb90


	//   ....[9]....
        /*00f0*/ 	.word	0x0000ec90


	//   ....[10]....
        /*00f4*/ 	.word	0x0000ed60


	//   ....[11]....
        /*00f8*/ 	.word	0x0000ed70


	//   ....[12]....
        /*00fc*/ 	.word	0x000113f0


	//   ....[13]....
        /*0100*/ 	.word	0x00011450


	//   ....[14]....
        /*0104*/ 	.word	0x00011470


	//   ....[15]....
        /*0108*/ 	.word	0x00011480


	//----- nvinfo : EIATTR_EXIT_INSTR_OFFSETS
	.align		4
.L_258:
        /*010c*/ 	.byte	0x04, 0x1c
        /*010e*/ 	.short	(.L_260 - .L_259)


	//   ....[0]....
.L_259:
        /*0110*/ 	.word	0x00000710


	//   ....[1]....
        /*0114*/ 	.word	0x00013450


	//   ....[2]....
        /*0118*/ 	.word	0x000135a0


	//   ....[3]....
        /*011c*/ 	.word	0x000135c0


	//   ....[4]....
        /*0120*/ 	.word	0x00014240


	//   ....[5]....
        /*0124*/ 	.word	0x000142d0


	//----- nvinfo : EIATTR_CRS_STACK_SIZE
	.align		4
.L_260:
        /*0128*/ 	.byte	0x04, 0x1e
        /*012a*/ 	.short	(.L_262 - .L_261)
.L_261:
        /*012c*/ 	.word	0x00000000


	//----- nvinfo : EIATTR_CBANK_PARAM_SIZE
	.align		4
.L_262:
        /*0130*/ 	.byte	0x03, 0x19
        /*0132*/ 	.short	0x01d0


	//----- nvinfo : EIATTR_PARAM_CBANK
	.align		4
        /*0134*/ 	.byte	0x04, 0x0a
        /*0136*/ 	.short	(.L_264 - .L_263)
	.align		4
.L_263:
        /*0138*/ 	.word	index@(.nv.constant0._ZN5flash16flash_fwd_kernelI23Flash_fwd_kernel_traitsILi256ELi64ELi64ELi4ELb0ELb0EN7cutlass10bfloat16_tE19Flash_kernel_traitsILi256ELi64ELi64ELi4ES3_EELb1ELb1ELb0ELb0ELb0ELb0ELb0ELb0EEEvNS_16Flash_fwd_paramsE)
        /*013c*/ 	.short	0x0210
        /*013e*/ 	.short	0x01d0


	//----- nvinfo : EIATTR_SW_WAR
	.align		4
.L_264:
        /*0140*/ 	.byte	0x04, 0x36
        /*0142*/ 	.short	(.L_266 - .L_265)
.L_265:
        /*0144*/ 	.word	0x00000008
.L_266:


//--------------------- .nv.info._ZN5flash16flash_fwd_kernelI23Flash_fwd_kernel_traitsILi256ELi64ELi64ELi4ELb0ELb0EN7cutlass10bfloat16_tE19Flash_kernel_traitsILi256ELi64ELi64ELi4ES3_EELb1ELb1ELb0ELb0ELb0ELb1ELb0ELb0EEEvNS_16Flash_fwd_paramsE --------------------------
	.section	.nv.info._ZN5flash16flash_fwd_kernelI23Flash_fwd_kernel_traitsILi256ELi64ELi64ELi4ELb0ELb0EN7cutlass10bfloat16_tE19Flash_kernel_traitsILi256ELi64ELi64ELi4ES3_EELb1ELb1ELb0ELb0ELb0ELb1ELb0ELb0EEEvNS_16Flash_fwd_paramsE,"",@"SHT_CUDA_INFO"
	.sectionflags	@""
	.align	4


	//----- nvinfo : EIATTR_CUDA_API_VERSION
	.align		4
        /*0000*/ 	.byte	0x04, 0x37
        /*0002*/ 	.short	(.L_268 - .L_267)
.L_267:
        /*0004*/ 	.word	0x00000082


	//----- nvinfo : EIATTR_KPARAM_INFO
	.align		4
.L_268:
        /*0008*/ 	.byte	0x04, 0x17
        /*000a*/ 	.short	(.L_270 - .L_269)
.L_269:
        /*000c*/ 	.word	0x00000000
        /*0010*/ 	.short	0x0000
        /*0012*/ 	.short	0x0000
        /*0014*/ 	.byte	0x00, 0xf0, 0x41, 0x07


	//----- nvinfo : EIATTR_SPARSE_MMA_MASK
	.align		4
.L_270:
        /*0018*/ 	.byte	0x03, 0x50
        /*001a*/ 	.short	0x0000


	//----- nvinfo : EIATTR_MAXREG_COUNT
	.align		4
        /*001c*/ 	.byte	0x03, 0x1b
        /*001e*/ 	.short	0x00ff


	//----- nvinfo : EIATTR_NUM_BARRIERS
	.align		4
        /*0020*/ 	.byte	0x02, 0x4c
        /*0022*/ 	.byte	0x01
	.zero		1


	//----- nvinfo : EIATTR_MERCURY_ISA_VERSION
	.align		4
        /*0024*/ 	.byte	0x03, 0x5f
        /*0026*/ 	.short	0x0101


	//----- nvinfo : EIATTR_INT_WARP_WIDE_INSTR_OFFSETS
	.align		4
        /*0028*/ 	.byte	0x04, 0x31
        /*002a*/ 	.short	(.L_272 - .L_271)


	//   ....[0]....
.L_271:
        /*002c*/ 	.word	0x00001770


	//   ....[1]....
        /*0030*/ 	.word	0x00001a90


	//----- nvinfo : EIATTR_COOP_GROUP_MASK_REGIDS
	.align		4
.L_272:
        /*0034*/ 	.byte	0x04, 0x29
        /*0036*/ 	.short	(.L_274 - .L_273)


	//   ....[0]....
.L_273:
        /*0038*/ 	.word	0xffffffff


	//   ....[1]....
        /*003c*/ 	.word	0xffffffff


	//   ....[2]....
        /*0040*/ 	.word	0xffffffff


	//   ....[3]....
        /*0044*/ 	.word	0xffffffff


	//   ....[4]....
        /*0048*/ 	.word	0xffffffff


	//   ....[5]....
        /*004c*/ 	.word	0xffffffff


	//   ....[6]....
        /*0050*/ 	.word	0xffffffff


	//   ....[7]....
        /*0054*/ 	.word	0xffffffff


	//   ....[8]....
        /*0058*/ 	.word	0xffffffff


	//   ....[9]....
        /*005c*/ 	.word	0xffffffff


	//   ....[10]....
        /*0060*/ 	.word	0xffffffff


	//   ....[11]....
        /*0064*/ 	.word	0xffffffff


	//   ....[12]....
        /*0068*/ 	.word	0xffffffff


	//   ....[13]....
        /*006c*/ 	.word	0xffffffff


	//   ....[14]....
        /*0070*/ 	.word	0xffffffff


	//   ....[15]....
        /*0074*/ 	.word	0xffffffff


	//----- nvinfo : EIATTR_COOP_GROUP_INSTR_OFFSETS
	.align		4
.L_274:
        /*0078*/ 	.byte	0x04, 0x28
        /*007a*/ 	.short	(.L_276 - .L_275)


	//   ....[0]....
.L_275:
        /*007c*/ 	.word	0x000038e0


	//   ....[1]....
        /*0080*/ 	.word	0x00003b40


	//   ....[2]....
        /*0084*/ 	.word	0x00003b80


	//   ....[3]....
        /*0088*/ 	.word	0x00003cf0


	//   ....[4]....
        /*008c*/ 	.word	0x000072a0


	//   ....[5]....
        /*0090*/ 	.word	0x00007440


	//   ....[6]....
        /*0094*/ 	.word	0x00007480


	//   ....[7]....
        /*0098*/ 	.word	0x00007510


	//   ....[8]....
        /*009c*/ 	.word	0x0000af80


	//   ....[9]....
        /*00a0*/ 	.word	0x0000b050


	//   ....[10]....
        /*00a4*/ 	.word	0x0000b090


	//   ....[11]....
        /*00a8*/ 	.word	0x0000b0b0


	//   ....[12]....
        /*00ac*/ 	.word	0x0000d5f0


	//   ....[13]....
        /*00b0*/ 	.word	0x0000d630


	//   ....[14]....
        /*00b4*/ 	.word	0x0000d6b0


	//   ....[15]....
        /*00b8*/ 	.word	0x0000d6c0


	//----- nvinfo : EIATTR_EXIT_INSTR_OFFSETS
	.align		4
.L_276:
        /*00bc*/ 	.byte	0x04, 0x1c
        /*00be*/ 	.short	(.L_278 - .L_277)


	//   ....[0]....
.L_277:
        /*00c0*/ 	.word	0x00000700


	//   ....[1]....
        /*00c4*/ 	.word	0x0000f500


	//   ....[2]....
        /*00c8*/ 	.word	0x0000f610


	//   ....[3]....
        /*00cc*/ 	.word	0x00010130


	//   ....[4]....
        /*00d0*/ 	.word	0x000101c0


	//----- nvinfo : EIATTR_CRS_STACK_SIZE
	.align		4
.L_278:
        /*00d4*/ 	.byte	0x04, 0x1e
        /*00d6*/ 	.short	(.L_280 - .L_279)
.L_279:
        /*00d8*/ 	.word	0x00000000


	//----- nvinfo : EIATTR_CBANK_PARAM_SIZE
	.align		4
.L_280:
        /*00dc*/ 	.byte	0x03, 0x19
        /*00de*/ 	.short	0x01d0


	//----- nvinfo : EIATTR_PARAM_CBANK
	.align		4
        /*00e0*/ 	.byte	0x04, 0x0a
        /*00e2*/ 	.short	(.L_282 - .L_281)
	.align		4
.L_281:
        /*00e4*/ 	.word	index@(.nv.constant0._ZN5flash16flash_fwd_kernelI23Flash_fwd_kernel_traitsILi256ELi64ELi64ELi4ELb0ELb0EN7cutlass10bfloat16_tE19Flash_kernel_traitsILi256ELi64ELi64ELi4ES3_EELb1ELb1ELb0ELb0ELb0ELb1ELb0ELb0EEEvNS_16Flash_fwd_paramsE)
        /*00e8*/ 	.short	0x0210
        /*00ea*/ 	.short	0x01d0


	//----- nvinfo : EIATTR_SW_WAR
	.align		4
.L_282:
        /*00ec*/ 	.byte	0x04, 0x36
        /*00ee*/ 	.short	(.L_284 - .L_283)
.L_283:
        /*00f0*/ 	.word	0x00000008
.L_284:


//--------------------- .nv.info._ZN5flash16flash_fwd_kernelI23Flash_fwd_kernel_traitsILi256ELi64ELi64ELi4ELb0ELb0EN7cutlass10bfloat16_tE19Flash_kernel_traitsILi256ELi64ELi64ELi4ES3_EELb0ELb1ELb0ELb0ELb0ELb1ELb1ELb0EEEvNS_16Flash_fwd_paramsE --------------------------
	.section	.nv.info._ZN5flash16flash_fwd_kernelI23Flash_fwd_kernel_traitsILi256ELi64ELi64ELi4ELb0ELb0EN7cutlass10bfloat16_tE19Flash_kernel_traitsILi256ELi64ELi64ELi4ES3_EELb0ELb1ELb0ELb0ELb0ELb1ELb1ELb0EEEvNS_16Flash_fwd_paramsE,"",@"SHT_CUDA_INFO"
	.sectionflags	@""
	.align	4


	//----- nvinfo : EIATTR_CUDA_API_VERSION
	.align		4
        /*0000*/ 	.byte	0x04, 0x37
        /*0002*/ 	.short	(.L_286 - .L_285)
.L_285:
        /*0004*/ 	.word	0x00000082


	//----- nvinfo : EIATTR_KPARAM_INFO
	.align		4
.L_286:
        /*0008*/ 	.byte	0x04, 0x17
        /*000a*/ 	.short	(.L_288 - .L_287)
.L_287:
        /*000c*/ 	.word	0x00000000
        /*0010*/ 	.short	0x0000
        /*0012*/ 	.short	0x0000
        /*0014*/ 	.byte	0x00, 0xf0, 0x41, 0x07


	//----- nvinfo : EIATTR_SPARSE_MMA_MASK
	.align		4
.L_288:
        /*0018*/ 	.byte	0x03, 0x50
        /*001a*/ 	.short	0x0000


	//----- nvinfo : EIATTR_MAXREG_COUNT
	.align		4
        /*001c*/ 	.byte	0x03, 0x1b
        /*001e*/ 	.short	0x00ff


	//----- nvinfo : EIATTR_NUM_BARRIERS
	.align		4
        /*0020*/ 	.byte	0x02, 0x4c
        /*0022*/ 	.byte	0x01
	.zero		1


	//----- nvinfo : EIATTR_MERCURY_ISA_VERSION
	.align		4
        /*0024*/ 	.byte	0x03, 0x5f
        /*0026*/ 	.short	0x0101


	//----- nvinfo : EIATTR_INT_WARP_WIDE_INSTR_OFFSETS
	.align		4
        /*0028*/ 	.byte	0x04, 0x31
        /*002a*/ 	.short	(.L_290 - .L_289)


	//   ....[0]....
.L_289:
        /*002c*/ 	.word	0x000013a0


	//   ....[1]....
        /*0030*/ 	.word	0x000018b0


	//----- nvinfo : EIATTR_COOP_GROUP_MASK_REGIDS
	.align		4
.L_290:
        /*0034*/ 	.byte	0x04, 0x29
        /*0036*/ 	.short	(.L_292 - .L_291)


	//   ....[0]....
.L_291:
        /*0038*/ 	.word	0xffffffff


	//   ....[1]....
        /*003c*/ 	.word	0xffffffff


	//   ....[2]....
        /*0040*/ 	.word	0xffffffff


	//   ....[3]....
        /*0044*/ 	.word	0xffffffff


	//   ....[4]....
        /*0048*/ 	.word	0xffffffff


	//   ....[5]....
        /*004c*/ 	.word	0xffffffff


	//   ....[6]....
        /*0050*/ 	.word	0xffffffff


	//   ....[7]....
        /*0054*/ 	.word	0xffffffff


	//   ....[8]....
        /*0058*/ 	.word	0xffffffff


	//   ....[9]....
        /*005c*/ 	.word	0xffffffff


	//   ....[10]....
        /*0060*/ 	.word	0xffffffff


	//   ....[11]....
        /*0064*/ 	.word	0xffffffff


	//   ....[12]....
        /*0068*/ 	.word	0xffffffff


	//   ....[13]....
        /*006c*/ 	.word	0xffffffff


	//   ....[14]....
        /*0070*/ 	.word	0xffffffff


	//   ....[15]....
        /*0074*/ 	.word	0xffffffff


	//----- nvinfo : EIATTR_COOP_GROUP_INSTR_OFFSETS
	.align		4
.L_292:
        /*0078*/ 	.byte	0x04, 0x28
        /*007a*/ 	.short	(.L_294 - .L_293)


	//   ....[0]....
.L_293:
        /*007c*/ 	.word	0x00003b20


	//   ....[1]....
        /*0080*/ 	.word	0x00003c20


	//   ....[2]....
        /*0084*/ 	.word	0x00003c50


	//   ....[3]....
        /*0088*/ 	.word	0x00003da0


	//   ....[4]....
        /*008c*/ 	.word	0x00006e60


	//   ....[5]....
        /*0090*/ 	.word	0x00006f50


	//   ....[6]....
        /*0094*/ 	.word	0x00006f60


	//   ....[7]....
        /*0098*/ 	.word	0x00006f90


	//   ....[8]....
        /*009c*/ 	.word	0x0000a4f0


	//   ....[9]....
        /*00a0*/ 	.word	0x0000a530


	//   ....[10]....
        /*00a4*/ 	.word	0x0000a570


	//   ....[11]....
        /*00a8*/ 	.word	0x0000a5a0


	//   ....[12]....
        /*00ac*/ 	.word	0x0000c1a0


	//   ....[13]....
        /*00b0*/ 	.word	0x0000c1e0


	//   ....[14]....
        /*00b4*/ 	.word	0x0000c250


	//   ....[15]....
        /*00b8*/ 	.word	0x0000c280


	//----- nvinfo : EIATTR_EXIT_INSTR_OFFSETS
	.align		4
.L_294:
        /*00bc*/ 	.byte	0x04, 0x1c
        /*00be*/ 	.short	(.L_296 - .L_295)


	//   ....[0]....
.L_295:
        /*00c0*/ 	.word	0x000004c0


	//   ....[1]....
        /*00c4*/ 	.word	0x0000e0f0


	//   ....[2]....
        /*00c8*/ 	.word	0x0000e200


	//   ....[3]....
        /*00cc*/ 	.word	0x0000ed40


	//   ....[4]....
        /*00d0*/ 	.word	0x0000edd0


	//----- nvinfo : EIATTR_CRS_STACK_SIZE
	.align		4
.L_296:
        /*00d4*/ 	.byte	0x04, 0x1e
        /*00d6*/ 	.short	(.L_298 - .L_297)
.L_297:
        /*00d8*/ 	.word	0x00000000


	//----- nvinfo : EIATTR_CBANK_PARAM_SIZE
	.align		4
.L_298:
        /*00dc*/ 	.byte	0x03, 0x19
        /*00de*/ 	.short	0x01d0


	//----- nvinfo : EIATTR_PARAM_CBANK
	.align		4
        /*00e0*/ 	.byte	0x04, 0x0a
        /*00e2*/ 	.short	(.L_300 - .L_299)
	.align		4
.L_299:
        /*00e4*/ 	.word	index@(.nv.constant0._ZN5flash16flash_fwd_kernelI23Flash_fwd_kernel_traitsILi256ELi64ELi64ELi4ELb0ELb0EN7cutlass10bfloat16_tE19Flash_kernel_traitsILi256ELi64ELi64ELi4ES3_EELb0ELb1ELb0ELb0ELb0ELb1ELb1ELb0EEEvNS_16Flash_fwd_paramsE)
        /*00e8*/ 	.short	0x0210
        /*00ea*/ 	.short	0x01d0


	//----- nvinfo : EIATTR_SW_WAR
	.align		4
.L_300:
        /*00ec*/ 	.byte	0x04, 0x36
        /*00ee*/ 	.short	(.L_302 - .L_301)
.L_301:
        /*00f0*/ 	.word	0x00000008
.L_302:


//--------------------- .nv.info._ZN5flash16flash_fwd_kernelI23Flash_fwd_kernel_traitsILi256ELi64ELi64ELi4ELb0ELb0EN7cutlass10bfloat16_tE19Flash_kernel_traitsILi256ELi64ELi64ELi4ES3_EELb1ELb1ELb0ELb1ELb0ELb0ELb0ELb0EEEvNS_16Flash_fwd_paramsE --------------------------
	.section	.nv.info._ZN5flash16flash_fwd_kernelI23Flash_fwd_kernel_traitsILi256ELi64ELi64ELi4ELb0ELb0EN7cutlass10bfloat16_tE19Flash_kernel_traitsILi256ELi64ELi64ELi4ES3_EELb1ELb1ELb0ELb1ELb0ELb0ELb0ELb0EEEvNS_16Flash_fwd_paramsE,"",@"SHT_CUDA_INFO"
	.sectionflags	@""
	.align	4


	//----- nvinfo : EIATTR_CUDA_API_VERSION
	.align		4
        /*0000*/ 	.byte	0x04, 0x37
        /*0002*/ 	.short	(.L_304 - .L_303)
.L_303:
        /*0004*/ 	.word	0x00000082


	//----- nvinfo : EIATTR_KPARAM_INFO
	.align		4
.L_304:
        /*0008*/ 	.byte	0x04, 0x17
        /*000a*/ 	.short	(.L_306 - .L_305)
.L_305:
        /*000c*/ 	.word	0x00000000
        /*0010*/ 	.short	0x0000
        /*0012*/ 	.short	0x0000
        /*0014*/ 	.byte	0x00, 0xf0, 0x41, 0x07


	//----- nvinfo : EIATTR_SPARSE_MMA_MASK
	.align		4
.L_306:
        /*0018*/ 	.byte	0x03, 0x50
        /*001a*/ 	.short	0x0000


	//----- nvinfo : EIATTR_MAXREG_COUNT
	.align		4
        /*001c*/ 	.byte	0x03, 0x1b
        /*001e*/ 	.short	0x00ff


	//----- nvinfo : EIATTR_NUM_BARRIERS
	.align		4
        /*0020*/ 	.byte	0x02, 0x4c
        /*0022*/ 	.byte	0x01
	.zero		1


	//----- nvinfo : EIATTR_ANNOTATIONS
	.align		4
        /*0024*/ 	.byte	0x04, 0x55
        /*0026*/ 	.short	(.L_308 - .L_307)


	//   ....[0]....
.L_307:
        /* <DEDUP_REMOVED lines=26> */
        /*01bc*/ 	.byte	0x60, 0x59, 0x01, 0x00


	//----- nvinfo : EIATTR_MERCURY_ISA_VERSION
	.align		4
.L_308:
        /*01c0*/ 	.byte	0x03, 0x5f
        /*01c2*/ 	.short	0x0101


	//----- nvinfo : EIATTR_COOP_GROUP_MASK_REGIDS
	.align		4
        /*01c4*/ 	.byte	0x04, 0x29
        /*01c6*/ 	.short	(.L_310 - .L_309)


	//   ....[0]....
.L_309:
        /*01c8*/ 	.word	0xffffffff


	//   ....[1]....
        /*01cc*/ 	.word	0xffffffff


	//   ....[2]....
        /*01d0*/ 	.word	0xffffffff


	//   ....[3]....
        /*01d4*/ 	.word	0xffffffff


	//   ....[4]....
        /*01d8*/ 	.word	0xffffffff


	//   ....[5]....
        /*01dc*/ 	.word	0xffffffff


	//   ....[6]....
        /*01e0*/ 	.word	0xffffffff


	//   ....[7]....
        /*01e4*/ 	.word	0xffffffff


	//   ....[8]....
        /*01e8*/ 	.word	0xffffffff


	//   ....[9]....
        /*01ec*/ 	.word	0xffffffff


	//   ....[10]....
        /*01f0*/ 	.word	0xffffffff


	//   ....[11]....
        /*01f4*/ 	.word	0xffffffff


	//   ....[12]....
        /*01f8*/ 	.word	0xffffffff


	//   ....[13]....
        /*01fc*/ 	.word	0xffffffff


	//   ....[14]....
        /*0200*/ 	.word	0xffffffff


	//   ....[15]....
        /*0204*/ 	.word	0xffffffff


	//----- nvinfo : EIATTR_COOP_GROUP_INSTR_OFFSETS
	.align		4
.L_310:
        /*0208*/ 	.byte	0x04, 0x28
        /*020a*/ 	.short	(.L_312 - .L_311)


	//   ....[0]....
.L_311:
        /*020c*/ 	.word	0x00005ff0


	//   ....[1]....
        /*0210*/ 	.word	0x00006080


	//   ....[2]....
        /*0214*/ 	.word	0x00006340


	//   ....[3]....
        /*0218*/ 	.word	0x00006370


	//   ....[4]....
        /*021c*/ 	.word	0x0000b590


	//   ....[5]....
        /*0220*/ 	.word	0x0000b610


	//   ....[6]....
        /*0224*/ 	.word	0x0000b710


	//   ....[7]....
        /*0228*/ 	.word	0x0000b7b0


	//   ....[8]....
        /*022c*/ 	.word	0x00011930


	//   ....[9]....
        /*0230*/ 	.word	0x00011960


	//   ....[10]....
        /*0234*/ 	.word	0x00011990


	//   ....[11]....
        /*0238*/ 	.word	0x00011a00


	//   ....[12]....
        /*023c*/ 	.word	0x00013f00


	//   ....[13]....
        /*0240*/ 	.word	0x00013f40


	//   ....[14]....
        /*0244*/ 	.word	0x00013f80


	//   ....[15]....
        /*0248*/ 	.word	0x00013f90


	//----- nvinfo : EIATTR_EXIT_INSTR_OFFSETS
	.align		4
.L_312:
        /*024c*/ 	.byte	0x04, 0x1c
        /*024e*/ 	.short	(.L_314 - .L_313)


	//   ....[0]....
.L_313:
        /*0250*/ 	.word	0x00000720


	//   ....[1]....
        /*0254*/ 	.word	0x00015fb0


	//   ....[2]....
        /*0258*/ 	.word	0x00016100


	//   ....[3]....
        /*025c*/ 	.word	0x00016120


	//   ....[4]....
        /*0260*/ 	.word	0x00016db0


	//   ....[5]....
        /*0264*/ 	.word	0x00016e40


	//----- nvinfo : EIATTR_CRS_STACK_SIZE
	.align		4
.L_314:
        /*0268*/ 	.byte	0x04, 0x1e
        /*026a*/ 	.short	(.L_316 - .L_315)
.L_315:
        /*026c*/ 	.word	0x00000000


	//----- nvinfo : EIATTR_CBANK_PARAM_SIZE
	.align		4
.L_316:
        /*0270*/ 	.byte	0x03, 0x19
        /*0272*/ 	.short	0x01d0


	//----- nvinfo : EIATTR_PARAM_CBANK
	.align		4
        /*0274*/ 	.byte	0x04, 0x0a
        /*0276*/ 	.short	(.L_318 - .L_317)
	.align		4
.L_317:
        /*0278*/ 	.word	index@(.nv.constant0._ZN5flash16flash_fwd_kernelI23Flash_fwd_kernel_traitsILi256ELi64ELi64ELi4ELb0ELb0EN7cutlass10bfloat16_tE19Flash_kernel_traitsILi256ELi64ELi64ELi4ES3_EELb1ELb1ELb0ELb1ELb0ELb0ELb0ELb0EEEvNS_16Flash_fwd_paramsE)
        /*027c*/ 	.short	0x0210
        /*027e*/ 	.short	0x01d0


	//----- nvinfo : EIATTR_SW_WAR
	.align		4
.L_318:
        /*0280*/ 	.byte	0x04, 0x36
        /*0282*/ 	.short	(.L_320 - .L_319)
.L_319:
        /*0284*/ 	.word	0x00000008
.L_320:


//--------------------- .nv.info._ZN5flash16flash_fwd_kernelI23Flash_fwd_kernel_traitsILi256ELi64ELi64ELi4ELb0ELb0EN7cutlass10bfloat16_tE19Flash_kernel_traitsILi256ELi64ELi64ELi4ES3_EELb1ELb1ELb0ELb0ELb0ELb0ELb0ELb1EEEvNS_16Flash_fwd_paramsE --------------------------
	.section	.nv.info._ZN5flash16flash_fwd_kernelI23Flash_fwd_kernel_traitsILi256ELi64ELi64ELi4ELb0ELb0EN7cutlass10bfloat16_tE19Flash_kernel_traitsILi256ELi64ELi64ELi4ES3_EELb1ELb1ELb0ELb0ELb0ELb0ELb0ELb1EEEvNS_16Flash_fwd_paramsE,"",@"SHT_CUDA_INFO"
	.sectionflags	@""
	.align	4


	//----- nvinfo : EIATTR_CUDA_API_VERSION
	.align		4
        /*0000*/ 	.byte	0x04, 0x37
        /*0002*/ 	.short	(.L_322 - .L_321)
.L_321:
        /*0004*/ 	.word	0x00000082


	//----- nvinfo : EIATTR_KPARAM_INFO
	.align		4
.L_322:
        /*0008*/ 	.byte	0x04, 0x17
        /*000a*/ 	.short	(.L_324 - .L_323)
.L_323:
        /*000c*/ 	.word	0x00000000
        /*0010*/ 	.short	0x0000
        /*0012*/ 	.short	0x0000
        /*0014*/ 	.byte	0x00, 0xf0, 0x41, 0x07


	//----- nvinfo : EIATTR_SPARSE_MMA_MASK
	.align		4
.L_324:
        /*0018*/ 	.byte	0x03, 0x50
        /*001a*/ 	.short	0x0000


	//----- nvinfo : EIATTR_MAXREG_COUNT
	.align		4
        /*001c*/ 	.byte	0x03, 0x1b
        /*001e*/ 	.short	0x00ff


	//----- nvinfo : EIATTR_NUM_BARRIERS
	.align		4
        /*0020*/ 	.byte	0x02, 0x4c
        /*0022*/ 	.byte	0x01
	.zero		1


	//----- nvinfo : EIATTR_ANNOTATIONS
	.align		4
        /*0024*/ 	.byte	0x04, 0x55
        /*0026*/ 	.short	(.L_326 - .L_325)


	//   ....[0]....
.L_325:
        /* <DEDUP_REMOVED lines=103> */


	//----- nvinfo : EIATTR_MERCURY_ISA_VERSION
	.align		4
.L_326:
        /*0688*/ 	.byte	0x03, 0x5f
        /*068a*/ 	.short	0x0101


	//----- nvinfo : EIATTR_COOP_GROUP_MASK_REGIDS
	.align		4
        /*068c*/ 	.byte	0x04, 0x29
        /*068e*/ 	.short	(.L_328 - .L_327)


	//   ....[0]....
.L_327:
        /*0690*/ 	.word	0xffffffff


	//   ....[1]....
        /*0694*/ 	.word	0xffffffff


	//   ....[2]....
        /*0698*/ 	.word	0xffffffff


	//   ....[3]....
        /*069c*/ 	.word	0xffffffff


	//   ....[4]....
        /*06a0*/ 	.word	0xffffffff


	//   ....[5]....
        /*06a4*/ 	.word	0xffffffff


	//   ....[6]....
        /*06a8*/ 	.word	0xffffffff


	//   ....[7]....
        /*06ac*/ 	.word	0xffffffff


	//   ....[8]....
        /*06b0*/ 	.word	0xffffffff


	//   ....[9]....
        /*06b4*/ 	.word	0xffffffff


	//   ....[10]....
        /*06b8*/ 	.word	0xffffffff


	//   ....[11]....
        /*06bc*/ 	.word	0xffffffff


	//   ....[12]....
        /*06c0*/ 	.word	0xffffffff


	//   ....[13]....
        /*06c4*/ 	.word	0xffffffff


	//   ....[14]....
        /*06c8*/ 	.word	0xffffffff


	//   ....[15]....
        /*06cc*/ 	.word	0xffffffff


	//----- nvinfo : EIATTR_COOP_GROUP_INSTR_OFFSETS
	.align		4
.L_328:
        /*06d0*/ 	.byte	0x04, 0x28
        /*06d2*/ 	.short	(.L_330 - .L_329)


	//   ....[0]....
.L_329:
        /*06d4*/ 	.word	0x00005c50


	//   ....[1]....
        /*06d8*/ 	.word	0x00005c80


	//   ....[2]....
        /*06dc*/ 	.word	0x00005d60


	//   ....[3]....
        /*06e0*/ 	.word	0x00005d80


	//   ....[4]....
        /*06e4*/ 	.word	0x0000bdd0


	//   ....[5]....
        /*06e8*/ 	.word	0x0000be40


	//   ....[6]....
        /*06ec*/ 	.word	0x0000bee0


	//   ....[7]....
        /*06f0*/ 	.word	0x0000bf50


	//   ....[8]....
        /*06f4*/ 	.word	0x00013960


	//   ....[9]....
        /*06f8*/ 	.word	0x00013970


	//   ....[10]....
        /*06fc*/ 	.word	0x000139a0


	//   ....[11]....
        /*0700*/ 	.word	0x000139b0


	//   ....[12]....
        /*0704*/ 	.word	0x00017370


	//   ....[13]....
        /*0708*/ 	.word	0x000173b0


	//   ....[14]....
        /*070c*/ 	.word	0x000173f0


	//   ....[15]....
        /*0710*/ 	.word	0x00017400


	//----- nvinfo : EIATTR_EXIT_INSTR_OFFSETS
	.align		4
.L_330:
        /*0714*/ 	.byte	0x04, 0x1c
        /*0716*/ 	.short	(.L_332 - .L_331)


	//   ....[0]....
.L_331:
        /*0718*/ 	.word	0x00000690


	//   ....[1]....
        /*071c*/ 	.word	0x00019470


	//   ....[2]....
        /*0720*/ 	.word	0x000195c0


	//   ....[3]....
        /*0724*/ 	.word	0x000195e0


	//   ....[4]....
        /*0728*/ 	.word	0x0001a2a0


	//   ....[5]....
        /*072c*/ 	.word	0x0001a330


	//----- nvinfo : EIATTR_CRS_STACK_SIZE
	.align		4
.L_332:
        /*0730*/ 	.byte	0x04, 0x1e
        /*0732*/ 	.short	(.L_334 - .L_333)
.L_333:
        /*0734*/ 	.word	0x00000000


	//----- nvinfo : EIATTR_CBANK_PARAM_SIZE
	.align		4
.L_334:
        /*0738*/ 	.byte	0x03, 0x19
        /*073a*/ 	.short	0x01d0


	//----- nvinfo : EIATTR_PARAM_CBANK
	.align		4
        /*073c*/ 	.byte	0x04, 0x0a
        /*073e*/ 	.short	(.L_336 - .L_335)
	.align		4
.L_335:
        /*0740*/ 	.word	index@(.nv.constant0._ZN5flash16flash_fwd_kernelI23Flash_fwd_kernel_traitsILi256ELi64ELi64ELi4ELb0ELb0EN7cutlass10bfloat16_tE19Flash_kernel_traitsILi256ELi64ELi64ELi4ES3_EELb1ELb1ELb0ELb0ELb0ELb0ELb0ELb1EEEvNS_16Flash_fwd_paramsE)
        /*0744*/ 	.short	0x0210
        /*0746*/ 	.short	0x01d0


	//----- nvinfo : EIATTR_SW_WAR
	.align		4
.L_336:
        /*0748*/ 	.byte	0x04, 0x36
        /*074a*/ 	.short	(.L_338 - .L_337)
.L_337:
        /*074c*/ 	.word	0x00000008
.L_338:


//--------------------- .nv.info._ZN5flash16flash_fwd_kernelI23Flash_fwd_kernel_traitsILi256ELi64ELi64ELi4ELb0ELb0EN7cutlass10bfloat16_tE19Flash_kernel_traitsILi256ELi64ELi64ELi4ES3_EELb0ELb1ELb0ELb0ELb0ELb0ELb1ELb0EEEvNS_16Flash_fwd_paramsE --------------------------
	.section	.nv.info._ZN5flash16flash_fwd_kernelI23Flash_fwd_kernel_traitsILi256ELi64ELi64ELi4ELb0ELb0EN7cutlass10bfloat16_tE19Flash_kernel_traitsILi256ELi64ELi64ELi4ES3_EELb0ELb1ELb0ELb0ELb0ELb0ELb1ELb0EEEvNS_16Flash_fwd_paramsE,"",@"SHT_CUDA_INFO"
	.sectionflags	@""
	.align	4


	//----- nvinfo : EIATTR_CUDA_API_VERSION
	.align		4
        /*0000*/ 	.byte	0x04, 0x37
        /*0002*/ 	.short	(.L_340 - .L_339)
.L_339:
        /*0004*/ 	.word	0x00000082


	//----- nvinfo : EIATTR_KPARAM_INFO
	.align		4
.L_340:
        /*0008*/ 	.byte	0x04, 0x17
        /*000a*/ 	.short	(.L_342 - .L_341)
.L_341:
        /*000c*/ 	.word	0x00000000
        /*0010*/ 	.short	0x0000
        /*0012*/ 	.short	0x0000
        /*0014*/ 	.byte	0x00, 0xf0, 0x41, 0x07


	//----- nvinfo : EIATTR_SPARSE_MMA_MASK
	.align		4
.L_342:
        /*0018*/ 	.byte	0x03, 0x50
        /*001a*/ 	.short	0x0000


	//----- nvinfo : EIATTR_MAXREG_COUNT
	.align		4
        /*001c*/ 	.byte	0x03, 0x1b
        /*001e*/ 	.short	0x00ff


	//----- nvinfo : EIATTR_NUM_BARRIERS
	.align		4
        /*0020*/ 	.byte	0x02, 0x4c
        /*0022*/ 	.byte	0x01
	.zero		1


	//----- nvinfo : EIATTR_ANNOTATIONS
	.align		4
        /*0024*/ 	.byte	0x04, 0x55
        /*0026*/ 	.short	(.L_344 - .L_343)


	//   ....[0]....
.L_343:
        /* <DEDUP_REMOVED lines=31> */


	//----- nvinfo : EIATTR_MERCURY_ISA_VERSION
	.align		4
.L_344:
        /*0208*/ 	.byte	0x03, 0x5f
        /*020a*/ 	.short	0x0101


	//----- nvinfo : EIATTR_COOP_GROUP_MASK_REGIDS
	.align		4
        /*020c*/ 	.byte	0x04, 0x29
        /*020e*/ 	.short	(.L_346 - .L_345)


	//   ....[0]....
.L_345:
        /*0210*/ 	.word	0xffffffff


	//   ....[1]....
        /*0214*/ 	.word	0xffffffff


	//   ....[2]....
        /*0218*/ 	.word	0xffffffff


	//   ....[3]....
        /*021c*/ 	.word	0xffffffff


	//   ....[4]....
        /*0220*/ 	.word	0xffffffff


	//   ....[5]....
        /*0224*/ 	.word	0xffffffff


	//   ....[6]....
        /*0228*/ 	.word	0xffffffff


	//   ....[7]....
        /*022c*/ 	.word	0xffffffff


	//   ....[8]....
        /*0230*/ 	.word	0xffffffff


	//   ....[9]....
        /*0234*/ 	.word	0xffffffff


	//   ....[10]....
        /*0238*/ 	.word	0xffffffff


	//   ....[11]....
        /*023c*/ 	.word	0xffffffff


	//   ....[12]....
        /*0240*/ 	.word	0xffffffff


	//   ....[13]....
        /*0244*/ 	.word	0xffffffff


	//   ....[14]....
        /*0248*/ 	.word	0xffffffff


	//   ....[15]....
        /*024c*/ 	.word	0xffffffff


	//----- nvinfo : EIATTR_COOP_GROUP_INSTR_OFFSETS
	.align		4
.L_346:
        /*0250*/ 	.byte	0x04, 0x28
        /*0252*/ 	.short	(.L_348 - .L_347)


	//   ....[0]....
.L_347:
        /*0254*/ 	.word	0x00005c20


	//   ....[1]....
        /*0258*/ 	.word	0x00005c60


	//   ....[2]....
        /*025c*/ 	.word	0x00005d20


	//   ....[3]....
        /*0260*/ 	.word	0x00005d50


	//   ....[4]....
        /*0264*/ 	.word	0x0000aeb0


	//   ....[5]....
        /*0268*/ 	.word	0x0000af00


	//   ....[6]....
        /*026c*/ 	.word	0x0000af20


	//   ....[7]....
        /*0270*/ 	.word	0x0000af40


	//   ....[8]....
        /*0274*/ 	.word	0x00010480


	//   ....[9]....
        /*0278*/ 	.word	0x000104c0


	//   ....[10]....
        /*027c*/ 	.word	0x00010500


	//   ....[11]....
        /*0280*/ 	.word	0x00010520


	//   ....[12]....
        /*0284*/ 	.word	0x00012410


	//   ....[13]....
        /*0288*/ 	.word	0x00012420


	//   ....[14]....
        /*028c*/ 	.word	0x00012450


	//   ....[15]....
        /*0290*/ 	.word	0x00012460


	//----- nvinfo : EIATTR_EXIT_INSTR_OFFSETS
	.align		4
.L_348:
        /*0294*/ 	.byte	0x04, 0x1c
        /*0296*/ 	.short	(.L_350 - .L_349)


	//   ....[0]....
.L_349:
        /*0298*/ 	.word	0x000004c0


	//   ....[1]....
        /*029c*/ 	.word	0x000142c0


	//   ....[2]....
        /*02a0*/ 	.word	0x00014410


	//   ....[3]....
        /*02a4*/ 	.word	0x00014430


	//   ....[4]....
        /*02a8*/ 	.word	0x000150e0


	//   ....[5]....
        /*02ac*/ 	.word	0x00015170


	//----- nvinfo : EIATTR_CRS_STACK_SIZE
	.align		4
.L_350:
        /*02b0*/ 	.byte	0x04, 0x1e
        /*02b2*/ 	.short	(.L_352 - .L_351)
.L_351:
        /*02b4*/ 	.word	0x00000000


	//----- nvinfo : EIATTR_CBANK_PARAM_SIZE
	.align		4
.L_352:
        /*02b8*/ 	.byte	0x03, 0x19
        /*02ba*/ 	.short	0x01d0


	//----- nvinfo : EIATTR_PARAM_CBANK
	.align		4
        /*02bc*/ 	.byte	0x04, 0x0a
        /*02be*/ 	.short	(.L_354 - .L_353)
	.align		4
.L_353:
        /*02c0*/ 	.word	index@(.nv.constant0._ZN5flash16flash_fwd_kernelI23Flash_fwd_kernel_traitsILi256ELi64ELi64ELi4ELb0ELb0EN7cutlass10bfloat16_tE19Flash_kernel_traitsILi256ELi64ELi64ELi4ES3_EELb0ELb1ELb0ELb0ELb0ELb0ELb1ELb0EEEvNS_16Flash_fwd_paramsE)
        /*02c4*/ 	.short	0x0210
        /*02c6*/ 	.short	0x01d0


	//----- nvinfo : EIATTR_SW_WAR
	.align		4
.L_354:
        /*02c8*/ 	.byte	0x04, 0x36
        /*02ca*/ 	.short	(.L_356 - .L_355)
.L_355:
        /*02cc*/ 	.word	0x00000008
.L_356:


//--------------------- .nv.info._ZN5flash16flash_fwd_kernelI23Flash_fwd_kernel_traitsILi256ELi64ELi64ELi4ELb0ELb0EN7cutlass10bfloat16_tE19Flash_kernel_traitsILi256ELi64ELi64ELi4ES3_EELb1ELb1ELb0ELb1ELb0ELb0ELb0ELb1EEEvNS_16Flash_fwd_paramsE --------------------------
	.section	.nv.info._ZN5flash16flash_fwd_kernelI23Flash_fwd_kernel_traitsILi256ELi64ELi64ELi4ELb0ELb0EN7cutlass10bfloat16_tE19Flash_kernel_traitsILi256ELi64ELi64ELi4ES3_EELb1ELb1ELb0ELb1ELb0ELb0ELb0ELb1EEEvNS_16Flash_fwd_paramsE,"",@"SHT_CUDA_INFO"
	.sectionflags	@""
	.align	4


	//----- nvinfo : EIATTR_CUDA_API_VERSION
	.align		4
        /*0000*/ 	.byte	0x04, 0x37
        /*0002*/ 	.short	(.L_358 - .L_357)
.L_357:
        /*0004*/ 	.word	0x00000082


	//----- nvinfo : EIATTR_KPARAM_INFO
	.align		4
.L_358:
        /*0008*/ 	.byte	0x04, 0x17
        /*000a*/ 	.short	(.L_360 - .L_359)
.L_359:
        /*000c*/ 	.word	0x00000000
        /*0010*/ 	.short	0x0000
        /*0012*/ 	.short	0x0000
        /*0014*/ 	.byte	0x00, 0xf0, 0x41, 0x07


	//----- nvinfo : EIATTR_SPARSE_MMA_MASK
	.align		4
.L_360:
        /*0018*/ 	.byte	0x03, 0x50
        /*001a*/ 	.short	0x0000


	//----- nvinfo : EIATTR_MAXREG_COUNT
	.align		4
        /*001c*/ 	.byte	0x03, 0x1b
        /*001e*/ 	.short	0x00ff


	//----- nvinfo : EIATTR_NUM_BARRIERS
	.align		4
        /*0020*/ 	.byte	0x02, 0x4c
        /*0022*/ 	.byte	0x01
	.zero		1


	//----- nvinfo : EIATTR_ANNOTATIONS
	.align		4
        /*0024*/ 	.byte	0x04, 0x55
        /*0026*/ 	.short	(.L_362 - .L_361)


	//   ....[0]....
.L_361:
        /* <DEDUP_REMOVED lines=90> */


	//----- nvinfo : EIATTR_MERCURY_ISA_VERSION
	.align		4
.L_362:
        /*05b0*/ 	.byte	0x03, 0x5f
        /*05b2*/ 	.short	0x0101


	//----- nvinfo : EIATTR_COOP_GROUP_MASK_REGIDS
	.align		4
        /*05b4*/ 	.byte	0x04, 0x29
        /*05b6*/ 	.short	(.L_364 - .L_363)


	//   ....[0]....
.L_363:
        /*05b8*/ 	.word	0xffffffff


	//   ....[1]....
        /*05bc*/ 	.word	0xffffffff


	//   ....[2]....
        /*05c0*/ 	.word	0xffffffff


	//   ....[3]....
        /*05c4*/ 	.word	0xffffffff


	//   ....[4]....
        /*05c8*/ 	.word	0xffffffff


	//   ....[5]....
        /*05cc*/ 	.word	0xffffffff


	//   ....[6]....
        /*05d0*/ 	.word	0xffffffff


	//   ....[7]....
        /*05d4*/ 	.word	0xffffffff


	//   ....[8]....
        /*05d8*/ 	.word	0xffffffff


	//   ....[9]....
        /*05dc*/ 	.word	0xffffffff


	//   ....[10]....
        /*05e0*/ 	.word	0xffffffff


	//   ....[11]....
        /*05e4*/ 	.word	0xffffffff


	//   ....[12]....
        /*05e8*/ 	.word	0xffffffff


	//   ....[13]....
        /*05ec*/ 	.word	0xffffffff


	//   ....[14]....
        /*05f0*/ 	.word	0xffffffff


	//   ....[15]....
        /*05f4*/ 	.word	0xffffffff


	//----- nvinfo : EIATTR_COOP_GROUP_INSTR_OFFSETS
	.align		4
.L_364:
        /*05f8*/ 	.byte	0x04, 0x28
        /*05fa*/ 	.short	(.L_366 - .L_365)


	//   ....[0]....
.L_365:
        /*05fc*/ 	.word	0x00005fa0


	//   ....[1]....
        /*0600*/ 	.word	0x00006080


	//   ....[2]....
        /*0604*/ 	.word	0x000060c0


	//   ....[3]....
        /*0608*/ 	.word	0x000061c0


	//   ....[4]....
        /*060c*/ 	.word	0x0000c3f0


	//   ....[5]....
        /*0610*/ 	.word	0x0000c4d0


	//   ....[6]....
        /*0614*/ 	.word	0x0000c520


	//   ....[7]....
        /*0618*/ 	.word	0x0000c5d0


	//   ....[8]....
        /*061c*/ 	.word	0x00013dc0


	//   ....[9]....
        /*0620*/ 	.word	0x00013eb0


	//   ....[10]....
        /*0624*/ 	.word	0x00013ee0


	//   ....[11]....
        /*0628*/ 	.word	0x00013fd0


	//   ....[12]....
        /*062c*/ 	.word	0x00017680


	//   ....[13]....
        /*0630*/ 	.word	0x000176c0


	//   ....[14]....
        /*0634*/ 	.word	0x00017700


	//   ....[15]....
        /*0638*/ 	.word	0x00017720


	//----- nvinfo : EIATTR_EXIT_INSTR_OFFSETS
	.align		4
.L_366:
        /*063c*/ 	.byte	0x04, 0x1c
        /*063e*/ 	.short	(.L_368 - .L_367)


	//   ....[0]....
.L_367:
        /*0640*/ 	.word	0x00000690


	//   ....[1]....
        /*0644*/ 	.word	0x00019780


	//   ....[2]....
        /*0648*/ 	.word	0x000198d0


	//   ....[3]....
        /*064c*/ 	.word	0x000198f0


	//   ....[4]....
        /*0650*/ 	.word	0x0001a5b0


	//   ....[5]....
        /*0654*/ 	.word	0x0001a640


	//----- nvinfo : EIATTR_CRS_STACK_SIZE
	.align		4
.L_368:
        /*0658*/ 	.byte	0x04, 0x1e
        /*065a*/ 	.short	(.L_370 - .L_369)
.L_369:
        /*065c*/ 	.word	0x00000000


	//----- nvinfo : EIATTR_CBANK_PARAM_SIZE
	.align		4
.L_370:
        /*0660*/ 	.byte	0x03, 0x19
        /*0662*/ 	.short	0x01d0


	//----- nvinfo : EIATTR_PARAM_CBANK
	.align		4
        /*0664*/ 	.byte	0x04, 0x0a
        /*0666*/ 	.short	(.L_372 - .L_371)
	.align		4
.L_371:
        /*0668*/ 	.word	index@(.nv.constant0._ZN5flash16flash_fwd_kernelI23Flash_fwd_kernel_traitsILi256ELi64ELi64ELi4ELb0ELb0EN7cutlass10bfloat16_tE19Flash_kernel_traitsILi256ELi64ELi64ELi4ES3_EELb1ELb1ELb0ELb1ELb0ELb0ELb0ELb1EEEvNS_16Flash_fwd_paramsE)
        /*066c*/ 	.short	0x0210
        /*066e*/ 	.short	0x01d0


	//----- nvinfo : EIATTR_SW_WAR
	.align		4
.L_372:
        /*0670*/ 	.byte	0x04, 0x36
        /*0672*/ 	.short	(.L_374 - .L_373)
.L_373:
        /*0674*/ 	.word	0x00000008
.L_374:


//--------------------- .nv.info._ZN5flash16flash_fwd_kernelI23Flash_fwd_kernel_traitsILi256ELi64ELi64ELi4ELb0ELb0EN7cutlass10bfloat16_tE19Flash_kernel_traitsILi256ELi64ELi64ELi4ES3_EELb0ELb1ELb0ELb1ELb0ELb0ELb1ELb0EEEvNS_16Flash_fwd_paramsE --------------------------
	.section	.nv.info._ZN5flash16flash_fwd_kernelI23Flash_fwd_kernel_traitsILi256ELi64ELi64ELi4ELb0ELb0EN7cutlass10bfloat16_tE19Flash_kernel_traitsILi256ELi64ELi64ELi4ES3_EELb0ELb1ELb0ELb1ELb0ELb0ELb1ELb0EEEvNS_16Flash_fwd_paramsE,"",@"SHT_CUDA_INFO"
	.sectionflags	@""
	.align	4


	//----- nvinfo : EIATTR_CUDA_API_VERSION
	.align		4
        /*0000*/ 	.byte	0x04, 0x37
        /*0002*/ 	.short	(.L_376 - .L_375)
.L_375:
        /*0004*/ 	.word	0x00000082


	//----- nvinfo : EIATTR_KPARAM_INFO
	.align		4
.L_376:
        /*0008*/ 	.byte	0x04, 0x17
        /*000a*/ 	.short	(.L_378 - .L_377)
.L_377:
        /*000c*/ 	.word	0x00000000
        /*0010*/ 	.short	0x0000
        /*0012*/ 	.short	0x0000
        /*0014*/ 	.byte	0x00, 0xf0, 0x41, 0x07


	//----- nvinfo : EIATTR_SPARSE_MMA_MASK
	.align		4
.L_378:
        /*0018*/ 	.byte	0x03, 0x50
        /*001a*/ 	.short	0x0000


	//----- nvinfo : EIATTR_MAXREG_COUNT
	.align		4
        /*001c*/ 	.byte	0x03, 0x1b
        /*001e*/ 	.short	0x00ff


	//----- nvinfo : EIATTR_NUM_BARRIERS
	.align		4
        /*0020*/ 	.byte	0x02, 0x4c
        /*0022*/ 	.byte	0x01
	.zero		1


	//----- nvinfo : EIATTR_ANNOTATIONS
	.align		4
        /*0024*/ 	.byte	0x04, 0x55
        /*0026*/ 	.short	(.L_380 - .L_379)


	//   ....[0]....
.L_379:
        /* <DEDUP_REMOVED lines=10> */


	//----- nvinfo : EIATTR_MERCURY_ISA_VERSION
	.align		4
.L_380:
        /*00b8*/ 	.byte	0x03, 0x5f
        /*00ba*/ 	.short	0x0101


	//----- nvinfo : EIATTR_COOP_GROUP_MASK_REGIDS
	.align		4
        /*00bc*/ 	.byte	0x04, 0x29
        /*00be*/ 	.short	(.L_382 - .L_381)


	//   ....[0]....
.L_381:
        /*00c0*/ 	.word	0xffffffff


	//   ....[1]....
        /*00c4*/ 	.word	0xffffffff


	//   ....[2]....
        /*00c8*/ 	.word	0xffffffff


	//   ....[3]....
        /*00cc*/ 	.word	0xffffffff


	//   ....[4]....
        /*00d0*/ 	.word	0xffffffff


	//   ....[5]....
        /*00d4*/ 	.word	0xffffffff


	//   ....[6]....
        /*00d8*/ 	.word	0xffffffff


	//   ....[7]....
        /*00dc*/ 	.word	0xffffffff


	//   ....[8]....
        /*00e0*/ 	.word	0xffffffff


	//   ....[9]....
        /*00e4*/ 	.word	0xffffffff


	//   ....[10]....
        /*00e8*/ 	.word	0xffffffff


	//   ....[11]....
        /*00ec*/ 	.word	0xffffffff


	//   ....[12]....
        /*00f0*/ 	.word	0xffffffff


	//   ....[13]....
        /*00f4*/ 	.word	0xffffffff


	//   ....[14]....
        /*00f8*/ 	.word	0xffffffff


	//   ....[15]....
        /*00fc*/ 	.word	0xffffffff


	//----- nvinfo : EIATTR_COOP_GROUP_INSTR_OFFSETS
	.align		4
.L_382:
        /*0100*/ 	.byte	0x04, 0x28
        /*0102*/ 	.short	(.L_384 - .L_383)


	//   ....[0]....
.L_383:
        /*0104*/ 	.word	0x00005fa0


	//   ....[1]....
        /*0108*/ 	.word	0x00005fc0


	//   ....[2]....
        /*010c*/ 	.word	0x00006060


	//   ....[3]....
        /*0110*/ 	.word	0x00006070


	//   ....[4]....
        /*0114*/ 	.word	0x0000a270


	//   ....[5]....
        /*0118*/ 	.word	0x0000a280


	//   ....[6]....
        /*011c*/ 	.word	0x0000a2c0


	//   ....[7]....
        /*0120*/ 	.word	0x0000a2d0


	//   ....[8]....
        /*0124*/ 	.word	0x0000edb0


	//   ....[9]....
        /*0128*/ 	.word	0x0000edd0


	//   ....[10]....
        /*012c*/ 	.word	0x0000ee10


	//   ....[11]....
        /*0130*/ 	.word	0x0000ee20


	//   ....[12]....
        /*0134*/ 	.word	0x00010d60


	//   ....[13]....
        /*0138*/ 	.word	0x00010f30


	//   ....[14]....
        /*013c*/ 	.word	0x00010f50


	//   ....[15]....
        /*0140*/ 	.word	0x00010f60


	//----- nvinfo : EIATTR_EXIT_INSTR_OFFSETS
	.align		4
.L_384:
        /*0144*/ 	.byte	0x04, 0x1c
        /*0146*/ 	.short	(.L_386 - .L_385)


	//   ....[0]....
.L_385:
        /*0148*/ 	.word	0x000004c0


	//   ....[1]....
        /*014c*/ 	.word	0x00012d90


	//   ....[2]....
        /*0150*/ 	.word	0x00012ee0


	//   ....[3]....
        /*0154*/ 	.word	0x00012f00


	//   ....[4]....
        /*0158*/ 	.word	0x00013ba0


	//   ....[5]....
        /*015c*/ 	.word	0x00013c30


	//----- nvinfo : EIATTR_CRS_STACK_SIZE
	.align		4
.L_386:
        /*0160*/ 	.byte	0x04, 0x1e
        /*0162*/ 	.short	(.L_388 - .L_387)
.L_387:
        /*0164*/ 	.word	0x00000000


	//----- nvinfo : EIATTR_CBANK_PARAM_SIZE
	.align		4
.L_388:
        /*0168*/ 	.byte	0x03, 0x19
        /*016a*/ 	.short	0x01d0


	//----- nvinfo : EIATTR_PARAM_CBANK
	.align		4
        /*016c*/ 	.byte	0x04, 0x0a
        /*016e*/ 	.short	(.L_390 - .L_389)
	.align		4
.L_389:
        /*0170*/ 	.word	index@(.nv.constant0._ZN5flash16flash_fwd_kernelI23Flash_fwd_kernel_traitsILi256ELi64ELi64ELi4ELb0ELb0EN7cutlass10bfloat16_tE19Flash_kernel_traitsILi256ELi64ELi64ELi4ES3_EELb0ELb1ELb0ELb1ELb0ELb0ELb1ELb0EEEvNS_16Flash_fwd_paramsE)
        /*0174*/ 	.short	0x0210
        /*0176*/ 	.short	0x01d0


	//----- nvinfo : EIATTR_SW_WAR
	.align		4
.L_390:
        /*0178*/ 	.byte	0x04, 0x36
        /*017a*/ 	.short	(.L_392 - .L_391)
.L_391:
        /*017c*/ 	.word	0x00000008
.L_392:


//--------------------- .nv.info._ZN5flash16flash_fwd_kernelI23Flash_fwd_kernel_traitsILi256ELi128ELi64ELi8ELb0ELb0EN7cutlass10bfloat16_tE19Flash_kernel_traitsILi256ELi128ELi64ELi8ES3_EELb1ELb1ELb0ELb0ELb0ELb0ELb0ELb0EEEvNS_16Flash_fwd_paramsE --------------------------
	.section	.nv.info._ZN5flash16flash_fwd_kernelI23Flash_fwd_kernel_traitsILi256ELi128ELi64ELi8ELb0ELb0EN7cutlass10bfloat16_tE19Flash_kernel_traitsILi256ELi128ELi64ELi8ES3_EELb1ELb1ELb0ELb0ELb0ELb0ELb0ELb0EEEvNS_16Flash_fwd_paramsE,"",@"SHT_CUDA_INFO"
	.sectionflags	@""
	.align	4


	//----- nvinfo : EIATTR_CUDA_API_VERSION
	.align		4
        /*0000*/ 	.byte	0x04, 0x37
        /*0002*/ 	.short	(.L_394 - .L_393)
.L_393:
        /*0004*/ 	.word	0x00000082


	//----- nvinfo : EIATTR_KPARAM_INFO
	.align		4
.L_394:
        /*0008*/ 	.byte	0x04, 0x17
        /*000a*/ 	.short	(.L_396 - .L_395)
.L_395:
        /*000c*/ 	.word	0x00000000
        /*0010*/ 	.short	0x0000
        /*0012*/ 	.short	0x0000
        /*0014*/ 	.byte	0x00, 0xf0, 0x41, 0x07


	//----- nvinfo : EIATTR_SPARSE_MMA_MASK
	.align		4
.L_396:
        /*0018*/ 	.byte	0x03, 0x50
        /*001a*/ 	.short	0x0000


	//----- nvinfo : EIATTR_MAXREG_COUNT
	.align		4
        /*001c*/ 	.byte	0x03, 0x1b
        /*001e*/ 	.short	0x00ff


	//----- nvinfo : EIATTR_NUM_BARRIERS
	.align		4
        /*0020*/ 	.byte	0x02, 0x4c
        /*0022*/ 	.byte	0x01
	.zero		1


	//----- nvinfo : EIATTR_ANNOTATIONS
	.align		4
        /*0024*/ 	.byte	0x04, 0x55
        /*0026*/ 	.short	(.L_398 - .L_397)


	//   ....[0]....
.L_397:
        /* <DEDUP_REMOVED lines=14> */


	//----- nvinfo : EIATTR_MERCURY_ISA_VERSION
	.align		4
.L_398:
        /*00f0*/ 	.byte	0x03, 0x5f
        /*00f2*/ 	.short	0x0101


	//----- nvinfo : EIATTR_COOP_GROUP_MASK_REGIDS
	.align		4
        /*00f4*/ 	.byte	0x04, 0x29
        /*00f6*/ 	.short	(.L_400 - .L_399)


	//   ....[0]....
.L_399:
        /*00f8*/ 	.word	0xffffffff


	//   ....[1]....
        /*00fc*/ 	.word	0xffffffff


	//   ....[2]....
        /*0100*/ 	.word	0xffffffff


	//   ....[3]....
        /*0104*/ 	.word	0xffffffff


	//   ....[4]....
        /*0108*/ 	.word	0xffffffff


	//   ....[5]....
        /*010c*/ 	.word	0xffffffff


	//   ....[6]....
        /*0110*/ 	.word	0xffffffff


	//   ....[7]....
        /*0114*/ 	.word	0xffffffff


	//   ....[8]....
        /*0118*/ 	.word	0xffffffff


	//   ....[9]....
        /*011c*/ 	.word	0xffffffff


	//   ....[10]....
        /*0120*/ 	.word	0xffffffff


	//   ....[11]....
        /*0124*/ 	.word	0xffffffff


	//   ....[12]....
        /*0128*/ 	.word	0xffffffff


	//   ....[13]....
        /*012c*/ 	.word	0xffffffff


	//   ....[14]....
        /*0130*/ 	.word	0xffffffff


	//   ....[15]....
        /*0134*/ 	.word	0xffffffff


	//   ....[16]....
        /*0138*/ 	.word	0xffffffff


	//   ....[17]....
        /*013c*/ 	.word	0xffffffff


	//   ....[18]....
        /*0140*/ 	.word	0xffffffff


	//   ....[19]....
        /*0144*/ 	.word	0xffffffff


	//----- nvinfo : EIATTR_COOP_GROUP_INSTR_OFFSETS
	.align		4
.L_400:
        /*0148*/ 	.byte	0x04, 0x28
        /*014a*/ 	.short	(.L_402 - .L_401)


	//   ....[0]....
.L_401:
        /*014c*/ 	.word	0x000049f0


	//   ....[1]....
        /*0150*/ 	.word	0x00004af0


	//   ....[2]....
        /*0154*/ 	.word	0x00004b20


	//   ....[3]....
        /*0158*/ 	.word	0x00004be0


	//   ....[4]....
        /*015c*/ 	.word	0x00008770


	//   ....[5]....
        /*0160*/ 	.word	0x000087d0


	//   ....[6]....
        /*0164*/ 	.word	0x00008850


	//   ....[7]....
        /*0168*/ 	.word	0x000088b0


	//   ....[8]....
        /*016c*/ 	.word	0x0000cd10


	//   ....[9]....
        /*0170*/ 	.word	0x0000cdc0


	//   ....[10]....
        /*0174*/ 	.word	0x0000cde0


	//   ....[11]....
        /*0178*/ 	.word	0x0000ce10


	//   ....[12]....
        /*017c*/ 	.word	0x000110b0


	//   ....[13]....
        /*0180*/ 	.word	0x000110e0


	//   ....[14]....
        /*0184*/ 	.word	0x00011190


	//   ....[15]....
        /*0188*/ 	.word	0x000111b0


	//   ....[16]....
        /*018c*/ 	.word	0x00013a20


	//   ....[17]....
        /*0190*/ 	.word	0x00013a60


	//   ....[18]....
        /*0194*/ 	.word	0x00013ac0


	//   ....[19]....
        /*0198*/ 	.word	0x00013ad0


	//----- nvinfo : EIATTR_EXIT_INSTR_OFFSETS
	.align		4
.L_402:
        /*019c*/ 	.byte	0x04, 0x1c
        /*019e*/ 	.short	(.L_404 - .L_403)


	//   ....[0]....
.L_403:
        /*01a0*/ 	.word	0x000006d0


	//   ....[1]....
        /*01a4*/ 	.word	0x00015a80


	//   ....[2]....
        /*01a8*/ 	.word	0x00015bd0


	//   ....[3]....
        /*01ac*/ 	.word	0x00015bf0


	//   ....[4]....
        /*01b0*/ 	.word	0x00016880


	//   ....[5]....
        /*01b4*/ 	.word	0x00016910


	//----- nvinfo : EIATTR_CRS_STACK_SIZE
	.align		4
.L_404:
        /*01b8*/ 	.byte	0x04, 0x1e
        /*01ba*/ 	.short	(.L_406 - .L_405)
.L_405:
        /*01bc*/ 	.word	0x00000000


	//----- nvinfo : EIATTR_CBANK_PARAM_SIZE
	.align		4
.L_406:
        /*01c0*/ 	.byte	0x03, 0x19
        /*01c2*/ 	.short	0x01d0


	//----- nvinfo : EIATTR_PARAM_CBANK
	.align		4
        /*01c4*/ 	.byte	0x04, 0x0a
        /*01c6*/ 	.short	(.L_408 - .L_407)
	.align		4
.L_407:
        /*01c8*/ 	.word	index@(.nv.constant0._ZN5flash16flash_fwd_kernelI23Flash_fwd_kernel_traitsILi256ELi128ELi64ELi8ELb0ELb0EN7cutlass10bfloat16_tE19Flash_kernel_traitsILi256ELi128ELi64ELi8ES3_EELb1ELb1ELb0ELb0ELb0ELb0ELb0ELb0EEEvNS_16Flash_fwd_paramsE)
        /*01cc*/ 	.short	0x0210
        /*01ce*/ 	.short	0x01d0


	//----- nvinfo : EIATTR_SW_WAR
	.align		4
.L_408:
        /*01d0*/ 	.byte	0x04, 0x36
        /*01d2*/ 	.short	(.L_410 - .L_409)
.L_409:
        /*01d4*/ 	.word	0x00000008
.L_410:


//--------------------- .nv.info._ZN5flash16flash_fwd_kernelI23Flash_fwd_kernel_traitsILi256ELi128ELi64ELi8ELb0ELb0EN7cutlass10bfloat16_tE19Flash_kernel_traitsILi256ELi128ELi64ELi8ES3_EELb1ELb1ELb0ELb0ELb0ELb1ELb0ELb0EEEvNS_16Flash_fwd_paramsE --------------------------
	.section	.nv.info._ZN5flash16flash_fwd_kernelI23Flash_fwd_kernel_traitsILi256ELi128ELi64ELi8ELb0ELb0EN7cutlass10bfloat16_tE19Flash_kernel_traitsILi256ELi128ELi64ELi8ES3_EELb1ELb1ELb0ELb0ELb0ELb1ELb0ELb0EEEvNS_16Flash_fwd_paramsE,"",@"SHT_CUDA_INFO"
	.sectionflags	@""
	.align	4


	//----- nvinfo : EIATTR_CUDA_API_VERSION
	.align		4
        /*0000*/ 	.byte	0x04, 0x37
        /*0002*/ 	.short	(.L_412 - .L_411)
.L_411:
        /*0004*/ 	.word	0x00000082


	//----- nvinfo : EIATTR_KPARAM_INFO
	.align		4
.L_412:
        /*0008*/ 	.byte	0x04, 0x17
        /*000a*/ 	.short	(.L_414 - .L_413)
.L_413:
        /*000c*/ 	.word	0x00000000
        /*0010*/ 	.short	0x0000
        /*0012*/ 	.short	0x0000
        /*0014*/ 	.byte	0x00, 0xf0, 0x41, 0x07


	//----- nvinfo : EIATTR_SPARSE_MMA_MASK
	.align		4
.L_414:
        /*0018*/ 	.byte	0x03, 0x50
        /*001a*/ 	.short	0x0000


	//----- nvinfo : EIATTR_MAXREG_COUNT
	.align		4
        /*001c*/ 	.byte	0x03, 0x1b
        /*001e*/ 	.short	0x00ff


	//----- nvinfo : EIATTR_NUM_BARRIERS
	.align		4
        /*0020*/ 	.byte	0x02, 0x4c
        /*0022*/ 	.byte	0x01
	.zero		1


	//----- nvinfo : EIATTR_MERCURY_ISA_VERSION
	.align		4
        /*0024*/ 	.byte	0x03, 0x5f
        /*0026*/ 	.short	0x0101


	//----- nvinfo : EIATTR_COOP_GROUP_MASK_REGIDS
	.align		4
        /*0028*/ 	.byte	0x04, 0x29
        /*002a*/ 	.short	(.L_416 - .L_415)


	//   ....[0]....
.L_415:
        /*002c*/ 	.word	0xffffffff


	//   ....[1]....
        /*0030*/ 	.word	0xffffffff


	//   ....[2]....
        /*0034*/ 	.word	0xffffffff


	//   ....[3]....
        /*0038*/ 	.word	0xffffffff


	//   ....[4]....
        /*003c*/ 	.word	0xffffffff


	//   ....[5]....
        /*0040*/ 	.word	0xffffffff


	//   ....[6]....
        /*0044*/ 	.word	0xffffffff


	//   ....[7]....
        /*0048*/ 	.word	0xffffffff


	//   ....[8]....
        /*004c*/ 	.word	0xffffffff


	//   ....[9]....
        /*0050*/ 	.word	0xffffffff


	//   ....[10]....
        /*0054*/ 	.word	0xffffffff


	//   ....[11]....
        /*0058*/ 	.word	0xffffffff


	//   ....[12]....
        /*005c*/ 	.word	0xffffffff


	//   ....[13]....
        /*0060*/ 	.word	0xffffffff


	//   ....[14]....
        /*0064*/ 	.word	0xffffffff


	//   ....[15]....
        /*0068*/ 	.word	0xffffffff


	//   ....[16]....
        /*006c*/ 	.word	0xffffffff


	//   ....[17]....
        /*0070*/ 	.word	0xffffffff


	//   ....[18]....
        /*0074*/ 	.word	0xffffffff


	//   ....[19]....
        /*0078*/ 	.word	0xffffffff


	//----- nvinfo : EIATTR_COOP_GROUP_INSTR_OFFSETS
	.align		4
.L_416:
        /*007c*/ 	.byte	0x04, 0x28
        /*007e*/ 	.short	(.L_418 - .L_417)


	//   ....[0]....
.L_417:
        /*0080*/ 	.word	0x00003340


	//   ....[1]....
        /*0084*/ 	.word	0x000035c0


	//   ....[2]....
        /*0088*/ 	.word	0x00003600


	//   ....[3]....
        /*008c*/ 	.word	0x000037b0


	//   ....[4]....
        /*0090*/ 	.word	0x00006b60


	//   ....[5]....
        /*0094*/ 	.word	0x00006cc0


	//   ....[6]....
        /*0098*/ 	.word	0x00006d00


	//   ....[7]....
        /*009c*/ 	.word	0x00006da0


	//   ....[8]....
        /*00a0*/ 	.word	0x0000a9b0


	//   ....[9]....
        /*00a4*/ 	.word	0x0000ab40


	//   ....[10]....
        /*00a8*/ 	.word	0x0000aba0


	//   ....[11]....
        /*00ac*/ 	.word	0x0000ac00


	//   ....[12]....
        /*00b0*/ 	.word	0x0000e4c0


	//   ....[13]....
        /*00b4*/ 	.word	0x0000e590


	//   ....[14]....
        /*00b8*/ 	.word	0x0000e5d0


	//   ....[15]....
        /*00bc*/ 	.word	0x0000e5f0


	//   ....[16]....
        /*00c0*/ 	.word	0x00010b30


	//   ....[17]....
        /*00c4*/ 	.word	0x00010b70


	//   ....[18]....
        /*00c8*/ 	.word	0x00010bf0


	//   ....[19]....
        /*00cc*/ 	.word	0x00010c00


	//----- nvinfo : EIATTR_EXIT_INSTR_OFFSETS
	.align		4
.L_418:
        /*00d0*/ 	.byte	0x04, 0x1c
        /*00d2*/ 	.short	(.L_420 - .L_419)


	//   ....[0]....
.L_419:
        /*00d4*/ 	.word	0x00000700


	//   ....[1]....
        /*00d8*/ 	.word	0x00012a40


	//   ....[2]....
        /*00dc*/ 	.word	0x00012b50


	//   ....[3]....
        /*00e0*/ 	.word	0x00013670


	//   ....[4]....
        /*00e4*/ 	.word	0x00013700


	//----- nvinfo : EIATTR_CRS_STACK_SIZE
	.align		4
.L_420:
        /*00e8*/ 	.byte	0x04, 0x1e
        /*00ea*/ 	.short	(.L_422 - .L_421)
.L_421:
        /*00ec*/ 	.word	0x00000000


	//----- nvinfo : EIATTR_CBANK_PARAM_SIZE
	.align		4
.L_422:
        /*00f0*/ 	.byte	0x03, 0x19
        /*00f2*/ 	.short	0x01d0


	//----- nvinfo : EIATTR_PARAM_CBANK
	.align		4
        /*00f4*/ 	.byte	0x04, 0x0a
        /*00f6*/ 	.short	(.L_424 - .L_423)
	.align		4
.L_423:
        /*00f8*/ 	.word	index@(.nv.constant0._ZN5flash16flash_fwd_kernelI23Flash_fwd_kernel_traitsILi256ELi128ELi64ELi8ELb0ELb0EN7cutlass10bfloat16_tE19Flash_kernel_traitsILi256ELi128ELi64ELi8ES3_EELb1ELb1ELb0ELb0ELb0ELb1ELb0ELb0EEEvNS_16Flash_fwd_paramsE)
        /*00fc*/ 	.short	0x0210
        /*00fe*/ 	.short	0x01d0


	//----- nvinfo : EIATTR_SW_WAR
	.align		4
.L_424:
        /*0100*/ 	.byte	0x04, 0x36
        /*0102*/ 	.short	(.L_426 - .L_425)
.L_425:
        /*0104*/ 	.word	0x00000008
.L_426:


//--------------------- .nv.info._ZN5flash16flash_fwd_kernelI23Flash_fwd_kernel_traitsILi256ELi128ELi64ELi8ELb0ELb0EN7cutlass10bfloat16_tE19Flash_kernel_traitsILi256ELi128ELi64ELi8ES3_EELb0ELb1ELb0ELb0ELb0ELb1ELb1ELb0EEEvNS_16Flash_fwd_paramsE --------------------------
	.section	.nv.info._ZN5flash16flash_fwd_kernelI23Flash_fwd_kernel_traitsILi256ELi128ELi64ELi8ELb0ELb0EN7cutlass10bfloat16_tE19Flash_kernel_traitsILi256ELi128ELi64ELi8ES3_EELb0ELb1ELb0ELb0ELb0ELb1ELb1ELb0EEEvNS_16Flash_fwd_paramsE,"",@"SHT_CUDA_INFO"
	.sectionflags	@""
	.align	4


	//----- nvinfo : EIATTR_CUDA_API_VERSION
	.align		4
        /*0000*/ 	.byte	0x04, 0x37
        /*0002*/ 	.short	(.L_428 - .L_427)
.L_427:
        /*0004*/ 	.word	0x00000082


	//----- nvinfo : EIATTR_KPARAM_INFO
	.align		4
.L_428:
        /*0008*/ 	.byte	0x04, 0x17
        /*000a*/ 	.short	(.L_430 - .L_429)
.L_429:
        /*000c*/ 	.word	0x00000000
        /*0010*/ 	.short	0x0000
        /*0012*/ 	.short	0x0000
        /*0014*/ 	.byte	0x00, 0xf0, 0x41, 0x07


	//----- nvinfo : EIATTR_SPARSE_MMA_MASK
	.align		4
.L_430:
        /*0018*/ 	.byte	0x03, 0x50
        /*001a*/ 	.short	0x0000


	//----- nvinfo : EIATTR_MAXREG_COUNT
	.align		4
        /*001c*/ 	.byte	0x03, 0x1b
        /*001e*/ 	.short	0x00ff


	//----- nvinfo : EIATTR_NUM_BARRIERS
	.align		4
        /*0020*/ 	.byte	0x02, 0x4c
        /*0022*/ 	.byte	0x01
	.zero		1


	//----- nvinfo : EIATTR_MERCURY_ISA_VERSION
	.align		4
        /*0024*/ 	.byte	0x03, 0x5f
        /*0026*/ 	.short	0x0101


	//----- nvinfo : EIATTR_COOP_GROUP_MASK_REGIDS
	.align		4
        /*0028*/ 	.byte	0x04, 0x29
        /*002a*/ 	.short	(.L_432 - .L_431)


	//   ....[0]....
.L_431:
        /*002c*/ 	.word	0xffffffff


	//   ....[1]....
        /*0030*/ 	.word	0xffffffff


	//   ....[2]....
        /*0034*/ 	.word	0xffffffff


	//   ....[3]....
        /*0038*/ 	.word	0xffffffff


	//   ....[4]....
        /*003c*/ 	.word	0xffffffff


	//   ....[5]....
        /*0040*/ 	.word	0xffffffff


	//   ....[6]....
        /*0044*/ 	.word	0xffffffff


	//   ....[7]....
        /*0048*/ 	.word	0xffffffff


	//   ....[8]....
        /*004c*/ 	.word	0xffffffff


	//   ....[9]....
        /*0050*/ 	.word	0xffffffff


	//   ....[10]....
        /*0054*/ 	.word	0xffffffff


	//   ....[11]....
        /*0058*/ 	.word	0xffffffff


	//   ....[12]....
        /*005c*/ 	.word	0xffffffff


	//   ....[13]....
        /*0060*/ 	.word	0xffffffff


	//   ....[14]....
        /*0064*/ 	.word	0xffffffff


	//   ....[15]....
        /*0068*/ 	.word	0xffffffff


	//   ....[16]....
        /*006c*/ 	.word	0xffffffff


	//   ....[17]....
        /*0070*/ 	.word	0xffffffff


	//   ....[18]....
        /*0074*/ 	.word	0xffffffff


	//   ....[19]....
        /*0078*/ 	.word	0xffffffff


	//----- nvinfo : EIATTR_COOP_GROUP_INSTR_OFFSETS
	.align		4
.L_432:
        /*007c*/ 	.byte	0x04, 0x28
        /*007e*/ 	.short	(.L_434 - .L_433)


	//   ....[0]....
.L_433:
        /*0080*/ 	.word	0x000035b0


	//   ....[1]....
        /*0084*/ 	.word	0x000036b0


	//   ....[2]....
        /*0088*/ 	.word	0x000036e0


	//   ....[3]....
        /*008c*/ 	.word	0x00003830


	//   ....[4]....
        /*0090*/ 	.word	0x00006730


	//   ....[5]....
        /*0094*/ 	.word	0x00006800


	//   ....[6]....
        /*0098*/ 	.word	0x00006810


	//   ....[7]....
        /*009c*/ 	.word	0x00006840


	//   ....[8]....
        /*00a0*/ 	.word	0x0000a040


	//   ....[9]....
        /*00a4*/ 	.word	0x0000a120


	//   ....[10]....
        /*00a8*/ 	.word	0x0000a140


	//   ....[11]....
        /*00ac*/ 	.word	0x0000a160


	//   ....[12]....
        /*00b0*/ 	.word	0x0000d510


	//   ....[13]....
        /*00b4*/ 	.word	0x0000d550


	//   ....[14]....
        /*00b8*/ 	.word	0x0000d590


	//   ....[15]....
        /*00bc*/ 	.word	0x0000d5c0


	//   ....[16]....
        /*00c0*/ 	.word	0x0000f1c0


	//   ....[17]....
        /*00c4*/ 	.word	0x0000f200


	//   ....[18]....
        /*00c8*/ 	.word	0x0000f270


	//   ....[19]....
        /*00cc*/ 	.word	0x0000f280


	//----- nvinfo : EIATTR_EXIT_INSTR_OFFSETS
	.align		4
.L_434:
        /*00d0*/ 	.byte	0x04, 0x1c
        /*00d2*/ 	.short	(.L_436 - .L_435)


	//   ....[0]....
.L_435:
        /*00d4*/ 	.word	0x000004c0


	//   ....[1]....
        /*00d8*/ 	.word	0x00011110


	//   ....[2]....
        /*00dc*/ 	.word	0x00011220


	//   ....[3]....
        /*00e0*/ 	.word	0x00011d60


	//   ....[4]....
        /*00e4*/ 	.word	0x00011df0


	//----- nvinfo : EIATTR_CRS_STACK_SIZE
	.align		4
.L_436:
        /*00e8*/ 	.byte	0x04, 0x1e
        /*00ea*/ 	.short	(.L_438 - .L_437)
.L_437:
        /*00ec*/ 	.word	0x00000000


	//----- nvinfo : EIATTR_CBANK_PARAM_SIZE
	.align		4
.L_438:
        /*00f0*/ 	.byte	0x03, 0x19
        /*00f2*/ 	.short	0x01d0


	//----- nvinfo : EIATTR_PARAM_CBANK
	.align		4
        /*00f4*/ 	.byte	0x04, 0x0a
        /*00f6*/ 	.short	(.L_440 - .L_439)
	.align		4
.L_439:
        /*00f8*/ 	.word	index@(.nv.constant0._ZN5flash16flash_fwd_kernelI23Flash_fwd_kernel_traitsILi256ELi128ELi64ELi8ELb0ELb0EN7cutlass10bfloat16_tE19Flash_kernel_traitsILi256ELi128ELi64ELi8ES3_EELb0ELb1ELb0ELb0ELb0ELb1ELb1ELb0EEEvNS_16Flash_fwd_paramsE)
        /*00fc*/ 	.short	0x0210
        /*00fe*/ 	.short	0x01d0


	//----- nvinfo : EIATTR_SW_WAR
	.align		4
.L_440:
        /*0100*/ 	.byte	0x04, 0x36
        /*0102*/ 	.short	(.L_442 - .L_441)
.L_441:
        /*0104*/ 	.word	0x00000008
.L_442:


//--------------------- .nv.info._ZN5flash16flash_fwd_kernelI23Flash_fwd_kernel_traitsILi256ELi128ELi64ELi8ELb0ELb0EN7cutlass10bfloat16_tE19Flash_kernel_traitsILi256ELi128ELi64ELi8ES3_EELb1ELb1ELb0ELb1ELb0ELb0ELb0ELb0EEEvNS_16Flash_fwd_paramsE --------------------------
	.section	.nv.info._ZN5flash16flash_fwd_kernelI23Flash_fwd_kernel_traitsILi256ELi128ELi64ELi8ELb0ELb0EN7cutlass10bfloat16_tE19Flash_kernel_traitsILi256ELi128ELi64ELi8ES3_EELb1ELb1ELb0ELb1ELb0ELb0ELb0ELb0EEEvNS_16Flash_fwd_paramsE,"",@"SHT_CUDA_INFO"
	.sectionflags	@""
	.align	4


	//----- nvinfo : EIATTR_CUDA_API_VERSION
	.align		4
        /*0000*/ 	.byte	0x04, 0x37
        /*0002*/ 	.short	(.L_444 - .L_443)
.L_443:
        /*0004*/ 	.word	0x00000082


	//----- nvinfo : EIATTR_KPARAM_INFO
	.align		4
.L_444:
        /*0008*/ 	.byte	0x04, 0x17
        /*000a*/ 	.short	(.L_446 - .L_445)
.L_445:
        /*000c*/ 	.word	0x00000000
        /*0010*/ 	.short	0x0000
        /*0012*/ 	.short	0x0000
        /*0014*/ 	.byte	0x00, 0xf0, 0x41, 0x07


	//----- nvinfo : EIATTR_SPARSE_MMA_MASK
	.align		4
.L_446:
        /*0018*/ 	.byte	0x03, 0x50
        /*001a*/ 	.short	0x0000


	//----- nvinfo : EIATTR_MAXREG_COUNT
	.align		4
        /*001c*/ 	.byte	0x03, 0x1b
        /*001e*/ 	.short	0x00ff


	//----- nvinfo : EIATTR_NUM_BARRIERS
	.align		4
        /*0020*/ 	.byte	0x02, 0x4c
        /*0022*/ 	.byte	0x01
	.zero		1


	//----- nvinfo : EIATTR_ANNOTATIONS
	.align		4
        /*0024*/ 	.byte	0x04, 0x55
        /*0026*/ 	.short	(.L_448 - .L_447)


	//   ....[0]....
.L_447:
        /* <DEDUP_REMOVED lines=45> */


	//----- nvinfo : EIATTR_MERCURY_ISA_VERSION
	.align		4
.L_448:
        /*02e0*/ 	.byte	0x03, 0x5f
        /*02e2*/ 	.short	0x0101


	//----- nvinfo : EIATTR_COOP_GROUP_MASK_REGIDS
	.align		4
        /*02e4*/ 	.byte	0x04, 0x29
        /*02e6*/ 	.short	(.L_450 - .L_449)


	//   ....[0]....
.L_449:
        /*02e8*/ 	.word	0xffffffff


	//   ....[1]....
        /*02ec*/ 	.word	0xffffffff


	//   ....[2]....
        /*02f0*/ 	.word	0xffffffff


	//   ....[3]....
        /*02f4*/ 	.word	0xffffffff


	//   ....[4]....
        /*02f8*/ 	.word	0xffffffff


	//   ....[5]....
        /*02fc*/ 	.word	0xffffffff


	//   ....[6]....
        /*0300*/ 	.word	0xffffffff


	//   ....[7]....
        /*0304*/ 	.word	0xffffffff


	//   ....[8]....
        /*0308*/ 	.word	0xffffffff


	//   ....[9]....
        /*030c*/ 	.word	0xffffffff


	//   ....[10]....
        /*0310*/ 	.word	0xffffffff


	//   ....[11]....
        /*0314*/ 	.word	0xffffffff


	//   ....[12]....
        /*0318*/ 	.word	0xffffffff


	//   ....[13]....
        /*031c*/ 	.word	0xffffffff


	//   ....[14]....
        /*0320*/ 	.word	0xffffffff


	//   ....[15]....
        /*0324*/ 	.word	0xffffffff


	//   ....[16]....
        /*0328*/ 	.word	0xffffffff


	//   ....[17]....
        /*032c*/ 	.word	0xffffffff


	//   ....[18]....
        /*0330*/ 	.word	0xffffffff


	//   ....[19]....
        /*0334*/ 	.word	0xffffffff


	//----- nvinfo : EIATTR_COOP_GROUP_INSTR_OFFSETS
	.align		4
.L_450:
        /*0338*/ 	.byte	0x04, 0x28
        /*033a*/ 	.short	(.L_452 - .L_451)


	//   ....[0]....
.L_451:
        /*033c*/ 	.word	0x00004fd0


	//   ....[1]....
        /*0340*/ 	.word	0x000050f0


	//   ....[2]....
        /*0344*/ 	.word	0x00005120


	//   ....[3]....
        /*0348*/ 	.word	0x00005190


	//   ....[4]....
        /*034c*/ 	.word	0x0000a260


	//   ....[5]....
        /*0350*/ 	.word	0x0000a2a0


	//   ....[6]....
        /*0354*/ 	.word	0x0000a2d0


	//   ....[7]....
        /*0358*/ 	.word	0x0000a2f0


	//   ....[8]....
        /*035c*/ 	.word	0x0000fc40


	//   ....[9]....
        /*0360*/ 	.word	0x0000fcc0


	//   ....[10]....
        /*0364*/ 	.word	0x0000fd10


	//   ....[11]....
        /*0368*/ 	.word	0x0000fd90


	//   ....[12]....
        /*036c*/ 	.word	0x00014e10


	//   ....[13]....
        /*0370*/ 	.word	0x00014e50


	//   ....[14]....
        /*0374*/ 	.word	0x00014ff0


	//   ....[15]....
        /*0378*/ 	.word	0x00015000


	//   ....[16]....
        /*037c*/ 	.word	0x000174f0


	//   ....[17]....
        /*0380*/ 	.word	0x00017520


	//   ....[18]....
        /*0384*/ 	.word	0x00017ac0


	//   ....[19]....
        /*0388*/ 	.word	0x00017ae0


	//----- nvinfo : EIATTR_EXIT_INSTR_OFFSETS
	.align		4
.L_452:
        /*038c*/ 	.byte	0x04, 0x1c
        /*038e*/ 	.short	(.L_454 - .L_453)


	//   ....[0]....
.L_453:
        /*0390*/ 	.word	0x00000720


	//   ....[1]....
        /*0394*/ 	.word	0x00019590


	//   ....[2]....
        /*0398*/ 	.word	0x000196e0


	//   ....[3]....
        /*039c*/ 	.word	0x00019700


	//   ....[4]....
        /*03a0*/ 	.word	0x0001a390


	//   ....[5]....
        /*03a4*/ 	.word	0x0001a420


	//----- nvinfo : EIATTR_CRS_STACK_SIZE
	.align		4
.L_454:
        /*03a8*/ 	.byte	0x04, 0x1e
        /*03aa*/ 	.short	(.L_456 - .L_455)
.L_455:
        /*03ac*/ 	.word	0x00000000


	//----- nvinfo : EIATTR_CBANK_PARAM_SIZE
	.align		4
.L_456:
        /*03b0*/ 	.byte	0x03, 0x19
        /*03b2*/ 	.short	0x01d0


	//----- nvinfo : EIATTR_PARAM_CBANK
	.align		4
        /*03b4*/ 	.byte	0x04, 0x0a
        /*03b6*/ 	.short	(.L_458 - .L_457)
	.align		4
.L_457:
        /*03b8*/ 	.word	index@(.nv.constant0._ZN5flash16flash_fwd_kernelI23Flash_fwd_kernel_traitsILi256ELi128ELi64ELi8ELb0ELb0EN7cutlass10bfloat16_tE19Flash_kernel_traitsILi256ELi128ELi64ELi8ES3_EELb1ELb1ELb0ELb1ELb0ELb0ELb0ELb0EEEvNS_16Flash_fwd_paramsE)
        /*03bc*/ 	.short	0x0210
        /*03be*/ 	.short	0x01d0


	//----- nvinfo : EIATTR_SW_WAR
	.align		4
.L_458:
        /*03c0*/ 	.byte	0x04, 0x36
        /*03c2*/ 	.short	(.L_460 - .L_459)
.L_459:
        /*03c4*/ 	.word	0x00000008
.L_460:


//--------------------- .nv.info._ZN5flash16flash_fwd_kernelI23Flash_fwd_kernel_traitsILi256ELi128ELi64ELi8ELb0ELb0EN7cutlass10bfloat16_tE19Flash_kernel_traitsILi256ELi128ELi64ELi8ES3_EELb1ELb1ELb0ELb0ELb0ELb0ELb0ELb1EEEvNS_16Flash_fwd_paramsE --------------------------
	.section	.nv.info._ZN5flash16flash_fwd_kernelI23Flash_fwd_kernel_traitsILi256ELi128ELi64ELi8ELb0ELb0EN7cutlass10bfloat16_tE19Flash_kernel_traitsILi256ELi128ELi64ELi8ES3_EELb1ELb1ELb0ELb0ELb0ELb0ELb0ELb1EEEvNS_16Flash_fwd_paramsE,"",@"SHT_CUDA_INFO"
	.sectionflags	@""
	.align	4


	//----- nvinfo : EIATTR_CUDA_API_VERSION
	.align		4
        /*0000*/ 	.byte	0x04, 0x37
        /*0002*/ 	.short	(.L_462 - .L_461)
.L_461:
        /*0004*/ 	.word	0x00000082


	//----- nvinfo : EIATTR_KPARAM_INFO
	.align		4
.L_462:
        /*0008*/ 	.byte	0x04, 0x17
        /*000a*/ 	.short	(.L_464 - .L_463)
.L_463:
        /*000c*/ 	.word	0x00000000
        /*0010*/ 	.short	0x0000
        /*0012*/ 	.short	0x0000
        /*0014*/ 	.byte	0x00, 0xf0, 0x41, 0x07


	//----- nvinfo : EIATTR_SPARSE_MMA_MASK
	.align		4
.L_464:
        /*0018*/ 	.byte	0x03, 0x50
        /*001a*/ 	.short	0x0000


	//----- nvinfo : EIATTR_MAXREG_COUNT
	.align		4
        /*001c*/ 	.byte	0x03, 0x1b
        /*001e*/ 	.short	0x00ff


	//----- nvinfo : EIATTR_NUM_BARRIERS
	.align		4
        /*0020*/ 	.byte	0x02, 0x4c
        /*0022*/ 	.byte	0x01
	.zero		1


	//----- nvinfo : EIATTR_ANNOTATIONS
	.align		4
        /*0024*/ 	.byte	0x04, 0x55
        /*0026*/ 	.short	(.L_466 - .L_465)


	//   ....[0]....
.L_465:
        /* <DEDUP_REMOVED lines=42> */


	//----- nvinfo : EIATTR_MERCURY_ISA_VERSION
	.align		4
.L_466:
        /*02b0*/ 	.byte	0x03, 0x5f
        /*02b2*/ 	.short	0x0101


	//----- nvinfo : EIATTR_COOP_GROUP_MASK_REGIDS
	.align		4
        /*02b4*/ 	.byte	0x04, 0x29
        /*02b6*/ 	.short	(.L_468 - .L_467)


	//   ....[0]....
.L_467:
        /*02b8*/ 	.word	0xffffffff


	//   ....[1]....
        /*02bc*/ 	.word	0xffffffff


	//   ....[2]....
        /*02c0*/ 	.word	0xffffffff


	//   ....[3]....
        /*02c4*/ 	.word	0xffffffff


	//   ....[4]....
        /*02c8*/ 	.word	0xffffffff


	//   ....[5]....
        /*02cc*/ 	.word	0xffffffff


	//   ....[6]....
        /*02d0*/ 	.word	0xffffffff


	//   ....[7]....
        /*02d4*/ 	.word	0xffffffff


	//   ....[8]....
        /*02d8*/ 	.word	0xffffffff


	//   ....[9]....
        /*02dc*/ 	.word	0xffffffff


	//   ....[10]....
        /*02e0*/ 	.word	0xffffffff


	//   ....[11]....
        /*02e4*/ 	.word	0xffffffff


	//   ....[12]....
        /*02e8*/ 	.word	0xffffffff


	//   ....[13]....
        /*02ec*/ 	.word	0xffffffff


	//   ....[14]....
        /*02f0*/ 	.word	0xffffffff


	//   ....[15]....
        /*02f4*/ 	.word	0xffffffff


	//   ....[16]....
        /*02f8*/ 	.word	0xffffffff


	//   ....[17]....
        /*02fc*/ 	.word	0xffffffff


	//   ....[18]....
        /*0300*/ 	.word	0xffffffff


	//   ....[19]....
        /*0304*/ 	.word	0xffffffff


	//----- nvinfo : EIATTR_COOP_GROUP_INSTR_OFFSETS
	.align		4
.L_468:
        /*0308*/ 	.byte	0x04, 0x28
        /*030a*/ 	.short	(.L_470 - .L_469)


	//   ....[0]....
.L_469:
        /*030c*/ 	.word	0x00004b40


	//   ....[1]....
        /*0310*/ 	.word	0x00004b80


	//   ....[2]....
        /*0314*/ 	.word	0x00004c80


	//   ....[3]....
        /*0318*/ 	.word	0x00004ca0


	//   ....[4]....
        /*031c*/ 	.word	0x000097d0


	//   ....[5]....
        /*0320*/ 	.word	0x00009820


	//   ....[6]....
        /*0324*/ 	.word	0x00009860


	//   ....[7]....
        /*0328*/ 	.word	0x00009920


	//   ....[8]....
        /*032c*/ 	.word	0x0000ee30


	//   ....[9]....
        /*0330*/ 	.word	0x0000ef70


	//   ....[10]....
        /*0334*/ 	.word	0x0000efa0


	//   ....[11]....
        /*0338*/ 	.word	0x0000f0a0


	//   ....[12]....
        /*033c*/ 	.word	0x000143b0


	//   ....[13]....
        /*0340*/ 	.word	0x000143e0


	//   ....[14]....
        /*0344*/ 	.word	0x00014420


	//   ....[15]....
        /*0348*/ 	.word	0x00014490


	//   ....[16]....
        /*034c*/ 	.word	0x00017d20


	//   ....[17]....
        /*0350*/ 	.word	0x00017d60


	//   ....[18]....
        /*0354*/ 	.word	0x00017da0


	//   ....[19]....
        /*0358*/ 	.word	0x00017dc0


	//----- nvinfo : EIATTR_EXIT_INSTR_OFFSETS
	.align		4
.L_470:
        /*035c*/ 	.byte	0x04, 0x1c
        /*035e*/ 	.short	(.L_472 - .L_471)


	//   ....[0]....
.L_471:
        /*0360*/ 	.word	0x00000650


	//   ....[1]....
        /*0364*/ 	.word	0x00019de0


	//   ....[2]....
        /*0368*/ 	.word	0x00019f30


	//   ....[3]....
        /*036c*/ 	.word	0x00019f50


	//   ....[4]....
        /*0370*/ 	.word	0x0001ac10


	//   ....[5]....
        /*0374*/ 	.word	0x0001aca0


	//----- nvinfo : EIATTR_CRS_STACK_SIZE
	.align		4
.L_472:
        /*0378*/ 	.byte	0x04, 0x1e
        /*037a*/ 	.short	(.L_474 - .L_473)
.L_473:
        /*037c*/ 	.word	0x00000000


	//----- nvinfo : EIATTR_CBANK_PARAM_SIZE
	.align		4
.L_474:
        /*0380*/ 	.byte	0x03, 0x19
        /*0382*/ 	.short	0x01d0


	//----- nvinfo : EIATTR_PARAM_CBANK
	.align		4
        /*0384*/ 	.byte	0x04, 0x0a
        /*0386*/ 	.short	(.L_476 - .L_475)
	.align		4
.L_475:
        /*0388*/ 	.word	index@(.nv.constant0._ZN5flash16flash_fwd_kernelI23Flash_fwd_kernel_traitsILi256ELi128ELi64ELi8ELb0ELb0EN7cutlass10bfloat16_tE19Flash_kernel_traitsILi256ELi128ELi64ELi8ES3_EELb1ELb1ELb0ELb0ELb0ELb0ELb0ELb1EEEvNS_16Flash_fwd_paramsE)
        /*038c*/ 	.short	0x0210
        /*038e*/ 	.short	0x01d0


	//----- nvinfo : EIATTR_SW_WAR
	.align		4
.L_476:
        /*0390*/ 	.byte	0x04, 0x36
        /*0392*/ 	.short	(.L_478 - .L_477)
.L_477:
        /*0394*/ 	.word	0x00000008
.L_478:


//--------------------- .nv.info._ZN5flash16flash_fwd_kernelI23Flash_fwd_kernel_traitsILi256ELi128ELi64ELi8ELb0ELb0EN7cutlass10bfloat16_tE19Flash_kernel_traitsILi256ELi128ELi64ELi8ES3_EELb0ELb1ELb0ELb0ELb0ELb0ELb1ELb0EEEvNS_16Flash_fwd_paramsE --------------------------
	.section	.nv.info._ZN5flash16flash_fwd_kernelI23Flash_fwd_kernel_traitsILi256ELi128ELi64ELi8ELb0ELb0EN7cutlass10bfloat16_tE19Flash_kernel_traitsILi256ELi128ELi64ELi8ES3_EELb0ELb1ELb0ELb0ELb0ELb0ELb1ELb0EEEvNS_16Flash_fwd_paramsE,"",@"SHT_CUDA_INFO"
	.sectionflags	@""
	.align	4


	//----- nvinfo : EIATTR_CUDA_API_VERSION
	.align		4
        /*0000*/ 	.byte	0x04, 0x37
        /*0002*/ 	.short	(.L_480 - .L_479)
.L_479:
        /*0004*/ 	.word	0x00000082


	//----- nvinfo : EIATTR_KPARAM_INFO
	.align		4
.L_480:
        /*0008*/ 	.byte	0x04, 0x17
        /*000a*/ 	.short	(.L_482 - .L_481)
.L_481:
        /*000c*/ 	.word	0x00000000
        /*0010*/ 	.short	0x0000
        /*0012*/ 	.short	0x0000
        /*0014*/ 	.byte	0x00, 0xf0, 0x41, 0x07


	//----- nvinfo : EIATTR_SPARSE_MMA_MASK
	.align		4
.L_482:
        /*0018*/ 	.byte	0x03, 0x50
        /*001a*/ 	.short	0x0000


	//----- nvinfo : EIATTR_MAXREG_COUNT
	.align		4
        /*001c*/ 	.byte	0x03, 0x1b
        /*001e*/ 	.short	0x00ff


	//----- nvinfo : EIATTR_NUM_BARRIERS
	.align		4
        /*0020*/ 	.byte	0x02, 0x4c
        /*0022*/ 	.byte	0x01
	.zero		1


	//----- nvinfo : EIATTR_ANNOTATIONS
	.align		4
        /*0024*/ 	.byte	0x04, 0x55
        /*0026*/ 	.short	(.L_484 - .L_483)


	//   ....[0]....
.L_483:
        /* <DEDUP_REMOVED lines=10> */


	//----- nvinfo : EIATTR_MERCURY_ISA_VERSION
	.align		4
.L_484:
        /*00b0*/ 	.byte	0x03, 0x5f
        /*00b2*/ 	.short	0x0101


	//----- nvinfo : EIATTR_COOP_GROUP_MASK_REGIDS
	.align		4
        /*00b4*/ 	.byte	0x04, 0x29
        /*00b6*/ 	.short	(.L_486 - .L_485)


	//   ....[0]....
.L_485:
        /*00b8*/ 	.word	0xffffffff


	//   ....[1]....
        /*00bc*/ 	.word	0xffffffff


	//   ....[2]....
        /*00c0*/ 	.word	0xffffffff


	//   ....[3]....
        /*00c4*/ 	.word	0xffffffff


	//   ....[4]....
        /*00c8*/ 	.word	0xffffffff


	//   ....[5]....
        /*00cc*/ 	.word	0xffffffff


	//   ....[6]....
        /*00d0*/ 	.word	0xffffffff


	//   ....[7]....
        /*00d4*/ 	.word	0xffffffff


	//   ....[8]....
        /*00d8*/ 	.word	0xffffffff


	//   ....[9]....
        /*00dc*/ 	.word	0xffffffff


	//   ....[10]....
        /*00e0*/ 	.word	0xffffffff


	//   ....[11]....
        /*00e4*/ 	.word	0xffffffff


	//   ....[12]....
        /*00e8*/ 	.word	0xffffffff


	//   ....[13]....
        /*00ec*/ 	.word	0xffffffff


	//   ....[14]....
        /*00f0*/ 	.word	0xffffffff


	//   ....[15]....
        /*00f4*/ 	.word	0xffffffff


	//   ....[16]....
        /*00f8*/ 	.word	0xffffffff


	//   ....[17]....
        /*00fc*/ 	.word	0xffffffff


	//   ....[18]....
        /*0100*/ 	.word	0xffffffff


	//   ....[19]....
        /*0104*/ 	.word	0xffffffff


	//----- nvinfo : EIATTR_COOP_GROUP_INSTR_OFFSETS
	.align		4
.L_486:
        /*0108*/ 	.byte	0x04, 0x28
        /*010a*/ 	.short	(.L_488 - .L_487)


	//   ....[0]....
.L_487:
        /*010c*/ 	.word	0x00004ab0


	//   ....[1]....
        /*0110*/ 	.word	0x00004ad0


	//   ....[2]....
        /*0114*/ 	.word	0x00004b70


	//   ....[3]....
        /*0118*/ 	.word	0x00004b80


	//   ....[4]....
        /*011c*/ 	.word	0x000081a0


	//   ....[5]....
        /*0120*/ 	.word	0x000081b0


	//   ....[6]....
        /*0124*/ 	.word	0x000081e0


	//   ....[7]....
        /*0128*/ 	.word	0x000081f0


	//   ....[8]....
        /*012c*/ 	.word	0x0000c110


	//   ....[9]....
        /*0130*/ 	.word	0x0000c120


	//   ....[10]....
        /*0134*/ 	.word	0x0000c150


	//   ....[11]....
        /*0138*/ 	.word	0x0000c160


	//   ....[12]....
        /*013c*/ 	.word	0x0000fe30


	//   ....[13]....
        /*0140*/ 	.word	0x0000fe70


	//   ....[14]....
        /*0144*/ 	.word	0x0000feb0


	//   ....[15]....
        /*0148*/ 	.word	0x0000fed0


	//   ....[16]....
        /*014c*/ 	.word	0x00011d50


	//   ....[17]....
        /*0150*/ 	.word	0x00011d60


	//   ....[18]....
        /*0154*/ 	.word	0x00011d90


	//   ....[19]....
        /*0158*/ 	.word	0x00011da0


	//----- nvinfo : EIATTR_EXIT_INSTR_OFFSETS
	.align		4
.L_488:
        /*015c*/ 	.byte	0x04, 0x1c
        /*015e*/ 	.short	(.L_490 - .L_489)


	//   ....[0]....
.L_489:
        /*0160*/ 	.word	0x000004c0


	//   ....[1]....
        /*0164*/ 	.word	0x00013be0


	//   ....[2]....
        /*0168*/ 	.word	0x00013d30


	//   ....[3]....
        /*016c*/ 	.word	0x00013d50


	//   ....[4]....
        /*0170*/ 	.word	0x00014a00


	//   ....[5]....
        /*0174*/ 	.word	0x00014a90


	//----- nvinfo : EIATTR_CRS_STACK_SIZE
	.align		4
.L_490:
        /*0178*/ 	.byte	0x04, 0x1e
        /*017a*/ 	.short	(.L_492 - .L_491)
.L_491:
        /*017c*/ 	.word	0x00000000


	//----- nvinfo : EIATTR_CBANK_PARAM_SIZE
	.align		4
.L_492:
        /*0180*/ 	.byte	0x03, 0x19
        /*0182*/ 	.short	0x01d0


	//----- nvinfo : EIATTR_PARAM_CBANK
	.align		4
        /*0184*/ 	.byte	0x04, 0x0a
        /*0186*/ 	.short	(.L_494 - .L_493)
	.align		4
.L_493:
        /*0188*/ 	.word	index@(.nv.constant0._ZN5flash16flash_fwd_kernelI23Flash_fwd_kernel_traitsILi256ELi128ELi64ELi8ELb0ELb0EN7cutlass10bfloat16_tE19Flash_kernel_traitsILi256ELi128ELi64ELi8ES3_EELb0ELb1ELb0ELb0ELb0ELb0ELb1ELb0EEEvNS_16Flash_fwd_paramsE)
        /*018c*/ 	.short	0x0210
        /*018e*/ 	.short	0x01d0


	//----- nvinfo : EIATTR_SW_WAR
	.align		4
.L_494:
        /*0190*/ 	.byte	0x04, 0x36
        /*0192*/ 	.short	(.L_496 - .L_495)
.L_495:
        /*0194*/ 	.word	0x00000008
.L_496:


//--------------------- .nv.info._ZN5flash16flash_fwd_kernelI23Flash_fwd_kernel_traitsILi256ELi128ELi64ELi8ELb0ELb0EN7cutlass10bfloat16_tE19Flash_kernel_traitsILi256ELi128ELi64ELi8ES3_EELb1ELb1ELb0ELb1ELb0ELb0ELb0ELb1EEEvNS_16Flash_fwd_paramsE --------------------------
	.section	.nv.info._ZN5flash16flash_fwd_kernelI23Flash_fwd_kernel_traitsILi256ELi128ELi64ELi8ELb0ELb0EN7cutlass10bfloat16_tE19Flash_kernel_traitsILi256ELi128ELi64ELi8ES3_EELb1ELb1ELb0ELb1ELb0ELb0ELb0ELb1EEEvNS_16Flash_fwd_paramsE,"",@"SHT_CUDA_INFO"
	.sectionflags	@""
	.align	4


	//----- nvinfo : EIATTR_CUDA_API_VERSION
	.align		4
        /*0000*/ 	.byte	0x04, 0x37
        /*0002*/ 	.short	(.L_498 - .L_497)
.L_497:
        /*0004*/ 	.word	0x00000082


	//----- nvinfo : EIATTR_KPARAM_INFO
	.align		4
.L_498:
        /*0008*/ 	.byte	0x04, 0x17
        /*000a*/ 	.short	(.L_500 - .L_499)
.L_499:
        /*000c*/ 	.word	0x00000000
        /*0010*/ 	.short	0x0000
        /*0012*/ 	.short	0x0000
        /*0014*/ 	.byte	0x00, 0xf0, 0x41, 0x07


	//----- nvinfo : EIATTR_SPARSE_MMA_MASK
	.align		4
.L_500:
        /*0018*/ 	.byte	0x03, 0x50
        /*001a*/ 	.short	0x0000


	//----- nvinfo : EIATTR_MAXREG_COUNT
	.align		4
        /*001c*/ 	.byte	0x03, 0x1b
        /*001e*/ 	.short	0x00ff


	//----- nvinfo : EIATTR_NUM_BARRIERS
	.align		4
        /*0020*/ 	.byte	0x02, 0x4c
        /*0022*/ 	.byte	0x01
	.zero		1


	//----- nvinfo : EIATTR_ANNOTATIONS
	.align		4
        /*0024*/ 	.byte	0x04, 0x55
        /*0026*/ 	.short	(.L_502 - .L_501)


	//   ....[0]....
.L_501:
        /* <DEDUP_REMOVED lines=32> */


	//----- nvinfo : EIATTR_MERCURY_ISA_VERSION
	.align		4
.L_502:
        /*0218*/ 	.byte	0x03, 0x5f
        /*021a*/ 	.short	0x0101


	//----- nvinfo : EIATTR_COOP_GROUP_MASK_REGIDS
	.align		4
        /*021c*/ 	.byte	0x04, 0x29
        /*021e*/ 	.short	(.L_504 - .L_503)


	//   ....[0]....
.L_503:
        /*0220*/ 	.word	0xffffffff


	//   ....[1]....
        /*0224*/ 	.word	0xffffffff


	//   ....[2]....
        /*0228*/ 	.word	0xffffffff


	//   ....[3]....
        /*022c*/ 	.word	0xffffffff


	//   ....[4]....
        /*0230*/ 	.word	0xffffffff


	//   ....[5]....
        /*0234*/ 	.word	0xffffffff


	//   ....[6]....
        /*0238*/ 	.word	0xffffffff


	//   ....[7]....
        /*023c*/ 	.word	0xffffffff


	//   ....[8]....
        /*0240*/ 	.word	0xffffffff


	//   ....[9]....
        /*0244*/ 	.word	0xffffffff


	//   ....[10]....
        /*0248*/ 	.word	0xffffffff


	//   ....[11]....
        /*024c*/ 	.word	0xffffffff


	//   ....[12]....
        /*0250*/ 	.word	0xffffffff


	//   ....[13]....
        /*0254*/ 	.word	0xffffffff


	//   ....[14]....
        /*0258*/ 	.word	0xffffffff


	//   ....[15]....
        /*025c*/ 	.word	0xffffffff


	//   ....[16]....
        /*0260*/ 	.word	0xffffffff


	//   ....[17]....
        /*0264*/ 	.word	0xffffffff


	//   ....[18]....
        /*0268*/ 	.word	0xffffffff


	//   ....[19]....
        /*026c*/ 	.word	0xffffffff


	//----- nvinfo : EIATTR_COOP_GROUP_INSTR_OFFSETS
	.align		4
.L_504:
        /*0270*/ 	.byte	0x04, 0x28
        /*0272*/ 	.short	(.L_506 - .L_505)


	//   ....[0]....
.L_505:
        /*0274*/ 	.word	0x00004f10


	//   ....[1]....
        /*0278*/ 	.word	0x00004f50


	//   ....[2]....
        /*027c*/ 	.word	0x000050d0


	//   ....[3]....
        /*0280*/ 	.word	0x00005100


	//   ....[4]....
        /*0284*/ 	.word	0x00009d60


	//   ....[5]....
        /*0288*/ 	.word	0x00009de0


	//   ....[6]....
        /*028c*/ 	.word	0x00009e20


	//   ....[7]....
        /*0290*/ 	.word	0x00009ee0


	//   ....[8]....
        /*0294*/ 	.word	0x0000f600


	//   ....[9]....
        /*0298*/ 	.word	0x0000f660


	//   ....[10]....
        /*029c*/ 	.word	0x0000f6c0


	//   ....[11]....
        /*02a0*/ 	.word	0x0000f740


	//   ....[12]....
        /*02a4*/ 	.word	0x00014f90


	//   ....[13]....
        /*02a8*/ 	.word	0x000151b0


	//   ....[14]....
        /*02ac*/ 	.word	0x000151e0


	//   ....[15]....
        /*02b0*/ 	.word	0x000152e0


	//   ....[16]....
        /*02b4*/ 	.word	0x00018a90


	//   ....[17]....
        /*02b8*/ 	.word	0x00018ae0


	//   ....[18]....
        /*02bc*/ 	.word	0x000190f0


	//   ....[19]....
        /*02c0*/ 	.word	0x00019120


	//----- nvinfo : EIATTR_EXIT_INSTR_OFFSETS
	.align		4
.L_506:
        /*02c4*/ 	.byte	0x04, 0x1c
        /*02c6*/ 	.short	(.L_508 - .L_507)


	//   ....[0]....
.L_507:
        /*02c8*/ 	.word	0x00000650


	//   ....[1]....
        /*02cc*/ 	.word	0x0001ab60


	//   ....[2]....
        /*02d0*/ 	.word	0x0001acb0


	//   ....[3]....
        /*02d4*/ 	.word	0x0001acd0


	//   ....[4]....
        /*02d8*/ 	.word	0x0001b990


	//   ....[5]....
        /*02dc*/ 	.word	0x0001ba20


	//----- nvinfo : EIATTR_CRS_STACK_SIZE
	.align		4
.L_508:
        /*02e0*/ 	.byte	0x04, 0x1e
        /*02e2*/ 	.short	(.L_510 - .L_509)
.L_509:
        /*02e4*/ 	.word	0x00000000


	//----- nvinfo : EIATTR_CBANK_PARAM_SIZE
	.align		4
.L_510:
        /*02e8*/ 	.byte	0x03, 0x19
        /*02ea*/ 	.short	0x01d0


	//----- nvinfo : EIATTR_PARAM_CBANK
	.align		4
        /*02ec*/ 	.byte	0x04, 0x0a
        /*02ee*/ 	.short	(.L_512 - .L_511)
	.align		4
.L_511:
        /*02f0*/ 	.word	index@(.nv.constant0._ZN5flash16flash_fwd_kernelI23Flash_fwd_kernel_traitsILi256ELi128ELi64ELi8ELb0ELb0EN7cutlass10bfloat16_tE19Flash_kernel_traitsILi256ELi128ELi64ELi8ES3_EELb1ELb1ELb0ELb1ELb0ELb0ELb0ELb1EEEvNS_16Flash_fwd_paramsE)
        /*02f4*/ 	.short	0x0210
        /*02f6*/ 	.short	0x01d0


	//----- nvinfo : EIATTR_SW_WAR
	.align		4
.L_512:
        /*02f8*/ 	.byte	0x04, 0x36
        /*02fa*/ 	.short	(.L_514 - .L_513)
.L_513:
        /*02fc*/ 	.word	0x00000008
.L_514:


//--------------------- .nv.info._ZN5flash16flash_fwd_kernelI23Flash_fwd_kernel_traitsILi256ELi128ELi64ELi8ELb0ELb0EN7cutlass10bfloat16_tE19Flash_kernel_traitsILi256ELi128ELi64ELi8ES3_EELb0ELb1ELb0ELb1ELb0ELb0ELb1ELb0EEEvNS_16Flash_fwd_paramsE --------------------------
	.section	.nv.info._ZN5flash16flash_fwd_kernelI23Flash_fwd_kernel_traitsILi256ELi128ELi64ELi8ELb0ELb0EN7cutlass10bfloat16_tE19Flash_kernel_traitsILi256ELi128ELi64ELi8ES3_EELb0ELb1ELb0ELb1ELb0ELb0ELb1ELb0EEEvNS_16Flash_fwd_paramsE,"",@"SHT_CUDA_INFO"
	.sectionflags	@""
	.align	4


	//----- nvinfo : EIATTR_CUDA_API_VERSION
	.align		4
        /*0000*/ 	.byte	0x04, 0x37
        /*0002*/ 	.short	(.L_516 - .L_515)
.L_515:
        /*0004*/ 	.word	0x00000082


	//----- nvinfo : EIATTR_KPARAM_INFO
	.align		4
.L_516:
        /*0008*/ 	.byte	0x04, 0x17
        /*000a*/ 	.short	(.L_518 - .L_517)
.L_517:
        /*000c*/ 	.word	0x00000000
        /*0010*/ 	.short	0x0000
        /*0012*/ 	.short	0x0000
        /*0014*/ 	.byte	0x00, 0xf0, 0x41, 0x07


	//----- nvinfo : EIATTR_SPARSE_MMA_MASK
	.align		4
.L_518:
        /*0018*/ 	.byte	0x03, 0x50
        /*001a*/ 	.short	0x0000


	//----- nvinfo : EIATTR_MAXREG_COUNT
	.align		4
        /*001c*/ 	.byte	0x03, 0x1b
        /*001e*/ 	.short	0x00ff


	//----- nvinfo : EIATTR_NUM_BARRIERS
	.align		4
        /*0020*/ 	.byte	0x02, 0x4c
        /*0022*/ 	.byte	0x01
	.zero		1


	//----- nvinfo : EIATTR_ANNOTATIONS
	.align		4
        /*0024*/ 	.byte	0x04, 0x55
        /*0026*/ 	.short	(.L_520 - .L_519)


	//   ....[0]....
.L_519:
        /*0028*/ 	.word	0x00000001
        /*002c*/ 	.byte	0x40, 0x64, 0x00, 0x00, 0x01, 0x00, 0x00, 0x00, 0x50, 0x64, 0x00, 0x00, 0x01, 0x00, 0x00, 0x00
        /*003c*/ 	.byte	0x90, 0x72, 0x00, 0x00, 0x01, 0x00, 0x00, 0x00, 0xd0, 0x72, 0x00, 0x00, 0x01, 0x00, 0x00, 0x00
        /*004c*/ 	.byte	0x30, 0xa9, 0x00, 0x00, 0x01, 0x00, 0x00, 0x00, 0x80, 0xa9, 0x00, 0x00, 0x01, 0x00, 0x00, 0x00
        /*005c*/ 	.byte	0x10, 0xb8, 0x00, 0x00, 0x01, 0x00, 0x00, 0x00, 0x30, 0xb8, 0x00, 0x00


	//----- nvinfo : EIATTR_MERCURY_ISA_VERSION
	.align		4
.L_520:
        /*0068*/ 	.byte	0x03, 0x5f
        /*006a*/ 	.short	0x0101


	//----- nvinfo : EIATTR_COOP_GROUP_MASK_REGIDS
	.align		4
        /*006c*/ 	.byte	0x04, 0x29
        /*006e*/ 	.short	(.L_522 - .L_521)


	//   ....[0]....
.L_521:
        /*0070*/ 	.word	0xffffffff


	//   ....[1]....
        /*0074*/ 	.word	0xffffffff


	//   ....[2]....
        /*0078*/ 	.word	0xffffffff


	//   ....[3]....
        /*007c*/ 	.word	0xffffffff


	//   ....[4]....
        /*0080*/ 	.word	0xffffffff


	//   ....[5]....
        /*0084*/ 	.word	0xffffffff


	//   ....[6]....
        /*0088*/ 	.word	0xffffffff


	//   ....[7]....
        /*008c*/ 	.word	0xffffffff


	//   ....[8]....
        /*0090*/ 	.word	0xffffffff


	//   ....[9]....
        /*0094*/ 	.word	0xffffffff


	//   ....[10]....
        /*0098*/ 	.word	0xffffffff


	//   ....[11]....
        /*009c*/ 	.word	0xffffffff


	//   ....[12]....
        /*00a0*/ 	.word	0xffffffff


	//   ....[13]....
        /*00a4*/ 	.word	0xffffffff


	//   ....[14]....
        /*00a8*/ 	.word	0xffffffff


	//   ....[15]....
        /*00ac*/ 	.word	0xffffffff


	//   ....[16]....
        /*00b0*/ 	.word	0xffffffff


	//   ....[17]....
        /*00b4*/ 	.word	0xffffffff


	//   ....[18]....
        /*00b8*/ 	.word	0xffffffff


	//   ....[19]....
        /*00bc*/ 	.word	0xffffffff


	//----- nvinfo : EIATTR_COOP_GROUP_INSTR_OFFSETS
	.align		4
.L_522:
        /*00c0*/ 	.byte	0x04, 0x28
        /*00c2*/ 	.short	(.L_524 - .L_523)


	//   ....[0]....
.L_523:
        /*00c4*/ 	.word	0x00004f10


	//   ....[1]....
        /*00c8*/ 	.word	0x00004f30


	//   ....[2]....
        /*00cc*/ 	.word	0x00004fd0


	//   ....[3]....
        /*00d0*/ 	.word	0x00004fe0


	//   ....[4]....
        /*00d4*/ 	.word	0x00008970


	//   ....[5]....
        /*00d8*/ 	.word	0x00008980


	//   ....[6]....
        /*00dc*/ 	.word	0x000089b0


	//   ....[7]....
        /*00e0*/ 	.word	0x000089c0


	//   ....[8]....
        /*00e4*/ 	.word	0x0000ce70


	//   ....[9]....
        /*00e8*/ 	.word	0x0000cea0


	//   ....[10]....
        /*00ec*/ 	.word	0x0000cec0


	//   ....[11]....
        /*00f0*/ 	.word	0x0000cee0


	//   ....[12]....
        /*00f4*/ 	.word	0x000110e0


	//   ....[13]....
        /*00f8*/ 	.word	0x00011100


	//   ....[14]....
        /*00fc*/ 	.word	0x00011150


	//   ....[15]....
        /*0100*/ 	.word	0x00011160


	//   ....[16]....
        /*0104*/ 	.word	0x00012f40


	//   ....[17]....
        /*0108*/ 	.word	0x00012f50


	//   ....[18]....
        /*010c*/ 	.word	0x00013030


	//   ....[19]....
        /*0110*/ 	.word	0x00013140


	//----- nvinfo : EIATTR_EXIT_INSTR_OFFSETS
	.align		4
.L_524:
        /*0114*/ 	.byte	0x04, 0x1c
        /*0116*/ 	.short	(.L_526 - .L_525)


	//   ....[0]....
.L_525:
        /*0118*/ 	.word	0x000004c0


	//   ....[1]....
        /*011c*/ 	.word	0x00014f90


	//   ....[2]....
        /*0120*/ 	.word	0x000150e0


	//   ....[3]....
        /*0124*/ 	.word	0x00015100


	//   ....[4]....
        /*0128*/ 	.word	0x00015db0


	//   ....[5]....
        /*012c*/ 	.word	0x00015e40


	//----- nvinfo : EIATTR_CRS_STACK_SIZE
	.align		4
.L_526:
        /*0130*/ 	.byte	0x04, 0x1e
        /*0132*/ 	.short	(.L_528 - .L_527)
.L_527:
        /*0134*/ 	.word	0x00000000


	//----- nvinfo : EIATTR_CBANK_PARAM_SIZE
	.align		4
.L_528:
        /*0138*/ 	.byte	0x03, 0x19
        /*013a*/ 	.short	0x01d0


	//----- nvinfo : EIATTR_PARAM_CBANK
	.align		4
        /*013c*/ 	.byte	0x04, 0x0a
        /*013e*/ 	.short	(.L_530 - .L_529)
	.align		4
.L_529:
        /*0140*/ 	.word	index@(.nv.constant0._ZN5flash16flash_fwd_kernelI23Flash_fwd_kernel_traitsILi256ELi128ELi64ELi8ELb0ELb0EN7cutlass10bfloat16_tE19Flash_kernel_traitsILi256ELi128ELi64ELi8ES3_EELb0ELb1ELb0ELb1ELb0ELb0ELb1ELb0EEEvNS_16Flash_fwd_paramsE)
        /*0144*/ 	.short	0x0210
        /*0146*/ 	.short	0x01d0


	//----- nvinfo : EIATTR_SW_WAR
	.align		4
.L_530:
        /*0148*/ 	.byte	0x04, 0x36
        /*014a*/ 	.short	(.L_532 - .L_531)
.L_531:
        /*014c*/ 	.word	0x00000008
.L_532:


//--------------------- .nv.callgraph             --------------------------
	.section	.nv.callgraph,"",@"SHT_CUDA_CALLGRAPH"
	.align	4
	.sectionentsize	8
	.align		4
        /*0000*/ 	.word	0x00000000
	.align		4
        /*0004*/ 	.word	0xffffffff
	.align		4
        /*0008*/ 	.word	0x00000000
	.align		4
        /*000c*/ 	.word	0xfffffffe
	.align		4
        /*0010*/ 	.word	0x00000000
	.align		4
        /*0014*/ 	.word	0xfffffffd
	.align		4
        /*0018*/ 	.word	0x00000000
	.align		4
        /*001c*/ 	.word	0xfffffffc


//--------------------- .nv.constant4             --------------------------
	.section	.nv.constant4,"a",@progbits
	.align	8
	.align		8
.nv.constant4:
        /*0000*/ 	.dword	_ZN73_INTERNAL_421c16ac_37_flash_fwd_hdim256_bf16_causal_sm80_cu_9949e2e8_38844cuda3std3__45__cpo5beginE
	.align		8
        /*0008*/ 	.dword	_ZN73_INTERNAL_421c16ac_37_flash_fwd_hdim256_bf16_causal_sm80_cu_9949e2e8_38844cuda3std3__45__cpo3endE
	.align		8
        /*0010*/ 	.dword	_ZN73_INTERNAL_421c16ac_37_flash_fwd_hdim256_bf16_causal_sm80_cu_9949e2e8_38844cuda3std3__45__cpo6cbeginE
	.align		8
        /*0018*/ 	.dword	_ZN73_INTERNAL_421c16ac_37_flash_fwd_hdim256_bf16_causal_sm80_cu_9949e2e8_38844cuda3std3__45__cpo4cendE
	.align		8
        /*0020*/ 	.dword	_ZN73_INTERNAL_421c16ac_37_flash_fwd_hdim256_bf16_causal_sm80_cu_9949e2e8_38844cuda3std3__475_GLOBAL__N__421c16ac_37_flash_fwd_hdim256_bf16_causal_sm80_cu_9949e2e8_38846ignoreE
	.align		8
        /*0028*/ 	.dword	_ZN73_INTERNAL_421c16ac_37_flash_fwd_hdim256_bf16_causal_sm80_cu_9949e2e8_38844cuda3std3__419piecewise_constructE
	.align		8
        /*0030*/ 	.dword	_ZN73_INTERNAL_421c16ac_37_flash_fwd_hdim256_bf16_causal_sm80_cu_9949e2e8_38844cuda3std3__48in_placeE
	.align		8
        /*0038*/ 	.dword	_ZN73_INTERNAL_421c16ac_37_flash_fwd_hdim256_bf16_causal_sm80_cu_9949e2e8_38844cuda3std6ranges3__45__cpo4swapE
	.align		8
        /*0040*/ 	.dword	_ZN73_INTERNAL_421c16ac_37_flash_fwd_hdim256_bf16_causal_sm80_cu_9949e2e8_38844cuda3std6ranges3__45__cpo9iter_moveE
	.align		8
        /*0048*/ 	.dword	_ZN73_INTERNAL_421c16ac_37_flash_fwd_hdim256_bf16_causal_sm80_cu_9949e2e8_38844cute7productE
	.align		8
        /*0050*/ 	.dword	_ZN73_INTERNAL_421c16ac_37_flash_fwd_hdim256_bf16_causal_sm80_cu_9949e2e8_38844cute1_E


//--------------------- .text._ZN5flash16flash_fwd_kernelI23Flash_fwd_kernel_traitsILi256ELi64ELi64ELi4ELb0ELb0EN7cutlass10bfloat16_tE19Flash_kernel_traitsILi256ELi64ELi64ELi4ES3_EELb0ELb1ELb0ELb0ELb0ELb1ELb0ELb0EEEvNS_16Flash_fwd_paramsE --------------------------
	.section	.text._ZN5flash16flash_fwd_kernelI23Flash_fwd_kernel_traitsILi256ELi64ELi64ELi4ELb0ELb0EN7cutlass10bfloat16_tE19Flash_kernel_traitsILi256ELi64ELi64ELi4ES3_EELb0ELb1ELb0ELb0ELb0ELb1ELb0ELb0EEEvNS_16Flash_fwd_paramsE,"ax",@progbits
	.align	128
        .global         _ZN5flash16flash_fwd_kernelI23Flash_fwd_kernel_traitsILi256ELi64ELi64ELi4ELb0ELb0EN7cutlass10bfloat16_tE19Flash_kernel_traitsILi256ELi64ELi64ELi4ES3_EELb0ELb1ELb0ELb0ELb0ELb1ELb0ELb0EEEvNS_16Flash_fwd_paramsE
        .type           _ZN5flash16flash_fwd_kernelI23Flash_fwd_kernel_traitsILi256ELi64ELi64ELi4ELb0ELb0EN7cutlass10bfloat16_tE19Flash_kernel_traitsILi256ELi64ELi64ELi4ES3_EELb0ELb1ELb0ELb0ELb0ELb1ELb0ELb0EEEvNS_16Flash_fwd_paramsE,@function
        .size           _ZN5flash16flash_fwd_kernelI23Flash_fwd_kernel_traitsILi256ELi64ELi64ELi4ELb0ELb0EN7cutlass10bfloat16_tE19Flash_kernel_traitsILi256ELi64ELi64ELi4ES3_EELb0ELb1ELb0ELb0ELb0ELb1ELb0ELb0EEEvNS_16Flash_fwd_paramsE,(.L_x_1257 - _ZN5flash16flash_fwd_kernelI23Flash_fwd_kernel_traitsILi256ELi64ELi64ELi4ELb0ELb0EN7cutlass10bfloat16_tE19Flash_kernel_traitsILi256ELi64ELi64ELi4ES3_EELb0ELb1ELb0ELb0ELb0ELb1ELb0ELb0EEEvNS_16Flash_fwd_paramsE)
        .other          _ZN5flash16flash_fwd_kernelI23Flash_fwd_kernel_traitsILi256ELi64ELi64ELi4ELb0ELb0EN7cutlass10bfloat16_tE19Flash_kernel_traitsILi256ELi64ELi64ELi4ES3_EELb0ELb1ELb0ELb0ELb0ELb1ELb0ELb0EEEvNS_16Flash_fwd_paramsE,@"STO_CUDA_ENTRY STV_DEFAULT"
_ZN5flash16flash_fwd_kernelI23Flash_fwd_kernel_traitsILi256ELi64ELi64ELi4ELb0ELb0EN7cutlass10bfloat16_tE19Flash_kernel_traitsILi256ELi64ELi64ELi4ES3_EELb0ELb1ELb0ELb0ELb0ELb1ELb0ELb0EEEvNS_16Flash_fwd_paramsE:
.text._ZN5flash16flash_fwd_kernelI23Flash_fwd_kernel_traitsILi256ELi64ELi64ELi4ELb0ELb0EN7cutlass10bfloat16_tE19Flash_kernel_traitsILi256ELi64ELi64ELi4ES3_EELb0ELb1ELb0ELb0ELb0ELb1ELb0ELb0EEEvNS_16Flash_fwd_paramsE:
[----:B------:R-:W-:Y:S08]  /*0000*/  LDC R1, c[0x0][0x28] ;  /* 0x00000a00ff017b82 */ /* 0x000ff00000000800 */
[----:B------:R-:W1:Y:S01]  /*0010*/  S2UR UR22, SR_CTAID.Y ;  /* 0x00000000001679c3 */ /* 0x000e620000002600 */
[----:B------:R-:W-:Y:S01]  /*0020*/  ULDC.64 UR4, c[0x0][0x300] ;  /* 0x0000c00000047ab9 */ /* 0x000fe20000000a00 */
[----:B------:R-:W-:Y:S01]  /*0030*/  ULDC.64 UR6, c[0x0][0x2f0] ;  /* 0x0000bc0000067ab9 */ /* 0x000fe20000000a00 */
[----:B------:R-:W-:-:S02]  /*0040*/  UISETP.NE.U32.AND UP1, UPT, UR4, URZ, UPT ;  /* 0x0000003f0400728c */ /* 0x000fc4000bf25070 */
[----:B------:R-:W-:Y:S02]  /*0050*/  UISETP.NE.U32.AND UP2, UPT, UR6, URZ, UPT ;  /* 0x0000003f0600728c */ /* 0x000fe4000bf45070 */
[----:B------:R-:W-:Y:S02]  /*0060*/  UISETP.NE.AND.EX UP1, UPT, UR5, URZ, UPT, UP1 ;  /* 0x0000003f0500728c */ /* 0x000fe4000bf25310 */
[----:B------:R-:W-:Y:S01]  /*0070*/  UISETP.NE.AND.EX UP2, UPT, UR7, URZ, UPT, UP2 ;  /* 0x0000003f0700728c */ /* 0x000fe2000bf45320 */
[----:B------:R-:W-:Y:S01]  /*0080*/  ULDC.64 UR8, c[0x0][0x2f0] ;  /* 0x0000bc0000087ab9 */ /* 0x000fe20000000a00 */
[----:B------:R-:W-:Y:S02]  /*0090*/  ULDC.U8 UR6, c[0x0][0x3c2] ;  /* 0x0000f08000067ab9 */ /* 0x000fe40000000000 */
[----:B------:R-:W-:Y:S01]  /*00a0*/  PLOP3.LUT P0, PT, PT, PT, UP1, 0x80, 0x0 ;  /* 0x000000000000781c */ /* 0x000fe20003f0f018 */
[----:B------:R-:W-:Y:S01]  /*00b0*/  ULDC.64 UR4, c[0x0][0x2f8] ;  /* 0x0000be0000047ab9 */ /* 0x000fe20000000a00 */
[----:B------:R-:W-:Y:S01]  /*00c0*/  PLOP3.LUT P2, PT, PT, PT, UP2, 0x80, 0x0 ;  /* 0x000000000000781c */ /* 0x000fe20003f4f028 */
[----:B------:R-:W-:-:S02]  /*00d0*/  UISETP.NE.AND UP3, UPT, UR6, URZ, UPT ;  /* 0x0000003f0600728c */ /* 0x000fc4000bf65270 */
[----:B------:R-:W-:Y:S01]  /*00e0*/  UISETP.EQ.U32.AND UP0, UPT, UR4, URZ, UPT ;  /* 0x0000003f0400728c */ /* 0x000fe2000bf02070 */
[----:B------:R-:W-:Y:S01]  /*00f0*/  ULDC.64 UR18, c[0x0][0x208] ;  /* 0x0000820000127ab9 */ /* 0x000fe20000000a00 */
[----:B------:R-:W-:Y:S02]  /*0100*/  ULDC.64 UR6, c[0x0][0x2f8] ;  /* 0x0000be0000067ab9 */ /* 0x000fe40000000a00 */
[----:B------:R-:W-:Y:S02]  /*0110*/  UISETP.EQ.OR.EX UP0, UPT, UR5, URZ, !UP3, UP0 ;  /* 0x0000003f0500728c */ /* 0x000fe4000df02700 */
[----:B-1----:R-:W-:-:S06]  /*0120*/  UIMAD.WIDE UR8, UR22, 0x4, UR8 ;  /* 0x00000004160878a5 */ /* 0x002fcc000f8e0208 */
[----:B------:R-:W-:Y:S02]  /*0130*/  IMAD.U32 R10, RZ, RZ, UR8 ;  /* 0x00000008ff0a7e24 */ /* 0x000fe4000f8e00ff */
[----:B------:R-:W-:Y:S01]  /*0140*/  IMAD.U32 R11, RZ, RZ, UR9 ;  /* 0x00000009ff0b7e24 */ /* 0x000fe2000f8e00ff */
[----:B------:R-:W-:Y:S02]  /*0150*/  @UP1 ULDC.64 UR8, c[0x0][0x300] ;  /* 0x0000c00000081ab9 */ /* 0x000fe40000000a00 */
[----:B------:R-:W-:Y:S02]  /*0160*/  @UP1 UIMAD.WIDE UR8, UR22, 0x4, UR8 ;  /* 0x00000004160818a5 */ /* 0x000fe4000f8e0208 */
[----:B------:R-:W2:Y:S04]  /*0170*/  @P2 LDG.E R5, desc[UR18][R10.64] ;  /* 0x000000120a052981 */ /* 0x000ea8000c1e1900 */
[----:B------:R-:W-:Y:S01]  /*0180*/  IMAD.U32 R8, RZ, RZ, UR8 ;  /* 0x00000008ff087e24 */ /* 0x000fe2000f8e00ff */
[----:B------:R-:W3:Y:S01]  /*0190*/  @P2 LDG.E R0, desc[UR18][R10.64+0x4] ;  /* 0x000004120a002981 */ /* 0x000ee2000c1e1900 */
[----:B------:R-:W-:Y:S01]  /*01a0*/  IMAD.U32 R9, RZ, RZ, UR9 ;  /* 0x00000009ff097e24 */ /* 0x000fe2000f8e00ff */
[----:B------:R-:W-:Y:S01]  /*01b0*/  PLOP3.LUT P1, PT, PT, PT, UP0, 0x80, 0x0 ;  /* 0x000000000000781c */ /* 0x000fe20003f2f008 */
[----:B------:R-:W-:-:S03]  /*01c0*/  UIMAD.WIDE UR6, UR22, 0x4, UR6 ;  /* 0x00000004160678a5 */ /* 0x000fc6000f8e0206 */
[----:B------:R-:W4:Y:S03]  /*01d0*/  @P0 LDG.E R3, desc[UR18][R8.64] ;  /* 0x0000001208030981 */ /* 0x000f26000c1e1900 */
[----:B------:R-:W-:Y:S02]  /*01e0*/  IMAD.U32 R6, RZ, RZ, UR6 ;  /* 0x00000006ff067e24 */ /* 0x000fe4000f8e00ff */
[----:B------:R-:W-:-:S05]  /*01f0*/  IMAD.U32 R7, RZ, RZ, UR7 ;  /* 0x00000007ff077e24 */ /* 0x000fca000f8e00ff */
[----:B------:R-:W5:Y:S01]  /*0200*/  @!P1 LDG.E R4, desc[UR18][R6.64] ;  /* 0x0000001206049981 */ /* 0x000f62000c1e1900 */
[----:B------:R-:W-:Y:S01]  /*0210*/  UMOV UR12, 0xffffffff ;  /* 0xffffffff000c7882 */ /* 0x000fe20000000000 */
[----:B------:R-:W-:Y:S01]  /*0220*/  UMOV UR24, URZ ;  /* 0x0000003f00187c82 */ /* 0x000fe20008000000 */
[----:B------:R-:W1:Y:S01]  /*0230*/  S2R R2, SR_TID.X ;  /* 0x0000000000027919 */ /* 0x000e620000002100 */
[----:B------:R-:W-:Y:S01]  /*0240*/  UMOV UR25, 0xffffffff ;  /* 0xffffffff00197882 */ /* 0x000fe20000000000 */
[----:B------:R-:W1:Y:S08]  /*0250*/  S2UR UR13, SR_CTAID.X ;  /* 0x00000000000d79c3 */ /* 0x000e700000002500 */
[----:B------:R-:W1:Y:S01]  /*0260*/  S2UR UR8, SR_CTAID.Z ;  /* 0x00000000000879c3 */ /* 0x000e620000002700 */
[----:B--2---:R-:W-:-:S02]  /*0270*/  @P2 R2UR UR12, R5 ;  /* 0x00000000050c22ca */ /* 0x004fc400000e0000 */
[----:B---3--:R-:W-:Y:S02]  /*0280*/  @P2 R2UR UR14, R0 ;  /* 0x00000000000e22ca */ /* 0x008fe400000e0000 */
[----:B----4-:R-:W-:Y:S02]  /*0290*/  @P0 R2UR UR24, R3 ;  /* 0x00000000031802ca */ /* 0x010fe400000e0000 */
[----:B------:R-:W-:-:S04]  /*02a0*/  ISETP.NE.U32.AND P0, PT, RZ, UR4, PT ;  /* 0x00000004ff007c0c */ /* 0x000fc8000bf05070 */
[----:B------:R-:W-:-:S05]  /*02b0*/  ISETP.NE.AND.EX P0, PT, RZ, UR5, PT, P0 ;  /* 0x00000005ff007c0c */ /* 0x000fca000bf05300 */
[----:B------:R-:W-:Y:S01]  /*02c0*/  @UP2 UIADD3 UR14, UR14, -UR12, URZ ;  /* 0x8000000c0e0e2290 */ /* 0x000fe2000fffe03f */
[----:B-----5:R-:W-:-:S06]  /*02d0*/  @!P1 R2UR UR25, R4 ;  /* 0x00000000041992ca */ /* 0x020fcc00000e0000 */
[----:B------:R-:W-:Y:S01]  /*02e0*/  @!UP2 ULDC UR14, c[0x0][0x2c4] ;  /* 0x0000b100000eaab9 */ /* 0x000fe20000000800 */
[----:B-1----:R-:W-:Y:S08]  /*02f0*/  @!P0 BRA `(.L_x_0) ;  /* 0x00000000001c8947 */ /* 0x002ff00003800000 */
[----:B------:R-:W-:-:S13]  /*0300*/  PLOP3.LUT P0, PT, PT, PT, UP3, 0x80, 0x0 ;  /* 0x000000000000781c */ /* 0x000fda0003f0f038 */
[----:B------:R-:W2:Y:S04]  /*0310*/  @P0 LDG.E R0, desc[UR18][R6.64+0x4] ;  /* 0x0000041206000981 */ /* 0x000ea8000c1e1900 */
[----:B------:R-:W3:Y:S01]  /*0320*/  @!P0 LDG.E R3, desc[UR18][R6.64] ;  /* 0x0000001206038981 */ /* 0x000ee2000c1e1900 */
[----:B--2---:R-:W-:-:S13]  /*0330*/  @P0 R2UR UR6, R0 ;  /* 0x00000000000602ca */ /* 0x004fda00000e0000 */
[----:B------:R-:W-:-:S07]  /*0340*/  @UP3 UIADD3 UR6, UR6, -UR25, URZ ;  /* 0x8000001906063290 */ /* 0x000fce000fffe03f */
[----:B---3--:R-:W-:Y:S01]  /*0350*/  @!P0 R2UR UR6, R3 ;  /* 0x00000000030682ca */ /* 0x008fe200000e0000 */
[----:B------:R-:W-:-:S14]  /*0360*/  BRA `(.L_x_1) ;  /* 0x0000000000047947 */ /* 0x000fdc0003800000 */
.L_x_0:
[----:B------:R-:W-:-:S05]  /*0370*/  ULDC UR6, c[0x0][0x2c8] ;  /* 0x0000b20000067ab9 */ /* 0x000fca0000000800 */
.L_x_1:
[----:B------:R-:W-:Y:S02]  /*0380*/  ULDC.64 UR4, c[0x0][0x308] ;  /* 0x0000c20000047ab9 */ /* 0x000fe40000000a00 */
[----:B------:R-:W-:-:S04]  /*0390*/  UISETP.NE.U32.AND UP2, UPT, UR4, URZ, UPT ;  /* 0x0000003f0400728c */ /* 0x000fc8000bf45070 */
[----:B------:R-:W-:-:S06]  /*03a0*/  UISETP.NE.AND.EX UP2, UPT, UR5, URZ, UPT, UP2 ;  /* 0x0000003f0500728c */ /* 0x000fcc000bf45320 */
[----:B------:R-:W-:-:S05]  /*03b0*/  PLOP3.LUT P0, PT, PT, PT, UP2, 0x80, 0x0 ;  /* 0x000000000000781c */ /* 0x000fca0003f0f028 */
[----:B------:R-:W-:Y:S02]  /*03c0*/  @UP2 ULDC.64 UR4, c[0x0][0x308] ;  /* 0x0000c20000042ab9 */ /* 0x000fe40000000a00 */
[----:B------:R-:W-:-:S06]  /*03d0*/  @UP2 UIMAD.WIDE UR4, UR22, 0x4, UR4 ;  /* 0x00000004160428a5 */ /* 0x000fcc000f8e0204 */
[----:B------:R-:W-:Y:S02]  /*03e0*/  IMAD.U32 R4, RZ, RZ, UR4 ;  /* 0x00000004ff047e24 */ /* 0x000fe4000f8e00ff */
[----:B------:R-:W-:Y:S01]  /*03f0*/  IMAD.U32 R5, RZ, RZ, UR5 ;  /* 0x00000005ff057e24 */ /* 0x000fe2000f8e00ff */
[----:B------:R-:W-:Y:S01]  /*0400*/  USHF.L.U32 UR20, UR13, 0x6, URZ ;  /* 0x000000060d147899 */ /* 0x000fe2000800063f */
[----:B------:R-:W-:-:S03]  /*0410*/  @!UP2 ULDC.64 UR4, c[0x0][0x318] ;  /* 0x0000c6000004aab9 */ /* 0x000fc60000000a00 */
[----:B------:R-:W2:Y:S01]  /*0420*/  @P0 LDG.E R0, desc[UR18][R4.64] ;  /* 0x0000001204000981 */ /* 0x000ea2000c1e1900 */
[----:B------:R-:W-:Y:S02]  /*0430*/  UISETP.GT.AND UP1, UPT, UR14, UR20, UPT ;  /* 0x000000140e00728c */ /* 0x000fe4000bf24270 */
[----:B------:R-:W-:-:S03]  /*0440*/  @!UP2 UISETP.NE.U32.AND UP0, UPT, UR4, URZ, UPT ;  /* 0x0000003f0400a28c */ /* 0x000fc6000bf05070 */
[----:B------:R-:W-:Y:S01]  /*0450*/  @!UP2 ULDC UR4, c[0x0][0x2cc] ;  /* 0x0000b3000004aab9 */ /* 0x000fe20000000800 */
[----:B------:R-:W-:-:S04]  /*0460*/  @!UP2 UISETP.NE.AND.EX UP0, UPT, UR5, URZ, UPT, UP0 ;  /* 0x0000003f0500a28c */ /* 0x000fc8000bf05300 */
[----:B------:R-:W-:Y:S01]  /*0470*/  @!UP2 USEL UR4, UR4, URZ, UP0 ;  /* 0x0000003f0404a287 */ /* 0x000fe20008000000 */
[----:B--2---:R-:W-:Y:S02]  /*0480*/  @P0 R2UR UR21, R0 ;  /* 0x00000000001502ca */ /* 0x004fe400000e0000 */
[----:B------:R-:W-:-:S11]  /*0490*/  PLOP3.LUT P0, PT, PT, PT, UP1, 0x80, 0x0 ;  /* 0x000000000000781c */ /* 0x000fd60003f0f018 */
[----:B------:R-:W-:Y:S02]  /*04a0*/  @UP2 UIADD3 UR21, UR21, -UR24, URZ ;  /* 0x8000001815152290 */ /* 0x000fe4000fffe03f */
[----:B------:R-:W-:Y:S01]  /*04b0*/  @!UP2 UIADD3 UR21, UR4, UR6, -UR24 ;  /* 0x000000060415a290 */ /* 0x000fe2000fffe818 */
[----:B------:R-:W-:Y:S11]  /*04c0*/  @!P0 EXIT ;  /* 0x000000000000894d */ /* 0x000ff60003800000 */
[----:B------:R-:W-:Y:S01]  /*04d0*/  UIADD3 UR5, -UR14, 0x7f, UR20 ;  /* 0x0000007f0e057890 */ /* 0x000fe2000fffe114 */
[----:B------:R-:W-:Y:S01]  /*04e0*/  ULDC UR17, c[0x0][0x398] ;  /* 0x0000e60000117ab9 */ /* 0x000fe20000000800 */
[----:B------:R-:W-:Y:S02]  /*04f0*/  UIADD3 UR7, UR21, 0x3f, URZ ;  /* 0x0000003f15077890 */ /* 0x000fe4000fffe03f */
[----:B------:R-:W-:Y:S02]  /*0500*/  UIADD3 UR5, UR5, UR17, UR21 ;  /* 0x0000001105057290 */ /* 0x000fe4000fffe015 */
[----:B------:R-:W-:Y:S02]  /*0510*/  USHF.R.S32.HI UR6, URZ, 0x1f, UR7 ;  /* 0x0000001f3f067899 */ /* 0x000fe40008011407 */
[----:B------:R-:W-:Y:S02]  /*0520*/  USHF.R.S32.HI UR4, URZ, 0x1f, UR5 ;  /* 0x0000001f3f047899 */ /* 0x000fe40008011405 */
[----:B------:R-:W-:-:S02]  /*0530*/  ULEA.HI UR6, UR6, UR7, URZ, 0x6 ;  /* 0x0000000706067291 */ /* 0x000fc4000f8f303f */
[----:B------:R-:W-:Y:S02]  /*0540*/  ULEA.HI UR4, UR4, UR5, URZ, 0x6 ;  /* 0x0000000504047291 */ /* 0x000fe4000f8f303f */
[----:B------:R-:W-:Y:S02]  /*0550*/  USHF.R.S32.HI UR6, URZ, 0x6, UR6 ;  /* 0x000000063f067899 */ /* 0x000fe40008011406 */
[----:B------:R-:W-:-:S04]  /*0560*/  USHF.R.S32.HI UR4, URZ, 0x6, UR4 ;  /* 0x000000063f047899 */ /* 0x000fc80008011404 */
[----:B------:R-:W-:-:S04]  /*0570*/  UISETP.LT.AND UP0, UPT, UR6, UR4, UPT ;  /* 0x000000040600728c */ /* 0x000fc8000bf01270 */
[----:B------:R-:W-:-:S04]  /*0580*/  USEL UR16, UR6, UR4, UP0 ;  /* 0x0000000406107287 */ /* 0x000fc80008000000 */
[----:B------:R-:W-:-:S06]  /*0590*/  UISETP.GE.AND UP0, UPT, UR16, 0x1, UPT ;  /* 0x000000011000788c */ /* 0x000fcc000bf06270 */
[----:B------:R-:W-:-:S13]  /*05a0*/  PLOP3.LUT P0, PT, PT, PT, UP0, 0x80, 0x0 ;  /* 0x000000000000781c */ /* 0x000fda0003f0f008 */
[----:B------:R-:W-:Y:S05]  /*05b0*/  @!P0 BRA `(.L_x_2) ;  /* 0x000000d0001c8947 */ /* 0x000fea0003800000 */
[----:B------:R-:W1:Y:S01]  /*05c0*/  LDC R8, c[0x0][0x278] ;  /* 0x00009e00ff087b82 */ /* 0x000e620000000800 */
[----:B------:R-:W2:Y:S01]  /*05d0*/  S2R R3, SR_CTAID.Z ;  /* 0x0000000000037919 */ /* 0x000ea20000002700 */
[----:B------:R-:W-:Y:S01]  /*05e0*/  UISETP.NE.AND UP0, UPT, UR12, -0x1, UPT ;  /* 0xffffffff0c00788c */ /* 0x000fe2000bf05270 */
[----:B------:R-:W-:Y:S01]  /*05f0*/  SHF.R.S32.HI R13, RZ, 0x1f, R2 ;  /* 0x0000001fff0d7819 */ /* 0x000fe20000011402 */
[----:B------:R-:W-:Y:S01]  /*0600*/  IMAD.U32 R25, RZ, RZ, UR13 ;  /* 0x0000000dff197e24 */ /* 0x000fe2000f8e00ff */
[----:B------:R-:W-:Y:S02]  /*0610*/  UIADD3 UR15, UR16, -0x1, URZ ;  /* 0xffffffff100f7890 */ /* 0x000fe4000fffe03f */
[----:B------:R-:W-:Y:S02]  /*0620*/  LEA.HI R26, R13, R2, RZ, 0x6 ;  /* 0x000000020d1a7211 */ /* 0x000fe400078f30ff */
[----:B------:R-:W-:-:S03]  /*0630*/  UIMAD UR23, UR15, -0x40, UR21 ;  /* 0xffffffc00f1778a4 */ /* 0x000fc6000f8e0215 */
[----:B------:R-:W-:Y:S01]  /*0640*/  IMAD.SHL.U32 R26, R26, 0x8, RZ ;  /* 0x000000081a1a7824 */ /* 0x000fe200078e00ff */
[----:B------:R-:W-:Y:S01]  /*0650*/  @UP0 ULDC.64 UR4, c[0x0][0x240] ;  /* 0x0000900000040ab9 */ /* 0x000fe20000000a00 */
[----:B------:R-:W-:Y:S02]  /*0660*/  @!UP0 USHF.R.S32.HI UR9, URZ, 0x1f, UR22 ;  /* 0x0000001f3f098899 */ /* 0x000fe40008011416 */
[----:B------:R-:W-:Y:S01]  /*0670*/  @UP0 UIMAD.WIDE.U32 UR10, UR12, UR4, URZ ;  /* 0x000000040c0a02a5 */ /* 0x000fe2000f8e003f */
[----:B------:R-:W-:-:S03]  /*0680*/  @!UP0 ULDC.64 UR6, c[0x0][0x228] ;  /* 0x00008a0000068ab9 */ /* 0x000fc60000000a00 */
[----:B------:R-:W-:Y:S02]  /*0690*/  @UP0 UIMAD UR4, UR12, UR5, UR11 ;  /* 0x000000050c0402a4 */ /* 0x000fe4000f8e020b */
[----:B------:R-:W-:Y:S01]  /*06a0*/  UIADD3 UR5, -UR20, UR14, URZ ;  /* 0x0000000e14057290 */ /* 0x000fe2000fffe13f */
[----:B-1----:R-:W-:Y:S01]  /*06b0*/  IABS R4, R8 ;  /* 0x0000000800047213 */ /* 0x002fe20000000000 */
[----:B------:R-:W-:Y:S02]  /*06c0*/  @!UP0 UIMAD UR9, UR9, UR6, URZ ;  /* 0x00000006090982a4 */ /* 0x000fe4000f8e023f */
[----:B------:R-:W-:Y:S01]  /*06d0*/  @!UP0 UIMAD.WIDE.U32 UR26, UR22, UR6, URZ ;  /* 0x00000006161a82a5 */ /* 0x000fe2000f8e003f */
[----:B------:R-:W1:Y:S01]  /*06e0*/  I2F.RP R5, R4 ;  /* 0x0000000400057306 */ /* 0x000e620000209400 */
[----:B------:R-:W-:-:S03]  /*06f0*/  @!UP0 UIMAD UR9, UR22, UR7, UR9 ;  /* 0x00000007160982a4 */ /* 0x000fc6000f8e0209 */
[----:B------:R-:W-:Y:S01]  /*0700*/  ULDC.64 UR6, c[0x0][0x258] ;  /* 0x0000960000067ab9 */ /* 0x000fe20000000a00 */
[----:B--2---:R-:W-:Y:S01]  /*0710*/  IABS R3, R3 ;  /* 0x0000000300037213 */ /* 0x004fe20000000000 */
[----:B------:R-:W-:Y:S01]  /*0720*/  @!UP0 UIADD3 UR4, UR27, UR9, URZ ;  /* 0x000000091b048290 */ /* 0x000fe2000fffe03f */
[----:B------:R-:W-:Y:S01]  /*0730*/  IMAD.U32 R22, RZ, RZ, UR6 ;  /* 0x00000006ff167e24 */ /* 0x000fe2000f8e00ff */
[----:B------:R-:W-:Y:S01]  /*0740*/  @!UP0 UMOV UR10, UR26 ;  /* 0x0000001a000a8c82 */ /* 0x000fe20008000000 */
[----:B------:R-:W-:Y:S01]  /*0750*/  UISETP.NE.AND UP0, UPT, UR25, -0x1, UPT ;  /* 0xffffffff1900788c */ /* 0x000fe2000bf05270 */
[----:B-1----:R-:W1:Y:S02]  /*0760*/  MUFU.RCP R6, R5 ;  /* 0x0000000500067308 */ /* 0x002e640000001000 */
[----:B-1----:R-:W-:-:S06]  /*0770*/  VIADD R6, R6, 0xffffffe ;  /* 0x0ffffffe06067836 */ /* 0x002fcc0000000000 */
[----:B------:R-:W1:Y:S02]  /*0780*/  F2I.FTZ.U32.TRUNC.NTZ R7, R6 ;  /* 0x0000000600077305 */ /* 0x000e64000021f000 */
[----:B-1----:R-:W-:Y:S02]  /*0790*/  IMAD.MOV R0, RZ, RZ, -R7 ;  /* 0x000000ffff007224 */ /* 0x002fe400078e0a07 */
[----:B------:R-:W-:Y:S02]  /*07a0*/  IMAD.MOV.U32 R6, RZ, RZ, RZ ;  /* 0x000000ffff067224 */ /* 0x000fe400078e00ff */
[----:B------:R-:W-:Y:S01]  /*07b0*/  IMAD R14, R0, R4, RZ ;  /* 0x00000004000e7224 */ /* 0x000fe200078e02ff */
[----:B------:R-:W-:-:S03]  /*07c0*/  LEA.HI R0, R13, R2, RZ, 0x3 ;  /* 0x000000020d007211 */ /* 0x000fc600078f18ff */
[----:B------:R-:W-:Y:S01]  /*07d0*/  IMAD.HI.U32 R14, R7, R14, R6 ;  /* 0x0000000e070e7227 */ /* 0x000fe200078e0006 */
[----:B------:R-:W-:-:S04]  /*07e0*/  SHF.R.S32.HI R20, RZ, 0x3, R0 ;  /* 0x00000003ff147819 */ /* 0x000fc80000011400 */
[----:B------:R-:W-:Y:S01]  /*07f0*/  ISETP.GE.AND P0, PT, R20, UR5, PT ;  /* 0x0000000514007c0c */ /* 0x000fe2000bf06270 */
[----:B------:R-:W-:Y:S01]  /*0800*/  IMAD.HI.U32 R14, R14, R3, RZ ;  /* 0x000000030e0e7227 */ /* 0x000fe200078e00ff */
[----:B------:R-:W-:-:S03]  /*0810*/  SHF.R.S32.HI R21, RZ, 0x1f, R20 ;  /* 0x0000001fff157819 */ /* 0x000fc60000011414 */
[----:B------:R-:W-:Y:S02]  /*0820*/  IMAD.MOV R5, RZ, RZ, -R14 ;  /* 0x000000ffff057224 */ /* 0x000fe400078e0a0e */
[----:B------:R-:W-:Y:S02]  /*0830*/  IMAD.SHL.U32 R15, R20, 0x40, RZ ;  /* 0x00000040140f7824 */ /* 0x000fe400078e00ff */
[----:B------:R-:W-:Y:S01]  /*0840*/  IMAD R5, R4, R5, R3 ;  /* 0x0000000504057224 */ /* 0x000fe200078e0203 */
[----:B------:R-:W-:Y:S01]  /*0850*/  LOP3.LUT R3, R0, 0xfffffff8, RZ, 0xc0, !PT ;  /* 0xfffffff800037812 */ /* 0x000fe200078ec0ff */
[----:B------:R-:W-:Y:S01]  /*0860*/  IMAD.WIDE R24, R25, 0x40, R20 ;  /* 0x0000004019187825 */ /* 0x000fe200078e0214 */
[----:B------:R-:W-:Y:S01]  /*0870*/  LOP3.LUT R15, R15, 0x1c0, RZ, 0xc0, !PT ;  /* 0x000001c00f0f7812 */ /* 0x000fe200078ec0ff */
[----:B------:R-:W1:Y:S01]  /*0880*/  @!P0 LDC.64 R6, c[0x0][0x240] ;  /* 0x00009000ff068b82 */ /* 0x000e620000000a00 */
[----:B------:R-:W-:Y:S01]  /*0890*/  ISETP.GT.U32.AND P4, PT, R4, R5, PT ;  /* 0x000000050400720c */ /* 0x000fe20003f84070 */
[----:B------:R-:W-:Y:S01]  /*08a0*/  IMAD.IADD R0, R2, 0x1, -R3 ;  /* 0x0000000102007824 */ /* 0x000fe200078e0a03 */
[----:B------:R-:W-:-:S03]  /*08b0*/  LOP3.LUT R3, R8, UR8, RZ, 0x3c, !PT ;  /* 0x0000000808037c12 */ /* 0x000fc6000f8e3cff */
[----:B------:R-:W-:-:S05]  /*08c0*/  IMAD.SHL.U32 R16, R0, 0x8, RZ ;  /* 0x0000000800107824 */ /* 0x000fca00078e00ff */
[----:B------:R-:W-:Y:S02]  /*08d0*/  SHF.R.S32.HI R17, RZ, 0x1f, R16 ;  /* 0x0000001fff117819 */ /* 0x000fe40000011410 */
[----:B------:R-:W-:Y:S01]  /*08e0*/  IADD3 R18, P1, R16, UR10, RZ ;  /* 0x0000000a10127c10 */ /* 0x000fe2000ff3e0ff */
[----:B------:R-:W-:Y:S01]  /*08f0*/  @!P4 IMAD.IADD R5, R5, 0x1, -R4 ;  /* 0x000000010505c824 */ /* 0x000fe200078e0a04 */
[----:B------:R-:W-:Y:S01]  /*0900*/  LOP3.LUT R10, R15, 0x38, R16, 0xf8, !PT ;  /* 0x000000380f0a7812 */ /* 0x000fe200078ef810 */
[----:B------:R-:W-:Y:S01]  /*0910*/  @!P4 VIADD R14, R14, 0x1 ;  /* 0x000000010e0ec836 */ /* 0x000fe20000000000 */
[----:B------:R-:W-:Y:S01]  /*0920*/  IADD3.X R19, R17, UR4, RZ, P1, !PT ;  /* 0x0000000411137c10 */ /* 0x000fe20008ffe4ff */
[----:B------:R-:W-:Y:S01]  /*0930*/  USHF.R.S32.HI UR4, URZ, 0x1f, UR8 ;  /* 0x0000001f3f047899 */ /* 0x000fe20008011408 */
[----:B------:R-:W-:Y:S01]  /*0940*/  ISETP.GE.AND P1, PT, R3, RZ, PT ;  /* 0x000000ff0300720c */ /* 0x000fe20003f26270 */
[----:B------:R-:W-:Y:S01]  /*0950*/  VIADD R3, R20, 0x10 ;  /* 0x0000001014037836 */ /* 0x000fe20000000000 */
[----:B------:R-:W-:Y:S01]  /*0960*/  ISETP.GE.U32.AND P5, PT, R5, R4, PT ;  /* 0x000000040500720c */ /* 0x000fe20003fa6070 */
[----:B------:R-:W-:Y:S01]  /*0970*/  IMAD.WIDE.U32 R22, R22, UR8, R18 ;  /* 0x0000000816167c25 */ /* 0x000fe2000f8e0012 */
[----:B------:R-:W2:Y:S01]  /*0980*/  @!P0 LDC.64 R4, c[0x0][0x210] ;  /* 0x00008400ff048b82 */ /* 0x000ea20000000a00 */
[----:B------:R-:W-:Y:S01]  /*0990*/  UIMAD UR4, UR4, UR6, URZ ;  /* 0x00000006040472a4 */ /* 0x000fe2000f8e023f */
[----:B------:R-:W-:Y:S01]  /*09a0*/  ISETP.GE.AND P3, PT, R3, UR5, PT ;  /* 0x0000000503007c0c */ /* 0x000fe2000bf66270 */
[----:B------:R-:W-:Y:S01]  /*09b0*/  VIADD R18, R20, 0x20 ;  /* 0x0000002014127836 */ /* 0x000fe20000000000 */
[----:B------:R-:W-:Y:S01]  /*09c0*/  ISETP.NE.AND P4, PT, R8, RZ, PT ;  /* 0x000000ff0800720c */ /* 0x000fe20003f85270 */
[----:B------:R-:W-:Y:S01]  /*09d0*/  UIMAD UR7, UR8, UR7, UR4 ;  /* 0x00000007080772a4 */ /* 0x000fe2000f8e0204 */
[----:B------:R-:W-:Y:S01]  /*09e0*/  SHF.R.U32.HI R15, RZ, 0x3, R15 ;  /* 0x00000003ff0f7819 */ /* 0x000fe2000001160f */
[----:B-1----:R-:W-:Y:S01]  /*09f0*/  @!P0 IMAD R12, R25, R6, RZ ;  /* 0x00000006190c8224 */ /* 0x002fe200078e02ff */
[----:B------:R-:W-:Y:S01]  /*0a00*/  ISETP.GE.AND P2, PT, R18, UR5, PT ;  /* 0x0000000512007c0c */ /* 0x000fe2000bf46270 */
[----:B------:R-:W-:Y:S01]  /*0a10*/  @!P0 IMAD.MOV.U32 R28, RZ, RZ, R22 ;  /* 0x000000ffff1c8224 */ /* 0x000fe200078e0016 */
[----:B------:R-:W-:Y:S01]  /*0a20*/  LOP3.LUT R15, R10, R15, RZ, 0x3c, !PT ;  /* 0x0000000f0a0f7212 */ /* 0x000fe200078e3cff */
[----:B------:R-:W-:Y:S01]  /*0a30*/  @P5 VIADD R14, R14, 0x1 ;  /* 0x000000010e0e5836 */ /* 0x000fe20000000000 */
[----:B------:R-:W1:Y:S01]  /*0a40*/  S2UR UR4, SR_CgaCtaId ;  /* 0x00000000000479c3 */ /* 0x000e620000008800 */
[----:B------:R-:W-:Y:S01]  /*0a50*/  VIADD R29, R23, UR7 ;  /* 0x00000007171d7c36 */ /* 0x000fe20008000000 */
[----:B------:R-:W-:Y:S01]  /*0a60*/  UMOV UR6, 0x400 ;  /* 0x0000040000067882 */ /* 0x000fe20000000000 */
[----:B------:R-:W-:Y:S01]  /*0a70*/  @!P1 IMAD.MOV R14, RZ, RZ, -R14 ;  /* 0x000000ffff0e9224 */ /* 0x000fe200078e0a0e */
[----:B------:R-:W-:Y:S01]  /*0a80*/  LOP3.LUT R15, R15, 0xfffffe00, R26, 0xf8, !PT ;  /* 0xfffffe000f0f7812 */ /* 0x000fe200078ef81a */
[C---:B------:R-:W-:Y:S01]  /*0a90*/  @!P0 IMAD R12, R24.reuse, R7, R12 ;  /* 0x00000007180c8224 */ /* 0x040fe200078e020c */
[----:B------:R-:W-:Y:S01]  /*0aa0*/  @!P4 LOP3.LUT R14, RZ, R8, RZ, 0x33, !PT ;  /* 0x00000008ff0ec212 */ /* 0x000fe200078e33ff */
[----:B------:R-:W-:Y:S01]  /*0ab0*/  @!P0 IMAD.WIDE.U32 R30, R24, R6, R28 ;  /* 0x00000006181e8225 */ /* 0x000fe200078e001c */
[----:B------:R-:W3:Y:S01]  /*0ac0*/  @!P3 LDC.64 R10, c[0x0][0x240] ;  /* 0x00009000ff0abb82 */ /* 0x000ee20000000a00 */
[----:B------:R-:W-:Y:S01]  /*0ad0*/  ISETP.GE.AND P4, PT, R20, UR23, PT ;  /* 0x0000001714007c0c */ /* 0x000fe2000bf86270 */
[----:B------:R-:W-:Y:S01]  /*0ae0*/  @UP0 ULDC.64 UR8, c[0x0][0x250] ;  /* 0x0000940000080ab9 */ /* 0x000fe20000000a00 */
[----:B------:R-:W-:Y:S01]  /*0af0*/  @!P0 IMAD.IADD R12, R31, 0x1, R12 ;  /* 0x000000011f0c8824 */ /* 0x000fe200078e020c */
[----:B--2---:R-:W-:Y:S01]  /*0b00*/  @!P0 LEA R38, P1, R30, R4, 0x1 ;  /* 0x000000041e268211 */ /* 0x004fe200078208ff */
[--C-:B------:R-:W-:Y:S01]  /*0b10*/  @!P3 IMAD.MOV.U32 R34, RZ, RZ, R22.reuse ;  /* 0x000000ffff22b224 */ /* 0x100fe200078e0016 */
[----:B------:R-:W-:Y:S01]  /*0b20*/  P2R R19, PR, RZ, 0x10 ;  /* 0x00000010ff137803 */ /* 0x000fe20000000000 */
[----:B------:R-:W-:Y:S01]  /*0b30*/  @!P3 IMAD.MOV.U32 R35, RZ, RZ, R29 ;  /* 0x000000ffff23b224 */ /* 0x000fe200078e001d */
[----:B------:R-:W2:Y:S01]  /*0b40*/  @!P2 LDC.64 R6, c[0x0][0x240] ;  /* 0x00009000ff06ab82 */ /* 0x000ea20000000a00 */
[----:B------:R-:W-:Y:S01]  /*0b50*/  @!P2 IADD3 R36, P4, R24, 0x20, RZ ;  /* 0x000000201824a810 */ /* 0x000fe20007f9e0ff */
[----:B------:R-:W-:Y:S01]  /*0b60*/  @!P2 IMAD.MOV.U32 R32, RZ, RZ, R22 ;  /* 0x000000ffff20a224 */ /* 0x000fe200078e0016 */
[----:B------:R-:W-:Y:S01]  /*0b70*/  @!P0 LEA.HI.X R39, R30, R5, R12, 0x1, P1 ;  /* 0x000000051e278211 */ /* 0x000fe200008f0c0c */
[----:B------:R-:W-:Y:S01]  /*0b80*/  VIADD R12, R20, 0x30 ;  /* 0x00000030140c7836 */ /* 0x000fe20000000000 */
[----:B------:R-:W-:Y:S01]  /*0b90*/  @!P3 IADD3 R27, P1, R24, 0x10, RZ ;  /* 0x00000010181bb810 */ /* 0x000fe20007f3e0ff */
[--C-:B------:R-:W-:Y:S01]  /*0ba0*/  @!P2 IMAD.X R33, RZ, RZ, R25.reuse, P4 ;  /* 0x000000ffff21a224 */ /* 0x100fe200020e0619 */
[----:B------:R-:W-:Y:S01]  /*0bb0*/  ISETP.NE.AND P4, PT, R19, RZ, PT ;  /* 0x000000ff1300720c */ /* 0x000fe20003f85270 */
[----:B------:R-:W4:Y:S01]  /*0bc0*/  @!P3 LDC.64 R8, c[0x0][0x210] ;  /* 0x00008400ff08bb82 */ /* 0x000f220000000a00 */
[----:B-1----:R-:W-:Y:S01]  /*0bd0*/  ULEA UR4, UR4, UR6, 0x18 ;  /* 0x0000000604047291 */ /* 0x002fe2000f8ec03f */
[----:B------:R-:W-:Y:S01]  /*0be0*/  @!P3 IMAD.X R31, RZ, RZ, R25, P1 ;  /* 0x000000ffff1fb224 */ /* 0x000fe200008e0619 */
[----:B------:R-:W-:Y:S01]  /*0bf0*/  ISETP.GE.AND P1, PT, R12, UR5, PT ;  /* 0x000000050c007c0c */ /* 0x000fe2000bf26270 */
[----:B------:R-:W-:Y:S01]  /*0c00*/  @UP0 UIADD3 UR6, UR24, UR25, URZ ;  /* 0x0000001918060290 */ /* 0x000fe2000fffe03f */
[----:B------:R-:W-:Y:S01]  /*0c10*/  ISETP.GE.AND P6, PT, R3, UR23, PT ;  /* 0x0000001703007c0c */ /* 0x000fe2000bfc6270 */
[----:B------:R-:W-:Y:S01]  /*0c20*/  @UP0 UIADD3 UR25, UR24, UR25, URZ ;  /* 0x0000001918190290 */ /* 0x000fe2000fffe03f */
[----:B------:R-:W-:Y:S01]  /*0c30*/  LEA R239, R15, UR4, 0x1 ;  /* 0x000000040fef7c11 */ /* 0x000fe2000f8e08ff */
[----:B------:R-:W1:Y:S01]  /*0c40*/  @!P2 LDC.64 R4, c[0x0][0x210] ;  /* 0x00008400ff04ab82 */ /* 0x000e620000000a00 */
[-C--:B---3--:R-:W-:Y:S01]  /*0c50*/  @!P3 IMAD R26, R31, R10.reuse, RZ ;  /* 0x0000000a1f1ab224 */ /* 0x088fe200078e02ff */
[----:B------:R-:W-:Y:S01]  /*0c60*/  @UP0 ULDC.64 UR10, c[0x0][0x248] ;  /* 0x00009200000a0ab9 */ /* 0x000fe20000000a00 */
[----:B------:R-:W-:Y:S01]  /*0c70*/  @!P3 IMAD.WIDE.U32 R34, R27, R10, R34 ;  /* 0x0000000a1b22b225 */ /* 0x000fe200078e0022 */
[----:B------:R-:W-:Y:S01]  /*0c80*/  @!PT LDS RZ, [RZ] ;  /* 0x00000000fffff984 */ /* 0x000fe20000000800 */
[----:B------:R-:W-:Y:S01]  /*0c90*/  @!PT LDS RZ, [RZ] ;  /* 0x00000000fffff984 */ /* 0x000fe20000000800 */
[----:B------:R-:W-:Y:S01]  /*0ca0*/  @!PT LDS RZ, [RZ] ;  /* 0x00000000fffff984 */ /* 0x000fe20000000800 */
[----:B------:R3:W-:Y:S01]  /*0cb0*/  @!P0 LDGSTS.E.BYPASS.LTC128B.128 [R239], desc[UR18][R38.64] ;  /* 0x0000000026ef8fae */ /* 0x0007e2000b901d52 */
[----:B------:R-:W-:Y:S01]  /*0cc0*/  @UP0 UIMAD.WIDE.U32 UR26, UR25, UR8, URZ ;  /* 0x00000008191a02a5 */ /* 0x000fe2000f8e003f */
[----:B------:R-:W-:Y:S01]  /*0cd0*/  ISETP.GE.AND P5, PT, R3, UR23, PT ;  /* 0x0000001703007c0c */ /* 0x000fe2000bfa6270 */
[----:B------:R-:W-:Y:S01]  /*0ce0*/  @!P3 IMAD R31, R27, R11, R26 ;  /* 0x0000000b1b1fb224 */ /* 0x000fe200078e021a */
[----:B------:R3:W-:Y:S01]  /*0cf0*/  @!P0 LDGSTS.E.BYPASS.LTC128B.128 [R239+0x2000], desc[UR18][R38.64+0x80] ;  /* 0x0200008026ef8fae */ /* 0x0007e2000b901d52 */
[-C--:B--2---:R-:W-:Y:S01]  /*0d00*/  @!P2 IMAD R30, R33, R6.reuse, RZ ;  /* 0x00000006211ea224 */ /* 0x084fe200078e02ff */
[----:B------:R-:W-:Y:S01]  /*0d10*/  @UP0 UIMAD.WIDE.U32 UR28, UR6, UR10, URZ ;  /* 0x0000000a061c02a5 */ /* 0x000fe2000f8e003f */
[----:B------:R-:W-:Y:S01]  /*0d20*/  @!P2 IMAD.MOV.U32 R33, RZ, RZ, R29 ;  /* 0x000000ffff21a224 */ /* 0x000fe200078e001d */
[----:B------:R-:W2:Y:S01]  /*0d30*/  @!P4 S2R R26, SR_CgaCtaId ;  /* 0x00000000001ac919 */ /* 0x000ea20000008800 */
[C---:B------:R-:W-:Y:S01]  /*0d40*/  @!P2 IMAD R10, R36.reuse, R7, R30 ;  /* 0x00000007240aa224 */ /* 0x040fe200078e021e */
[----:B------:R-:W-:Y:S01]  /*0d50*/  @UP0 UIMAD UR25, UR25, UR9, URZ ;  /* 0x00000009191902a4 */ /* 0x000fe2000f8e023f */
[----:B------:R-:W-:Y:S01]  /*0d60*/  @!P2 IMAD.WIDE.U32 R36, R36, R6, R32 ;  /* 0x000000062424a225 */ /* 0x000fe200078e0020 */
[----:B------:R-:W5:Y:S01]  /*0d70*/  @!P3 S2R R11, SR_CgaCtaId ;  /* 0x00000000000bb919 */ /* 0x000f620000008800 */
[----:B------:R-:W-:Y:S01]  /*0d80*/  @UP0 UIMAD UR6, UR6, UR11, URZ ;  /* 0x0000000b060602a4 */ /* 0x000fe2000f8e023f */
[----:B------:R-:W-:Y:S01]  /*0d90*/  @!P4 MOV R3, 0x400 ;  /* 0x000004000003c802 */ /* 0x000fe20000000f00 */
[----:B------:R-:W-:Y:S01]  /*0da0*/  @!P3 IMAD.IADD R6, R35, 0x1, R31 ;  /* 0x000000012306b824 */ /* 0x000fe200078e021f */
[----:B------:R3:W-:Y:S01]  /*0db0*/  @!P0 LDGSTS.E.BYPASS.LTC128B.128 [R239+0x4000], desc[UR18][R38.64+0x100] ;  /* 0x0400010026ef8fae */ /* 0x0007e2000b901d52 */
[----:B------:R-:W-:Y:S01]  /*0dc0*/  @!P2 IMAD.IADD R10, R37, 0x1, R10 ;  /* 0x00000001250aa824 */ /* 0x000fe200078e020a */
[----:B------:R-:W-:-:S02]  /*0dd0*/  @UP0 UIADD3 UR25, UR27, UR25, URZ ;  /* 0x000000191b190290 */ /* 0x000fc4000fffe03f */
[----:B------:R3:W-:Y:S01]  /*0de0*/  @!P0 LDGSTS.E.BYPASS.LTC128B.128 [R239+0x6000], desc[UR18][R38.64+0x180] ;  /* 0x0600018026ef8fae */ /* 0x0007e2000b901d52 */
[C---:B----4-:R-:W-:Y:S01]  /*0df0*/  @!P3 LEA R32, P0, R34.reuse, R8, 0x1 ;  /* 0x000000082220b211 */ /* 0x050fe200078008ff */
[----:B------:R-:W-:Y:S01]  /*0e00*/  @UP0 UIADD3 UR27, UR29, UR6, URZ ;  /* 0x000000061d1b0290 */ /* 0x000fe2000fffe03f */
[----:B------:R-:W4:Y:S02]  /*0e10*/  @!P2 S2R R30, SR_CgaCtaId ;  /* 0x00000000001ea919 */ /* 0x000f240000008800 */
[----:B------:R-:W-:Y:S02]  /*0e20*/  @!P3 LEA.HI.X R33, R34, R9, R6, 0x1, P0 ;  /* 0x000000092221b211 */ /* 0x000fe400000f0c06 */
[----:B------:R-:W3:Y:S01]  /*0e30*/  @!P1 LDC.64 R8, c[0x0][0x240] ;  /* 0x00009000ff089b82 */ /* 0x000ee20000000a00 */
[----:B------:R-:W3:Y:S01]  /*0e40*/  @!P1 S2R R27, SR_CgaCtaId ;  /* 0x00000000001b9919 */ /* 0x000ee20000008800 */
[----:B-1----:R-:W-:Y:S02]  /*0e50*/  @!P2 LEA R34, P0, R36, R4, 0x1 ;  /* 0x000000042422a211 */ /* 0x002fe400078008ff */
[----:B------:R-:W-:-:S02]  /*0e60*/  @!P3 MOV R4, 0x400 ;  /* 0x000004000004b802 */ /* 0x000fc40000000f00 */
[----:B------:R-:W-:Y:S02]  /*0e70*/  @!P2 LEA.HI.X R35, R36, R5, R10, 0x1, P0 ;  /* 0x000000052423a211 */ /* 0x000fe400000f0c0a */
[----:B------:R-:W1:Y:S01]  /*0e80*/  @!P1 LDC.64 R6, c[0x0][0x210] ;  /* 0x00008400ff069b82 */ /* 0x000e620000000a00 */
[----:B------:R-:W-:Y:S02]  /*0e90*/  PLOP3.LUT P0, PT, PT, PT, UP0, 0x80, 0x0 ;  /* 0x000000000000781c */ /* 0x000fe40003f0f008 */
[----:B--2---:R-:W-:Y:S02]  /*0ea0*/  @!P4 LEA R10, R26, R3, 0x18 ;  /* 0x000000031a0ac211 */ /* 0x004fe400078ec0ff */
[----:B-----5:R-:W-:-:S09]  /*0eb0*/  @!P3 LEA R26, R11, R4, 0x18 ;  /* 0x000000040b1ab211 */ /* 0x020fd200078ec0ff */
[----:B------:R-:W-:Y:S05]  /*0ec0*/  @P0 BRA `(.L_x_3) ;  /* 0x0000000000340947 */ /* 0x000fea0003800000 */
[----:B------:R-:W-:Y:S01]  /*0ed0*/  USHF.R.S32.HI UR28, URZ, 0x1f, UR24 ;  /* 0x0000001f3f1c7899 */ /* 0x000fe20008011418 */
[----:B------:R-:W-:Y:S01]  /*0ee0*/  ULDC.64 UR10, c[0x0][0x248] ;  /* 0x00009200000a7ab9 */ /* 0x000fe20000000a00 */
[----:B------:R-:W-:Y:S02]  /*0ef0*/  USHF.R.S32.HI UR27, URZ, 0x1f, UR22 ;  /* 0x0000001f3f1b7899 */ /* 0x000fe40008011416 */
[----:B------:R-:W-:Y:S02]  /*0f00*/  UIMAD UR28, UR28, UR10, URZ ;  /* 0x0000000a1c1c72a4 */ /* 0x000fe4000f8e023f */
[----:B------:R-:W-:Y:S02]  /*0f10*/  UIMAD.WIDE.U32 UR30, UR24, UR10, URZ ;  /* 0x0000000a181e72a5 */ /* 0x000fe4000f8e003f */
[----:B------:R-:W-:Y:S01]  /*0f20*/  UIMAD UR28, UR24, UR11, UR28 ;  /* 0x0000000b181c72a4 */ /* 0x000fe2000f8e021c */
[----:B------:R-:W-:-:S03]  /*0f30*/  ULDC.64 UR6, c[0x0][0x230] ;  /* 0x00008c0000067ab9 */ /* 0x000fc60000000a00 */
[----:B------:R-:W-:Y:S02]  /*0f40*/  UIADD3 UR29, UR31, UR28, URZ ;  /* 0x0000001c1f1d7290 */ /* 0x000fe4000fffe03f */
[----:B------:R-:W-:Y:S01]  /*0f50*/  UIMAD UR27, UR27, UR6, URZ ;  /* 0x000000061b1b72a4 */ /* 0x000fe2000f8e023f */
[----:B------:R-:W-:-:S03]  /*0f60*/  UMOV UR28, UR30 ;  /* 0x0000001e001c7c82 */ /* 0x000fc60008000000 */
[----:B------:R-:W-:Y:S02]  /*0f70*/  UIMAD UR7, UR22, UR7, UR27 ;  /* 0x00000007160772a4 */ /* 0x000fe4000f8e021b */
[----:B------:R-:W-:-:S04]  /*0f80*/  UIMAD.WIDE.U32 UR28, UR22, UR6, UR28 ;  /* 0x00000006161c72a5 */ /* 0x000fc8000f8e001c */
[----:B------:R-:W-:Y:S02]  /*0f90*/  UIADD3 UR27, UR29, UR7, URZ ;  /* 0x000000071d1b7290 */ /* 0x000fe4000fffe03f */
.L_x_3:
[----:B------:R-:W-:Y:S01]  /*0fa0*/  @!P1 IADD3 R3, P4, R24, 0x30, RZ ;  /* 0x0000003018039810 */ /* 0x000fe20007f9e0ff */
[----:B------:R-:W-:-:S12]  /*0fb0*/  @P0 BRA `(.L_x_4) ;  /* 0x0000000000340947 */ /* 0x000fd80003800000 */
[----:B------:R-:W-:Y:S01]  /*0fc0*/  USHF.R.S32.HI UR25, URZ, 0x1f, UR24 ;  /* 0x0000001f3f197899 */ /* 0x000fe20008011418 */
[----:B------:R-:W-:Y:S01]  /*0fd0*/  ULDC.64 UR8, c[0x0][0x250] ;  /* 0x0000940000087ab9 */ /* 0x000fe20000000a00 */
[----:B------:R-:W-:Y:S02]  /*0fe0*/  ULDC.64 UR6, c[0x0][0x238] ;  /* 0x00008e0000067ab9 */ /* 0x000fe40000000a00 */
[----:B------:R-:W-:Y:S02]  /*0ff0*/  UIMAD UR25, UR25, UR8, URZ ;  /* 0x00000008191972a4 */ /* 0x000fe4000f8e023f */
[----:B------:R-:W-:Y:S02]  /*1000*/  UIMAD.WIDE.U32 UR30, UR24, UR8, URZ ;  /* 0x00000008181e72a5 */ /* 0x000fe4000f8e003f */
[----:B------:R-:W-:Y:S02]  /*1010*/  UIMAD UR25, UR24, UR9, UR25 ;  /* 0x00000009181972a4 */ /* 0x000fe4000f8e0219 */
[----:B------:R-:W-:-:S02]  /*1020*/  USHF.R.S32.HI UR24, URZ, 0x1f, UR22 ;  /* 0x0000001f3f187899 */ /* 0x000fc40008011416 */
[----:B------:R-:W-:Y:S02]  /*1030*/  UIADD3 UR31, UR31, UR25, URZ ;  /* 0x000000191f1f7290 */ /* 0x000fe4000fffe03f */
[----:B------:R-:W-:Y:S02]  /*1040*/  UIMAD UR24, UR24, UR6, URZ ;  /* 0x00000006181872a4 */ /* 0x000fe4000f8e023f */
[----:B------:R-:W-:Y:S02]  /*1050*/  UIMAD.WIDE.U32 UR30, UR22, UR6, UR30 ;  /* 0x00000006161e72a5 */ /* 0x000fe4000f8e001e */
[----:B------:R-:W-:-:S04]  /*1060*/  UIMAD UR7, UR22, UR7, UR24 ;  /* 0x00000007160772a4 */ /* 0x000fc8000f8e0218 */
[----:B------:R-:W-:Y:S01]  /*1070*/  UIADD3 UR25, UR31, UR7, URZ ;  /* 0x000000071f197290 */ /* 0x000fe2000fffe03f */
[----:B------:R-:W-:-:S11]  /*1080*/  UMOV UR26, UR30 ;  /* 0x0000001e001a7c82 */ /* 0x000fd60008000000 */
.L_x_4:
[----:B------:R-:W-:Y:S01]  /*1090*/  @!P1 IMAD.X R25, RZ, RZ, R25, P4 ;  /* 0x000000ffff199224 */ /* 0x000fe200020e0619 */
[----:B------:R-:W-:Y:S01]  /*10a0*/  ISETP.NE.AND P4, PT, R19, RZ, PT ;  /* 0x000000ff1300720c */ /* 0x000fe20003f85270 */
[----:B------:R-:W-:Y:S01]  /*10b0*/  IMAD R5, R21, UR10, RZ ;  /* 0x0000000a15057c24 */ /* 0x000fe2000f8e02ff */
[----:B------:R-:W-:Y:S01]  /*10c0*/  @!P2 MOV R11, 0x400 ;  /* 0x00000400000ba802 */ /* 0x000fe20000000f00 */
[----:B------:R-:W-:Y:S01]  /*10d0*/  IMAD.WIDE.U32 R36, R20, UR10, R16 ;  /* 0x0000000a14247c25 */ /* 0x000fe2000f8e0010 */
[----:B------:R-:W-:Y:S01]  /*10e0*/  ULDC.64 UR6, c[0x0][0x260] ;  /* 0x0000980000067ab9 */ /* 0x000fe20000000a00 */
[----:B------:R-:W-:Y:S01]  /*10f0*/  @!P1 MOV R4, 0x400 ;  /* 0x0000040000049802 */ /* 0x000fe20000000f00 */
[----:B------:R-:W-:Y:S01]  /*1100*/  USHF.L.U64.HI UR24, UR10, 0x6, UR11 ;  /* 0x000000060a187899 */ /* 0x000fe2000801020b */
[----:B---3--:R-:W-:Y:S01]  /*1110*/  @!P1 IMAD R24, R25, R8, RZ ;  /* 0x0000000819189224 */ /* 0x008fe200078e02ff */
[----:B------:R-:W-:Y:S01]  /*1120*/  IADD3 R240, P0, R36, UR28, RZ ;  /* 0x0000001c24f07c10 */ /* 0x000fe2000ff1e0ff */
[----:B------:R-:W-:Y:S01]  /*1130*/  @!P1 IMAD.MOV.U32 R23, RZ, RZ, R29 ;  /* 0x000000ffff179224 */ /* 0x000fe200078e001d */
[----:B----4-:R-:W-:Y:S01]  /*1140*/  @!P2 LEA R30, R30, R11, 0x18 ;  /* 0x0000000b1e1ea211 */ /* 0x010fe200078ec0ff */
[----:B------:R-:W-:Y:S01]  /*1150*/  IMAD R5, R20, UR11, R5 ;  /* 0x0000000b14057c24 */ /* 0x000fe2000f8e0205 */
[----:B------:R-:W-:Y:S01]  /*1160*/  @!P1 LEA R4, R27, R4, 0x18 ;  /* 0x000000041b049211 */ /* 0x000fe200078ec0ff */
[C---:B------:R-:W-:Y:S01]  /*1170*/  @!P1 IMAD R9, R3.reuse, R9, R24 ;  /* 0x0000000903099224 */ /* 0x040fe200078e0218 */
[----:B------:R-:W-:Y:S01]  /*1180*/  USHF.R.S32.HI UR22, URZ, 0x1f, UR15 ;  /* 0x0000001f3f167899 */ /* 0x000fe2000801140f */
[----:B------:R-:W-:Y:S01]  /*1190*/  @!P1 IMAD.WIDE.U32 R22, R3, R8, R22 ;  /* 0x0000000803169225 */ /* 0x000fe200078e0016 */
[----:B------:R-:W-:Y:S01]  /*11a0*/  IADD3.X R241, R37, UR27, R5, P0, !PT ;  /* 0x0000001b25f17c10 */ /* 0x000fe200087fe405 */
[----:B------:R-:W-:Y:S01]  /*11b0*/  USHF.L.U32 UR27, UR10, 0x6, URZ ;  /* 0x000000060a1b7899 */ /* 0x000fe2000800063f */
[----:B------:R-:W-:Y:S01]  /*11c0*/  LEA.HI R11, R13, R2, RZ, 0x4 ;  /* 0x000000020d0b7211 */ /* 0x000fe200078f20ff */
[----:B------:R-:W-:Y:S01]  /*11d0*/  @!P1 IMAD.IADD R8, R23, 0x1, R9 ;  /* 0x0000000117089824 */ /* 0x000fe200078e0209 */
[C---:B-1----:R-:W-:Y:S01]  /*11e0*/  @!P1 LEA R36, P0, R22.reuse, R6, 0x1 ;  /* 0x0000000616249211 */ /* 0x042fe200078008ff */
[C---:B------:R-:W-:Y:S01]  /*11f0*/  @!P3 IMAD R5, R15.reuse, 0x2, R26 ;  /* 0x000000020f05b824 */ /* 0x040fe200078e021a */
[----:B------:R-:W1:Y:S01]  /*1200*/  @!P6 S2R R23, SR_CgaCtaId ;  /* 0x000000000017e919 */ /* 0x000e620000008800 */
[C---:B------:R-:W-:Y:S01]  /*1210*/  @!P2 IMAD R3, R15.reuse, 0x2, R30 ;  /* 0x000000020f03a824 */ /* 0x040fe200078e021e */
[----:B------:R-:W-:Y:S01]  /*1220*/  @!P1 LEA.HI.X R37, R22, R7, R8, 0x1, P0 ;  /* 0x0000000716259211 */ /* 0x000fe200000f0c08 */
[----:B------:R-:W-:Y:S01]  /*1230*/  IMAD.WIDE.U32 R240, R14, UR6, R240 ;  /* 0x000000060ef07c25 */ /* 0x000fe2000f8e00f0 */
[----:B------:R-:W2:Y:S01]  /*1240*/  @!P4 LDC.64 R6, c[0x0][0x218] ;  /* 0x00008600ff06cb82 */ /* 0x000ea20000000a00 */
[----:B------:R-:W-:Y:S01]  /*1250*/  @!PT LDS RZ, [RZ] ;  /* 0x00000000fffff984 */ /* 0x000fe20000000800 */
[----:B------:R-:W-:Y:S01]  /*1260*/  @!PT LDS RZ, [RZ] ;  /* 0x00000000fffff984 */ /* 0x000fe20000000800 */
[----:B------:R-:W-:Y:S01]  /*1270*/  @!PT LDS RZ, [RZ] ;  /* 0x00000000fffff984 */ /* 0x000fe20000000800 */
[----:B------:R-:W-:Y:S01]  /*1280*/  @!P3 LDGSTS.E.BYPASS.LTC128B.128 [R5+0x800], desc[UR18][R32.64] ;  /* 0x008000002005bfae */ /* 0x000fe2000b901d52 */
[----:B------:R-:W-:Y:S01]  /*1290*/  SHF.R.S32.HI R8, RZ, 0x1f, R14 ;  /* 0x0000001fff087819 */ /* 0x000fe2000001140e */
[----:B------:R-:W-:Y:S01]  /*12a0*/  @!P1 IMAD R28, R15, 0x2, R4 ;  /* 0x000000020f1c9824 */ /* 0x000fe200078e0204 */
[----:B------:R-:W-:Y:S01]  /*12b0*/  ISETP.GE.AND P0, PT, R12, UR23, PT ;  /* 0x000000170c007c0c */ /* 0x000fe2000bf06270 */
[----:B------:R-:W-:Y:S01]  /*12c0*/  @!P3 LDGSTS.E.BYPASS.LTC128B.128 [R5+0x2800], desc[UR18][R32.64+0x80] ;  /* 0x028000802005bfae */ /* 0x000fe2000b901d52 */
[----:B------:R-:W-:Y:S01]  /*12d0*/  IMAD.MOV.U32 R244, RZ, RZ, R240 ;  /* 0x000000fffff47224 */ /* 0x000fe200078e00f0 */
[----:B------:R-:W-:Y:S01]  /*12e0*/  SHF.R.S32.HI R26, RZ, 0x4, R11 ;  /* 0x00000004ff1a7819 */ /* 0x000fe2000001140b */
[----:B------:R-:W-:Y:S01]  /*12f0*/  IMAD R245, R8, UR6, RZ ;  /* 0x0000000608f57c24 */ /* 0x000fe2000f8e02ff */
[----:B------:R-:W-:Y:S01]  /*1300*/  @!P3 LDGSTS.E.BYPASS.LTC128B.128 [R5+0x4800], desc[UR18][R32.64+0x100] ;  /* 0x048001002005bfae */ /* 0x000fe2000b901d52 */
[----:B------:R-:W-:Y:S01]  /*1310*/  UIMAD UR6, UR24, UR15, URZ ;  /* 0x0000000f180672a4 */ /* 0x000fe2000f8e023f */
[C---:B------:R-:W-:Y:S01]  /*1320*/  LEA.HI R27, R11.reuse, R26, RZ, 0x1 ;  /* 0x0000001a0b1b7211 */ /* 0x040fe200078f08ff */
[----:B------:R-:W-:Y:S01]  /*1330*/  IMAD R245, R14, UR7, R245 ;  /* 0x000000070ef57c24 */ /* 0x000fe2000f8e02f5 */
[----:B------:R3:W-:Y:S01]  /*1340*/  @!P3 LDGSTS.E.BYPASS.LTC128B.128 [R5+0x6800], desc[UR18][R32.64+0x180] ;  /* 0x068001802005bfae */ /* 0x0007e2000b901d52 */
[----:B------:R-:W-:Y:S01]  /*1350*/  UIMAD UR6, UR22, UR27, UR6 ;  /* 0x0000001b160672a4 */ /* 0x000fe2000f8e0206 */
[----:B------:R-:W-:Y:S01]  /*1360*/  LOP3.LUT R11, R11, 0xfffffff0, RZ, 0xc0, !PT ;  /* 0xfffffff00b0b7812 */ /* 0x000fe200078ec0ff */
[----:B------:R-:W-:Y:S01]  /*1370*/  IMAD.IADD R245, R241, 0x1, R245 ;  /* 0x00000001f1f57824 */ /* 0x000fe200078e02f5 */
[----:B------:R-:W-:Y:S01]  /*1380*/  @!P2 LDGSTS.E.BYPASS.LTC128B.128 [R3+0x1000], desc[UR18][R34.64] ;  /* 0x010000002203afae */ /* 0x000fe2000b901d52 */
[----:B------:R-:W-:Y:S01]  /*1390*/  @!P4 IMAD R29, R15, 0x2, R10 ;  /* 0x000000020f1dc824 */ /* 0x000fe200078e020a */
[----:B------:R-:W-:Y:S01]  /*13a0*/  ISETP.GE.AND P3, PT, R18, UR23, PT ;  /* 0x0000001712007c0c */ /* 0x000fe2000bf66270 */
[----:B------:R-:W-:Y:S01]  /*13b0*/  IMAD.U32 R10, RZ, RZ, UR10 ;  /* 0x0000000aff0a7e24 */ /* 0x000fe2000f8e00ff */
[----:B------:R-:W-:Y:S01]  /*13c0*/  @!P2 LDGSTS.E.BYPASS.LTC128B.128 [R3+0x3000], desc[UR18][R34.64+0x80] ;  /* 0x030000802203afae */ /* 0x000fe2000b901d52 */
[----:B------:R-:W-:Y:S01]  /*13d0*/  LOP3.LUT R27, R27, 0xfffffffe, RZ, 0xc0, !PT ;  /* 0xfffffffe1b1b7812 */ /* 0x000fe200078ec0ff */
[----:B------:R-:W-:Y:S01]  /*13e0*/  UIMAD.WIDE.U32 UR28, UR10, 0x20, URZ ;  /* 0x000000200a1c78a5 */ /* 0x000fe2000f8e003f */
[----:B------:R-:W-:Y:S01]  /*13f0*/  IMAD R21, R21, UR8, RZ ;  /* 0x0000000815157c24 */ /* 0x000fe2000f8e02ff */
[----:B------:R-:W-:Y:S01]  /*1400*/  @!P2 LDGSTS.E.BYPASS.LTC128B.128 [R3+0x5000], desc[UR18][R34.64+0x100] ;  /* 0x050001002203afae */ /* 0x000fe2000b901d52 */
[----:B------:R-:W-:Y:S01]  /*1410*/  VOTEU.ALL UP0, P0 ;  /* 0x00000000003f7886 */ /* 0x000fe20000000000 */
[----:B------:R-:W-:Y:S01]  /*1420*/  IMAD.IADD R237, R26, 0x1, -R27 ;  /* 0x000000011aed7824 */ /* 0x000fe200078e0a1b */
[----:B------:R-:W-:Y:S01]  /*1430*/  LEA.HI R80, R13, R2, RZ, 0x5 ;  /* 0x000000020d507211 */ /* 0x000fe200078f28ff */
[----:B------:R4:W-:Y:S01]  /*1440*/  @!P2 LDGSTS.E.BYPASS.LTC128B.128 [R3+0x7000], desc[UR18][R34.64+0x180] ;  /* 0x070001802203afae */ /* 0x0009e2000b901d52 */
[----:B------:R-:W-:-:S02]  /*1450*/  ISETP.GE.AND P2, PT, R18, UR23, PT ;  /* 0x0000001712007c0c */ /* 0x000fc4000bf46270 */
[----:B------:R-:W-:Y:S01]  /*1460*/  @!P6 MOV R18, 0x400 ;  /* 0x000004000012e802 */ /* 0x000fe20000000f00 */
[----:B------:R-:W-:Y:S03]  /*1470*/  @!P1 LDGSTS.E.BYPASS.LTC128B.128 [R28+0x1800], desc[UR18][R36.64] ;  /* 0x01800000241c9fae */ /* 0x000fe6000b901d52 */
[----:B-1----:R-:W-:Y:S01]  /*1480*/  @!P6 LEA R18, R23, R18, 0x18 ;  /* 0x000000121712e211 */ /* 0x002fe200078ec0ff */
[----:B------:R-:W-:Y:S01]  /*1490*/  @!P1 LDGSTS.E.BYPASS.LTC128B.128 [R28+0x3800], desc[UR18][R36.64+0x80] ;  /* 0x03800080241c9fae */ /* 0x000fe2000b901d52 */
[----:B------:R-:W-:Y:S01]  /*14a0*/  IMAD.SHL.U32 R23, R20, 0x8, RZ ;  /* 0x0000000814177824 */ /* 0x000fe200078e00ff */
[----:B---3--:R-:W1:Y:S02]  /*14b0*/  @!P6 LDC.64 R4, c[0x0][0x218] ;  /* 0x00008600ff04eb82 */ /* 0x008e640000000a00 */
[----:B------:R-:W-:Y:S01]  /*14c0*/  @!P1 LDGSTS.E.BYPASS.LTC128B.128 [R28+0x5800], desc[UR18][R36.64+0x100] ;  /* 0x05800100241c9fae */ /* 0x000fe2000b901d52 */
[----:B------:R-:W-:Y:S01]  /*14d0*/  @!P6 IMAD R18, R15, 0x2, R18 ;  /* 0x000000020f12e824 */ /* 0x000fe200078e0212 */
[----:B------:R-:W-:Y:S01]  /*14e0*/  @!P2 MOV R26, 0x400 ;  /* 0x00000400001aa802 */ /* 0x000fe20000000f00 */
[----:B------:R-:W3:Y:S01]  /*14f0*/  @!P2 S2R R19, SR_CgaCtaId ;  /* 0x000000000013a919 */ /* 0x000ee20000008800 */
[----:B------:R5:W-:Y:S01]  /*1500*/  @!P1 LDGSTS.E.BYPASS.LTC128B.128 [R28+0x7800], desc[UR18][R36.64+0x180] ;  /* 0x07800180241c9fae */ /* 0x000be2000b901d52 */
[----:B------:R-:W3:Y:S01]  /*1510*/  @!P0 S2R R22, SR_CgaCtaId ;  /* 0x0000000000168919 */ /* 0x000ee20000008800 */
[----:B----4-:R-:W-:-:S04]  /*1520*/  IMAD.U32 R3, RZ, RZ, UR27 ;  /* 0x0000001bff037e24 */ /* 0x010fc8000f8e00ff */
[----:B------:R-:W-:-:S04]  /*1530*/  IMAD.WIDE.U32 R24, R3, UR15, R244 ;  /* 0x0000000f03187c25 */ /* 0x000fc8000f8e00f4 */
[----:B------:R-:W-:Y:S01]  /*1540*/  VIADD R9, R25, UR6 ;  /* 0x0000000619097c36 */ /* 0x000fe20008000000 */
[----:B--2---:R-:W-:Y:S01]  /*1550*/  @!P4 LEA R30, P1, R24, R6, 0x1 ;  /* 0x00000006181ec211 */ /* 0x004fe200078208ff */
[----:B------:R-:W-:Y:S01]  /*1560*/  IMAD.IADD R6, R2, 0x1, -R11 ;  /* 0x0000000102067824 */ /* 0x000fe200078e0a0b */
[----:B------:R-:W-:Y:S01]  /*1570*/  USHF.L.U32 UR6, UR11, 0x5, URZ ;  /* 0x000000050b067899 */ /* 0x000fe2000800063f */
[----:B------:R-:W-:Y:S01]  /*1580*/  IMAD.U32 R11, RZ, RZ, UR11 ;  /* 0x0000000bff0b7e24 */ /* 0x000fe2000f8e00ff */
[----:B------:R-:W-:Y:S01]  /*1590*/  @!P4 LEA.HI.X R31, R24, R7, R9, 0x1, P1 ;  /* 0x00000007181fc211 */ /* 0x000fe200008f0c09 */
[----:B------:R-:W-:Y:S01]  /*15a0*/  IMAD.U32 R7, RZ, RZ, UR10 ;  /* 0x0000000aff077e24 */ /* 0x000fe2000f8e00ff */
[----:B------:R-:W-:Y:S02]  /*15b0*/  SHF.R.S32.HI R25, RZ, 0x1f, R6 ;  /* 0x0000001fff197819 */ /* 0x000fe40000011406 */
[----:B------:R-:W-:Y:S01]  /*15c0*/  ISETP.GE.AND P1, PT, R12, UR23, PT ;  /* 0x000000170c007c0c */ /* 0x000fe2000bf26270 */
[----:B------:R-:W-:Y:S01]  /*15d0*/  @!P4 LDGSTS.E.BYPASS.LTC128B.128 [R29+0x8000], desc[UR18][R30.64] ;  /* 0x080000001e1dcfae */ /* 0x000fe2000b901d52 */
[----:B------:R-:W-:-:S03]  /*15e0*/  LEA.HI R12, R25, R6, RZ, 0x3 ;  /* 0x00000006190c7211 */ /* 0x000fc600078f18ff */
[----:B------:R-:W-:Y:S02]  /*15f0*/  @!P4 LDGSTS.E.BYPASS.LTC128B.128 [R29+0xa000], desc[UR18][R30.64+0x80] ;  /* 0x0a0000801e1dcfae */ /* 0x000fe4000b901d52 */
[----:B------:R-:W-:Y:S02]  /*1600*/  IMAD.SHL.U32 R81, R12, 0x40, RZ ;  /* 0x000000400c517824 */ /* 0x000fe400078e00ff */
[----:B------:R-:W-:Y:S03]  /*1610*/  @!P4 LDGSTS.E.BYPASS.LTC128B.128 [R29+0xc000], desc[UR18][R30.64+0x100] ;  /* 0x0c0001001e1dcfae */ /* 0x000fe6000b901d52 */
[----:B------:R-:W-:Y:S01]  /*1620*/  LOP3.LUT R81, R81, 0xfffffe00, RZ, 0xc0, !PT ;  /* 0xfffffe0051517812 */ /* 0x000fe200078ec0ff */
[----:B------:R1:W-:Y:S01]  /*1630*/  @!P4 LDGSTS.E.BYPASS.LTC128B.128 [R29+0xe000], desc[UR18][R30.64+0x180] ;  /* 0x0e0001801e1dcfae */ /* 0x0003e2000b901d52 */
[----:B------:R-:W-:-:S04]  /*1640*/  @!P6 LEA R7, P4, R7, R24, 0x4 ;  /* 0x000000180707e211 */ /* 0x000fc800078820ff */
[----:B-----5:R-:W-:Y:S02]  /*1650*/  @!P6 LEA.HI.X R28, R10, R9, R11, 0x4, P4 ;  /* 0x000000090a1ce211 */ /* 0x020fe400020f240b */
[----:B------:R-:W-:Y:S02]  /*1660*/  LOP3.LUT R11, R12, 0xfffffff8, RZ, 0xc0, !PT ;  /* 0xfffffff80c0b7812 */ /* 0x000fe400078ec0ff */
[----:B---3--:R-:W-:Y:S01]  /*1670*/  @!P2 LEA R10, R19, R26, 0x18 ;  /* 0x0000001a130aa211 */ /* 0x008fe200078ec0ff */
[----:B------:R-:W-:Y:S01]  /*1680*/  IMAD.WIDE.U32 R26, R20, UR8, R16 ;  /* 0x00000008141a7c25 */ /* 0x000fe2000f8e0010 */
[----:B------:R-:W-:-:S03]  /*1690*/  @!P0 MOV R19, 0x400 ;  /* 0x0000040000138802 */ /* 0x000fc60000000f00 */
[C---:B------:R-:W-:Y:S01]  /*16a0*/  @!P2 IMAD R10, R15.reuse, 0x2, R10 ;  /* 0x000000020f0aa824 */ /* 0x040fe200078e020a */
[----:B------:R-:W-:Y:S01]  /*16b0*/  @!P0 LEA R22, R22, R19, 0x18 ;  /* 0x0000001316168211 */ /* 0x000fe200078ec0ff */
[----:B------:R-:W-:Y:S01]  /*16c0*/  IMAD.U32 R19, RZ, RZ, UR6 ;  /* 0x00000006ff137e24 */ /* 0x000fe2000f8e00ff */
[----:B------:R-:W-:Y:S02]  /*16d0*/  ULDC.64 UR6, c[0x0][0x268] ;  /* 0x00009a0000067ab9 */ /* 0x000fe40000000a00 */
[----:B------:R-:W-:Y:S02]  /*16e0*/  IMAD R243, R8, UR6, RZ ;  /* 0x0000000608f37c24 */ /* 0x000fe4000f8e02ff */
[----:B------:R-:W-:Y:S02]  /*16f0*/  @!P0 IMAD.MOV.U32 R8, RZ, RZ, R24 ;  /* 0x000000ffff088224 */ /* 0x000fe400078e0018 */
[----:B------:R-:W-:Y:S02]  /*1700*/  @!P0 IMAD R15, R15, 0x2, R22 ;  /* 0x000000020f0f8824 */ /* 0x000fe400078e0216 */
[----:B------:R-:W-:Y:S01]  /*1710*/  IMAD R243, R14, UR7, R243 ;  /* 0x000000070ef37c24 */ /* 0x000fe2000f8e02f3 */
[----:B------:R-:W-:Y:S01]  /*1720*/  UIMAD UR7, UR22, UR8, URZ ;  /* 0x00000008160772a4 */ /* 0x000fe2000f8e023f */
[----:B-1----:R-:W-:Y:S01]  /*1730*/  @!P6 LEA R30, P4, R7, R4, 0x1 ;  /* 0x00000004071ee211 */ /* 0x002fe200078808ff */
[----:B------:R-:W-:-:S02]  /*1740*/  IMAD.SHL.U32 R4, R0, 0x40, RZ ;  /* 0x0000004000047824 */ /* 0x000fc400078e00ff */
[----:B------:R-:W-:Y:S01]  /*1750*/  UIMAD UR7, UR15, UR9, UR7 ;  /* 0x000000090f0772a4 */ /* 0x000fe2000f8e0207 */
[----:B------:R-:W-:Y:S01]  /*1760*/  @!P6 LEA.HI.X R31, R7, R5, R28, 0x1, P4 ;  /* 0x00000005071fe211 */ /* 0x000fe200020f0c1c */
[----:B------:R-:W-:Y:S01]  /*1770*/  IMAD.IADD R5, R6, 0x1, -R11 ;  /* 0x0000000106057824 */ /* 0x000fe200078e0a0b */
[C---:B------:R-:W-:Y:S01]  /*1780*/  ISETP.GE.AND P4, PT, R20.reuse, UR23, PT ;  /* 0x0000001714007c0c */ /* 0x040fe2000bf86270 */
[----:B------:R-:W1:Y:S01]  /*1790*/  @!P2 LDC.64 R6, c[0x0][0x218] ;  /* 0x00008600ff06ab82 */ /* 0x000e620000000a00 */
[----:B------:R-:W-:Y:S01]  /*17a0*/  IMAD R20, R20, UR9, R21 ;  /* 0x0000000914147c24 */ /* 0x000fe2000f8e0215 */
[----:B------:R-:W-:Y:S01]  /*17b0*/  @!P6 LDGSTS.E.BYPASS.LTC128B.128 [R18+0x8800], desc[UR18][R30.64] ;  /* 0x088000001e12efae */ /* 0x000fe2000b901d52 */
[----:B------:R-:W-:Y:S01]  /*17c0*/  LOP3.LUT R4, R4, 0x1c0, RZ, 0xc0, !PT ;  /* 0x000001c004047812 */ /* 0x000fe200078ec0ff */
[----:B------:R-:W-:Y:S02]  /*17d0*/  UIMAD.WIDE.U32 UR22, UR15, UR8, URZ ;  /* 0x000000080f1672a5 */ /* 0x000fe4000f8e003f */
[----:B------:R-:W-:Y:S01]  /*17e0*/  @!P6 LDGSTS.E.BYPASS.LTC128B.128 [R18+0xa800], desc[UR18][R30.64+0x80] ;  /* 0x0a8000801e12efae */ /* 0x000fe2000b901d52 */
[----:B------:R-:W-:Y:S01]  /*17f0*/  LOP3.LUT R17, R4, 0x8, R23, 0xf8, !PT ;  /* 0x0000000804117812 */ /* 0x000fe200078ef817 */
[----:B------:R-:W-:Y:S01]  /*1800*/  UIADD3 UR7, UR23, UR7, URZ ;  /* 0x0000000717077290 */ /* 0x000fe2000fffe03f */
[----:B------:R-:W-:Y:S01]  /*1810*/  SHF.R.U32.HI R4, RZ, 0x3, R4 ;  /* 0x00000003ff047819 */ /* 0x000fe20000011604 */
[----:B------:R-:W-:Y:S03]  /*1820*/  @!P6 LDGSTS.E.BYPASS.LTC128B.128 [R18+0xc800], desc[UR18][R30.64+0x100] ;  /* 0x0c8001001e12efae */ /* 0x000fe6000b901d52 */
[----:B------:R-:W-:Y:S01]  /*1830*/  LOP3.LUT R4, R17, R4, RZ, 0x3c, !PT ;  /* 0x0000000411047212 */ /* 0x000fe200078e3cff */
[----:B------:R2:W-:Y:S01]  /*1840*/  @!P6 LDGSTS.E.BYPASS.LTC128B.128 [R18+0xe800], desc[UR18][R30.64+0x180] ;  /* 0x0e8001801e12efae */ /* 0x0005e2000b901d52 */
[----:B------:R-:W-:Y:S01]  /*1850*/  @!P2 IADD3 R11, P6, R24, UR28, RZ ;  /* 0x0000001c180bac10 */ /* 0x000fe2000ffde0ff */
[----:B------:R-:W-:-:S03]  /*1860*/  IMAD.U32 R17, RZ, RZ, UR10 ;  /* 0x0000000aff117e24 */ /* 0x000fc6000f8e00ff */
[----:B------:R-:W-:Y:S02]  /*1870*/  @!P2 IADD3.X R16, R9, UR29, R19, P6, !PT ;  /* 0x0000001d0910ac10 */ /* 0x000fe4000b7fe413 */
[----:B------:R-:W-:-:S04]  /*1880*/  IADD3 R208, P6, R26, UR26, RZ ;  /* 0x0000001a1ad07c10 */ /* 0x000fc8000ffde0ff */
[----:B------:R-:W-:Y:S02]  /*1890*/  IADD3.X R209, R27, UR25, R20, P6, !PT ;  /* 0x000000191bd17c10 */ /* 0x000fe4000b7fe414 */
[----:B-1----:R-:W-:Y:S01]  /*18a0*/  @!P2 LEA R20, P6, R11, R6, 0x1 ;  /* 0x000000060b14a211 */ /* 0x002fe200078c08ff */
[----:B------:R-:W-:-:S03]  /*18b0*/  IMAD.WIDE.U32 R208, R14, UR6, R208 ;  /* 0x000000060ed07c25 */ /* 0x000fc6000f8e00d0 */
[----:B------:R-:W-:Y:S01]  /*18c0*/  @!P2 LEA.HI.X R21, R11, R7, R16, 0x1, P6 ;  /* 0x000000070b15a211 */ /* 0x000fe200030f0c10 */
[----:B------:R-:W-:Y:S01]  /*18d0*/  @!UP0 UIMAD UR6, UR11, 0x30, URZ ;  /* 0x000000300b0688a4 */ /* 0x000fe2000f8e023f */
[----:B------:R-:W1:Y:S01]  /*18e0*/  @!P0 LDC.64 R6, c[0x0][0x218] ;  /* 0x00008600ff068b82 */ /* 0x000e620000000a00 */
[----:B------:R-:W-:Y:S01]  /*18f0*/  IMAD.SHL.U32 R14, R5, 0x40, RZ ;  /* 0x00000040050e7824 */ /* 0x000fe200078e00ff */
[----:B------:R-:W-:Y:S01]  /*1900*/  VOTEU.ALL UP0, P1 ;  /* 0x00000000003f7886 */ /* 0x000fe20000800000 */
[----:B------:R-:W-:Y:S01]  /*1910*/  @!P2 LDGSTS.E.BYPASS.LTC128B.128 [R10+0x9000], desc[UR18][R20.64] ;  /* 0x09000000140aafae */ /* 0x000fe2000b901d52 */
[----:B------:R-:W-:Y:S02]  /*1920*/  IMAD.SHL.U32 R11, R237, 0x8, RZ ;  /* 0x00000008ed0b7824 */ /* 0x000fe400078e00ff */
[----:B------:R-:W-:Y:S01]  /*1930*/  LOP3.LUT R14, R14, 0x1c0, RZ, 0xc0, !PT ;  /* 0x000001c00e0e7812 */ /* 0x000fe200078ec0ff */
[----:B------:R-:W-:Y:S01]  /*1940*/  @!P2 LDGSTS.E.BYPASS.LTC128B.128 [R10+0xb000], desc[UR18][R20.64+0x80] ;  /* 0x0b000080140aafae */ /* 0x000fe2000b901d52 */
[----:B--2---:R-:W-:-:S02]  /*1950*/  @!P0 IMAD.WIDE.U32 R18, R17, 0x30, R8 ;  /* 0x0000003011128825 */ /* 0x004fc400078e0008 */
[----:B------:R-:W2:Y:S01]  /*1960*/  @!P4 LDC.64 R8, c[0x0][0x220] ;  /* 0x00008800ff08cb82 */ /* 0x000ea20000000a00 */
[----:B------:R-:W-:Y:S01]  /*1970*/  @!P2 LDGSTS.E.BYPASS.LTC128B.128 [R10+0xd000], desc[UR18][R20.64+0x100] ;  /* 0x0d000100140aafae */ /* 0x000fe2000b901d52 */
[----:B------:R-:W-:Y:S02]  /*1980*/  IMAD.U32 R16, RZ, RZ, UR22 ;  /* 0x00000016ff107e24 */ /* 0x000fe4000f8e00ff */
[----:B------:R-:W-:Y:S01]  /*1990*/  IMAD.U32 R17, RZ, RZ, UR23 ;  /* 0x00000017ff117e24 */ /* 0x000fe2000f8e00ff */
[----:B------:R3:W-:Y:S01]  /*19a0*/  @!P2 LDGSTS.E.BYPASS.LTC128B.128 [R10+0xf000], desc[UR18][R20.64+0x180] ;  /* 0x0f000180140aafae */ /* 0x0007e2000b901d52 */
[----:B------:R-:W-:Y:S01]  /*19b0*/  LOP3.LUT R17, R14, 0x8, R11, 0xf8, !PT ;  /* 0x000000080e117812 */ /* 0x000fe200078ef80b */
[----:B------:R-:W-:Y:S01]  /*19c0*/  IMAD.U32 R11, RZ, RZ, UR7 ;  /* 0x00000007ff0b7e24 */ /* 0x000fe2000f8e00ff */
[----:B------:R-:W-:Y:S01]  /*19d0*/  SHF.R.U32.HI R14, RZ, 0x3, R14 ;  /* 0x00000003ff0e7819 */ /* 0x000fe2000001160e */
[----:B------:R-:W-:Y:S01]  /*19e0*/  IMAD.IADD R243, R209, 0x1, R243 ;  /* 0x00000001d1f37824 */ /* 0x000fe200078e02f3 */
[----:B------:R-:W-:Y:S01]  /*19f0*/  UIMAD.WIDE.U32 UR22, UR8, 0x20, URZ ;  /* 0x00000020081678a5 */ /* 0x000fe2000f8e003f */
[----:B------:R-:W-:Y:S01]  /*1a00*/  IMAD R237, R237, 0x200, R4 ;  /* 0x00000200eded7824 */ /* 0x000fe200078e0204 */
[----:B------:R-:W-:Y:S01]  /*1a10*/  LOP3.LUT R4, R17, R14, RZ, 0x3c, !PT ;  /* 0x0000000e11047212 */ /* 0x000fe200078e3cff */
[----:B------:R-:W-:Y:S01]  /*1a20*/  IMAD.U32 R17, RZ, RZ, UR9 ;  /* 0x00000009ff117e24 */ /* 0x000fe2000f8e00ff */
[----:B-1----:R-:W-:-:S02]  /*1a30*/  @!P0 LEA R22, P6, R18, R6, 0x1 ;  /* 0x0000000612168211 */ /* 0x002fc400078c08ff */
[----:B------:R-:W-:-:S05]  /*1a40*/  LEA R237, R237, UR4, 0x1 ;  /* 0x00000004eded7c11 */ /* 0x000fca000f8e08ff */
[----:B------:R-:W-:Y:S02]  /*1a50*/  VIADD R235, R237, 0x8020 ;  /* 0x00008020edeb7836 */ /* 0x000fe40000000000 */
[----:B---3--:R-:W-:Y:S01]  /*1a60*/  @!P0 VIADD R10, R19, UR6 ;  /* 0x00000006130a8c36 */ /* 0x008fe20008000000 */
[----:B------:R-:W-:Y:S01]  /*1a70*/  LEA R20, P2, R16, R208, 0x6 ;  /* 0x000000d010147211 */ /* 0x000fe200078430ff */
[----:B------:R-:W-:Y:S01]  /*1a80*/  IMAD.U32 R19, RZ, RZ, UR8 ;  /* 0x00000008ff137e24 */ /* 0x000fe2000f8e00ff */
[----:B------:R-:W-:Y:S02]  /*1a90*/  USHF.L.U32 UR6, UR9, 0x5, URZ ;  /* 0x0000000509067899 */ /* 0x000fe4000800063f */
[----:B------:R-:W-:Y:S01]  /*1aa0*/  @!P0 LEA.HI.X R23, R18, R7, R10, 0x1, P6 ;  /* 0x0000000712178211 */ /* 0x000fe200030f0c0a */
[----:B------:R-:W-:Y:S01]  /*1ab0*/  IMAD.U32 R18, RZ, RZ, UR8 ;  /* 0x00000008ff127e24 */ /* 0x000fe2000f8e00ff */
[----:B------:R-:W-:Y:S01]  /*1ac0*/  LEA.HI.X R21, R16, R243, R11, 0x6, P2 ;  /* 0x000000f310157211 */ /* 0x000fe200010f340b */
[----:B------:R-:W1:Y:S01]  /*1ad0*/  @!P5 LDC.64 R6, c[0x0][0x220] ;  /* 0x00008800ff06db82 */ /* 0x000e620000000a00 */
[----:B------:R-:W-:Y:S01]  /*1ae0*/  @!P5 LEA R16, P2, R19, R20, 0x4 ;  /* 0x000000141310d211 */ /* 0x000fe200078420ff */
[----:B------:R-:W-:Y:S01]  /*1af0*/  @!P0 LDGSTS.E.BYPASS.LTC128B.128 [R15+0x9800], desc[UR18][R22.64] ;  /* 0x09800000160f8fae */ /* 0x000fe2000b901d52 */
[----:B------:R-:W-:Y:S01]  /*1b00*/  IMAD.U32 R19, RZ, RZ, UR6 ;  /* 0x00000006ff137e24 */ /* 0x000fe2000f8e00ff */
[----:B------:R-:W-:Y:S01]  /*1b10*/  @!UP0 UIMAD UR6, UR9, 0x30, URZ ;  /* 0x00000030090688a4 */ /* 0x000fe2000f8e023f */
[----:B------:R-:W-:Y:S01]  /*1b20*/  @!P5 LEA.HI.X R18, R18, R21, R17, 0x4, P2 ;  /* 0x000000151212d211 */ /* 0x000fe200010f2411 */
[----:B------:R-:W-:Y:S01]  /*1b30*/  @!P0 LDGSTS.E.BYPASS.LTC128B.128 [R15+0xb800], desc[UR18][R22.64+0x80] ;  /* 0x0b800080160f8fae */ /* 0x000fe2000b901d52 */
[C---:B--2---:R-:W-:Y:S01]  /*1b40*/  @!P4 LEA R24, P2, R20.reuse, R8, 0x1 ;  /* 0x000000081418c211 */ /* 0x044fe200078408ff */
[----:B------:R-:W2:Y:S01]  /*1b50*/  @!P3 LDC.64 R10, c[0x0][0x220] ;  /* 0x00008800ff0abb82 */ /* 0x000ea20000000a00 */
[----:B------:R-:W-:Y:S01]  /*1b60*/  IMAD.U32 R17, RZ, RZ, UR8 ;  /* 0x00000008ff117e24 */ /* 0x000fe2000f8e00ff */
[----:B------:R-:W-:Y:S01]  /*1b70*/  @!P0 LDGSTS.E.BYPASS.LTC128B.128 [R15+0xd800], desc[UR18][R22.64+0x100] ;  /* 0x0d800100160f8fae */ /* 0x000fe2000b901d52 */
[C-C-:B------:R-:W-:Y:S01]  /*1b80*/  @!P4 LEA.HI.X R25, R20.reuse, R9, R21.reuse, 0x1, P2 ;  /* 0x000000091419c211 */ /* 0x140fe200010f0c15 */
[----:B------:R-:W-:Y:S01]  /*1b90*/  UISETP.GE.AND UP0, UPT, UR16, 0x2, UPT ;  /* 0x000000021000788c */ /* 0x000fe2000bf06270 */
[----:B------:R-:W-:Y:S01]  /*1ba0*/  @!P1 IMAD.WIDE.U32 R26, R17, 0x30, R20 ;  /* 0x00000030111a9825 */ /* 0x000fe200078e0014 */
[----:B------:R-:W-:Y:S01]  /*1bb0*/  @!P0 LDGSTS.E.BYPASS.LTC128B.128 [R15+0xf800], desc[UR18][R22.64+0x180] ;  /* 0x0f800180160f8fae */ /* 0x000fe2000b901d52 */
[----:B------:R-:W-:Y:S01]  /*1bc0*/  @!P3 IADD3 R14, P0, R20, UR22, RZ ;  /* 0x00000016140ebc10 */ /* 0x000fe2000ff1e0ff */
[----:B------:R-:W3:Y:S02]  /*1bd0*/  @!P1 LDC.64 R8, c[0x0][0x220] ;  /* 0x00008800ff089b82 */ /* 0x000ee40000000a00 */
[----:B------:R-:W0:Y:S01]  /*1be0*/  LDGDEPBAR ;  /* 0x00000000000079af */ /* 0x000e220000000000 */
[----:B------:R-:W-:-:S02]  /*1bf0*/  @!P3 IADD3.X R17, R21, UR23, R19, P0, !PT ;  /* 0x000000171511bc10 */ /* 0x000fc400087fe413 */
[C---:B-1----:R-:W-:Y:S02]  /*1c00*/  @!P5 LEA R20, P0, R16.reuse, R6, 0x1 ;  /* 0x000000061014d211 */ /* 0x042fe400078008ff */
[----:B------:R-:W-:Y:S02]  /*1c10*/  SHF.R.S32.HI R6, RZ, 0x5, R80 ;  /* 0x00000005ff067819 */ /* 0x000fe40000011450 */
[----:B------:R-:W-:Y:S01]  /*1c20*/  @!P5 LEA.HI.X R21, R16, R7, R18, 0x1, P0 ;  /* 0x000000071015d211 */ /* 0x000fe200000f0c12 */
[----:B------:R-:W-:Y:S01]  /*1c30*/  @!P1 VIADD R7, R27, UR6 ;  /* 0x000000061b079c36 */ /* 0x000fe20008000000 */
[----:B--2---:R-:W-:-:S04]  /*1c40*/  @!P3 LEA R12, P0, R14, R10, 0x1 ;  /* 0x0000000a0e0cb211 */ /* 0x004fc800078008ff */
[----:B------:R-:W-:Y:S01]  /*1c50*/  @!P3 LEA.HI.X R13, R14, R11, R17, 0x1, P0 ;  /* 0x0000000b0e0db211 */ /* 0x000fe200000f0c11 */
[C---:B------:R-:W-:Y:S01]  /*1c60*/  IMAD R11, R6.reuse, 0x400, R81 ;  /* 0x00000400060b7824 */ /* 0x040fe200078e0251 */
[----:B------:R-:W-:Y:S02]  /*1c70*/  LEA R6, R6, UR20, 0x4 ;  /* 0x0000001406067c11 */ /* 0x000fe4000f8e20ff */
[----:B---3--:R-:W-:Y:S01]  /*1c80*/  @!P1 LEA R8, P0, R26, R8, 0x1 ;  /* 0x000000081a089211 */ /* 0x008fe200078008ff */
[----:B------:R-:W-:Y:S01]  /*1c90*/  IMAD.IADD R238, R4, 0x1, R11 ;  /* 0x0000000104ee7824 */ /* 0x000fe200078e020b */
[----:B------:R-:W-:-:S04]  /*1ca0*/  DEPBAR.LE SB0, 0x0 ;  /* 0x000080000000791a */ /* 0x000fc80000000000 */
[----:B------:R-:W-:Y:S01]  /*1cb0*/  BAR.SYNC.DEFER_BLOCKING 0x0 ;  /* 0x0000000000007b1d */ /* 0x000fe20000010000 */
[----:B------:R-:W-:Y:S01]  /*1cc0*/  @!P1 LEA.HI.X R9, R26, R9, R7, 0x1, P0 ;  /* 0x000000091a099211 */ /* 0x000fe200000f0c07 */
[----:B------:R-:W-:Y:S01]  /*1cd0*/  IMAD.MOV.U32 R7, RZ, RZ, 0x10 ;  /* 0x00000010ff077424 */ /* 0x000fe200078e00ff */
[----:B------:R-:W-:-:S03]  /*1ce0*/  LEA R238, R238, UR4, 0x1 ;  /* 0x00000004eeee7c11 */ /* 0x000fc6000f8e08ff */
[----:B------:R-:W-:Y:S04]  /*1cf0*/  @P4 STS.128 [R239+0x10000], RZ ;  /* 0x010000ffef004388 */ /* 0x000fe80000000c00 */
[----:B------:R-:W-:Y:S04]  /*1d00*/  @P4 STS.128 [R239+0x12000], RZ ;  /* 0x012000ffef004388 */ /* 0x000fe80000000c00 */
[----:B------:R-:W-:Y:S04]  /*1d10*/  @P4 STS.128 [R239+0x14000], RZ ;  /* 0x014000ffef004388 */ /* 0x000fe80000000c00 */
[----:B------:R-:W-:Y:S04]  /*1d20*/  @P4 STS.128 [R239+0x16000], RZ ;  /* 0x016000ffef004388 */ /* 0x000fe80000000c00 */
[----:B------:R-:W-:Y:S01]  /*1d30*/  @!PT LDS RZ, [RZ] ;  /* 0x00000000fffff984 */ /* 0x000fe20000000800 */
[----:B------:R-:W-:Y:S01]  /*1d40*/  @!PT LDS RZ, [RZ] ;  /* 0x00000000fffff984 */ /* 0x000fe20000000800 */
[----:B------:R-:W-:Y:S01]  /*1d50*/  @!PT LDS RZ, [RZ] ;  /* 0x00000000fffff984 */ /* 0x000fe20000000800 */
[----:B------:R-:W-:Y:S04]  /*1d60*/  @!P4 LDGSTS.E.BYPASS.LTC128B.128 [R239+0x10000], desc[UR18][R24.64] ;  /* 0x1000000018efcfae */ /* 0x000fe8000b901d52 */
[----:B------:R-:W-:Y:S04]  /*1d70*/  @!P4 LDGSTS.E.BYPASS.LTC128B.128 [R239+0x12000], desc[UR18][R24.64+0x80] ;  /* 0x1200008018efcfae */ /* 0x000fe8000b901d52 */
[----:B------:R-:W-:Y:S04]  /*1d80*/  @!P4 LDGSTS.E.BYPASS.LTC128B.128 [R239+0x14000], desc[UR18][R24.64+0x100] ;  /* 0x1400010018efcfae */ /* 0x000fe8000b901d52 */
[----:B------:R1:W-:Y:S04]  /*1d90*/  @!P4 LDGSTS.E.BYPASS.LTC128B.128 [R239+0x16000], desc[UR18][R24.64+0x180] ;  /* 0x1600018018efcfae */ /* 0x0003e8000b901d52 */
        /* <DEDUP_REMOVED lines=10> */
[----:B------:R-:W-:Y:S04]  /*1e40*/  @!P5 LDGSTS.E.BYPASS.LTC128B.128 [R239+0x16800], desc[UR18][R20.64+0x180] ;  /* 0x1680018014efdfae */ /* 0x000fe8000b901d52 */
        /* <DEDUP_REMOVED lines=21> */
[----:B------:R3:W-:Y:S01]  /*1fa0*/  @!P1 LDGSTS.E.BYPASS.LTC128B.128 [R239+0x17800], desc[UR18][R8.64+0x180] ;  /* 0x1780018008ef9fae */ /* 0x0007e2000b901d52 */
[----:B------:R-:W-:Y:S01]  /*1fb0*/  R2P PR, R5, 0x6 ;  /* 0x0000000605007804 */ /* 0x000fe20000000000 */
[----:B------:R-:W-:-:S02]  /*1fc0*/  IMAD.MOV.U32 R5, RZ, RZ, 0x20 ;  /* 0x00000020ff057424 */ /* 0x000fc400078e00ff */
[----:B------:R-:W-:Y:S02]  /*1fd0*/  LDSM.16.M88.4 R48, [R238] ;  /* 0x00000000ee30783b */ /* 0x000fe40000000200 */
[----:B------:R-:W-:Y:S02]  /*1fe0*/  SEL R7, R7, 0xfffffff0, !P1 ;  /* 0xfffffff007077807 */ /* 0x000fe40004800000 */
[----:B-1----:R-:W1:Y:S01]  /*1ff0*/  LDSM.16.M88.4 R24, [R237+0x8000] ;  /* 0x00800000ed18783b */ /* 0x002e620000000200 */
[----:B------:R-:W-:Y:S02]  /*2000*/  SEL R5, R5, 0xffffffe0, !P2 ;  /* 0xffffffe005057807 */ /* 0x000fe40005000000 */
[----:B------:R-:W-:Y:S01]  /*2010*/  R2P PR, R0, 0x6 ;  /* 0x0000000600007804 */ /* 0x000fe20000000000 */
[----:B------:R-:W4:Y:S01]  /*2020*/  LDSM.16.M88.4 R16, [R237+0x8800] ;  /* 0x00880000ed10783b */ /* 0x000f220000000200 */
[----:B------:R-:W-:Y:S02]  /*2030*/  VIADD R0, R237, 0x8000 ;  /* 0x00008000ed007836 */ /* 0x000fe40000000000 */
[--C-:B------:R-:W-:Y:S01]  /*2040*/  IMAD R236, R7, 0x2, R238.reuse ;  /* 0x0000000207ec7824 */ /* 0x100fe200078e02ee */
[----:B------:R-:W5:Y:S01]  /*2050*/  LDSM.16.M88.4 R60, [R237+0x9000] ;  /* 0x00900000ed3c783b */ /* 0x000f620000000200 */
[----:B------:R-:W-:-:S02]  /*2060*/  IMAD R234, R5, 0x2, R238 ;  /* 0x0000000205ea7824 */ /* 0x000fc400078e02ee */
[----:B------:R-:W-:Y:S01]  /*2070*/  IMAD R233, R5, 0x2, R236 ;  /* 0x0000000205e97824 */ /* 0x000fe200078e02ec */
[----:B------:R-:W5:Y:S04]  /*2080*/  LDSM.16.M88.4 R32, [R237+0x9800] ;  /* 0x00980000ed20783b */ /* 0x000f680000000200 */
[----:B------:R-:W-:Y:S01]  /*2090*/  @P1 VIADD R235, R0, 0xffffffe0 ;  /* 0xffffffe000eb1836 */ /* 0x000fe20000000000 */
[----:B------:R-:W-:Y:S01]  /*20a0*/  LDSM.16.M88.4 R36, [R236] ;  /* 0x00000000ec24783b */ /* 0x000fe20000000200 */
[----:B------:R-:W-:-:S03]  /*20b0*/  IMAD.MOV.U32 R0, RZ, RZ, 0x40 ;  /* 0x00000040ff007424 */ /* 0x000fc600078e00ff */
[----:B--2---:R-:W2:Y:S02]  /*20c0*/  LDSM.16.M88.4 R12, [R235] ;  /* 0x00000000eb0c783b */ /* 0x004ea40000000200 */
[----:B------:R-:W-:Y:S02]  /*20d0*/  SEL R0, R0, 0xffffffc0, !P2 ;  /* 0xffffffc000007807 */ /* 0x000fe40005000000 */
[----:B------:R-:W2:Y:S03]  /*20e0*/  LDSM.16.M88.4 R44, [R235+0x800] ;  /* 0x00080000eb2c783b */ /* 0x000ea60000000200 */
[----:B------:R-:W-:Y:S01]  /*20f0*/  IMAD.IADD R231, R237, 0x1, R0 ;  /* 0x00000001ede77824 */ /* 0x000fe200078e0200 */
[----:B------:R-:W2:Y:S01]  /*2100*/  LDSM.16.M88.4 R40, [R235+0x1000] ;  /* 0x00100000eb28783b */ /* 0x000ea20000000200 */
[----:B------:R-:W-:-:S03]  /*2110*/  IMAD.IADD R224, R0, 0x1, R235 ;  /* 0x0000000100e07824 */ /* 0x000fc600078e02eb */
[----:B------:R-:W2:Y:S04]  /*2120*/  LDSM.16.M88.4 R72, [R235+0x1800] ;  /* 0x00180000eb48783b */ /* 0x000ea80000000200 */
[----:B------:R-:W-:Y:S01]  /*2130*/  LDSM.16.M88.4 R52, [R234] ;  /* 0x00000000ea34783b */ /* 0x000fe20000000200 */
[C---:B-1----:R-:W-:Y:S03]  /*2140*/  HMMA.16816.F32.BF16 R28, R48.reuse, R24, RZ ;  /* 0x00000018301c723c */ /* 0x042fe600000418ff */
[----:B---3--:R-:W1:Y:S04]  /*2150*/  LDSM.16.M88.4 R8, [R231+0x8000] ;  /* 0x00800000e708783b */ /* 0x008e680000000200 */
[----:B------:R-:W-:Y:S01]  /*2160*/  LDSM.16.M88.4 R68, [R231+0x9800] ;  /* 0x00980000e744783b */ /* 0x000fe20000000200 */
[C---:B------:R-:W-:Y:S03]  /*2170*/  HMMA.16816.F32.BF16 R24, R48.reuse, R26, RZ ;  /* 0x0000001a3018723c */ /* 0x040fe600000418ff */
[----:B------:R-:W-:Y:S03]  /*2180*/  LDSM.16.M88.4 R76, [R231+0xb800] ;  /* 0x00b80000e74c783b */ /* 0x000fe60000000200 */
[C---:B----4-:R-:W-:Y:S01]  /*2190*/  HMMA.16816.F32.BF16 R20, R48.reuse, R16, RZ ;  /* 0x000000103014723c */ /* 0x050fe200000418ff */
[----:B------:R-:W0:Y:S05]  /*21a0*/  LDGDEPBAR ;  /* 0x00000000000079af */ /* 0x000e2a0000000000 */
[C---:B------:R-:W-:Y:S06]  /*21b0*/  HMMA.16816.F32.BF16 R16, R48.reuse, R18, RZ ;  /* 0x000000123010723c */ /* 0x040fec00000418ff */
[C---:B-----5:R-:W-:Y:S06]  /*21c0*/  HMMA.16816.F32.BF16 R64, R48.reuse, R60, RZ ;  /* 0x0000003c3040723c */ /* 0x060fec00000418ff */
[C---:B------:R-:W-:Y:S06]  /*21d0*/  HMMA.16816.F32.BF16 R60, R48.reuse, R62, RZ ;  /* 0x0000003e303c723c */ /* 0x040fec00000418ff */
[C---:B------:R-:W-:Y:S06]  /*21e0*/  HMMA.16816.F32.BF16 R56, R48.reuse, R32, RZ ;  /* 0x000000203038723c */ /* 0x040fec00000418ff */
[----:B------:R-:W-:Y:S01]  /*21f0*/  HMMA.16816.F32.BF16 R48, R48, R34, RZ ;  /* 0x000000223030723c */ /* 0x000fe200000418ff */
[----:B------:R-:W3:Y:S05]  /*2200*/  LDSM.16.M88.4 R32, [R231+0x8800] ;  /* 0x00880000e720783b */ /* 0x000eea0000000200 */
[C---:B--2---:R-:W-:Y:S06]  /*2210*/  HMMA.16816.F32.BF16 R28, R36.reuse, R12, R28 ;  /* 0x0000000c241c723c */ /* 0x044fec000004181c */
[C---:B------:R-:W-:Y:S01]  /*2220*/  HMMA.16816.F32.BF16 R24, R36.reuse, R14, R24 ;  /* 0x0000000e2418723c */ /* 0x040fe20000041818 */
[----:B------:R-:W2:Y:S05]  /*2230*/  LDSM.16.M88.4 R12, [R231+0x9000] ;  /* 0x00900000e70c783b */ /* 0x000eaa0000000200 */
[C---:B------:R-:W-:Y:S06]  /*2240*/  HMMA.16816.F32.BF16 R20, R36.reuse, R44, R20 ;  /* 0x0000002c2414723c */ /* 0x040fec0000041814 */
[C---:B------:R-:W-:Y:S01]  /*2250*/  HMMA.16816.F32.BF16 R16, R36.reuse, R46, R16 ;  /* 0x0000002e2410723c */ /* 0x040fe20000041810 */
[----:B------:R-:W-:Y:S05]  /*2260*/  LDSM.16.M88.4 R44, [R224] ;  /* 0x00000000e02c783b */ /* 0x000fea0000000200 */
[C---:B------:R-:W-:Y:S06]  /*2270*/  HMMA.16816.F32.BF16 R64, R36.reuse, R40, R64 ;  /* 0x000000282440723c */ /* 0x040fec0000041840 */
[C---:B------:R-:W-:Y:S01]  /*2280*/  HMMA.16816.F32.BF16 R60, R36.reuse, R42, R60 ;  /* 0x0000002a243c723c */ /* 0x040fe2000004183c */
[----:B------:R-:W4:Y:S05]  /*2290*/  LDSM.16.M88.4 R40, [R233] ;  /* 0x00000000e928783b */ /* 0x000f2a0000000200 */
[C---:B------:R-:W-:Y:S06]  /*22a0*/  HMMA.16816.F32.BF16 R56, R36.reuse, R72, R56 ;  /* 0x000000482438723c */ /* 0x040fec0000041838 */
[----:B------:R-:W-:Y:S01]  /*22b0*/  HMMA.16816.F32.BF16 R48, R36, R74, R48 ;  /* 0x0000004a2430723c */ /* 0x000fe20000041830 */
[----:B------:R-:W5:Y:S04]  /*22c0*/  LDSM.16.M88.4 R36, [R224+0x800] ;  /* 0x00080000e024783b */ /* 0x000f680000000200 */
[----:B------:R-:W-:Y:S01]  /*22d0*/  LDSM.16.M88.4 R72, [R224+0x1800] ;  /* 0x00180000e048783b */ /* 0x000fe20000000200 */
[C---:B-1----:R-:W-:Y:S06]  /*22e0*/  HMMA.16816.F32.BF16 R28, R52.reuse, R8, R28 ;  /* 0x00000008341c723c */ /* 0x042fec000004181c */
[C---:B------:R-:W-:Y:S01]  /*22f0*/  HMMA.16816.F32.BF16 R24, R52.reuse, R10, R24 ;  /* 0x0000000a3418723c */ /* 0x040fe20000041818 */
[----:B------:R-:W1:Y:S05]  /*2300*/  LDSM.16.M88.4 R8, [R224+0x1000] ;  /* 0x00100000e008783b */ /* 0x000e6a0000000200 */
[C---:B---3--:R-:W-:Y:S06]  /*2310*/  HMMA.16816.F32.BF16 R20, R52.reuse, R32, R20 ;  /* 0x000000203414723c */ /* 0x048fec0000041814 */
[C---:B------:R-:W-:Y:S01]  /*2320*/  HMMA.16816.F32.BF16 R16, R52.reuse, R34, R16 ;  /* 0x000000223410723c */ /* 0x040fe20000041810 */
[----:B------:R-:W-:Y:S05]  /*2330*/  LDSM.16.M88.4 R32, [R238+0x2000] ;  /* 0x00200000ee20783b */ /* 0x000fea0000000200 */
[C---:B--2---:R-:W-:Y:S06]  /*2340*/  HMMA.16816.F32.BF16 R64, R52.reuse, R12, R64 ;  /* 0x0000000c3440723c */ /* 0x044fec0000041840 */
[C---:B------:R-:W-:Y:S01]  /*2350*/  HMMA.16816.F32.BF16 R60, R52.reuse, R14, R60 ;  /* 0x0000000e343c723c */ /* 0x040fe2000004183c */
[----:B------:R-:W2:Y:S05]  /*2360*/  LDSM.16.M88.4 R12, [R237+0xa000] ;  /* 0x00a00000ed0c783b */ /* 0x000eaa0000000200 */
[C---:B------:R-:W-:Y:S06]  /*2370*/  HMMA.16816.F32.BF16 R56, R52.reuse, R68, R56 ;  /* 0x000000443438723c */ /* 0x040fec0000041838 */
[----:B------:R-:W-:Y:S01]  /*2380*/  HMMA.16816.F32.BF16 R52, R52, R70, R48 ;  /* 0x000000463434723c */ /* 0x000fe20000041830 */
[----:B------:R-:W3:Y:S04]  /*2390*/  LDSM.16.M88.4 R48, [R237+0xa800] ;  /* 0x00a80000ed30783b */ /* 0x000ee80000000200 */
[----:B------:R-:W-:Y:S01]  /*23a0*/  LDSM.16.M88.4 R68, [R235+0x2000] ;  /* 0x00200000eb44783b */ /* 0x000fe20000000200 */
[C---:B----4-:R-:W-:Y:S06]  /*23b0*/  HMMA.16816.F32.BF16 R28, R40.reuse, R44, R28 ;  /* 0x0000002c281c723c */ /* 0x050fec000004181c */
[C---:B------:R-:W-:Y:S01]  /*23c0*/  HMMA.16816.F32.BF16 R24, R40.reuse, R46, R24 ;  /* 0x0000002e2818723c */ /* 0x040fe20000041818 */
[----:B------:R-:W4:Y:S05]  /*23d0*/  LDSM.16.M88.4 R44, [R237+0xb000] ;  /* 0x00b00000ed2c783b */ /* 0x000f2a0000000200 */
[C---:B-----5:R-:W-:Y:S06]  /*23e0*/  HMMA.16816.F32.BF16 R20, R40.reuse, R36, R20 ;  /* 0x000000242814723c */ /* 0x060fec0000041814 */
[C---:B------:R-:W-:Y:S01]  /*23f0*/  HMMA.16816.F32.BF16 R16, R40.reuse, R38, R16 ;  /* 0x000000262810723c */ /* 0x040fe20000041810 */
[----:B------:R-:W5:Y:S05]  /*2400*/  LDSM.16.M88.4 R36, [R237+0xb800] ;  /* 0x00b80000ed24783b */ /* 0x000f6a0000000200 */
[C---:B-1----:R-:W-:Y:S06]  /*2410*/  HMMA.16816.F32.BF16 R64, R40.reuse, R8, R64 ;  /* 0x000000082840723c */ /* 0x042fec0000041840 */
[C---:B------:R-:W-:Y:S01]  /*2420*/  HMMA.16816.F32.BF16 R60, R40.reuse, R10, R60 ;  /* 0x0000000a283c723c */ /* 0x040fe2000004183c */
[----:B------:R-:W1:Y:S05]  /*2430*/  LDSM.16.M88.4 R8, [R236+0x2000] ;  /* 0x00200000ec08783b */ /* 0x000e6a0000000200 */
[C---:B------:R-:W-:Y:S06]  /*2440*/  HMMA.16816.F32.BF16 R56, R40.reuse, R72, R56 ;  /* 0x000000482838723c */ /* 0x040fec0000041838 */
[----:B------:R-:W-:Y:S01]  /*2450*/  HMMA.16816.F32.BF16 R52, R40, R74, R52 ;  /* 0x0000004a2834723c */ /* 0x000fe20000041834 */
[----:B------:R-:W1:Y:S04]  /*2460*/  LDSM.16.M88.4 R40, [R235+0x2800] ;  /* 0x00280000eb28783b */ /* 0x000e680000000200 */
[----:B------:R-:W-:Y:S01]  /*2470*/  LDSM.16.M88.4 R72, [R235+0x3800] ;  /* 0x00380000eb48783b */ /* 0x000fe20000000200 */
[C---:B--2---:R-:W-:Y:S06]  /*2480*/  HMMA.16816.F32.BF16 R28, R32.reuse, R12, R28 ;  /* 0x0000000c201c723c */ /* 0x044fec000004181c */
[C---:B------:R-:W-:Y:S01]  /*2490*/  HMMA.16816.F32.BF16 R24, R32.reuse, R14, R24 ;  /* 0x0000000e2018723c */ /* 0x040fe20000041818 */
[----:B------:R-:W2:Y:S05]  /*24a0*/  LDSM.16.M88.4 R12, [R235+0x3000] ;  /* 0x00300000eb0c783b */ /* 0x000eaa0000000200 */
[C---:B---3--:R-:W-:Y:S06]  /*24b0*/  HMMA.16816.F32.BF16 R20, R32.reuse, R48, R20 ;  /* 0x000000302014723c */ /* 0x048fec0000041814 */
[C---:B------:R-:W-:Y:S01]  /*24c0*/  HMMA.16816.F32.BF16 R16, R32.reuse, R50, R16 ;  /* 0x000000322010723c */ /* 0x040fe20000041810 */
[----:B------:R-:W-:Y:S05]  /*24d0*/  LDSM.16.M88.4 R48, [R231+0xa000] ;  /* 0x00a00000e730783b */ /* 0x000fea0000000200 */
[C---:B----4-:R-:W-:Y:S06]  /*24e0*/  HMMA.16816.F32.BF16 R64, R32.reuse, R44, R64 ;  /* 0x0000002c2040723c */ /* 0x050fec0000041840 */
[C---:B------:R-:W-:Y:S01]  /*24f0*/  HMMA.16816.F32.BF16 R60, R32.reuse, R46, R60 ;  /* 0x0000002e203c723c */ /* 0x040fe2000004183c */
[----:B------:R-:W-:Y:S05]  /*2500*/  LDSM.16.M88.4 R44, [R231+0xb000] ;  /* 0x00b00000e72c783b */ /* 0x000fea0000000200 */
[C---:B-----5:R-:W-:Y:S06]  /*2510*/  HMMA.16816.F32.BF16 R56, R32.reuse, R36, R56 ;  /* 0x000000242038723c */ /* 0x060fec0000041838 */
[----:B------:R-:W-:Y:S01]  /*2520*/  HMMA.16816.F32.BF16 R52, R32, R38, R52 ;  /* 0x000000262034723c */ /* 0x000fe20000041834 */
[----:B------:R-:W3:Y:S04]  /*2530*/  LDSM.16.M88.4 R32, [R234+0x2000] ;  /* 0x00200000ea20783b */ /* 0x000ee80000000200 */
[----:B------:R-:W4:Y:S01]  /*2540*/  LDSM.16.M88.4 R36, [R231+0xa800] ;  /* 0x00a80000e724783b */ /* 0x000f220000000200 */
[C---:B-1----:R-:W-:Y:S06]  /*2550*/  HMMA.16816.F32.BF16 R28, R8.reuse, R68, R28 ;  /* 0x00000044081c723c */ /* 0x042fec000004181c */
[C---:B------:R-:W-:Y:S01]  /*2560*/  HMMA.16816.F32.BF16 R24, R8.reuse, R70, R24 ;  /* 0x000000460818723c */ /* 0x040fe20000041818 */
[----:B------:R-:W-:Y:S05]  /*2570*/  LDSM.16.M88.4 R68, [R224+0x2000] ;  /* 0x00200000e044783b */ /* 0x000fea0000000200 */
[C---:B------:R-:W-:Y:S06]  /*2580*/  HMMA.16816.F32.BF16 R20, R8.reuse, R40, R20 ;  /* 0x000000280814723c */ /* 0x040fec0000041814 */
[C---:B------:R-:W-:Y:S01]  /*2590*/  HMMA.16816.F32.BF16 R16, R8.reuse, R42, R16 ;  /* 0x0000002a0810723c */ /* 0x040fe20000041810 */
[----:B------:R-:W-:Y:S05]  /*25a0*/  LDSM.16.M88.4 R40, [R224+0x2800] ;  /* 0x00280000e028783b */ /* 0x000fea0000000200 */
[C---:B--2---:R-:W-:Y:S06]  /*25b0*/  HMMA.16816.F32.BF16 R64, R8.reuse, R12, R64 ;  /* 0x0000000c0840723c */ /* 0x044fec0000041840 */
[C---:B------:R-:W-:Y:S01]  /*25c0*/  HMMA.16816.F32.BF16 R60, R8.reuse, R14, R60 ;  /* 0x0000000e083c723c */ /* 0x040fe2000004183c */
[----:B------:R-:W1:Y:S05]  /*25d0*/  LDSM.16.M88.4 R12, [R233+0x2000] ;  /* 0x00200000e90c783b */ /* 0x000e6a0000000200 */
[C---:B------:R-:W-:Y:S06]  /*25e0*/  HMMA.16816.F32.BF16 R56, R8.reuse, R72, R56 ;  /* 0x000000480838723c */ /* 0x040fec0000041838 */
[----:B------:R-:W-:Y:S01]  /*25f0*/  HMMA.16816.F32.BF16 R52, R8, R74, R52 ;  /* 0x0000004a0834723c */ /* 0x000fe20000041834 */
[----:B------:R-:W2:Y:S04]  /*2600*/  LDSM.16.M88.4 R8, [R224+0x3000] ;  /* 0x00300000e008783b */ /* 0x000ea80000000200 */
[----:B------:R-:W-:Y:S01]  /*2610*/  LDSM.16.M88.4 R72, [R238+0x4000] ;  /* 0x00400000ee48783b */ /* 0x000fe20000000200 */
[C---:B---3--:R-:W-:Y:S06]  /*2620*/  HMMA.16816.F32.BF16 R28, R32.reuse, R48, R28 ;  /* 0x00000030201c723c */ /* 0x048fec000004181c */
[C---:B------:R-:W-:Y:S01]  /*2630*/  HMMA.16816.F32.BF16 R24, R32.reuse, R50, R24 ;  /* 0x000000322018723c */ /* 0x040fe20000041818 */
[----:B------:R-:W-:Y:S05]  /*2640*/  LDSM.16.M88.4 R48, [R237+0xc000] ;  /* 0x00c00000ed30783b */ /* 0x000fea0000000200 */
[C---:B----4-:R-:W-:Y:S06]  /*2650*/  HMMA.16816.F32.BF16 R20, R32.reuse, R36, R20 ;  /* 0x000000242014723c */ /* 0x050fec0000041814 */
[C---:B------:R-:W-:Y:S01]  /*2660*/  HMMA.16816.F32.BF16 R16, R32.reuse, R38, R16 ;  /* 0x000000262010723c */ /* 0x040fe20000041810 */
[----:B------:R-:W3:Y:S05]  /*2670*/  LDSM.16.M88.4 R36, [R224+0x3800] ;  /* 0x00380000e024783b */ /* 0x000eea0000000200 */
[C---:B------:R-:W-:Y:S06]  /*2680*/  HMMA.16816.F32.BF16 R64, R32.reuse, R44, R64 ;  /* 0x0000002c2040723c */ /* 0x040fec0000041840 */
[C---:B------:R-:W-:Y:S01]  /*2690*/  HMMA.16816.F32.BF16 R60, R32.reuse, R46, R60 ;  /* 0x0000002e203c723c */ /* 0x040fe2000004183c */
[----:B------:R-:W4:Y:S05]  /*26a0*/  LDSM.16.M88.4 R44, [R237+0xc800] ;  /* 0x00c80000ed2c783b */ /* 0x000f2a0000000200 */
[C---:B------:R-:W-:Y:S06]  /*26b0*/  HMMA.16816.F32.BF16 R56, R32.reuse, R76, R56 ;  /* 0x0000004c2038723c */ /* 0x040fec0000041838 */
[----:B------:R-:W-:Y:S01]  /*26c0*/  HMMA.16816.F32.BF16 R52, R32, R78, R52 ;  /* 0x0000004e2034723c */ /* 0x000fe20000041834 */
[----:B------:R-:W5:Y:S04]  /*26d0*/  LDSM.16.M88.4 R32, [R237+0xd000] ;  /* 0x00d00000ed20783b */ /* 0x000f680000000200 */
[----:B------:R-:W5:Y:S01]  /*26e0*/  LDSM.16.M88.4 R76, [R237+0xd800] ;  /* 0x00d80000ed4c783b */ /* 0x000f620000000200 */
        /* <DEDUP_REMOVED lines=9> */
[C---:B---3--:R-:W-:Y:S06]  /*2780*/  HMMA.16816.F32.BF16 R56, R12.reuse, R36, R56 ;  /* 0x000000240c38723c */ /* 0x048fec0000041838 */
[----:B------:R-:W-:Y:S01]  /*2790*/  HMMA.16816.F32.BF16 R52, R12, R38, R52 ;  /* 0x000000260c34723c */ /* 0x000fe20000041834 */
[----:B------:R-:W2:Y:S04]  /*27a0*/  LDSM.16.M88.4 R36, [R235+0x4800] ;  /* 0x00480000eb24783b */ /* 0x000ea80000000200 */
[----:B------:R-:W3:Y:S01]  /*27b0*/  LDSM.16.M88.4 R12, [R235+0x5000] ;  /* 0x00500000eb0c783b */ /* 0x000ee20000000200 */
[C---:B------:R-:W-:Y:S06]  /*27c0*/  HMMA.16816.F32.BF16 R28, R72.reuse, R48, R28 ;  /* 0x00000030481c723c */ /* 0x040fec000004181c */
[C---:B------:R-:W-:Y:S01]  /*27d0*/  HMMA.16816.F32.BF16 R24, R72.reuse, R50, R24 ;  /* 0x000000324818723c */ /* 0x040fe20000041818 */
[----:B------:R-:W-:Y:S05]  /*27e0*/  LDSM.16.M88.4 R48, [R231+0xc000] ;  /* 0x00c00000e730783b */ /* 0x000fea0000000200 */
[C---:B----4-:R-:W-:Y:S06]  /*27f0*/  HMMA.16816.F32.BF16 R20, R72.reuse, R44, R20 ;  /* 0x0000002c4814723c */ /* 0x050fec0000041814 */
[C---:B------:R-:W-:Y:S01]  /*2800*/  HMMA.16816.F32.BF16 R16, R72.reuse, R46, R16 ;  /* 0x0000002e4810723c */ /* 0x040fe20000041810 */
[----:B------:R-:W-:Y:S05]  /*2810*/  LDSM.16.M88.4 R44, [R231+0xc800] ;  /* 0x00c80000e72c783b */ /* 0x000fea0000000200 */
[C---:B-----5:R-:W-:Y:S06]  /*2820*/  HMMA.16816.F32.BF16 R64, R72.reuse, R32, R64 ;  /* 0x000000204840723c */ /* 0x060fec0000041840 */
[C---:B------:R-:W-:Y:S01]  /*2830*/  HMMA.16816.F32.BF16 R60, R72.reuse, R34, R60 ;  /* 0x00000022483c723c */ /* 0x040fe2000004183c */
[----:B------:R-:W4:Y:S05]  /*2840*/  LDSM.16.M88.4 R32, [R234+0x4000] ;  /* 0x00400000ea20783b */ /* 0x000f2a0000000200 */
[C---:B------:R-:W-:Y:S06]  /*2850*/  HMMA.16816.F32.BF16 R56, R72.reuse, R76, R56 ;  /* 0x0000004c4838723c */ /* 0x040fec0000041838 */
[----:B------:R-:W-:Y:S01]  /*2860*/  HMMA.16816.F32.BF16 R52, R72, R78, R52 ;  /* 0x0000004e4834723c */ /* 0x000fe20000041834 */
[----:B------:R-:W-:Y:S04]  /*2870*/  LDSM.16.M88.4 R76, [R233+0x4000] ;  /* 0x00400000e94c783b */ /* 0x000fe80000000200 */
[----:B------:R-:W-:Y:S01]  /*2880*/  LDSM.16.M88.4 R72, [R224+0x5000] ;  /* 0x00500000e048783b */ /* 0x000fe20000000200 */
[C---:B-1----:R-:W-:Y:S06]  /*2890*/  HMMA.16816.F32.BF16 R28, R8.reuse, R40, R28 ;  /* 0x00000028081c723c */ /* 0x042fec000004181c */
[C---:B------:R-:W-:Y:S01]  /*28a0*/  HMMA.16816.F32.BF16 R24, R8.reuse, R42, R24 ;  /* 0x0000002a0818723c */ /* 0x040fe20000041818 */
[----:B------:R-:W1:Y:S05]  /*28b0*/  LDSM.16.M88.4 R40, [R231+0xd000] ;  /* 0x00d00000e728783b */ /* 0x000e6a0000000200 */
[C---:B--2---:R-:W-:Y:S06]  /*28c0*/  HMMA.16816.F32.BF16 R20, R8.reuse, R36, R20 ;  /* 0x000000240814723c */ /* 0x044fec0000041814 */
[C---:B------:R-:W-:Y:S01]  /*28d0*/  HMMA.16816.F32.BF16 R16, R8.reuse, R38, R16 ;  /* 0x000000260810723c */ /* 0x040fe20000041810 */
[----:B------:R-:W2:Y:S05]  /*28e0*/  LDSM.16.M88.4 R36, [R231+0xd800] ;  /* 0x00d80000e724783b */ /* 0x000eaa0000000200 */
[C---:B---3--:R-:W-:Y:S06]  /*28f0*/  HMMA.16816.F32.BF16 R64, R8.reuse, R12, R64 ;  /* 0x0000000c0840723c */ /* 0x048fec0000041840 */
[C---:B------:R-:W-:Y:S01]  /*2900*/  HMMA.16816.F32.BF16 R60, R8.reuse, R14, R60 ;  /* 0x0000000e083c723c */ /* 0x040fe2000004183c */
[----:B------:R-:W-:Y:S05]  /*2910*/  LDSM.16.M88.4 R12, [R224+0x4000] ;  /* 0x00400000e00c783b */ /* 0x000fea0000000200 */
[C---:B------:R-:W-:Y:S06]  /*2920*/  HMMA.16816.F32.BF16 R56, R8.reuse, R68, R56 ;  /* 0x000000440838723c */ /* 0x040fec0000041838 */
[----:B------:R-:W-:Y:S01]  /*2930*/  HMMA.16816.F32.BF16 R52, R8, R70, R52 ;  /* 0x000000460834723c */ /* 0x000fe20000041834 */
[----:B------:R-:W3:Y:S04]  /*2940*/  LDSM.16.M88.4 R8, [R224+0x4800] ;  /* 0x00480000e008783b */ /* 0x000ee80000000200 */
[----:B------:R-:W5:Y:S01]  /*2950*/  LDSM.16.M88.4 R68, [R224+0x5800] ;  /* 0x00580000e044783b */ /* 0x000f620000000200 */
[C---:B----4-:R-:W-:Y:S06]  /*2960*/  HMMA.16816.F32.BF16 R20, R32.reuse, R44, R20 ;  /* 0x0000002c2014723c */ /* 0x050fec0000041814 */
[C---:B------:R-:W-:Y:S01]  /*2970*/  HMMA.16816.F32.BF16 R16, R32.reuse, R46, R16 ;  /* 0x0000002e2010723c */ /* 0x040fe20000041810 */
[----:B------:R-:W-:Y:S05]  /*2980*/  LDSM.16.M88.4 R44, [R237+0xe000] ;  /* 0x00e00000ed2c783b */ /* 0x000fea0000000200 */
[C---:B------:R-:W-:Y:S06]  /*2990*/  HMMA.16816.F32.BF16 R28, R32.reuse, R48, R28 ;  /* 0x00000030201c723c */ /* 0x040fec000004181c */
[C---:B------:R-:W-:Y:S01]  /*29a0*/  HMMA.16816.F32.BF16 R24, R32.reuse, R50, R24 ;  /* 0x000000322018723c */ /* 0x040fe20000041818 */
[----:B------:R-:W-:Y:S05]  /*29b0*/  LDSM.16.M88.4 R48, [R238+0x6000] ;  /* 0x00600000ee30783b */ /* 0x000fea0000000200 */
[C---:B-1----:R-:W-:Y:S06]  /*29c0*/  HMMA.16816.F32.BF16 R64, R32.reuse, R40, R64 ;  /* 0x000000282040723c */ /* 0x042fec0000041840 */
[C---:B------:R-:W-:Y:S01]  /*29d0*/  HMMA.16816.F32.BF16 R60, R32.reuse, R42, R60 ;  /* 0x0000002a203c723c */ /* 0x040fe2000004183c */
[----:B------:R-:W1:Y:S05]  /*29e0*/  LDSM.16.M88.4 R40, [R237+0xe800] ;  /* 0x00e80000ed28783b */ /* 0x000e6a0000000200 */
[C---:B--2---:R-:W-:Y:S06]  /*29f0*/  HMMA.16816.F32.BF16 R56, R32.reuse, R36, R56 ;  /* 0x000000242038723c */ /* 0x044fec0000041838 */
[----:B------:R-:W-:Y:S01]  /*2a00*/  HMMA.16816.F32.BF16 R52, R32, R38, R52 ;  /* 0x000000262034723c */ /* 0x000fe20000041834 */
[----:B------:R-:W2:Y:S04]  /*2a10*/  LDSM.16.M88.4 R36, [R237+0xf000] ;  /* 0x00f00000ed24783b */ /* 0x000ea80000000200 */
[----:B------:R-:W4:Y:S01]  /*2a20*/  LDSM.16.M88.4 R32, [R237+0xf800] ;  /* 0x00f80000ed20783b */ /* 0x000f220000000200 */
[C---:B---3--:R-:W-:Y:S06]  /*2a30*/  HMMA.16816.F32.BF16 R20, R76.reuse, R8, R20 ;  /* 0x000000084c14723c */ /* 0x048fec0000041814 */
[C---:B------:R-:W-:Y:S01]  /*2a40*/  HMMA.16816.F32.BF16 R16, R76.reuse, R10, R16 ;  /* 0x0000000a4c10723c */ /* 0x040fe20000041810 */
[----:B------:R-:W-:Y:S05]  /*2a50*/  LDSM.16.M88.4 R8, [R235+0x6000] ;  /* 0x00600000eb08783b */ /* 0x000fea0000000200 */
[C---:B------:R-:W-:Y:S06]  /*2a60*/  HMMA.16816.F32.BF16 R28, R76.reuse, R12, R28 ;  /* 0x0000000c4c1c723c */ /* 0x040fec000004181c */
[C---:B------:R-:W-:Y:S01]  /*2a70*/  HMMA.16816.F32.BF16 R24, R76.reuse, R14, R24 ;  /* 0x0000000e4c18723c */ /* 0x040fe20000041818 */
[----:B------:R-:W3:Y:S05]  /*2a80*/  LDSM.16.M88.4 R12, [R236+0x6000] ;  /* 0x00600000ec0c783b */ /* 0x000eea0000000200 */
[C---:B------:R-:W-:Y:S06]  /*2a90*/  HMMA.16816.F32.BF16 R64, R76.reuse, R72, R64 ;  /* 0x000000484c40723c */ /* 0x040fec0000041840 */
[C---:B-----5:R-:W-:Y:S06]  /*2aa0*/  HMMA.16816.F32.BF16 R56, R76.reuse, R68, R56 ;  /* 0x000000444c38723c */ /* 0x060fec0000041838 */
[C---:B------:R-:W-:Y:S01]  /*2ab0*/  HMMA.16816.F32.BF16 R60, R76.reuse, R74, R60 ;  /* 0x0000004a4c3c723c */ /* 0x040fe2000004183c */
[----:B------:R-:W-:Y:S05]  /*2ac0*/  LDSM.16.M88.4 R72, [R231+0xe000] ;  /* 0x00e00000e748783b */ /* 0x000fea0000000200 */
[----:B------:R-:W-:Y:S01]  /*2ad0*/  HMMA.16816.F32.BF16 R68, R76, R70, R52 ;  /* 0x000000464c44723c */ /* 0x000fe20000041834 */
[----:B------:R-:W5:Y:S05]  /*2ae0*/  LDSM.16.M88.4 R52, [R235+0x6800] ;  /* 0x00680000eb34783b */ /* 0x000f6a0000000200 */
[C---:B-1----:R-:W-:Y:S06]  /*2af0*/  HMMA.16816.F32.BF16 R20, R48.reuse, R40, R20 ;  /* 0x000000283014723c */ /* 0x042fec0000041814 */
[C---:B------:R-:W-:Y:S01]  /*2b00*/  HMMA.16816.F32.BF16 R16, R48.reuse, R42, R16 ;  /* 0x0000002a3010723c */ /* 0x040fe20000041810 */
[----:B------:R-:W1:Y:S05]  /*2b10*/  LDSM.16.M88.4 R40, [R235+0x7800] ;  /* 0x00780000eb28783b */ /* 0x000e6a0000000200 */
[C---:B------:R-:W-:Y:S06]  /*2b20*/  HMMA.16816.F32.BF16 R28, R48.reuse, R44, R28 ;  /* 0x0000002c301c723c */ /* 0x040fec000004181c */
[C---:B------:R-:W-:Y:S01]  /*2b30*/  HMMA.16816.F32.BF16 R24, R48.reuse, R46, R24 ;  /* 0x0000002e3018723c */ /* 0x040fe20000041818 */
[----:B------:R-:W1:Y:S05]  /*2b40*/  LDSM.16.M88.4 R44, [R235+0x7000] ;  /* 0x00700000eb2c783b */ /* 0x000e6a0000000200 */
[C---:B--2---:R-:W-:Y:S01]  /*2b50*/  HMMA.16816.F32.BF16 R76, R48.reuse, R36, R64 ;  /* 0x00000024304c723c */ /* 0x044fe20000041840 */
[----:B------:R-:W2:Y:S05]  /*2b60*/  LDSM.16.M88.4 R64, [R234+0x6000] ;  /* 0x00600000ea40783b */ /* 0x000eaa0000000200 */
[C---:B----4-:R-:W-:Y:S06]  /*2b70*/  HMMA.16816.F32.BF16 R56, R48.reuse, R32, R56 ;  /* 0x000000203038723c */ /* 0x050fec0000041838 */
[C---:B------:R-:W-:Y:S01]  /*2b80*/  HMMA.16816.F32.BF16 R60, R48.reuse, R38, R60 ;  /* 0x00000026303c723c */ /* 0x040fe2000004183c */
[----:B------:R-:W-:Y:S05]  /*2b90*/  LDSM.16.M88.4 R36, [R231+0xf000] ;  /* 0x00f00000e724783b */ /* 0x000fea0000000200 */
[----:B------:R-:W-:Y:S01]  /*2ba0*/  HMMA.16816.F32.BF16 R68, R48, R34, R68 ;  /* 0x000000223044723c */ /* 0x000fe20000041844 */
[----:B------:R-:W4:Y:S05]  /*2bb0*/  LDSM.16.M88.4 R32, [R231+0xe800] ;  /* 0x00e80000e720783b */ /* 0x000f2a0000000200 */
[C---:B---3--:R-:W-:Y:S06]  /*2bc0*/  HMMA.16816.F32.BF16 R24, R12.reuse, R10, R24 ;  /* 0x0000000a0c18723c */ /* 0x048fec0000041818 */
[C---:B-----5:R-:W-:Y:S06]  /*2bd0*/  HMMA.16816.F32.BF16 R20, R12.reuse, R52, R20 ;  /* 0x000000340c14723c */ /* 0x060fec0000041814 */
[C---:B------:R-:W-:Y:S01]  /*2be0*/  HMMA.16816.F32.BF16 R28, R12.reuse, R8, R28 ;  /* 0x000000080c1c723c */ /* 0x040fe2000004181c */
[----:B------:R-:W-:Y:S05]  /*2bf0*/  LDSM.16.M88.4 R8, [R233+0x6000] ;  /* 0x00600000e908783b */ /* 0x000fea0000000200 */
[C---:B------:R-:W-:Y:S01]  /*2c00*/  HMMA.16816.F32.BF16 R52, R12.reuse, R54, R16 ;  /* 0x000000360c34723c */ /* 0x040fe20000041810 */
[----:B------:R-:W3:Y:S05]  /*2c10*/  LDSM.16.M88.4 R16, [R224+0x6000] ;  /* 0x00600000e010783b */ /* 0x000eea0000000200 */
[C---:B-1----:R-:W-:Y:S06]  /*2c20*/  HMMA.16816.F32.BF16 R56, R12.reuse, R40, R56 ;  /* 0x000000280c38723c */ /* 0x042fec0000041838 */
[----:B------:R-:W-:Y:S01]  /*2c30*/  HMMA.16816.F32.BF16 R76, R12, R44, R76 ;  /* 0x0000002c0c4c723c */ /* 0x000fe2000004184c */
[----:B------:R-:W-:-:S05]  /*2c40*/  LOP3.LUT R41, R80, 0xffffffe0, RZ, 0xc0, !PT ;  /* 0xffffffe050297812 */ /* 0x000fca00078ec0ff */
[C---:B------:R-:W-:Y:S01]  /*2c50*/  HMMA.16816.F32.BF16 R60, R12.reuse, R46, R60 ;  /* 0x0000002e0c3c723c */ /* 0x040fe2000004183c */
[C---:B------:R-:W-:Y:S02]  /*2c60*/  IMAD.IADD R41, R2.reuse, 0x1, -R41 ;  /* 0x0000000102297824 */ /* 0x040fe400078e0a29 */
[----:B------:R-:W-:Y:S02]  /*2c70*/  IMAD.SHL.U32 R2, R2, 0x2, RZ ;  /* 0x0000000202027824 */ /* 0x000fe400078e00ff */
[----:B------:R-:W-:Y:S01]  /*2c80*/  IMAD.U32 R45, RZ, RZ, UR15 ;  /* 0x0000000fff2d7e24 */ /* 0x000fe2000f8e00ff */
[----:B------:R-:W-:Y:S01]  /*2c90*/  HMMA.16816.F32.BF16 R68, R12, R42, R68 ;  /* 0x0000002a0c44723c */ /* 0x000fe20000041844 */
[----:B------:R-:W1:Y:S01]  /*2ca0*/  LDSM.16.M88.4 R12, [R224+0x6800] ;  /* 0x00680000e00c783b */ /* 0x000e620000000200 */
[----:B------:R-:W-:Y:S02]  /*2cb0*/  SHF.R.S32.HI R0, RZ, 0x1f, R41 ;  /* 0x0000001fff007819 */ /* 0x000fe40000011429 */
[----:B------:R-:W-:-:S02]  /*2cc0*/  LOP3.LUT R2, R2, 0x6, RZ, 0xc0, !PT ;  /* 0x0000000602027812 */ /* 0x000fc400078ec0ff */
[C---:B--2---:R-:W-:Y:S01]  /*2cd0*/  HMMA.16816.F32.BF16 R24, R64.reuse, R74, R24 ;  /* 0x0000004a4018723c */ /* 0x044fe20000041818 */
[----:B------:R-:W-:Y:S01]  /*2ce0*/  LEA.HI R41, R0, R41, RZ, 0x2 ;  /* 0x0000002900297211 */ /* 0x000fe200078f10ff */
[----:B------:R-:W-:Y:S02]  /*2cf0*/  IMAD.U32 R0, RZ, RZ, UR21 ;  /* 0x00000015ff007e24 */ /* 0x000fe4000f8e00ff */
[----:B------:R-:W-:Y:S01]  /*2d00*/  IMAD R45, R45, 0x40, R2 ;  /* 0x000000402d2d7824 */ /* 0x000fe200078e0202 */
[----:B------:R-:W-:Y:S01]  /*2d10*/  SHF.R.S32.HI R41, RZ, 0x2, R41 ;  /* 0x00000002ff297819 */ /* 0x000fe20000011429 */
[----:B----4-:R-:W-:Y:S03]  /*2d20*/  HMMA.16816.F32.BF16 R20, R64, R32, R20 ;  /* 0x000000204014723c */ /* 0x010fe60000041814 */
[----:B------:R-:W-:-:S03]  /*2d30*/  IADD3 R41, R6, 0x1, R41 ;  /* 0x0000000106297810 */ /* 0x000fc60007ffe029 */
[----:B------:R-:W-:Y:S01]  /*2d40*/  HMMA.16816.F32.BF16 R76, R64, R36, R76 ;  /* 0x00000024404c723c */ /* 0x000fe2000004184c */
[----:B------:R-:W-:-:S05]  /*2d50*/  IADD3 R41, R0, -UR14, R41 ;  /* 0x8000000e00297c10 */ /* 0x000fca000fffe029 */
[----:B------:R-:W-:Y:S01]  /*2d60*/  HMMA.16816.F32.BF16 R52, R64, R34, R52 ;  /* 0x000000224034723c */ /* 0x000fe20000041834 */
[----:B------:R-:W-:Y:S01]  /*2d70*/  VIADD R37, R41, UR17 ;  /* 0x0000001129257c36 */ /* 0x000fe20008000000 */
[----:B------:R-:W-:Y:S04]  /*2d80*/  LDSM.16.M88.4 R32, [R231+0xf800] ;  /* 0x00f80000e720783b */ /* 0x000fe80000000200 */
[----:B------:R-:W2:Y:S01]  /*2d90*/  LDSM.16.M88.4 R40, [R224+0x7000] ;  /* 0x00700000e028783b */ /* 0x000ea20000000200 */
[----:B---3--:R-:W-:Y:S01]  /*2da0*/  HMMA.16816.F32.BF16 R24, R8, R18, R24 ;  /* 0x000000120818723c */ /* 0x008fe20000041818 */
[C---:B------:R-:W-:Y:S02]  /*2db0*/  VIMNMX R2, R37.reuse, UR21, PT ;  /* 0x0000001525027c48 */ /* 0x040fe4000bfe0100 */
[----:B------:R-:W-:-:S03]  /*2dc0*/  VIADDMNMX R0, R37, 0x8, R0, PT ;  /* 0x0000000825007846 */ /* 0x000fc60003800100 */
[----:B------:R-:W-:Y:S01]  /*2dd0*/  HMMA.16816.F32.BF16 R28, R64, R72, R28 ;  /* 0x00000048401c723c */ /* 0x000fe2000004181c */
[----:B------:R-:W-:-:S05]  /*2de0*/  VIADD R19, R45, 0x1 ;  /* 0x000000012d137836 */ /* 0x000fca0000000000 */
[C---:B-1----:R-:W-:Y:S01]  /*2df0*/  HMMA.16816.F32.BF16 R20, R8.reuse, R12, R20 ;  /* 0x0000000c0814723c */ /* 0x042fe20000041814 */
[C---:B------:R-:W-:Y:S02]  /*2e00*/  ISETP.GE.AND P6, PT, R19.reuse, R2, PT ;  /* 0x000000021300720c */ /* 0x040fe40003fc6270 */
[----:B------:R-:W-:Y:S01]  /*2e10*/  ISETP.GE.AND P2, PT, R19, R0, PT ;  /* 0x000000001300720c */ /* 0x000fe20003f46270 */
[C---:B------:R-:W-:Y:S02]  /*2e20*/  VIADD R19, R45.reuse, 0x9 ;  /* 0x000000092d137836 */ /* 0x040fe40000000000 */
[----:B------:R-:W-:Y:S01]  /*2e30*/  HMMA.16816.F32.BF16 R52, R8, R14, R52 ;  /* 0x0000000e0834723c */ /* 0x000fe20000041834 */
[----:B------:R-:W-:Y:S02]  /*2e40*/  VIADD R13, R45, 0x8 ;  /* 0x000000082d0d7836 */ /* 0x000fe40000000000 */
[C---:B------:R-:W-:Y:S02]  /*2e50*/  ISETP.GE.AND P1, PT, R19.reuse, R2, PT ;  /* 0x000000021300720c */ /* 0x040fe40003f26270 */
[----:B------:R-:W-:Y:S01]  /*2e60*/  ISETP.GE.AND P4, PT, R19, R0, PT ;  /* 0x000000001300720c */ /* 0x000fe20003f86270 */
[----:B------:R-:W-:Y:S01]  /*2e70*/  HMMA.16816.F32.BF16 R60, R64, R38, R60 ;  /* 0x00000026403c723c */ /* 0x000fe2000004183c */
[----:B------:R-:W-:Y:S01]  /*2e80*/  ISETP.GE.AND P3, PT, R13, R2, PT ;  /* 0x000000020d00720c */ /* 0x000fe20003f66270 */
[----:B------:R-:W-:Y:S01]  /*2e90*/  VIADD R15, R45, 0x11 ;  /* 0x000000112d0f7836 */ /* 0x000fe20000000000 */
[----:B------:R-:W-:Y:S01]  /*2ea0*/  ISETP.GE.AND P5, PT, R13, R0, PT ;  /* 0x000000000d00720c */ /* 0x000fe20003fa6270 */
[C---:B------:R-:W-:Y:S01]  /*2eb0*/  VIADD R13, R45.reuse, 0x10 ;  /* 0x000000102d0d7836 */ /* 0x040fe20000000000 */
[----:B------:R-:W-:Y:S01]  /*2ec0*/  FSEL R24, R24, -INF , !P3 ;  /* 0xff80000018187808 */ /* 0x000fe20005800000 */
[----:B------:R-:W-:Y:S01]  /*2ed0*/  HMMA.16816.F32.BF16 R28, R8, R16, R28 ;  /* 0x00000010081c723c */ /* 0x000fe2000004181c */
[----:B------:R-:W-:Y:S01]  /*2ee0*/  FSEL R37, R26, -INF , !P5 ;  /* 0xff8000001a257808 */ /* 0x000fe20006800000 */
[----:B------:R-:W-:Y:S01]  /*2ef0*/  VIADD R19, R45, 0x21 ;  /* 0x000000212d137836 */ /* 0x000fe20000000000 */
[----:B------:R-:W-:-:S02]  /*2f00*/  ISETP.GE.AND P0, PT, R13, R2, PT ;  /* 0x000000020d00720c */ /* 0x000fc40003f06270 */
[----:B------:R-:W-:Y:S01]  /*2f10*/  ISETP.GE.AND P3, PT, R13, R0, PT ;  /* 0x000000000d00720c */ /* 0x000fe20003f66270 */
[----:B------:R-:W-:Y:S01]  /*2f20*/  VIADD R13, R45, 0x18 ;  /* 0x000000182d0d7836 */ /* 0x000fe20000000000 */
[----:B------:R-:W-:Y:S01]  /*2f30*/  FSEL R26, R25, -INF , !P1 ;  /* 0xff800000191a7808 */ /* 0x000fe20004800000 */
[----:B------:R-:W-:Y:S01]  /*2f40*/  VIADD R17, R45, 0x19 ;  /* 0x000000192d117836 */ /* 0x000fe20000000000 */
[----:B------:R-:W-:Y:S01]  /*2f50*/  FSEL R27, R27, -INF , !P4 ;  /* 0xff8000001b1b7808 */ /* 0x000fe20006000000 */
[----:B--2---:R-:W-:Y:S01]  /*2f60*/  HMMA.16816.F32.BF16 R76, R8, R40, R76 ;  /* 0x00000028084c723c */ /* 0x004fe2000004184c */
[----:B------:R-:W-:Y:S02]  /*2f70*/  FSEL R20, R20, -INF , !P0 ;  /* 0xff80000014147808 */ /* 0x000fe40004000000 */
[C---:B------:R-:W-:Y:S02]  /*2f80*/  ISETP.GE.AND P5, PT, R15.reuse, R2, PT ;  /* 0x000000020f00720c */ /* 0x040fe40003fa6270 */
[----:B------:R-:W-:Y:S01]  /*2f90*/  ISETP.GE.AND P1, PT, R15, R0, PT ;  /* 0x000000000f00720c */ /* 0x000fe20003f26270 */
[----:B------:R-:W-:Y:S01]  /*2fa0*/  HMMA.16816.F32.BF16 R56, R64, R32, R56 ;  /* 0x000000204038723c */ /* 0x000fe20000041838 */
[----:B------:R-:W-:-:S02]  /*2fb0*/  ISETP.GE.AND P4, PT, R13, R2, PT ;  /* 0x000000020d00720c */ /* 0x000fc40003f86270 */
[----:B------:R-:W-:Y:S02]  /*2fc0*/  ISETP.GE.AND P0, PT, R13, R0, PT ;  /* 0x000000000d00720c */ /* 0x000fe40003f06270 */
[----:B------:R-:W1:Y:S01]  /*2fd0*/  LDSM.16.M88.4 R12, [R224+0x7800] ;  /* 0x00780000e00c783b */ /* 0x000e620000000200 */
[----:B------:R-:W-:Y:S01]  /*2fe0*/  FSEL R25, R22, -INF , !P3 ;  /* 0xff80000016197808 */ /* 0x000fe20005800000 */
[----:B------:R-:W-:Y:S01]  /*2ff0*/  HMMA.16816.F32.BF16 R68, R64, R34, R68 ;  /* 0x000000224044723c */ /* 0x000fe20000041844 */
[----:B------:R-:W-:Y:S01]  /*3000*/  FSEL R6, R21, -INF , !P5 ;  /* 0xff80000015067808 */ /* 0x000fe20006800000 */
[----:B------:R-:W-:Y:S01]  /*3010*/  VIADD R21, R45, 0x28 ;  /* 0x000000282d157836 */ /* 0x000fe20000000000 */
[----:B------:R-:W-:Y:S01]  /*3020*/  ISETP.GE.AND P3, PT, R17, R2, PT ;  /* 0x000000021100720c */ /* 0x000fe20003f66270 */
[----:B------:R-:W-:-:S04]  /*3030*/  DEPBAR.LE SB0, 0x0 ;  /* 0x000080000000791a */ /* 0x000fc80000000000 */
[----:B------:R-:W-:Y:S01]  /*3040*/  ISETP.GE.AND P5, PT, R17, R0, PT ;  /* 0x000000001100720c */ /* 0x000fe20003fa6270 */
[----:B------:R-:W-:Y:S01]  /*3050*/  VIADD R17, R45, 0x20 ;  /* 0x000000202d117836 */ /* 0x000fe20000000000 */
[----:B------:R-:W-:Y:S01]  /*3060*/  FSEL R23, R23, -INF , !P1 ;  /* 0xff80000017177808 */ /* 0x000fe20004800000 */
[----:B------:R-:W-:Y:S01]  /*3070*/  HMMA.16816.F32.BF16 R60, R8, R42, R60 ;  /* 0x0000002a083c723c */ /* 0x000fe2000004183c */
[----:B------:R-:W-:Y:S01]  /*3080*/  FSEL R18, R52, -INF , !P4 ;  /* 0xff80000034127808 */ /* 0x000fe20006000000 */
[----:B------:R-:W-:Y:S01]  /*3090*/  BAR.SYNC.DEFER_BLOCKING 0x0 ;  /* 0x0000000000007b1d */ /* 0x000fe20000010000 */
[C---:B------:R-:W-:Y:S02]  /*30a0*/  ISETP.GE.AND P1, PT, R17.reuse, R2, PT ;  /* 0x000000021100720c */ /* 0x040fe40003f26270 */
[----:B------:R-:W-:Y:S02]  /*30b0*/  ISETP.GE.AND P4, PT, R17, R0, PT ;  /* 0x000000001100720c */ /* 0x000fe40003f86270 */
[----:B------:R-:W-:-:S02]  /*30c0*/  FSEL R17, R54, -INF , !P0 ;  /* 0xff80000036117808 */ /* 0x000fc40004000000 */
[----:B------:R-:W-:Y:S02]  /*30d0*/  FSEL R16, R53, -INF , !P3 ;  /* 0xff80000035107808 */ /* 0x000fe40005800000 */
[C---:B------:R-:W-:Y:S02]  /*30e0*/  ISETP.GE.AND P0, PT, R19.reuse, R2, PT ;  /* 0x000000021300720c */ /* 0x040fe40003f06270 */
[----:B------:R-:W-:Y:S02]  /*30f0*/  ISETP.GE.AND P3, PT, R19, R0, PT ;  /* 0x000000001300720c */ /* 0x000fe40003f66270 */
[----:B------:R-:W-:Y:S02]  /*3100*/  FSEL R19, R55, -INF , !P5 ;  /* 0xff80000037137808 */ /* 0x000fe40006800000 */
[----:B------:R-:W-:Y:S02]  /*3110*/  ISETP.GE.AND P5, PT, R45, R2, PT ;  /* 0x000000022d00720c */ /* 0x000fe40003fa6270 */
[----:B------:R-:W-:Y:S01]  /*3120*/  FSEL R22, R29, -INF , !P6 ;  /* 0xff8000001d167808 */ /* 0x000fe20007000000 */
[----:B------:R-:W-:Y:S01]  /*3130*/  VIADD R29, R45, 0x30 ;  /* 0x000000302d1d7836 */ /* 0x000fe20000000000 */
[----:B------:R-:W-:-:S02]  /*3140*/  FSEL R31, R31, -INF , !P2 ;  /* 0xff8000001f1f7808 */ /* 0x000fc40005000000 */
[----:B------:R-:W-:Y:S02]  /*3150*/  FSEL R28, R28, -INF , !P5 ;  /* 0xff8000001c1c7808 */ /* 0x000fe40006800000 */
[C---:B------:R-:W-:Y:S02]  /*3160*/  ISETP.GE.AND P6, PT, R21.reuse, R2, PT ;  /* 0x000000021500720c */ /* 0x040fe40003fc6270 */
[----:B------:R-:W-:Y:S01]  /*3170*/  ISETP.GE.AND P2, PT, R21, R0, PT ;  /* 0x000000001500720c */ /* 0x000fe20003f46270 */
[----:B------:R-:W-:Y:S01]  /*3180*/  VIADD R21, R45, 0x29 ;  /* 0x000000292d157836 */ /* 0x000fe20000000000 */
[----:B------:R-:W-:Y:S01]  /*3190*/  FMNMX.FTZ R33, R28, R22, !PT ;  /* 0x000000161c217209 */ /* 0x000fe20007810000 */
[----:B-1----:R-:W-:Y:S01]  /*31a0*/  HMMA.16816.F32.BF16 R56, R8, R12, R56 ;  /* 0x0000000c0838723c */ /* 0x002fe20000041838 */
[----:B------:R-:W-:Y:S02]  /*31b0*/  FSEL R204, R76, -INF , !P1 ;  /* 0xff8000004ccc7808 */ /* 0x000fe40004800000 */
[----:B------:R-:W-:-:S02]  /*31c0*/  ISETP.GE.AND P5, PT, R21, R2, PT ;  /* 0x000000021500720c */ /* 0x000fc40003fa6270 */
[-C--:B------:R-:W-:Y:S01]  /*31d0*/  ISETP.GE.AND P1, PT, R21, R0.reuse, PT ;  /* 0x000000001500720c */ /* 0x080fe20003f26270 */
[----:B------:R-:W-:Y:S01]  /*31e0*/  HMMA.16816.F32.BF16 R68, R8, R14, R68 ;  /* 0x0000000e0844723c */ /* 0x000fe20000041844 */
[----:B------:R-:W-:Y:S02]  /*31f0*/  FMNMX.FTZ R21, R24, R33, !PT ;  /* 0x0000002118157209 */ /* 0x000fe40007810000 */
[----:B------:R-:W-:Y:S02]  /*3200*/  FSEL R219, R79, -INF , !P3 ;  /* 0xff8000004fdb7808 */ /* 0x000fe40005800000 */
[----:B------:R-:W-:Y:S02]  /*3210*/  FMNMX.FTZ R21, R26, R21, !PT ;  /* 0x000000151a157209 */ /* 0x000fe40007810000 */
[C---:B------:R-:W-:Y:S01]  /*3220*/  ISETP.GE.AND P3, PT, R45.reuse, R0, PT ;  /* 0x000000002d00720c */ /* 0x040fe20003f66270 */
[----:B------:R-:W-:Y:S01]  /*3230*/  VIADD R9, R45, 0x38 ;  /* 0x000000382d097836 */ /* 0x000fe20000000000 */
[----:B------:R-:W-:-:S02]  /*3240*/  FMNMX.FTZ R21, R20, R21, !PT ;  /* 0x0000001514157209 */ /* 0x000fc40007810000 */
[----:B------:R-:W-:Y:S02]  /*3250*/  FSEL R13, R30, -INF , !P3 ;  /* 0xff8000001e0d7808 */ /* 0x000fe40005800000 */
[----:B------:R-:W-:Y:S02]  /*3260*/  FMNMX.FTZ R21, R6, R21, !PT ;  /* 0x0000001506157209 */ /* 0x000fe40007810000 */
[----:B------:R-:W-:Y:S02]  /*3270*/  FMNMX.FTZ R12, R13, R31, !PT ;  /* 0x0000001f0d0c7209 */ /* 0x000fe40007810000 */
[----:B------:R-:W-:Y:S02]  /*3280*/  FMNMX.FTZ R21, R18, R21, !PT ;  /* 0x0000001512157209 */ /* 0x000fe40007810000 */
[----:B------:R-:W-:Y:S02]  /*3290*/  FMNMX.FTZ R12, R37, R12, !PT ;  /* 0x0000000c250c7209 */ /* 0x000fe40007810000 */
[----:B------:R-:W-:-:S02]  /*32a0*/  FMNMX.FTZ R21, R16, R21, !PT ;  /* 0x0000001510157209 */ /* 0x000fc40007810000 */
[----:B------:R-:W-:Y:S02]  /*32b0*/  FMNMX.FTZ R8, R27, R12, !PT ;  /* 0x0000000c1b087209 */ /* 0x000fe40007810000 */
[----:B------:R-:W-:Y:S02]  /*32c0*/  FSEL R198, R77, -INF , !P0 ;  /* 0xff8000004dc67808 */ /* 0x000fe40004000000 */
[----:B------:R-:W-:Y:S02]  /*32d0*/  FMNMX.FTZ R11, R204, R21, !PT ;  /* 0x00000015cc0b7209 */ /* 0x000fe40007810000 */
[----:B------:R-:W-:Y:S02]  /*32e0*/  FMNMX.FTZ R8, R25, R8, !PT ;  /* 0x0000000819087209 */ /* 0x000fe40007810000 */
[----:B------:R-:W-:Y:S02]  /*32f0*/  FSEL R202, R60, -INF , !P6 ;  /* 0xff8000003cca7808 */ /* 0x000fe40007000000 */
[----:B------:R-:W-:-:S02]  /*3300*/  FMNMX.FTZ R11, R198, R11, !PT ;  /* 0x0000000bc60b7209 */ /* 0x000fc40007810000 */
[----:B------:R-:W-:Y:S02]  /*3310*/  FSEL R201, R78, -INF , !P4 ;  /* 0xff8000004ec97808 */ /* 0x000fe40006000000 */
[C---:B------:R-:W-:Y:S02]  /*3320*/  ISETP.GE.AND P4, PT, R29.reuse, R2, PT ;  /* 0x000000021d00720c */ /* 0x040fe40003f86270 */
[----:B------:R-:W-:Y:S01]  /*3330*/  ISETP.GE.AND P0, PT, R29, R0, PT ;  /* 0x000000001d00720c */ /* 0x000fe20003f06270 */
[----:B------:R-:W-:Y:S01]  /*3340*/  VIADD R29, R45, 0x31 ;  /* 0x000000312d1d7836 */ /* 0x000fe20000000000 */
[----:B------:R-:W-:Y:S01]  /*3350*/  FSEL R217, R63, -INF , !P1 ;  /* 0xff8000003fd97808 */ /* 0x000fe20004800000 */
[----:B------:R-:W-:Y:S01]  /*3360*/  VIADD R45, R45, 0x39 ;  /* 0x000000392d2d7836 */ /* 0x000fe20000000000 */
[----:B------:R-:W-:Y:S02]  /*3370*/  FMNMX.FTZ R8, R23, R8, !PT ;  /* 0x0000000817087209 */ /* 0x000fe40007810000 */
[----:B------:R-:W-:-:S02]  /*3380*/  FSEL R200, R61, -INF , !P5 ;  /* 0xff8000003dc87808 */ /* 0x000fc40006800000 */
[----:B------:R-:W-:Y:S02]  /*3390*/  FMNMX.FTZ R11, R202, R11, !PT ;  /* 0x0000000bca0b7209 */ /* 0x000fe40007810000 */
[----:B------:R-:W-:Y:S02]  /*33a0*/  ISETP.GE.AND P1, PT, R9, R2, PT ;  /* 0x000000020900720c */ /* 0x000fe40003f26270 */
[----:B------:R-:W-:Y:S02]  /*33b0*/  FMNMX.FTZ R8, R17, R8, !PT ;  /* 0x0000000811087209 */ /* 0x000fe40007810000 */
[----:B------:R-:W-:Y:S02]  /*33c0*/  ISETP.GE.AND P6, PT, R29, R2, PT ;  /* 0x000000021d00720c */ /* 0x000fe40003fc6270 */
[----:B------:R-:W-:Y:S02]  /*33d0*/  FSEL R216, R56, -INF , !P4 ;  /* 0xff80000038d87808 */ /* 0x000fe40006000000 */
[----:B------:R-:W-:-:S02]  /*33e0*/  FMNMX.FTZ R11, R200, R11, !PT ;  /* 0x0000000bc80b7209 */ /* 0x000fc40007810000 */
[----:B------:R-:W-:Y:S02]  /*33f0*/  FSEL R212, R68, -INF , !P1 ;  /* 0xff80000044d47808 */ /* 0x000fe40004800000 */
[----:B------:R-:W-:Y:S02]  /*3400*/  PLOP3.LUT P1, PT, PT, PT, UP0, 0x80, 0x0 ;  /* 0x000000000000781c */ /* 0x000fe40003f2f008 */
[----:B------:R-:W-:Y:S02]  /*3410*/  FMNMX.FTZ R8, R19, R8, !PT ;  /* 0x0000000813087209 */ /* 0x000fe40007810000 */
[----:B------:R-:W-:Y:S02]  /*3420*/  FSEL R214, R57, -INF , !P6 ;  /* 0xff80000039d67808 */ /* 0x000fe40007000000 */
[----:B------:R-:W-:Y:S02]  /*3430*/  FMNMX.FTZ R11, R216, R11, !PT ;  /* 0x0000000bd80b7209 */ /* 0x000fe40007810000 */
[----:B------:R-:W-:-:S02]  /*3440*/  FSEL R203, R62, -INF , !P2 ;  /* 0xff8000003ecb7808 */ /* 0x000fc40005000000 */
[----:B------:R-:W-:Y:S02]  /*3450*/  FMNMX.FTZ R8, R201, R8, !PT ;  /* 0x00000008c9087209 */ /* 0x000fe40007810000 */
[----:B------:R-:W-:Y:S02]  /*3460*/  ISETP.GE.AND P2, PT, R45, R2, PT ;  /* 0x000000022d00720c */ /* 0x000fe40003f46270 */
[----:B------:R-:W-:Y:S02]  /*3470*/  FMNMX.FTZ R11, R214, R11, !PT ;  /* 0x0000000bd60b7209 */ /* 0x000fe40007810000 */
[----:B------:R-:W-:Y:S02]  /*3480*/  FMNMX.FTZ R8, R219, R8, !PT ;  /* 0x00000008db087209 */ /* 0x000fe40007810000 */
[----:B------:R-:W-:Y:S02]  /*3490*/  FSEL R210, R69, -INF , !P2 ;  /* 0xff80000045d27808 */ /* 0x000fe40005000000 */
[----:B------:R-:W-:-:S02]  /*34a0*/  FMNMX.FTZ R11, R212, R11, !PT ;  /* 0x0000000bd40b7209 */ /* 0x000fc40007810000 */
[----:B------:R-:W-:Y:S02]  /*34b0*/  FMNMX.FTZ R10, R203, R8, !PT ;  /* 0x00000008cb0a7209 */ /* 0x000fe40007810000 */
[----:B------:R-:W-:Y:S02]  /*34c0*/  ISETP.GE.AND P3, PT, R29, R0, PT ;  /* 0x000000001d00720c */ /* 0x000fe40003f66270 */
[----:B------:R-:W-:Y:S01]  /*34d0*/  FMNMX.FTZ R8, R210, R11, !PT ;  /* 0x0000000bd2087209 */ /* 0x000fe20007810000 */
[----:B------:R-:W-:Y:S10]  /*34e0*/  @!P1 BRA `(.L_x_5) ;  /* 0x0000000000949947 */ /* 0x000ff40003800000 */
[----:B------:R-:W-:Y:S02]  /*34f0*/  UIADD3 UR7, UR16, -0x2, URZ ;  /* 0xfffffffe10077890 */ /* 0x000fe4000fffe03f */
[----:B------:R-:W-:Y:S02]  /*3500*/  USHF.L.U32 UR17, UR10, 0x5, URZ ;  /* 0x000000050a117899 */ /* 0x000fe4000800063f */
[----:B------:R-:W-:Y:S02]  /*3510*/  USHF.R.S32.HI UR6, URZ, 0x1f, UR7 ;  /* 0x0000001f3f067899 */ /* 0x000fe40008011407 */
[----:B------:R-:W-:Y:S01]  /*3520*/  UIMAD UR24, UR24, UR7, URZ ;  /* 0x00000007181872a4 */ /* 0x000fe2000f8e023f */
[----:B------:R-:W-:-:S03]  /*3530*/  IMAD.WIDE.U32 R14, R3, UR7, R244 ;  /* 0x00000007030e7c25 */ /* 0x000fc6000f8e00f4 */
[----:B------:R-:W-:-:S03]  /*3540*/  UIMAD UR24, UR6, UR27, UR24 ;  /* 0x0000001b061872a4 */ /* 0x000fc6000f8e0218 */
[----:B------:R-:W-:Y:S02]  /*3550*/  ULDC.64 UR6, c[0x0][0x218] ;  /* 0x0000860000067ab9 */ /* 0x000fe40000000a00 */
[----:B------:R-:W-:Y:S01]  /*3560*/  LEA R34, P4, R14, UR6, 0x1 ;  /* 0x000000060e227c11 */ /* 0x000fe2000f8808ff */
[----:B------:R-:W-:Y:S01]  /*3570*/  VIADD R3, R15, UR24 ;  /* 0x000000180f037c36 */ /* 0x000fe20008000000 */
[----:B------:R-:W-:Y:S02]  /*3580*/  USHF.L.U64.HI UR6, UR10, 0x5, UR11 ;  /* 0x000000050a067899 */ /* 0x000fe4000801020b */
[----:B------:R-:W-:Y:S02]  /*3590*/  IADD3 R32, P2, R34, UR17, RZ ;  /* 0x0000001122207c10 */ /* 0x000fe4000ff5e0ff */
[----:B------:R-:W-:Y:S02]  /*35a0*/  LEA.HI.X R35, R14, UR7, R3, 0x1, P4 ;  /* 0x000000070e237c11 */ /* 0x000fe4000a0f0c03 */
[----:B------:R-:W-:-:S02]  /*35b0*/  IADD3 R38, P4, R32, UR17, RZ ;  /* 0x0000001120267c10 */ /* 0x000fc4000ff9e0ff */
[----:B------:R-:W-:Y:S01]  /*35c0*/  IADD3.X R33, R35, UR6, RZ, P2, !PT ;  /* 0x0000000623217c10 */ /* 0x000fe200097fe4ff */
[----:B------:R-:W-:Y:S01]  /*35d0*/  @!PT LDS RZ, [RZ] ;  /* 0x00000000fffff984 */ /* 0x000fe20000000800 */
[----:B------:R-:W-:Y:S01]  /*35e0*/  @!PT LDS RZ, [RZ] ;  /* 0x00000000fffff984 */ /* 0x000fe20000000800 */
[----:B------:R-:W-:Y:S01]  /*35f0*/  @!PT LDS RZ, [RZ] ;  /* 0x00000000fffff984 */ /* 0x000fe20000000800 */
[----:B------:R1:W-:Y:S01]  /*3600*/  LDGSTS.E.BYPASS.LTC128B.128 [R239+0x8000], desc[UR18][R34.64] ;  /* 0x0800000022ef7fae */ /* 0x0003e2000b901d52 */
[----:B------:R-:W-:Y:S02]  /*3610*/  IADD3 R14, P2, R38, UR17, RZ ;  /* 0x00000011260e7c10 */ /* 0x000fe4000ff5e0ff */
[----:B------:R-:W-:Y:S01]  /*3620*/  IADD3.X R39, R33, UR6, RZ, P4, !PT ;  /* 0x0000000621277c10 */ /* 0x000fe2000a7fe4ff */
[----:B------:R1:W-:Y:S03]  /*3630*/  LDGSTS.E.BYPASS.LTC128B.128 [R239+0xa000], desc[UR18][R34.64+0x80] ;  /* 0x0a00008022ef7fae */ /* 0x0003e6000b901d52 */
[----:B------:R-:W-:Y:S01]  /*3640*/  IADD3.X R15, R39, UR6, RZ, P2, !PT ;  /* 0x00000006270f7c10 */ /* 0x000fe200097fe4ff */
[----:B------:R1:W-:Y:S04]  /*3650*/  LDGSTS.E.BYPASS.LTC128B.128 [R239+0xc000], desc[UR18][R34.64+0x100] ;  /* 0x0c00010022ef7fae */ /* 0x0003e8000b901d52 */
        /* <DEDUP_REMOVED lines=13> */
[----:B------:R-:W0:Y:S02]  /*3730*/  LDGDEPBAR ;  /* 0x00000000000079af */ /* 0x000e240000000000 */
.L_x_5:
[----:B------:R-:W-:Y:S01]  /*3740*/  FSEL R213, R58, -INF , !P0 ;  /* 0xff8000003ad57808 */ /* 0x000fe20004000000 */
[----:B------:R-:W2:Y:S01]  /*3750*/  SHFL.BFLY PT, R3, R8, 0x2, 0x1f ;  /* 0x0c401f0008037f89 */ /* 0x000ea200000e0000 */
[----:B------:R-:W-:Y:S01]  /*3760*/  FMNMX.FTZ R10, R217, R10, !PT ;  /* 0x0000000ad90a7209 */ /* 0x000fe20007810000 */
[----:B------:R-:W-:Y:S01]  /*3770*/  ULDC UR17, c[0x0][0x2ec] ;  /* 0x0000bb0000117ab9 */ /* 0x000fe20000000800 */
[----:B------:R-:W-:Y:S02]  /*3780*/  ISETP.GE.AND P0, PT, R9, R0, PT ;  /* 0x000000000900720c */ /* 0x000fe40003f06270 */
[----:B------:R-:W-:Y:S02]  /*3790*/  FSEL R211, R59, -INF , !P3 ;  /* 0xff8000003bd37808 */ /* 0x000fe40005800000 */
[----:B------:R-:W-:Y:S02]  /*37a0*/  FMNMX.FTZ R10, R213, R10, !PT ;  /* 0x0000000ad50a7209 */ /* 0x000fe40007810000 */
[----:B------:R-:W-:-:S02]  /*37b0*/  ISETP.GE.AND P2, PT, R45, R0, PT ;  /* 0x000000002d00720c */ /* 0x000fc40003f46270 */
[----:B------:R-:W-:Y:S02]  /*37c0*/  FSEL R207, R70, -INF , !P0 ;  /* 0xff80000046cf7808 */ /* 0x000fe40004000000 */
[----:B------:R-:W-:Y:S02]  /*37d0*/  FMNMX.FTZ R10, R211, R10, !PT ;  /* 0x0000000ad30a7209 */ /* 0x000fe40007810000 */
[----:B------:R-:W-:Y:S02]  /*37e0*/  FSEL R205, R71, -INF , !P2 ;  /* 0xff80000047cd7808 */ /* 0x000fe40005000000 */
[----:B------:R-:W-:Y:S02]  /*37f0*/  FMNMX.FTZ R10, R207, R10, !PT ;  /* 0x0000000acf0a7209 */ /* 0x000fe40007810000 */
[----:B------:R-:W-:Y:S02]  /*3800*/  IADD3 R232, R81, R4, RZ ;  /* 0x0000000451e87210 */ /* 0x000fe40007ffe0ff */
[----:B------:R-:W-:-:S02]  /*3810*/  FMNMX.FTZ R10, R205, R10, !PT ;  /* 0x0000000acd0a7209 */ /* 0x000fc40007810000 */
[----:B------:R-:W-:Y:S01]  /*3820*/  LEA R232, R232, UR4, 0x1 ;  /* 0x00000004e8e87c11 */ /* 0x000fe2000f8e08ff */
[----:B------:R-:W-:Y:S01]  /*3830*/  UMOV UR4, UR15 ;  /* 0x0000000f00047c82 */ /* 0x000fe20008000000 */
[----:B--2---:R-:W-:Y:S01]  /*3840*/  FMNMX.FTZ R11, R8, R3, !PT ;  /* 0x00000003080b7209 */ /* 0x004fe20007810000 */
[----:B------:R-:W2:Y:S01]  /*3850*/  SHFL.BFLY PT, R9, R10, 0x2, 0x1f ;  /* 0x0c401f000a097f89 */ /* 0x000ea200000e0000 */
[-C--:B------:R-:W-:Y:S02]  /*3860*/  LEA R229, R5, R232.reuse, 0x1 ;  /* 0x000000e805e57211 */ /* 0x080fe400078e08ff */
[----:B------:R-:W-:Y:S01]  /*3870*/  LEA R230, R7, R232, 0x1 ;  /* 0x000000e807e67211 */ /* 0x000fe200078e08ff */
[----:B------:R-:W3:Y:S01]  /*3880*/  SHFL.BFLY PT, R164, R11, 0x1, 0x1f ;  /* 0x0c201f000ba47f89 */ /* 0x000ee200000e0000 */
[----:B------:R-:W-:Y:S02]  /*3890*/  IADD3 R227, R235, 0x800, RZ ;  /* 0x00000800ebe37810 */ /* 0x000fe40007ffe0ff */
[----:B------:R-:W-:Y:S01]  /*38a0*/  LEA R228, R5, R230, 0x1 ;  /* 0x000000e605e47211 */ /* 0x000fe200078e08ff */
[----:B------:R-:W-:Y:S01]  /*38b0*/  LDSM.16.MT88.4 R48, [R229+0x10000] ;  /* 0x01000000e530783b */ /* 0x000fe20000004200 */
[----:B------:R-:W-:-:S02]  /*38c0*/  IADD3 R226, R235, 0x1000, RZ ;  /* 0x00001000ebe27810 */ /* 0x000fc40007ffe0ff */
[C---:B------:R-:W-:Y:S01]  /*38d0*/  IADD3 R225, R235.reuse, 0x1800, RZ ;  /* 0x00001800ebe17810 */ /* 0x040fe20007ffe0ff */
[----:B------:R-:W-:Y:S01]  /*38e0*/  LDSM.16.MT88.4 R80, [R229+0x12000] ;  /* 0x01200000e550783b */ /* 0x000fe20000004200 */
[C---:B------:R-:W-:Y:S02]  /*38f0*/  IADD3 R223, R235.reuse, 0x2000, RZ ;  /* 0x00002000ebdf7810 */ /* 0x040fe40007ffe0ff */
[C---:B------:R-:W-:Y:S01]  /*3900*/  IADD3 R222, R235.reuse, 0x2800, RZ ;  /* 0x00002800ebde7810 */ /* 0x040fe20007ffe0ff */
[----:B------:R-:W-:Y:S01]  /*3910*/  LDSM.16.MT88.4 R104, [R230+0x14000] ;  /* 0x01400000e668783b */ /* 0x000fe20000004200 */
[C---:B------:R-:W-:Y:S02]  /*3920*/  IADD3 R221, R235.reuse, 0x3000, RZ ;  /* 0x00003000ebdd7810 */ /* 0x040fe40007ffe0ff */
[C---:B------:R-:W-:Y:S01]  /*3930*/  IADD3 R220, R235.reuse, 0x3800, RZ ;  /* 0x00003800ebdc7810 */ /* 0x040fe20007ffe0ff */
[----:B------:R-:W-:Y:S01]  /*3940*/  LDSM.16.MT88.4 R156, [R232+0x10000] ;  /* 0x01000000e89c783b */ /* 0x000fe20000004200 */
[----:B------:R-:W-:-:S02]  /*3950*/  IADD3 R218, R235, 0x4800, RZ ;  /* 0x00004800ebda7810 */ /* 0x000fc40007ffe0ff */
[----:B--2---:R-:W-:Y:S01]  /*3960*/  FMNMX.FTZ R8, R10, R9, !PT ;  /* 0x000000090a087209 */ /* 0x004fe20007810000 */
[----:B------:R-:W-:Y:S01]  /*3970*/  LDSM.16.MT88.4 R40, [R230+0x10000] ;  /* 0x01000000e628783b */ /* 0x000fe20000004200 */
[----:B---3--:R-:W-:-:S03]  /*3980*/  FMNMX.FTZ R164, R11, R164, !PT ;  /* 0x000000a40ba47209 */ /* 0x008fc60007810000 */
[----:B------:R-:W2:Y:S01]  /*3990*/  SHFL.BFLY PT, R3, R8, 0x1, 0x1f ;  /* 0x0c201f0008037f89 */ /* 0x000ea200000e0000 */
[C---:B------:R-:W-:Y:S01]  /*39a0*/  FSETP.NEU.FTZ.AND P0, PT, R164.reuse, -INF , PT ;  /* 0xff800000a400780b */ /* 0x040fe20003f1d000 */
[----:B------:R-:W-:Y:S02]  /*39b0*/  FMUL.FTZ R215, R164, UR17 ;  /* 0x00000011a4d77c20 */ /* 0x000fe40008410000 */
[----:B------:R-:W3:Y:S03]  /*39c0*/  LDSM.16.MT88.4 R56, [R228+0x10000] ;  /* 0x01000000e438783b */ /* 0x000ee60000004200 */
[----:B------:R-:W-:Y:S01]  /*39d0*/  FSEL R215, R215, RZ, P0 ;  /* 0x000000ffd7d77208 */ /* 0x000fe20000000000 */
[----:B------:R-:W4:Y:S04]  /*39e0*/  LDSM.16.MT88.4 R64, [R232+0x12000] ;  /* 0x01200000e840783b */ /* 0x000f280000004200 */
[--C-:B------:R-:W-:Y:S01]  /*39f0*/  FFMA.FTZ R196, R28, UR17, -R215.reuse ;  /* 0x000000111cc47c23 */ /* 0x100fe200080108d7 */
[--C-:B------:R-:W-:Y:S01]  /*3a00*/  FFMA.FTZ R195, R22, UR17, -R215.reuse ;  /* 0x0000001116c37c23 */ /* 0x100fe200080108d7 */
[--C-:B------:R-:W-:Y:S01]  /*3a10*/  FFMA.FTZ R192, R24, UR17, -R215.reuse ;  /* 0x0000001118c07c23 */ /* 0x100fe200080108d7 */
[--C-:B------:R-:W-:Y:S01]  /*3a20*/  FFMA.FTZ R189, R26, UR17, -R215.reuse ;  /* 0x000000111abd7c23 */ /* 0x100fe200080108d7 */
[----:B------:R-:W5:Y:S01]  /*3a30*/  LDSM.16.MT88.4 R72, [R230+0x12000] ;  /* 0x01200000e648783b */ /* 0x000f620000004200 */
[--C-:B------:R-:W-:Y:S01]  /*3a40*/  FFMA.FTZ R186, R6, UR17, -R215.reuse ;  /* 0x0000001106ba7c23 */ /* 0x100fe200080108d7 */
[----:B------:R-:W-:Y:S01]  /*3a50*/  MUFU.EX2 R196, R196 ;  /* 0x000000c400c47308 */ /* 0x000fe20000000800 */
[--C-:B------:R-:W-:Y:S01]  /*3a60*/  FFMA.FTZ R187, R20, UR17, -R215.reuse ;  /* 0x0000001114bb7c23 */ /* 0x100fe200080108d7 */
[----:B------:R-:W5:Y:S01]  /*3a70*/  LDSM.16.MT88.4 R88, [R228+0x12000] ;  /* 0x01200000e458783b */ /* 0x000f620000004200 */
[--C-:B------:R-:W-:Y:S01]  /*3a80*/  FFMA.FTZ R185, R18, UR17, -R215.reuse ;  /* 0x0000001112b97c23 */ /* 0x100fe200080108d7 */
[----:B--2---:R-:W-:Y:S01]  /*3a90*/  FMNMX.FTZ R3, R8, R3, !PT ;  /* 0x0000000308037209 */ /* 0x004fe20007810000 */
[--C-:B------:R-:W-:Y:S01]  /*3aa0*/  FFMA.FTZ R166, R16, UR17, -R215.reuse ;  /* 0x0000001110a67c23 */ /* 0x100fe200080108d7 */
[----:B------:R-:W2:Y:S01]  /*3ab0*/  LDSM.16.MT88.4 R96, [R232+0x14000] ;  /* 0x01400000e860783b */ /* 0x000ea20000004200 */
[--C-:B------:R-:W-:Y:S01]  /*3ac0*/  FFMA.FTZ R197, R204, UR17, -R215.reuse ;  /* 0x00000011ccc57c23 */ /* 0x100fe200080108d7 */
[C---:B------:R-:W-:Y:S01]  /*3ad0*/  FSETP.NEU.FTZ.AND P0, PT, R3.reuse, -INF , PT ;  /* 0xff8000000300780b */ /* 0x040fe20003f1d000 */
[----:B------:R-:W-:Y:S01]  /*3ae0*/  FMUL.FTZ R206, R3, UR17 ;  /* 0x0000001103ce7c20 */ /* 0x000fe20008410000 */
[----:B------:R-:W2:Y:S01]  /*3af0*/  LDSM.16.MT88.4 R112, [R229+0x14000] ;  /* 0x01400000e570783b */ /* 0x000ea20000004200 */
[----:B------:R-:W1:Y:S01]  /*3b00*/  MUFU.EX2 R195, R195 ;  /* 0x000000c300c37308 */ /* 0x000e620000000800 */
[--C-:B------:R-:W-:Y:S01]  /*3b10*/  FFMA.FTZ R199, R202, UR17, -R215.reuse ;  /* 0x00000011cac77c23 */ /* 0x100fe200080108d7 */
[--C-:B------:R-:W-:Y:S01]  /*3b20*/  FFMA.FTZ R198, R198, UR17, -R215.reuse ;  /* 0x00000011c6c67c23 */ /* 0x100fe200080108d7 */
[----:B------:R-:W-:Y:S01]  /*3b30*/  FSEL R206, R206, RZ, P0 ;  /* 0x000000ffcece7208 */ /* 0x000fe20000000000 */
[----:B------:R-:W2:Y:S01]  /*3b40*/  LDSM.16.MT88.4 R116, [R228+0x14000] ;  /* 0x01400000e474783b */ /* 0x000ea20000004200 */
[--C-:B------:R-:W-:Y:S01]  /*3b50*/  FFMA.FTZ R200, R200, UR17, -R215.reuse ;  /* 0x00000011c8c87c23 */ /* 0x100fe200080108d7 */
[----:B------:R-:W-:-:S02]  /*3b60*/  FFMA.FTZ R249, R210, UR17, -R215 ;  /* 0x00000011d2f97c23 */ /* 0x000fc400080108d7 */
[--C-:B------:R-:W-:Y:S01]  /*3b70*/  FFMA.FTZ R191, R13, UR17, -R206.reuse ;  /* 0x000000110dbf7c23 */ /* 0x100fe200080108ce */
[--C-:B------:R-:W-:Y:S01]  /*3b80*/  FFMA.FTZ R194, R31, UR17, -R206.reuse ;  /* 0x000000111fc27c23 */ /* 0x100fe200080108ce */
[--C-:B------:R-:W-:Y:S01]  /*3b90*/  FFMA.FTZ R193, R37, UR17, -R206.reuse ;  /* 0x0000001125c17c23 */ /* 0x100fe200080108ce */
[--C-:B------:R-:W-:Y:S01]  /*3ba0*/  FFMA.FTZ R190, R27, UR17, -R206.reuse ;  /* 0x000000111bbe7c23 */ /* 0x100fe200080108ce */
[----:B------:R-:W2:Y:S01]  /*3bb0*/  LDSM.16.MT88.4 R124, [R232+0x16000] ;  /* 0x01600000e87c783b */ /* 0x000ea20000004200 */
[----:B------:R-:W-:Y:S01]  /*3bc0*/  MUFU.EX2 R192, R192 ;  /* 0x000000c000c07308 */ /* 0x000fe20000000800 */
[--C-:B------:R-:W-:Y:S01]  /*3bd0*/  FFMA.FTZ R167, R23, UR17, -R206.reuse ;  /* 0x0000001117a77c23 */ /* 0x100fe200080108ce */
[--C-:B------:R-:W-:Y:S01]  /*3be0*/  FFMA.FTZ R188, R25, UR17, -R206.reuse ;  /* 0x0000001119bc7c23 */ /* 0x100fe200080108ce */
[----:B------:R-:W2:Y:S01]  /*3bf0*/  LDSM.16.MT88.4 R132, [R230+0x16000] ;  /* 0x01600000e684783b */ /* 0x000ea20000004200 */
[----:B-1----:R-:W-:Y:S01]  /*3c00*/  F2FP.BF16.F32.PACK_AB R148, R195, R196 ;  /* 0x000000c4c394723e */ /* 0x002fe200000010ff */
[--C-:B------:R-:W-:Y:S01]  /*3c10*/  FFMA.FTZ R184, R17, UR17, -R206.reuse ;  /* 0x0000001111b87c23 */ /* 0x100fe200080108ce */
[--C-:B------:R-:W-:Y:S01]  /*3c20*/  FFMA.FTZ R165, R19, UR17, -R206.reuse ;  /* 0x0000001113a57c23 */ /* 0x100fe200080108ce */
[----:B------:R-:W1:Y:S01]  /*3c30*/  LDSM.16.MT88.4 R140, [R229+0x16000] ;  /* 0x01600000e58c783b */ /* 0x000e620000004200 */
[----:B------:R-:W3:Y:S01]  /*3c40*/  MUFU.EX2 R189, R189 ;  /* 0x000000bd00bd7308 */ /* 0x000ee20000000800 */
[--C-:B------:R-:W-:Y:S01]  /*3c50*/  FFMA.FTZ R201, R201, UR17, -R206.reuse ;  /* 0x00000011c9c97c23 */ /* 0x100fe200080108ce */
[--C-:B------:R-:W-:Y:S01]  /*3c60*/  FFMA.FTZ R202, R219, UR17, -R206.reuse ;  /* 0x00000011dbca7c23 */ /* 0x100fe200080108ce */
[----:B------:R-:W1:Y:S01]  /*3c70*/  LDSM.16.MT88.4 R4, [R228+0x16000] ;  /* 0x01600000e404783b */ /* 0x000e620000004200 */
[--C-:B------:R-:W-:Y:S01]  /*3c80*/  FFMA.FTZ R203, R203, UR17, -R206.reuse ;  /* 0x00000011cbcb7c23 */ /* 0x100fe200080108ce */
[----:B------:R-:W-:Y:S01]  /*3c90*/  FFMA.FTZ R204, R217, UR17, -R206 ;  /* 0x00000011d9cc7c23 */ /* 0x000fe200080108ce */
[----:B------:R-:W-:Y:S01]  /*3ca0*/  FADD.FTZ R195, R196, R195 ;  /* 0x000000c3c4c37221 */ /* 0x000fe20000010000 */
[----:B------:R-:W1:Y:S01]  /*3cb0*/  LDSM.16.MT88.4 R12, [R229+0x10800] ;  /* 0x01080000e50c783b */ /* 0x000e620000004200 */
[----:B------:R-:W-:Y:S01]  /*3cc0*/  MUFU.EX2 R191, R191 ;  /* 0x000000bf00bf7308 */ /* 0x000fe20000000800 */
[----:B------:R-:W-:-:S02]  /*3cd0*/  IADD3 R219, R235, 0x4000, RZ ;  /* 0x00004000ebdb7810 */ /* 0x000fc40007ffe0ff */
[----:B------:R-:W1:Y:S01]  /*3ce0*/  LDSM.16.MT88.4 R20, [R229+0x12800] ;  /* 0x01280000e514783b */ /* 0x000e620000004200 */
[----:B------:R-:W-:-:S03]  /*3cf0*/  IADD3 R217, R235, 0x5000, RZ ;  /* 0x00005000ebd97810 */ /* 0x000fc60007ffe0ff */
[----:B------:R-:W1:Y:S01]  /*3d00*/  LDSM.16.MT88.4 R8, [R230+0x14800] ;  /* 0x01480000e608783b */ /* 0x000e620000004200 */
[----:B------:R-:W4:Y:S01]  /*3d10*/  MUFU.EX2 R194, R194 ;  /* 0x000000c200c27308 */ /* 0x000f220000000800 */
[C---:B---3--:R-:W-:Y:S01]  /*3d20*/  F2FP.BF16.F32.PACK_AB R150, R189.reuse, R192 ;  /* 0x000000c0bd96723e */ /* 0x048fe200000010ff */
[----:B------:R-:W-:Y:S01]  /*3d30*/  FADD.FTZ R192, R192, R195 ;  /* 0x000000c3c0c07221 */ /* 0x000fe20000010000 */
[----:B------:R-:W3:Y:S03]  /*3d40*/  LDSM.16.MT88.4 R16, [R229+0x14800] ;  /* 0x01480000e510783b */ /* 0x000ee60000004200 */
[----:B------:R-:W-:Y:S01]  /*3d50*/  FADD.FTZ R192, R189, R192 ;  /* 0x000000c0bdc07221 */ /* 0x000fe20000010000 */
[----:B------:R-:W-:Y:S01]  /*3d60*/  LDSM.16.MT88.4 R32, [R230+0x12800] ;  /* 0x01280000e620783b */ /* 0x000fe20000004200 */
[----:B------:R-:W-:Y:S03]  /*3d70*/  MUFU.EX2 R193, R193 ;  /* 0x000000c100c17308 */ /* 0x000fe60000000800 */
[----:B------:R-:W-:Y:S04]  /*3d80*/  LDSM.16.MT88.4 R24, [R232+0x14800] ;  /* 0x01480000e818783b */ /* 0x000fe80000004200 */
[----:B------:R-:W-:Y:S01]  /*3d90*/  LDSM.16.MT88.4 R180, [R232+0x10800] ;  /* 0x01080000e8b4783b */ /* 0x000fe20000004200 */
[----:B------:R-:W5:Y:S01]  /*3da0*/  MUFU.EX2 R190, R190 ;  /* 0x000000be00be7308 */ /* 0x000f620000000800 */
[----:B----4-:R-:W-:Y:S01]  /*3db0*/  F2FP.BF16.F32.PACK_AB R149, R194, R191 ;  /* 0x000000bfc295723e */ /* 0x010fe200000010ff */
[----:B------:R-:W-:Y:S01]  /*3dc0*/  FADD.FTZ R194, R191, R194 ;  /* 0x000000c2bfc27221 */ /* 0x000fe20000010000 */
[----:B------:R-:W-:Y:S04]  /*3dd0*/  LDSM.16.MT88.4 R176, [R230+0x10800] ;  /* 0x01080000e6b0783b */ /* 0x000fe80000004200 */
[----:B------:R-:W-:Y:S01]  /*3de0*/  LDSM.16.MT88.4 R172, [R228+0x10800] ;  /* 0x01080000e4ac783b */ /* 0x000fe20000004200 */
[----:B------:R-:W-:Y:S03]  /*3df0*/  MUFU.EX2 R187, R187 ;  /* 0x000000bb00bb7308 */ /* 0x000fe60000000800 */
[----:B------:R-:W-:Y:S04]  /*3e00*/  LDSM.16.MT88.4 R168, [R232+0x12800] ;  /* 0x01280000e8a8783b */ /* 0x000fe80000004200 */
[----:B------:R-:W-:Y:S01]  /*3e10*/  LDSM.16.MT88.4 R28, [R228+0x12800] ;  /* 0x01280000e41c783b */ /* 0x000fe20000004200 */
[----:B------:R-:W4:Y:S01]  /*3e20*/  MUFU.EX2 R186, R186 ;  /* 0x000000ba00ba7308 */ /* 0x000f220000000800 */
[----:B-----5:R-:W-:Y:S01]  /*3e30*/  F2FP.BF16.F32.PACK_AB R151, R190, R193 ;  /* 0x000000c1be97723e */ /* 0x020fe200000010ff */
[----:B------:R-:W-:-:S04]  /*3e40*/  FADD.FTZ R193, R193, R194 ;  /* 0x000000c2c1c17221 */ /* 0x000fc80000010000 */
[----:B------:R-:W-:Y:S02]  /*3e50*/  FADD.FTZ R193, R190, R193 ;  /* 0x000000c1bec17221 */ /* 0x000fe40000010000 */
[C---:B------:R-:W-:Y:S01]  /*3e60*/  HMMA.16816.F32.BF16 R44, R148.reuse, R48, RZ ;  /* 0x00000030942c723c */ /* 0x040fe200000418ff */
[----:B------:R-:W-:Y:S05]  /*3e70*/  MUFU.EX2 R185, R185 ;  /* 0x000000b900b97308 */ /* 0x000fea0000000800 */
[C---:B------:R-:W-:Y:S03]  /*3e80*/  HMMA.16816.F32.BF16 R48, R148.reuse, R50, RZ ;  /* 0x000000329430723c */ /* 0x040fe600000418ff */
[----:B------:R-:W-:Y:S03]  /*3e90*/  MUFU.EX2 R166, R166 ;  /* 0x000000a600a67308 */ /* 0x000fe60000000800 */
[C---:B------:R-:W-:Y:S05]  /*3ea0*/  HMMA.16816.F32.BF16 R76, R148.reuse, R80, RZ ;  /* 0x00000050944c723c */ /* 0x040fea00000418ff */
[----:B------:R-:W-:Y:S01]  /*3eb0*/  MUFU.EX2 R188, R188 ;  /* 0x000000bc00bc7308 */ /* 0x000fe20000000800 */
[C---:B------:R-:W-:Y:S06]  /*3ec0*/  HMMA.16816.F32.BF16 R100, R148.reuse, R104, RZ ;  /* 0x000000689464723c */ /* 0x040fec00000418ff */
[C---:B------:R-:W-:Y:S01]  /*3ed0*/  HMMA.16816.F32.BF16 R80, R148.reuse, R82, RZ ;  /* 0x000000529450723c */ /* 0x040fe200000418ff */
[----:B------:R-:W5:Y:S05]  /*3ee0*/  MUFU.EX2 R167, R167 ;  /* 0x000000a700a77308 */ /* 0x000f6a0000000800 */
[C---:B------:R-:W-:Y:S03]  /*3ef0*/  HMMA.16816.F32.BF16 R104, R148.reuse, R106, RZ ;  /* 0x0000006a9468723c */ /* 0x040fe600000418ff */
[----:B------:R-:W-:Y:S03]  /*3f00*/  MUFU.EX2 R184, R184 ;  /* 0x000000b800b87308 */ /* 0x000fe60000000800 */
[C---:B------:R-:W-:Y:S05]  /*3f10*/  HMMA.16816.F32.BF16 R160, R148.reuse, R156, RZ ;  /* 0x0000009c94a0723c */ /* 0x040fea00000418ff */
[----:B------:R-:W3:Y:S01]  /*3f20*/  MUFU.EX2 R165, R165 ;  /* 0x000000a500a57308 */ /* 0x000ee20000000800 */
[C---:B------:R-:W-:Y:S06]  /*3f30*/  HMMA.16816.F32.BF16 R36, R148.reuse, R40, RZ ;  /* 0x000000289424723c */ /* 0x040fec00000418ff */
[C---:B------:R-:W-:Y:S01]  /*3f40*/  HMMA.16816.F32.BF16 R52, R148.reuse, R56, RZ ;  /* 0x000000389434723c */ /* 0x040fe200000418ff */
[----:B------:R-:W-:Y:S05]  /*3f50*/  MUFU.EX2 R197, R197 ;  /* 0x000000c500c57308 */ /* 0x000fea0000000800 */
[C---:B------:R-:W-:Y:S03]  /*3f60*/  HMMA.16816.F32.BF16 R60, R148.reuse, R64, RZ ;  /* 0x00000040943c723c */ /* 0x040fe600000418ff */
[----:B------:R-:W3:Y:S03]  /*3f70*/  MUFU.EX2 R198, R198 ;  /* 0x000000c600c67308 */ /* 0x000ee60000000800 */
[C---:B------:R-:W-:Y:S05]  /*3f80*/  HMMA.16816.F32.BF16 R68, R148.reuse, R72, RZ ;  /* 0x000000489444723c */ /* 0x040fea00000418ff */
[----:B------:R-:W-:Y:S01]  /*3f90*/  MUFU.EX2 R199, R199 ;  /* 0x000000c700c77308 */ /* 0x000fe20000000800 */
[C---:B------:R-:W-:Y:S06]  /*3fa0*/  HMMA.16816.F32.BF16 R84, R148.reuse, R88, RZ ;  /* 0x000000589454723c */ /* 0x040fec00000418ff */
[C---:B--2---:R-:W-:Y:S01]  /*3fb0*/  HMMA.16816.F32.BF16 R92, R148.reuse, R96, RZ ;  /* 0x00000060945c723c */ /* 0x044fe200000418ff */
[----:B------:R-:W-:Y:S05]  /*3fc0*/  MUFU.EX2 R200, R200 ;  /* 0x000000c800c87308 */ /* 0x000fea0000000800 */
[C---:B------:R-:W-:Y:S03]  /*3fd0*/  HMMA.16816.F32.BF16 R108, R148.reuse, R112, RZ ;  /* 0x00000070946c723c */ /* 0x040fe600000418ff */
[----:B------:R-:W-:Y:S03]  /*3fe0*/  MUFU.EX2 R201, R201 ;  /* 0x000000c900c97308 */ /* 0x000fe60000000800 */
[C---:B------:R-:W-:Y:S05]  /*3ff0*/  HMMA.16816.F32.BF16 R152, R148.reuse, R116, RZ ;  /* 0x000000749498723c */ /* 0x040fea00000418ff */
[----:B------:R-:W2:Y:S01]  /*4000*/  MUFU.EX2 R202, R202 ;  /* 0x000000ca00ca7308 */ /* 0x000ea20000000800 */
[C---:B------:R-:W-:Y:S06]  /*4010*/  HMMA.16816.F32.BF16 R120, R148.reuse, R124, RZ ;  /* 0x0000007c9478723c */ /* 0x040fec00000418ff */
[C---:B------:R-:W-:Y:S01]  /*4020*/  HMMA.16816.F32.BF16 R128, R148.reuse, R132, RZ ;  /* 0x000000849480723c */ /* 0x040fe200000418ff */
[----:B------:R-:W-:Y:S05]  /*4030*/  MUFU.EX2 R203, R203 ;  /* 0x000000cb00cb7308 */ /* 0x000fea0000000800 */
[C---:B-1----:R-:W-:Y:S03]  /*4040*/  HMMA.16816.F32.BF16 R136, R148.reuse, R140, RZ ;  /* 0x0000008c9488723c */ /* 0x042fe600000418ff */
[----:B------:R-:W1:Y:S03]  /*4050*/  MUFU.EX2 R204, R204 ;  /* 0x000000cc00cc7308 */ /* 0x000e660000000800 */
[C---:B------:R-:W-:Y:S05]  /*4060*/  HMMA.16816.F32.BF16 R156, R148.reuse, R158, RZ ;  /* 0x0000009e949c723c */ /* 0x040fea00000418ff */
[----:B------:R-:W-:Y:S01]  /*4070*/  MUFU.EX2 R249, R249 ;  /* 0x000000f900f97308 */ /* 0x000fe20000000800 */
[C---:B------:R-:W-:Y:S06]  /*4080*/  HMMA.16816.F32.BF16 R40, R148.reuse, R42, RZ ;  /* 0x0000002a9428723c */ /* 0x040fec00000418ff */
        /* <DEDUP_REMOVED lines=11> */
[----:B------:R-:W-:Y:S01]  /*4140*/  HMMA.16816.F32.BF16 R148, R148, R6, RZ ;  /* 0x000000069494723c */ /* 0x000fe200000418ff */
[----:B----4-:R-:W-:Y:S01]  /*4150*/  F2FP.BF16.F32.PACK_AB R4, R186, R187 ;  /* 0x000000bbba04723e */ /* 0x010fe200000010ff */
[----:B------:R-:W-:Y:S01]  /*4160*/  FADD.FTZ R187, R187, R192 ;  /* 0x000000c0bbbb7221 */ /* 0x000fe20000010000 */
[----:B-----5:R-:W-:Y:S01]  /*4170*/  F2FP.BF16.F32.PACK_AB R5, R167, R188 ;  /* 0x000000bca705723e */ /* 0x020fe200000010ff */
[----:B------:R-:W-:-:S02]  /*4180*/  FADD.FTZ R188, R188, R193 ;  /* 0x000000c1bcbc7221 */ /* 0x000fc40000010000 */
[----:B------:R-:W-:Y:S01]  /*4190*/  FADD.FTZ R186, R186, R187 ;  /* 0x000000bbbaba7221 */ /* 0x000fe20000010000 */
[----:B------:R-:W-:Y:S01]  /*41a0*/  F2FP.BF16.F32.PACK_AB R6, R166, R185 ;  /* 0x000000b9a606723e */ /* 0x000fe200000010ff */
[----:B------:R-:W-:Y:S01]  /*41b0*/  FADD.FTZ R167, R167, R188 ;  /* 0x000000bca7a77221 */ /* 0x000fe20000010000 */
[----:B---3--:R-:W-:Y:S01]  /*41c0*/  F2FP.BF16.F32.PACK_AB R7, R165, R184 ;  /* 0x000000b8a507723e */ /* 0x008fe200000010ff */
[----:B------:R-:W-:Y:S02]  /*41d0*/  FADD.FTZ R185, R185, R186 ;  /* 0x000000bab9b97221 */ /* 0x000fe40000010000 */
[----:B------:R-:W-:Y:S02]  /*41e0*/  FADD.FTZ R184, R184, R167 ;  /* 0x000000a7b8b87221 */ /* 0x000fe40000010000 */
[----:B------:R-:W-:Y:S02]  /*41f0*/  FADD.FTZ R166, R166, R185 ;  /* 0x000000b9a6a67221 */ /* 0x000fe40000010000 */
[----:B------:R-:W-:Y:S01]  /*4200*/  HMMA.16816.F32.BF16 R44, R4, R12, R44 ;  /* 0x0000000c042c723c */ /* 0x000fe2000004182c */
[----:B------:R-:W-:-:S05]  /*4210*/  FADD.FTZ R184, R165, R184 ;  /* 0x000000b8a5b87221 */ /* 0x000fca0000010000 */
[C---:B------:R-:W-:Y:S01]  /*4220*/  HMMA.16816.F32.BF16 R48, R4.reuse, R14, R48 ;  /* 0x0000000e0430723c */ /* 0x040fe20000041830 */
[----:B------:R-:W3:Y:S05]  /*4230*/  LDSM.16.MT88.4 R12, [R228+0x14800] ;  /* 0x01480000e40c783b */ /* 0x000eea0000004200 */
[C---:B------:R-:W-:Y:S06]  /*4240*/  HMMA.16816.F32.BF16 R76, R4.reuse, R20, R76 ;  /* 0x00000014044c723c */ /* 0x040fec000004184c */
[C---:B------:R-:W-:Y:S01]  /*4250*/  HMMA.16816.F32.BF16 R80, R4.reuse, R22, R80 ;  /* 0x000000160450723c */ /* 0x040fe20000041850 */
[----:B------:R-:W4:Y:S05]  /*4260*/  LDSM.16.MT88.4 R20, [R232+0x16800] ;  /* 0x01680000e814783b */ /* 0x000f2a0000004200 */
[C---:B------:R-:W-:Y:S06]  /*4270*/  HMMA.16816.F32.BF16 R100, R4.reuse, R8, R100 ;  /* 0x000000080464723c */ /* 0x040fec0000041864 */
[C---:B------:R-:W-:Y:S01]  /*4280*/  HMMA.16816.F32.BF16 R104, R4.reuse, R10, R104 ;  /* 0x0000000a0468723c */ /* 0x040fe20000041868 */
[----:B------:R-:W5:Y:S05]  /*4290*/  LDSM.16.MT88.4 R8, [R230+0x16800] ;  /* 0x01680000e608783b */ /* 0x000f6a0000004200 */
[C---:B------:R-:W-:Y:S06]  /*42a0*/  HMMA.16816.F32.BF16 R108, R4.reuse, R16, R108 ;  /* 0x00000010046c723c */ /* 0x040fec000004186c */
[C---:B------:R-:W-:Y:S01]  /*42b0*/  HMMA.16816.F32.BF16 R112, R4.reuse, R18, R112 ;  /* 0x000000120470723c */ /* 0x040fe20000041870 */
[----:B------:R-:W2:Y:S05]  /*42c0*/  LDSM.16.MT88.4 R16, [R229+0x16800] ;  /* 0x01680000e510783b */ /* 0x000eaa0000004200 */
[C---:B---3--:R-:W-:Y:S06]  /*42d0*/  HMMA.16816.F32.BF16 R152, R4.reuse, R12, R152 ;  /* 0x0000000c0498723c */ /* 0x048fec0000041898 */
[C---:B------:R-:W-:Y:S01]  /*42e0*/  HMMA.16816.F32.BF16 R116, R4.reuse, R14, R116 ;  /* 0x0000000e0474723c */ /* 0x040fe20000041874 */
[----:B------:R-:W3:Y:S05]  /*42f0*/  LDSM.16.MT88.4 R12, [R228+0x16800] ;  /* 0x01680000e40c783b */ /* 0x000eea0000004200 */
[C---:B----4-:R-:W-:Y:S06]  /*4300*/  HMMA.16816.F32.BF16 R120, R4.reuse, R20, R120 ;  /* 0x000000140478723c */ /* 0x050fec0000041878 */
[C---:B------:R-:W-:Y:S01]  /*4310*/  HMMA.16816.F32.BF16 R124, R4.reuse, R22, R124 ;  /* 0x00000016047c723c */ /* 0x040fe2000004187c */
[----:B------:R-:W-:Y:S05]  /*4320*/  LDSM.16.MT88.4 R20, [R232+0x15000] ;  /* 0x01500000e814783b */ /* 0x000fea0000004200 */
[C---:B-----5:R-:W-:Y:S06]  /*4330*/  HMMA.16816.F32.BF16 R128, R4.reuse, R8, R128 ;  /* 0x000000080480723c */ /* 0x060fec0000041880 */
[C---:B------:R-:W-:Y:S01]  /*4340*/  HMMA.16816.F32.BF16 R132, R4.reuse, R10, R132 ;  /* 0x0000000a0484723c */ /* 0x040fe20000041884 */
[----:B------:R-:W4:Y:S05]  /*4350*/  LDSM.16.MT88.4 R8, [R230+0x13000] ;  /* 0x01300000e608783b */ /* 0x000f2a0000004200 */
[C---:B------:R-:W-:Y:S06]  /*4360*/  HMMA.16816.F32.BF16 R68, R4.reuse, R32, R68 ;  /* 0x000000200444723c */ /* 0x040fec0000041844 */
[C---:B------:R-:W-:Y:S01]  /*4370*/  HMMA.16816.F32.BF16 R72, R4.reuse, R34, R72 ;  /* 0x000000220448723c */ /* 0x040fe20000041848 */
[----:B------:R-:W-:Y:S05]  /*4380*/  LDSM.16.MT88.4 R32, [R229+0x13000] ;  /* 0x01300000e520783b */ /* 0x000fea0000004200 */
[C---:B------:R-:W-:Y:S06]  /*4390*/  HMMA.16816.F32.BF16 R92, R4.reuse, R24, R92 ;  /* 0x00000018045c723c */ /* 0x040fec000004185c */
[C---:B------:R-:W-:Y:S01]  /*43a0*/  HMMA.16816.F32.BF16 R96, R4.reuse, R26, R96 ;  /* 0x0000001a0460723c */ /* 0x040fe20000041860 */
[----:B------:R-:W5:Y:S05]  /*43b0*/  LDSM.16.MT88.4 R24, [R229+0x11000] ;  /* 0x01100000e518783b */ /* 0x000f6a0000004200 */
[C---:B------:R-:W-:Y:S06]  /*43c0*/  HMMA.16816.F32.BF16 R160, R4.reuse, R180, R160 ;  /* 0x000000b404a0723c */ /* 0x040fec00000418a0 */
[C---:B------:R-:W-:Y:S01]  /*43d0*/  HMMA.16816.F32.BF16 R156, R4.reuse, R182, R156 ;  /* 0x000000b6049c723c */ /* 0x040fe2000004189c */
[----:B------:R-:W-:Y:S05]  /*43e0*/  LDSM.16.MT88.4 R180, [R232+0x11000] ;  /* 0x01100000e8b4783b */ /* 0x000fea0000004200 */
        /* <DEDUP_REMOVED lines=12> */
[C---:B--2---:R-:W-:Y:S06]  /*44b0*/  HMMA.16816.F32.BF16 R136, R4.reuse, R16, R136 ;  /* 0x000000100488723c */ /* 0x044fec0000041888 */
[C---:B------:R-:W-:Y:S01]  /*44c0*/  HMMA.16816.F32.BF16 R140, R4.reuse, R18, R140 ;  /* 0x00000012048c723c */ /* 0x040fe2000004188c */
[----:B------:R-:W2:Y:S05]  /*44d0*/  LDSM.16.MT88.4 R16, [R230+0x15000] ;  /* 0x01500000e610783b */ /* 0x000eaa0000004200 */
[C---:B---3--:R-:W-:Y:S06]  /*44e0*/  HMMA.16816.F32.BF16 R144, R4.reuse, R12, R144 ;  /* 0x0000000c0490723c */ /* 0x048fec0000041890 */
[----:B------:R-:W-:Y:S01]  /*44f0*/  HMMA.16816.F32.BF16 R148, R4, R14, R148 ;  /* 0x0000000e0494723c */ /* 0x000fe20000041894 */
[----:B------:R-:W3:Y:S06]  /*4500*/  LDSM.16.MT88.4 R12, [R229+0x15000] ;  /* 0x01500000e50c783b */ /* 0x000eec0000004200 */
[----:B------:R-:W-:Y:S01]  /*4510*/  F2FP.BF16.F32.PACK_AB R4, R198, R197 ;  /* 0x000000c5c604723e */ /* 0x000fe200000010ff */
[----:B------:R-:W-:Y:S01]  /*4520*/  FADD.FTZ R197, R197, R166 ;  /* 0x000000a6c5c57221 */ /* 0x000fe20000010000 */
[----:B------:R-:W-:Y:S01]  /*4530*/  F2FP.BF16.F32.PACK_AB R5, R202, R201 ;  /* 0x000000c9ca05723e */ /* 0x000fe200000010ff */
[----:B------:R-:W-:Y:S01]  /*4540*/  FADD.FTZ R201, R201, R184 ;  /* 0x000000b8c9c97221 */ /* 0x000fe20000010000 */
[----:B------:R-:W-:Y:S01]  /*4550*/  F2FP.BF16.F32.PACK_AB R6, R200, R199 ;  /* 0x000000c7c806723e */ /* 0x000fe200000010ff */
[----:B------:R-:W-:Y:S01]  /*4560*/  FADD.FTZ R198, R198, R197 ;  /* 0x000000c5c6c67221 */ /* 0x000fe20000010000 */
[----:B-1----:R-:W-:Y:S01]  /*4570*/  F2FP.BF16.F32.PACK_AB R7, R204, R203 ;  /* 0x000000cbcc07723e */ /* 0x002fe200000010ff */
[----:B------:R-:W-:-:S02]  /*4580*/  FADD.FTZ R202, R202, R201 ;  /* 0x000000c9caca7221 */ /* 0x000fc40000010000 */
[----:B------:R-:W-:Y:S02]  /*4590*/  FADD.FTZ R199, R199, R198 ;  /* 0x000000c6c7c77221 */ /* 0x000fe40000010000 */
[----:B------:R-:W-:Y:S02]  /*45a0*/  FADD.FTZ R203, R203, R202 ;  /* 0x000000cacbcb7221 */ /* 0x000fe40000010000 */
[----:B----4-:R-:W-:Y:S01]  /*45b0*/  HMMA.16816.F32.BF16 R68, R4, R8, R68 ;  /* 0x000000080444723c */ /* 0x010fe20000041844 */
[----:B------:R-:W-:Y:S01]  /*45c0*/  FADD.FTZ R199, R200, R199 ;  /* 0x000000c7c8c77221 */ /* 0x000fe20000010000 */
[----:B------:R-:W-:-:S04]  /*45d0*/  FADD.FTZ R204, R204, R203 ;  /* 0x000000cbcccc7221 */ /* 0x000fc80000010000 */
[C---:B------:R-:W-:Y:S01]  /*45e0*/  HMMA.16816.F32.BF16 R72, R4.reuse, R10, R72 ;  /* 0x0000000a0448723c */ /* 0x040fe20000041848 */
[----:B------:R-:W1:Y:S05]  /*45f0*/  LDSM.16.MT88.4 R8, [R232+0x17000] ;  /* 0x01700000e808783b */ /* 0x000e6a0000004200 */
[C---:B------:R-:W-:Y:S06]  /*4600*/  HMMA.16816.F32.BF16 R92, R4.reuse, R20, R92 ;  /* 0x00000014045c723c */ /* 0x040fec000004185c */
[C---:B------:R-:W-:Y:S01]  /*4610*/  HMMA.16816.F32.BF16 R96, R4.reuse, R22, R96 ;  /* 0x000000160460723c */ /* 0x040fe20000041860 */
[----:B------:R-:W4:Y:S05]  /*4620*/  LDSM.16.MT88.4 R20, [R230+0x17000] ;  /* 0x01700000e614783b */ /* 0x000f2a0000004200 */
[C---:B-----5:R-:W-:Y:S06]  /*4630*/  HMMA.16816.F32.BF16 R44, R4.reuse, R24, R44 ;  /* 0x00000018042c723c */ /* 0x060fec000004182c */
[C---:B------:R-:W-:Y:S01]  /*4640*/  HMMA.16816.F32.BF16 R48, R4.reuse, R26, R48 ;  /* 0x0000001a0430723c */ /* 0x040fe20000041830 */
[----:B------:R-:W5:Y:S05]  /*4650*/  LDSM.16.MT88.4 R24, [R228+0x15000] ;  /* 0x01500000e418783b */ /* 0x000f6a0000004200 */
[C---:B--2---:R-:W-:Y:S06]  /*4660*/  HMMA.16816.F32.BF16 R100, R4.reuse, R16, R100 ;  /* 0x000000100464723c */ /* 0x044fec0000041864 */
[C---:B------:R-:W-:Y:S01]  /*4670*/  HMMA.16816.F32.BF16 R104, R4.reuse, R18, R104 ;  /* 0x000000120468723c */ /* 0x040fe20000041868 */
[----:B------:R-:W2:Y:S05]  /*4680*/  LDSM.16.MT88.4 R16, [R229+0x17000] ;  /* 0x01700000e510783b */ /* 0x000eaa0000004200 */
[C---:B---3--:R-:W-:Y:S06]  /*4690*/  HMMA.16816.F32.BF16 R108, R4.reuse, R12, R108 ;  /* 0x0000000c046c723c */ /* 0x048fec000004186c */
[C---:B------:R-:W-:Y:S01]  /*46a0*/  HMMA.16816.F32.BF16 R112, R4.reuse, R14, R112 ;  /* 0x0000000e0470723c */ /* 0x040fe20000041870 */
[----:B------:R-:W3:Y:S05]  /*46b0*/  LDSM.16.MT88.4 R12, [R228+0x17000] ;  /* 0x01700000e40c783b */ /* 0x000eea0000004200 */
[C---:B-1----:R-:W-:Y:S06]  /*46c0*/  HMMA.16816.F32.BF16 R120, R4.reuse, R8, R120 ;  /* 0x000000080478723c */ /* 0x042fec0000041878 */
[C---:B------:R-:W-:Y:S01]  /*46d0*/  HMMA.16816.F32.BF16 R124, R4.reuse, R10, R124 ;  /* 0x0000000a047c723c */ /* 0x040fe2000004187c */
[----:B------:R-:W1:Y:S05]  /*46e0*/  LDSM.16.MT88.4 R8, [R232+0x11800] ;  /* 0x01180000e808783b */ /* 0x000e6a0000004200 */
[C---:B----4-:R-:W-:Y:S06]  /*46f0*/  HMMA.16816.F32.BF16 R128, R4.reuse, R20, R128 ;  /* 0x000000140480723c */ /* 0x050fec0000041880 */
[C---:B------:R-:W-:Y:S01]  /*4700*/  HMMA.16816.F32.BF16 R132, R4.reuse, R22, R132 ;  /* 0x000000160484723c */ /* 0x040fe20000041884 */
[----:B------:R-:W4:Y:S05]  /*4710*/  LDSM.16.MT88.4 R20, [R229+0x11800] ;  /* 0x01180000e514783b */ /* 0x000f2a0000004200 */
[C---:B------:R-:W-:Y:S06]  /*4720*/  HMMA.16816.F32.BF16 R160, R4.reuse, R180, R160 ;  /* 0x000000b404a0723c */ /* 0x040fec00000418a0 */
[----:B------:R-:W-:Y:S01]  /*4730*/  HMMA.16816.F32.BF16 R156, R4, R182, R156 ;  /* 0x000000b6049c723c */ /* 0x000fe2000004189c */
[--C-:B------:R-:W-:Y:S01]  /*4740*/  FFMA.FTZ R180, R211, UR17, -R206.reuse ;  /* 0x00000011d3b47c23 */ /* 0x100fe200080108ce */
[----:B------:R-:W-:-:S04]  /*4750*/  FFMA.FTZ R181, R207, UR17, -R206 ;  /* 0x00000011cfb57c23 */ /* 0x000fc800080108ce */
[C---:B------:R-:W-:Y:S01]  /*4760*/  HMMA.16816.F32.BF16 R36, R4.reuse, R176, R36 ;  /* 0x000000b00424723c */ /* 0x040fe20000041824 */
[--C-:B------:R-:W-:Y:S01]  /*4770*/  FFMA.FTZ R182, R205, UR17, -R206.reuse ;  /* 0x00000011cdb67c23 */ /* 0x100fe200080108ce */
[----:B------:R-:W-:Y:S04]  /*4780*/  MUFU.EX2 R180, R180 ;  /* 0x000000b400b47308 */ /* 0x000fe80000000800 */
[C---:B------:R-:W-:Y:S01]  /*4790*/  HMMA.16816.F32.BF16 R40, R4.reuse, R178, R40 ;  /* 0x000000b20428723c */ /* 0x040fe20000041828 */
[--C-:B------:R-:W-:Y:S01]  /*47a0*/  FFMA.FTZ R176, R216, UR17, -R215.reuse ;  /* 0x00000011d8b07c23 */ /* 0x100fe200080108d7 */
[--C-:B------:R-:W-:Y:S01]  /*47b0*/  FFMA.FTZ R177, R214, UR17, -R215.reuse ;  /* 0x00000011d6b17c23 */ /* 0x100fe200080108d7 */
[C---:B------:R-:W-:Y:S01]  /*47c0*/  IADD3 R216, R235.reuse, 0x5800, RZ ;  /* 0x00005800ebd87810 */ /* 0x040fe20007ffe0ff */
[----:B------:R-:W-:Y:S01]  /*47d0*/  MUFU.EX2 R181, R181 ;  /* 0x000000b500b57308 */ /* 0x000fe20000000800 */
[----:B------:R-:W-:Y:S01]  /*47e0*/  IADD3 R214, R235, 0x6800, RZ ;  /* 0x00006800ebd67810 */ /* 0x000fe20007ffe0ff */
[----:B------:R-:W-:Y:S01]  /*47f0*/  HMMA.16816.F32.BF16 R52, R4, R172, R52 ;  /* 0x000000ac0434723c */ /* 0x000fe20000041834 */
[----:B------:R-:W-:Y:S01]  /*4800*/  FFMA.FTZ R178, R212, UR17, -R215 ;  /* 0x00000011d4b27c23 */ /* 0x000fe200080108d7 */
[----:B------:R-:W-:Y:S01]  /*4810*/  FFMA.FTZ R179, R213, UR17, -R206 ;  /* 0x00000011d5b37c23 */ /* 0x000fe200080108ce */
[----:B------:R-:W-:-:S02]  /*4820*/  IADD3 R215, R235, 0x6000, RZ ;  /* 0x00006000ebd77810 */ /* 0x000fc40007ffe0ff */
[C---:B------:R-:W-:Y:S01]  /*4830*/  IADD3 R213, R235.reuse, 0x7000, RZ ;  /* 0x00007000ebd57810 */ /* 0x040fe20007ffe0ff */
[----:B------:R-:W-:Y:S01]  /*4840*/  MUFU.EX2 R176, R176 ;  /* 0x000000b000b07308 */ /* 0x000fe20000000800 */
[----:B------:R-:W-:Y:S01]  /*4850*/  HMMA.16816.F32.BF16 R56, R4, R174, R56 ;  /* 0x000000ae0438723c */ /* 0x000fe20000041838 */
[----:B------:R-:W-:Y:S01]  /*4860*/  LDSM.16.MT88.4 R172, [R230+0x13800] ;  /* 0x01380000e6ac783b */ /* 0x000fe20000004200 */
[----:B------:R-:W-:-:S04]  /*4870*/  IADD3 R212, R235, 0x7800, RZ ;  /* 0x00007800ebd47810 */ /* 0x000fc80007ffe0ff */
[C---:B------:R-:W-:Y:S01]  /*4880*/  HMMA.16816.F32.BF16 R60, R4.reuse, R168, R60 ;  /* 0x000000a8043c723c */ /* 0x040fe2000004183c */
[----:B------:R-:W1:Y:S05]  /*4890*/  MUFU.EX2 R177, R177 ;  /* 0x000000b100b17308 */ /* 0x000e6a0000000800 */
[C---:B------:R-:W-:Y:S01]  /*48a0*/  HMMA.16816.F32.BF16 R64, R4.reuse, R170, R64 ;  /* 0x000000aa0440723c */ /* 0x040fe20000041840 */
[----:B------:R-:W-:Y:S02]  /*48b0*/  LDSM.16.MT88.4 R168, [R229+0x13800] ;  /* 0x01380000e5a8783b */ /* 0x000fe40000004200 */
[----:B------:R-:W-:Y:S03]  /*48c0*/  MUFU.EX2 R178, R178 ;  /* 0x000000b200b27308 */ /* 0x000fe60000000800 */
[C---:B------:R-:W-:Y:S05]  /*48d0*/  HMMA.16816.F32.BF16 R76, R4.reuse, R32, R76 ;  /* 0x00000020044c723c */ /* 0x040fea000004184c */
[----:B------:R-:W4:Y:S01]  /*48e0*/  MUFU.EX2 R179, R179 ;  /* 0x000000b300b37308 */ /* 0x000f220000000800 */
[C---:B------:R-:W-:Y:S01]  /*48f0*/  HMMA.16816.F32.BF16 R80, R4.reuse, R34, R80 ;  /* 0x000000220450723c */ /* 0x040fe20000041850 */
[----:B------:R-:W-:Y:S05]  /*4900*/  LDSM.16.MT88.4 R32, [R228+0x13800] ;  /* 0x01380000e420783b */ /* 0x000fea0000004200 */
[C---:B------:R-:W-:Y:S01]  /*4910*/  HMMA.16816.F32.BF16 R84, R4.reuse, R28, R84 ;  /* 0x0000001c0454723c */ /* 0x040fe20000041854 */
[----:B------:R-:W4:Y:S05]  /*4920*/  MUFU.EX2 R182, R182 ;  /* 0x000000b600b67308 */ /* 0x000f2a0000000800 */
[C---:B------:R-:W-:Y:S01]  /*4930*/  HMMA.16816.F32.BF16 R88, R4.reuse, R30, R88 ;  /* 0x0000001e0458723c */ /* 0x040fe20000041858 */
[----:B------:R-:W-:Y:S05]  /*4940*/  LDSM.16.MT88.4 R28, [R232+0x15800] ;  /* 0x01580000e81c783b */ /* 0x000fea0000004200 */
[C---:B-----5:R-:W-:Y:S06]  /*4950*/  HMMA.16816.F32.BF16 R152, R4.reuse, R24, R152 ;  /* 0x000000180498723c */ /* 0x060fec0000041898 */
[C---:B------:R-:W-:Y:S01]  /*4960*/  HMMA.16816.F32.BF16 R116, R4.reuse, R26, R116 ;  /* 0x0000001a0474723c */ /* 0x040fe20000041874 */
[----:B------:R-:W5:Y:S05]  /*4970*/  LDSM.16.MT88.4 R24, [R230+0x11800] ;  /* 0x01180000e618783b */ /* 0x000f6a0000004200 */
[C---:B--2---:R-:W-:Y:S06]  /*4980*/  HMMA.16816.F32.BF16 R136, R4.reuse, R16, R136 ;  /* 0x000000100488723c */ /* 0x044fec0000041888 */
[C---:B------:R-:W-:Y:S01]  /*4990*/  HMMA.16816.F32.BF16 R140, R4.reuse, R18, R140 ;  /* 0x00000012048c723c */ /* 0x040fe2000004188c */
[----:B------:R-:W2:Y:S05]  /*49a0*/  LDSM.16.MT88.4 R16, [R228+0x11800] ;  /* 0x01180000e410783b */ /* 0x000eaa0000004200 */
[C---:B---3--:R-:W-:Y:S06]  /*49b0*/  HMMA.16816.F32.BF16 R144, R4.reuse, R12, R144 ;  /* 0x0000000c0490723c */ /* 0x048fec0000041890 */
[----:B------:R-:W-:Y:S01]  /*49c0*/  HMMA.16816.F32.BF16 R148, R4, R14, R148 ;  /* 0x0000000e0494723c */ /* 0x000fe20000041894 */
[----:B------:R-:W3:Y:S06]  /*49d0*/  LDSM.16.MT88.4 R12, [R232+0x13800] ;  /* 0x01380000e80c783b */ /* 0x000eec0000004200 */
[----:B-1----:R-:W-:Y:S01]  /*49e0*/  F2FP.BF16.F32.PACK_AB R4, R177, R176 ;  /* 0x000000b0b104723e */ /* 0x002fe200000010ff */
[----:B------:R-:W-:Y:S01]  /*49f0*/  FADD.FTZ R176, R176, R199 ;  /* 0x000000c7b0b07221 */ /* 0x000fe20000010000 */
[----:B----4-:R-:W-:Y:S01]  /*4a00*/  F2FP.BF16.F32.PACK_AB R5, R180, R179 ;  /* 0x000000b3b405723e */ /* 0x010fe200000010ff */
[----:B------:R-:W-:Y:S01]  /*4a10*/  FADD.FTZ R179, R179, R204 ;  /* 0x000000ccb3b37221 */ /* 0x000fe20000010000 */
[----:B------:R-:W-:Y:S01]  /*4a20*/  F2FP.BF16.F32.PACK_AB R6, R249, R178 ;  /* 0x000000b2f906723e */ /* 0x000fe200000010ff */
[----:B------:R-:W-:Y:S01]  /*4a30*/  FADD.FTZ R177, R177, R176 ;  /* 0x000000b0b1b17221 */ /* 0x000fe20000010000 */
[----:B------:R-:W-:Y:S01]  /*4a40*/  F2FP.BF16.F32.PACK_AB R7, R182, R181 ;  /* 0x000000b5b607723e */ /* 0x000fe200000010ff */
[----:B------:R-:W-:-:S02]  /*4a50*/  FADD.FTZ R180, R180, R179 ;  /* 0x000000b3b4b47221 */ /* 0x000fc40000010000 */
[----:B------:R-:W-:Y:S02]  /*4a60*/  FADD.FTZ R178, R178, R177 ;  /* 0x000000b1b2b27221 */ /* 0x000fe40000010000 */
[----:B------:R-:W-:Y:S02]  /*4a70*/  FADD.FTZ R181, R181, R180 ;  /* 0x000000b4b5b57221 */ /* 0x000fe40000010000 */
[----:B------:R-:W-:Y:S01]  /*4a80*/  HMMA.16816.F32.BF16 R160, R4, R8, R160 ;  /* 0x0000000804a0723c */ /* 0x000fe200000418a0 */
        /* <DEDUP_REMOVED lines=23> */
[C---:B------:R-:W-:Y:S06]  /*4c00*/  HMMA.16816.F32.BF16 R72, R4.reuse, R174, R72 ;  /* 0x000000ae0448723c */ /* 0x040fec0000041848 */
[C---:B------:R-:W-:Y:S06]  /*4c10*/  HMMA.16816.F32.BF16 R76, R4.reuse, R168, R76 ;  /* 0x000000a8044c723c */ /* 0x040fec000004184c */
[C---:B------:R-:W-:Y:S06]  /*4c20*/  HMMA.16816.F32.BF16 R80, R4.reuse, R170, R80 ;  /* 0x000000aa0450723c */ /* 0x040fec0000041850 */
[C---:B------:R-:W-:Y:S06]  /*4c30*/  HMMA.16816.F32.BF16 R84, R4.reuse, R32, R84 ;  /* 0x000000200454723c */ /* 0x040fec0000041854 */
[C---:B------:R-:W-:Y:S06]  /*4c40*/  HMMA.16816.F32.BF16 R88, R4.reuse, R34, R88 ;  /* 0x000000220458723c */ /* 0x040fec0000041858 */
[C---:B------:R-:W-:Y:S06]  /*4c50*/  HMMA.16816.F32.BF16 R92, R4.reuse, R28, R92 ;  /* 0x0000001c045c723c */ /* 0x040fec000004185c */
[C---:B------:R-:W-:Y:S06]  /*4c60*/  HMMA.16816.F32.BF16 R96, R4.reuse, R30, R96 ;  /* 0x0000001e0460723c */ /* 0x040fec0000041860 */
[C---:B-----5:R-:W-:Y:S06]  /*4c70*/  HMMA.16816.F32.BF16 R108, R4.reuse, R24, R108 ;  /* 0x00000018046c723c */ /* 0x060fec000004186c */
[C---:B------:R-:W-:Y:S06]  /*4c80*/  HMMA.16816.F32.BF16 R112, R4.reuse, R26, R112 ;  /* 0x0000001a0470723c */ /* 0x040fec0000041870 */
[C---:B--2---:R-:W-:Y:S06]  /*4c90*/  HMMA.16816.F32.BF16 R120, R4.reuse, R16, R120 ;  /* 0x000000100478723c */ /* 0x044fec0000041878 */
[C---:B------:R-:W-:Y:S06]  /*4ca0*/  HMMA.16816.F32.BF16 R124, R4.reuse, R18, R124 ;  /* 0x00000012047c723c */ /* 0x040fec000004187c */
[C---:B---3--:R-:W-:Y:S06]  /*4cb0*/  HMMA.16816.F32.BF16 R128, R4.reuse, R12, R128 ;  /* 0x0000000c0480723c */ /* 0x048fec0000041880 */
[C---:B------:R-:W-:Y:S06]  /*4cc0*/  HMMA.16816.F32.BF16 R132, R4.reuse, R14, R132 ;  /* 0x0000000e0484723c */ /* 0x040fec0000041884 */
[C---:B-1----:R-:W-:Y:S06]  /*4cd0*/  HMMA.16816.F32.BF16 R136, R4.reuse, R8, R136 ;  /* 0x000000080488723c */ /* 0x042fec0000041888 */
[C---:B------:R-:W-:Y:S06]  /*4ce0*/  HMMA.16816.F32.BF16 R140, R4.reuse, R10, R140 ;  /* 0x0000000a048c723c */ /* 0x040fec000004188c */
[C---:B----4-:R-:W-:Y:S06]  /*4cf0*/  HMMA.16816.F32.BF16 R144, R4.reuse, R20, R144 ;  /* 0x000000140490723c */ /* 0x050fec0000041890 */
[----:B------:R-:W-:Y:S01]  /*4d00*/  HMMA.16816.F32.BF16 R148, R4, R22, R148 ;  /* 0x000000160494723c */ /* 0x000fe20000041894 */
[----:B------:R-:W-:-:S08]  /*4d10*/  NOP ;  /* 0x0000000000007918 */ /* 0x000fd00000000000 */
[----:B------:R-:W-:-:S15]  /*4d20*/  @!P1 BRA `(.L_x_6) ;  /* 0x0000003400b89947 */ /* 0x000fde0003800000 */
[----:B------:R-:W-:Y:S01]  /*4d30*/  UIADD3 UR4, UR16, -0x2, URZ ;  /* 0xfffffffe10047890 */ /* 0x000fe2000fffe03f */
[----:B------:R-:W-:-:S04]  /*4d40*/  DEPBAR.LE SB0, 0x0 ;  /* 0x000080000000791a */ /* 0x000fc80000000000 */
[----:B------:R-:W-:Y:S01]  /*4d50*/  USHF.R.S32.HI UR6, URZ, 0x1f, UR4 ;  /* 0x0000001f3f067899 */ /* 0x000fe20008011404 */
[----:B------:R-:W1:Y:S01]  /*4d60*/  S2R R165, SR_TID.X ;  /* 0x0000000000a57919 */ /* 0x000e620000002100 */
[----:B------:R-:W-:Y:S02]  /*4d70*/  UIMAD.WIDE.U32 UR20, UR4, UR8, URZ ;  /* 0x00000008041472a5 */ /* 0x000fe4000f8e003f */
[----:B------:R-:W-:Y:S02]  /*4d80*/  UIMAD UR6, UR6, UR8, URZ ;  /* 0x00000008060672a4 */ /* 0x000fe4000f8e023f */
[----:B------:R-:W-:Y:S02]  /*4d90*/  USHF.L.U32 UR15, UR8, 0x5, URZ ;  /* 0x00000005080f7899 */ /* 0x000fe4000800063f */
[----:B------:R-:W-:Y:S01]  /*4da0*/  UIMAD UR6, UR4, UR9, UR6 ;  /* 0x00000009040672a4 */ /* 0x000fe2000f8e0206 */
[----:B------:R-:W-:Y:S01]  /*4db0*/  IMAD.U32 R8, RZ, RZ, UR20 ;  /* 0x00000014ff087e24 */ /* 0x000fe2000f8e00ff */
[----:B------:R-:W-:Y:S01]  /*4dc0*/  UISETP.NE.AND UP0, UPT, UR16, 0x2, UPT ;  /* 0x000000021000788c */ /* 0x000fe2000bf05270 */
[----:B------:R-:W-:Y:S01]  /*4dd0*/  IMAD.U32 R9, RZ, RZ, UR21 ;  /* 0x00000015ff097e24 */ /* 0x000fe2000f8e00ff */
[----:B------:R-:W-:Y:S01]  /*4de0*/  UIADD3 UR6, UR21, UR6, URZ ;  /* 0x0000000615067290 */ /* 0x000fe2000fffe03f */
[----:B------:R-:W-:Y:S01]  /*4df0*/  BAR.SYNC.DEFER_BLOCKING 0x0 ;  /* 0x0000000000007b1d */ /* 0x000fe20000010000 */
[----:B------:R-:W-:-:S04]  /*4e00*/  LEA R4, P0, R8, R208, 0x6 ;  /* 0x000000d008047211 */ /* 0x000fc800078030ff */
[----:B------:R-:W-:Y:S01]  /*4e10*/  IMAD.U32 R5, RZ, RZ, UR6 ;  /* 0x00000006ff057e24 */ /* 0x000fe2000f8e00ff */
[----:B------:R-:W-:Y:S02]  /*4e20*/  ULDC.64 UR6, c[0x0][0x220] ;  /* 0x0000880000067ab9 */ /* 0x000fe40000000a00 */
[----:B------:R-:W-:Y:S01]  /*4e30*/  LEA R6, P1, R4, UR6, 0x1 ;  /* 0x0000000604067c11 */ /* 0x000fe2000f8208ff */
[----:B------:R-:W-:Y:S01]  /*4e40*/  USHF.L.U64.HI UR6, UR8, 0x5, UR9 ;  /* 0x0000000508067899 */ /* 0x000fe20008010209 */
[----:B------:R-:W-:Y:S02]  /*4e50*/  LEA.HI.X R5, R8, R243, R5, 0x6, P0 ;  /* 0x000000f308057211 */ /* 0x000fe400000f3405 */
[----:B------:R-:W-:Y:S02]  /*4e60*/  IADD3 R8, P0, R6, UR15, RZ ;  /* 0x0000000f06087c10 */ /* 0x000fe4000ff1e0ff */
[----:B------:R-:W-:Y:S02]  /*4e70*/  LEA.HI.X R7, R4, UR7, R5, 0x1, P1 ;  /* 0x0000000704077c11 */ /* 0x000fe400088f0c05 */
[----:B------:R-:W-:-:S02]  /*4e80*/  IADD3 R10, P1, R8, UR15, RZ ;  /* 0x0000000f080a7c10 */ /* 0x000fc4000ff3e0ff */
[----:B------:R-:W-:Y:S02]  /*4e90*/  IADD3.X R9, R7, UR6, RZ, P0, !PT ;  /* 0x0000000607097c10 */ /* 0x000fe400087fe4ff */
[----:B------:R-:W-:Y:S01]  /*4ea0*/  IADD3 R12, P0, R10, UR15, RZ ;  /* 0x0000000f0a0c7c10 */ /* 0x000fe2000ff1e0ff */
[----:B-1----:R-:W-:Y:S01]  /*4eb0*/  IMAD.SHL.U32 R165, R165, 0x2, RZ ;  /* 0x00000002a5a57824 */ /* 0x002fe200078e00ff */
[----:B------:R-:W-:Y:S01]  /*4ec0*/  IADD3.X R11, R9, UR6, RZ, P1, !PT ;  /* 0x00000006090b7c10 */ /* 0x000fe20008ffe4ff */
[----:B------:R-:W-:Y:S01]  /*4ed0*/  @!PT LDS RZ, [RZ] ;  /* 0x00000000fffff984 */ /* 0x000fe20000000800 */
[----:B------:R-:W-:Y:S01]  /*4ee0*/  @!PT LDS RZ, [RZ] ;  /* 0x00000000fffff984 */ /* 0x000fe20000000800 */
[----:B------:R-:W-:Y:S01]  /*4ef0*/  @!PT LDS RZ, [RZ] ;  /* 0x00000000fffff984 */ /* 0x000fe20000000800 */
[----:B------:R-:W-:Y:S03]  /*4f00*/  LDGSTS.E.BYPASS.LTC128B.128 [R239+0x10000], desc[UR18][R6.64] ;  /* 0x1000000006ef7fae */ /* 0x000fe6000b901d52 */
[----:B------:R-:W-:Y:S01]  /*4f10*/  IADD3.X R13, R11, UR6, RZ, P0, !PT ;  /* 0x000000060b0d7c10 */ /* 0x000fe200087fe4ff */
[----:B------:R-:W-:Y:S04]  /*4f20*/  LDGSTS.E.BYPASS.LTC128B.128 [R239+0x12000], desc[UR18][R6.64+0x80] ;  /* 0x1200008006ef7fae */ /* 0x000fe8000b901d52 */
[----:B------:R-:W-:Y:S04]  /*4f30*/  LDGSTS.E.BYPASS.LTC128B.128 [R239+0x14000], desc[UR18][R6.64+0x100] ;  /* 0x1400010006ef7fae */ /* 0x000fe8000b901d52 */
[----:B------:R1:W-:Y:S04]  /*4f40*/  LDGSTS.E.BYPASS.LTC128B.128 [R239+0x16000], desc[UR18][R6.64+0x180] ;  /* 0x1600018006ef7fae */ /* 0x0003e8000b901d52 */
[----:B------:R-:W-:Y:S04]  /*4f50*/  LDGSTS.E.BYPASS.LTC128B.128 [R239+0x10800], desc[UR18][R8.64] ;  /* 0x1080000008ef7fae */ /* 0x000fe8000b901d52 */
[----:B------:R-:W-:Y:S04]  /*4f60*/  LDGSTS.E.BYPASS.LTC128B.128 [R239+0x12800], desc[UR18][R8.64+0x80] ;  /* 0x1280008008ef7fae */ /* 0x000fe8000b901d52 */
[----:B------:R-:W-:Y:S04]  /*4f70*/  LDGSTS.E.BYPASS.LTC128B.128 [R239+0x14800], desc[UR18][R8.64+0x100] ;  /* 0x1480010008ef7fae */ /* 0x000fe8000b901d52 */
[----:B------:R-:W-:Y:S04]  /*4f80*/  LDGSTS.E.BYPASS.LTC128B.128 [R239+0x16800], desc[UR18][R8.64+0x180] ;  /* 0x1680018008ef7fae */ /* 0x000fe8000b901d52 */
[----:B------:R-:W-:Y:S04]  /*4f90*/  LDGSTS.E.BYPASS.LTC128B.128 [R239+0x11000], desc[UR18][R10.64] ;  /* 0x110000000aef7fae */ /* 0x000fe8000b901d52 */
[----:B------:R-:W-:Y:S04]  /*4fa0*/  LDGSTS.E.BYPASS.LTC128B.128 [R239+0x13000], desc[UR18][R10.64+0x80] ;  /* 0x130000800aef7fae */ /* 0x000fe8000b901d52 */
[----:B------:R-:W-:Y:S04]  /*4fb0*/  LDGSTS.E.BYPASS.LTC128B.128 [R239+0x15000], desc[UR18][R10.64+0x100] ;  /* 0x150001000aef7fae */ /* 0x000fe8000b901d52 */
[----:B------:R2:W-:Y:S04]  /*4fc0*/  LDGSTS.E.BYPASS.LTC128B.128 [R239+0x17000], desc[UR18][R10.64+0x180] ;  /* 0x170001800aef7fae */ /* 0x0005e8000b901d52 */
[----:B------:R-:W-:Y:S04]  /*4fd0*/  LDGSTS.E.BYPASS.LTC128B.128 [R239+0x11800], desc[UR18][R12.64] ;  /* 0x118000000cef7fae */ /* 0x000fe8000b901d52 */
[----:B------:R-:W-:Y:S04]  /*4fe0*/  LDGSTS.E.BYPASS.LTC128B.128 [R239+0x13800], desc[UR18][R12.64+0x80] ;  /* 0x138000800cef7fae */ /* 0x000fe8000b901d52 */
[----:B------:R-:W-:Y:S04]  /*4ff0*/  LDGSTS.E.BYPASS.LTC128B.128 [R239+0x15800], desc[UR18][R12.64+0x100] ;  /* 0x158001000cef7fae */ /* 0x000fe8000b901d52 */
[----:B------:R3:W-:Y:S04]  /*5000*/  LDGSTS.E.BYPASS.LTC128B.128 [R239+0x17800], desc[UR18][R12.64+0x180] ;  /* 0x178001800cef7fae */ /* 0x0007e8000b901d52 */
[----:B------:R-:W-:Y:S04]  /*5010*/  LDSM.16.M88.4 R180, [R238] ;  /* 0x00000000eeb4783b */ /* 0x000fe80000000200 */
[----:B-1----:R-:W1:Y:S04]  /*5020*/  LDSM.16.M88.4 R4, [R237+0x8000] ;  /* 0x00800000ed04783b */ /* 0x002e680000000200 */
[----:B------:R-:W4:Y:S04]  /*5030*/  LDSM.16.M88.4 R24, [R237+0x8800] ;  /* 0x00880000ed18783b */ /* 0x000f280000000200 */
[----:B------:R-:W5:Y:S04]  /*5040*/  LDSM.16.M88.4 R188, [R237+0x9000] ;  /* 0x00900000edbc783b */ /* 0x000f680000000200 */
[----:B------:R-:W5:Y:S04]  /*5050*/  LDSM.16.M88.4 R196, [R237+0x9800] ;  /* 0x00980000edc4783b */ /* 0x000f680000000200 */
[----:B------:R-:W-:Y:S04]  /*5060*/  LDSM.16.M88.4 R172, [R236] ;  /* 0x00000000ecac783b */ /* 0x000fe80000000200 */
[----:B------:R-:W5:Y:S04]  /*5070*/  LDSM.16.M88.4 R192, [R235] ;  /* 0x00000000ebc0783b */ /* 0x000f680000000200 */
[----:B------:R-:W5:Y:S04]  /*5080*/  LDSM.16.M88.4 R168, [R227] ;  /* 0x00000000e3a8783b */ /* 0x000f680000000200 */
[----:B--2---:R-:W2:Y:S04]  /*5090*/  LDSM.16.M88.4 R8, [R226] ;  /* 0x00000000e208783b */ /* 0x004ea80000000200 */
[----:B------:R-:W2:Y:S04]  /*50a0*/  LDSM.16.M88.4 R176, [R225] ;  /* 0x00000000e1b0783b */ /* 0x000ea80000000200 */
[----:B---3--:R-:W-:Y:S01]  /*50b0*/  LDSM.16.M88.4 R12, [R234] ;  /* 0x00000000ea0c783b */ /* 0x008fe20000000200 */
[C---:B-1----:R-:W-:Y:S03]  /*50c0*/  HMMA.16816.F32.BF16 R32, R180.reuse, R4, RZ ;  /* 0x00000004b420723c */ /* 0x042fe600000418ff */
[----:B------:R-:W1:Y:S04]  /*50d0*/  LDSM.16.M88.4 R16, [R231+0x8000] ;  /* 0x00800000e710783b */ /* 0x000e680000000200 */
[----:B------:R-:W-:Y:S01]  /*50e0*/  LDSM.16.M88.4 R200, [R231+0x8800] ;  /* 0x00880000e7c8783b */ /* 0x000fe20000000200 */
[C---:B------:R-:W-:Y:S03]  /*50f0*/  HMMA.16816.F32.BF16 R4, R180.reuse, R6, RZ ;  /* 0x00000006b404723c */ /* 0x040fe600000418ff */
[----:B------:R-:W-:Y:S03]  /*5100*/  LDSM.16.M88.4 R204, [R213] ;  /* 0x00000000d5cc783b */ /* 0x000fe60000000200 */
[C---:B----4-:R-:W-:Y:S01]  /*5110*/  HMMA.16816.F32.BF16 R28, R180.reuse, R24, RZ ;  /* 0x00000018b41c723c */ /* 0x050fe200000418ff */
[----:B------:R-:W0:Y:S05]  /*5120*/  LDGDEPBAR ;  /* 0x00000000000079af */ /* 0x000e2a0000000000 */
[C---:B-----5:R-:W-:Y:S06]  /*5130*/  HMMA.16816.F32.BF16 R20, R180.reuse, R188, RZ ;  /* 0x000000bcb414723c */ /* 0x060fec00000418ff */
[C---:B------:R-:W-:Y:S06]  /*5140*/  HMMA.16816.F32.BF16 R24, R180.reuse, R26, RZ ;  /* 0x0000001ab418723c */ /* 0x040fec00000418ff */
[C---:B------:R-:W-:Y:S06]  /*5150*/  HMMA.16816.F32.BF16 R188, R180.reuse, R190, RZ ;  /* 0x000000beb4bc723c */ /* 0x040fec00000418ff */
[C---:B------:R-:W-:Y:S06]  /*5160*/  HMMA.16816.F32.BF16 R184, R180.reuse, R196, RZ ;  /* 0x000000c4b4b8723c */ /* 0x040fec00000418ff */
[----:B------:R-:W-:Y:S01]  /*5170*/  HMMA.16816.F32.BF16 R180, R180, R198, RZ ;  /* 0x000000c6b4b4723c */ /* 0x000fe200000418ff */
[----:B------:R-:W3:Y:S05]  /*5180*/  LDSM.16.M88.4 R196, [R231+0x9000] ;  /* 0x00900000e7c4783b */ /* 0x000eea0000000200 */
[C---:B------:R-:W-:Y:S06]  /*5190*/  HMMA.16816.F32.BF16 R32, R172.reuse, R192, R32 ;  /* 0x000000c0ac20723c */ /* 0x040fec0000041820 */
[C---:B------:R-:W-:Y:S01]  /*51a0*/  HMMA.16816.F32.BF16 R4, R172.reuse, R194, R4 ;  /* 0x000000c2ac04723c */ /* 0x040fe20000041804 */
[----:B------:R-:W4:Y:S05]  /*51b0*/  LDSM.16.M88.4 R192, [R231+0x9800] ;  /* 0x00980000e7c0783b */ /* 0x000f2a0000000200 */
[C---:B------:R-:W-:Y:S06]  /*51c0*/  HMMA.16816.F32.BF16 R28, R172.reuse, R168, R28 ;  /* 0x000000a8ac1c723c */ /* 0x040fec000004181c */
[C---:B------:R-:W-:Y:S01]  /*51d0*/  HMMA.16816.F32.BF16 R24, R172.reuse, R170, R24 ;  /* 0x000000aaac18723c */ /* 0x040fe20000041818 */
[----:B------:R-:W-:Y:S05]  /*51e0*/  LDSM.16.M88.4 R168, [R233] ;  /* 0x00000000e9a8783b */ /* 0x000fea0000000200 */
[C---:B--2---:R-:W-:Y:S06]  /*51f0*/  HMMA.16816.F32.BF16 R20, R172.reuse, R8, R20 ;  /* 0x00000008ac14723c */ /* 0x044fec0000041814 */
[C---:B------:R-:W-:Y:S01]  /*5200*/  HMMA.16816.F32.BF16 R188, R172.reuse, R10, R188 ;  /* 0x0000000aacbc723c */ /* 0x040fe200000418bc */
[----:B------:R-:W2:Y:S05]  /*5210*/  LDSM.16.M88.4 R8, [R224] ;  /* 0x00000000e008783b */ /* 0x000eaa0000000200 */
[C---:B------:R-:W-:Y:S06]  /*5220*/  HMMA.16816.F32.BF16 R184, R172.reuse, R176, R184 ;  /* 0x000000b0acb8723c */ /* 0x040fec00000418b8 */
[----:B------:R-:W-:Y:S01]  /*5230*/  HMMA.16816.F32.BF16 R180, R172, R178, R180 ;  /* 0x000000b2acb4723c */ /* 0x000fe200000418b4 */
[----:B------:R-:W-:Y:S04]  /*5240*/  LDSM.16.M88.4 R176, [R224+0x800] ;  /* 0x00080000e0b0783b */ /* 0x000fe80000000200 */
[----:B------:R-:W-:Y:S01]  /*5250*/  LDSM.16.M88.4 R172, [R224+0x1800] ;  /* 0x00180000e0ac783b */ /* 0x000fe20000000200 */
[C---:B-1----:R-:W-:Y:S06]  /*5260*/  HMMA.16816.F32.BF16 R32, R12.reuse, R16, R32 ;  /* 0x000000100c20723c */ /* 0x042fec0000041820 */
[C---:B------:R-:W-:Y:S01]  /*5270*/  HMMA.16816.F32.BF16 R4, R12.reuse, R18, R4 ;  /* 0x000000120c04723c */ /* 0x040fe20000041804 */
[----:B------:R-:W1:Y:S05]  /*5280*/  LDSM.16.M88.4 R16, [R224+0x1000] ;  /* 0x00100000e010783b */ /* 0x000e6a0000000200 */
[C---:B---3--:R-:W-:Y:S06]  /*5290*/  HMMA.16816.F32.BF16 R20, R12.reuse, R196, R20 ;  /* 0x000000c40c14723c */ /* 0x048fec0000041814 */
[C---:B------:R-:W-:Y:S01]  /*52a0*/  HMMA.16816.F32.BF16 R188, R12.reuse, R198, R188 ;  /* 0x000000c60cbc723c */ /* 0x040fe200000418bc */
[----:B------:R-:W-:Y:S05]  /*52b0*/  LDSM.16.M88.4 R196, [R237+0xb800] ;  /* 0x00b80000edc4783b */ /* 0x000fea0000000200 */
[C---:B------:R-:W-:Y:S06]  /*52c0*/  HMMA.16816.F32.BF16 R28, R12.reuse, R200, R28 ;  /* 0x000000c80c1c723c */ /* 0x040fec000004181c */
[C---:B------:R-:W-:Y:S01]  /*52d0*/  HMMA.16816.F32.BF16 R24, R12.reuse, R202, R24 ;  /* 0x000000ca0c18723c */ /* 0x040fe20000041818 */
[----:B------:R-:W-:Y:S05]  /*52e0*/  LDSM.16.M88.4 R200, [R237+0xa000] ;  /* 0x00a00000edc8783b */ /* 0x000fea0000000200 */
[C---:B----4-:R-:W-:Y:S06]  /*52f0*/  HMMA.16816.F32.BF16 R184, R12.reuse, R192, R184 ;  /* 0x000000c00cb8723c */ /* 0x050fec00000418b8 */
[----:B------:R-:W-:Y:S01]  /*5300*/  HMMA.16816.F32.BF16 R180, R12, R194, R180 ;  /* 0x000000c20cb4723c */ /* 0x000fe200000418b4 */
[----:B------:R-:W3:Y:S04]  /*5310*/  LDSM.16.M88.4 R192, [R238+0x2000] ;  /* 0x00200000eec0783b */ /* 0x000ee80000000200 */
[----:B------:R-:W-:Y:S01]  /*5320*/  LDSM.16.M88.4 R12, [R237+0xa800] ;  /* 0x00a80000ed0c783b */ /* 0x000fe20000000200 */
[C---:B--2---:R-:W-:Y:S06]  /*5330*/  HMMA.16816.F32.BF16 R32, R168.reuse, R8, R32 ;  /* 0x00000008a820723c */ /* 0x044fec0000041820 */
[C---:B------:R-:W-:Y:S01]  /*5340*/  HMMA.16816.F32.BF16 R4, R168.reuse, R10, R4 ;  /* 0x0000000aa804723c */ /* 0x040fe20000041804 */
[----:B------:R-:W2:Y:S05]  /*5350*/  LDSM.16.M88.4 R8, [R237+0xb000] ;  /* 0x00b00000ed08783b */ /* 0x000eaa0000000200 */
[C---:B-1----:R-:W-:Y:S06]  /*5360*/  HMMA.16816.F32.BF16 R20, R168.reuse, R16, R20 ;  /* 0x00000010a814723c */ /* 0x042fec0000041814 */
[C---:B------:R-:W-:Y:S01]  /*5370*/  HMMA.16816.F32.BF16 R188, R168.reuse, R18, R188 ;  /* 0x00000012a8bc723c */ /* 0x040fe200000418bc */
[----:B------:R-:W-:Y:S05]  /*5380*/  LDSM.16.M88.4 R16, [R236+0x2000] ;  /* 0x00200000ec10783b */ /* 0x000fea0000000200 */
[C---:B------:R-:W-:Y:S06]  /*5390*/  HMMA.16816.F32.BF16 R28, R168.reuse, R176, R28 ;  /* 0x000000b0a81c723c */ /* 0x040fec000004181c */
[C---:B------:R-:W-:Y:S01]  /*53a0*/  HMMA.16816.F32.BF16 R24, R168.reuse, R178, R24 ;  /* 0x000000b2a818723c */ /* 0x040fe20000041818 */
[----:B------:R-:W-:Y:S05]  /*53b0*/  LDSM.16.M88.4 R176, [R223] ;  /* 0x00000000dfb0783b */ /* 0x000fea0000000200 */
[C---:B------:R-:W-:Y:S06]  /*53c0*/  HMMA.16816.F32.BF16 R184, R168.reuse, R172, R184 ;  /* 0x000000aca8b8723c */ /* 0x040fec00000418b8 */
[----:B------:R-:W-:Y:S01]  /*53d0*/  HMMA.16816.F32.BF16 R180, R168, R174, R180 ;  /* 0x000000aea8b4723c */ /* 0x000fe200000418b4 */
[----:B------:R-:W1:Y:S04]  /*53e0*/  LDSM.16.M88.4 R168, [R221] ;  /* 0x00000000dda8783b */ /* 0x000e680000000200 */
[----:B------:R-:W4:Y:S01]  /*53f0*/  LDSM.16.M88.4 R172, [R222] ;  /* 0x00000000deac783b */ /* 0x000f220000000200 */
[C---:B---3--:R-:W-:Y:S06]  /*5400*/  HMMA.16816.F32.BF16 R32, R192.reuse, R200, R32 ;  /* 0x000000c8c020723c */ /* 0x048fec0000041820 */
[C---:B------:R-:W-:Y:S01]  /*5410*/  HMMA.16816.F32.BF16 R4, R192.reuse, R202, R4 ;  /* 0x000000cac004723c */ /* 0x040fe20000041804 */
[----:B------:R-:W3:Y:S05]  /*5420*/  LDSM.16.M88.4 R200, [R220] ;  /* 0x00000000dcc8783b */ /* 0x000eea0000000200 */
[C---:B--2---:R-:W-:Y:S06]  /*5430*/  HMMA.16816.F32.BF16 R20, R192.reuse, R8, R20 ;  /* 0x00000008c014723c */ /* 0x044fec0000041814 */
[C---:B------:R-:W-:Y:S01]  /*5440*/  HMMA.16816.F32.BF16 R188, R192.reuse, R10, R188 ;  /* 0x0000000ac0bc723c */ /* 0x040fe200000418bc */
[----:B------:R-:W-:Y:S05]  /*5450*/  LDSM.16.M88.4 R8, [R231+0xa000] ;  /* 0x00a00000e708783b */ /* 0x000fea0000000200 */
[C---:B------:R-:W-:Y:S06]  /*5460*/  HMMA.16816.F32.BF16 R28, R192.reuse, R12, R28 ;  /* 0x0000000cc01c723c */ /* 0x040fec000004181c */
[C---:B------:R-:W-:Y:S01]  /*5470*/  HMMA.16816.F32.BF16 R24, R192.reuse, R14, R24 ;  /* 0x0000000ec018723c */ /* 0x040fe20000041818 */
[----:B------:R-:W2:Y:S05]  /*5480*/  LDSM.16.M88.4 R12, [R234+0x2000] ;  /* 0x00200000ea0c783b */ /* 0x000eaa0000000200 */
[C---:B------:R-:W-:Y:S06]  /*5490*/  HMMA.16816.F32.BF16 R184, R192.reuse, R196, R184 ;  /* 0x000000c4c0b8723c */ /* 0x040fec00000418b8 */
[----:B------:R-:W-:Y:S01]  /*54a0*/  HMMA.16816.F32.BF16 R180, R192, R198, R180 ;  /* 0x000000c6c0b4723c */ /* 0x000fe200000418b4 */
[----:B------:R-:W5:Y:S04]  /*54b0*/  LDSM.16.M88.4 R196, [R231+0xa800] ;  /* 0x00a80000e7c4783b */ /* 0x000f680000000200 */
[----:B------:R-:W5:Y:S01]  /*54c0*/  LDSM.16.M88.4 R192, [R231+0xb000] ;  /* 0x00b00000e7c0783b */ /* 0x000f620000000200 */
[C---:B-1----:R-:W-:Y:S06]  /*54d0*/  HMMA.16816.F32.BF16 R20, R16.reuse, R168, R20 ;  /* 0x000000a81014723c */ /* 0x042fec0000041814 */
[C---:B------:R-:W-:Y:S01]  /*54e0*/  HMMA.16816.F32.BF16 R188, R16.reuse, R170, R188 ;  /* 0x000000aa10bc723c */ /* 0x040fe200000418bc */
[----:B------:R-:W1:Y:S05]  /*54f0*/  LDSM.16.M88.4 R168, [R231+0xb800] ;  /* 0x00b80000e7a8783b */ /* 0x000e6a0000000200 */
[C---:B------:R-:W-:Y:S06]  /*5500*/  HMMA.16816.F32.BF16 R32, R16.reuse, R176, R32 ;  /* 0x000000b01020723c */ /* 0x040fec0000041820 */
[C---:B------:R-:W-:Y:S01]  /*5510*/  HMMA.16816.F32.BF16 R4, R16.reuse, R178, R4 ;  /* 0x000000b21004723c */ /* 0x040fe20000041804 */
[----:B------:R-:W-:Y:S05]  /*5520*/  LDSM.16.M88.4 R176, [R224+0x2000] ;  /* 0x00200000e0b0783b */ /* 0x000fea0000000200 */
[C---:B----4-:R-:W-:Y:S06]  /*5530*/  HMMA.16816.F32.BF16 R28, R16.reuse, R172, R28 ;  /* 0x000000ac101c723c */ /* 0x050fec000004181c */
[C---:B------:R-:W-:Y:S01]  /*5540*/  HMMA.16816.F32.BF16 R24, R16.reuse, R174, R24 ;  /* 0x000000ae1018723c */ /* 0x040fe20000041818 */
[----:B------:R-:W4:Y:S05]  /*5550*/  LDSM.16.M88.4 R172, [R233+0x2000] ;  /* 0x00200000e9ac783b */ /* 0x000f2a0000000200 */
[C---:B---3--:R-:W-:Y:S06]  /*5560*/  HMMA.16816.F32.BF16 R184, R16.reuse, R200, R184 ;  /* 0x000000c810b8723c */ /* 0x048fec00000418b8 */
[----:B------:R-:W-:Y:S01]  /*5570*/  HMMA.16816.F32.BF16 R180, R16, R202, R180 ;  /* 0x000000ca10b4723c */ /* 0x000fe200000418b4 */
[----:B------:R-:W3:Y:S04]  /*5580*/  LDSM.16.M88.4 R16, [R224+0x2800] ;  /* 0x00280000e010783b */ /* 0x000ee80000000200 */
[----:B------:R-:W-:Y:S01]  /*5590*/  LDSM.16.M88.4 R200, [R224+0x3800] ;  /* 0x00380000e0c8783b */ /* 0x000fe20000000200 */
[C---:B--2---:R-:W-:Y:S06]  /*55a0*/  HMMA.16816.F32.BF16 R32, R12.reuse, R8, R32 ;  /* 0x000000080c20723c */ /* 0x044fec0000041820 */
[C---:B------:R-:W-:Y:S01]  /*55b0*/  HMMA.16816.F32.BF16 R4, R12.reuse, R10, R4 ;  /* 0x0000000a0c04723c */ /* 0x040fe20000041804 */
[----:B------:R-:W2:Y:S05]  /*55c0*/  LDSM.16.M88.4 R8, [R224+0x3000] ;  /* 0x00300000e008783b */ /* 0x000eaa0000000200 */
[C---:B-----5:R-:W-:Y:S06]  /*55d0*/  HMMA.16816.F32.BF16 R28, R12.reuse, R196, R28 ;  /* 0x000000c40c1c723c */ /* 0x060fec000004181c */
[C---:B------:R-:W-:Y:S01]  /*55e0*/  HMMA.16816.F32.BF16 R24, R12.reuse, R198, R24 ;  /* 0x000000c60c18723c */ /* 0x040fe20000041818 */
[----:B------:R-:W-:Y:S05]  /*55f0*/  LDSM.16.M88.4 R196, [R237+0xd800] ;  /* 0x00d80000edc4783b */ /* 0x000fea0000000200 */
[C---:B------:R-:W-:Y:S06]  /*5600*/  HMMA.16816.F32.BF16 R20, R12.reuse, R192, R20 ;  /* 0x000000c00c14723c */ /* 0x040fec0000041814 */
[C---:B------:R-:W-:Y:S01]  /*5610*/  HMMA.16816.F32.BF16 R188, R12.reuse, R194, R188 ;  /* 0x000000c20cbc723c */ /* 0x040fe200000418bc */
[----:B------:R-:W-:Y:S05]  /*5620*/  LDSM.16.M88.4 R192, [R238+0x4000] ;  /* 0x00400000eec0783b */ /* 0x000fea0000000200 */
[C---:B-1----:R-:W-:Y:S06]  /*5630*/  HMMA.16816.F32.BF16 R184, R12.reuse, R168, R184 ;  /* 0x000000a80cb8723c */ /* 0x042fec00000418b8 */
[----:B------:R-:W-:Y:S01]  /*5640*/  HMMA.16816.F32.BF16 R180, R12, R170, R180 ;  /* 0x000000aa0cb4723c */ /* 0x000fe200000418b4 */
[----:B------:R-:W1:Y:S04]  /*5650*/  LDSM.16.M88.4 R168, [R237+0xc000] ;  /* 0x00c00000eda8783b */ /* 0x000e680000000200 */
[----:B------:R-:W5:Y:S01]  /*5660*/  LDSM.16.M88.4 R12, [R237+0xc800] ;  /* 0x00c80000ed0c783b */ /* 0x000f620000000200 */
[C---:B----4-:R-:W-:Y:S06]  /*5670*/  HMMA.16816.F32.BF16 R32, R172.reuse, R176, R32 ;  /* 0x000000b0ac20723c */ /* 0x050fec0000041820 */
[C---:B------:R-:W-:Y:S01]  /*5680*/  HMMA.16816.F32.BF16 R4, R172.reuse, R178, R4 ;  /* 0x000000b2ac04723c */ /* 0x040fe20000041804 */
[----:B------:R-:W4:Y:S05]  /*5690*/  LDSM.16.M88.4 R176, [R237+0xd000] ;  /* 0x00d00000edb0783b */ /* 0x000f2a0000000200 */
[C---:B---3--:R-:W-:Y:S06]  /*56a0*/  HMMA.16816.F32.BF16 R28, R172.reuse, R16, R28 ;  /* 0x00000010ac1c723c */ /* 0x048fec000004181c */
[C---:B------:R-:W-:Y:S01]  /*56b0*/  HMMA.16816.F32.BF16 R24, R172.reuse, R18, R24 ;  /* 0x00000012ac18723c */ /* 0x040fe20000041818 */
[----:B------:R-:W-:Y:S05]  /*56c0*/  LDSM.16.M88.4 R16, [R219] ;  /* 0x00000000db10783b */ /* 0x000fea0000000200 */
[C---:B--2---:R-:W-:Y:S06]  /*56d0*/  HMMA.16816.F32.BF16 R20, R172.reuse, R8, R20 ;  /* 0x00000008ac14723c */ /* 0x044fec0000041814 */
[C---:B------:R-:W-:Y:S01]  /*56e0*/  HMMA.16816.F32.BF16 R188, R172.reuse, R10, R188 ;  /* 0x0000000aacbc723c */ /* 0x040fe200000418bc */
[----:B------:R-:W2:Y:S05]  /*56f0*/  LDSM.16.M88.4 R8, [R236+0x4000] ;  /* 0x00400000ec08783b */ /* 0x000eaa0000000200 */
[C---:B------:R-:W-:Y:S06]  /*5700*/  HMMA.16816.F32.BF16 R184, R172.reuse, R200, R184 ;  /* 0x000000c8acb8723c */ /* 0x040fec00000418b8 */
[----:B------:R-:W-:Y:S01]  /*5710*/  HMMA.16816.F32.BF16 R180, R172, R202, R180 ;  /* 0x000000caacb4723c */ /* 0x000fe200000418b4 */
[----:B------:R-:W3:Y:S04]  /*5720*/  LDSM.16.M88.4 R172, [R218] ;  /* 0x00000000daac783b */ /* 0x000ee80000000200 */
[----:B------:R-:W-:Y:S01]  /*5730*/  LDSM.16.M88.4 R200, [R231+0xc000] ;  /* 0x00c00000e7c8783b */ /* 0x000fe20000000200 */
[C---:B-1----:R-:W-:Y:S06]  /*5740*/  HMMA.16816.F32.BF16 R32, R192.reuse, R168, R32 ;  /* 0x000000a8c020723c */ /* 0x042fec0000041820 */
[C---:B------:R-:W-:Y:S01]  /*5750*/  HMMA.16816.F32.BF16 R4, R192.reuse, R170, R4 ;  /* 0x000000aac004723c */ /* 0x040fe20000041804 */
[----:B------:R-:W1:Y:S05]  /*5760*/  LDSM.16.M88.4 R168, [R217] ;  /* 0x00000000d9a8783b */ /* 0x000e6a0000000200 */
[C---:B-----5:R-:W-:Y:S06]  /*5770*/  HMMA.16816.F32.BF16 R28, R192.reuse, R12, R28 ;  /* 0x0000000cc01c723c */ /* 0x060fec000004181c */
[C---:B------:R-:W-:Y:S01]  /*5780*/  HMMA.16816.F32.BF16 R24, R192.reuse, R14, R24 ;  /* 0x0000000ec018723c */ /* 0x040fe20000041818 */
[----:B------:R-:W5:Y:S05]  /*5790*/  LDSM.16.M88.4 R12, [R216] ;  /* 0x00000000d80c783b */ /* 0x000f6a0000000200 */
[C---:B----4-:R-:W-:Y:S06]  /*57a0*/  HMMA.16816.F32.BF16 R20, R192.reuse, R176, R20 ;  /* 0x000000b0c014723c */ /* 0x050fec0000041814 */
[C---:B------:R-:W-:Y:S01]  /*57b0*/  HMMA.16816.F32.BF16 R188, R192.reuse, R178, R188 ;  /* 0x000000b2c0bc723c */ /* 0x040fe200000418bc */
[----:B------:R-:W4:Y:S05]  /*57c0*/  LDSM.16.M88.4 R176, [R234+0x4000] ;  /* 0x00400000eab0783b */ /* 0x000f2a0000000200 */
[C---:B------:R-:W-:Y:S06]  /*57d0*/  HMMA.16816.F32.BF16 R184, R192.reuse, R196, R184 ;  /* 0x000000c4c0b8723c */ /* 0x040fec00000418b8 */
[----:B------:R-:W-:Y:S01]  /*57e0*/  HMMA.16816.F32.BF16 R180, R192, R198, R180 ;  /* 0x000000c6c0b4723c */ /* 0x000fe200000418b4 */
[----:B------:R-:W4:Y:S04]  /*57f0*/  LDSM.16.M88.4 R192, [R231+0xc800] ;  /* 0x00c80000e7c0783b */ /* 0x000f280000000200 */
[----:B------:R-:W-:Y:S01]  /*5800*/  LDSM.16.M88.4 R196, [R231+0xd800] ;  /* 0x00d80000e7c4783b */ /* 0x000fe20000000200 */
[C---:B--2---:R-:W-:Y:S06]  /*5810*/  HMMA.16816.F32.BF16 R32, R8.reuse, R16, R32 ;  /* 0x000000100820723c */ /* 0x044fec0000041820 */
[C---:B------:R-:W-:Y:S01]  /*5820*/  HMMA.16816.F32.BF16 R4, R8.reuse, R18, R4 ;  /* 0x000000120804723c */ /* 0x040fe20000041804 */
[----:B------:R-:W2:Y:S05]  /*5830*/  LDSM.16.M88.4 R16, [R231+0xd000] ;  /* 0x00d00000e710783b */ /* 0x000eaa0000000200 */
[C---:B---3--:R-:W-:Y:S06]  /*5840*/  HMMA.16816.F32.BF16 R28, R8.reuse, R172, R28 ;  /* 0x000000ac081c723c */ /* 0x048fec000004181c */
[C---:B------:R-:W-:Y:S01]  /*5850*/  HMMA.16816.F32.BF16 R24, R8.reuse, R174, R24 ;  /* 0x000000ae0818723c */ /* 0x040fe20000041818 */
[----:B------:R-:W-:Y:S05]  /*5860*/  LDSM.16.M88.4 R172, [R224+0x4000] ;  /* 0x00400000e0ac783b */ /* 0x000fea0000000200 */
[C---:B-1----:R-:W-:Y:S06]  /*5870*/  HMMA.16816.F32.BF16 R20, R8.reuse, R168, R20 ;  /* 0x000000a80814723c */ /* 0x042fec0000041814 */
[C---:B------:R-:W-:Y:S01]  /*5880*/  HMMA.16816.F32.BF16 R188, R8.reuse, R170, R188 ;  /* 0x000000aa08bc723c */ /* 0x040fe200000418bc */
[----:B------:R-:W-:Y:S05]  /*5890*/  LDSM.16.M88.4 R168, [R224+0x4800] ;  /* 0x00480000e0a8783b */ /* 0x000fea0000000200 */
[C---:B-----5:R-:W-:Y:S06]  /*58a0*/  HMMA.16816.F32.BF16 R184, R8.reuse, R12, R184 ;  /* 0x0000000c08b8723c */ /* 0x060fec00000418b8 */
[----:B------:R-:W-:Y:S01]  /*58b0*/  HMMA.16816.F32.BF16 R180, R8, R14, R180 ;  /* 0x0000000e08b4723c */ /* 0x000fe200000418b4 */
[----:B------:R-:W1:Y:S04]  /*58c0*/  LDSM.16.M88.4 R8, [R233+0x4000] ;  /* 0x00400000e908783b */ /* 0x000e680000000200 */
[----:B------:R-:W3:Y:S01]  /*58d0*/  LDSM.16.M88.4 R12, [R224+0x5000] ;  /* 0x00500000e00c783b */ /* 0x000ee20000000200 */
[C---:B----4-:R-:W-:Y:S06]  /*58e0*/  HMMA.16816.F32.BF16 R32, R176.reuse, R200, R32 ;  /* 0x000000c8b020723c */ /* 0x050fec0000041820 */
[C---:B------:R-:W-:Y:S01]  /*58f0*/  HMMA.16816.F32.BF16 R4, R176.reuse, R202, R4 ;  /* 0x000000cab004723c */ /* 0x040fe20000041804 */
[----:B------:R-:W4:Y:S05]  /*5900*/  LDSM.16.M88.4 R200, [R224+0x5800] ;  /* 0x00580000e0c8783b */ /* 0x000f2a0000000200 */
[C---:B------:R-:W-:Y:S06]  /*5910*/  HMMA.16816.F32.BF16 R28, R176.reuse, R192, R28 ;  /* 0x000000c0b01c723c */ /* 0x040fec000004181c */
[C---:B------:R-:W-:Y:S01]  /*5920*/  HMMA.16816.F32.BF16 R24, R176.reuse, R194, R24 ;  /* 0x000000c2b018723c */ /* 0x040fe20000041818 */
[----:B------:R-:W-:Y:S05]  /*5930*/  LDSM.16.M88.4 R192, [R237+0xe000] ;  /* 0x00e00000edc0783b */ /* 0x000fea0000000200 */
[C---:B--2---:R-:W-:Y:S06]  /*5940*/  HMMA.16816.F32.BF16 R20, R176.reuse, R16, R20 ;  /* 0x00000010b014723c */ /* 0x044fec0000041814 */
[C---:B------:R-:W-:Y:S01]  /*5950*/  HMMA.16816.F32.BF16 R188, R176.reuse, R18, R188 ;  /* 0x00000012b0bc723c */ /* 0x040fe200000418bc */
[----:B------:R-:W2:Y:S05]  /*5960*/  LDSM.16.M88.4 R16, [R238+0x6000] ;  /* 0x00600000ee10783b */ /* 0x000eaa0000000200 */
[C---:B------:R-:W-:Y:S06]  /*5970*/  HMMA.16816.F32.BF16 R184, R176.reuse, R196, R184 ;  /* 0x000000c4b0b8723c */ /* 0x040fec00000418b8 */
[----:B------:R-:W-:Y:S01]  /*5980*/  HMMA.16816.F32.BF16 R180, R176, R198, R180 ;  /* 0x000000c6b0b4723c */ /* 0x000fe200000418b4 */
[----:B------:R-:W5:Y:S04]  /*5990*/  LDSM.16.M88.4 R176, [R237+0xe800] ;  /* 0x00e80000edb0783b */ /* 0x000f680000000200 */
[----:B------:R-:W-:Y:S01]  /*59a0*/  LDSM.16.M88.4 R196, [R236+0x6000] ;  /* 0x00600000ecc4783b */ /* 0x000fe20000000200 */
[C---:B-1----:R-:W-:Y:S06]  /*59b0*/  HMMA.16816.F32.BF16 R32, R8.reuse, R172, R32 ;  /* 0x000000ac0820723c */ /* 0x042fec0000041820 */
[C---:B------:R-:W-:Y:S01]  /*59c0*/  HMMA.16816.F32.BF16 R4, R8.reuse, R174, R4 ;  /* 0x000000ae0804723c */ /* 0x040fe20000041804 */
[----:B------:R-:W1:Y:S05]  /*59d0*/  LDSM.16.M88.4 R172, [R237+0xf000] ;  /* 0x00f00000edac783b */ /* 0x000e6a0000000200 */
[C---:B------:R-:W-:Y:S06]  /*59e0*/  HMMA.16816.F32.BF16 R28, R8.reuse, R168, R28 ;  /* 0x000000a8081c723c */ /* 0x040fec000004181c */
[C---:B------:R-:W-:Y:S01]  /*59f0*/  HMMA.16816.F32.BF16 R24, R8.reuse, R170, R24 ;  /* 0x000000aa0818723c */ /* 0x040fe20000041818 */
[----:B------:R-:W-:Y:S05]  /*5a00*/  LDSM.16.M88.4 R168, [R237+0xf800] ;  /* 0x00f80000eda8783b */ /* 0x000fea0000000200 */
[C---:B---3--:R-:W-:Y:S06]  /*5a10*/  HMMA.16816.F32.BF16 R20, R8.reuse, R12, R20 ;  /* 0x0000000c0814723c */ /* 0x048fec0000041814 */
[C---:B------:R-:W-:Y:S01]  /*5a20*/  HMMA.16816.F32.BF16 R188, R8.reuse, R14, R188 ;  /* 0x0000000e08bc723c */ /* 0x040fe200000418bc */
[----:B------:R-:W3:Y:S05]  /*5a30*/  LDSM.16.M88.4 R12, [R215] ;  /* 0x00000000d70c783b */ /* 0x000eea0000000200 */
[C---:B----4-:R-:W-:Y:S06]  /*5a40*/  HMMA.16816.F32.BF16 R184, R8.reuse, R200, R184 ;  /* 0x000000c808b8723c */ /* 0x050fec00000418b8 */
[----:B------:R-:W-:Y:S01]  /*5a50*/  HMMA.16816.F32.BF16 R180, R8, R202, R180 ;  /* 0x000000ca08b4723c */ /* 0x000fe200000418b4 */
[----:B------:R-:W4:Y:S04]  /*5a60*/  LDSM.16.M88.4 R8, [R214] ;  /* 0x00000000d608783b */ /* 0x000f280000000200 */
[----:B------:R-:W-:Y:S01]  /*5a70*/  LDSM.16.M88.4 R200, [R231+0xe000] ;  /* 0x00e00000e7c8783b */ /* 0x000fe20000000200 */
[C---:B--2---:R-:W-:Y:S06]  /*5a80*/  HMMA.16816.F32.BF16 R4, R16.reuse, R194, R4 ;  /* 0x000000c21004723c */ /* 0x044fec0000041804 */
[C---:B-----5:R-:W-:Y:S06]  /*5a90*/  HMMA.16816.F32.BF16 R28, R16.reuse, R176, R28 ;  /* 0x000000b0101c723c */ /* 0x060fec000004181c */
[C---:B------:R-:W-:Y:S01]  /*5aa0*/  HMMA.16816.F32.BF16 R32, R16.reuse, R192, R32 ;  /* 0x000000c01020723c */ /* 0x040fe20000041820 */
[----:B------:R-:W-:Y:S05]  /*5ab0*/  LDSM.16.M88.4 R192, [R212] ;  /* 0x00000000d4c0783b */ /* 0x000fea0000000200 */
[C---:B------:R-:W-:Y:S01]  /*5ac0*/  HMMA.16816.F32.BF16 R24, R16.reuse, R178, R24 ;  /* 0x000000b21018723c */ /* 0x040fe20000041818 */
[----:B------:R-:W2:Y:S05]  /*5ad0*/  LDSM.16.M88.4 R176, [R234+0x6000] ;  /* 0x00600000eab0783b */ /* 0x000eaa0000000200 */
[C---:B-1----:R-:W-:Y:S06]  /*5ae0*/  HMMA.16816.F32.BF16 R20, R16.reuse, R172, R20 ;  /* 0x000000ac1014723c */ /* 0x042fec0000041814 */
[----:B------:R-:W-:Y:S01]  /*5af0*/  HMMA.16816.F32.BF16 R188, R16, R174, R188 ;  /* 0x000000ae10bc723c */ /* 0x000fe200000418bc */
[----:B------:R-:W1:Y:S05]  /*5b00*/  LDSM.16.M88.4 R172, [R231+0xe800] ;  /* 0x00e80000e7ac783b */ /* 0x000e6a0000000200 */
[C---:B---3--:R-:W-:Y:S06]  /*5b10*/  HMMA.16816.F32.BF16 R4, R196.reuse, R14, R4 ;  /* 0x0000000ec404723c */ /* 0x048fec0000041804 */
[----:B----4-:R-:W-:Y:S06]  /*5b20*/  HMMA.16816.F32.BF16 R28, R196, R8, R28 ;  /* 0x00000008c41c723c */ /* 0x010fec000004181c */
[C---:B------:R-:W-:Y:S06]  /*5b30*/  HMMA.16816.F32.BF16 R184, R16.reuse, R168, R184 ;  /* 0x000000a810b8723c */ /* 0x040fec00000418b8 */
[----:B------:R-:W-:Y:S01]  /*5b40*/  HMMA.16816.F32.BF16 R180, R16, R170, R180 ;  /* 0x000000aa10b4723c */ /* 0x000fe200000418b4 */
[----:B------:R-:W-:Y:S04]  /*5b50*/  LDSM.16.M88.4 R16, [R233+0x6000] ;  /* 0x00600000e910783b */ /* 0x000fe80000000200 */
[----:B------:R-:W-:Y:S01]  /*5b60*/  LDSM.16.M88.4 R168, [R231+0xf000] ;  /* 0x00f00000e7a8783b */ /* 0x000fe20000000200 */
[C---:B------:R-:W-:Y:S03]  /*5b70*/  HMMA.16816.F32.BF16 R32, R196.reuse, R12, R32 ;  /* 0x0000000cc420723c */ /* 0x040fe60000041820 */
[----:B------:R-:W3:Y:S03]  /*5b80*/  LDSM.16.M88.4 R12, [R224+0x6000] ;  /* 0x00600000e00c783b */ /* 0x000ee60000000200 */
[----:B------:R-:W-:Y:S01]  /*5b90*/  HMMA.16816.F32.BF16 R24, R196, R10, R24 ;  /* 0x0000000ac418723c */ /* 0x000fe20000041818 */
[----:B------:R-:W4:Y:S05]  /*5ba0*/  LDSM.16.M88.4 R8, [R224+0x6800] ;  /* 0x00680000e008783b */ /* 0x000f2a0000000200 */
[C---:B--2---:R-:W-:Y:S06]  /*5bb0*/  HMMA.16816.F32.BF16 R4, R176.reuse, R202, R4 ;  /* 0x000000cab004723c */ /* 0x044fec0000041804 */
[----:B-1----:R-:W-:Y:S06]  /*5bc0*/  HMMA.16816.F32.BF16 R28, R176, R172, R28 ;  /* 0x000000acb01c723c */ /* 0x002fec000004181c */
[----:B------:R-:W-:Y:S06]  /*5bd0*/  HMMA.16816.F32.BF16 R20, R196, R204, R20 ;  /* 0x000000ccc414723c */ /* 0x000fec0000041814 */
[C---:B------:R-:W-:Y:S06]  /*5be0*/  HMMA.16816.F32.BF16 R32, R176.reuse, R200, R32 ;  /* 0x000000c8b020723c */ /* 0x040fec0000041820 */
[----:B------:R-:W-:Y:S01]  /*5bf0*/  HMMA.16816.F32.BF16 R24, R176, R174, R24 ;  /* 0x000000aeb018723c */ /* 0x000fe20000041818 */
[----:B------:R-:W1:Y:S05]  /*5c00*/  LDSM.16.M88.4 R172, [R224+0x7000] ;  /* 0x00700000e0ac783b */ /* 0x000e6a0000000200 */
[----:B------:R-:W-:Y:S06]  /*5c10*/  HMMA.16816.F32.BF16 R188, R196, R206, R188 ;  /* 0x000000cec4bc723c */ /* 0x000fec00000418bc */
[C---:B---3--:R-:W-:Y:S06]  /*5c20*/  HMMA.16816.F32.BF16 R4, R16.reuse, R14, R4 ;  /* 0x0000000e1004723c */ /* 0x048fec0000041804 */
[----:B----4-:R-:W-:Y:S01]  /*5c30*/  HMMA.16816.F32.BF16 R28, R16, R8, R28 ;  /* 0x00000008101c723c */ /* 0x010fe2000004181c */
[----:B------:R-:W-:Y:S01]  /*5c40*/  LOP3.LUT R14, R165, 0x6, RZ, 0xc0, !PT ;  /* 0x00000006a50e7812 */ /* 0x000fe200078ec0ff */
[----:B------:R-:W-:-:S04]  /*5c50*/  IMAD.U32 R15, RZ, RZ, UR4 ;  /* 0x00000004ff0f7e24 */ /* 0x000fc8000f8e00ff */
[----:B------:R-:W-:Y:S01]  /*5c60*/  HMMA.16816.F32.BF16 R184, R196, R192, R184 ;  /* 0x000000c0c4b8723c */ /* 0x000fe200000418b8 */
[----:B------:R-:W-:-:S04]  /*5c70*/  IMAD R15, R15, 0x40, R14 ;  /* 0x000000400f0f7824 */ /* 0x000fc800078e020e */
[C---:B------:R-:W-:Y:S01]  /*5c80*/  VIADD R167, R15.reuse, 0x8 ;  /* 0x000000080fa77836 */ /* 0x040fe20000000000 */
[----:B------:R-:W-:Y:S01]  /*5c90*/  HMMA.16816.F32.BF16 R180, R196, R194, R180 ;  /* 0x000000c2c4b4723c */ /* 0x000fe200000418b4 */
[----:B------:R-:W2:Y:S01]  /*5ca0*/  LDSM.16.M88.4 R192, [R231+0xf800] ;  /* 0x00f80000e7c0783b */ /* 0x000ea20000000200 */
[----:B------:R-:W-:Y:S02]  /*5cb0*/  VIADD R9, R15, 0x9 ;  /* 0x000000090f097836 */ /* 0x000fe40000000000 */
[-C--:B------:R-:W-:Y:S01]  /*5cc0*/  ISETP.GE.AND P3, PT, R167, R2.reuse, PT ;  /* 0x00000002a700720c */ /* 0x080fe20003f66270 */
[----:B------:R-:W-:Y:S01]  /*5cd0*/  VIADD R165, R15, 0x1 ;  /* 0x000000010fa57836 */ /* 0x000fe20000000000 */
[----:B------:R-:W-:Y:S01]  /*5ce0*/  HMMA.16816.F32.BF16 R20, R176, R168, R20 ;  /* 0x000000a8b014723c */ /* 0x000fe20000041814 */
[C---:B------:R-:W-:Y:S02]  /*5cf0*/  ISETP.GE.AND P2, PT, R9.reuse, R2, PT ;  /* 0x000000020900720c */ /* 0x040fe40003f46270 */
[-C--:B------:R-:W-:Y:S01]  /*5d00*/  ISETP.GE.AND P5, PT, R9, R0.reuse, PT ;  /* 0x000000000900720c */ /* 0x080fe20003fa6270 */
[----:B------:R-:W-:Y:S01]  /*5d10*/  VIADD R9, R15, 0x11 ;  /* 0x000000110f097836 */ /* 0x000fe20000000000 */
[----:B------:R-:W-:Y:S01]  /*5d20*/  ISETP.GE.AND P0, PT, R167, R0, PT ;  /* 0x00000000a700720c */ /* 0x000fe20003f06270 */
[C---:B------:R-:W-:Y:S01]  /*5d30*/  HMMA.16816.F32.BF16 R32, R16.reuse, R12, R32 ;  /* 0x0000000c1020723c */ /* 0x040fe20000041820 */
[----:B------:R-:W-:Y:S01]  /*5d40*/  FSEL R14, R5, -INF , !P2 ;  /* 0xff800000050e7808 */ /* 0x000fe20005000000 */
[----:B------:R-:W-:Y:S01]  /*5d50*/  VIADD R5, R15, 0x18 ;  /* 0x000000180f057836 */ /* 0x000fe20000000000 */
[----:B------:R-:W-:Y:S01]  /*5d60*/  FSEL R169, R7, -INF , !P5 ;  /* 0xff80000007a97808 */ /* 0x000fe20006800000 */
[----:B------:R-:W-:Y:S01]  /*5d70*/  VIADD R7, R15, 0x19 ;  /* 0x000000190f077836 */ /* 0x000fe20000000000 */
[----:B------:R-:W-:Y:S01]  /*5d80*/  ISETP.GE.AND P6, PT, R165, R2, PT ;  /* 0x00000002a500720c */ /* 0x000fe20003fc6270 */
[----:B------:R-:W-:Y:S01]  /*5d90*/  HMMA.16816.F32.BF16 R24, R16, R10, R24 ;  /* 0x0000000a1018723c */ /* 0x000fe20000041818 */
[----:B------:R-:W-:Y:S01]  /*5da0*/  VIADD R13, R15, 0x10 ;  /* 0x000000100f0d7836 */ /* 0x000fe20000000000 */
[----:B------:R-:W-:-:S02]  /*5db0*/  FSEL R12, R4, -INF , !P3 ;  /* 0xff800000040c7808 */ /* 0x000fc40005800000 */
[-C--:B------:R-:W-:Y:S02]  /*5dc0*/  ISETP.GE.AND P5, PT, R5, R2.reuse, PT ;  /* 0x000000020500720c */ /* 0x080fe40003fa6270 */
[C---:B------:R-:W-:Y:S01]  /*5dd0*/  ISETP.GE.AND P4, PT, R13.reuse, R2, PT ;  /* 0x000000020d00720c */ /* 0x040fe20003f86270 */
[----:B------:R-:W-:Y:S01]  /*5de0*/  HMMA.16816.F32.BF16 R188, R176, R170, R188 ;  /* 0x000000aab0bc723c */ /* 0x000fe200000418bc */
[----:B------:R-:W-:Y:S01]  /*5df0*/  ISETP.GE.AND P3, PT, R13, R0, PT ;  /* 0x000000000d00720c */ /* 0x000fe20003f66270 */
[----:B------:R-:W-:Y:S01]  /*5e00*/  VIADD R11, R15, 0x20 ;  /* 0x000000200f0b7836 */ /* 0x000fe20000000000 */
[----:B------:R-:W-:Y:S02]  /*5e10*/  FSEL R13, R6, -INF , !P0 ;  /* 0xff800000060d7808 */ /* 0x000fe40004000000 */
[----:B------:R-:W-:Y:S01]  /*5e20*/  ISETP.GE.AND P0, PT, R9, R2, PT ;  /* 0x000000020900720c */ /* 0x000fe20003f06270 */
[----:B-1----:R-:W-:Y:S01]  /*5e30*/  HMMA.16816.F32.BF16 R20, R16, R172, R20 ;  /* 0x000000ac1014723c */ /* 0x002fe20000041814 */
[----:B------:R-:W-:-:S02]  /*5e40*/  FSEL R167, R30, -INF , !P3 ;  /* 0xff8000001ea77808 */ /* 0x000fc40005800000 */
[----:B------:R-:W-:Y:S02]  /*5e50*/  FSEL R170, R28, -INF , !P4 ;  /* 0xff8000001caa7808 */ /* 0x000fe40006000000 */
[----:B------:R-:W-:Y:S02]  /*5e60*/  FSEL R30, R29, -INF , !P0 ;  /* 0xff8000001d1e7808 */ /* 0x000fe40004000000 */
[----:B------:R-:W-:Y:S02]  /*5e70*/  ISETP.GE.AND P4, PT, R5, R0, PT ;  /* 0x000000000500720c */ /* 0x000fe40003f86270 */
[C---:B------:R-:W-:Y:S01]  /*5e80*/  ISETP.GE.AND P3, PT, R7.reuse, R2, PT ;  /* 0x000000020700720c */ /* 0x040fe20003f66270 */
[----:B--2---:R-:W-:Y:S01]  /*5e90*/  HMMA.16816.F32.BF16 R184, R176, R192, R184 ;  /* 0x000000c0b0b8723c */ /* 0x004fe200000418b8 */
[----:B------:R-:W-:Y:S02]  /*5ea0*/  ISETP.GE.AND P0, PT, R7, R0, PT ;  /* 0x000000000700720c */ /* 0x000fe40003f06270 */
[----:B------:R-:W1:Y:S01]  /*5eb0*/  LDSM.16.M88.4 R4, [R224+0x7800] ;  /* 0x00780000e004783b */ /* 0x000e620000000200 */
[----:B------:R-:W-:Y:S01]  /*5ec0*/  FSEL R28, R24, -INF , !P5 ;  /* 0xff800000181c7808 */ /* 0x000fe20006800000 */
[----:B------:R-:W-:-:S04]  /*5ed0*/  DEPBAR.LE SB0, 0x0 ;  /* 0x000080000000791a */ /* 0x000fc80000000000 */
[----:B------:R-:W-:Y:S01]  /*5ee0*/  FSEL R24, R25, -INF , !P3 ;  /* 0xff80000019187808 */ /* 0x000fe20005800000 */
[----:B------:R-:W-:Y:S01]  /*5ef0*/  HMMA.16816.F32.BF16 R180, R176, R194, R180 ;  /* 0x000000c2b0b4723c */ /* 0x000fe200000418b4 */
[----:B------:R-:W-:Y:S01]  /*5f00*/  BAR.SYNC.DEFER_BLOCKING 0x0 ;  /* 0x0000000000007b1d */ /* 0x000fe20000010000 */
[----:B------:R-:W-:Y:S02]  /*5f10*/  ISETP.GE.AND P3, PT, R15, R2, PT ;  /* 0x000000020f00720c */ /* 0x000fe40003f66270 */
[-C--:B------:R-:W-:Y:S01]  /*5f20*/  ISETP.GE.AND P2, PT, R9, R0.reuse, PT ;  /* 0x000000000900720c */ /* 0x080fe20003f46270 */
[----:B------:R-:W-:Y:S01]  /*5f30*/  VIADD R9, R15, 0x21 ;  /* 0x000000210f097836 */ /* 0x000fe20000000000 */
[----:B------:R-:W-:Y:S01]  /*5f40*/  FSEL R32, R32, -INF , !P3 ;  /* 0xff80000020207808 */ /* 0x000fe20005800000 */
[----:B------:R-:W-:Y:S01]  /*5f50*/  HMMA.16816.F32.BF16 R188, R16, R174, R188 ;  /* 0x000000ae10bc723c */ /* 0x000fe200000418bc */
[----:B------:R-:W-:Y:S02]  /*5f60*/  ISETP.GE.AND P1, PT, R165, R0, PT ;  /* 0x00000000a500720c */ /* 0x000fe40003f26270 */
[----:B------:R-:W-:-:S02]  /*5f70*/  FSEL R165, R31, -INF , !P2 ;  /* 0xff8000001fa57808 */ /* 0x000fc40005000000 */
[----:B------:R-:W-:Y:S02]  /*5f80*/  FSEL R172, R33, -INF , !P6 ;  /* 0xff80000021ac7808 */ /* 0x000fe40007000000 */
[C---:B------:R-:W-:Y:S02]  /*5f90*/  ISETP.GE.AND P6, PT, R11.reuse, R2, PT ;  /* 0x000000020b00720c */ /* 0x040fe40003fc6270 */
[----:B------:R-:W-:Y:S02]  /*5fa0*/  ISETP.GE.AND P2, PT, R11, R0, PT ;  /* 0x000000000b00720c */ /* 0x000fe40003f46270 */
[----:B------:R-:W-:Y:S02]  /*5fb0*/  FSEL R31, R26, -INF , !P4 ;  /* 0xff8000001a1f7808 */ /* 0x000fe40006000000 */
[----:B------:R-:W-:Y:S02]  /*5fc0*/  FMNMX.FTZ R11, R164, R32, !PT ;  /* 0x00000020a40b7209 */ /* 0x000fe40007810000 */
[----:B------:R-:W-:-:S02]  /*5fd0*/  ISETP.GE.AND P5, PT, R9, R2, PT ;  /* 0x000000020900720c */ /* 0x000fc40003fa6270 */
[----:B------:R-:W-:Y:S01]  /*5fe0*/  ISETP.GE.AND P4, PT, R9, R0, PT ;  /* 0x000000000900720c */ /* 0x000fe20003f86270 */
[----:B------:R-:W-:Y:S01]  /*5ff0*/  VIADD R9, R15, 0x28 ;  /* 0x000000280f097836 */ /* 0x000fe20000000000 */
[----:B------:R-:W-:Y:S02]  /*6000*/  FMNMX.FTZ R11, R172, R11, !PT ;  /* 0x0000000bac0b7209 */ /* 0x000fe40007810000 */
[----:B------:R-:W-:Y:S02]  /*6010*/  FSEL R29, R27, -INF , !P0 ;  /* 0xff8000001b1d7808 */ /* 0x000fe40004000000 */
[C---:B------:R-:W-:Y:S02]  /*6020*/  ISETP.GE.AND P0, PT, R9.reuse, R2, PT ;  /* 0x000000020900720c */ /* 0x040fe40003f06270 */
[----:B------:R-:W-:Y:S01]  /*6030*/  ISETP.GE.AND P3, PT, R9, R0, PT ;  /* 0x000000000900720c */ /* 0x000fe20003f66270 */
[----:B------:R-:W-:Y:S01]  /*6040*/  VIADD R9, R15, 0x29 ;  /* 0x000000290f097836 */ /* 0x000fe20000000000 */
[----:B------:R-:W-:-:S02]  /*6050*/  FMNMX.FTZ R11, R12, R11, !PT ;  /* 0x0000000b0c0b7209 */ /* 0x000fc40007810000 */
[----:B------:R-:W-:Y:S01]  /*6060*/  FSEL R199, R23, -INF , !P4 ;  /* 0xff80000017c77808 */ /* 0x000fe20006000000 */
[C---:B------:R-:W-:Y:S01]  /*6070*/  VIADD R23, R15.reuse, 0x31 ;  /* 0x000000310f177836 */ /* 0x040fe20000000000 */
[----:B------:R-:W-:Y:S02]  /*6080*/  FSEL R168, R20, -INF , !P6 ;  /* 0xff80000014a87808 */ /* 0x000fe40007000000 */
[----:B------:R-:W-:Y:S02]  /*6090*/  FSEL R201, R22, -INF , !P2 ;  /* 0xff80000016c97808 */ /* 0x000fe40005000000 */
[----:B------:R-:W-:Y:S02]  /*60a0*/  ISETP.GE.AND P4, PT, R15, R0, PT ;  /* 0x000000000f00720c */ /* 0x000fe40003f86270 */
[----:B------:R-:W-:Y:S02]  /*60b0*/  FMNMX.FTZ R25, R14, R11, !PT ;  /* 0x0000000b0e197209 */ /* 0x000fe40007810000 */
[----:B------:R-:W-:-:S02]  /*60c0*/  ISETP.GE.AND P6, PT, R9, R2, PT ;  /* 0x000000020900720c */ /* 0x000fc40003fc6270 */
[----:B------:R-:W-:Y:S01]  /*60d0*/  ISETP.GE.AND P2, PT, R9, R0, PT ;  /* 0x000000000900720c */ /* 0x000fe20003f46270 */
[----:B------:R-:W-:Y:S01]  /*60e0*/  VIADD R9, R15, 0x30 ;  /* 0x000000300f097836 */ /* 0x000fe20000000000 */
[----:B------:R-:W-:Y:S02]  /*60f0*/  FSEL R166, R21, -INF , !P5 ;  /* 0xff80000015a67808 */ /* 0x000fe40006800000 */
[----:B------:R-:W-:Y:S02]  /*6100*/  FSEL R21, R34, -INF , !P4 ;  /* 0xff80000022157808 */ /* 0x000fe40006000000 */
[----:B------:R-:W-:Y:S02]  /*6110*/  FMNMX.FTZ R25, R170, R25, !PT ;  /* 0x00000019aa197209 */ /* 0x000fe40007810000 */
[----:B------:R-:W-:Y:S02]  /*6120*/  FSEL R35, R35, -INF , !P1 ;  /* 0xff80000023237808 */ /* 0x000fe40004800000 */
[----:B------:R-:W-:-:S02]  /*6130*/  ISETP.GE.AND P5, PT, R9, R2, PT ;  /* 0x000000020900720c */ /* 0x000fc40003fa6270 */
[----:B------:R-:W-:Y:S02]  /*6140*/  ISETP.GE.AND P1, PT, R9, R0, PT ;  /* 0x000000000900720c */ /* 0x000fe40003f26270 */
[C---:B-1----:R-:W-:Y:S01]  /*6150*/  HMMA.16816.F32.BF16 R8, R16.reuse, R4, R184 ;  /* 0x000000041008723c */ /* 0x042fe200000418b8 */
[----:B------:R-:W-:Y:S02]  /*6160*/  FMNMX.FTZ R20, R3, R21, !PT ;  /* 0x0000001503147209 */ /* 0x000fe40007810000 */
[----:B------:R-:W-:Y:S02]  /*6170*/  FMNMX.FTZ R25, R30, R25, !PT ;  /* 0x000000191e197209 */ /* 0x000fe40007810000 */
[----:B------:R-:W-:Y:S01]  /*6180*/  FMNMX.FTZ R20, R35, R20, !PT ;  /* 0x0000001423147209 */ /* 0x000fe20007810000 */
[----:B------:R-:W-:Y:S01]  /*6190*/  HMMA.16816.F32.BF16 R4, R16, R6, R180 ;  /* 0x000000061004723c */ /* 0x000fe200000418b4 */
[----:B------:R-:W-:Y:S02]  /*61a0*/  FMNMX.FTZ R25, R28, R25, !PT ;  /* 0x000000191c197209 */ /* 0x000fe40007810000 */
[----:B------:R-:W-:-:S02]  /*61b0*/  FMNMX.FTZ R20, R13, R20, !PT ;  /* 0x000000140d147209 */ /* 0x000fc40007810000 */
[----:B------:R-:W-:Y:S02]  /*61c0*/  FMNMX.FTZ R25, R24, R25, !PT ;  /* 0x0000001918197209 */ /* 0x000fe40007810000 */
[----:B------:R-:W-:Y:S01]  /*61d0*/  FMNMX.FTZ R20, R169, R20, !PT ;  /* 0x00000014a9147209 */ /* 0x000fe20007810000 */
[C---:B------:R-:W-:Y:S01]  /*61e0*/  VIADD R17, R15.reuse, 0x38 ;  /* 0x000000380f117836 */ /* 0x040fe20000000000 */
[----:B------:R-:W-:Y:S01]  /*61f0*/  FMNMX.FTZ R25, R168, R25, !PT ;  /* 0x00000019a8197209 */ /* 0x000fe20007810000 */
[----:B------:R-:W-:Y:S01]  /*6200*/  VIADD R15, R15, 0x39 ;  /* 0x000000390f0f7836 */ /* 0x000fe20000000000 */
[----:B------:R-:W-:Y:S02]  /*6210*/  FSEL R202, R188, -INF , !P0 ;  /* 0xff800000bcca7808 */ /* 0x000fe40004000000 */
[----:B------:R-:W-:Y:S02]  /*6220*/  FMNMX.FTZ R20, R167, R20, !PT ;  /* 0x00000014a7147209 */ /* 0x000fe40007810000 */
[----:B------:R-:W-:-:S02]  /*6230*/  FMNMX.FTZ R25, R166, R25, !PT ;  /* 0x00000019a6197209 */ /* 0x000fc40007810000 */
[----:B------:R-:W-:Y:S02]  /*6240*/  FSEL R200, R189, -INF , !P6 ;  /* 0xff800000bdc87808 */ /* 0x000fe40007000000 */
[----:B------:R-:W-:Y:S02]  /*6250*/  FMNMX.FTZ R20, R165, R20, !PT ;  /* 0x00000014a5147209 */ /* 0x000fe40007810000 */
[----:B------:R-:W-:Y:S02]  /*6260*/  FMNMX.FTZ R25, R202, R25, !PT ;  /* 0x00000019ca197209 */ /* 0x000fe40007810000 */
[----:B------:R-:W-:Y:S02]  /*6270*/  FSEL R205, R190, -INF , !P3 ;  /* 0xff800000becd7808 */ /* 0x000fe40005800000 */
[-C--:B------:R-:W-:Y:S02]  /*6280*/  ISETP.GE.AND P4, PT, R23, R2.reuse, PT ;  /* 0x000000021700720c */ /* 0x080fe40003f86270 */
[----:B------:R-:W-:-:S02]  /*6290*/  ISETP.GE.AND P3, PT, R17, R2, PT ;  /* 0x000000021100720c */ /* 0x000fc40003f66270 */
[----:B------:R-:W-:Y:S02]  /*62a0*/  ISETP.GE.AND P6, PT, R15, R2, PT ;  /* 0x000000020f00720c */ /* 0x000fe40003fc6270 */
[----:B------:R-:W-:Y:S02]  /*62b0*/  FSEL R190, R8, -INF , !P5 ;  /* 0xff80000008be7808 */ /* 0x000fe40006800000 */
[----:B------:R-:W-:Y:S02]  /*62c0*/  FMNMX.FTZ R2, R31, R20, !PT ;  /* 0x000000141f027209 */ /* 0x000fe40007810000 */
[----:B------:R-:W-:Y:S02]  /*62d0*/  FMNMX.FTZ R25, R200, R25, !PT ;  /* 0x00000019c8197209 */ /* 0x000fe40007810000 */
[----:B------:R-:W-:Y:S02]  /*62e0*/  FSEL R203, R191, -INF , !P2 ;  /* 0xff800000bfcb7808 */ /* 0x000fe40005000000 */
[----:B------:R-:W-:-:S02]  /*62f0*/  PLOP3.LUT P2, PT, PT, PT, UP0, 0x80, 0x0 ;  /* 0x000000000000781c */ /* 0x000fc40003f4f008 */
[----:B------:R-:W-:Y:S02]  /*6300*/  FSEL R188, R9, -INF , !P4 ;  /* 0xff80000009bc7808 */ /* 0x000fe40006000000 */
[----:B------:R-:W-:Y:S02]  /*6310*/  FMNMX.FTZ R2, R29, R2, !PT ;  /* 0x000000021d027209 */ /* 0x000fe40007810000 */
[----:B------:R-:W-:Y:S02]  /*6320*/  FMNMX.FTZ R9, R190, R25, !PT ;  /* 0x00000019be097209 */ /* 0x000fe40007810000 */
[----:B------:R-:W-:Y:S02]  /*6330*/  FSEL R186, R4, -INF , !P3 ;  /* 0xff80000004ba7808 */ /* 0x000fe40005800000 */
[----:B------:R-:W-:Y:S02]  /*6340*/  FMNMX.FTZ R2, R201, R2, !PT ;  /* 0x00000002c9027209 */ /* 0x000fe40007810000 */
[----:B------:R-:W-:-:S02]  /*6350*/  FMNMX.FTZ R9, R188, R9, !PT ;  /* 0x00000009bc097209 */ /* 0x000fc40007810000 */
[----:B------:R-:W-:Y:S02]  /*6360*/  FSEL R184, R5, -INF , !P6 ;  /* 0xff80000005b87808 */ /* 0x000fe40007000000 */
[----:B------:R-:W-:Y:S02]  /*6370*/  FMNMX.FTZ R4, R199, R2, !PT ;  /* 0x00000002c7047209 */ /* 0x000fe40007810000 */
[----:B------:R-:W-:Y:S02]  /*6380*/  FMNMX.FTZ R5, R186, R9, !PT ;  /* 0x00000009ba057209 */ /* 0x000fe40007810000 */
[----:B------:R-:W-:Y:S02]  /*6390*/  ISETP.GE.AND P0, PT, R23, R0, PT ;  /* 0x000000001700720c */ /* 0x000fe40003f06270 */
[----:B------:R-:W-:Y:S02]  /*63a0*/  FSEL R187, R10, -INF , !P1 ;  /* 0xff8000000abb7808 */ /* 0x000fe40004800000 */
[----:B------:R-:W-:-:S02]  /*63b0*/  FMNMX.FTZ R4, R205, R4, !PT ;  /* 0x00000004cd047209 */ /* 0x000fc40007810000 */
[----:B------:R-:W-:Y:S01]  /*63c0*/  FMNMX.FTZ R5, R184, R5, !PT ;  /* 0x00000005b8057209 */ /* 0x000fe20007810000 */
[----:B------:R-:W-:Y:S06]  /*63d0*/  @!P2 BRA `(.L_x_7) ;  /* 0x0000000000a8a947 */ /* 0x000fec0003800000 */
[----:B------:R-:W-:Y:S02]  /*63e0*/  UIADD3 UR7, UR16, -0x3, URZ ;  /* 0xfffffffd10077890 */ /* 0x000fe4000fffe03f */
[----:B------:R-:W-:Y:S02]  /*63f0*/  USHF.L.U32 UR15, UR10, 0x5, URZ ;  /* 0x000000050a0f7899 */ /* 0x000fe4000800063f */
[----:B------:R-:W-:Y:S02]  /*6400*/  USHF.R.S32.HI UR6, URZ, 0x1f, UR7 ;  /* 0x0000001f3f067899 */ /* 0x000fe40008011407 */
[----:B------:R-:W-:Y:S02]  /*6410*/  UIMAD.WIDE.U32 UR20, UR7, UR10, URZ ;  /* 0x0000000a071472a5 */ /* 0x000fe4000f8e003f */
[----:B------:R-:W-:-:S04]  /*6420*/  UIMAD UR6, UR6, UR10, URZ ;  /* 0x0000000a060672a4 */ /* 0x000fc8000f8e023f */
[----:B------:R-:W-:Y:S01]  /*6430*/  UIMAD UR6, UR7, UR11, UR6 ;  /* 0x0000000b070672a4 */ /* 0x000fe2000f8e0206 */
[----:B------:R-:W-:Y:S02]  /*6440*/  IMAD.U32 R18, RZ, RZ, UR20 ;  /* 0x00000014ff127e24 */ /* 0x000fe4000f8e00ff */
[----:B------:R-:W-:Y:S01]  /*6450*/  IMAD.U32 R19, RZ, RZ, UR21 ;  /* 0x00000015ff137e24 */ /* 0x000fe2000f8e00ff */
[----:B------:R-:W-:Y:S02]  /*6460*/  UIADD3 UR6, UR21, UR6, URZ ;  /* 0x0000000615067290 */ /* 0x000fe4000fffe03f */
        /* <DEDUP_REMOVED lines=33> */
.L_x_7:
[----:B------:R-:W-:Y:S01]  /*6680*/  FMNMX.FTZ R4, R203, R4, !PT ;  /* 0x00000004cb047209 */ /* 0x000fe20007810000 */
[----:B------:R-:W2:Y:S01]  /*6690*/  SHFL.BFLY PT, R2, R5, 0x2, 0x1f ;  /* 0x0c401f0005027f89 */ /* 0x000ea200000e0000 */
[----:B------:R-:W-:Y:S01]  /*66a0*/  ISETP.GE.AND P1, PT, R17, R0, PT ;  /* 0x000000001100720c */ /* 0x000fe20003f26270 */
[----:B------:R-:W-:Y:S01]  /*66b0*/  UISETP.GE.AND UP0, UPT, UR16, 0x3, UPT ;  /* 0x000000031000788c */ /* 0x000fe2000bf06270 */
[----:B------:R-:W-:Y:S01]  /*66c0*/  FSEL R185, R11, -INF , !P0 ;  /* 0xff8000000bb97808 */ /* 0x000fe20004000000 */
[----:B-1----:R-:W-:Y:S01]  /*66d0*/  LDSM.16.MT88.4 R16, [R230+0x10000] ;  /* 0x01000000e610783b */ /* 0x002fe20000004200 */
[----:B------:R-:W-:Y:S02]  /*66e0*/  FMNMX.FTZ R4, R187, R4, !PT ;  /* 0x00000004bb047209 */ /* 0x000fe40007810000 */
[----:B------:R-:W-:Y:S02]  /*66f0*/  ISETP.GE.AND P0, PT, R15, R0, PT ;  /* 0x000000000f00720c */ /* 0x000fe40003f06270 */
[----:B------:R-:W-:-:S02]  /*6700*/  FSEL R183, R6, -INF , !P1 ;  /* 0xff80000006b77808 */ /* 0x000fc40004800000 */
[----:B------:R-:W-:Y:S02]  /*6710*/  FMNMX.FTZ R4, R185, R4, !PT ;  /* 0x00000004b9047209 */ /* 0x000fe40007810000 */
[----:B------:R-:W-:Y:S01]  /*6720*/  FSEL R181, R7, -INF , !P0 ;  /* 0xff80000007b57808 */ /* 0x000fe20004000000 */
[----:B------:R-:W-:Y:S01]  /*6730*/  @UP0 UIADD3 UR16, UR16, -0x3, URZ ;  /* 0xfffffffd10100890 */ /* 0x000fe2000fffe03f */
[----:B------:R-:W-:-:S04]  /*6740*/  FMNMX.FTZ R4, R183, R4, !PT ;  /* 0x00000004b7047209 */ /* 0x000fc80007810000 */
[----:B------:R-:W-:-:S05]  /*6750*/  FMNMX.FTZ R9, R181, R4, !PT ;  /* 0x00000004b5097209 */ /* 0x000fca0007810000 */
[----:B------:R-:W1:Y:S01]  /*6760*/  SHFL.BFLY PT, R0, R9, 0x2, 0x1f ;  /* 0x0c401f0009007f89 */ /* 0x000e6200000e0000 */
[----:B--2---:R-:W-:-:S05]  /*6770*/  FMNMX.FTZ R7, R5, R2, !PT ;  /* 0x0000000205077209 */ /* 0x004fca0007810000 */
[----:B------:R-:W2:Y:S01]  /*6780*/  SHFL.BFLY PT, R2, R7, 0x1, 0x1f ;  /* 0x0c201f0007027f89 */ /* 0x000ea200000e0000 */
[----:B-1----:R-:W-:-:S03]  /*6790*/  FMNMX.FTZ R5, R9, R0, !PT ;  /* 0x0000000009057209 */ /* 0x002fc60007810000 */
[----:B------:R-:W-:Y:S04]  /*67a0*/  LDSM.16.MT88.4 R8, [R229+0x10000] ;  /* 0x01000000e508783b */ /* 0x000fe80000004200 */
[----:B------:R-:W1:Y:S01]  /*67b0*/  SHFL.BFLY PT, R0, R5, 0x1, 0x1f ;  /* 0x0c201f0005007f89 */ /* 0x000e6200000e0000 */
[----:B--2---:R-:W-:-:S04]  /*67c0*/  FMNMX.FTZ R2, R7, R2, !PT ;  /* 0x0000000207027209 */ /* 0x004fc80007810000 */
[C---:B------:R-:W-:Y:S01]  /*67d0*/  FSETP.NEU.FTZ.AND P1, PT, R2.reuse, -INF , PT ;  /* 0xff8000000200780b */ /* 0x040fe20003f3d000 */
[----:B------:R-:W-:-:S05]  /*67e0*/  FMUL.FTZ R189, R2, UR17 ;  /* 0x0000001102bd7c20 */ /* 0x000fca0008410000 */
[----:B------:R-:W-:-:S05]  /*67f0*/  FSEL R189, R189, RZ, P1 ;  /* 0x000000ffbdbd7208 */ /* 0x000fca0000800000 */
[--C-:B------:R-:W-:Y:S01]  /*6800*/  FFMA.FTZ R177, R172, UR17, -R189.reuse ;  /* 0x00000011acb17c23 */ /* 0x100fe200080108bd */
[--C-:B------:R-:W-:Y:S01]  /*6810*/  FFMA.FTZ R178, R32, UR17, -R189.reuse ;  /* 0x0000001120b27c23 */ /* 0x100fe200080108bd */
[--C-:B------:R-:W-:Y:S01]  /*6820*/  FFMA.FTZ R176, R12, UR17, -R189.reuse ;  /* 0x000000110cb07c23 */ /* 0x100fe200080108bd */
[--C-:B------:R-:W-:Y:S01]  /*6830*/  FFMA.FTZ R175, R14, UR17, -R189.reuse ;  /* 0x000000110eaf7c23 */ /* 0x100fe200080108bd */
[--C-:B------:R-:W-:Y:S01]  /*6840*/  FFMA.FTZ R194, R24, UR17, -R189.reuse ;  /* 0x0000001118c27c23 */ /* 0x100fe200080108bd */
[--C-:B------:R-:W-:Y:S01]  /*6850*/  FFMA.FTZ R191, R170, UR17, -R189.reuse ;  /* 0x00000011aabf7c23 */ /* 0x100fe200080108bd */
[----:B------:R-:W-:Y:S01]  /*6860*/  MUFU.EX2 R177, R177 ;  /* 0x000000b100b17308 */ /* 0x000fe20000000800 */
[----:B------:R-:W-:Y:S01]  /*6870*/  LDSM.16.MT88.4 R24, [R228+0x16000] ;  /* 0x01600000e418783b */ /* 0x000fe20000004200 */
[----:B-1----:R-:W-:Y:S01]  /*6880*/  FMNMX.FTZ R0, R5, R0, !PT ;  /* 0x0000000005007209 */ /* 0x002fe20007810000 */
[--C-:B------:R-:W-:Y:S01]  /*6890*/  FFMA.FTZ R192, R30, UR17, -R189.reuse ;  /* 0x000000111ec07c23 */ /* 0x100fe200080108bd */
[----:B------:R-:W-:Y:S01]  /*68a0*/  FSEL R5, R2, RZ, P1 ;  /* 0x000000ff02057208 */ /* 0x000fe20000800000 */
[----:B------:R-:W-:Y:S01]  /*68b0*/  FFMA.FTZ R193, R28, UR17, -R189 ;  /* 0x000000111cc17c23 */ /* 0x000fe200080108bd */
[C---:B------:R-:W-:Y:S01]  /*68c0*/  FSETP.NEU.FTZ.AND P0, PT, R0.reuse, -INF , PT ;  /* 0xff8000000000780b */ /* 0x040fe20003f1d000 */
[----:B------:R-:W-:Y:S01]  /*68d0*/  FMUL.FTZ R182, R0, UR17 ;  /* 0x0000001100b67c20 */ /* 0x000fe20008410000 */
[----:B------:R-:W1:Y:S01]  /*68e0*/  MUFU.EX2 R178, R178 ;  /* 0x000000b200b27308 */ /* 0x000e620000000800 */
[----:B------:R-:W-:Y:S01]  /*68f0*/  FADD.FTZ R4, R164, -R5 ;  /* 0x80000005a4047221 */ /* 0x000fe20000010000 */
[----:B------:R-:W-:Y:S01]  /*6900*/  FSEL R6, R0, RZ, P0 ;  /* 0x000000ff00067208 */ /* 0x000fe20000000000 */
[--C-:B------:R-:W-:Y:S01]  /*6910*/  FFMA.FTZ R204, R168, UR17, -R189.reuse ;  /* 0x00000011a8cc7c23 */ /* 0x100fe200080108bd */
[----:B------:R-:W-:Y:S01]  /*6920*/  FSEL R182, R182, RZ, P0 ;  /* 0x000000ffb6b67208 */ /* 0x000fe20000000000 */
[----:B------:R-:W-:Y:S01]  /*6930*/  FMUL.FTZ R180, R4, UR17 ;  /* 0x0000001104b47c20 */ /* 0x000fe20008410000 */
[--C-:B------:R-:W-:Y:S01]  /*6940*/  FFMA.FTZ R211, R200, UR17, -R189.reuse ;  /* 0x00000011c8d37c23 */ /* 0x100fe200080108bd */
[----:B------:R-:W-:Y:S01]  /*6950*/  FADD.FTZ R6, R3, -R6 ;  /* 0x8000000603067221 */ /* 0x000fe20000010000 */
[----:B------:R-:W-:Y:S01]  /*6960*/  MUFU.EX2 R176, R176 ;  /* 0x000000b000b07308 */ /* 0x000fe20000000800 */
[--C-:B------:R-:W-:Y:S01]  /*6970*/  FFMA.FTZ R174, R21, UR17, -R182.reuse ;  /* 0x0000001115ae7c23 */ /* 0x100fe200080108b6 */
[--C-:B------:R-:W-:Y:S01]  /*6980*/  FFMA.FTZ R173, R35, UR17, -R182.reuse ;  /* 0x0000001123ad7c23 */ /* 0x100fe200080108b6 */
[----:B------:R-:W2:Y:S01]  /*6990*/  LDSM.16.MT88.4 R20, [R232+0x10000] ;  /* 0x01000000e814783b */ /* 0x000ea20000004200 */
[--C-:B------:R-:W-:Y:S01]  /*69a0*/  FFMA.FTZ R172, R13, UR17, -R182.reuse ;  /* 0x000000110dac7c23 */ /* 0x100fe200080108b6 */
[--C-:B------:R-:W-:Y:S01]  /*69b0*/  FFMA.FTZ R179, R169, UR17, -R182.reuse ;  /* 0x00000011a9b37c23 */ /* 0x100fe200080108b6 */
[----:B------:R-:W-:Y:S01]  /*69c0*/  FMUL.FTZ R3, R6, UR17 ;  /* 0x0000001106037c20 */ /* 0x000fe20008410000 */
[----:B------:R-:W3:Y:S01]  /*69d0*/  LDSM.16.MT88.4 R12, [R228+0x10000] ;  /* 0x01000000e40c783b */ /* 0x000ee20000004200 */
[----:B------:R-:W4:Y:S01]  /*69e0*/  MUFU.EX2 R175, R175 ;  /* 0x000000af00af7308 */ /* 0x000f220000000800 */
[----:B-1----:R-:W-:Y:S01]  /*69f0*/  F2FP.BF16.F32.PACK_AB R4, R177, R178 ;  /* 0x000000b2b104723e */ /* 0x002fe200000010ff */
[--C-:B------:R-:W-:Y:S01]  /*6a00*/  FFMA.FTZ R195, R167, UR17, -R182.reuse ;  /* 0x00000011a7c37c23 */ /* 0x100fe200080108b6 */
[--C-:B------:R-:W-:Y:S01]  /*6a10*/  FFMA.FTZ R196, R165, UR17, -R182.reuse ;  /* 0x00000011a5c47c23 */ /* 0x100fe200080108b6 */
[--C-:B------:R-:W-:Y:S01]  /*6a20*/  FFMA.FTZ R197, R31, UR17, -R182.reuse ;  /* 0x000000111fc57c23 */ /* 0x100fe200080108b6 */
[--C-:B------:R-:W-:Y:S01]  /*6a30*/  FFMA.FTZ R198, R29, UR17, -R182.reuse ;  /* 0x000000111dc67c23 */ /* 0x100fe200080108b6 */
[----:B------:R-:W-:Y:S01]  /*6a40*/  LDSM.16.MT88.4 R168, [R232+0x16800] ;  /* 0x01680000e8a8783b */ /* 0x000fe20000004200 */
[--C-:B------:R-:W-:Y:S01]  /*6a50*/  FFMA.FTZ R207, R166, UR17, -R189.reuse ;  /* 0x00000011a6cf7c23 */ /* 0x100fe200080108bd */
[----:B------:R-:W-:Y:S01]  /*6a60*/  MUFU.EX2 R174, R174 ;  /* 0x000000ae00ae7308 */ /* 0x000fe20000000800 */
[--C-:B------:R-:W-:Y:S01]  /*6a70*/  FFMA.FTZ R202, R202, UR17, -R189.reuse ;  /* 0x00000011caca7c23 */ /* 0x100fe200080108bd */
[----:B------:R-:W-:Y:S01]  /*6a80*/  LDSM.16.MT88.4 R32, [R232+0x12800] ;  /* 0x01280000e820783b */ /* 0x000fe20000004200 */
[--C-:B------:R-:W-:Y:S01]  /*6a90*/  FFMA.FTZ R200, R201, UR17, -R182.reuse ;  /* 0x00000011c9c87c23 */ /* 0x100fe200080108b6 */
[--C-:B------:R-:W-:Y:S01]  /*6aa0*/  FFMA.FTZ R199, R199, UR17, -R182.reuse ;  /* 0x00000011c7c77c23 */ /* 0x100fe200080108b6 */
[--C-:B------:R-:W-:Y:S01]  /*6ab0*/  FFMA.FTZ R205, R205, UR17, -R182.reuse ;  /* 0x00000011cdcd7c23 */ /* 0x100fe200080108b6 */
[----:B------:R-:W-:Y:S01]  /*6ac0*/  LDSM.16.MT88.4 R28, [R230+0x12800] ;  /* 0x01280000e61c783b */ /* 0x000fe20000004200 */
[----:B------:R-:W-:Y:S01]  /*6ad0*/  FFMA.FTZ R186, R186, UR17, -R189 ;  /* 0x00000011baba7c23 */ /* 0x000fe200080108bd */
[----:B------:R-:W1:Y:S01]  /*6ae0*/  MUFU.EX2 R173, R173 ;  /* 0x000000ad00ad7308 */ /* 0x000e620000000800 */
[----:B----4-:R-:W-:Y:S01]  /*6af0*/  F2FP.BF16.F32.PACK_AB R6, R175, R176 ;  /* 0x000000b0af06723e */ /* 0x010fe200000010ff */
[----:B------:R-:W-:Y:S01]  /*6b00*/  LDSM.16.MT88.4 R164, [R230+0x16800] ;  /* 0x01680000e6a4783b */ /* 0x000fe20000004200 */
[--C-:B------:R-:W-:Y:S01]  /*6b10*/  FFMA.FTZ R185, R185, UR17, -R182.reuse ;  /* 0x00000011b9b97c23 */ /* 0x100fe200080108b6 */
[----:B------:R-:W-:Y:S01]  /*6b20*/  FFMA.FTZ R183, R183, UR17, -R182 ;  /* 0x00000011b7b77c23 */ /* 0x000fe200080108b6 */
[----:B------:R-:W-:-:S03]  /*6b30*/  PLOP3.LUT P0, PT, PT, PT, UP0, 0x80, 0x0 ;  /* 0x000000000000781c */ /* 0x000fc60003f0f008 */
[----:B------:R-:W-:Y:S08]  /*6b40*/  MUFU.EX2 R172, R172 ;  /* 0x000000ac00ac7308 */ /* 0x000ff00000000800 */
[----:B------:R-:W4:Y:S01]  /*6b50*/  MUFU.EX2 R179, R179 ;  /* 0x000000b300b37308 */ /* 0x000f220000000800 */
[----:B-1----:R-:W-:-:S07]  /*6b60*/  F2FP.BF16.F32.PACK_AB R5, R173, R174 ;  /* 0x000000aead05723e */ /* 0x002fce00000010ff */
[----:B------:R-:W1:Y:S08]  /*6b70*/  MUFU.EX2 R180, R180 ;  /* 0x000000b400b47308 */ /* 0x000e700000000800 */
[----:B------:R-:W5:Y:S01]  /*6b80*/  MUFU.EX2 R3, R3 ;  /* 0x0000000300037308 */ /* 0x000f620000000800 */
[----:B----4-:R-:W-:-:S07]  /*6b90*/  F2FP.BF16.F32.PACK_AB R7, R179, R172 ;  /* 0x000000acb307723e */ /* 0x010fce00000010ff */
[----:B------:R-:W-:Y:S01]  /*6ba0*/  MUFU.EX2 R191, R191 ;  /* 0x000000bf00bf7308 */ /* 0x000fe20000000800 */
[-C--:B-1----:R-:W-:Y:S01]  /*6bb0*/  FMUL.FTZ R160, R160, R180.reuse ;  /* 0x000000b4a0a07220 */ /* 0x082fe20000410000 */
[-C--:B------:R-:W-:Y:S01]  /*6bc0*/  FMUL.FTZ R161, R161, R180.reuse ;  /* 0x000000b4a1a17220 */ /* 0x080fe20000410000 */
[-C--:B------:R-:W-:Y:S01]  /*6bd0*/  FMUL.FTZ R156, R156, R180.reuse ;  /* 0x000000b49c9c7220 */ /* 0x080fe20000410000 */
[-C--:B------:R-:W-:Y:S01]  /*6be0*/  FMUL.FTZ R157, R157, R180.reuse ;  /* 0x000000b49d9d7220 */ /* 0x080fe20000410000 */
[-C--:B------:R-:W-:Y:S01]  /*6bf0*/  FMUL.FTZ R36, R36, R180.reuse ;  /* 0x000000b424247220 */ /* 0x080fe20000410000 */
[-C--:B------:R-:W-:Y:S01]  /*6c00*/  FMUL.FTZ R37, R37, R180.reuse ;  /* 0x000000b425257220 */ /* 0x080fe20000410000 */
[-C--:B------:R-:W-:Y:S01]  /*6c10*/  FMUL.FTZ R40, R40, R180.reuse ;  /* 0x000000b428287220 */ /* 0x080fe20000410000 */
[-C--:B------:R-:W-:Y:S01]  /*6c20*/  FMUL.FTZ R41, R41, R180.reuse ;  /* 0x000000b429297220 */ /* 0x080fe20000410000 */
[-C--:B-----5:R-:W-:Y:S01]  /*6c30*/  FMUL.FTZ R162, R162, R3.reuse ;  /* 0x00000003a2a27220 */ /* 0x0a0fe20000410000 */
[-C--:B------:R-:W-:Y:S01]  /*6c40*/  FMUL.FTZ R163, R163, R3.reuse ;  /* 0x00000003a3a37220 */ /* 0x080fe20000410000 */
[-C--:B------:R-:W-:Y:S01]  /*6c50*/  FMUL.FTZ R158, R158, R3.reuse ;  /* 0x000000039e9e7220 */ /* 0x080fe20000410000 */
[-C--:B------:R-:W-:Y:S01]  /*6c60*/  FMUL.FTZ R159, R159, R3.reuse ;  /* 0x000000039f9f7220 */ /* 0x080fe20000410000 */
[-C--:B------:R-:W-:Y:S01]  /*6c70*/  FMUL.FTZ R38, R38, R3.reuse ;  /* 0x0000000326267220 */ /* 0x080fe20000410000 */
[-C--:B------:R-:W-:Y:S01]  /*6c80*/  FMUL.FTZ R39, R39, R3.reuse ;  /* 0x0000000327277220 */ /* 0x080fe20000410000 */
[-C--:B------:R-:W-:Y:S01]  /*6c90*/  FMUL.FTZ R42, R42, R3.reuse ;  /* 0x000000032a2a7220 */ /* 0x080fe20000410000 */
[-C--:B------:R-:W-:Y:S01]  /*6ca0*/  FMUL.FTZ R43, R43, R3.reuse ;  /* 0x000000032b2b7220 */ /* 0x080fe20000410000 */
[C---:B--2---:R-:W-:Y:S01]  /*6cb0*/  HMMA.16816.F32.BF16 R160, R4.reuse, R20, R160 ;  /* 0x0000001404a0723c */ /* 0x044fe200000418a0 */
[-C--:B------:R-:W-:Y:S01]  /*6cc0*/  FMUL.FTZ R44, R44, R180.reuse ;  /* 0x000000b42c2c7220 */ /* 0x080fe20000410000 */
[-C--:B------:R-:W-:Y:S01]  /*6cd0*/  FMUL.FTZ R45, R45, R180.reuse ;  /* 0x000000b42d2d7220 */ /* 0x080fe20000410000 */
[-C--:B------:R-:W-:Y:S01]  /*6ce0*/  FMUL.FTZ R46, R46, R3.reuse ;  /* 0x000000032e2e7220 */ /* 0x080fe20000410000 */
[-C--:B------:R-:W-:Y:S01]  /*6cf0*/  FMUL.FTZ R47, R47, R3.reuse ;  /* 0x000000032f2f7220 */ /* 0x080fe20000410000 */
[-C--:B------:R-:W-:Y:S01]  /*6d00*/  FMUL.FTZ R48, R48, R180.reuse ;  /* 0x000000b430307220 */ /* 0x080fe20000410000 */
[C---:B------:R-:W-:Y:S01]  /*6d10*/  HMMA.16816.F32.BF16 R156, R4.reuse, R22, R156 ;  /* 0x00000016049c723c */ /* 0x040fe2000004189c */
[----:B------:R-:W1:Y:S01]  /*6d20*/  LDSM.16.MT88.4 R20, [R232+0x12000] ;  /* 0x01200000e814783b */ /* 0x000e620000004200 */
[-C--:B------:R-:W-:Y:S01]  /*6d30*/  FMUL.FTZ R49, R49, R180.reuse ;  /* 0x000000b431317220 */ /* 0x080fe20000410000 */
[-C--:B------:R-:W-:Y:S01]  /*6d40*/  FMUL.FTZ R50, R50, R3.reuse ;  /* 0x0000000332327220 */ /* 0x080fe20000410000 */
[-C--:B------:R-:W-:Y:S01]  /*6d50*/  FMUL.FTZ R51, R51, R3.reuse ;  /* 0x0000000333337220 */ /* 0x080fe20000410000 */
[-C--:B------:R-:W-:Y:S01]  /*6d60*/  FMUL.FTZ R60, R60, R180.reuse ;  /* 0x000000b43c3c7220 */ /* 0x080fe20000410000 */
[C---:B------:R-:W-:Y:S01]  /*6d70*/  HMMA.16816.F32.BF16 R36, R4.reuse, R16, R36 ;  /* 0x000000100424723c */ /* 0x040fe20000041824 */
[-C--:B------:R-:W-:Y:S01]  /*6d80*/  FMUL.FTZ R61, R61, R180.reuse ;  /* 0x000000b43d3d7220 */ /* 0x080fe20000410000 */
[-C--:B------:R-:W-:Y:S01]  /*6d90*/  FMUL.FTZ R62, R62, R3.reuse ;  /* 0x000000033e3e7220 */ /* 0x080fe20000410000 */
[-C--:B------:R-:W-:Y:S01]  /*6da0*/  FMUL.FTZ R63, R63, R3.reuse ;  /* 0x000000033f3f7220 */ /* 0x080fe20000410000 */
[-C--:B------:R-:W-:Y:S01]  /*6db0*/  FMUL.FTZ R64, R64, R180.reuse ;  /* 0x000000b440407220 */ /* 0x080fe20000410000 */
[-C--:B------:R-:W-:Y:S01]  /*6dc0*/  FMUL.FTZ R65, R65, R180.reuse ;  /* 0x000000b441417220 */ /* 0x080fe20000410000 */
[C---:B------:R-:W-:Y:S01]  /*6dd0*/  HMMA.16816.F32.BF16 R40, R4.reuse, R18, R40 ;  /* 0x000000120428723c */ /* 0x040fe20000041828 */
[----:B------:R-:W2:Y:S01]  /*6de0*/  LDSM.16.MT88.4 R16, [R230+0x12000] ;  /* 0x01200000e610783b */ /* 0x000ea20000004200 */
        /* <DEDUP_REMOVED lines=11> */
[----:B------:R-:W4:Y:S01]  /*6ea0*/  LDSM.16.MT88.4 R8, [R229+0x12000] ;  /* 0x01200000e508783b */ /* 0x000f220000004200 */
[-C--:B------:R-:W-:Y:S01]  /*6eb0*/  FMUL.FTZ R59, R59, R3.reuse ;  /* 0x000000033b3b7220 */ /* 0x080fe20000410000 */
[-C--:B------:R-:W-:Y:S01]  /*6ec0*/  FMUL.FTZ R68, R68, R180.reuse ;  /* 0x000000b444447220 */ /* 0x080fe20000410000 */
[-C--:B------:R-:W-:Y:S01]  /*6ed0*/  FMUL.FTZ R69, R69, R180.reuse ;  /* 0x000000b445457220 */ /* 0x080fe20000410000 */
[-C--:B------:R-:W-:Y:S01]  /*6ee0*/  FMUL.FTZ R70, R70, R3.reuse ;  /* 0x0000000346467220 */ /* 0x080fe20000410000 */
[C---:B---3--:R-:W-:Y:S01]  /*6ef0*/  HMMA.16816.F32.BF16 R52, R4.reuse, R12, R52 ;  /* 0x0000000c0434723c */ /* 0x048fe20000041834 */
[-C--:B------:R-:W-:Y:S01]  /*6f00*/  FMUL.FTZ R71, R71, R3.reuse ;  /* 0x0000000347477220 */ /* 0x080fe20000410000 */
[-C--:B------:R-:W-:Y:S01]  /*6f10*/  FMUL.FTZ R72, R72, R180.reuse ;  /* 0x000000b448487220 */ /* 0x080fe20000410000 */
[-C--:B------:R-:W-:Y:S01]  /*6f20*/  FMUL.FTZ R73, R73, R180.reuse ;  /* 0x000000b449497220 */ /* 0x080fe20000410000 */
[-C--:B------:R-:W-:Y:S01]  /*6f30*/  FMUL.FTZ R74, R74, R3.reuse ;  /* 0x000000034a4a7220 */ /* 0x080fe20000410000 */
[-C--:B------:R-:W-:Y:S01]  /*6f40*/  FMUL.FTZ R75, R75, R3.reuse ;  /* 0x000000034b4b7220 */ /* 0x080fe20000410000 */
[C---:B------:R-:W-:Y:S01]  /*6f50*/  HMMA.16816.F32.BF16 R56, R4.reuse, R14, R56 ;  /* 0x0000000e0438723c */ /* 0x040fe20000041838 */
[----:B------:R-:W3:Y:S01]  /*6f60*/  LDSM.16.MT88.4 R12, [R228+0x12000] ;  /* 0x01200000e40c783b */ /* 0x000ee20000004200 */
[-C--:B------:R-:W-:Y:S01]  /*6f70*/  FMUL.FTZ R76, R76, R180.reuse ;  /* 0x000000b44c4c7220 */ /* 0x080fe20000410000 */
[-C--:B------:R-:W-:Y:S01]  /*6f80*/  FMUL.FTZ R77, R77, R180.reuse ;  /* 0x000000b44d4d7220 */ /* 0x080fe20000410000 */
[-C--:B------:R-:W-:Y:S01]  /*6f90*/  FMUL.FTZ R78, R78, R3.reuse ;  /* 0x000000034e4e7220 */ /* 0x080fe20000410000 */
[-C--:B------:R-:W-:Y:S01]  /*6fa0*/  FMUL.FTZ R79, R79, R3.reuse ;  /* 0x000000034f4f7220 */ /* 0x080fe20000410000 */
[C---:B-1----:R-:W-:Y:S01]  /*6fb0*/  HMMA.16816.F32.BF16 R60, R4.reuse, R20, R60 ;  /* 0x00000014043c723c */ /* 0x042fe2000004183c */
        /* <DEDUP_REMOVED lines=23> */
[C---:B----4-:R-:W-:Y:S01]  /*7130*/  HMMA.16816.F32.BF16 R76, R4.reuse, R8, R76 ;  /* 0x00000008044c723c */ /* 0x050fe2000004184c */
        /* <DEDUP_REMOVED lines=56> */
[----:B------:R-:W5:Y:S01]  /*74c0*/  MUFU.EX2 R192, R192 ;  /* 0x000000c000c07308 */ /* 0x000f620000000800 */
[-C--:B------:R-:W-:Y:S01]  /*74d0*/  FMUL.FTZ R136, R136, R180.reuse ;  /* 0x000000b488887220 */ /* 0x080fe20000410000 */
[-C--:B------:R-:W-:Y:S01]  /*74e0*/  FMUL.FTZ R137, R137, R180.reuse ;  /* 0x000000b489897220 */ /* 0x080fe20000410000 */
[C---:B---3--:R-:W-:Y:S01]  /*74f0*/  HMMA.16816.F32.BF16 R152, R4.reuse, R12, R152 ;  /* 0x0000000c0498723c */ /* 0x048fe20000041898 */
[-C--:B------:R-:W-:Y:S01]  /*7500*/  FMUL.FTZ R138, R138, R3.reuse ;  /* 0x000000038a8a7220 */ /* 0x080fe20000410000 */
[-C--:B------:R-:W-:Y:S01]  /*7510*/  FMUL.FTZ R139, R139, R3.reuse ;  /* 0x000000038b8b7220 */ /* 0x080fe20000410000 */
[-C--:B------:R-:W-:Y:S01]  /*7520*/  FMUL.FTZ R140, R140, R180.reuse ;  /* 0x000000b48c8c7220 */ /* 0x080fe20000410000 */
[-C--:B------:R-:W-:Y:S01]  /*7530*/  FMUL.FTZ R141, R141, R180.reuse ;  /* 0x000000b48d8d7220 */ /* 0x080fe20000410000 */
[----:B------:R-:W-:Y:S01]  /*7540*/  MUFU.EX2 R193, R193 ;  /* 0x000000c100c17308 */ /* 0x000fe20000000800 */
[C---:B------:R-:W-:Y:S01]  /*7550*/  HMMA.16816.F32.BF16 R116, R4.reuse, R14, R116 ;  /* 0x0000000e0474723c */ /* 0x040fe20000041874 */
[----:B------:R-:W-:Y:S01]  /*7560*/  LDSM.16.MT88.4 R12, [R229+0x10800] ;  /* 0x01080000e50c783b */ /* 0x000fe20000004200 */
[-C--:B------:R-:W-:Y:S01]  /*7570*/  FMUL.FTZ R142, R142, R3.reuse ;  /* 0x000000038e8e7220 */ /* 0x080fe20000410000 */
[-C--:B------:R-:W-:Y:S01]  /*7580*/  FMUL.FTZ R143, R143, R3.reuse ;  /* 0x000000038f8f7220 */ /* 0x080fe20000410000 */
[-C--:B------:R-:W-:Y:S01]  /*7590*/  FMUL.FTZ R144, R144, R180.reuse ;  /* 0x000000b490907220 */ /* 0x080fe20000410000 */
[-C--:B------:R-:W-:Y:S01]  /*75a0*/  FMUL.FTZ R145, R145, R180.reuse ;  /* 0x000000b491917220 */ /* 0x080fe20000410000 */
[C---:B-1----:R-:W-:Y:S01]  /*75b0*/  HMMA.16816.F32.BF16 R120, R4.reuse, R20, R120 ;  /* 0x000000140478723c */ /* 0x042fe20000041878 */
[----:B------:R-:W-:Y:S01]  /*75c0*/  MUFU.EX2 R194, R194 ;  /* 0x000000c200c27308 */ /* 0x000fe20000000800 */
[-C--:B------:R-:W-:Y:S01]  /*75d0*/  FMUL.FTZ R148, R148, R180.reuse ;  /* 0x000000b494947220 */ /* 0x080fe20000410000 */
[-C--:B------:R-:W-:Y:S01]  /*75e0*/  FMUL.FTZ R149, R149, R180.reuse ;  /* 0x000000b495957220 */ /* 0x080fe20000410000 */
[-C--:B------:R-:W-:Y:S01]  /*75f0*/  FMUL.FTZ R146, R146, R3.reuse ;  /* 0x0000000392927220 */ /* 0x080fe20000410000 */
[-C--:B------:R-:W-:Y:S01]  /*7600*/  FMUL.FTZ R147, R147, R3.reuse ;  /* 0x0000000393937220 */ /* 0x080fe20000410000 */
[C---:B------:R-:W-:Y:S01]  /*7610*/  HMMA.16816.F32.BF16 R124, R4.reuse, R22, R124 ;  /* 0x00000016047c723c */ /* 0x040fe2000004187c */
[----:B------:R-:W1:Y:S01]  /*7620*/  LDSM.16.MT88.4 R20, [R232+0x10800] ;  /* 0x01080000e814783b */ /* 0x000e620000004200 */
[-C--:B------:R-:W-:Y:S01]  /*7630*/  FMUL.FTZ R150, R150, R3.reuse ;  /* 0x0000000396967220 */ /* 0x080fe20000410000 */
[----:B------:R-:W-:Y:S01]  /*7640*/  MUFU.EX2 R195, R195 ;  /* 0x000000c300c37308 */ /* 0x000fe20000000800 */
[-C--:B------:R-:W-:Y:S01]  /*7650*/  FMUL.FTZ R151, R151, R3.reuse ;  /* 0x0000000397977220 */ /* 0x080fe20000410000 */
[----:B------:R-:W-:Y:S01]  /*7660*/  FFMA.FTZ R178, R249, R180, R178 ;  /* 0x000000b4f9b27223 */ /* 0x000fe200000100b2 */
[C---:B--2---:R-:W-:Y:S01]  /*7670*/  HMMA.16816.F32.BF16 R128, R4.reuse, R16, R128 ;  /* 0x000000100480723c */ /* 0x044fe20000041880 */
[----:B------:R-:W-:Y:S01]  /*7680*/  FFMA.FTZ R174, R247, R3, R174 ;  /* 0x00000003f7ae7223 */ /* 0x000fe200000100ae */
[-C--:B------:R-:W-:Y:S01]  /*7690*/  MOV R3, R0.reuse ;  /* 0x0000000000037202 */ /* 0x080fe20000000f00 */
[----:B------:R-:W-:Y:S01]  /*76a0*/  FADD.FTZ R177, R177, R178 ;  /* 0x000000b2b1b17221 */ /* 0x000fe20000010000 */
[----:B------:R-:W-:Y:S01]  /*76b0*/  @P0 MOV R3, R0 ;  /* 0x0000000000030202 */ /* 0x000fe20000000f00 */
[----:B------:R-:W2:Y:S01]  /*76c0*/  MUFU.EX2 R196, R196 ;  /* 0x000000c400c47308 */ /* 0x000ea20000000800 */
[----:B------:R-:W-:Y:S01]  /*76d0*/  HMMA.16816.F32.BF16 R132, R4, R18, R132 ;  /* 0x000000120484723c */ /* 0x000fe20000041884 */
[----:B------:R-:W3:Y:S01]  /*76e0*/  LDSM.16.MT88.4 R16, [R230+0x10800] ;  /* 0x01080000e610783b */ /* 0x000ee20000004200 */
[----:B------:R-:W-:Y:S01]  /*76f0*/  FADD.FTZ R173, R173, R174 ;  /* 0x000000aeadad7221 */ /* 0x000fe20000010000 */
[----:B------:R-:W-:-:S03]  /*7700*/  FADD.FTZ R176, R176, R177 ;  /* 0x000000b1b0b07221 */ /* 0x000fc60000010000 */
[----:B----4-:R-:W-:Y:S01]  /*7710*/  HMMA.16816.F32.BF16 R136, R4, R8, R136 ;  /* 0x000000080488723c */ /* 0x010fe20000041888 */
[----:B------:R-:W-:Y:S01]  /*7720*/  MUFU.EX2 R197, R197 ;  /* 0x000000c500c57308 */ /* 0x000fe20000000800 */
[----:B------:R-:W-:-:S04]  /*7730*/  FADD.FTZ R176, R175, R176 ;  /* 0x000000b0afb07221 */ /* 0x000fc80000010000 */
[C---:B------:R-:W-:Y:S01]  /*7740*/  HMMA.16816.F32.BF16 R140, R4.reuse, R10, R140 ;  /* 0x0000000a048c723c */ /* 0x040fe2000004188c */
[----:B-----5:R-:W-:Y:S01]  /*7750*/  F2FP.BF16.F32.PACK_AB R8, R192, R191 ;  /* 0x000000bfc008723e */ /* 0x020fe200000010ff */
[----:B------:R-:W-:Y:S01]  /*7760*/  FADD.FTZ R191, R191, R176 ;  /* 0x000000b0bfbf7221 */ /* 0x000fe20000010000 */
[----:B------:R-:W4:Y:S01]  /*7770*/  MUFU.EX2 R198, R198 ;  /* 0x000000c600c67308 */ /* 0x000f220000000800 */
[----:B--2---:R-:W-:Y:S02]  /*7780*/  F2FP.BF16.F32.PACK_AB R9, R196, R195 ;  /* 0x000000c3c409723e */ /* 0x004fe400000010ff */
[----:B------:R-:W-:Y:S01]  /*7790*/  HMMA.16816.F32.BF16 R144, R4, R24, R144 ;  /* 0x000000180490723c */ /* 0x000fe20000041890 */
[----:B------:R-:W-:Y:S01]  /*77a0*/  F2FP.BF16.F32.PACK_AB R10, R194, R193 ;  /* 0x000000c1c20a723e */ /* 0x000fe200000010ff */
[----:B------:R-:W-:-:S03]  /*77b0*/  FADD.FTZ R192, R192, R191 ;  /* 0x000000bfc0c07221 */ /* 0x000fc60000010000 */
[----:B------:R-:W-:Y:S01]  /*77c0*/  MUFU.EX2 R204, R204 ;  /* 0x000000cc00cc7308 */ /* 0x000fe20000000800 */
[----:B------:R-:W-:Y:S01]  /*77d0*/  HMMA.16816.F32.BF16 R148, R4, R26, R148 ;  /* 0x0000001a0494723c */ /* 0x000fe20000041894 */
[----:B------:R-:W2:Y:S01]  /*77e0*/  LDSM.16.MT88.4 R4, [R228+0x10800] ;  /* 0x01080000e404783b */ /* 0x000ea20000004200 */
[----:B------:R-:W-:-:S03]  /*77f0*/  FADD.FTZ R193, R193, R192 ;  /* 0x000000c0c1c17221 */ /* 0x000fc60000010000 */
[----:B------:R-:W-:Y:S01]  /*7800*/  LDSM.16.MT88.4 R24, [R228+0x12800] ;  /* 0x01280000e418783b */ /* 0x000fe20000004200 */
[----:B------:R-:W-:Y:S01]  /*7810*/  FADD.FTZ R193, R194, R193 ;  /* 0x000000c1c2c17221 */ /* 0x000fe20000010000 */
[----:B------:R-:W5:Y:S01]  /*7820*/  MUFU.EX2 R207, R207 ;  /* 0x000000cf00cf7308 */ /* 0x000f620000000800 */
[----:B----4-:R-:W-:-:S07]  /*7830*/  F2FP.BF16.F32.PACK_AB R11, R198, R197 ;  /* 0x000000c5c60b723e */ /* 0x010fce00000010ff */
[C---:B-1----:R-:W-:Y:S01]  /*7840*/  HMMA.16816.F32.BF16 R160, R8.reuse, R20, R160 ;  /* 0x0000001408a0723c */ /* 0x042fe200000418a0 */
[----:B------:R-:W-:Y:S05]  /*7850*/  MUFU.EX2 R202, R202 ;  /* 0x000000ca00ca7308 */ /* 0x000fea0000000800 */
[C---:B------:R-:W-:Y:S01]  /*7860*/  HMMA.16816.F32.BF16 R156, R8.reuse, R22, R156 ;  /* 0x00000016089c723c */ /* 0x040fe2000004189c */
[----:B------:R-:W1:Y:S02]  /*7870*/  LDSM.16.MT88.4 R20, [R229+0x12800] ;  /* 0x01280000e514783b */ /* 0x000e640000004200 */
[----:B------:R-:W-:Y:S03]  /*7880*/  MUFU.EX2 R211, R211 ;  /* 0x000000d300d37308 */ /* 0x000fe60000000800 */
[C---:B------:R-:W-:Y:S05]  /*7890*/  HMMA.16816.F32.BF16 R44, R8.reuse, R12, R44 ;  /* 0x0000000c082c723c */ /* 0x040fea000004182c */
[----:B------:R-:W-:Y:S01]  /*78a0*/  MUFU.EX2 R200, R200 ;  /* 0x000000c800c87308 */ /* 0x000fe20000000800 */
[C---:B------:R-:W-:Y:S01]  /*78b0*/  HMMA.16816.F32.BF16 R48, R8.reuse, R14, R48 ;  /* 0x0000000e0830723c */ /* 0x040fe20000041830 */
[----:B------:R-:W4:Y:S05]  /*78c0*/  LDSM.16.MT88.4 R12, [R230+0x14800] ;  /* 0x01480000e60c783b */ /* 0x000f2a0000004200 */
[C---:B---3--:R-:W-:Y:S01]  /*78d0*/  HMMA.16816.F32.BF16 R36, R8.reuse, R16, R36 ;  /* 0x000000100824723c */ /* 0x048fe20000041824 */
[----:B------:R-:W3:Y:S05]  /*78e0*/  MUFU.EX2 R199, R199 ;  /* 0x000000c700c77308 */ /* 0x000eea0000000800 */
[C---:B------:R-:W-:Y:S01]  /*78f0*/  HMMA.16816.F32.BF16 R40, R8.reuse, R18, R40 ;  /* 0x000000120828723c */ /* 0x040fe20000041828 */
[----:B------:R-:W5:Y:S02]  /*7900*/  LDSM.16.MT88.4 R16, [R232+0x14800] ;  /* 0x01480000e810783b */ /* 0x000f640000004200 */
[----:B------:R-:W-:Y:S03]  /*7910*/  MUFU.EX2 R186, R186 ;  /* 0x000000ba00ba7308 */ /* 0x000fe60000000800 */
[C---:B--2---:R-:W-:Y:S05]  /*7920*/  HMMA.16816.F32.BF16 R52, R8.reuse, R4, R52 ;  /* 0x000000040834723c */ /* 0x044fea0000041834 */
[----:B------:R-:W-:Y:S01]  /*7930*/  MUFU.EX2 R185, R185 ;  /* 0x000000b900b97308 */ /* 0x000fe20000000800 */
[C---:B------:R-:W-:Y:S01]  /*7940*/  HMMA.16816.F32.BF16 R56, R8.reuse, R6, R56 ;  /* 0x000000060838723c */ /* 0x040fe20000041838 */
[----:B------:R-:W2:Y:S05]  /*7950*/  LDSM.16.MT88.4 R4, [R229+0x14800] ;  /* 0x01480000e504783b */ /* 0x000eaa0000004200 */
[C---:B-1----:R-:W-:Y:S01]  /*7960*/  HMMA.16816.F32.BF16 R76, R8.reuse, R20, R76 ;  /* 0x00000014084c723c */ /* 0x042fe2000004184c */
[----:B------:R-:W-:Y:S05]  /*7970*/  MUFU.EX2 R183, R183 ;  /* 0x000000b700b77308 */ /* 0x000fea0000000800 */
[C---:B------:R-:W-:Y:S01]  /*7980*/  HMMA.16816.F32.BF16 R80, R8.reuse, R22, R80 ;  /* 0x000000160850723c */ /* 0x040fe20000041850 */
[----:B------:R-:W1:Y:S05]  /*7990*/  LDSM.16.MT88.4 R20, [R228+0x14800] ;  /* 0x01480000e414783b */ /* 0x000e6a0000004200 */
[C---:B----4-:R-:W-:Y:S06]  /*79a0*/  HMMA.16816.F32.BF16 R100, R8.reuse, R12, R100 ;  /* 0x0000000c0864723c */ /* 0x050fec0000041864 */
[C---:B------:R-:W-:Y:S01]  /*79b0*/  HMMA.16816.F32.BF16 R104, R8.reuse, R14, R104 ;  /* 0x0000000e0868723c */ /* 0x040fe20000041868 */
[----:B------:R-:W4:Y:S05]  /*79c0*/  LDSM.16.MT88.4 R12, [R228+0x11000] ;  /* 0x01100000e40c783b */ /* 0x000f2a0000004200 */
[C---:B-----5:R-:W-:Y:S06]  /*79d0*/  HMMA.16816.F32.BF16 R92, R8.reuse, R16, R92 ;  /* 0x00000010085c723c */ /* 0x060fec000004185c */
[C---:B------:R-:W-:Y:S01]  /*79e0*/  HMMA.16816.F32.BF16 R96, R8.reuse, R18, R96 ;  /* 0x000000120860723c */ /* 0x040fe20000041860 */
[----:B------:R-:W5:Y:S05]  /*79f0*/  LDSM.16.MT88.4 R16, [R229+0x16800] ;  /* 0x01680000e510783b */ /* 0x000f6a0000004200 */
[C---:B------:R-:W-:Y:S01]  /*7a00*/  HMMA.16816.F32.BF16 R120, R8.reuse, R168, R120 ;  /* 0x000000a80878723c */ /* 0x040fe20000041878 */
[----:B------:R-:W-:Y:S05]  /*7a10*/  MUFU.EX2 R168, R205 ;  /* 0x000000cd00a87308 */ /* 0x000fea0000000800 */
[----:B------:R-:W-:Y:S01]  /*7a20*/  HMMA.16816.F32.BF16 R60, R8, R32, R60 ;  /* 0x00000020083c723c */ /* 0x000fe2000004183c */
[----:B------:R-:W-:-:S05]  /*7a30*/  FFMA.FTZ R169, R203, UR17, -R182 ;  /* 0x00000011cba97c23 */ /* 0x000fca00080108b6 */
[C---:B------:R-:W-:Y:S01]  /*7a40*/  HMMA.16816.F32.BF16 R64, R8.reuse, R34, R64 ;  /* 0x000000220840723c */ /* 0x040fe20000041840 */
[----:B------:R-:W4:Y:S01]  /*7a50*/  MUFU.EX2 R169, R169 ;  /* 0x000000a900a97308 */ /* 0x000f220000000800 */
[----:B------:R-:W5:Y:S04]  /*7a60*/  LDSM.16.MT88.4 R32, [R228+0x16800] ;  /* 0x01680000e420783b */ /* 0x000f680000004200 */
[C---:B--2---:R-:W-:Y:S06]  /*7a70*/  HMMA.16816.F32.BF16 R108, R8.reuse, R4, R108 ;  /* 0x00000004086c723c */ /* 0x044fec000004186c */
[----:B------:R-:W-:Y:S01]  /*7a80*/  HMMA.16816.F32.BF16 R112, R8, R6, R112 ;  /* 0x000000060870723c */ /* 0x000fe20000041870 */
[----:B------:R-:W-:Y:S01]  /*7a90*/  F2FP.BF16.F32.PACK_AB R4, R207, R204 ;  /* 0x000000cccf04723e */ /* 0x000fe200000010ff */
[----:B------:R-:W-:Y:S01]  /*7aa0*/  FADD.FTZ R204, R204, R193 ;  /* 0x000000c1cccc7221 */ /* 0x000fe20000010000 */
[----:B---3--:R-:W-:-:S03]  /*7ab0*/  F2FP.BF16.F32.PACK_AB R5, R199, R200 ;  /* 0x000000c8c705723e */ /* 0x008fc600000010ff */
[----:B-1----:R-:W-:Y:S01]  /*7ac0*/  HMMA.16816.F32.BF16 R152, R8, R20, R152 ;  /* 0x000000140898723c */ /* 0x002fe20000041898 */
[----:B------:R-:W-:Y:S01]  /*7ad0*/  F2FP.BF16.F32.PACK_AB R6, R211, R202 ;  /* 0x000000cad306723e */ /* 0x000fe200000010ff */
[----:B------:R-:W-:Y:S01]  /*7ae0*/  FADD.FTZ R207, R207, R204 ;  /* 0x000000cccfcf7221 */ /* 0x000fe20000010000 */
[----:B----4-:R-:W-:-:S03]  /*7af0*/  F2FP.BF16.F32.PACK_AB R7, R169, R168 ;  /* 0x000000a8a907723e */ /* 0x010fc600000010ff */
[----:B------:R-:W-:Y:S01]  /*7b00*/  HMMA.16816.F32.BF16 R116, R8, R22, R116 ;  /* 0x000000160874723c */ /* 0x000fe20000041874 */
[----:B------:R-:W1:Y:S01]  /*7b10*/  LDSM.16.MT88.4 R20, [R229+0x11000] ;  /* 0x01100000e514783b */ /* 0x000e620000004200 */
[----:B------:R-:W-:-:S04]  /*7b20*/  FADD.FTZ R202, R202, R207 ;  /* 0x000000cfcaca7221 */ /* 0x000fc80000010000 */
[----:B------:R-:W-:Y:S01]  /*7b30*/  HMMA.16816.F32.BF16 R52, R4, R12, R52 ;  /* 0x0000000c0434723c */ /* 0x000fe20000041834 */
[----:B------:R-:W-:-:S05]  /*7b40*/  FADD.FTZ R211, R211, R202 ;  /* 0x000000cad3d37221 */ /* 0x000fca0000010000 */
[----:B------:R-:W-:Y:S01]  /*7b50*/  HMMA.16816.F32.BF16 R56, R4, R14, R56 ;  /* 0x0000000e0438723c */ /* 0x000fe20000041838 */
[----:B------:R-:W2:Y:S05]  /*7b60*/  LDSM.16.MT88.4 R12, [R229+0x15000] ;  /* 0x01500000e50c783b */ /* 0x000eaa0000004200 */
[C---:B------:R-:W-:Y:S06]  /*7b70*/  HMMA.16816.F32.BF16 R68, R8.reuse, R28, R68 ;  /* 0x0000001c0844723c */ /* 0x040fec0000041844 */
[C---:B------:R-:W-:Y:S01]  /*7b80*/  HMMA.16816.F32.BF16 R72, R8.reuse, R30, R72 ;  /* 0x0000001e0848723c */ /* 0x040fe20000041848 */
[----:B------:R-:W3:Y:S05]  /*7b90*/  LDSM.16.MT88.4 R28, [R232+0x11000] ;  /* 0x01100000e81c783b */ /* 0x000eea0000004200 */
[C---:B-----5:R-:W-:Y:S06]  /*7ba0*/  HMMA.16816.F32.BF16 R136, R8.reuse, R16, R136 ;  /* 0x000000100888723c */ /* 0x060fec0000041888 */
[C---:B------:R-:W-:Y:S01]  /*7bb0*/  HMMA.16816.F32.BF16 R140, R8.reuse, R18, R140 ;  /* 0x00000012088c723c */ /* 0x040fe2000004188c */
[----:B------:R-:W4:Y:S05]  /*7bc0*/  LDSM.16.MT88.4 R16, [R232+0x13000] ;  /* 0x01300000e810783b */ /* 0x000f2a0000004200 */
[C---:B------:R-:W-:Y:S06]  /*7bd0*/  HMMA.16816.F32.BF16 R84, R8.reuse, R24, R84 ;  /* 0x000000180854723c */ /* 0x040fec0000041854 */
[C---:B------:R-:W-:Y:S01]  /*7be0*/  HMMA.16816.F32.BF16 R88, R8.reuse, R26, R88 ;  /* 0x0000001a0858723c */ /* 0x040fe20000041858 */
[----:B------:R-:W5:Y:S05]  /*7bf0*/  LDSM.16.MT88.4 R24, [R230+0x11000] ;  /* 0x01100000e618783b */ /* 0x000f6a0000004200 */
[C---:B------:R-:W-:Y:S06]  /*7c00*/  HMMA.16816.F32.BF16 R124, R8.reuse, R170, R124 ;  /* 0x000000aa087c723c */ /* 0x040fec000004187c */
[C---:B------:R-:W-:Y:S01]  /*7c10*/  HMMA.16816.F32.BF16 R128, R8.reuse, R164, R128 ;  /* 0x000000a40880723c */ /* 0x040fe20000041880 */
[--C-:B------:R-:W-:Y:S01]  /*7c20*/  FFMA.FTZ R170, R190, UR17, -R189.reuse ;  /* 0x00000011beaa7c23 */ /* 0x100fe200080108bd */
[--C-:B------:R-:W-:Y:S01]  /*7c30*/  FFMA.FTZ R171, R188, UR17, -R189.reuse ;  /* 0x00000011bcab7c23 */ /* 0x100fe200080108bd */
[----:B------:R-:W-:Y:S01]  /*7c40*/  FFMA.FTZ R189, R184, UR17, -R189 ;  /* 0x00000011b8bd7c23 */ /* 0x000fe200080108bd */
[--C-:B------:R-:W-:Y:S01]  /*7c50*/  FFMA.FTZ R184, R187, UR17, -R182.reuse ;  /* 0x00000011bbb87c23 */ /* 0x100fe200080108b6 */
[----:B------:R-:W-:Y:S01]  /*7c60*/  FFMA.FTZ R182, R181, UR17, -R182 ;  /* 0x00000011b5b67c23 */ /* 0x000fe200080108b6 */
[C---:B------:R-:W-:Y:S01]  /*7c70*/  HMMA.16816.F32.BF16 R132, R8.reuse, R166, R132 ;  /* 0x000000a60884723c */ /* 0x040fe20000041884 */
[----:B------:R-:W-:Y:S01]  /*7c80*/  LDSM.16.MT88.4 R164, [R230+0x13000] ;  /* 0x01300000e6a4783b */ /* 0x000fe20000004200 */
[----:B------:R-:W-:Y:S04]  /*7c90*/  MUFU.EX2 R170, R170 ;  /* 0x000000aa00aa7308 */ /* 0x000fe80000000800 */
[C---:B------:R-:W-:Y:S04]  /*7ca0*/  HMMA.16816.F32.BF16 R144, R8.reuse, R32, R144 ;  /* 0x000000200890723c */ /* 0x040fe80000041890 */
[----:B------:R-:W5:Y:S02]  /*7cb0*/  MUFU.EX2 R171, R171 ;  /* 0x000000ab00ab7308 */ /* 0x000f640000000800 */
[----:B------:R-:W-:Y:S01]  /*7cc0*/  HMMA.16816.F32.BF16 R148, R8, R34, R148 ;  /* 0x000000220894723c */ /* 0x000fe20000041894 */
[----:B------:R-:W-:Y:S04]  /*7cd0*/  LDSM.16.MT88.4 R8, [R228+0x15000] ;  /* 0x01500000e408783b */ /* 0x000fe80000004200 */
[----:B------:R-:W-:Y:S01]  /*7ce0*/  LDSM.16.MT88.4 R32, [R229+0x13000] ;  /* 0x01300000e520783b */ /* 0x000fe20000004200 */
[C---:B-1----:R-:W-:Y:S01]  /*7cf0*/  HMMA.16816.F32.BF16 R44, R4.reuse, R20, R44 ;  /* 0x00000014042c723c */ /* 0x042fe2000004182c */
[----:B------:R-:W-:Y:S05]  /*7d00*/  MUFU.EX2 R189, R189 ;  /* 0x000000bd00bd7308 */ /* 0x000fea0000000800 */
[C---:B------:R-:W-:Y:S01]  /*7d10*/  HMMA.16816.F32.BF16 R48, R4.reuse, R22, R48 ;  /* 0x000000160430723c */ /* 0x040fe20000041830 */
[----:B------:R-:W1:Y:S02]  /*7d20*/  LDSM.16.MT88.4 R20, [R230+0x15000] ;  /* 0x01500000e614783b */ /* 0x000e640000004200 */
[----:B------:R-:W1:Y:S03]  /*7d30*/  MUFU.EX2 R184, R184 ;  /* 0x000000b800b87308 */ /* 0x000e660000000800 */
[C---:B--2---:R-:W-:Y:S05]  /*7d40*/  HMMA.16816.F32.BF16 R108, R4.reuse, R12, R108 ;  /* 0x0000000c046c723c */ /* 0x044fea000004186c */
[----:B------:R-:W2:Y:S01]  /*7d50*/  MUFU.EX2 R182, R182 ;  /* 0x000000b600b67308 */ /* 0x000ea20000000800 */
[C---:B------:R-:W-:Y:S01]  /*7d60*/  HMMA.16816.F32.BF16 R112, R4.reuse, R14, R112 ;  /* 0x0000000e0470723c */ /* 0x040fe20000041870 */
[----:B------:R-:W2:Y:S05]  /*7d70*/  LDSM.16.MT88.4 R12, [R229+0x17000] ;  /* 0x01700000e50c783b */ /* 0x000eaa0000004200 */
[C---:B---3--:R-:W-:Y:S06]  /*7d80*/  HMMA.16816.F32.BF16 R160, R4.reuse, R28, R160 ;  /* 0x0000001c04a0723c */ /* 0x048fec00000418a0 */
[C---:B------:R-:W-:Y:S01]  /*7d90*/  HMMA.16816.F32.BF16 R156, R4.reuse, R30, R156 ;  /* 0x0000001e049c723c */ /* 0x040fe2000004189c */
[----:B------:R-:W3:Y:S05]  /*7da0*/  LDSM.16.MT88.4 R28, [R228+0x13000] ;  /* 0x01300000e41c783b */ /* 0x000eea0000004200 */
[C---:B----4-:R-:W-:Y:S06]  /*7db0*/  HMMA.16816.F32.BF16 R60, R4.reuse, R16, R60 ;  /* 0x00000010043c723c */ /* 0x050fec000004183c */
[C---:B------:R-:W-:Y:S01]  /*7dc0*/  HMMA.16816.F32.BF16 R64, R4.reuse, R18, R64 ;  /* 0x000000120440723c */ /* 0x040fe20000041840 */
[----:B------:R-:W4:Y:S05]  /*7dd0*/  LDSM.16.MT88.4 R16, [R232+0x17000] ;  /* 0x01700000e810783b */ /* 0x000f2a0000004200 */
[C---:B-----5:R-:W-:Y:S06]  /*7de0*/  HMMA.16816.F32.BF16 R36, R4.reuse, R24, R36 ;  /* 0x000000180424723c */ /* 0x060fec0000041824 */
[C---:B------:R-:W-:Y:S01]  /*7df0*/  HMMA.16816.F32.BF16 R40, R4.reuse, R26, R40 ;  /* 0x0000001a0428723c */ /* 0x040fe20000041828 */
[----:B------:R-:W5:Y:S05]  /*7e00*/  LDSM.16.MT88.4 R24, [R232+0x15000] ;  /* 0x01500000e818783b */ /* 0x000f6a0000004200 */
[C---:B-1----:R-:W-:Y:S06]  /*7e10*/  HMMA.16816.F32.BF16 R100, R4.reuse, R20, R100 ;  /* 0x000000140464723c */ /* 0x042fec0000041864 */
[C---:B------:R-:W-:Y:S01]  /*7e20*/  HMMA.16816.F32.BF16 R104, R4.reuse, R22, R104 ;  /* 0x000000160468723c */ /* 0x040fe20000041868 */
[----:B------:R-:W1:Y:S05]  /*7e30*/  LDSM.16.MT88.4 R20, [R230+0x17000] ;  /* 0x01700000e614783b */ /* 0x000e6a0000004200 */
[C---:B------:R-:W-:Y:S06]  /*7e40*/  HMMA.16816.F32.BF16 R152, R4.reuse, R8, R152 ;  /* 0x000000080498723c */ /* 0x040fec0000041898 */
[C---:B------:R-:W-:Y:S01]  /*7e50*/  HMMA.16816.F32.BF16 R116, R4.reuse, R10, R116 ;  /* 0x0000000a0474723c */ /* 0x040fe20000041874 */
[----:B------:R-:W1:Y:S05]  /*7e60*/  LDSM.16.MT88.4 R8, [R228+0x17000] ;  /* 0x01700000e408783b */ /* 0x000e6a0000004200 */
[C---:B--2---:R-:W-:Y:S06]  /*7e70*/  HMMA.16816.F32.BF16 R136, R4.reuse, R12, R136 ;  /* 0x0000000c0488723c */ /* 0x044fec0000041888 */
        /* <DEDUP_REMOVED lines=8> */
[C---:B------:R-:W-:Y:S06]  /*7f00*/  HMMA.16816.F32.BF16 R68, R4.reuse, R164, R68 ;  /* 0x000000a40444723c */ /* 0x040fec0000041844 */
[C---:B------:R-:W-:Y:S01]  /*7f10*/  HMMA.16816.F32.BF16 R72, R4.reuse, R166, R72 ;  /* 0x000000a60448723c */ /* 0x040fe20000041848 */
[----:B------:R-:W-:Y:S05]  /*7f20*/  LDSM.16.MT88.4 R164, [R228+0x13800] ;  /* 0x01380000e4a4783b */ /* 0x000fea0000004200 */
[C---:B------:R-:W-:Y:S06]  /*7f30*/  HMMA.16816.F32.BF16 R76, R4.reuse, R32, R76 ;  /* 0x00000020044c723c */ /* 0x040fec000004184c */
[C---:B------:R-:W-:Y:S01]  /*7f40*/  HMMA.16816.F32.BF16 R80, R4.reuse, R34, R80 ;  /* 0x000000220450723c */ /* 0x040fe20000041850 */
[----:B------:R-:W-:Y:S05]  /*7f50*/  LDSM.16.MT88.4 R32, [R229+0x13800] ;  /* 0x01380000e520783b */ /* 0x000fea0000004200 */
[C---:B-----5:R-:W-:Y:S06]  /*7f60*/  HMMA.16816.F32.BF16 R92, R4.reuse, R24, R92 ;  /* 0x00000018045c723c */ /* 0x060fec000004185c */
[C---:B------:R-:W-:Y:S01]  /*7f70*/  HMMA.16816.F32.BF16 R96, R4.reuse, R26, R96 ;  /* 0x0000001a0460723c */ /* 0x040fe20000041860 */
[----:B------:R-:W5:Y:S05]  /*7f80*/  LDSM.16.MT88.4 R24, [R230+0x11800] ;  /* 0x01180000e618783b */ /* 0x000f6a0000004200 */
[C---:B-1----:R-:W-:Y:S06]  /*7f90*/  HMMA.16816.F32.BF16 R128, R4.reuse, R20, R128 ;  /* 0x000000140480723c */ /* 0x042fec0000041880 */
[C---:B------:R-:W-:Y:S01]  /*7fa0*/  HMMA.16816.F32.BF16 R132, R4.reuse, R22, R132 ;  /* 0x000000160484723c */ /* 0x040fe20000041884 */
[----:B------:R-:W-:Y:S05]  /*7fb0*/  LDSM.16.MT88.4 R20, [R229+0x11800] ;  /* 0x01180000e514783b */ /* 0x000fea0000004200 */
[C---:B------:R-:W-:Y:S06]  /*7fc0*/  HMMA.16816.F32.BF16 R144, R4.reuse, R8, R144 ;  /* 0x000000080490723c */ /* 0x040fec0000041890 */
[----:B------:R-:W-:Y:S01]  /*7fd0*/  HMMA.16816.F32.BF16 R148, R4, R10, R148 ;  /* 0x0000000a0494723c */ /* 0x000fe20000041894 */
[----:B------:R-:W-:Y:S06]  /*7fe0*/  LDSM.16.MT88.4 R8, [R230+0x13800] ;  /* 0x01380000e608783b */ /* 0x000fec0000004200 */
[----:B------:R-:W-:Y:S01]  /*7ff0*/  F2FP.BF16.F32.PACK_AB R4, R171, R170 ;  /* 0x000000aaab04723e */ /* 0x000fe200000010ff */
[----:B------:R-:W-:Y:S01]  /*8000*/  FADD.FTZ R170, R170, R211 ;  /* 0x000000d3aaaa7221 */ /* 0x000fe20000010000 */
[----:B------:R-:W-:-:S02]  /*8010*/  F2FP.BF16.F32.PACK_AB R5, R185, R184 ;  /* 0x000000b8b905723e */ /* 0x000fc400000010ff */
[----:B------:R-:W-:Y:S01]  /*8020*/  F2FP.BF16.F32.PACK_AB R6, R189, R186 ;  /* 0x000000babd06723e */ /* 0x000fe200000010ff */
[----:B------:R-:W-:Y:S01]  /*8030*/  FADD.FTZ R171, R171, R170 ;  /* 0x000000aaabab7221 */ /* 0x000fe20000010000 */
[----:B------:R-:W-:-:S03]  /*8040*/  F2FP.BF16.F32.PACK_AB R7, R182, R183 ;  /* 0x000000b7b607723e */ /* 0x000fc600000010ff */
[----:B------:R-:W-:-:S04]  /*8050*/  FADD.FTZ R186, R186, R171 ;  /* 0x000000abbaba7221 */ /* 0x000fc80000010000 */
[----:B--2---:R-:W-:Y:S01]  /*8060*/  HMMA.16816.F32.BF16 R60, R4, R12, R60 ;  /* 0x0000000c043c723c */ /* 0x004fe2000004183c */
[----:B------:R-:W-:-:S05]  /*8070*/  FADD.FTZ R249, R189, R186 ;  /* 0x000000babdf97221 */ /* 0x000fca0000010000 */
[C---:B------:R-:W-:Y:S01]  /*8080*/  HMMA.16816.F32.BF16 R64, R4.reuse, R14, R64 ;  /* 0x0000000e0440723c */ /* 0x040fe20000041840 */
[----:B------:R-:W1:Y:S05]  /*8090*/  LDSM.16.MT88.4 R12, [R232+0x17800] ;  /* 0x01780000e80c783b */ /* 0x000e6a0000004200 */
[C---:B---3--:R-:W-:Y:S06]  /*80a0*/  HMMA.16816.F32.BF16 R160, R4.reuse, R28, R160 ;  /* 0x0000001c04a0723c */ /* 0x048fec00000418a0 */
[C---:B------:R-:W-:Y:S01]  /*80b0*/  HMMA.16816.F32.BF16 R156, R4.reuse, R30, R156 ;  /* 0x0000001e049c723c */ /* 0x040fe2000004189c */
[----:B------:R-:W2:Y:S05]  /*80c0*/  LDSM.16.MT88.4 R28, [R232+0x15800] ;  /* 0x01580000e81c783b */ /* 0x000eaa0000004200 */
[C---:B----4-:R-:W-:Y:S06]  /*80d0*/  HMMA.16816.F32.BF16 R52, R4.reuse, R16, R52 ;  /* 0x000000100434723c */ /* 0x050fec0000041834 */
[C---:B------:R-:W-:Y:S01]  /*80e0*/  HMMA.16816.F32.BF16 R56, R4.reuse, R18, R56 ;  /* 0x000000120438723c */ /* 0x040fe20000041838 */
[----:B------:R-:W3:Y:S05]  /*80f0*/  LDSM.16.MT88.4 R16, [R228+0x15800] ;  /* 0x01580000e410783b */ /* 0x000eea0000004200 */
[C---:B-----5:R-:W-:Y:S06]  /*8100*/  HMMA.16816.F32.BF16 R36, R4.reuse, R24, R36 ;  /* 0x000000180424723c */ /* 0x060fec0000041824 */
[C---:B------:R-:W-:Y:S01]  /*8110*/  HMMA.16816.F32.BF16 R40, R4.reuse, R26, R40 ;  /* 0x0000001a0428723c */ /* 0x040fe20000041828 */
[----:B------:R-:W4:Y:S05]  /*8120*/  LDSM.16.MT88.4 R24, [R230+0x15800] ;  /* 0x01580000e618783b */ /* 0x000f2a0000004200 */
[C---:B-1----:R-:W-:Y:S06]  /*8130*/  HMMA.16816.F32.BF16 R120, R4.reuse, R12, R120 ;  /* 0x0000000c0478723c */ /* 0x042fec0000041878 */
[----:B------:R-:W-:Y:S01]  /*8140*/  HMMA.16816.F32.BF16 R44, R4, R20, R44 ;  /* 0x00000014042c723c */ /* 0x000fe2000004182c */
[----:B------:R-:W-:-:S04]  /*8150*/  FADD.FTZ R12, R172, R173 ;  /* 0x000000adac0c7221 */ /* 0x000fc80000010000 */
[----:B------:R-:W-:Y:S01]  /*8160*/  FADD.FTZ R12, R179, R12 ;  /* 0x0000000cb30c7221 */ /* 0x000fe20000010000 */
[----:B------:R-:W-:Y:S01]  /*8170*/  HMMA.16816.F32.BF16 R48, R4, R22, R48 ;  /* 0x000000160430723c */ /* 0x000fe20000041830 */
[----:B------:R-:W1:Y:S02]  /*8180*/  LDSM.16.MT88.4 R20, [R229+0x15800] ;  /* 0x01580000e514783b */ /* 0x000e640000004200 */
[----:B------:R-:W-:-:S03]  /*8190*/  FADD.FTZ R195, R195, R12 ;  /* 0x0000000cc3c37221 */ /* 0x000fc60000010000 */
[----:B------:R-:W-:Y:S01]  /*81a0*/  HMMA.16816.F32.BF16 R68, R4, R8, R68 ;  /* 0x000000080444723c */ /* 0x000fe20000041844 */
[----:B------:R-:W-:-:S04]  /*81b0*/  FADD.FTZ R196, R196, R195 ;  /* 0x000000c3c4c47221 */ /* 0x000fc80000010000 */
[----:B------:R-:W-:Y:S01]  /*81c0*/  FADD.FTZ R197, R197, R196 ;  /* 0x000000c4c5c57221 */ /* 0x000fe20000010000 */
[----:B------:R-:W-:Y:S01]  /*81d0*/  HMMA.16816.F32.BF16 R72, R4, R10, R72 ;  /* 0x0000000a0448723c */ /* 0x000fe20000041848 */
[----:B------:R-:W5:Y:S02]  /*81e0*/  LDSM.16.MT88.4 R8, [R230+0x17800] ;  /* 0x01780000e608783b */ /* 0x000f640000004200 */
[----:B------:R-:W-:-:S03]  /*81f0*/  FADD.FTZ R197, R198, R197 ;  /* 0x000000c5c6c57221 */ /* 0x000fc60000010000 */
[----:B--2---:R-:W-:Y:S01]  /*8200*/  HMMA.16816.F32.BF16 R92, R4, R28, R92 ;  /* 0x0000001c045c723c */ /* 0x004fe2000004185c */
[----:B------:R-:W-:-:S04]  /*8210*/  FADD.FTZ R200, R200, R197 ;  /* 0x000000c5c8c87221 */ /* 0x000fc80000010000 */
[----:B------:R-:W-:Y:S01]  /*8220*/  FADD.FTZ R199, R199, R200 ;  /* 0x000000c8c7c77221 */ /* 0x000fe20000010000 */
[----:B------:R-:W-:Y:S01]  /*8230*/  HMMA.16816.F32.BF16 R96, R4, R30, R96 ;  /* 0x0000001e0460723c */ /* 0x000fe20000041860 */
[----:B------:R-:W2:Y:S02]  /*8240*/  LDSM.16.MT88.4 R28, [R229+0x17800] ;  /* 0x01780000e51c783b */ /* 0x000ea40000004200 */
[----:B------:R-:W-:-:S03]  /*8250*/  FADD.FTZ R168, R168, R199 ;  /* 0x000000c7a8a87221 */ /* 0x000fc60000010000 */
[----:B---3--:R-:W-:Y:S01]  /*8260*/  HMMA.16816.F32.BF16 R152, R4, R16, R152 ;  /* 0x000000100498723c */ /* 0x008fe20000041898 */
[----:B------:R-:W-:-:S04]  /*8270*/  FADD.FTZ R169, R169, R168 ;  /* 0x000000a8a9a97221 */ /* 0x000fc80000010000 */
[----:B------:R-:W-:Y:S01]  /*8280*/  FADD.FTZ R184, R184, R169 ;  /* 0x000000a9b8b87221 */ /* 0x000fe20000010000 */
[----:B------:R-:W-:Y:S01]  /*8290*/  HMMA.16816.F32.BF16 R116, R4, R18, R116 ;  /* 0x000000120474723c */ /* 0x000fe20000041874 */
[----:B------:R-:W3:Y:S02]  /*82a0*/  LDSM.16.MT88.4 R16, [R228+0x17800] ;  /* 0x01780000e410783b */ /* 0x000ee40000004200 */
[----:B------:R-:W-:-:S03]  /*82b0*/  FADD.FTZ R184, R185, R184 ;  /* 0x000000b8b9b87221 */ /* 0x000fc60000010000 */
[----:B------:R-:W-:Y:S01]  /*82c0*/  HMMA.16816.F32.BF16 R76, R4, R32, R76 ;  /* 0x00000020044c723c */ /* 0x000fe2000004184c */
[----:B------:R-:W-:-:S04]  /*82d0*/  FADD.FTZ R183, R183, R184 ;  /* 0x000000b8b7b77221 */ /* 0x000fc80000010000 */
[----:B------:R-:W-:Y:S01]  /*82e0*/  FADD.FTZ R247, R182, R183 ;  /* 0x000000b7b6f77221 */ /* 0x000fe20000010000 */
[C---:B------:R-:W-:Y:S06]  /*82f0*/  HMMA.16816.F32.BF16 R80, R4.reuse, R34, R80 ;  /* 0x000000220450723c */ /* 0x040fec0000041850 */
[C---:B------:R-:W-:Y:S06]  /*8300*/  HMMA.16816.F32.BF16 R84, R4.reuse, R164, R84 ;  /* 0x000000a40454723c */ /* 0x040fec0000041854 */
[----:B------:R-:W-:Y:S01]  /*8310*/  HMMA.16816.F32.BF16 R88, R4, R166, R88 ;  /* 0x000000a60458723c */ /* 0x000fe20000041858 */
[----:B------:R-:W-:-:S02]  /*8320*/  MOV R164, R2 ;  /* 0x0000000200a47202 */ /* 0x000fc40000000f00 */
[----:B------:R-:W-:-:S03]  /*8330*/  @P0 MOV R164, R2 ;  /* 0x0000000200a40202 */ /* 0x000fc60000000f00 */
[C---:B----4-:R-:W-:Y:S06]  /*8340*/  HMMA.16816.F32.BF16 R100, R4.reuse, R24, R100 ;  /* 0x000000180464723c */ /* 0x050fec0000041864 */
[C---:B------:R-:W-:Y:S06]  /*8350*/  HMMA.16816.F32.BF16 R104, R4.reuse, R26, R104 ;  /* 0x0000001a0468723c */ /* 0x040fec0000041868 */
[C---:B-1----:R-:W-:Y:S06]  /*8360*/  HMMA.16816.F32.BF16 R108, R4.reuse, R20, R108 ;  /* 0x00000014046c723c */ /* 0x042fec000004186c */
[C---:B------:R-:W-:Y:S06]  /*8370*/  HMMA.16816.F32.BF16 R112, R4.reuse, R22, R112 ;  /* 0x000000160470723c */ /* 0x040fec0000041870 */
[C---:B------:R-:W-:Y:S06]  /*8380*/  HMMA.16816.F32.BF16 R124, R4.reuse, R14, R124 ;  /* 0x0000000e047c723c */ /* 0x040fec000004187c */
[C---:B-----5:R-:W-:Y:S06]  /*8390*/  HMMA.16816.F32.BF16 R128, R4.reuse, R8, R128 ;  /* 0x000000080480723c */ /* 0x060fec0000041880 */
[C---:B------:R-:W-:Y:S06]  /*83a0*/  HMMA.16816.F32.BF16 R132, R4.reuse, R10, R132 ;  /* 0x0000000a0484723c */ /* 0x040fec0000041884 */
[C---:B--2---:R-:W-:Y:S06]  /*83b0*/  HMMA.16816.F32.BF16 R136, R4.reuse, R28, R136 ;  /* 0x0000001c0488723c */ /* 0x044fec0000041888 */
[C---:B------:R-:W-:Y:S06]  /*83c0*/  HMMA.16816.F32.BF16 R140, R4.reuse, R30, R140 ;  /* 0x0000001e048c723c */ /* 0x040fec000004188c */
[C---:B---3--:R-:W-:Y:S06]  /*83d0*/  HMMA.16816.F32.BF16 R144, R4.reuse, R16, R144 ;  /* 0x000000100490723c */ /* 0x048fec0000041890 */
[----:B------:R-:W-:Y:S01]  /*83e0*/  HMMA.16816.F32.BF16 R148, R4, R18, R148 ;  /* 0x000000120494723c */ /* 0x000fe20000041894 */
[----:B------:R-:W-:-:S08]  /*83f0*/  NOP ;  /* 0x0000000000007918 */ /* 0x000fd00000000000 */
[----:B------:R-:W-:-:S15]  /*8400*/  @P0 BRA `(.L_x_8) ;  /* 0x0000000000040947 */ /* 0x000fde0003800000 */
.L_x_6:
[----:B------:R-:W-:-:S12]  /*8410*/  UIADD3 UR16, UR4, -0x1, URZ ;  /* 0xffffffff04107890 */ /* 0x000fd8000fffe03f */
.L_x_8:
[----:B------:R-:W-:-:S13]  /*8420*/  ISETP.LE.AND P0, PT, RZ, UR16, PT ;  /* 0x00000010ff007c0c */ /* 0x000fda000bf03270 */
[----:B------:R-:W-:Y:S05]  /*8430*/  @!P0 BRA `(.L_x_9) ;  /* 0x0000003000608947 */ /* 0x000fea0003800000 */
[----:B------:R-:W-:Y:S01]  /*8440*/  MOV R0, R3 ;  /* 0x0000000300007202 */ /* 0x000fe20000000f00 */
[----:B------:R-:W-:Y:S01]  /*8450*/  USHF.L.U64.HI UR15, UR10, 0x5, UR11 ;  /* 0x000000050a0f7899 */ /* 0x000fe2000801020b */
[----:B------:R-:W-:Y:S01]  /*8460*/  MOV R165, R164 ;  /* 0x000000a400a57202 */ /* 0x000fe20000000f00 */
[----:B------:R-:W-:Y:S01]  /*8470*/  USHF.L.U32 UR17, UR10, 0x5, URZ ;  /* 0x000000050a117899 */ /* 0x000fe2000800063f */
[----:B------:R-:W-:Y:S01]  /*8480*/  MOV R242, R208 ;  /* 0x000000d000f27202 */ /* 0x000fe20000000f00 */
[----:B------:R-:W-:Y:S02]  /*8490*/  USHF.L.U64.HI UR21, UR8, 0x5, UR9 ;  /* 0x0000000508157899 */ /* 0x000fe40008010209 */
[----:B------:R-:W-:Y:S02]  /*84a0*/  USHF.L.U32 UR20, UR8, 0x5, URZ ;  /* 0x0000000508147899 */ /* 0x000fe4000800063f */
[----:B------:R-:W-:Y:S02]  /*84b0*/  USHF.L.U64.HI UR22, UR8, 0x6, UR9 ;  /* 0x0000000608167899 */ /* 0x000fe40008010209 */
[----:B------:R-:W-:Y:S01]  /*84c0*/  USHF.L.U32 UR24, UR8, 0x6, URZ ;  /* 0x0000000608187899 */ /* 0x000fe2000800063f */
[----:B------:R-:W-:Y:S01]  /*84d0*/  ULDC UR4, c[0x0][0x2ec] ;  /* 0x0000bb0000047ab9 */ /* 0x000fe20000000800 */
[----:B------:R-:W-:Y:S01]  /*84e0*/  ULDC.64 UR6, c[0x0][0x218] ;  /* 0x0000860000067ab9 */ /* 0x000fe20000000a00 */
[----:B------:R-:W-:Y:S01]  /*84f0*/  ULDC.64 UR10, c[0x0][0x220] ;  /* 0x00008800000a7ab9 */ /* 0x000fe20000000a00 */
[----:B------:R-:W-:Y:S01]  /*8500*/  ULDC.64 UR8, c[0x0][0x248] ;  /* 0x0000920000087ab9 */ /* 0x000fe20000000a00 */
[----:B------:R-:W-:Y:S07]  /*8510*/  BRA `(.L_x_10) ;  /* 0x0000000000a07947 */ /* 0x000fee0003800000 */
.L_x_12:
[----:B------:R-:W-:Y:S04]  /*8520*/  UIADD3 UR25, UR16, -0x1, URZ ;  /* 0xffffffff10197890 */ /* 0x000fe8000fffe03f */
[----:B------:R-:W-:Y:S02]  /*8530*/  USHF.R.S32.HI UR23, URZ, 0x1f, UR25 ;  /* 0x0000001f3f177899 */ /* 0x000fe40008011419 */
[----:B------:R-:W-:Y:S02]  /*8540*/  UIMAD.WIDE.U32 UR26, UR25, UR8, URZ ;  /* 0x00000008191a72a5 */ /* 0x000fe4000f8e003f */
[----:B------:R-:W-:Y:S04]  /*8550*/  UIMAD UR23, UR23, UR8, URZ ;  /* 0x00000008171772a4 */ /* 0x000fe8000f8e023f */
[----:B------:R-:W-:Y:S01]  /*8560*/  UIMAD UR23, UR25, UR9, UR23 ;  /* 0x00000009191772a4 */ /* 0x000fe2000f8e0217 */
[----:B------:R-:W-:Y:S02]  /*8570*/  IMAD.U32 R168, RZ, RZ, UR26 ;  /* 0x0000001affa87e24 */ /* 0x000fe4000f8e00ff */
[----:B------:R-:W-:Y:S01]  /*8580*/  IMAD.U32 R169, RZ, RZ, UR27 ;  /* 0x0000001bffa97e24 */ /* 0x000fe2000f8e00ff */
[----:B------:R-:W-:Y:S02]  /*8590*/  UIADD3 UR23, UR27, UR23, URZ ;  /* 0x000000171b177290 */ /* 0x000fe4000fffe03f */
[----:B------:R-:W-:Y:S04]  /*85a0*/  LEA R164, P1, R168, R240, 0x6 ;  /* 0x000000f0a8a47211 */ /* 0x000fe800078230ff */
[----:B------:R-:W-:Y:S01]  /*85b0*/  IMAD.U32 R3, RZ, RZ, UR23 ;  /* 0x00000017ff037e24 */ /* 0x000fe2000f8e00ff */
[----:B------:R-:W-:Y:S04]  /*85c0*/  LEA R166, P2, R164, UR6, 0x1 ;  /* 0x00000006a4a67c11 */ /* 0x000fe8000f8408ff */
[----:B------:R-:W-:Y:S02]  /*85d0*/  LEA.HI.X R3, R168, R245, R3, 0x6, P1 ;  /* 0x000000f5a8037211 */ /* 0x000fe400008f3403 */
[----:B------:R-:W-:Y:S02]  /*85e0*/  IADD3 R168, P1, R166, UR17, RZ ;  /* 0x00000011a6a87c10 */ /* 0x000fe4000ff3e0ff */
[----:B------:R-:W-:Y:S02]  /*85f0*/  LEA.HI.X R167, R164, UR7, R3, 0x1, P2 ;  /* 0x00000007a4a77c11 */ /* 0x000fe400090f0c03 */
[----:B------:R-:W-:Y:S02]  /*8600*/  IADD3 R172, P2, R168, UR17, RZ ;  /* 0x00000011a8ac7c10 */ /* 0x000fe4000ff5e0ff */
        /* <DEDUP_REMOVED lines=23> */
[----:B------:R-:W0:Y:S01]  /*8780*/  LDGDEPBAR ;  /* 0x00000000000079af */ /* 0x000e220000000000 */
[----:B------:R-:W-:Y:S05]  /*8790*/  BRA `(.L_x_11) ;  /* 0x00000010005c7947 */ /* 0x000fea0003800000 */
.L_x_10:
[----:B------:R-:W-:Y:S04]  /*87a0*/  DEPBAR.LE SB0, 0x0 ;  /* 0x000080000000791a */ /* 0x000fe80000000000 */
[----:B------:R-:W-:Y:S01]  /*87b0*/  BAR.SYNC.DEFER_BLOCKING 0x0 ;  /* 0x0000000000007b1d */ /* 0x000fe20000010000 */
[----:B------:R-:W-:Y:S01]  /*87c0*/  USHF.R.S32.HI UR25, URZ, 0x1f, UR16 ;  /* 0x0000001f3f197899 */ /* 0x000fe20008011410 */
[----:B------:R-:W-:Y:S01]  /*87d0*/  IMAD.U32 R3, RZ, RZ, UR16 ;  /* 0x00000010ff037e24 */ /* 0x000fe2000f8e00ff */
[----:B------:R-:W-:Y:S03]  /*87e0*/  UIMAD UR23, UR22, UR16, URZ ;  /* 0x00000010161772a4 */ /* 0x000fe6000f8e023f */
[----:B------:R-:W-:Y:S01]  /*87f0*/  IMAD.WIDE.U32 R250, R3, UR24, R242 ;  /* 0x0000001803fa7c25 */ /* 0x000fe2000f8e00f2 */
[----:B------:R-:W-:Y:S02]  /*8800*/  UIMAD UR23, UR25, UR24, UR23 ;  /* 0x00000018191772a4 */ /* 0x000fe4000f8e0217 */
[C---:B------:R-:W-:Y:S04]  /*8810*/  LEA R166, P0, R250.reuse, UR10, 0x1 ;  /* 0x0000000afaa67c11 */ /* 0x040fe8000f8008ff */
[----:B------:R-:W-:Y:S05]  /*8820*/  VIADD R2, R251, UR23 ;  /* 0x00000017fb027c36 */ /* 0x000fea0008000000 */
[----:B------:R-:W-:Y:S02]  /*8830*/  LEA.HI.X R167, R250, UR11, R2, 0x1, P0 ;  /* 0x0000000bfaa77c11 */ /* 0x000fe400080f0c02 */
[----:B------:R-:W-:Y:S03]  /*8840*/  IADD3 R18, P0, R166, UR20, RZ ;  /* 0x00000014a6127c10 */ /* 0x000fe6000ff1e0ff */
[----:B------:R-:W-:Y:S01]  /*8850*/  @!PT LDS RZ, [RZ] ;  /* 0x00000000fffff984 */ /* 0x000fe20000000800 */
[----:B------:R-:W-:Y:S01]  /*8860*/  @!PT LDS RZ, [RZ] ;  /* 0x00000000fffff984 */ /* 0x000fe20000000800 */
[----:B------:R-:W-:Y:S01]  /*8870*/  @!PT LDS RZ, [RZ] ;  /* 0x00000000fffff984 */ /* 0x000fe20000000800 */
[----:B------:R-:W-:Y:S01]  /*8880*/  LDGSTS.E.BYPASS.LTC128B.128 [R239+0x10000], desc[UR18][R166.64] ;  /* 0x10000000a6ef7fae */ /* 0x000fe2000b901d52 */
[----:B------:R-:W-:Y:S02]  /*8890*/  IADD3.X R19, R167, UR21, RZ, P0, !PT ;  /* 0x00000015a7137c10 */ /* 0x000fe400087fe4ff */
[----:B------:R-:W-:Y:S01]  /*88a0*/  IADD3 R250, P0, R18, UR20, RZ ;  /* 0x0000001412fa7c10 */ /* 0x000fe2000ff1e0ff */
[----:B------:R-:W-:Y:S03]  /*88b0*/  LDGSTS.E.BYPASS.LTC128B.128 [R239+0x12000], desc[UR18][R166.64+0x80] ;  /* 0x12000080a6ef7fae */ /* 0x000fe6000b901d52 */
[----:B------:R-:W-:Y:S01]  /*88c0*/  IADD3.X R251, R19, UR21, RZ, P0, !PT ;  /* 0x0000001513fb7c10 */ /* 0x000fe200087fe4ff */
[----:B------:R-:W-:Y:S01]  /*88d0*/  LDGSTS.E.BYPASS.LTC128B.128 [R239+0x14000], desc[UR18][R166.64+0x100] ;  /* 0x14000100a6ef7fae */ /* 0x000fe2000b901d52 */
[----:B------:R-:W-:Y:S03]  /*88e0*/  IADD3 R2, P0, R250, UR20, RZ ;  /* 0x00000014fa027c10 */ /* 0x000fe6000ff1e0ff */
[----:B------:R-:W-:Y:S01]  /*88f0*/  LDGSTS.E.BYPASS.LTC128B.128 [R239+0x16000], desc[UR18][R166.64+0x180] ;  /* 0x16000180a6ef7fae */ /* 0x000fe2000b901d52 */
[----:B------:R-:W-:Y:S02]  /*8900*/  IADD3.X R3, R251, UR21, RZ, P0, !PT ;  /* 0x00000015fb037c10 */ /* 0x000fe400087fe4ff */
[----:B------:R-:W-:Y:S01]  /*8910*/  ISETP.LT.AND P0, PT, RZ, UR16, PT ;  /* 0x00000010ff007c0c */ /* 0x000fe2000bf01270 */
[----:B------:R-:W-:Y:S04]  /*8920*/  LDGSTS.E.BYPASS.LTC128B.128 [R239+0x10800], desc[UR18][R18.64] ;  /* 0x1080000012ef7fae */ /* 0x000fe8000b901d52 */
        /* <DEDUP_REMOVED lines=11> */
[----:B------:R-:W-:Y:S04]  /*89e0*/  LDSM.16.M88.4 R168, [R238] ;  /* 0x00000000eea8783b */ /* 0x000fe80000000200 */
[----:B------:R-:W3:Y:S04]  /*89f0*/  LDSM.16.M88.4 R172, [R237+0x8000] ;  /* 0x00800000edac783b */ /* 0x000ee80000000200 */
[----:B------:R-:W4:Y:S04]  /*8a00*/  LDSM.16.M88.4 R176, [R237+0x8800] ;  /* 0x00880000edb0783b */ /* 0x000f280000000200 */
[----:B------:R-:W5:Y:S04]  /*8a10*/  LDSM.16.M88.4 R180, [R237+0x9000] ;  /* 0x00900000edb4783b */ /* 0x000f680000000200 */
[----:B------:R-:W2:Y:S04]  /*8a20*/  LDSM.16.M88.4 R184, [R237+0x9800] ;  /* 0x00980000edb8783b */ /* 0x000ea80000000200 */
[----:B------:R-:W0:Y:S04]  /*8a30*/  LDGDEPBAR ;  /* 0x00000000000079af */ /* 0x000e280000000000 */
[----:B------:R-:W-:Y:S04]  /*8a40*/  LDSM.16.M88.4 R188, [R236] ;  /* 0x00000000ecbc783b */ /* 0x000fe80000000200 */
[----:B------:R-:W2:Y:S04]  /*8a50*/  LDSM.16.M88.4 R192, [R235] ;  /* 0x00000000ebc0783b */ /* 0x000ea80000000200 */
[----:B------:R-:W2:Y:S04]  /*8a60*/  LDSM.16.M88.4 R196, [R227] ;  /* 0x00000000e3c4783b */ /* 0x000ea80000000200 */
[----:B------:R-:W2:Y:S04]  /*8a70*/  LDSM.16.M88.4 R200, [R226] ;  /* 0x00000000e2c8783b */ /* 0x000ea80000000200 */
[----:B------:R-:W-:Y:S01]  /*8a80*/  LDSM.16.M88.4 R204, [R231+0x8000] ;  /* 0x00800000e7cc783b */ /* 0x000fe20000000200 */
[C---:B---3--:R-:W-:Y:S03]  /*8a90*/  HMMA.16816.F32.BF16 R4, R168.reuse, R172, RZ ;  /* 0x000000aca804723c */ /* 0x048fe600000418ff */
[----:B------:R-:W-:Y:S03]  /*8aa0*/  LDSM.16.M88.4 R208, [R231+0x8800] ;  /* 0x00880000e7d0783b */ /* 0x000fe60000000200 */
[C---:B------:R-:W-:Y:S01]  /*8ab0*/  HMMA.16816.F32.BF16 R8, R168.reuse, R174, RZ ;  /* 0x000000aea808723c */ /* 0x040fe200000418ff */
[----:B------:R-:W3:Y:S05]  /*8ac0*/  LDSM.16.M88.4 R172, [R225] ;  /* 0x00000000e1ac783b */ /* 0x000eea0000000200 */
[C---:B----4-:R-:W-:Y:S06]  /*8ad0*/  HMMA.16816.F32.BF16 R12, R168.reuse, R176, RZ ;  /* 0x000000b0a80c723c */ /* 0x050fec00000418ff */
[C---:B-1----:R-:W-:Y:S01]  /*8ae0*/  HMMA.16816.F32.BF16 R16, R168.reuse, R178, RZ ;  /* 0x000000b2a810723c */ /* 0x042fe200000418ff */
[----:B------:R-:W1:Y:S05]  /*8af0*/  LDSM.16.M88.4 R176, [R234] ;  /* 0x00000000eab0783b */ /* 0x000e6a0000000200 */
[C---:B-----5:R-:W-:Y:S06]  /*8b00*/  HMMA.16816.F32.BF16 R20, R168.reuse, R180, RZ ;  /* 0x000000b4a814723c */ /* 0x060fec00000418ff */
[C---:B------:R-:W-:Y:S01]  /*8b10*/  HMMA.16816.F32.BF16 R24, R168.reuse, R182, RZ ;  /* 0x000000b6a818723c */ /* 0x040fe200000418ff */
[----:B------:R-:W4:Y:S05]  /*8b20*/  LDSM.16.M88.4 R180, [R231+0x9000] ;  /* 0x00900000e7b4783b */ /* 0x000f2a0000000200 */
[C---:B--2---:R-:W-:Y:S06]  /*8b30*/  HMMA.16816.F32.BF16 R28, R168.reuse, R184, RZ ;  /* 0x000000b8a81c723c */ /* 0x044fec00000418ff */
[----:B------:R-:W-:Y:S01]  /*8b40*/  HMMA.16816.F32.BF16 R32, R168, R186, RZ ;  /* 0x000000baa820723c */ /* 0x000fe200000418ff */
[----:B------:R-:W2:Y:S04]  /*8b50*/  LDSM.16.M88.4 R168, [R231+0x9800] ;  /* 0x00980000e7a8783b */ /* 0x000ea80000000200 */
[----:B------:R-:W-:Y:S01]  /*8b60*/  LDSM.16.M88.4 R184, [R233] ;  /* 0x00000000e9b8783b */ /* 0x000fe20000000200 */
[C---:B------:R-:W-:Y:S06]  /*8b70*/  HMMA.16816.F32.BF16 R4, R188.reuse, R192, R4 ;  /* 0x000000c0bc04723c */ /* 0x040fec0000041804 */
[C---:B------:R-:W-:Y:S01]  /*8b80*/  HMMA.16816.F32.BF16 R8, R188.reuse, R194, R8 ;  /* 0x000000c2bc08723c */ /* 0x040fe20000041808 */
[----:B------:R-:W5:Y:S05]  /*8b90*/  LDSM.16.M88.4 R192, [R224] ;  /* 0x00000000e0c0783b */ /* 0x000f6a0000000200 */
[C---:B------:R-:W-:Y:S06]  /*8ba0*/  HMMA.16816.F32.BF16 R12, R188.reuse, R196, R12 ;  /* 0x000000c4bc0c723c */ /* 0x040fec000004180c */
[C---:B------:R-:W-:Y:S01]  /*8bb0*/  HMMA.16816.F32.BF16 R16, R188.reuse, R198, R16 ;  /* 0x000000c6bc10723c */ /* 0x040fe20000041810 */
[----:B------:R-:W5:Y:S05]  /*8bc0*/  LDSM.16.M88.4 R196, [R224+0x800] ;  /* 0x00080000e0c4783b */ /* 0x000f6a0000000200 */
[C---:B------:R-:W-:Y:S06]  /*8bd0*/  HMMA.16816.F32.BF16 R20, R188.reuse, R200, R20 ;  /* 0x000000c8bc14723c */ /* 0x040fec0000041814 */
[C---:B------:R-:W-:Y:S01]  /*8be0*/  HMMA.16816.F32.BF16 R24, R188.reuse, R202, R24 ;  /* 0x000000cabc18723c */ /* 0x040fe20000041818 */
[----:B------:R-:W5:Y:S05]  /*8bf0*/  LDSM.16.M88.4 R200, [R224+0x1000] ;  /* 0x00100000e0c8783b */ /* 0x000f6a0000000200 */
[C---:B---3--:R-:W-:Y:S06]  /*8c00*/  HMMA.16816.F32.BF16 R28, R188.reuse, R172, R28 ;  /* 0x000000acbc1c723c */ /* 0x048fec000004181c */
[----:B------:R-:W-:Y:S01]  /*8c10*/  HMMA.16816.F32.BF16 R32, R188, R174, R32 ;  /* 0x000000aebc20723c */ /* 0x000fe20000041820 */
[----:B------:R-:W3:Y:S04]  /*8c20*/  LDSM.16.M88.4 R172, [R224+0x1800] ;  /* 0x00180000e0ac783b */ /* 0x000ee80000000200 */
[----:B------:R-:W-:Y:S01]  /*8c30*/  LDSM.16.M88.4 R188, [R238+0x2000] ;  /* 0x00200000eebc783b */ /* 0x000fe20000000200 */
[C---:B-1----:R-:W-:Y:S06]  /*8c40*/  HMMA.16816.F32.BF16 R4, R176.reuse, R204, R4 ;  /* 0x000000ccb004723c */ /* 0x042fec0000041804 */
[C---:B------:R-:W-:Y:S01]  /*8c50*/  HMMA.16816.F32.BF16 R8, R176.reuse, R206, R8 ;  /* 0x000000ceb008723c */ /* 0x040fe20000041808 */
[----:B------:R-:W1:Y:S05]  /*8c60*/  LDSM.16.M88.4 R204, [R237+0xa000] ;  /* 0x00a00000edcc783b */ /* 0x000e6a0000000200 */
[C---:B------:R-:W-:Y:S06]  /*8c70*/  HMMA.16816.F32.BF16 R12, R176.reuse, R208, R12 ;  /* 0x000000d0b00c723c */ /* 0x040fec000004180c */
[C---:B------:R-:W-:Y:S01]  /*8c80*/  HMMA.16816.F32.BF16 R16, R176.reuse, R210, R16 ;  /* 0x000000d2b010723c */ /* 0x040fe20000041810 */
[----:B------:R-:W1:Y:S05]  /*8c90*/  LDSM.16.M88.4 R208, [R237+0xa800] ;  /* 0x00a80000edd0783b */ /* 0x000e6a0000000200 */
[C---:B----4-:R-:W-:Y:S06]  /*8ca0*/  HMMA.16816.F32.BF16 R20, R176.reuse, R180, R20 ;  /* 0x000000b4b014723c */ /* 0x050fec0000041814 */
[C---:B------:R-:W-:Y:S01]  /*8cb0*/  HMMA.16816.F32.BF16 R24, R176.reuse, R182, R24 ;  /* 0x000000b6b018723c */ /* 0x040fe20000041818 */
[----:B------:R-:W4:Y:S05]  /*8cc0*/  LDSM.16.M88.4 R180, [R237+0xb000] ;  /* 0x00b00000edb4783b */ /* 0x000f2a0000000200 */
[C---:B--2---:R-:W-:Y:S06]  /*8cd0*/  HMMA.16816.F32.BF16 R28, R176.reuse, R168, R28 ;  /* 0x000000a8b01c723c */ /* 0x044fec000004181c */
[----:B------:R-:W-:Y:S01]  /*8ce0*/  HMMA.16816.F32.BF16 R32, R176, R170, R32 ;  /* 0x000000aab020723c */ /* 0x000fe20000041820 */
[----:B------:R-:W2:Y:S04]  /*8cf0*/  LDSM.16.M88.4 R168, [R237+0xb800] ;  /* 0x00b80000eda8783b */ /* 0x000ea80000000200 */
[----:B------:R-:W-:Y:S01]  /*8d00*/  LDSM.16.M88.4 R176, [R236+0x2000] ;  /* 0x00200000ecb0783b */ /* 0x000fe20000000200 */
[C---:B-----5:R-:W-:Y:S06]  /*8d10*/  HMMA.16816.F32.BF16 R4, R184.reuse, R192, R4 ;  /* 0x000000c0b804723c */ /* 0x060fec0000041804 */
[C---:B------:R-:W-:Y:S01]  /*8d20*/  HMMA.16816.F32.BF16 R8, R184.reuse, R194, R8 ;  /* 0x000000c2b808723c */ /* 0x040fe20000041808 */
[----:B------:R-:W5:Y:S05]  /*8d30*/  LDSM.16.M88.4 R192, [R223] ;  /* 0x00000000dfc0783b */ /* 0x000f6a0000000200 */
[C---:B------:R-:W-:Y:S06]  /*8d40*/  HMMA.16816.F32.BF16 R12, R184.reuse, R196, R12 ;  /* 0x000000c4b80c723c */ /* 0x040fec000004180c */
[C---:B------:R-:W-:Y:S01]  /*8d50*/  HMMA.16816.F32.BF16 R16, R184.reuse, R198, R16 ;  /* 0x000000c6b810723c */ /* 0x040fe20000041810 */
[----:B------:R-:W5:Y:S05]  /*8d60*/  LDSM.16.M88.4 R196, [R222] ;  /* 0x00000000dec4783b */ /* 0x000f6a0000000200 */
[C---:B------:R-:W-:Y:S06]  /*8d70*/  HMMA.16816.F32.BF16 R20, R184.reuse, R200, R20 ;  /* 0x000000c8b814723c */ /* 0x040fec0000041814 */
[C---:B------:R-:W-:Y:S01]  /*8d80*/  HMMA.16816.F32.BF16 R24, R184.reuse, R202, R24 ;  /* 0x000000cab818723c */ /* 0x040fe20000041818 */
[----:B------:R-:W5:Y:S05]  /*8d90*/  LDSM.16.M88.4 R200, [R221] ;  /* 0x00000000ddc8783b */ /* 0x000f6a0000000200 */
[C---:B---3--:R-:W-:Y:S06]  /*8da0*/  HMMA.16816.F32.BF16 R28, R184.reuse, R172, R28 ;  /* 0x000000acb81c723c */ /* 0x048fec000004181c */
[----:B------:R-:W-:Y:S01]  /*8db0*/  HMMA.16816.F32.BF16 R32, R184, R174, R32 ;  /* 0x000000aeb820723c */ /* 0x000fe20000041820 */
[----:B------:R-:W3:Y:S04]  /*8dc0*/  LDSM.16.M88.4 R172, [R220] ;  /* 0x00000000dcac783b */ /* 0x000ee80000000200 */
        /* <DEDUP_REMOVED lines=16> */
[----:B------:R-:W5:Y:S05]  /*8ed0*/  LDSM.16.M88.4 R192, [R224+0x2000] ;  /* 0x00200000e0c0783b */ /* 0x000f6a0000000200 */
        /* <DEDUP_REMOVED lines=64> */
[----:B------:R-:W-:Y:S05]  /*92e0*/  LDSM.16.M88.4 R204, [R237+0xe800] ;  /* 0x00e80000edcc783b */ /* 0x000fea0000000200 */
[C---:B------:R-:W-:Y:S06]  /*92f0*/  HMMA.16816.F32.BF16 R12, R188.reuse, R208, R12 ;  /* 0x000000d0bc0c723c */ /* 0x040fec000004180c */
[C---:B------:R-:W-:Y:S01]  /*9300*/  HMMA.16816.F32.BF16 R16, R188.reuse, R210, R16 ;  /* 0x000000d2bc10723c */ /* 0x040fe20000041810 */
[----:B------:R-:W-:Y:S05]  /*9310*/  LDSM.16.M88.4 R208, [R231+0xe000] ;  /* 0x00e00000e7d0783b */ /* 0x000fea0000000200 */
[C---:B----4-:R-:W-:Y:S06]  /*9320*/  HMMA.16816.F32.BF16 R20, R188.reuse, R180, R20 ;  /* 0x000000b4bc14723c */ /* 0x050fec0000041814 */
[C---:B------:R-:W-:Y:S01]  /*9330*/  HMMA.16816.F32.BF16 R24, R188.reuse, R182, R24 ;  /* 0x000000b6bc18723c */ /* 0x040fe20000041818 */
[----:B------:R-:W1:Y:S05]  /*9340*/  LDSM.16.M88.4 R180, [R238+0x6000] ;  /* 0x00600000eeb4783b */ /* 0x000e6a0000000200 */
[C---:B--2---:R-:W-:Y:S06]  /*9350*/  HMMA.16816.F32.BF16 R28, R188.reuse, R168, R28 ;  /* 0x000000a8bc1c723c */ /* 0x044fec000004181c */
[----:B------:R-:W-:Y:S01]  /*9360*/  HMMA.16816.F32.BF16 R32, R188, R170, R32 ;  /* 0x000000aabc20723c */ /* 0x000fe20000041820 */
[----:B------:R-:W2:Y:S04]  /*9370*/  LDSM.16.M88.4 R168, [R237+0xf000] ;  /* 0x00f00000eda8783b */ /* 0x000ea80000000200 */
[----:B------:R-:W4:Y:S01]  /*9380*/  LDSM.16.M88.4 R188, [R237+0xf800] ;  /* 0x00f80000edbc783b */ /* 0x000f220000000200 */
[C---:B-----5:R-:W-:Y:S06]  /*9390*/  HMMA.16816.F32.BF16 R4, R176.reuse, R192, R4 ;  /* 0x000000c0b004723c */ /* 0x060fec0000041804 */
[C---:B------:R-:W-:Y:S01]  /*93a0*/  HMMA.16816.F32.BF16 R8, R176.reuse, R194, R8 ;  /* 0x000000c2b008723c */ /* 0x040fe20000041808 */
[----:B------:R-:W-:Y:S05]  /*93b0*/  LDSM.16.M88.4 R192, [R236+0x6000] ;  /* 0x00600000ecc0783b */ /* 0x000fea0000000200 */
        /* <DEDUP_REMOVED lines=9> */
[----:B------:R-:W3:Y:S01]  /*9450*/  LDSM.16.M88.4 R176, [R212] ;  /* 0x00000000d4b0783b */ /* 0x000ee20000000200 */
[C---:B-1----:R-:W-:Y:S06]  /*9460*/  HMMA.16816.F32.BF16 R4, R180.reuse, R184, R4 ;  /* 0x000000b8b404723c */ /* 0x042fec0000041804 */
[C---:B------:R-:W-:Y:S01]  /*9470*/  HMMA.16816.F32.BF16 R8, R180.reuse, R186, R8 ;  /* 0x000000bab408723c */ /* 0x040fe20000041808 */
[----:B------:R-:W1:Y:S05]  /*9480*/  LDSM.16.M88.4 R184, [R234+0x6000] ;  /* 0x00600000eab8783b */ /* 0x000e6a0000000200 */
[C---:B------:R-:W-:Y:S06]  /*9490*/  HMMA.16816.F32.BF16 R12, R180.reuse, R204, R12 ;  /* 0x000000ccb40c723c */ /* 0x040fec000004180c */
[C---:B------:R-:W-:Y:S01]  /*94a0*/  HMMA.16816.F32.BF16 R16, R180.reuse, R206, R16 ;  /* 0x000000ceb410723c */ /* 0x040fe20000041810 */
[----:B------:R-:W-:Y:S05]  /*94b0*/  LDSM.16.M88.4 R204, [R224+0x6000] ;  /* 0x00600000e0cc783b */ /* 0x000fea0000000200 */
[C---:B--2---:R-:W-:Y:S06]  /*94c0*/  HMMA.16816.F32.BF16 R20, R180.reuse, R168, R20 ;  /* 0x000000a8b414723c */ /* 0x044fec0000041814 */
[C---:B------:R-:W-:Y:S01]  /*94d0*/  HMMA.16816.F32.BF16 R24, R180.reuse, R170, R24 ;  /* 0x000000aab418723c */ /* 0x040fe20000041818 */
[----:B------:R-:W2:Y:S05]  /*94e0*/  LDSM.16.M88.4 R168, [R231+0xe800] ;  /* 0x00e80000e7a8783b */ /* 0x000eaa0000000200 */
[C---:B----4-:R-:W-:Y:S06]  /*94f0*/  HMMA.16816.F32.BF16 R28, R180.reuse, R188, R28 ;  /* 0x000000bcb41c723c */ /* 0x050fec000004181c */
[----:B------:R-:W-:Y:S01]  /*9500*/  HMMA.16816.F32.BF16 R32, R180, R190, R32 ;  /* 0x000000beb420723c */ /* 0x000fe20000041820 */
[----:B------:R-:W4:Y:S04]  /*9510*/  LDSM.16.M88.4 R180, [R231+0xf000] ;  /* 0x00f00000e7b4783b */ /* 0x000f280000000200 */
[----:B------:R-:W4:Y:S01]  /*9520*/  LDSM.16.M88.4 R188, [R231+0xf800] ;  /* 0x00f80000e7bc783b */ /* 0x000f220000000200 */
[C---:B-----5:R-:W-:Y:S06]  /*9530*/  HMMA.16816.F32.BF16 R4, R192.reuse, R196, R4 ;  /* 0x000000c4c004723c */ /* 0x060fec0000041804 */
[C---:B------:R-:W-:Y:S01]  /*9540*/  HMMA.16816.F32.BF16 R8, R192.reuse, R198, R8 ;  /* 0x000000c6c008723c */ /* 0x040fe20000041808 */
[----:B------:R-:W5:Y:S05]  /*9550*/  LDSM.16.M88.4 R196, [R233+0x6000] ;  /* 0x00600000e9c4783b */ /* 0x000f6a0000000200 */
[C---:B------:R-:W-:Y:S06]  /*9560*/  HMMA.16816.F32.BF16 R12, R192.reuse, R200, R12 ;  /* 0x000000c8c00c723c */ /* 0x040fec000004180c */
[C---:B------:R-:W-:Y:S06]  /*9570*/  HMMA.16816.F32.BF16 R16, R192.reuse, R202, R16 ;  /* 0x000000cac010723c */ /* 0x040fec0000041810 */
[C---:B---3--:R-:W-:Y:S06]  /*9580*/  HMMA.16816.F32.BF16 R20, R192.reuse, R172, R20 ;  /* 0x000000acc014723c */ /* 0x048fec0000041814 */
[C---:B------:R-:W-:Y:S01]  /*9590*/  HMMA.16816.F32.BF16 R24, R192.reuse, R174, R24 ;  /* 0x000000aec018723c */ /* 0x040fe20000041818 */
[----:B------:R-:W3:Y:S05]  /*95a0*/  LDSM.16.M88.4 R172, [R224+0x6800] ;  /* 0x00680000e0ac783b */ /* 0x000eea0000000200 */
[C---:B------:R-:W-:Y:S06]  /*95b0*/  HMMA.16816.F32.BF16 R28, R192.reuse, R176, R28 ;  /* 0x000000b0c01c723c */ /* 0x040fec000004181c */
[----:B------:R-:W-:Y:S01]  /*95c0*/  HMMA.16816.F32.BF16 R32, R192, R178, R32 ;  /* 0x000000b2c020723c */ /* 0x000fe20000041820 */
[----:B------:R-:W-:Y:S05]  /*95d0*/  LDSM.16.M88.4 R176, [R224+0x7800] ;  /* 0x00780000e0b0783b */ /* 0x000fea0000000200 */
[C---:B-1----:R-:W-:Y:S06]  /*95e0*/  HMMA.16816.F32.BF16 R4, R184.reuse, R208, R4 ;  /* 0x000000d0b804723c */ /* 0x042fec0000041804 */
[C---:B------:R-:W-:Y:S06]  /*95f0*/  HMMA.16816.F32.BF16 R8, R184.reuse, R210, R8 ;  /* 0x000000d2b808723c */ /* 0x040fec0000041808 */
[C---:B--2---:R-:W-:Y:S06]  /*9600*/  HMMA.16816.F32.BF16 R12, R184.reuse, R168, R12 ;  /* 0x000000a8b80c723c */ /* 0x044fec000004180c */
[C---:B------:R-:W-:Y:S01]  /*9610*/  HMMA.16816.F32.BF16 R16, R184.reuse, R170, R16 ;  /* 0x000000aab810723c */ /* 0x040fe20000041810 */
[----:B------:R-:W1:Y:S01]  /*9620*/  LDSM.16.M88.4 R168, [R224+0x7000] ;  /* 0x00700000e0a8783b */ /* 0x000e620000000200 */
[----:B------:R-:W-:Y:S04]  /*9630*/  DEPBAR.LE SB0, 0x0 ;  /* 0x000080000000791a */ /* 0x000fe80000000000 */
[C---:B----4-:R-:W-:Y:S01]  /*9640*/  HMMA.16816.F32.BF16 R20, R184.reuse, R180, R20 ;  /* 0x000000b4b814723c */ /* 0x050fe20000041814 */
[----:B------:R-:W-:Y:S05]  /*9650*/  BAR.SYNC.DEFER_BLOCKING 0x0 ;  /* 0x0000000000007b1d */ /* 0x000fea0000010000 */
[C---:B------:R-:W-:Y:S06]  /*9660*/  HMMA.16816.F32.BF16 R24, R184.reuse, R182, R24 ;  /* 0x000000b6b818723c */ /* 0x040fec0000041818 */
[C---:B------:R-:W-:Y:S06]  /*9670*/  HMMA.16816.F32.BF16 R28, R184.reuse, R188, R28 ;  /* 0x000000bcb81c723c */ /* 0x040fec000004181c */
[----:B------:R-:W-:Y:S06]  /*9680*/  HMMA.16816.F32.BF16 R32, R184, R190, R32 ;  /* 0x000000beb820723c */ /* 0x000fec0000041820 */
[C---:B-----5:R-:W-:Y:S06]  /*9690*/  HMMA.16816.F32.BF16 R4, R196.reuse, R204, R4 ;  /* 0x000000ccc404723c */ /* 0x060fec0000041804 */
[C---:B------:R-:W-:Y:S06]  /*96a0*/  HMMA.16816.F32.BF16 R8, R196.reuse, R206, R8 ;  /* 0x000000cec408723c */ /* 0x040fec0000041808 */
[C---:B---3--:R-:W-:Y:S06]  /*96b0*/  HMMA.16816.F32.BF16 R12, R196.reuse, R172, R12 ;  /* 0x000000acc40c723c */ /* 0x048fec000004180c */
[C---:B------:R-:W-:Y:S06]  /*96c0*/  HMMA.16816.F32.BF16 R16, R196.reuse, R174, R16 ;  /* 0x000000aec410723c */ /* 0x040fec0000041810 */
[----:B------:R-:W-:Y:S01]  /*96d0*/  FMNMX.FTZ R164, R4, R165, !PT ;  /* 0x000000a504a47209 */ /* 0x000fe20007810000 */
[C---:B-1----:R-:W-:Y:S04]  /*96e0*/  HMMA.16816.F32.BF16 R20, R196.reuse, R168, R20 ;  /* 0x000000a8c414723c */ /* 0x042fe80000041814 */
[----:B------:R-:W-:Y:S02]  /*96f0*/  FMNMX.FTZ R2, R6, R0, !PT ;  /* 0x0000000006027209 */ /* 0x000fe40007810000 */
[----:B------:R-:W-:Y:S01]  /*9700*/  FMNMX.FTZ R3, R5, R164, !PT ;  /* 0x000000a405037209 */ /* 0x000fe20007810000 */
[C---:B------:R-:W-:Y:S04]  /*9710*/  HMMA.16816.F32.BF16 R24, R196.reuse, R170, R24 ;  /* 0x000000aac418723c */ /* 0x040fe80000041818 */
[----:B------:R-:W-:Y:S02]  /*9720*/  FMNMX.FTZ R167, R7, R2, !PT ;  /* 0x0000000207a77209 */ /* 0x000fe40007810000 */
[----:B------:R-:W-:Y:S01]  /*9730*/  FMNMX.FTZ R164, R8, R3, !PT ;  /* 0x0000000308a47209 */ /* 0x000fe20007810000 */
[C---:B------:R-:W-:Y:S04]  /*9740*/  HMMA.16816.F32.BF16 R28, R196.reuse, R176, R28 ;  /* 0x000000b0c41c723c */ /* 0x040fe8000004181c */
[----:B------:R-:W-:Y:S02]  /*9750*/  FMNMX.FTZ R2, R10, R167, !PT ;  /* 0x000000a70a027209 */ /* 0x000fe40007810000 */
[----:B------:R-:W-:Y:S01]  /*9760*/  FMNMX.FTZ R3, R9, R164, !PT ;  /* 0x000000a409037209 */ /* 0x000fe20007810000 */
[----:B------:R-:W-:Y:S04]  /*9770*/  HMMA.16816.F32.BF16 R32, R196, R178, R32 ;  /* 0x000000b2c420723c */ /* 0x000fe80000041820 */
[----:B------:R-:W-:Y:S02]  /*9780*/  FMNMX.FTZ R167, R11, R2, !PT ;  /* 0x000000020ba77209 */ /* 0x000fe40007810000 */
[----:B------:R-:W-:Y:S02]  /*9790*/  FMNMX.FTZ R164, R12, R3, !PT ;  /* 0x000000030ca47209 */ /* 0x000fe40007810000 */
[----:B------:R-:W-:Y:S03]  /*97a0*/  FMNMX.FTZ R2, R14, R167, !PT ;  /* 0x000000a70e027209 */ /* 0x000fe60007810000 */
[----:B------:R-:W-:Y:S02]  /*97b0*/  FMNMX.FTZ R3, R13, R164, !PT ;  /* 0x000000a40d037209 */ /* 0x000fe40007810000 */
        /* <DEDUP_REMOVED lines=19> */
[----:B------:R-:W-:Y:S01]  /*98f0*/  FMNMX.FTZ R246, R33, R246, !PT ;  /* 0x000000f621f67209 */ /* 0x000fe20007810000 */
[----:B------:R-:W-:Y:S06]  /*9900*/  @P0 BRA `(.L_x_12) ;  /* 0xffffffec00040947 */ /* 0x000fec000383ffff */
.L_x_11:
[----:B-1----:R-:W-:Y:S01]  /*9910*/  FMNMX.FTZ R167, R35, R2, !PT ;  /* 0x0000000223a77209 */ /* 0x002fe20007810000 */
[----:B------:R-:W-:Y:S01]  /*9920*/  SHFL.BFLY PT, R3, R246, 0x2, 0x1f ;  /* 0x0c401f00f6037f89 */ /* 0x000fe200000e0000 */
[----:B------:R-:W-:Y:S07]  /*9930*/  UIADD3 UR16, UR16, -0x1, URZ ;  /* 0xffffffff10107890 */ /* 0x000fee000fffe03f */
[----:B------:R-:W1:Y:S08]  /*9940*/  SHFL.BFLY PT, R2, R167, 0x2, 0x1f ;  /* 0x0c401f00a7027f89 */ /* 0x000e7000000e0000 */
[----:B------:R-:W-:Y:S08]  /*9950*/  LDSM.16.MT88.4 R172, [R230+0x10000] ;  /* 0x01000000e6ac783b */ /* 0x000ff00000004200 */
[----:B------:R-:W-:Y:S08]  /*9960*/  LDSM.16.MT88.4 R176, [R229+0x10000] ;  /* 0x01000000e5b0783b */ /* 0x000ff00000004200 */
[----:B------:R-:W-:Y:S08]  /*9970*/  LDSM.16.MT88.4 R180, [R230+0x14000] ;  /* 0x01400000e6b4783b */ /* 0x000ff00000004200 */
[----:B------:R-:W-:Y:S08]  /*9980*/  LDSM.16.MT88.4 R184, [R230+0x12800] ;  /* 0x01280000e6b8783b */ /* 0x000ff00000004200 */
[----:B------:R-:W-:Y:S08]  /*9990*/  LDSM.16.MT88.4 R188, [R229+0x12800] ;  /* 0x01280000e5bc783b */ /* 0x000ff00000004200 */
[----:B------:R-:W-:Y:S08]  /*99a0*/  LDSM.16.MT88.4 R192, [R230+0x14800] ;  /* 0x01480000e6c0783b */ /* 0x000ff00000004200 */
[----:B------:R-:W-:Y:S01]  /*99b0*/  LDSM.16.MT88.4 R196, [R229+0x14800] ;  /* 0x01480000e5c4783b */ /* 0x000fe20000004200 */
[----:B-1----:R-:W-:Y:S02]  /*99c0*/  FMNMX.FTZ R166, R167, R2, !PT ;  /* 0x00000002a7a67209 */ /* 0x002fe40007810000 */
[----:B------:R-:W-:Y:S05]  /*99d0*/  FMNMX.FTZ R169, R246, R3, !PT ;  /* 0x00000003f6a97209 */ /* 0x000fea0007810000 */
[----:B------:R-:W1:Y:S08]  /*99e0*/  SHFL.BFLY PT, R3, R166, 0x1, 0x1f ;  /* 0x0c201f00a6037f89 */ /* 0x000e7000000e0000 */
[----:B------:R-:W2:Y:S01]  /*99f0*/  SHFL.BFLY PT, R164, R169, 0x1, 0x1f ;  /* 0x0c201f00a9a47f89 */ /* 0x000ea200000e0000 */
[----:B-1----:R-:W-:Y:S02]  /*9a00*/  FMNMX.FTZ R3, R166, R3, !PT ;  /* 0x00000003a6037209 */ /* 0x002fe40007810000 */
[----:B--2---:R-:W-:Y:S03]  /*9a10*/  FMNMX.FTZ R164, R169, R164, !PT ;  /* 0x000000a4a9a47209 */ /* 0x004fe60007810000 */
[C---:B------:R-:W-:Y:S02]  /*9a20*/  FADD.FTZ R0, -R3.reuse, R0 ;  /* 0x0000000003007221 */ /* 0x040fe40000010100 */
[----:B------:R-:W1:Y:S01]  /*9a30*/  LDSM.16.MT88.4 R168, [R232+0x10000] ;  /* 0x01000000e8a8783b */ /* 0x000e620000004200 */
[C---:B------:R-:W-:Y:S01]  /*9a40*/  FMUL.FTZ R204, R3.reuse, UR4 ;  /* 0x0000000403cc7c20 */ /* 0x040fe20008410000 */
[----:B------:R-:W-:Y:S01]  /*9a50*/  FSETP.NEU.FTZ.AND P1, PT, R164, -INF , PT ;  /* 0xff800000a400780b */ /* 0x000fe20003f3d000 */
[----:B------:R-:W-:Y:S01]  /*9a60*/  FMUL.FTZ R167, R0, UR4 ;  /* 0x0000000400a77c20 */ /* 0x000fe20008410000 */
[C---:B------:R-:W-:Y:S01]  /*9a70*/  FMUL.FTZ R206, R164.reuse, UR4 ;  /* 0x00000004a4ce7c20 */ /* 0x040fe20008410000 */
[----:B------:R-:W-:Y:S02]  /*9a80*/  FADD.FTZ R2, -R164, R165 ;  /* 0x000000a5a4027221 */ /* 0x000fe40000010100 */
[----:B------:R2:W3:Y:S02]  /*9a90*/  MUFU.EX2 R0, R167 ;  /* 0x000000a700007308 */ /* 0x0004e40000000800 */
[----:B------:R-:W-:Y:S01]  /*9aa0*/  FSEL R206, R206, RZ, P1 ;  /* 0x000000ffcece7208 */ /* 0x000fe20000800000 */
[----:B------:R-:W-:Y:S01]  /*9ab0*/  FMUL.FTZ R165, R2, UR4 ;  /* 0x0000000402a57c20 */ /* 0x000fe20008410000 */
[----:B------:R-:W-:Y:S03]  /*9ac0*/  FSETP.NEU.FTZ.AND P1, PT, R3, -INF , PT ;  /* 0xff8000000300780b */ /* 0x000fe60003f3d000 */
[--C-:B------:R-:W-:Y:S01]  /*9ad0*/  FFMA.FTZ R201, R4, UR4, -R206.reuse ;  /* 0x0000000404c97c23 */ /* 0x100fe200080108ce */
[----:B------:R-:W-:Y:S01]  /*9ae0*/  FSEL R204, R204, RZ, P1 ;  /* 0x000000ffcccc7208 */ /* 0x000fe20000800000 */
[--C-:B------:R-:W-:Y:S01]  /*9af0*/  FFMA.FTZ R200, R9, UR4, -R206.reuse ;  /* 0x0000000409c87c23 */ /* 0x100fe200080108ce */
[--C-:B------:R-:W-:Y:S01]  /*9b00*/  FFMA.FTZ R5, R5, UR4, -R206.reuse ;  /* 0x0000000405057c23 */ /* 0x100fe200080108ce */
[----:B------:R-:W4:Y:S01]  /*9b10*/  MUFU.EX2 R2, R165 ;  /* 0x000000a500027308 */ /* 0x000f220000000800 */
[----:B------:R-:W-:Y:S01]  /*9b20*/  FFMA.FTZ R207, R12, UR4, -R206 ;  /* 0x000000040ccf7c23 */ /* 0x000fe200080108ce */
[--C-:B------:R-:W-:Y:S01]  /*9b30*/  FFMA.FTZ R203, R6, UR4, -R204.reuse ;  /* 0x0000000406cb7c23 */ /* 0x100fe200080108cc */
[--C-:B------:R-:W-:Y:S01]  /*9b40*/  FFMA.FTZ R166, R7, UR4, -R204.reuse ;  /* 0x0000000407a67c23 */ /* 0x100fe200080108cc */
[--C-:B------:R-:W-:Y:S01]  /*9b50*/  FFMA.FTZ R202, R10, UR4, -R204.reuse ;  /* 0x000000040aca7c23 */ /* 0x100fe200080108cc */
[----:B------:R-:W-:Y:S01]  /*9b60*/  FFMA.FTZ R205, R11, UR4, -R204 ;  /* 0x000000040bcd7c23 */ /* 0x000fe200080108cc */
[--C-:B--2---:R-:W-:Y:S01]  /*9b70*/  FFMA.FTZ R167, R8, UR4, -R206.reuse ;  /* 0x0000000408a77c23 */ /* 0x104fe200080108ce */
[C---:B---3--:R-:W-:Y:S03]  /*9b80*/  FMUL.FTZ R6, R0.reuse, R162 ;  /* 0x000000a200067220 */ /* 0x048fe60000410000 */
[----:B------:R2:W-:Y:S01]  /*9b90*/  MUFU.EX2 R165, R5 ;  /* 0x0000000500a57308 */ /* 0x0005e20000000800 */
[C---:B------:R-:W-:Y:S01]  /*9ba0*/  FMUL.FTZ R7, R0.reuse, R163 ;  /* 0x000000a300077220 */ /* 0x040fe20000410000 */
[C---:B------:R-:W-:Y:S01]  /*9bb0*/  FMUL.FTZ R10, R0.reuse, R158 ;  /* 0x0000009e000a7220 */ /* 0x040fe20000410000 */
[C---:B------:R-:W-:Y:S01]  /*9bc0*/  FMUL.FTZ R11, R0.reuse, R159 ;  /* 0x0000009f000b7220 */ /* 0x040fe20000410000 */
[C---:B------:R-:W-:Y:S01]  /*9bd0*/  FMUL.FTZ R38, R0.reuse, R38 ;  /* 0x0000002600267220 */ /* 0x040fe20000410000 */
[C---:B------:R-:W-:Y:S01]  /*9be0*/  FMUL.FTZ R39, R0.reuse, R39 ;  /* 0x0000002700277220 */ /* 0x040fe20000410000 */
[C---:B------:R-:W-:Y:S01]  /*9bf0*/  FMUL.FTZ R42, R0.reuse, R42 ;  /* 0x0000002a002a7220 */ /* 0x040fe20000410000 */
[----:B------:R-:W-:Y:S03]  /*9c00*/  FMUL.FTZ R43, R0, R43 ;  /* 0x0000002b002b7220 */ /* 0x000fe60000410000 */
[----:B------:R-:W3:Y:S01]  /*9c10*/  MUFU.EX2 R201, R201 ;  /* 0x000000c900c97308 */ /* 0x000ee20000000800 */
[C---:B----4-:R-:W-:Y:S01]  /*9c20*/  FMUL.FTZ R4, R2.reuse, R160 ;  /* 0x000000a002047220 */ /* 0x050fe20000410000 */
[C---:B------:R-:W-:Y:S01]  /*9c30*/  FMUL.FTZ R8, R2.reuse, R156 ;  /* 0x0000009c02087220 */ /* 0x040fe20000410000 */
[C---:B------:R-:W-:Y:S01]  /*9c40*/  FMUL.FTZ R9, R2.reuse, R157 ;  /* 0x0000009d02097220 */ /* 0x040fe20000410000 */
[C---:B------:R-:W-:Y:S01]  /*9c50*/  FMUL.FTZ R36, R2.reuse, R36 ;  /* 0x0000002402247220 */ /* 0x040fe20000410000 */
[----:B------:R-:W4:Y:S01]  /*9c60*/  LDSM.16.MT88.4 R156, [R228+0x10000] ;  /* 0x01000000e49c783b */ /* 0x000f220000004200 */
[C---:B------:R-:W-:Y:S01]  /*9c70*/  FMUL.FTZ R37, R2.reuse, R37 ;  /* 0x0000002502257220 */ /* 0x040fe20000410000 */
[C---:B------:R-:W-:Y:S03]  /*9c80*/  FMUL.FTZ R40, R2.reuse, R40 ;  /* 0x0000002802287220 */ /* 0x040fe60000410000 */
[----:B------:R-:W-:Y:S01]  /*9c90*/  MUFU.EX2 R203, R203 ;  /* 0x000000cb00cb7308 */ /* 0x000fe20000000800 */
[C---:B--2---:R-:W-:Y:S01]  /*9ca0*/  FMUL.FTZ R5, R2.reuse, R161 ;  /* 0x000000a102057220 */ /* 0x044fe20000410000 */
[C---:B------:R-:W-:Y:S01]  /*9cb0*/  FMUL.FTZ R41, R2.reuse, R41 ;  /* 0x0000002902297220 */ /* 0x040fe20000410000 */
[C---:B------:R-:W-:Y:S01]  /*9cc0*/  FMUL.FTZ R44, R2.reuse, R44 ;  /* 0x0000002c022c7220 */ /* 0x040fe20000410000 */
[----:B------:R-:W-:Y:S01]  /*9cd0*/  FMUL.FTZ R45, R2, R45 ;  /* 0x0000002d022d7220 */ /* 0x000fe20000410000 */
[C---:B------:R-:W-:Y:S01]  /*9ce0*/  FMUL.FTZ R46, R0.reuse, R46 ;  /* 0x0000002e002e7220 */ /* 0x040fe20000410000 */
[----:B------:R-:W-:Y:S01]  /*9cf0*/  FMUL.FTZ R47, R0, R47 ;  /* 0x0000002f002f7220 */ /* 0x000fe20000410000 */
[C---:B------:R-:W-:Y:S03]  /*9d00*/  FMUL.FTZ R48, R2.reuse, R48 ;  /* 0x0000003002307220 */ /* 0x040fe60000410000 */
[----:B------:R-:W2:Y:S01]  /*9d10*/  MUFU.EX2 R166, R166 ;  /* 0x000000a600a67308 */ /* 0x000ea20000000800 */
[----:B---3--:R-:W-:Y:S01]  /*9d20*/  F2FP.BF16.F32.PACK_AB R160, R165, R201 ;  /* 0x000000c9a5a0723e */ /* 0x008fe200000010ff */
[----:B------:R-:W-:Y:S01]  /*9d30*/  FMUL.FTZ R49, R2, R49 ;  /* 0x0000003102317220 */ /* 0x000fe20000410000 */
[C---:B------:R-:W-:Y:S01]  /*9d40*/  FMUL.FTZ R50, R0.reuse, R50 ;  /* 0x0000003200327220 */ /* 0x040fe20000410000 */
[----:B------:R-:W-:Y:S01]  /*9d50*/  FMUL.FTZ R51, R0, R51 ;  /* 0x0000003300337220 */ /* 0x000fe20000410000 */
[C---:B------:R-:W-:Y:S01]  /*9d60*/  FMUL.FTZ R52, R2.reuse, R52 ;  /* 0x0000003402347220 */ /* 0x040fe20000410000 */
[----:B------:R-:W-:Y:S01]  /*9d70*/  FMUL.FTZ R53, R2, R53 ;  /* 0x0000003502357220 */ /* 0x000fe20000410000 */
[C---:B------:R-:W-:Y:S03]  /*9d80*/  FMUL.FTZ R54, R0.reuse, R54 ;  /* 0x0000003600367220 */ /* 0x040fe60000410000 */
[----:B------:R-:W-:Y:S01]  /*9d90*/  MUFU.EX2 R167, R167 ;  /* 0x000000a700a77308 */ /* 0x000fe20000000800 */
[----:B------:R-:W-:Y:S01]  /*9da0*/  FMUL.FTZ R55, R0, R55 ;  /* 0x0000003700377220 */ /* 0x000fe20000410000 */
[C---:B------:R-:W-:Y:S01]  /*9db0*/  FMUL.FTZ R56, R2.reuse, R56 ;  /* 0x0000003802387220 */ /* 0x040fe20000410000 */
[----:B------:R-:W-:Y:S01]  /*9dc0*/  FMUL.FTZ R57, R2, R57 ;  /* 0x0000003902397220 */ /* 0x000fe20000410000 */
[C---:B------:R-:W-:Y:S01]  /*9dd0*/  FMUL.FTZ R58, R0.reuse, R58 ;  /* 0x0000003a003a7220 */ /* 0x040fe20000410000 */
[----:B------:R-:W-:Y:S01]  /*9de0*/  FMUL.FTZ R59, R0, R59 ;  /* 0x0000003b003b7220 */ /* 0x000fe20000410000 */
[C---:B------:R-:W-:Y:S01]  /*9df0*/  FMUL.FTZ R12, R2.reuse, R152 ;  /* 0x00000098020c7220 */ /* 0x040fe20000410000 */
[----:B------:R-:W-:Y:S03]  /*9e00*/  FMUL.FTZ R60, R2, R60 ;  /* 0x0000003c023c7220 */ /* 0x000fe60000410000 */
[----:B------:R-:W3:Y:S01]  /*9e10*/  MUFU.EX2 R200, R200 ;  /* 0x000000c800c87308 */ /* 0x000ee20000000800 */
[----:B--2---:R-:W-:Y:S01]  /*9e20*/  F2FP.BF16.F32.PACK_AB R161, R166, R203 ;  /* 0x000000cba6a1723e */ /* 0x004fe200000010ff */
        /* <DEDUP_REMOVED lines=14> */
[----:B------:R-:W2:Y:S01]  /*9f10*/  MUFU.EX2 R205, R205 ;  /* 0x000000cd00cd7308 */ /* 0x000ea20000000800 */
[----:B---3--:R-:W-:Y:S01]  /*9f20*/  F2FP.BF16.F32.PACK_AB R162, R200, R167 ;  /* 0x000000a7c8a2723e */ /* 0x008fe200000010ff */
[C---:B------:R-:W-:Y:S01]  /*9f30*/  FMUL.FTZ R74, R0.reuse, R74 ;  /* 0x0000004a004a7220 */ /* 0x040fe20000410000 */
[----:B------:R-:W-:Y:S01]  /*9f40*/  FMUL.FTZ R75, R0, R75 ;  /* 0x0000004b004b7220 */ /* 0x000fe20000410000 */
        /* <DEDUP_REMOVED lines=13> */
[----:B--2---:R-:W-:Y:S01]  /*a020*/  F2FP.BF16.F32.PACK_AB R163, R205, R202 ;  /* 0x000000cacda3723e */ /* 0x004fe200000010ff */
[----:B------:R-:W-:Y:S01]  /*a030*/  FMUL.FTZ R89, R2, R89 ;  /* 0x0000005902597220 */ /* 0x000fe20000410000 */
[C---:B------:R-:W-:Y:S01]  /*a040*/  FMUL.FTZ R90, R0.reuse, R90 ;  /* 0x0000005a005a7220 */ /* 0x040fe20000410000 */
[----:B------:R-:W-:Y:S01]  /*a050*/  FMUL.FTZ R91, R0, R91 ;  /* 0x0000005b005b7220 */ /* 0x000fe20000410000 */
[C---:B------:R-:W-:Y:S01]  /*a060*/  FMUL.FTZ R92, R2.reuse, R92 ;  /* 0x0000005c025c7220 */ /* 0x040fe20000410000 */
[----:B------:R-:W-:Y:S01]  /*a070*/  FMUL.FTZ R93, R2, R93 ;  /* 0x0000005d025d7220 */ /* 0x000fe20000410000 */
[C---:B------:R-:W-:Y:S01]  /*a080*/  FMUL.FTZ R94, R0.reuse, R94 ;  /* 0x0000005e005e7220 */ /* 0x040fe20000410000 */
[C---:B-1----:R-:W-:Y:S01]  /*a090*/  HMMA.16816.F32.BF16 R4, R160.reuse, R168, R4 ;  /* 0x000000a8a004723c */ /* 0x042fe20000041804 */
[----:B------:R-:W-:Y:S04]  /*a0a0*/  MUFU.EX2 R207, R207 ;  /* 0x000000cf00cf7308 */ /* 0x000fe80000000800 */
[----:B------:R-:W-:Y:S01]  /*a0b0*/  FMUL.FTZ R95, R0, R95 ;  /* 0x0000005f005f7220 */ /* 0x000fe20000410000 */
[C---:B------:R-:W-:Y:S01]  /*a0c0*/  HMMA.16816.F32.BF16 R8, R160.reuse, R170, R8 ;  /* 0x000000aaa008723c */ /* 0x040fe20000041808 */
[----:B------:R-:W1:Y:S04]  /*a0d0*/  LDSM.16.MT88.4 R168, [R232+0x12000] ;  /* 0x01200000e8a8783b */ /* 0x000e680000004200 */
[C---:B------:R-:W-:Y:S01]  /*a0e0*/  FMUL.FTZ R96, R2.reuse, R96 ;  /* 0x0000006002607220 */ /* 0x040fe20000410000 */
[C---:B------:R-:W-:Y:S05]  /*a0f0*/  HMMA.16816.F32.BF16 R36, R160.reuse, R172, R36 ;  /* 0x000000aca024723c */ /* 0x040fea0000041824 */
[----:B------:R-:W-:Y:S01]  /*a100*/  FMUL.FTZ R97, R2, R97 ;  /* 0x0000006102617220 */ /* 0x000fe20000410000 */
[C---:B------:R-:W-:Y:S01]  /*a110*/  HMMA.16816.F32.BF16 R40, R160.reuse, R174, R40 ;  /* 0x000000aea028723c */ /* 0x040fe20000041828 */
[----:B------:R-:W2:Y:S04]  /*a120*/  LDSM.16.MT88.4 R172, [R230+0x12000] ;  /* 0x01200000e6ac783b */ /* 0x000ea80000004200 */
[C---:B------:R-:W-:Y:S01]  /*a130*/  FMUL.FTZ R98, R0.reuse, R98 ;  /* 0x0000006200627220 */ /* 0x040fe20000410000 */
[C---:B------:R-:W-:Y:S05]  /*a140*/  HMMA.16816.F32.BF16 R44, R160.reuse, R176, R44 ;  /* 0x000000b0a02c723c */ /* 0x040fea000004182c */
[----:B------:R-:W-:Y:S01]  /*a150*/  FMUL.FTZ R99, R0, R99 ;  /* 0x0000006300637220 */ /* 0x000fe20000410000 */
[C---:B------:R-:W-:Y:S01]  /*a160*/  HMMA.16816.F32.BF16 R48, R160.reuse, R178, R48 ;  /* 0x000000b2a030723c */ /* 0x040fe20000041830 */
[----:B------:R-:W-:Y:S04]  /*a170*/  LDSM.16.MT88.4 R176, [R228+0x12000] ;  /* 0x01200000e4b0783b */ /* 0x000fe80000004200 */
[C---:B------:R-:W-:Y:S01]  /*a180*/  FMUL.FTZ R100, R2.reuse, R100 ;  /* 0x0000006402647220 */ /* 0x040fe20000410000 */
[C---:B----4-:R-:W-:Y:S05]  /*a190*/  HMMA.16816.F32.BF16 R52, R160.reuse, R156, R52 ;  /* 0x0000009ca034723c */ /* 0x050fea0000041834 */
[----:B------:R-:W-:Y:S01]  /*a1a0*/  FMUL.FTZ R101, R2, R101 ;  /* 0x0000006502657220 */ /* 0x000fe20000410000 */
[C---:B------:R-:W-:Y:S01]  /*a1b0*/  HMMA.16816.F32.BF16 R56, R160.reuse, R158, R56 ;  /* 0x0000009ea038723c */ /* 0x040fe20000041838 */
[----:B------:R-:W3:Y:S04]  /*a1c0*/  LDSM.16.MT88.4 R156, [R229+0x12000] ;  /* 0x01200000e59c783b */ /* 0x000ee80000004200 */
[C---:B------:R-:W-:Y:S01]  /*a1d0*/  FMUL.FTZ R102, R0.reuse, R102 ;  /* 0x0000006600667220 */ /* 0x040fe20000410000 */
[C---:B-1----:R-:W-:Y:S05]  /*a1e0*/  HMMA.16816.F32.BF16 R60, R160.reuse, R168, R60 ;  /* 0x000000a8a03c723c */ /* 0x042fea000004183c */
[----:B------:R-:W-:Y:S01]  /*a1f0*/  FMUL.FTZ R103, R0, R103 ;  /* 0x0000006700677220 */ /* 0x000fe20000410000 */
[C---:B------:R-:W-:Y:S01]  /*a200*/  HMMA.16816.F32.BF16 R64, R160.reuse, R170, R64 ;  /* 0x000000aaa040723c */ /* 0x040fe20000041840 */
[----:B------:R-:W1:Y:S04]  /*a210*/  LDSM.16.MT88.4 R168, [R232+0x14000] ;  /* 0x01400000e8a8783b */ /* 0x000e680000004200 */
[C---:B------:R-:W-:Y:S01]  /*a220*/  FMUL.FTZ R104, R2.reuse, R104 ;  /* 0x0000006802687220 */ /* 0x040fe20000410000 */
[C---:B--2---:R-:W-:Y:S05]  /*a230*/  HMMA.16816.F32.BF16 R68, R160.reuse, R172, R68 ;  /* 0x000000aca044723c */ /* 0x044fea0000041844 */
[----:B------:R-:W-:Y:S01]  /*a240*/  FMUL.FTZ R105, R2, R105 ;  /* 0x0000006902697220 */ /* 0x000fe20000410000 */
[C---:B------:R-:W-:Y:S01]  /*a250*/  HMMA.16816.F32.BF16 R72, R160.reuse, R174, R72 ;  /* 0x000000aea048723c */ /* 0x040fe20000041848 */
[----:B------:R-:W-:Y:S04]  /*a260*/  LDSM.16.MT88.4 R172, [R232+0x16000] ;  /* 0x01600000e8ac783b */ /* 0x000fe80000004200 */
[C---:B------:R-:W-:Y:S01]  /*a270*/  FMUL.FTZ R106, R0.reuse, R106 ;  /* 0x0000006a006a7220 */ /* 0x040fe20000410000 */
[----:B------:R-:W-:Y:S01]  /*a280*/  FMUL.FTZ R107, R0, R107 ;  /* 0x0000006b006b7220 */ /* 0x000fe20000410000 */
[C---:B------:R-:W-:Y:S01]  /*a290*/  FMUL.FTZ R108, R2.reuse, R108 ;  /* 0x0000006c026c7220 */ /* 0x040fe20000410000 */
[----:B------:R-:W-:Y:S03]  /*a2a0*/  FMUL.FTZ R109, R2, R109 ;  /* 0x0000006d026d7220 */ /* 0x000fe60000410000 */
[C---:B------:R-:W-:Y:S01]  /*a2b0*/  FMUL.FTZ R110, R0.reuse, R110 ;  /* 0x0000006e006e7220 */ /* 0x040fe20000410000 */
[----:B------:R-:W-:Y:S01]  /*a2c0*/  FMUL.FTZ R111, R0, R111 ;  /* 0x0000006f006f7220 */ /* 0x000fe20000410000 */
[C---:B------:R-:W-:Y:S01]  /*a2d0*/  FMUL.FTZ R112, R2.reuse, R112 ;  /* 0x0000007002707220 */ /* 0x040fe20000410000 */
[----:B------:R-:W-:Y:S01]  /*a2e0*/  FMUL.FTZ R113, R2, R113 ;  /* 0x0000007102717220 */ /* 0x000fe20000410000 */
[C---:B------:R-:W-:Y:S01]  /*a2f0*/  FMUL.FTZ R114, R0.reuse, R114 ;  /* 0x0000007200727220 */ /* 0x040fe20000410000 */
[----:B------:R-:W-:Y:S01]  /*a300*/  FMUL.FTZ R115, R0, R115 ;  /* 0x0000007300737220 */ /* 0x000fe20000410000 */
[C---:B---3--:R-:W-:Y:S03]  /*a310*/  HMMA.16816.F32.BF16 R76, R160.reuse, R156, R76 ;  /* 0x0000009ca04c723c */ /* 0x048fe6000004184c */
[----:B------:R-:W-:Y:S01]  /*a320*/  FFMA.FTZ R208, R13, UR4, -R206 ;  /* 0x000000040dd07c23 */ /* 0x000fe200080108ce */
[----:B------:R-:W-:Y:S01]  /*a330*/  FMUL.FTZ R13, R2, R153 ;  /* 0x00000099020d7220 */ /* 0x000fe20000410000 */
[--C-:B------:R-:W-:Y:S01]  /*a340*/  FFMA.FTZ R209, R14, UR4, -R204.reuse ;  /* 0x000000040ed17c23 */ /* 0x100fe200080108cc */
[C---:B------:R-:W-:Y:S01]  /*a350*/  HMMA.16816.F32.BF16 R80, R160.reuse, R158, R80 ;  /* 0x0000009ea050723c */ /* 0x040fe20000041850 */
[----:B------:R-:W2:Y:S02]  /*a360*/  LDSM.16.MT88.4 R156, [R229+0x14000] ;  /* 0x01400000e59c783b */ /* 0x000ea40000004200 */
[----:B------:R-:W3:Y:S02]  /*a370*/  MUFU.EX2 R208, R208 ;  /* 0x000000d000d07308 */ /* 0x000ee40000000800 */
[C---:B------:R-:W-:Y:S01]  /*a380*/  FMUL.FTZ R14, R0.reuse, R154 ;  /* 0x0000009a000e7220 */ /* 0x040fe20000410000 */
[C---:B------:R-:W-:Y:S05]  /*a390*/  HMMA.16816.F32.BF16 R84, R160.reuse, R176, R84 ;  /* 0x000000b0a054723c */ /* 0x040fea0000041854 */
[----:B------:R-:W-:Y:S01]  /*a3a0*/  FFMA.FTZ R210, R15, UR4, -R204 ;  /* 0x000000040fd27c23 */ /* 0x000fe200080108cc */
[C---:B------:R-:W-:Y:S01]  /*a3b0*/  HMMA.16816.F32.BF16 R88, R160.reuse, R178, R88 ;  /* 0x000000b2a058723c */ /* 0x040fe20000041858 */
[----:B------:R-:W-:Y:S01]  /*a3c0*/  LDSM.16.MT88.4 R176, [R230+0x16000] ;  /* 0x01600000e6b0783b */ /* 0x000fe20000004200 */
[----:B------:R-:W-:Y:S03]  /*a3d0*/  MUFU.EX2 R209, R209 ;  /* 0x000000d100d17308 */ /* 0x000fe60000000800 */
[----:B------:R-:W-:Y:S01]  /*a3e0*/  FMUL.FTZ R15, R0, R155 ;  /* 0x0000009b000f7220 */ /* 0x000fe20000410000 */
[C---:B-1----:R-:W-:Y:S03]  /*a3f0*/  HMMA.16816.F32.BF16 R92, R160.reuse, R168, R92 ;  /* 0x000000a8a05c723c */ /* 0x042fe6000004185c */
[----:B------:R-:W-:Y:S03]  /*a400*/  LDSM.16.MT88.4 R152, [R229+0x16000] ;  /* 0x01600000e598783b */ /* 0x000fe60000004200 */
[----:B------:R-:W1:Y:S01]  /*a410*/  MUFU.EX2 R210, R210 ;  /* 0x000000d200d27308 */ /* 0x000e620000000800 */
[C---:B------:R-:W-:Y:S01]  /*a420*/  FMUL.FTZ R116, R2.reuse, R116 ;  /* 0x0000007402747220 */ /* 0x040fe20000410000 */
[C---:B------:R-:W-:Y:S03]  /*a430*/  HMMA.16816.F32.BF16 R96, R160.reuse, R170, R96 ;  /* 0x000000aaa060723c */ /* 0x040fe60000041860 */
[----:B------:R-:W4:Y:S03]  /*a440*/  LDSM.16.MT88.4 R168, [R228+0x14000] ;  /* 0x01400000e4a8783b */ /* 0x000f260000004200 */
[C---:B------:R-:W-:Y:S05]  /*a450*/  HMMA.16816.F32.BF16 R100, R160.reuse, R180, R100 ;  /* 0x000000b4a064723c */ /* 0x040fea0000041864 */
[----:B------:R-:W-:Y:S01]  /*a460*/  FMUL.FTZ R117, R2, R117 ;  /* 0x0000007502757220 */ /* 0x000fe20000410000 */
[C---:B------:R-:W-:Y:S01]  /*a470*/  HMMA.16816.F32.BF16 R104, R160.reuse, R182, R104 ;  /* 0x000000b6a068723c */ /* 0x040fe20000041868 */
[----:B------:R-:W-:Y:S04]  /*a480*/  LDSM.16.MT88.4 R180, [R232+0x12800] ;  /* 0x01280000e8b4783b */ /* 0x000fe80000004200 */
[C---:B------:R-:W-:Y:S01]  /*a490*/  FMUL.FTZ R118, R0.reuse, R118 ;  /* 0x0000007600767220 */ /* 0x040fe20000410000 */
[C---:B--2---:R-:W-:Y:S05]  /*a4a0*/  HMMA.16816.F32.BF16 R108, R160.reuse, R156, R108 ;  /* 0x0000009ca06c723c */ /* 0x044fea000004186c */
[----:B------:R-:W-:Y:S01]  /*a4b0*/  FMUL.FTZ R119, R0, R119 ;  /* 0x0000007700777220 */ /* 0x000fe20000410000 */
[C---:B------:R-:W-:Y:S01]  /*a4c0*/  HMMA.16816.F32.BF16 R112, R160.reuse, R158, R112 ;  /* 0x0000009ea070723c */ /* 0x040fe20000041870 */
[----:B------:R-:W2:Y:S04]  /*a4d0*/  LDSM.16.MT88.4 R156, [R228+0x16000] ;  /* 0x01600000e49c783b */ /* 0x000ea80000004200 */
        /* <DEDUP_REMOVED lines=14> */
[C---:B----4-:R-:W-:Y:S03]  /*a5c0*/  HMMA.16816.F32.BF16 R12, R160.reuse, R168, R12 ;  /* 0x000000a8a00c723c */ /* 0x050fe6000004180c */
[C---:B------:R-:W-:Y:S01]  /*a5d0*/  FMUL.FTZ R134, R0.reuse, R134 ;  /* 0x0000008600867220 */ /* 0x040fe20000410000 */
[----:B------:R-:W-:Y:S01]  /*a5e0*/  FMUL.FTZ R135, R0, R135 ;  /* 0x0000008700877220 */ /* 0x000fe20000410000 */
[C---:B------:R-:W-:Y:S01]  /*a5f0*/  FMUL.FTZ R136, R2.reuse, R136 ;  /* 0x0000008802887220 */ /* 0x040fe20000410000 */
[C---:B------:R-:W-:Y:S01]  /*a600*/  HMMA.16816.F32.BF16 R116, R160.reuse, R170, R116 ;  /* 0x000000aaa074723c */ /* 0x040fe20000041874 */
[----:B------:R-:W4:Y:S04]  /*a610*/  LDSM.16.MT88.4 R168, [R232+0x10800] ;  /* 0x01080000e8a8783b */ /* 0x000f280000004200 */
[----:B------:R-:W-:Y:S01]  /*a620*/  FMUL.FTZ R137, R2, R137 ;  /* 0x0000008902897220 */ /* 0x000fe20000410000 */
[C---:B------:R-:W-:Y:S05]  /*a630*/  HMMA.16816.F32.BF16 R120, R160.reuse, R172, R120 ;  /* 0x000000aca078723c */ /* 0x040fea0000041878 */
[C---:B------:R-:W-:Y:S01]  /*a640*/  FMUL.FTZ R138, R0.reuse, R138 ;  /* 0x0000008a008a7220 */ /* 0x040fe20000410000 */
[C---:B------:R-:W-:Y:S01]  /*a650*/  HMMA.16816.F32.BF16 R124, R160.reuse, R174, R124 ;  /* 0x000000aea07c723c */ /* 0x040fe2000004187c */
[----:B------:R-:W5:Y:S04]  /*a660*/  LDSM.16.MT88.4 R172, [R230+0x10800] ;  /* 0x01080000e6ac783b */ /* 0x000f680000004200 */
[----:B------:R-:W-:Y:S01]  /*a670*/  FMUL.FTZ R139, R0, R139 ;  /* 0x0000008b008b7220 */ /* 0x000fe20000410000 */
[C---:B------:R-:W-:Y:S05]  /*a680*/  HMMA.16816.F32.BF16 R128, R160.reuse, R176, R128 ;  /* 0x000000b0a080723c */ /* 0x040fea0000041880 */
[--C-:B------:R-:W-:Y:S01]  /*a690*/  FFMA.FTZ R211, R16, UR4, -R206.reuse ;  /* 0x0000000410d37c23 */ /* 0x100fe200080108ce */
[C---:B------:R-:W-:Y:S01]  /*a6a0*/  HMMA.16816.F32.BF16 R132, R160.reuse, R178, R132 ;  /* 0x000000b2a084723c */ /* 0x040fe20000041884 */
[----:B------:R-:W-:Y:S04]  /*a6b0*/  LDSM.16.MT88.4 R176, [R228+0x10800] ;  /* 0x01080000e4b0783b */ /* 0x000fe80000004200 */
[----:B------:R-:W-:Y:S01]  /*a6c0*/  FFMA.FTZ R246, R17, UR4, -R206 ;  /* 0x0000000411f67c23 */ /* 0x000fe200080108ce */
[C---:B------:R-:W-:Y:S01]  /*a6d0*/  HMMA.16816.F32.BF16 R136, R160.reuse, R152, R136 ;  /* 0x00000098a088723c */ /* 0x040fe20000041888 */
[----:B------:R-:W-:Y:S04]  /*a6e0*/  MUFU.EX2 R211, R211 ;  /* 0x000000d300d37308 */ /* 0x000fe80000000800 */
[--C-:B------:R-:W-:Y:S01]  /*a6f0*/  FFMA.FTZ R248, R18, UR4, -R204.reuse ;  /* 0x0000000412f87c23 */ /* 0x100fe200080108cc */
[----:B------:R-:W-:Y:S01]  /*a700*/  FFMA.FTZ R251, R19, UR4, -R204 ;  /* 0x0000000413fb7c23 */ /* 0x000fe200080108cc */
[C---:B------:R-:W-:Y:S01]  /*a710*/  FMUL.FTZ R140, R2.reuse, R140 ;  /* 0x0000008c028c7220 */ /* 0x040fe20000410000 */
[----:B------:R-:W-:Y:S03]  /*a720*/  FMUL.FTZ R141, R2, R141 ;  /* 0x0000008d028d7220 */ /* 0x000fe60000410000 */
[----:B------:R-:W4:Y:S01]  /*a730*/  MUFU.EX2 R246, R246 ;  /* 0x000000f600f67308 */ /* 0x000f220000000800 */
[C---:B------:R-:W-:Y:S01]  /*a740*/  FMUL.FTZ R142, R0.reuse, R142 ;  /* 0x0000008e008e7220 */ /* 0x040fe20000410000 */
[----:B------:R-:W-:Y:S01]  /*a750*/  FMUL.FTZ R143, R0, R143 ;  /* 0x0000008f008f7220 */ /* 0x000fe20000410000 */
[C---:B------:R-:W-:Y:S01]  /*a760*/  FMUL.FTZ R144, R2.reuse, R144 ;  /* 0x0000009002907220 */ /* 0x040fe20000410000 */
[----:B------:R-:W-:Y:S01]  /*a770*/  FMUL.FTZ R145, R2, R145 ;  /* 0x0000009102917220 */ /* 0x000fe20000410000 */
[C---:B------:R-:W-:Y:S01]  /*a780*/  FMUL.FTZ R146, R0.reuse, R146 ;  /* 0x0000009200927220 */ /* 0x040fe20000410000 */
[----:B------:R-:W-:Y:S04]  /*a790*/  FMUL.FTZ R147, R0, R147 ;  /* 0x0000009300937220 */ /* 0x000fe80000410000 */
[----:B------:R-:W-:Y:S01]  /*a7a0*/  MUFU.EX2 R248, R248 ;  /* 0x000000f800f87308 */ /* 0x000fe20000000800 */
[C---:B------:R-:W-:Y:S01]  /*a7b0*/  FMUL.FTZ R16, R2.reuse, R148 ;  /* 0x0000009402107220 */ /* 0x040fe20000410000 */
[C---:B------:R-:W-:Y:S01]  /*a7c0*/  HMMA.16816.F32.BF16 R140, R160.reuse, R154, R140 ;  /* 0x0000009aa08c723c */ /* 0x040fe2000004188c */
[----:B------:R-:W5:Y:S02]  /*a7d0*/  LDSM.16.MT88.4 R152, [R229+0x10800] ;  /* 0x01080000e598783b */ /* 0x000f640000004200 */
[----:B------:R-:W-:Y:S01]  /*a7e0*/  FMUL.FTZ R17, R2, R149 ;  /* 0x0000009502117220 */ /* 0x000fe20000410000 */
[C---:B------:R-:W-:Y:S01]  /*a7f0*/  FMUL.FTZ R18, R0.reuse, R150 ;  /* 0x0000009600127220 */ /* 0x040fe20000410000 */
[----:B------:R-:W-:Y:S01]  /*a800*/  FMUL.FTZ R19, R0, R151 ;  /* 0x0000009700137220 */ /* 0x000fe20000410000 */
[C---:B--2---:R-:W-:Y:S02]  /*a810*/  HMMA.16816.F32.BF16 R144, R160.reuse, R156, R144 ;  /* 0x0000009ca090723c */ /* 0x044fe40000041890 */
[----:B------:R-:W2:Y:S03]  /*a820*/  MUFU.EX2 R251, R251 ;  /* 0x000000fb00fb7308 */ /* 0x000ea60000000800 */
[----:B---3--:R-:W-:Y:S01]  /*a830*/  F2FP.BF16.F32.PACK_AB R148, R208, R207 ;  /* 0x000000cfd094723e */ /* 0x008fe200000010ff */
[----:B------:R-:W-:Y:S01]  /*a840*/  HMMA.16816.F32.BF16 R16, R160, R158, R16 ;  /* 0x0000009ea010723c */ /* 0x000fe20000041810 */
[----:B------:R-:W3:Y:S04]  /*a850*/  LDSM.16.MT88.4 R156, [R228+0x12800] ;  /* 0x01280000e49c783b */ /* 0x000ee80000004200 */
[----:B-1----:R-:W-:Y:S01]  /*a860*/  F2FP.BF16.F32.PACK_AB R149, R210, R209 ;  /* 0x000000d1d295723e */ /* 0x002fe200000010ff */
[----:B------:R-:W-:Y:S01]  /*a870*/  FFMA.FTZ R201, R2, R249, R201 ;  /* 0x000000f902c97223 */ /* 0x000fe200000100c9 */
[----:B----4-:R-:W-:Y:S01]  /*a880*/  F2FP.BF16.F32.PACK_AB R150, R246, R211 ;  /* 0x000000d3f696723e */ /* 0x010fe200000010ff */
[----:B------:R-:W-:Y:S01]  /*a890*/  FFMA.FTZ R203, R0, R247, R203 ;  /* 0x000000f700cb7223 */ /* 0x000fe200000100cb */
[----:B------:R-:W1:Y:S02]  /*a8a0*/  LDSM.16.MT88.4 R160, [R232+0x14800] ;  /* 0x01480000e8a0783b */ /* 0x000e640000004200 */
[----:B------:R-:W-:Y:S01]  /*a8b0*/  FADD.FTZ R0, R165, R201 ;  /* 0x000000c9a5007221 */ /* 0x000fe20000010000 */
[----:B--2---:R-:W-:Y:S01]  /*a8c0*/  F2FP.BF16.F32.PACK_AB R151, R251, R248 ;  /* 0x000000f8fb97723e */ /* 0x004fe200000010ff */
[----:B------:R-:W-:Y:S01]  /*a8d0*/  FADD.FTZ R203, R166, R203 ;  /* 0x000000cba6cb7221 */ /* 0x000fe20000010000 */
[----:B------:R-:W-:Y:S01]  /*a8e0*/  MOV R165, R164 ;  /* 0x000000a400a57202 */ /* 0x000fe20000000f00 */
[----:B------:R-:W-:Y:S01]  /*a8f0*/  FADD.FTZ R167, R167, R0 ;  /* 0x00000000a7a77221 */ /* 0x000fe20000010000 */
[----:B------:R-:W-:Y:S01]  /*a900*/  MOV R0, R3 ;  /* 0x0000000300007202 */ /* 0x000fe20000000f00 */
[----:B------:R-:W-:Y:S02]  /*a910*/  FADD.FTZ R202, R202, R203 ;  /* 0x000000cbcaca7221 */ /* 0x000fe40000010000 */
[C---:B------:R-:W-:Y:S05]  /*a920*/  HMMA.16816.F32.BF16 R4, R148.reuse, R168, R4 ;  /* 0x000000a89404723c */ /* 0x040fea0000041804 */
[----:B------:R-:W-:Y:S01]  /*a930*/  FADD.FTZ R200, R200, R167 ;  /* 0x000000a7c8c87221 */ /* 0x000fe20000010000 */
[C---:B------:R-:W-:Y:S01]  /*a940*/  HMMA.16816.F32.BF16 R8, R148.reuse, R170, R8 ;  /* 0x000000aa9408723c */ /* 0x040fe20000041808 */
[----:B------:R-:W-:Y:S04]  /*a950*/  LDSM.16.MT88.4 R168, [R232+0x16800] ;  /* 0x01680000e8a8783b */ /* 0x000fe80000004200 */
[----:B------:R-:W-:Y:S01]  /*a960*/  FADD.FTZ R202, R205, R202 ;  /* 0x000000cacdca7221 */ /* 0x000fe20000010000 */
[C---:B-----5:R-:W-:Y:S05]  /*a970*/  HMMA.16816.F32.BF16 R36, R148.reuse, R172, R36 ;  /* 0x000000ac9424723c */ /* 0x060fea0000041824 */
[----:B------:R-:W-:Y:S01]  /*a980*/  FADD.FTZ R207, R207, R200 ;  /* 0x000000c8cfcf7221 */ /* 0x000fe20000010000 */
[C---:B------:R-:W-:Y:S01]  /*a990*/  HMMA.16816.F32.BF16 R40, R148.reuse, R174, R40 ;  /* 0x000000ae9428723c */ /* 0x040fe20000041828 */
[----:B------:R-:W-:Y:S04]  /*a9a0*/  LDSM.16.MT88.4 R172, [R228+0x11000] ;  /* 0x01100000e4ac783b */ /* 0x000fe80000004200 */
[----:B------:R-:W-:Y:S01]  /*a9b0*/  FADD.FTZ R209, R209, R202 ;  /* 0x000000cad1d17221 */ /* 0x000fe20000010000 */
[C---:B------:R-:W-:Y:S05]  /*a9c0*/  HMMA.16816.F32.BF16 R44, R148.reuse, R152, R44 ;  /* 0x00000098942c723c */ /* 0x040fea000004182c */
[----:B------:R-:W-:Y:S01]  /*a9d0*/  FADD.FTZ R208, R208, R207 ;  /* 0x000000cfd0d07221 */ /* 0x000fe20000010000 */
[C---:B------:R-:W-:Y:S01]  /*a9e0*/  HMMA.16816.F32.BF16 R48, R148.reuse, R154, R48 ;  /* 0x0000009a9430723c */ /* 0x040fe20000041830 */
[----:B------:R-:W2:Y:S04]  /*a9f0*/  LDSM.16.MT88.4 R152, [R228+0x14800] ;  /* 0x01480000e498783b */ /* 0x000ea80000004200 */
[----:B------:R-:W-:Y:S01]  /*aa00*/  FADD.FTZ R209, R210, R209 ;  /* 0x000000d1d2d17221 */ /* 0x000fe20000010000 */
[C---:B------:R-:W-:Y:S05]  /*aa10*/  HMMA.16816.F32.BF16 R52, R148.reuse, R176, R52 ;  /* 0x000000b09434723c */ /* 0x040fea0000041834 */
[----:B------:R-:W-:Y:S01]  /*aa20*/  FADD.FTZ R211, R211, R208 ;  /* 0x000000d0d3d37221 */ /* 0x000fe20000010000 */
[C---:B------:R-:W-:Y:S01]  /*aa30*/  HMMA.16816.F32.BF16 R56, R148.reuse, R178, R56 ;  /* 0x000000b29438723c */ /* 0x040fe20000041838 */
[----:B------:R-:W-:Y:S04]  /*aa40*/  LDSM.16.MT88.4 R176, [R230+0x13000] ;  /* 0x01300000e6b0783b */ /* 0x000fe80000004200 */
[----:B------:R-:W-:Y:S01]  /*aa50*/  FADD.FTZ R248, R248, R209 ;  /* 0x000000d1f8f87221 */ /* 0x000fe20000010000 */
[C---:B------:R-:W-:Y:S05]  /*aa60*/  HMMA.16816.F32.BF16 R60, R148.reuse, R180, R60 ;  /* 0x000000b4943c723c */ /* 0x040fea000004183c */
[----:B------:R-:W-:Y:S01]  /*aa70*/  FADD.FTZ R211, R246, R211 ;  /* 0x000000d3f6d37221 */ /* 0x000fe20000010000 */
[C---:B------:R-:W-:Y:S01]  /*aa80*/  HMMA.16816.F32.BF16 R64, R148.reuse, R182, R64 ;  /* 0x000000b69440723c */ /* 0x040fe20000041840 */
[----:B------:R-:W-:Y:S04]  /*aa90*/  LDSM.16.MT88.4 R180, [R229+0x13000] ;  /* 0x01300000e5b4783b */ /* 0x000fe80000004200 */
[----:B------:R-:W-:Y:S01]  /*aaa0*/  FADD.FTZ R251, R251, R248 ;  /* 0x000000f8fbfb7221 */ /* 0x000fe20000010000 */
[C---:B------:R-:W-:Y:S06]  /*aab0*/  HMMA.16816.F32.BF16 R68, R148.reuse, R184, R68 ;  /* 0x000000b89444723c */ /* 0x040fec0000041844 */
[C---:B------:R-:W-:Y:S01]  /*aac0*/  HMMA.16816.F32.BF16 R72, R148.reuse, R186, R72 ;  /* 0x000000ba9448723c */ /* 0x040fe20000041848 */
[----:B------:R-:W-:Y:S05]  /*aad0*/  LDSM.16.MT88.4 R184, [R228+0x13000] ;  /* 0x01300000e4b8783b */ /* 0x000fea0000004200 */
[C---:B------:R-:W-:Y:S06]  /*aae0*/  HMMA.16816.F32.BF16 R76, R148.reuse, R188, R76 ;  /* 0x000000bc944c723c */ /* 0x040fec000004184c */
[C---:B------:R-:W-:Y:S05]  /*aaf0*/  HMMA.16816.F32.BF16 R80, R148.reuse, R190, R80 ;  /* 0x000000be9450723c */ /* 0x040fea0000041850 */
[--C-:B------:R-:W-:Y:S01]  /*ab00*/  FFMA.FTZ R188, R20, UR4, -R206.reuse ;  /* 0x0000000414bc7c23 */ /* 0x100fe200080108ce */
[C---:B---3--:R-:W-:Y:S05]  /*ab10*/  HMMA.16816.F32.BF16 R84, R148.reuse, R156, R84 ;  /* 0x0000009c9454723c */ /* 0x048fea0000041854 */
[----:B------:R-:W-:Y:S01]  /*ab20*/  FFMA.FTZ R189, R21, UR4, -R206 ;  /* 0x0000000415bd7c23 */ /* 0x000fe200080108ce */
[C---:B------:R-:W-:Y:S01]  /*ab30*/  HMMA.16816.F32.BF16 R88, R148.reuse, R158, R88 ;  /* 0x0000009e9458723c */ /* 0x040fe20000041858 */
[----:B------:R-:W3:Y:S01]  /*ab40*/  LDSM.16.MT88.4 R156, [R230+0x16800] ;  /* 0x01680000e69c783b */ /* 0x000ee20000004200 */
[----:B------:R-:W-:Y:S03]  /*ab50*/  MUFU.EX2 R188, R188 ;  /* 0x000000bc00bc7308 */ /* 0x000fe60000000800 */
[--C-:B------:R-:W-:Y:S01]  /*ab60*/  FFMA.FTZ R190, R22, UR4, -R204.reuse ;  /* 0x0000000416be7c23 */ /* 0x100fe200080108cc */
[C---:B-1----:R-:W-:Y:S06]  /*ab70*/  HMMA.16816.F32.BF16 R92, R148.reuse, R160, R92 ;  /* 0x000000a0945c723c */ /* 0x042fec000004185c */
[----:B------:R-:W1:Y:S01]  /*ab80*/  MUFU.EX2 R189, R189 ;  /* 0x000000bd00bd7308 */ /* 0x000e620000000800 */
[----:B------:R-:W-:Y:S01]  /*ab90*/  FFMA.FTZ R191, R23, UR4, -R204 ;  /* 0x0000000417bf7c23 */ /* 0x000fe200080108cc */
[C---:B------:R-:W-:Y:S01]  /*aba0*/  HMMA.16816.F32.BF16 R96, R148.reuse, R162, R96 ;  /* 0x000000a29460723c */ /* 0x040fe20000041860 */
[----:B------:R-:W4:Y:S05]  /*abb0*/  LDSM.16.MT88.4 R160, [R229+0x16800] ;  /* 0x01680000e5a0783b */ /* 0x000f2a0000004200 */
[C---:B------:R-:W-:Y:S02]  /*abc0*/  HMMA.16816.F32.BF16 R100, R148.reuse, R192, R100 ;  /* 0x000000c09464723c */ /* 0x040fe40000041864 */
[----:B------:R-:W-:Y:S01]  /*abd0*/  MUFU.EX2 R190, R190 ;  /* 0x000000be00be7308 */ /* 0x000fe20000000800 */
[----:B------:R-:W5:Y:S03]  /*abe0*/  LDSM.16.MT88.4 R20, [R228+0x16800] ;  /* 0x01680000e414783b */ /* 0x000f660000004200 */
[C---:B------:R-:W-:Y:S06]  /*abf0*/  HMMA.16816.F32.BF16 R104, R148.reuse, R194, R104 ;  /* 0x000000c29468723c */ /* 0x040fec0000041868 */
[----:B------:R-:W3:Y:S01]  /*ac00*/  MUFU.EX2 R191, R191 ;  /* 0x000000bf00bf7308 */ /* 0x000ee20000000800 */
[--C-:B------:R-:W-:Y:S01]  /*ac10*/  FFMA.FTZ R192, R24, UR4, -R206.reuse ;  /* 0x0000000418c07c23 */ /* 0x100fe200080108ce */
[C---:B------:R-:W-:Y:S03]  /*ac20*/  HMMA.16816.F32.BF16 R108, R148.reuse, R196, R108 ;  /* 0x000000c4946c723c */ /* 0x040fe6000004186c */
[----:B-1----:R-:W-:Y:S03]  /*ac30*/  F2FP.BF16.F32.PACK_AB R24, R189, R188 ;  /* 0x000000bcbd18723e */ /* 0x002fe600000010ff */
[C---:B------:R-:W-:Y:S02]  /*ac40*/  HMMA.16816.F32.BF16 R112, R148.reuse, R198, R112 ;  /* 0x000000c69470723c */ /* 0x040fe40000041870 */
[----:B------:R-:W-:Y:S03]  /*ac50*/  MUFU.EX2 R192, R192 ;  /* 0x000000c000c07308 */ /* 0x000fe60000000800 */
[----:B------:R-:W-:Y:S01]  /*ac60*/  FFMA.FTZ R193, R25, UR4, -R206 ;  /* 0x0000000419c17c23 */ /* 0x000fe200080108ce */
[C---:B--2---:R-:W-:Y:S05]  /*ac70*/  HMMA.16816.F32.BF16 R12, R148.reuse, R152, R12 ;  /* 0x00000098940c723c */ /* 0x044fea000004180c */
[----:B---3--:R-:W-:Y:S01]  /*ac80*/  F2FP.BF16.F32.PACK_AB R25, R191, R190 ;  /* 0x000000bebf19723e */ /* 0x008fe200000010ff */
[C---:B------:R-:W-:Y:S01]  /*ac90*/  HMMA.16816.F32.BF16 R116, R148.reuse, R154, R116 ;  /* 0x0000009a9474723c */ /* 0x040fe20000041874 */
[----:B------:R-:W1:Y:S01]  /*aca0*/  LDSM.16.MT88.4 R152, [R232+0x11000] ;  /* 0x01100000e898783b */ /* 0x000e620000004200 */
[----:B------:R-:W2:Y:S03]  /*acb0*/  MUFU.EX2 R193, R193 ;  /* 0x000000c100c17308 */ /* 0x000ea60000000800 */
[--C-:B------:R-:W-:Y:S01]  /*acc0*/  FFMA.FTZ R194, R26, UR4, -R204.reuse ;  /* 0x000000041ac27c23 */ /* 0x100fe200080108cc */
[C---:B------:R-:W-:Y:S05]  /*acd0*/  HMMA.16816.F32.BF16 R120, R148.reuse, R168, R120 ;  /* 0x000000a89478723c */ /* 0x040fea0000041878 */
[----:B------:R-:W-:Y:S01]  /*ace0*/  FFMA.FTZ R195, R27, UR4, -R204 ;  /* 0x000000041bc37c23 */ /* 0x000fe200080108cc */
[C---:B------:R-:W-:Y:S01]  /*acf0*/  HMMA.16816.F32.BF16 R124, R148.reuse, R170, R124 ;  /* 0x000000aa947c723c */ /* 0x040fe2000004187c */
[----:B------:R-:W-:Y:S01]  /*ad00*/  LDSM.16.MT88.4 R168, [R229+0x11000] ;  /* 0x01100000e5a8783b */ /* 0x000fe20000004200 */
[----:B------:R-:W-:Y:S03]  /*ad10*/  MUFU.EX2 R194, R194 ;  /* 0x000000c200c27308 */ /* 0x000fe60000000800 */
[----:B------:R-:W-:Y:S01]  /*ad20*/  FADD.FTZ R188, R188, R211 ;  /* 0x000000d3bcbc7221 */ /* 0x000fe20000010000 */
[C---:B------:R-:W-:Y:S06]  /*ad30*/  HMMA.16816.F32.BF16 R128, R148.reuse, R156, R128 ;  /* 0x0000009c9480723c */ /* 0x040fec0000041880 */
[----:B------:R-:W3:Y:S01]  /*ad40*/  MUFU.EX2 R195, R195 ;  /* 0x000000c300c37308 */ /* 0x000ee20000000800 */
[----:B--2---:R-:W-:Y:S01]  /*ad50*/  F2FP.BF16.F32.PACK_AB R26, R193, R192 ;  /* 0x000000c0c11a723e */ /* 0x004fe200000010ff */
[C---:B------:R-:W-:Y:S01]  /*ad60*/  HMMA.16816.F32.BF16 R132, R148.reuse, R158, R132 ;  /* 0x0000009e9484723c */ /* 0x040fe20000041884 */
[----:B------:R-:W2:Y:S02]  /*ad70*/  LDSM.16.MT88.4 R156, [R230+0x11000] ;  /* 0x01100000e69c783b */ /* 0x000ea40000004200 */
[----:B------:R-:W-:Y:S03]  /*ad80*/  FADD.FTZ R190, R190, R251 ;  /* 0x000000fbbebe7221 */ /* 0x000fe60000010000 */
[C---:B----4-:R-:W-:Y:S05]  /*ad90*/  HMMA.16816.F32.BF16 R136, R148.reuse, R160, R136 ;  /* 0x000000a09488723c */ /* 0x050fea0000041888 */
[----:B------:R-:W-:Y:S01]  /*ada0*/  FADD.FTZ R189, R189, R188 ;  /* 0x000000bcbdbd7221 */ /* 0x000fe20000010000 */
[C---:B------:R-:W-:Y:S01]  /*adb0*/  HMMA.16816.F32.BF16 R140, R148.reuse, R162, R140 ;  /* 0x000000a2948c723c */ /* 0x040fe2000004188c */
[----:B------:R-:W4:Y:S04]  /*adc0*/  LDSM.16.MT88.4 R160, [R232+0x13000] ;  /* 0x01300000e8a0783b */ /* 0x000f280000004200 */
[----:B---3--:R-:W-:Y:S01]  /*add0*/  F2FP.BF16.F32.PACK_AB R27, R195, R194 ;  /* 0x000000c2c31b723e */ /* 0x008fe200000010ff */
[C---:B-----5:R-:W-:Y:S05]  /*ade0*/  HMMA.16816.F32.BF16 R144, R148.reuse, R20, R144 ;  /* 0x000000149490723c */ /* 0x060fea0000041890 */
[----:B------:R-:W-:Y:S01]  /*adf0*/  FADD.FTZ R191, R191, R190 ;  /* 0x000000bebfbf7221 */ /* 0x000fe20000010000 */
[----:B------:R-:W-:Y:S01]  /*ae00*/  HMMA.16816.F32.BF16 R16, R148, R22, R16 ;  /* 0x000000169410723c */ /* 0x000fe20000041810 */
[----:B------:R-:W3:Y:S04]  /*ae10*/  LDSM.16.MT88.4 R20, [R232+0x15000] ;  /* 0x01500000e814783b */ /* 0x000ee80000004200 */
[----:B------:R-:W-:Y:S01]  /*ae20*/  FADD.FTZ R192, R192, R189 ;  /* 0x000000bdc0c07221 */ /* 0x000fe20000010000 */
[C---:B-1----:R-:W-:Y:S03]  /*ae30*/  HMMA.16816.F32.BF16 R4, R24.reuse, R152, R4 ;  /* 0x000000981804723c */ /* 0x042fe60000041804 */
[----:B------:R-:W1:Y:S02]  /*ae40*/  LDSM.16.MT88.4 R148, [R230+0x15000] ;  /* 0x01500000e694783b */ /* 0x000e640000004200 */
[----:B------:R-:W-:Y:S01]  /*ae50*/  FADD.FTZ R194, R194, R191 ;  /* 0x000000bfc2c27221 */ /* 0x000fe20000010000 */
[C---:B------:R-:W-:Y:S05]  /*ae60*/  HMMA.16816.F32.BF16 R8, R24.reuse, R154, R8 ;  /* 0x0000009a1808723c */ /* 0x040fea0000041808 */
[----:B------:R-:W5:Y:S01]  /*ae70*/  LDSM.16.MT88.4 R152, [R229+0x15000] ;  /* 0x01500000e598783b */ /* 0x000f620000004200 */
[C---:B--2---:R-:W-:Y:S05]  /*ae80*/  HMMA.16816.F32.BF16 R36, R24.reuse, R156, R36 ;  /* 0x0000009c1824723c */ /* 0x044fea0000041824 */
[----:B------:R-:W-:Y:S01]  /*ae90*/  FADD.FTZ R193, R193, R192 ;  /* 0x000000c0c1c17221 */ /* 0x000fe20000010000 */
[C---:B------:R-:W-:Y:S01]  /*aea0*/  HMMA.16816.F32.BF16 R40, R24.reuse, R158, R40 ;  /* 0x0000009e1828723c */ /* 0x040fe20000041828 */
[----:B------:R-:W2:Y:S04]  /*aeb0*/  LDSM.16.MT88.4 R156, [R228+0x15000] ;  /* 0x01500000e49c783b */ /* 0x000ea80000004200 */
[----:B------:R-:W-:Y:S01]  /*aec0*/  FADD.FTZ R195, R195, R194 ;  /* 0x000000c2c3c37221 */ /* 0x000fe20000010000 */
[C---:B------:R-:W-:Y:S06]  /*aed0*/  HMMA.16816.F32.BF16 R44, R24.reuse, R168, R44 ;  /* 0x000000a8182c723c */ /* 0x040fec000004182c */
[C---:B------:R-:W-:Y:S01]  /*aee0*/  HMMA.16816.F32.BF16 R48, R24.reuse, R170, R48 ;  /* 0x000000aa1830723c */ /* 0x040fe20000041830 */
[----:B------:R-:W-:Y:S05]  /*aef0*/  LDSM.16.MT88.4 R168, [R232+0x13800] ;  /* 0x01380000e8a8783b */ /* 0x000fea0000004200 */
[C---:B------:R-:W-:Y:S06]  /*af00*/  HMMA.16816.F32.BF16 R52, R24.reuse, R172, R52 ;  /* 0x000000ac1834723c */ /* 0x040fec0000041834 */
[C---:B------:R-:W-:Y:S05]  /*af10*/  HMMA.16816.F32.BF16 R56, R24.reuse, R174, R56 ;  /* 0x000000ae1838723c */ /* 0x040fea0000041838 */
[--C-:B------:R-:W-:Y:S01]  /*af20*/  FFMA.FTZ R172, R28, UR4, -R206.reuse ;  /* 0x000000041cac7c23 */ /* 0x100fe200080108ce */
[C---:B----4-:R-:W-:Y:S05]  /*af30*/  HMMA.16816.F32.BF16 R60, R24.reuse, R160, R60 ;  /* 0x000000a0183c723c */ /* 0x050fea000004183c */
[----:B------:R-:W-:Y:S01]  /*af40*/  FFMA.FTZ R173, R29, UR4, -R206 ;  /* 0x000000041dad7c23 */ /* 0x000fe200080108ce */
[C---:B------:R-:W-:Y:S01]  /*af50*/  HMMA.16816.F32.BF16 R64, R24.reuse, R162, R64 ;  /* 0x000000a21840723c */ /* 0x040fe20000041840 */
[----:B------:R-:W4:Y:S01]  /*af60*/  LDSM.16.MT88.4 R160, [R232+0x17000] ;  /* 0x01700000e8a0783b */ /* 0x000f220000004200 */
[----:B------:R-:W-:Y:S03]  /*af70*/  MUFU.EX2 R172, R172 ;  /* 0x000000ac00ac7308 */ /* 0x000fe60000000800 */
[--C-:B------:R-:W-:Y:S01]  /*af80*/  FFMA.FTZ R174, R30, UR4, -R204.reuse ;  /* 0x000000041eae7c23 */ /* 0x100fe200080108cc */
[C---:B------:R-:W-:Y:S06]  /*af90*/  HMMA.16816.F32.BF16 R68, R24.reuse, R176, R68 ;  /* 0x000000b01844723c */ /* 0x040fec0000041844 */
[----:B------:R-:W4:Y:S01]  /*afa0*/  MUFU.EX2 R173, R173 ;  /* 0x000000ad00ad7308 */ /* 0x000f220000000800 */
[----:B------:R-:W-:Y:S01]  /*afb0*/  FFMA.FTZ R175, R31, UR4, -R204 ;  /* 0x000000041faf7c23 */ /* 0x000fe200080108cc */
[C---:B------:R-:W-:Y:S01]  /*afc0*/  HMMA.16816.F32.BF16 R72, R24.reuse, R178, R72 ;  /* 0x000000b21848723c */ /* 0x040fe20000041848 */
[----:B------:R-:W-:Y:S02]  /*afd0*/  LDSM.16.MT88.4 R28, [R228+0x17000] ;  /* 0x01700000e41c783b */ /* 0x000fe40000004200 */
[----:B------:R-:W-:Y:S03]  /*afe0*/  FFMA.FTZ R176, R32, UR4, -R206 ;  /* 0x0000000420b07c23 */ /* 0x000fe600080108ce */
[C---:B------:R-:W-:Y:S02]  /*aff0*/  HMMA.16816.F32.BF16 R76, R24.reuse, R180, R76 ;  /* 0x000000b4184c723c */ /* 0x040fe4000004184c */
[----:B------:R-:W-:Y:S03]  /*b000*/  MUFU.EX2 R174, R174 ;  /* 0x000000ae00ae7308 */ /* 0x000fe60000000800 */
[----:B------:R-:W-:Y:S01]  /*b010*/  FFMA.FTZ R178, R34, UR4, -R204 ;  /* 0x0000000422b27c23 */ /* 0x000fe200080108cc */
[C---:B------:R-:W-:Y:S06]  /*b020*/  HMMA.16816.F32.BF16 R80, R24.reuse, R182, R80 ;  /* 0x000000b61850723c */ /* 0x040fec0000041850 */
[----:B------:R-:W4:Y:S01]  /*b030*/  MUFU.EX2 R175, R175 ;  /* 0x000000af00af7308 */ /* 0x000f220000000800 */
[----:B------:R-:W-:Y:S01]  /*b040*/  FFMA.FTZ R206, R33, UR4, -R206 ;  /* 0x0000000421ce7c23 */ /* 0x000fe200080108ce */
[C---:B------:R-:W-:Y:S03]  /*b050*/  HMMA.16816.F32.BF16 R84, R24.reuse, R184, R84 ;  /* 0x000000b81854723c */ /* 0x040fe60000041854 */
[----:B------:R-:W-:Y:S03]  /*b060*/  FFMA.FTZ R204, R35, UR4, -R204 ;  /* 0x0000000423cc7c23 */ /* 0x000fe600080108cc */
[C---:B------:R-:W-:Y:S01]  /*b070*/  HMMA.16816.F32.BF16 R88, R24.reuse, R186, R88 ;  /* 0x000000ba1858723c */ /* 0x040fe20000041858 */
[----:B------:R-:W-:Y:S01]  /*b080*/  LDSM.16.MT88.4 R32, [R228+0x11800] ;  /* 0x01180000e420783b */ /* 0x000fe20000004200 */
[----:B------:R-:W-:Y:S04]  /*b090*/  MUFU.EX2 R176, R176 ;  /* 0x000000b000b07308 */ /* 0x000fe80000000800 */
[C---:B---3--:R-:W-:Y:S06]  /*b0a0*/  HMMA.16816.F32.BF16 R92, R24.reuse, R20, R92 ;  /* 0x00000014185c723c */ /* 0x048fec000004185c */
[----:B------:R-:W3:Y:S01]  /*b0b0*/  MUFU.EX2 R177, R206 ;  /* 0x000000ce00b17308 */ /* 0x000ee20000000800 */
[C---:B------:R-:W-:Y:S01]  /*b0c0*/  HMMA.16816.F32.BF16 R96, R24.reuse, R22, R96 ;  /* 0x000000161860723c */ /* 0x040fe20000041860 */
[----:B------:R-:W3:Y:S05]  /*b0d0*/  LDSM.16.MT88.4 R20, [R230+0x17000] ;  /* 0x01700000e614783b */ /* 0x000eea0000004200 */
[C---:B-1----:R-:W-:Y:S03]  /*b0e0*/  HMMA.16816.F32.BF16 R100, R24.reuse, R148, R100 ;  /* 0x000000941864723c */ /* 0x042fe60000041864 */
[----:B------:R-:W-:Y:S03]  /*b0f0*/  MUFU.EX2 R178, R178 ;  /* 0x000000b200b27308 */ /* 0x000fe60000000800 */
[C---:B------:R-:W-:Y:S01]  /*b100*/  HMMA.16816.F32.BF16 R104, R24.reuse, R150, R104 ;  /* 0x000000961868723c */ /* 0x040fe20000041868 */
[----:B------:R-:W1:Y:S06]  /*b110*/  LDSM.16.MT88.4 R148, [R229+0x17000] ;  /* 0x01700000e594783b */ /* 0x000e6c0000004200 */
[----:B------:R-:W1:Y:S01]  /*b120*/  MUFU.EX2 R179, R204 ;  /* 0x000000cc00b37308 */ /* 0x000e620000000800 */
[C---:B-----5:R-:W-:Y:S06]  /*b130*/  HMMA.16816.F32.BF16 R108, R24.reuse, R152, R108 ;  /* 0x00000098186c723c */ /* 0x060fec000004186c */
[C---:B------:R-:W-:Y:S01]  /*b140*/  HMMA.16816.F32.BF16 R112, R24.reuse, R154, R112 ;  /* 0x0000009a1870723c */ /* 0x040fe20000041870 */
[----:B------:R-:W-:Y:S05]  /*b150*/  LDSM.16.MT88.4 R152, [R230+0x11800] ;  /* 0x01180000e698783b */ /* 0x000fea0000004200 */
[C---:B--2---:R-:W-:Y:S06]  /*b160*/  HMMA.16816.F32.BF16 R12, R24.reuse, R156, R12 ;  /* 0x0000009c180c723c */ /* 0x044fec000004180c */
[C---:B------:R-:W-:Y:S01]  /*b170*/  HMMA.16816.F32.BF16 R116, R24.reuse, R158, R116 ;  /* 0x0000009e1874723c */ /* 0x040fe20000041874 */
[----:B------:R-:W2:Y:S05]  /*b180*/  LDSM.16.MT88.4 R156, [R232+0x11800] ;  /* 0x01180000e89c783b */ /* 0x000eaa0000004200 */
[C---:B----4-:R-:W-:Y:S06]  /*b190*/  HMMA.16816.F32.BF16 R120, R24.reuse, R160, R120 ;  /* 0x000000a01878723c */ /* 0x050fec0000041878 */
[C---:B------:R-:W-:Y:S06]  /*b1a0*/  HMMA.16816.F32.BF16 R124, R24.reuse, R162, R124 ;  /* 0x000000a2187c723c */ /* 0x040fec000004187c */
[C---:B---3--:R-:W-:Y:S06]  /*b1b0*/  HMMA.16816.F32.BF16 R128, R24.reuse, R20, R128 ;  /* 0x000000141880723c */ /* 0x048fec0000041880 */
[C---:B------:R-:W-:Y:S01]  /*b1c0*/  HMMA.16816.F32.BF16 R132, R24.reuse, R22, R132 ;  /* 0x000000161884723c */ /* 0x040fe20000041884 */
[----:B------:R-:W3:Y:S05]  /*b1d0*/  LDSM.16.MT88.4 R20, [R229+0x11800] ;  /* 0x01180000e514783b */ /* 0x000eea0000004200 */
[C---:B-1----:R-:W-:Y:S06]  /*b1e0*/  HMMA.16816.F32.BF16 R136, R24.reuse, R148, R136 ;  /* 0x000000941888723c */ /* 0x042fec0000041888 */
[C---:B------:R-:W-:Y:S05]  /*b1f0*/  HMMA.16816.F32.BF16 R140, R24.reuse, R150, R140 ;  /* 0x00000096188c723c */ /* 0x040fea000004188c */
[----:B------:R-:W-:Y:S01]  /*b200*/  F2FP.BF16.F32.PACK_AB R148, R173, R172 ;  /* 0x000000acad94723e */ /* 0x000fe200000010ff */
[C---:B------:R-:W-:Y:S05]  /*b210*/  HMMA.16816.F32.BF16 R144, R24.reuse, R28, R144 ;  /* 0x0000001c1890723c */ /* 0x040fea0000041890 */
[----:B------:R-:W-:Y:S01]  /*b220*/  F2FP.BF16.F32.PACK_AB R149, R175, R174 ;  /* 0x000000aeaf95723e */ /* 0x000fe200000010ff */
[----:B------:R-:W-:Y:S01]  /*b230*/  HMMA.16816.F32.BF16 R16, R24, R30, R16 ;  /* 0x0000001e1810723c */ /* 0x000fe20000041810 */
[----:B------:R-:W-:Y:S04]  /*b240*/  LDSM.16.MT88.4 R24, [R228+0x13800] ;  /* 0x01380000e418783b */ /* 0x000fe80000004200 */
[----:B------:R-:W-:Y:S01]  /*b250*/  F2FP.BF16.F32.PACK_AB R150, R177, R176 ;  /* 0x000000b0b196723e */ /* 0x000fe200000010ff */
[----:B------:R-:W-:Y:S01]  /*b260*/  FADD.FTZ R172, R172, R193 ;  /* 0x000000c1acac7221 */ /* 0x000fe20000010000 */
[----:B------:R-:W-:Y:S01]  /*b270*/  F2FP.BF16.F32.PACK_AB R151, R179, R178 ;  /* 0x000000b2b397723e */ /* 0x000fe200000010ff */
[----:B------:R-:W-:Y:S01]  /*b280*/  FADD.FTZ R174, R174, R195 ;  /* 0x000000c3aeae7221 */ /* 0x000fe20000010000 */
[----:B------:R-:W-:Y:S02]  /*b290*/  LDSM.16.MT88.4 R28, [R230+0x15800] ;  /* 0x01580000e61c783b */ /* 0x000fe40000004200 */
[----:B------:R-:W-:Y:S01]  /*b2a0*/  FADD.FTZ R173, R173, R172 ;  /* 0x000000acadad7221 */ /* 0x000fe20000010000 */
[----:B------:R-:W-:Y:S02]  /*b2b0*/  FADD.FTZ R175, R175, R174 ;  /* 0x000000aeafaf7221 */ /* 0x000fe40000010000 */
[C---:B--2---:R-:W-:Y:S03]  /*b2c0*/  HMMA.16816.F32.BF16 R160, R148.reuse, R156, R4 ;  /* 0x0000009c94a0723c */ /* 0x044fe60000041804 */
[----:B------:R-:W1:Y:S02]  /*b2d0*/  LDSM.16.MT88.4 R4, [R230+0x13800] ;  /* 0x01380000e604783b */ /* 0x000e640000004200 */
[----:B------:R-:W-:Y:S01]  /*b2e0*/  FADD.FTZ R176, R176, R173 ;  /* 0x000000adb0b07221 */ /* 0x000fe20000010000 */
[C---:B------:R-:W-:Y:S05]  /*b2f0*/  HMMA.16816.F32.BF16 R156, R148.reuse, R158, R8 ;  /* 0x0000009e949c723c */ /* 0x040fea0000041808 */
[----:B------:R-:W2:Y:S01]  /*b300*/  LDSM.16.MT88.4 R8, [R229+0x13800] ;  /* 0x01380000e508783b */ /* 0x000ea20000004200 */
[C---:B------:R-:W-:Y:S05]  /*b310*/  HMMA.16816.F32.BF16 R36, R148.reuse, R152, R36 ;  /* 0x000000989424723c */ /* 0x040fea0000041824 */
[----:B------:R-:W-:Y:S01]  /*b320*/  FADD.FTZ R178, R178, R175 ;  /* 0x000000afb2b27221 */ /* 0x000fe20000010000 */
[C---:B------:R-:W-:Y:S05]  /*b330*/  HMMA.16816.F32.BF16 R40, R148.reuse, R154, R40 ;  /* 0x0000009a9428723c */ /* 0x040fea0000041828 */
[----:B------:R-:W-:Y:S01]  /*b340*/  FADD.FTZ R249, R177, R176 ;  /* 0x000000b0b1f97221 */ /* 0x000fe20000010000 */
[C---:B---3--:R-:W-:Y:S05]  /*b350*/  HMMA.16816.F32.BF16 R44, R148.reuse, R20, R44 ;  /* 0x00000014942c723c */ /* 0x048fea000004182c */
[----:B------:R-:W-:Y:S01]  /*b360*/  FADD.FTZ R247, R179, R178 ;  /* 0x000000b2b3f77221 */ /* 0x000fe20000010000 */
[C---:B------:R-:W-:Y:S01]  /*b370*/  HMMA.16816.F32.BF16 R48, R148.reuse, R22, R48 ;  /* 0x000000169430723c */ /* 0x040fe20000041830 */
[----:B------:R-:W3:Y:S05]  /*b380*/  LDSM.16.MT88.4 R20, [R232+0x15800] ;  /* 0x01580000e814783b */ /* 0x000eea0000004200 */
[C---:B------:R-:W-:Y:S06]  /*b390*/  HMMA.16816.F32.BF16 R52, R148.reuse, R32, R52 ;  /* 0x000000209434723c */ /* 0x040fec0000041834 */
[C---:B------:R-:W-:Y:S01]  /*b3a0*/  HMMA.16816.F32.BF16 R56, R148.reuse, R34, R56 ;  /* 0x000000229438723c */ /* 0x040fe20000041838 */
[----:B------:R-:W4:Y:S05]  /*b3b0*/  LDSM.16.MT88.4 R32, [R229+0x15800] ;  /* 0x01580000e520783b */ /* 0x000f2a0000004200 */
[C---:B------:R-:W-:Y:S06]  /*b3c0*/  HMMA.16816.F32.BF16 R60, R148.reuse, R168, R60 ;  /* 0x000000a8943c723c */ /* 0x040fec000004183c */
[C---:B------:R-:W-:Y:S06]  /*b3d0*/  HMMA.16816.F32.BF16 R64, R148.reuse, R170, R64 ;  /* 0x000000aa9440723c */ /* 0x040fec0000041840 */
[C---:B-1----:R-:W-:Y:S06]  /*b3e0*/  HMMA.16816.F32.BF16 R68, R148.reuse, R4, R68 ;  /* 0x000000049444723c */ /* 0x042fec0000041844 */
[C---:B------:R-:W-:Y:S01]  /*b3f0*/  HMMA.16816.F32.BF16 R72, R148.reuse, R6, R72 ;  /* 0x000000069448723c */ /* 0x040fe20000041848 */
[----:B------:R-:W1:Y:S05]  /*b400*/  LDSM.16.MT88.4 R4, [R228+0x15800] ;  /* 0x01580000e404783b */ /* 0x000e6a0000004200 */
[C---:B--2---:R-:W-:Y:S06]  /*b410*/  HMMA.16816.F32.BF16 R76, R148.reuse, R8, R76 ;  /* 0x00000008944c723c */ /* 0x044fec000004184c */
[C---:B------:R-:W-:Y:S01]  /*b420*/  HMMA.16816.F32.BF16 R80, R148.reuse, R10, R80 ;  /* 0x0000000a9450723c */ /* 0x040fe20000041850 */
[----:B------:R-:W2:Y:S05]  /*b430*/  LDSM.16.MT88.4 R8, [R232+0x17800] ;  /* 0x01780000e808783b */ /* 0x000eaa0000004200 */
[C---:B------:R-:W-:Y:S06]  /*b440*/  HMMA.16816.F32.BF16 R84, R148.reuse, R24, R84 ;  /* 0x000000189454723c */ /* 0x040fec0000041854 */
[C---:B------:R-:W-:Y:S01]  /*b450*/  HMMA.16816.F32.BF16 R88, R148.reuse, R26, R88 ;  /* 0x0000001a9458723c */ /* 0x040fe20000041858 */
[----:B------:R-:W5:Y:S05]  /*b460*/  LDSM.16.MT88.4 R24, [R230+0x17800] ;  /* 0x01780000e618783b */ /* 0x000f6a0000004200 */
[C---:B---3--:R-:W-:Y:S06]  /*b470*/  HMMA.16816.F32.BF16 R92, R148.reuse, R20, R92 ;  /* 0x00000014945c723c */ /* 0x048fec000004185c */
[C---:B------:R-:W-:Y:S01]  /*b480*/  HMMA.16816.F32.BF16 R96, R148.reuse, R22, R96 ;  /* 0x000000169460723c */ /* 0x040fe20000041860 */
[----:B------:R-:W3:Y:S05]  /*b490*/  LDSM.16.MT88.4 R20, [R229+0x17800] ;  /* 0x01780000e514783b */ /* 0x000eea0000004200 */
[C---:B------:R-:W-:Y:S06]  /*b4a0*/  HMMA.16816.F32.BF16 R100, R148.reuse, R28, R100 ;  /* 0x0000001c9464723c */ /* 0x040fec0000041864 */
[C---:B------:R-:W-:Y:S01]  /*b4b0*/  HMMA.16816.F32.BF16 R104, R148.reuse, R30, R104 ;  /* 0x0000001e9468723c */ /* 0x040fe20000041868 */
[----:B------:R-:W3:Y:S05]  /*b4c0*/  LDSM.16.MT88.4 R28, [R228+0x17800] ;  /* 0x01780000e41c783b */ /* 0x000eea0000004200 */
[C---:B----4-:R-:W-:Y:S06]  /*b4d0*/  HMMA.16816.F32.BF16 R108, R148.reuse, R32, R108 ;  /* 0x00000020946c723c */ /* 0x050fec000004186c */
[C---:B------:R-:W-:Y:S06]  /*b4e0*/  HMMA.16816.F32.BF16 R112, R148.reuse, R34, R112 ;  /* 0x000000229470723c */ /* 0x040fec0000041870 */
[C---:B-1----:R-:W-:Y:S06]  /*b4f0*/  HMMA.16816.F32.BF16 R152, R148.reuse, R4, R12 ;  /* 0x000000049498723c */ /* 0x042fec000004180c */
[C---:B------:R-:W-:Y:S06]  /*b500*/  HMMA.16816.F32.BF16 R116, R148.reuse, R6, R116 ;  /* 0x000000069474723c */ /* 0x040fec0000041874 */
[C---:B--2---:R-:W-:Y:S06]  /*b510*/  HMMA.16816.F32.BF16 R120, R148.reuse, R8, R120 ;  /* 0x000000089478723c */ /* 0x044fec0000041878 */
[C---:B------:R-:W-:Y:S06]  /*b520*/  HMMA.16816.F32.BF16 R124, R148.reuse, R10, R124 ;  /* 0x0000000a947c723c */ /* 0x040fec000004187c */
[C---:B-----5:R-:W-:Y:S06]  /*b530*/  HMMA.16816.F32.BF16 R128, R148.reuse, R24, R128 ;  /* 0x000000189480723c */ /* 0x060fec0000041880 */
[C---:B------:R-:W-:Y:S06]  /*b540*/  HMMA.16816.F32.BF16 R132, R148.reuse, R26, R132 ;  /* 0x0000001a9484723c */ /* 0x040fec0000041884 */
[C---:B---3--:R-:W-:Y:S06]  /*b550*/  HMMA.16816.F32.BF16 R136, R148.reuse, R20, R136 ;  /* 0x000000149488723c */ /* 0x048fec0000041888 */
[C---:B------:R-:W-:Y:S06]  /*b560*/  HMMA.16816.F32.BF16 R140, R148.reuse, R22, R140 ;  /* 0x00000016948c723c */ /* 0x040fec000004188c */
[C---:B------:R-:W-:Y:S06]  /*b570*/  HMMA.16816.F32.BF16 R144, R148.reuse, R28, R144 ;  /* 0x0000001c9490723c */ /* 0x040fec0000041890 */
[----:B------:R-:W-:Y:S01]  /*b580*/  HMMA.16816.F32.BF16 R148, R148, R30, R16 ;  /* 0x0000001e9494723c */ /* 0x000fe20000041810 */
[----:B------:R-:W-:Y:S11]  /*b590*/  @!UPT UIADD3 URZ, URZ, URZ, URZ ;  /* 0x0000003f3f3ff290 */ /* 0x000ff6000fffe03f */
[----:B------:R-:W-:Y:S01]  /*b5a0*/  @!UPT UIADD3 URZ, URZ, URZ, URZ ;  /* 0x0000003f3f3ff290 */ /* 0x000fe2000fffe03f */
[----:B------:R-:W-:Y:S11]  /*b5b0*/  @P0 BRA `(.L_x_10) ;  /* 0xffffffd000780947 */ /* 0x000ff6000383ffff */
.L_x_9:
[----:B------:R-:W1:Y:S01]  /*b5c0*/  SHFL.BFLY PT, R2, R249, 0x2, 0x1f ;  /* 0x0c401f00f9027f89 */ /* 0x000e6200000e0000 */
[----:B------:R-:W2:Y:S01]  /*b5d0*/  S2UR UR4, SR_CgaCtaId ;  /* 0x00000000000479c3 */ /* 0x000ea20000008800 */
[----:B------:R-:W-:Y:S01]  /*b5e0*/  MOV R12, 0x3f800000 ;  /* 0x3f800000000c7802 */ /* 0x000fe20000000f00 */
[----:B------:R-:W-:Y:S01]  /*b5f0*/  UMOV UR6, 0x400 ;  /* 0x0000040000067882 */ /* 0x000fe20000000000 */
[----:B------:R-:W3:Y:S01]  /*b600*/  SHFL.BFLY PT, R4, R247, 0x2, 0x1f ;  /* 0x0c401f00f7047f89 */ /* 0x000ee200000e0000 */
[----:B------:R-:W-:Y:S01]  /*b610*/  UISETP.NE.AND UP0, UPT, UR12, -0x1, UPT ;  /* 0xffffffff0c00788c */ /* 0x000fe2000bf05270 */
[----:B------:R-:W4:Y:S01]  /*b620*/  S2R R6, SR_TID.X ;  /* 0x0000000000067919 */ /* 0x000f220000002100 */
[----:B------:R-:W5:Y:S01]  /*b630*/  S2R R0, SR_TID.X ;  /* 0x0000000000007919 */ /* 0x000f620000002100 */
[----:B-1----:R-:W-:Y:S01]  /*b640*/  FADD.FTZ R2, R2, R249 ;  /* 0x000000f902027221 */ /* 0x002fe20000010000 */
[----:B--2---:R-:W-:Y:S01]  /*b650*/  ULEA UR4, UR4, UR6, 0x18 ;  /* 0x0000000604047291 */ /* 0x004fe2000f8ec03f */
[----:B---3--:R-:W-:-:S03]  /*b660*/  FADD.FTZ R13, R4, R247 ;  /* 0x000000f7040d7221 */ /* 0x008fc60000010000 */
[----:B------:R-:W1:Y:S03]  /*b670*/  SHFL.BFLY PT, R9, R2, 0x1, 0x1f ;  /* 0x0c201f0002097f89 */ /* 0x000e6600000e0000 */
[----:B------:R-:W-:Y:S02]  /*b680*/  @UP0 ULDC.64 UR6, c[0x0][0x298] ;  /* 0x0000a60000060ab9 */ /* 0x000fe40000000a00 */
[----:B------:R-:W-:Y:S01]  /*b690*/  @UP0 UIMAD.WIDE.U32 UR10, UR12, UR6, URZ ;  /* 0x000000060c0a02a5 */ /* 0x000fe2000f8e003f */
[----:B------:R-:W2:Y:S01]  /*b6a0*/  SHFL.BFLY PT, R8, R13, 0x1, 0x1f ;  /* 0x0c201f000d087f89 */ /* 0x000ea200000e0000 */
[----:B----4-:R-:W-:-:S04]  /*b6b0*/  SHF.R.S32.HI R11, RZ, 0x1f, R6 ;  /* 0x0000001fff0b7819 */ /* 0x010fc80000011406 */
[CC--:B------:R-:W-:Y:S02]  /*b6c0*/  LEA.HI R7, R11.reuse, R6.reuse, RZ, 0x5 ;  /* 0x000000060b077211 */ /* 0x0c0fe400078f28ff */
[----:B-----5:R-:W-:Y:S02]  /*b6d0*/  SHF.R.S32.HI R5, RZ, 0x1f, R0 ;  /* 0x0000001fff057819 */ /* 0x020fe40000011400 */
[----:B------:R-:W-:Y:S02]  /*b6e0*/  LEA.HI R11, R11, R6, RZ, 0x2 ;  /* 0x000000060b0b7211 */ /* 0x000fe400078f10ff */
[-C--:B------:R-:W-:Y:S02]  /*b6f0*/  LEA.HI R15, R5, R0.reuse, RZ, 0x5 ;  /* 0x00000000050f7211 */ /* 0x080fe400078f28ff */
[----:B------:R-:W-:Y:S01]  /*b700*/  LOP3.LUT R17, R11, 0x3ffffffc, RZ, 0xc0, !PT ;  /* 0x3ffffffc0b117812 */ /* 0x000fe200078ec0ff */
[----:B-1----:R-:W-:Y:S01]  /*b710*/  FADD.FTZ R9, R2, R9 ;  /* 0x0000000902097221 */ /* 0x002fe20000010000 */
[----:B------:R-:W-:-:S02]  /*b720*/  LEA.HI R2, R5, R0, RZ, 0x3 ;  /* 0x0000000005027211 */ /* 0x000fc400078f18ff */
[----:B------:R-:W-:Y:S01]  /*b730*/  LOP3.LUT R15, R15, 0xffffffe0, RZ, 0xc0, !PT ;  /* 0xffffffe00f0f7812 */ /* 0x000fe200078ec0ff */
[----:B--2---:R-:W-:Y:S01]  /*b740*/  FADD.FTZ R8, R13, R8 ;  /* 0x000000080d087221 */ /* 0x004fe20000010000 */
[----:B------:R-:W-:Y:S02]  /*b750*/  LOP3.LUT R13, R7, 0xffffffe0, RZ, 0xc0, !PT ;  /* 0xffffffe0070d7812 */ /* 0x000fe400078ec0ff */
[----:B------:R-:W-:Y:S02]  /*b760*/  IADD3 R10, -R17, R6, RZ ;  /* 0x00000006110a7210 */ /* 0x000fe40007ffe1ff */
[----:B------:R-:W-:Y:S02]  /*b770*/  LOP3.LUT R5, R2, 0xfffffff8, RZ, 0xc0, !PT ;  /* 0xfffffff802057812 */ /* 0x000fe400078ec0ff */
[----:B------:R-:W-:Y:S02]  /*b780*/  IADD3 R6, R6, -R13, RZ ;  /* 0x8000000d06067210 */ /* 0x000fe40007ffe0ff */
[----:B------:R-:W-:-:S02]  /*b790*/  IADD3 R4, R0, -R15, RZ ;  /* 0x8000000f00047210 */ /* 0x000fc40007ffe0ff */
[----:B------:R-:W-:Y:S02]  /*b7a0*/  IADD3 R0, -R5, R0, RZ ;  /* 0x0000000005007210 */ /* 0x000fe40007ffe1ff */
[----:B------:R-:W-:Y:S02]  /*b7b0*/  LOP3.LUT P4, RZ, R6, 0x3, RZ, 0xc0, !PT ;  /* 0x0000000306ff7812 */ /* 0x000fe4000788c0ff */
[--C-:B------:R-:W-:Y:S02]  /*b7c0*/  SHF.R.S32.HI R5, RZ, 0x2, R11.reuse ;  /* 0x00000002ff057819 */ /* 0x100fe4000001140b */
[----:B------:R-:W-:Y:S02]  /*b7d0*/  SHF.R.S32.HI R6, RZ, 0x1f, R11 ;  /* 0x0000001fff067819 */ /* 0x000fe4000001140b */
[----:B------:R-:W-:Y:S02]  /*b7e0*/  FSETP.NE.FTZ.AND P3, PT, R9, RZ, PT ;  /* 0x000000ff0900720b */ /* 0x000fe40003f75000 */
[----:B------:R-:W-:-:S02]  /*b7f0*/  FSETP.NE.FTZ.AND P0, PT, R8, RZ, PT ;  /* 0x000000ff0800720b */ /* 0x000fc40003f15000 */
[----:B------:R-:W-:Y:S02]  /*b800*/  LEA.HI R6, R6, R5, RZ, 0x3 ;  /* 0x0000000506067211 */ /* 0x000fe400078f18ff */
[----:B------:R-:W-:Y:S02]  /*b810*/  MOV R13, 0x3f800000 ;  /* 0x3f800000000d7802 */ /* 0x000fe40000000f00 */
[----:B------:R-:W-:Y:S02]  /*b820*/  LOP3.LUT R6, R6, 0xfffffff8, RZ, 0xc0, !PT ;  /* 0xfffffff806067812 */ /* 0x000fe400078ec0ff */
[----:B------:R-:W-:Y:S02]  /*b830*/  SHF.R.S32.HI R7, RZ, 0x5, R7 ;  /* 0x00000005ff077819 */ /* 0x000fe40000011407 */
[----:B------:R-:W-:Y:S01]  /*b840*/  IADD3 R6, R5, -R6, RZ ;  /* 0x8000000605067210 */ /* 0x000fe20007ffe0ff */
[----:B------:R-:W1:Y:S01]  /*b850*/  @P3 MUFU.RCP R12, R9 ;  /* 0x00000009000c3308 */ /* 0x000e620000001000 */
[----:B------:R-:W-:-:S02]  /*b860*/  LEA R10, R7, R10, 0x9 ;  /* 0x0000000a070a7211 */ /* 0x000fc400078e48ff */
[C---:B------:R-:W-:Y:S02]  /*b870*/  SHF.L.U32 R5, R6.reuse, 0x6, RZ ;  /* 0x0000000606057819 */ /* 0x040fe400000006ff */
[C---:B------:R-:W-:Y:S02]  /*b880*/  LOP3.LUT R11, R6.reuse, 0x1, RZ, 0xc0, !PT ;  /* 0x00000001060b7812 */ /* 0x040fe400078ec0ff */
[----:B------:R-:W-:Y:S01]  /*b890*/  LOP3.LUT R5, R5, 0x1c0, RZ, 0xc0, !PT ;  /* 0x000001c005057812 */ /* 0x000fe200078ec0ff */
[----:B------:R-:W2:Y:S01]  /*b8a0*/  @P0 MUFU.RCP R13, R8 ;  /* 0x00000008000d0308 */ /* 0x000ea20000001000 */
[----:B------:R-:W-:Y:S02]  /*b8b0*/  ISETP.NE.U32.AND P5, PT, R11, 0x1, PT ;  /* 0x000000010b00780c */ /* 0x000fe40003fa5070 */
[----:B------:R-:W-:Y:S02]  /*b8c0*/  LEA.HI R5, R5, R5, RZ, 0x1d ;  /* 0x0000000505057211 */ /* 0x000fe400078fe8ff */
[----:B------:R-:W-:-:S02]  /*b8d0*/  R2P PR, R6, 0x6 ;  /* 0x0000000606007804 */ /* 0x000fc40000000000 */
[----:B------:R-:W-:Y:S02]  /*b8e0*/  LEA R5, R10, R5, 0x1 ;  /* 0x000000050a057211 */ /* 0x000fe400078e08ff */
[----:B------:R-:W-:Y:S01]  /*b8f0*/  MOV R6, 0x20 ;  /* 0x0000002000067802 */ /* 0x000fe20000000f00 */
[C---:B-1----:R-:W-:Y:S01]  /*b900*/  FMUL.FTZ R160, R12.reuse, R160 ;  /* 0x000000a00ca07220 */ /* 0x042fe20000410000 */
[----:B------:R-:W-:Y:S01]  /*b910*/  LEA R5, R5, UR4, 0x1 ;  /* 0x0000000405057c11 */ /* 0x000fe2000f8e08ff */
[C---:B------:R-:W-:Y:S01]  /*b920*/  FMUL.FTZ R161, R12.reuse, R161 ;  /* 0x000000a10ca17220 */ /* 0x040fe20000410000 */
[C---:B------:R-:W-:Y:S01]  /*b930*/  FMUL.FTZ R156, R12.reuse, R156 ;  /* 0x0000009c0c9c7220 */ /* 0x040fe20000410000 */
[C---:B------:R-:W-:Y:S01]  /*b940*/  FMUL.FTZ R157, R12.reuse, R157 ;  /* 0x0000009d0c9d7220 */ /* 0x040fe20000410000 */
[----:B------:R-:W-:Y:S01]  /*b950*/  MOV R10, 0x40 ;  /* 0x00000040000a7802 */ /* 0x000fe20000000f00 */
[C---:B------:R-:W-:Y:S01]  /*b960*/  FMUL.FTZ R36, R12.reuse, R36 ;  /* 0x000000240c247220 */ /* 0x040fe20000410000 */
[C---:B--2---:R-:W-:Y:S01]  /*b970*/  FMUL.FTZ R163, R13.reuse, R163 ;  /* 0x000000a30da37220 */ /* 0x044fe20000410000 */
[C---:B------:R-:W-:Y:S01]  /*b980*/  FMUL.FTZ R162, R13.reuse, R162 ;  /* 0x000000a20da27220 */ /* 0x040fe20000410000 */
        /* <DEDUP_REMOVED lines=8> */
[----:B------:R-:W-:Y:S01]  /*ba10*/  FMUL.FTZ R42, R13, R42 ;  /* 0x0000002a0d2a7220 */ /* 0x000fe20000410000 */
[----:B------:R-:W-:Y:S01]  /*ba20*/  IADD3 R11, R5, -0x10, RZ ;  /* 0xfffffff0050b7810 */ /* 0x000fe20007ffe0ff */
[----:B------:R-:W-:Y:S01]  /*ba30*/  FMUL.FTZ R44, R12, R44 ;  /* 0x0000002c0c2c7220 */ /* 0x000fe20000410000 */
[----:B------:R-:W-:Y:S01]  /*ba40*/  SEL R6, R6, 0xffffffe0, !P1 ;  /* 0xffffffe006067807 */ /* 0x000fe20004800000 */
[C---:B------:R-:W-:Y:S01]  /*ba50*/  FMUL.FTZ R45, R12.reuse, R45 ;  /* 0x0000002d0c2d7220 */ /* 0x040fe20000410000 */
[C---:B------:R-:W-:Y:S01]  /*ba60*/  FMUL.FTZ R47, R13.reuse, R47 ;  /* 0x0000002f0d2f7220 */ /* 0x040fe20000410000 */
[----:B------:R-:W-:Y:S01]  /*ba70*/  FMUL.FTZ R46, R13, R46 ;  /* 0x0000002e0d2e7220 */ /* 0x000fe20000410000 */
[----:B------:R-:W-:Y:S01]  /*ba80*/  @P5 IADD3 R11, R5, 0x10, RZ ;  /* 0x00000010050b5810 */ /* 0x000fe20007ffe0ff */
[C---:B------:R-:W-:Y:S01]  /*ba90*/  FMUL.FTZ R48, R12.reuse, R48 ;  /* 0x000000300c307220 */ /* 0x040fe20000410000 */
[C---:B------:R-:W-:Y:S01]  /*baa0*/  FMUL.FTZ R49, R12.reuse, R49 ;  /* 0x000000310c317220 */ /* 0x040fe20000410000 */
[C---:B------:R-:W-:Y:S01]  /*bab0*/  FMUL.FTZ R51, R13.reuse, R51 ;  /* 0x000000330d337220 */ /* 0x040fe20000410000 */
[----:B------:R-:W-:Y:S01]  /*bac0*/  FMUL.FTZ R50, R13, R50 ;  /* 0x000000320d327220 */ /* 0x000fe20000410000 */
[----:B------:R-:W-:Y:S01]  /*bad0*/  F2FP.BF16.F32.PACK_AB R160, R161, R160 ;  /* 0x000000a0a1a0723e */ /* 0x000fe200000010ff */
[C---:B------:R-:W-:Y:S01]  /*bae0*/  FMUL.FTZ R52, R12.reuse, R52 ;  /* 0x000000340c347220 */ /* 0x040fe20000410000 */
[----:B------:R-:W-:Y:S01]  /*baf0*/  F2FP.BF16.F32.PACK_AB R162, R163, R162 ;  /* 0x000000a2a3a2723e */ /* 0x000fe200000010ff */
[----:B------:R-:W-:Y:S01]  /*bb00*/  FMUL.FTZ R53, R12, R53 ;  /* 0x000000350c357220 */ /* 0x000fe20000410000 */
[----:B------:R-:W-:Y:S01]  /*bb10*/  SEL R10, R10, 0xffffffc0, !P2 ;  /* 0xffffffc00a0a7807 */ /* 0x000fe20005000000 */
        /* <DEDUP_REMOVED lines=52> */
[----:B------:R-:W-:Y:S01]  /*be60*/  F2FP.BF16.F32.PACK_AB R156, R157, R156 ;  /* 0x0000009c9d9c723e */ /* 0x000fe200000010ff */
[C---:B------:R-:W-:Y:S01]  /*be70*/  FMUL.FTZ R56, R12.reuse, R56 ;  /* 0x000000380c387220 */ /* 0x040fe20000410000 */
[----:B------:R-:W-:Y:S01]  /*be80*/  F2FP.BF16.F32.PACK_AB R158, R159, R158 ;  /* 0x0000009e9f9e723e */ /* 0x000fe200000010ff */
[C---:B------:R-:W-:Y:S01]  /*be90*/  FMUL.FTZ R57, R12.reuse, R57 ;  /* 0x000000390c397220 */ /* 0x040fe20000410000 */
[----:B------:R-:W-:Y:S01]  /*bea0*/  F2FP.BF16.F32.PACK_AB R36, R37, R36 ;  /* 0x000000242524723e */ /* 0x000fe200000010ff */
[----:B------:R1:W-:Y:S01]  /*beb0*/  STS [R5], R160 ;  /* 0x000000a005007388 */ /* 0x0003e20000000800 */
[----:B------:R-:W-:Y:S01]  /*bec0*/  F2FP.BF16.F32.PACK_AB R38, R39, R38 ;  /* 0x000000262726723e */ /* 0x000fe200000010ff */
[C---:B------:R-:W-:Y:S01]  /*bed0*/  FMUL.FTZ R60, R12.reuse, R60 ;  /* 0x0000003c0c3c7220 */ /* 0x040fe20000410000 */
[----:B------:R-:W-:Y:S01]  /*bee0*/  IADD3 R13, R5, R6, RZ ;  /* 0x00000006050d7210 */ /* 0x000fe20007ffe0ff */
[----:B------:R1:W-:Y:S01]  /*bef0*/  STS [R5+0x400], R162 ;  /* 0x000400a205007388 */ /* 0x0003e20000000800 */
[----:B------:R-:W-:Y:S01]  /*bf00*/  F2FP.BF16.F32.PACK_AB R40, R41, R40 ;  /* 0x000000282928723e */ /* 0x000fe200000010ff */
[----:B------:R-:W-:Y:S01]  /*bf10*/  FMUL.FTZ R61, R12, R61 ;  /* 0x0000003d0c3d7220 */ /* 0x000fe20000410000 */
[----:B------:R-:W-:Y:S01]  /*bf20*/  F2FP.BF16.F32.PACK_AB R42, R43, R42 ;  /* 0x0000002a2b2a723e */ /* 0x000fe200000010ff */
[----:B------:R1:W-:Y:S01]  /*bf30*/  STS [R11], R156 ;  /* 0x0000009c0b007388 */ /* 0x0003e20000000800 */
[----:B------:R-:W-:Y:S01]  /*bf40*/  IADD3 R15, R6, R11, RZ ;  /* 0x0000000b060f7210 */ /* 0x000fe20007ffe0ff */
[C---:B------:R-:W-:Y:S01]  /*bf50*/  FMUL.FTZ R64, R12.reuse, R64 ;  /* 0x000000400c407220 */ /* 0x040fe20000410000 */
[----:B------:R-:W-:Y:S01]  /*bf60*/  F2FP.BF16.F32.PACK_AB R44, R45, R44 ;  /* 0x0000002c2d2c723e */ /* 0x000fe200000010ff */
[----:B------:R1:W-:Y:S01]  /*bf70*/  STS [R11+0x400], R158 ;  /* 0x0004009e0b007388 */ /* 0x0003e20000000800 */
[----:B------:R-:W-:Y:S01]  /*bf80*/  F2FP.BF16.F32.PACK_AB R46, R47, R46 ;  /* 0x0000002e2f2e723e */ /* 0x000fe200000010ff */
[C---:B------:R-:W-:Y:S01]  /*bf90*/  FMUL.FTZ R65, R12.reuse, R65 ;  /* 0x000000410c417220 */ /* 0x040fe20000410000 */
[----:B------:R-:W-:Y:S01]  /*bfa0*/  IADD3 R17, R5, R10, RZ ;  /* 0x0000000a05117210 */ /* 0x000fe20007ffe0ff */
[----:B------:R1:W-:Y:S01]  /*bfb0*/  STS [R13], R36 ;  /* 0x000000240d007388 */ /* 0x0003e20000000800 */
[----:B------:R-:W-:Y:S01]  /*bfc0*/  F2FP.BF16.F32.PACK_AB R48, R49, R48 ;  /* 0x000000303130723e */ /* 0x000fe200000010ff */
[----:B------:R-:W-:Y:S01]  /*bfd0*/  FMUL.FTZ R68, R12, R68 ;  /* 0x000000440c447220 */ /* 0x000fe20000410000 */
[----:B------:R-:W-:Y:S01]  /*bfe0*/  F2FP.BF16.F32.PACK_AB R50, R51, R50 ;  /* 0x000000323332723e */ /* 0x000fe200000010ff */
[----:B------:R1:W-:Y:S01]  /*bff0*/  STS [R13+0x400], R38 ;  /* 0x000400260d007388 */ /* 0x0003e20000000800 */
[----:B------:R-:W-:Y:S01]  /*c000*/  IADD3 R19, R10, R11, RZ ;  /* 0x0000000b0a137210 */ /* 0x000fe20007ffe0ff */
        /* <DEDUP_REMOVED lines=8> */
[C---:B------:R-:W-:Y:S01]  /*c090*/  FMUL.FTZ R73, R12.reuse, R73 ;  /* 0x000000490c497220 */ /* 0x040fe20000410000 */
[----:B------:R-:W-:Y:S01]  /*c0a0*/  IADD3 R23, R15, R10, RZ ;  /* 0x0000000a0f177210 */ /* 0x000fe20007ffe0ff */
[----:B------:R1:W-:Y:S01]  /*c0b0*/  STS [R17], R44 ;  /* 0x0000002c11007388 */ /* 0x0003e20000000800 */
[----:B------:R-:W-:Y:S01]  /*c0c0*/  PLOP3.LUT P1, PT, PT, PT, UP0, 0x80, 0x0 ;  /* 0x000000000000781c */ /* 0x000fe20003f2f008 */
[C---:B------:R-:W-:Y:S01]  /*c0d0*/  FMUL.FTZ R76, R12.reuse, R76 ;  /* 0x0000004c0c4c7220 */ /* 0x040fe20000410000 */
[C---:B------:R-:W-:Y:S01]  /*c0e0*/  FMUL.FTZ R77, R12.reuse, R77 ;  /* 0x0000004d0c4d7220 */ /* 0x040fe20000410000 */
[----:B------:R1:W-:Y:S01]  /*c0f0*/  STS [R17+0x400], R46 ;  /* 0x0004002e11007388 */ /* 0x0003e20000000800 */
[C---:B------:R-:W-:Y:S01]  /*c100*/  FMUL.FTZ R80, R12.reuse, R80 ;  /* 0x000000500c507220 */ /* 0x040fe20000410000 */
[C---:B------:R-:W-:Y:S01]  /*c110*/  FMUL.FTZ R81, R12.reuse, R81 ;  /* 0x000000510c517220 */ /* 0x040fe20000410000 */
[C---:B------:R-:W-:Y:S01]  /*c120*/  FMUL.FTZ R84, R12.reuse, R84 ;  /* 0x000000540c547220 */ /* 0x040fe20000410000 */
[----:B------:R1:W-:Y:S01]  /*c130*/  STS [R19], R48 ;  /* 0x0000003013007388 */ /* 0x0003e20000000800 */
[C---:B------:R-:W-:Y:S01]  /*c140*/  FMUL.FTZ R85, R12.reuse, R85 ;  /* 0x000000550c557220 */ /* 0x040fe20000410000 */
        /* <DEDUP_REMOVED lines=30> */
[----:B------:R-:W-:Y:S01]  /*c330*/  @UP0 UIMAD UR4, UR12, UR7, UR11 ;  /* 0x000000070c0402a4 */ /* 0x000fe2000f8e020b */
        /* <DEDUP_REMOVED lines=8> */
[----:B------:R-:W-:-:S02]  /*c3c0*/  F2FP.BF16.F32.PACK_AB R58, R59, R58 ;  /* 0x0000003a3b3a723e */ /* 0x000fc400000010ff */
[----:B------:R-:W-:Y:S02]  /*c3d0*/  F2FP.BF16.F32.PACK_AB R60, R61, R60 ;  /* 0x0000003c3d3c723e */ /* 0x000fe400000010ff */
[----:B------:R-:W-:Y:S02]  /*c3e0*/  F2FP.BF16.F32.PACK_AB R62, R63, R62 ;  /* 0x0000003e3f3e723e */ /* 0x000fe400000010ff */
[----:B------:R-:W-:Y:S02]  /*c3f0*/  F2FP.BF16.F32.PACK_AB R64, R65, R64 ;  /* 0x000000404140723e */ /* 0x000fe400000010ff */
[----:B------:R-:W-:Y:S02]  /*c400*/  F2FP.BF16.F32.PACK_AB R66, R67, R66 ;  /* 0x000000424342723e */ /* 0x000fe400000010ff */
[----:B------:R-:W-:Y:S02]  /*c410*/  F2FP.BF16.F32.PACK_AB R68, R69, R68 ;  /* 0x000000444544723e */ /* 0x000fe400000010ff */
        /* <DEDUP_REMOVED lines=33> */
[----:B------:R-:W-:Y:S01]  /*c630*/  F2FP.BF16.F32.PACK_AB R132, R133, R132 ;  /* 0x000000848584723e */ /* 0x000fe200000010ff */
[----:B-1----:R-:W-:Y:S06]  /*c640*/  @P1 BRA `(.L_x_13) ;  /* 0x00000000001c1947 */ /* 0x002fec0003800000 */
[----:B------:R-:W1:Y:S01]  /*c650*/  S2UR UR8, SR_CTAID.Y ;  /* 0x00000000000879c3 */ /* 0x000e620000002600 */
[----:B------:R-:W-:Y:S01]  /*c660*/  ULDC.64 UR6, c[0x0][0x290] ;  /* 0x0000a40000067ab9 */ /* 0x000fe20000000a00 */
[----:B-1----:R-:W-:Y:S02]  /*c670*/  USHF.R.S32.HI UR4, URZ, 0x1f, UR8 ;  /* 0x0000001f3f047899 */ /* 0x002fe40008011408 */
[----:B------:R-:W-:Y:S02]  /*c680*/  UIMAD.WIDE.U32 UR10, UR8, UR6, URZ ;  /* 0x00000006080a72a5 */ /* 0x000fe4000f8e003f */
[----:B------:R-:W-:-:S04]  /*c690*/  UIMAD UR4, UR4, UR6, URZ ;  /* 0x00000006040472a4 */ /* 0x000fc8000f8e023f */
[----:B------:R-:W-:-:S04]  /*c6a0*/  UIMAD UR4, UR8, UR7, UR4 ;  /* 0x00000007080472a4 */ /* 0x000fc8000f8e0204 */
[----:B------:R-:W-:-:S12]  /*c6b0*/  UIADD3 UR4, UR11, UR4, URZ ;  /* 0x000000040b047290 */ /* 0x000fd8000fffe03f */
.L_x_13:
[----:B------:R-:W-:Y:S01]  /*c6c0*/  ULDC.U8 UR6, c[0x0][0x3d8] ;  /* 0x0000f60000067ab9 */ /* 0x000fe20000000000 */
[----:B------:R-:W-:Y:S01]  /*c6d0*/  ULDC.U8 UR8, c[0x0][0x3d9] ;  /* 0x0000f64000087ab9 */ /* 0x000fe20000000000 */
[----:B------:R-:W-:Y:S02]  /*c6e0*/  ISETP.NE.AND P5, PT, RZ, UR6, PT ;  /* 0x00000006ff007c0c */ /* 0x000fe4000bfa5270 */
[----:B------:R-:W-:Y:S02]  /*c6f0*/  CS2R R24, SRZ ;  /* 0x0000000000187805 */ /* 0x000fe4000001ff00 */
[----:B------:R-:W-:Y:S02]  /*c700*/  F2FP.BF16.F32.PACK_AB R134, R135, R134 ;  /* 0x000000868786723e */ /* 0x000fe400000010ff */
[----:B------:R-:W-:Y:S02]  /*c710*/  ISETP.NE.OR P2, PT, RZ, UR8, !P5 ;  /* 0x00000008ff007c0c */ /* 0x000fe4000ef45670 */
        /* <DEDUP_REMOVED lines=8> */
[----:B------:R-:W-:Y:S01]  /*c7a0*/  PLOP3.LUT P1, PT, PT, PT, PT, 0x8, 0x0 ;  /* 0x000000000000781c */ /* 0x000fe20003f2e170 */
[----:B------:R-:W-:-:S12]  /*c7b0*/  @P2 BRA `(.L_x_14) ;  /* 0x0000000000202947 */ /* 0x000fd80003800000 */
[----:B------:R-:W1:Y:S01]  /*c7c0*/  S2UR UR6, SR_CTAID.Y ;  /* 0x00000000000679c3 */ /* 0x000e620000002600 */
[----:B------:R-:W-:Y:S01]  /*c7d0*/  ULDC UR7, c[0x0][0x2c4] ;  /* 0x0000b10000077ab9 */ /* 0x000fe20000000800 */
[----:B------:R-:W-:Y:S01]  /*c7e0*/  PLOP3.LUT P1, PT, PT, PT, PT, 0x80, 0x0 ;  /* 0x000000000000781c */ /* 0x000fe20003f2f070 */
[----:B-1----:R-:W-:-:S04]  /*c7f0*/  UIMAD UR6, UR6, UR7, URZ ;  /* 0x00000007060672a4 */ /* 0x002fc8000f8e023f */
[----:B------:R-:W-:-:S04]  /*c800*/  USEL UR12, UR6, UR12, !UP0 ;  /* 0x0000000c060c7287 */ /* 0x000fc8000c000000 */
[----:B------:R-:W-:Y:S02]  /*c810*/  USHF.R.S32.HI UR6, URZ, 0x1f, UR12 ;  /* 0x0000001f3f067899 */ /* 0x000fe4000801140c */
[----:B------:R-:W-:-:S04]  /*c820*/  IMAD.U32 R24, RZ, RZ, UR12 ;  /* 0x0000000cff187e24 */ /* 0x000fc8000f8e00ff */
[----:B------:R-:W-:-:S07]  /*c830*/  MOV R25, UR6 ;  /* 0x0000000600197c02 */ /* 0x000fce0008000f00 */
.L_x_14:
[----:B------:R-:W-:Y:S01]  /*c840*/  ISETP.NE.AND P6, PT, RZ, UR8, PT ;  /* 0x00000008ff007c0c */ /* 0x000fe2000bfc5270 */
[----:B------:R-:W-:Y:S01]  /*c850*/  STS [R23+0x400], R58 ;  /* 0x0004003a17007388 */ /* 0x000fe20000000800 */
[----:B------:R-:W-:Y:S01]  /*c860*/  PLOP3.LUT P2, PT, PT, PT, PT, 0x8, 0x0 ;  /* 0x000000000000781c */ /* 0x000fe20003f4e170 */
[----:B------:R-:W1:Y:S01]  /*c870*/  S2UR UR6, SR_CTAID.X ;  /* 0x00000000000679c3 */ /* 0x000e620000002500 */
[----:B------:R-:W-:Y:S01]  /*c880*/  SHF.R.S32.HI R2, RZ, 0x3, R2 ;  /* 0x00000003ff027819 */ /* 0x000fe20000011402 */
[----:B------:R-:W-:Y:S01]  /*c890*/  STS [R5+0x2000], R60 ;  /* 0x0020003c05007388 */ /* 0x000fe20000000800 */
[----:B------:R-:W-:Y:S01]  /*c8a0*/  @P3 MUFU.LG2 R9, R9 ;  /* 0x0000000900093308 */ /* 0x000fe20000000c00 */
[----:B------:R-:W-:Y:S01]  /*c8b0*/  SHF.R.S32.HI R20, RZ, 0x1f, R7 ;  /* 0x0000001fff147819 */ /* 0x000fe20000011407 */
[----:B------:R-:W-:Y:S01]  /*c8c0*/  BSSY B0, `(.L_x_15) ;  /* 0x0000072000007945 */ /* 0x000fe20003800000 */
[----:B------:R-:W-:Y:S01]  /*c8d0*/  STS [R5+0x2400], R62 ;  /* 0x0024003e05007388 */ /* 0x000fe20000000800 */
[----:B------:R-:W-:-:S02]  /*c8e0*/  VIADD R18, R2, 0x10 ;  /* 0x0000001002127836 */ /* 0x000fc40000000000 */
[----:B------:R-:W-:Y:S01]  /*c8f0*/  IMAD.SHL.U32 R0, R0, 0x8, RZ ;  /* 0x0000000800007824 */ /* 0x000fe200078e00ff */
[----:B------:R-:W-:Y:S01]  /*c900*/  STS [R11+0x2000], R64 ;  /* 0x002000400b007388 */ /* 0x000fe20000000800 */
[----:B------:R-:W2:Y:S01]  /*c910*/  @!P6 LDC R6, c[0x0][0x2c4] ;  /* 0x0000b100ff06eb82 */ /* 0x000ea20000000800 */
[----:B------:R-:W-:Y:S01]  /*c920*/  @!P6 PLOP3.LUT P2, PT, P5, PT, PT, 0x80, 0x0 ;  /* 0x000000000000e81c */ /* 0x000fe20002f4f070 */
[----:B------:R-:W3:Y:S01]  /*c930*/  @P0 MUFU.LG2 R8, R8 ;  /* 0x0000000800080308 */ /* 0x000ee20000000c00 */
[----:B------:R-:W-:Y:S01]  /*c940*/  STS [R11+0x2400], R66 ;  /* 0x002400420b007388 */ /* 0x000fe20000000800 */
[----:B------:R-:W-:-:S03]  /*c950*/  ISETP.GE.AND P5, PT, R18, UR5, PT ;  /* 0x0000000512007c0c */ /* 0x000fc6000bfa6270 */
[----:B------:R-:W-:Y:S01]  /*c960*/  STS [R13+0x2000], R68 ;  /* 0x002000440d007388 */ /* 0x000fe20000000800 */
[----:B------:R-:W4:Y:S03]  /*c970*/  @!P6 LDC R29, c[0x0][0x270] ;  /* 0x00009c00ff1deb82 */ /* 0x000f260000000800 */
[----:B------:R-:W-:Y:S04]  /*c980*/  STS [R13+0x2400], R70 ;  /* 0x002400460d007388 */ /* 0x000fe80000000800 */
[----:B------:R-:W-:Y:S01]  /*c990*/  STS [R15+0x2000], R72 ;  /* 0x002000480f007388 */ /* 0x000fe20000000800 */
[----:B------:R-:W1:Y:S03]  /*c9a0*/  @P6 LDC R16, c[0x0][0x2c0] ;  /* 0x0000b000ff106b82 */ /* 0x000e660000000800 */
[----:B------:R-:W-:Y:S01]  /*c9b0*/  STS [R15+0x2400], R74 ;  /* 0x0024004a0f007388 */ /* 0x000fe20000000800 */
[----:B---3--:R-:W-:-:S03]  /*c9c0*/  @P0 FMUL.FTZ R8, R8, 0.69314718246459960938 ;  /* 0x3f31721808080820 */ /* 0x008fc60000410000 */
[----:B------:R-:W-:Y:S01]  /*c9d0*/  STS [R17+0x2000], R76 ;  /* 0x0020004c11007388 */ /* 0x000fe20000000800 */
[----:B--2---:R-:W2:Y:S03]  /*c9e0*/  @P2 LDC R6, c[0x0][0x2e4] ;  /* 0x0000b900ff062b82 */ /* 0x004ea60000000800 */
[----:B------:R-:W-:Y:S04]  /*c9f0*/  STS [R17+0x2400], R78 ;  /* 0x0024004e11007388 */ /* 0x000fe80000000800 */
[----:B------:R-:W-:Y:S01]  /*ca00*/  STS [R19+0x2000], R80 ;  /* 0x0020005013007388 */ /* 0x000fe20000000800 */
[----:B------:R-:W3:Y:S03]  /*ca10*/  @P6 LDC.64 R26, c[0x0][0x2c0] ;  /* 0x0000b000ff1a6b82 */ /* 0x000ee60000000a00 */
[----:B------:R-:W-:Y:S04]  /*ca20*/  STS [R19+0x2400], R82 ;  /* 0x0024005213007388 */ /* 0x000fe80000000800 */
[----:B------:R-:W-:Y:S01]  /*ca30*/  STS [R21+0x2000], R84 ;  /* 0x0020005415007388 */ /* 0x000fe20000000800 */
[----:B------:R-:W5:Y:S01]  /*ca40*/  @P0 LDC R18, c[0x0][0x2e8] ;  /* 0x0000ba00ff120b82 */ /* 0x000f620000000800 */
[----:B------:R-:W-:-:S02]  /*ca50*/  @!P6 IMAD.MOV.U32 R16, RZ, RZ, 0x1 ;  /* 0x00000001ff10e424 */ /* 0x000fc400078e00ff */
[----:B------:R-:W-:Y:S04]  /*ca60*/  STS [R21+0x2400], R86 ;  /* 0x0024005615007388 */ /* 0x000fe80000000800 */
[----:B------:R-:W-:Y:S04]  /*ca70*/  STS [R23+0x2000], R88 ;  /* 0x0020005817007388 */ /* 0x000fe80000000800 */
[----:B------:R-:W-:Y:S04]  /*ca80*/  STS [R23+0x2400], R90 ;  /* 0x0024005a17007388 */ /* 0x000fe80000000800 */
[----:B------:R-:W-:Y:S01]  /*ca90*/  STS [R5+0x4000], R92 ;  /* 0x0040005c05007388 */ /* 0x000fe20000000800 */
[----:B---3--:R-:W-:Y:S01]  /*caa0*/  @P6 IMAD R26, R27, R26, RZ ;  /* 0x0000001a1b1a6224 */ /* 0x008fe200078e02ff */
[----:B--2---:R-:W-:-:S02]  /*cab0*/  @!P6 MOV R26, R6 ;  /* 0x00000006001ae202 */ /* 0x004fc40000000f00 */
[----:B------:R-:W-:Y:S04]  /*cac0*/  STS [R5+0x4400], R94 ;  /* 0x0044005e05007388 */ /* 0x000fe80000000800 */
        /* <DEDUP_REMOVED lines=17> */
[----:B------:R2:W-:Y:S04]  /*cbe0*/  STS [R11+0x6400], R126 ;  /* 0x0064007e0b007388 */ /* 0x0005e80000000800 */
[----:B------:R-:W-:Y:S04]  /*cbf0*/  STS [R13+0x6000], R128 ;  /* 0x006000800d007388 */ /* 0x000fe80000000800 */
[----:B------:R-:W-:Y:S04]  /*cc00*/  STS [R13+0x6400], R130 ;  /* 0x006400820d007388 */ /* 0x000fe80000000800 */
[----:B------:R-:W-:Y:S04]  /*cc10*/  STS [R15+0x6000], R132 ;  /* 0x006000840f007388 */ /* 0x000fe80000000800 */
[----:B------:R-:W-:Y:S04]  /*cc20*/  STS [R15+0x6400], R134 ;  /* 0x006400860f007388 */ /* 0x000fe80000000800 */
[----:B------:R-:W-:Y:S04]  /*cc30*/  STS [R17+0x6000], R136 ;  /* 0x0060008811007388 */ /* 0x000fe80000000800 */
[----:B------:R3:W-:Y:S01]  /*cc40*/  STS [R17+0x6400], R138 ;  /* 0x0064008a11007388 */ /* 0x0007e20000000800 */
[----:B--2---:R-:W-:-:S02]  /*cc50*/  @P6 IMAD.MOV.U32 R11, RZ, RZ, 0x1 ;  /* 0x00000001ff0b6424 */ /* 0x004fc400078e00ff */
[----:B----4-:R-:W-:Y:S01]  /*cc60*/  @!P6 IMAD R11, R6, R29, RZ ;  /* 0x0000001d060be224 */ /* 0x010fe200078e02ff */
[----:B------:R-:W-:Y:S01]  /*cc70*/  STS [R19+0x6000], R140 ;  /* 0x0060008c13007388 */ /* 0x000fe20000000800 */
[----:B------:R-:W-:-:S03]  /*cc80*/  LEA.HI R6, R20, R7, RZ, 0x2 ;  /* 0x0000000714067211 */ /* 0x000fc600078f10ff */
[----:B------:R2:W-:Y:S01]  /*cc90*/  STS [R19+0x6400], R142 ;  /* 0x0064008e13007388 */ /* 0x0005e20000000800 */
[----:B------:R-:W-:-:S03]  /*cca0*/  LOP3.LUT R6, R6, 0xffffffc, RZ, 0xc0, !PT ;  /* 0x0ffffffc06067812 */ /* 0x000fc600078ec0ff */
[----:B------:R-:W-:Y:S01]  /*ccb0*/  STS [R21+0x6000], R144 ;  /* 0x0060009015007388 */ /* 0x000fe20000000800 */
[----:B------:R-:W-:-:S03]  /*ccc0*/  IADD3 R6, R7, -R6, RZ ;  /* 0x8000000607067210 */ /* 0x000fc60007ffe0ff */
[----:B------:R4:W-:Y:S04]  /*ccd0*/  STS [R21+0x6400], R146 ;  /* 0x0064009215007388 */ /* 0x0009e80000000800 */
[----:B------:R5:W-:Y:S04]  /*cce0*/  STS [R23+0x6000], R148 ;  /* 0x0060009417007388 */ /* 0x000be80000000800 */
[----:B------:R5:W-:Y:S01]  /*ccf0*/  STS [R23+0x6400], R150 ;  /* 0x0064009617007388 */ /* 0x000be20000000800 */
[----:B---3--:R-:W-:Y:S01]  /*cd00*/  VIADD R17, R2, 0x20 ;  /* 0x0000002002117836 */ /* 0x008fe20000000000 */
[----:B------:R-:W-:Y:S04]  /*cd10*/  BAR.SYNC.DEFER_BLOCKING 0x0 ;  /* 0x0000000000007b1d */ /* 0x000fe80000010000 */
[----:B------:R-:W-:-:S04]  /*cd20*/  ISETP.GE.AND P2, PT, R17, UR5, PT ;  /* 0x0000000511007c0c */ /* 0x000fc8000bf46270 */
[----:B--2---:R-:W2:Y:S01]  /*cd30*/  @P3 LDC R19, c[0x0][0x2e8] ;  /* 0x0000ba00ff133b82 */ /* 0x004ea20000000800 */
[----:B------:R-:W3:Y:S01]  /*cd40*/  S2R R10, SR_CTAID.Y ;  /* 0x00000000000a7919 */ /* 0x000ee20000002600 */
[----:B------:R-:W5:Y:S01]  /*cd50*/  S2R R5, SR_CTAID.Z ;  /* 0x0000000000057919 */ /* 0x000f620000002700 */
[----:B----4-:R-:W-:Y:S01]  /*cd60*/  @P3 FMUL.FTZ R21, R9, 0.69314718246459960938 ;  /* 0x3f31721809153820 */ /* 0x010fe20000410000 */
[----:B-1----:R-:W-:-:S04]  /*cd70*/  IMAD R9, R16, UR6, RZ ;  /* 0x0000000610097c24 */ /* 0x002fc8000f8e02ff */
[----:B------:R-:W-:-:S05]  /*cd80*/  IMAD.SHL.U32 R9, R9, 0x40, RZ ;  /* 0x0000004009097824 */ /* 0x000fca00078e00ff */
[----:B------:R-:W-:Y:S01]  /*cd90*/  SHF.R.S32.HI R7, RZ, 0x1f, R9 ;  /* 0x0000001fff077819 */ /* 0x000fe20000011409 */
[----:B------:R1:W4:Y:S01]  /*cda0*/  LDS.128 R12, [R239+0x1800] ;  /* 0x00180000ef0c7984 */ /* 0x0003220000000c00 */
[----:B---3--:R-:W-:Y:S02]  /*cdb0*/  IMAD R10, R10, R11, RZ ;  /* 0x0000000b0a0a7224 */ /* 0x008fe400078e02ff */
[----:B------:R-:W-:-:S03]  /*cdc0*/  VIADD R11, R2, 0x30 ;  /* 0x00000030020b7836 */ /* 0x000fc60000000000 */
[----:B------:R-:W-:Y:S01]  /*cdd0*/  SEL R17, R10, RZ, !P1 ;  /* 0x000000ff0a117207 */ /* 0x000fe20004800000 */
[----:B------:R-:W-:Y:S01]  /*cde0*/  IMAD.MOV.U32 R10, RZ, RZ, 0x7f800000 ;  /* 0x7f800000ff0a7424 */ /* 0x000fe200078e00ff */
[----:B------:R-:W-:Y:S01]  /*cdf0*/  ISETP.GE.AND P1, PT, R11, UR5, PT ;  /* 0x000000050b007c0c */ /* 0x000fe2000bf26270 */
[----:B--2---:R-:W-:Y:S01]  /*ce00*/  @P3 FFMA.FTZ R10, R164, R19, R21 ;  /* 0x00000013a40a3223 */ /* 0x004fe20000010015 */
[----:B------:R-:W-:Y:S01]  /*ce10*/  SHF.R.S32.HI R11, RZ, 0x1f, R4 ;  /* 0x0000001fff0b7819 */ /* 0x000fe20000011404 */
[----:B-----5:R-:W-:-:S03]  /*ce20*/  IMAD R17, R5, R26, R17 ;  /* 0x0000001a05117224 */ /* 0x020fc600078e0211 */
[----:B------:R-:W-:Y:S01]  /*ce30*/  LEA.HI R11, R11, R4, RZ, 0x2 ;  /* 0x000000040b0b7211 */ /* 0x000fe200078f10ff */
[----:B------:R-:W-:Y:S02]  /*ce40*/  IMAD.MOV.U32 R4, RZ, RZ, 0x7f800000 ;  /* 0x7f800000ff047424 */ /* 0x000fe400078e00ff */
[----:B------:R-:W-:Y:S01]  /*ce50*/  @P0 FFMA.FTZ R4, R3, R18, R8 ;  /* 0x0000001203040223 */ /* 0x000fe20000010008 */
[----:B------:R-:W-:Y:S02]  /*ce60*/  SHF.R.S32.HI R19, RZ, 0x2, R11 ;  /* 0x00000002ff137819 */ /* 0x000fe4000001140b */
[--C-:B------:R-:W-:Y:S02]  /*ce70*/  IADD3 R11, P6, P3, R9, R24, R17.reuse ;  /* 0x00000018090b7210 */ /* 0x100fe40007bde011 */
[----:B------:R-:W-:Y:S02]  /*ce80*/  SHF.R.S32.HI R24, RZ, 0x1f, R17 ;  /* 0x0000001fff187819 */ /* 0x000fe40000011411 */
[----:B------:R-:W-:-:S02]  /*ce90*/  LEA R17, R6, R19, 0x4 ;  /* 0x0000001306117211 */ /* 0x000fc400078e20ff */
[----:B------:R-:W-:Y:S01]  /*cea0*/  IADD3.X R24, R7, R25, R24, P6, P3 ;  /* 0x0000001907187210 */ /* 0x000fe200037e6418 */
[----:B-1--4-:R-:W-:Y:S06]  /*ceb0*/  @P4 BRA `(.L_x_16) ;  /* 0x0000000000484947 */ /* 0x012fec0003800000 */
[----:B------:R-:W-:Y:S01]  /*cec0*/  UIMAD UR7, UR6, -0x40, UR14 ;  /* 0xffffffc0060778a4 */ /* 0x000fe2000f8e020e */
[----:B------:R-:W-:-:S05]  /*ced0*/  VIADD R19, R17, 0x8 ;  /* 0x0000000811137836 */ /* 0x000fca0000000000 */
[----:B------:R-:W-:Y:S02]  /*cee0*/  ISETP.GE.AND P6, PT, R17, UR7, PT ;  /* 0x0000000711007c0c */ /* 0x000fe4000bfc6270 */
[----:B------:R-:W-:-:S11]  /*cef0*/  ISETP.GE.AND P4, PT, R19, UR7, PT ;  /* 0x0000000713007c0c */ /* 0x000fd6000bf86270 */
[----:B------:R-:W1:Y:S01]  /*cf00*/  @!P6 LDC.64 R8, c[0x0][0x2b0] ;  /* 0x0000ac00ff08eb82 */ /* 0x000e620000000a00 */
[-C--:B------:R-:W-:Y:S02]  /*cf10*/  @!P6 IMAD R17, R17, R16.reuse, RZ ;  /* 0x000000101111e224 */ /* 0x080fe400078e02ff */
[----:B------:R-:W-:-:S03]  /*cf20*/  @!P4 IMAD R19, R19, R16, RZ ;  /* 0x000000101313c224 */ /* 0x000fc600078e02ff */
[-C--:B------:R-:W-:Y:S02]  /*cf30*/  @!P6 IADD3 R16, P3, R17, R11.reuse, RZ ;  /* 0x0000000b1110e210 */ /* 0x080fe40007f7e0ff */
[----:B------:R-:W2:Y:S01]  /*cf40*/  @!P4 LDC.64 R6, c[0x0][0x2b0] ;  /* 0x0000ac00ff06cb82 */ /* 0x000ea20000000a00 */
[----:B------:R-:W-:Y:S02]  /*cf50*/  @!P4 IADD3 R11, P0, R19, R11, RZ ;  /* 0x0000000b130bc210 */ /* 0x000fe40007f1e0ff */
[-C--:B------:R-:W-:Y:S02]  /*cf60*/  @!P6 LEA.HI.X.SX32 R17, R17, R24.reuse, 0x1, P3 ;  /* 0x000000181111e211 */ /* 0x080fe400018f0eff */
[----:B------:R-:W-:Y:S02]  /*cf70*/  @!P4 LEA.HI.X.SX32 R24, R19, R24, 0x1, P0 ;  /* 0x000000181318c211 */ /* 0x000fe400000f0eff */
[----:B-1----:R-:W-:-:S04]  /*cf80*/  @!P6 LEA R8, P3, R16, R8, 0x2 ;  /* 0x000000081008e211 */ /* 0x002fc800078610ff */
[----:B------:R-:W-:Y:S02]  /*cf90*/  @!P6 LEA.HI.X R9, R16, R9, R17, 0x2, P3 ;  /* 0x000000091009e211 */ /* 0x000fe400018f1411 */
[----:B--2---:R-:W-:-:S03]  /*cfa0*/  @!P4 LEA R6, P0, R11, R6, 0x2 ;  /* 0x000000060b06c211 */ /* 0x004fc600078010ff */
[----:B------:R1:W-:Y:S01]  /*cfb0*/  @!P6 STG.E desc[UR18][R8.64], R10 ;  /* 0x0000000a0800e986 */ /* 0x0003e2000c101912 */
[----:B------:R-:W-:-:S05]  /*cfc0*/  @!P4 LEA.HI.X R7, R11, R7, R24, 0x2, P0 ;  /* 0x000000070b07c211 */ /* 0x000fca00000f1418 */
[----:B------:R1:W-:Y:S04]  /*cfd0*/  @!P4 STG.E desc[UR18][R6.64], R4 ;  /* 0x000000040600c986 */ /* 0x0003e8000c101912 */
.L_x_16:
[----:B------:R-:W-:Y:S05]  /*cfe0*/  BSYNC B0 ;  /* 0x0000000000007941 */ /* 0x000fea0003800000 */
.L_x_15:
[----:B-1----:R-:W-:Y:S01]  /*cff0*/  SHF.R.S32.HI R4, RZ, 0x1f, R0 ;  /* 0x0000001fff047819 */ /* 0x002fe20000011400 */
[----:B------:R-:W-:Y:S01]  /*d000*/  ULDC.64 UR6, c[0x0][0x2a0] ;  /* 0x0000a80000067ab9 */ /* 0x000fe20000000a00 */
[----:B------:R-:W-:Y:S01]  /*d010*/  IADD3 R26, P0, R0, UR10, RZ ;  /* 0x0000000a001a7c10 */ /* 0x000fe2000ff1e0ff */
[----:B------:R1:W2:Y:S01]  /*d020*/  LDS.128 R20, [R239] ;  /* 0x00000000ef147984 */ /* 0x0002a20000000c00 */
[----:B------:R-:W-:Y:S01]  /*d030*/  SHF.R.S32.HI R0, RZ, 0x1f, R5 ;  /* 0x0000001fff007819 */ /* 0x000fe20000011405 */
[----:B------:R-:W-:Y:S01]  /*d040*/  IMAD.U32 R25, RZ, RZ, UR13 ;  /* 0x0000000dff197e24 */ /* 0x000fe2000f8e00ff */
[----:B------:R-:W-:Y:S01]  /*d050*/  IADD3.X R27, R4, UR4, RZ, P0, !PT ;  /* 0x00000004041b7c10 */ /* 0x000fe200087fe4ff */
[----:B------:R1:W3:Y:S01]  /*d060*/  LDS.128 R16, [R239+0x2000] ;  /* 0x00200000ef107984 */ /* 0x0002e20000000c00 */
[----:B------:R-:W-:Y:S01]  /*d070*/  ISETP.GE.AND P0, PT, R2, UR5, PT ;  /* 0x0000000502007c0c */ /* 0x000fe2000bf06270 */
[----:B------:R-:W-:Y:S01]  /*d080*/  IMAD R0, R0, UR6, RZ ;  /* 0x0000000600007c24 */ /* 0x000fe2000f8e02ff */
[----:B------:R-:W-:Y:S01]  /*d090*/  SHF.R.S32.HI R3, RZ, 0x1f, R2 ;  /* 0x0000001fff037819 */ /* 0x000fe20000011402 */
[C---:B------:R-:W-:Y:S01]  /*d0a0*/  IMAD.WIDE.U32 R26, R5.reuse, UR6, R26 ;  /* 0x00000006051a7c25 */ /* 0x040fe2000f8e001a */
[----:B------:R1:W4:Y:S01]  /*d0b0*/  LDS.128 R8, [R239+0x4000] ;  /* 0x00400000ef087984 */ /* 0x0003220000000c00 */
[----:B------:R-:W-:Y:S02]  /*d0c0*/  BSSY B0, `(.L_x_17) ;  /* 0x0000013000007945 */ /* 0x000fe40003800000 */
[----:B------:R-:W-:-:S02]  /*d0d0*/  IMAD R29, R5, UR7, R0 ;  /* 0x00000007051d7c24 */ /* 0x000fc4000f8e0200 */
[----:B------:R1:W1:Y:S01]  /*d0e0*/  LDS.128 R4, [R239+0x6000] ;  /* 0x00600000ef047984 */ /* 0x0002620000000c00 */
[----:B------:R-:W-:-:S04]  /*d0f0*/  IMAD.WIDE R24, R25, 0x40, R2 ;  /* 0x0000004019187825 */ /* 0x000fc800078e0202 */
[----:B------:R-:W-:Y:S01]  /*d100*/  IMAD.IADD R29, R27, 0x1, R29 ;  /* 0x000000011b1d7824 */ /* 0x000fe200078e021d */
[----:B------:R-:W-:Y:S06]  /*d110*/  @P0 BRA `(.L_x_18) ;  /* 0x0000000000340947 */ /* 0x000fec0003800000 */
[----:B------:R-:W-:Y:S01]  /*d120*/  ULDC.64 UR6, c[0x0][0x298] ;  /* 0x0000a60000067ab9 */ /* 0x000fe20000000a00 */
[----:B------:R-:W-:Y:S01]  /*d130*/  MOV R28, R26 ;  /* 0x0000001a001c7202 */ /* 0x000fe20000000f00 */
[----:B------:R-:W-:-:S04]  /*d140*/  IMAD R3, R25, UR6, RZ ;  /* 0x0000000619037c24 */ /* 0x000fc8000f8e02ff */
[----:B------:R-:W-:-:S04]  /*d150*/  IMAD.WIDE.U32 R30, R24, UR6, R28 ;  /* 0x00000006181e7c25 */ /* 0x000fc8000f8e001c */
[----:B------:R-:W-:Y:S01]  /*d160*/  IMAD R0, R24, UR7, R3 ;  /* 0x0000000718007c24 */ /* 0x000fe2000f8e0203 */
[----:B------:R-:W-:Y:S02]  /*d170*/  ULDC.64 UR6, c[0x0][0x280] ;  /* 0x0000a00000067ab9 */ /* 0x000fe40000000a00 */
[----:B------:R-:W-:Y:S02]  /*d180*/  LEA R2, P0, R30, UR6, 0x1 ;  /* 0x000000061e027c11 */ /* 0x000fe4000f8008ff */
[----:B------:R-:W-:-:S04]  /*d190*/  IADD3 R0, R31, R0, RZ ;  /* 0x000000001f007210 */ /* 0x000fc80007ffe0ff */
[----:B------:R-:W-:-:S05]  /*d1a0*/  LEA.HI.X R3, R30, UR7, R0, 0x1, P0 ;  /* 0x000000071e037c11 */ /* 0x000fca00080f0c00 */
[----:B--2---:R2:W-:Y:S04]  /*d1b0*/  STG.E.128 desc[UR18][R2.64], R20 ;  /* 0x0000001402007986 */ /* 0x0045e8000c101d12 */
[----:B---3--:R2:W-:Y:S04]  /*d1c0*/  STG.E.128 desc[UR18][R2.64+0x80], R16 ;  /* 0x0000801002007986 */ /* 0x0085e8000c101d12 */
[----:B----4-:R2:W-:Y:S04]  /*d1d0*/  STG.E.128 desc[UR18][R2.64+0x100], R8 ;  /* 0x0001000802007986 */ /* 0x0105e8000c101d12 */
[----:B-1----:R2:W-:Y:S02]  /*d1e0*/  STG.E.128 desc[UR18][R2.64+0x180], R4 ;  /* 0x0001800402007986 */ /* 0x0025e4000c101d12 */
.L_x_18:
[----:B------:R-:W-:Y:S05]  /*d1f0*/  BSYNC B0 ;  /* 0x0000000000007941 */ /* 0x000fea0003800000 */
.L_x_17:
[----:B--2---:R2:W2:Y:S01]  /*d200*/  LDS.128 R20, [R239+0x800] ;  /* 0x00080000ef147984 */ /* 0x0044a20000000c00 */
[----:B------:R-:W-:Y:S03]  /*d210*/  BSSY B0, `(.L_x_19) ;  /* 0x0000015000007945 */ /* 0x000fe60003800000 */
[----:B---3--:R3:W2:Y:S04]  /*d220*/  LDS.128 R16, [R239+0x2800] ;  /* 0x00280000ef107984 */ /* 0x0086a80000000c00 */
[----:B----4-:R3:W4:Y:S04]  /*d230*/  LDS.128 R8, [R239+0x4800] ;  /* 0x00480000ef087984 */ /* 0x0107280000000c00 */
[----:B-1----:R3:W1:Y:S01]  /*d240*/  LDS.128 R4, [R239+0x6800] ;  /* 0x00680000ef047984 */ /* 0x0026620000000c00 */
[----:B------:R-:W-:Y:S05]  /*d250*/  @P5 BRA `(.L_x_20) ;  /* 0x0000000000405947 */ /* 0x000fea0003800000 */
[----:B------:R-:W-:Y:S01]  /*d260*/  IADD3 R2, P0, R24, 0x10, RZ ;  /* 0x0000001018027810 */ /* 0x000fe20007f1e0ff */
[----:B------:R-:W-:Y:S01]  /*d270*/  ULDC.64 UR6, c[0x0][0x298] ;  /* 0x0000a60000067ab9 */ /* 0x000fe20000000a00 */
[----:B------:R-:W-:Y:S01]  /*d280*/  MOV R31, R29 ;  /* 0x0000001d001f7202 */ /* 0x000fe20000000f00 */
[----:B------:R-:W-:Y:S02]  /*d290*/  IMAD.MOV.U32 R30, RZ, RZ, R26 ;  /* 0x000000ffff1e7224 */ /* 0x000fe400078e001a */
[----:B------:R-:W-:Y:S02]  /*d2a0*/  IMAD.X R0, RZ, RZ, R25, P0 ;  /* 0x000000ffff007224 */ /* 0x000fe400000e0619 */
[----:B------:R-:W-:-:S04]  /*d2b0*/  IMAD.WIDE.U32 R30, R2, UR6, R30 ;  /* 0x00000006021e7c25 */ /* 0x000fc8000f8e001e */
[----:B------:R-:W-:-:S04]  /*d2c0*/  IMAD R3, R0, UR6, RZ ;  /* 0x0000000600037c24 */ /* 0x000fc8000f8e02ff */
[----:B------:R-:W-:Y:S01]  /*d2d0*/  IMAD R3, R2, UR7, R3 ;  /* 0x0000000702037c24 */ /* 0x000fe2000f8e0203 */
[----:B------:R-:W-:Y:S02]  /*d2e0*/  ULDC.64 UR6, c[0x0][0x280] ;  /* 0x0000a00000067ab9 */ /* 0x000fe40000000a00 */
[----:B------:R-:W-:Y:S02]  /*d2f0*/  LEA R2, P0, R30, UR6, 0x1 ;  /* 0x000000061e027c11 */ /* 0x000fe4000f8008ff */
[----:B------:R-:W-:-:S04]  /*d300*/  IADD3 R3, R31, R3, RZ ;  /* 0x000000031f037210 */ /* 0x000fc80007ffe0ff */
[----:B------:R-:W-:-:S05]  /*d310*/  LEA.HI.X R3, R30, UR7, R3, 0x1, P0 ;  /* 0x000000071e037c11 */ /* 0x000fca00080f0c03 */
[----:B--2---:R2:W-:Y:S04]  /*d320*/  STG.E.128 desc[UR18][R2.64], R20 ;  /* 0x0000001402007986 */ /* 0x0045e8000c101d12 */
[----:B------:R2:W-:Y:S04]  /*d330*/  STG.E.128 desc[UR18][R2.64+0x80], R16 ;  /* 0x0000801002007986 */ /* 0x0005e8000c101d12 */
[----:B----4-:R2:W-:Y:S04]  /*d340*/  STG.E.128 desc[UR18][R2.64+0x100], R8 ;  /* 0x0001000802007986 */ /* 0x0105e8000c101d12 */
[----:B-1----:R2:W-:Y:S02]  /*d350*/  STG.E.128 desc[UR18][R2.64+0x180], R4 ;  /* 0x0001800402007986 */ /* 0x0025e4000c101d12 */
.L_x_20:
[----:B------:R-:W-:Y:S05]  /*d360*/  BSYNC B0 ;  /* 0x0000000000007941 */ /* 0x000fea0003800000 */
.L_x_19:
[----:B--2---:R2:W2:Y:S01]  /*d370*/  LDS.128 R20, [R239+0x1000] ;  /* 0x00100000ef147984 */ /* 0x0044a20000000c00 */
[----:B------:R-:W-:Y:S03]  /*d380*/  BSSY B0, `(.L_x_21) ;  /* 0x0000015000007945 */ /* 0x000fe60003800000 */
[----:B------:R2:W2:Y:S04]  /*d390*/  LDS.128 R16, [R239+0x3000] ;  /* 0x00300000ef107984 */ /* 0x0004a80000000c00 */
[----:B----4-:R4:W2:Y:S04]  /*d3a0*/  LDS.128 R8, [R239+0x5000] ;  /* 0x00500000ef087984 */ /* 0x0108a80000000c00 */
        /* <DEDUP_REMOVED lines=16> */
[----:B------:R2:W-:Y:S04]  /*d4b0*/  STG.E.128 desc[UR18][R2.64+0x100], R8 ;  /* 0x0001000802007986 */ /* 0x0005e8000c101d12 */
[----:B-1----:R2:W-:Y:S02]  /*d4c0*/  STG.E.128 desc[UR18][R2.64+0x180], R4 ;  /* 0x0001800402007986 */ /* 0x0025e4000c101d12 */
.L_x_22:
[----:B------:R-:W-:Y:S05]  /*d4d0*/  BSYNC B0 ;  /* 0x0000000000007941 */ /* 0x000fea0003800000 */
.L_x_21:
[----:B--2---:R2:W2:Y:S04]  /*d4e0*/  LDS.128 R8, [R239+0x3800] ;  /* 0x00380000ef087984 */ /* 0x0044a80000000c00 */
[----:B-1----:R1:W1:Y:S04]  /*d4f0*/  LDS.128 R4, [R239+0x5800] ;  /* 0x00580000ef047984 */ /* 0x0022680000000c00 */
[----:B------:R1:W1:Y:S01]  /*d500*/  LDS.128 R16, [R239+0x7800] ;  /* 0x00780000ef107984 */ /* 0x0002620000000c00 */
[----:B------:R-:W-:Y:S05]  /*d510*/  @P1 EXIT ;  /* 0x000000000000194d */ /* 0x000fea0003800000 */
        /* <DEDUP_REMOVED lines=12> */
[----:B------:R-:W-:Y:S04]  /*d5e0*/  STG.E.128 desc[UR18][R2.64], R12 ;  /* 0x0000000c02007986 */ /* 0x000fe8000c101d12 */
[----:B--2---:R-:W-:Y:S04]  /*d5f0*/  STG.E.128 desc[UR18][R2.64+0x80], R8 ;  /* 0x0000800802007986 */ /* 0x004fe8000c101d12 */
[----:B-1----:R-:W-:Y:S04]  /*d600*/  STG.E.128 desc[UR18][R2.64+0x100], R4 ;  /* 0x0001000402007986 */ /* 0x002fe8000c101d12 */
[----:B------:R-:W-:Y:S01]  /*d610*/  STG.E.128 desc[UR18][R2.64+0x180], R16 ;  /* 0x0001801002007986 */ /* 0x000fe2000c101d12 */
[----:B------:R-:W-:Y:S05]  /*d620*/  EXIT ;  /* 0x000000000000794d */ /* 0x000fea0003800000 */
.L_x_2:
[----:B------:R-:W-:Y:S01]  /*d630*/  UISETP.NE.AND UP0, UPT, UR12, -0x1, UPT ;  /* 0xffffffff0c00788c */ /* 0x000fe2000bf05270 */
[----:B------:R-:W-:Y:S01]  /*d640*/  SHF.R.S32.HI R3, RZ, 0x1f, R2 ;  /* 0x0000001fff037819 */ /* 0x000fe20000011402 */
[----:B------:R-:W-:Y:S01]  /*d650*/  ULDC.U8 UR9, c[0x0][0x3d9] ;  /* 0x0000f64000097ab9 */ /* 0x000fe20000000000 */
[----:B------:R-:W-:Y:S01]  /*d660*/  UIADD3 UR14, -UR20, UR14, URZ ;  /* 0x0000000e140e7290 */ /* 0x000fe2000fffe13f */
[----:B------:R-:W-:Y:S01]  /*d670*/  LOP3.LUT P3, RZ, R2, 0x7, RZ, 0xc0, !PT ;  /* 0x0000000702ff7812 */ /* 0x000fe2000786c0ff */
[----:B------:R-:W-:Y:S01]  /*d680*/  UISETP.NE.AND UP2, UPT, UR9, URZ, UPT ;  /* 0x0000003f0900728c */ /* 0x000fe2000bf45270 */
[----:B------:R-:W-:Y:S01]  /*d690*/  LEA.HI R8, R3, R2, RZ, 0x3 ;  /* 0x0000000203087211 */ /* 0x000fe200078f18ff */
[----:B------:R-:W-:Y:S01]  /*d6a0*/  UMOV UR24, URZ ;  /* 0x0000003f00187c82 */ /* 0x000fe20008000000 */
[----:B------:R-:W-:Y:S01]  /*d6b0*/  UMOV UR25, URZ ;  /* 0x0000003f00197c82 */ /* 0x000fe20008000000 */
[----:B------:R-:W-:Y:S01]  /*d6c0*/  IMAD.U32 R7, RZ, RZ, UR13 ;  /* 0x0000000dff077e24 */ /* 0x000fe2000f8e00ff */
[----:B------:R-:W-:Y:S01]  /*d6d0*/  LOP3.LUT R3, R8, 0x1ffffff8, RZ, 0xc0, !PT ;  /* 0x1ffffff808037812 */ /* 0x000fe200078ec0ff */
[----:B------:R-:W-:Y:S01]  /*d6e0*/  @!UP0 USHF.R.S32.HI UR15, URZ, 0x1f, UR22 ;  /* 0x0000001f3f0f8899 */ /* 0x000fe20008011416 */
[----:B------:R-:W-:Y:S01]  /*d6f0*/  SHF.R.S32.HI R8, RZ, 0x3, R8 ;  /* 0x00000003ff087819 */ /* 0x000fe20000011408 */
[----:B------:R-:W-:Y:S01]  /*d700*/  @UP0 ULDC.64 UR6, c[0x0][0x298] ;  /* 0x0000a60000060ab9 */ /* 0x000fe20000000a00 */
[----:B------:R-:W-:Y:S01]  /*d710*/  @!UP0 ULDC.64 UR4, c[0x0][0x290] ;  /* 0x0000a40000048ab9 */ /* 0x000fe20000000a00 */
[----:B------:R-:W-:Y:S01]  /*d720*/  @UP0 UIMAD.WIDE.U32 UR10, UR12, UR6, URZ ;  /* 0x000000060c0a02a5 */ /* 0x000fe2000f8e003f */
[----:B------:R-:W-:Y:S01]  /*d730*/  IMAD.IADD R0, R2, 0x1, -R3 ;  /* 0x0000000102007824 */ /* 0x000fe200078e0a03 */
[----:B------:R-:W-:Y:S01]  /*d740*/  @!UP0 UIMAD UR6, UR15, UR4, URZ ;  /* 0x000000040f0682a4 */ /* 0x000fe2000f8e023f */
[----:B------:R-:W-:Y:S01]  /*d750*/  ISETP.GE.AND P4, PT, R8, UR14, PT ;  /* 0x0000000e08007c0c */ /* 0x000fe2000bf86270 */
[----:B------:R-:W-:Y:S01]  /*d760*/  @!UP0 UIMAD.WIDE.U32 UR16, UR22, UR4, URZ ;  /* 0x00000004161082a5 */ /* 0x000fe2000f8e003f */
[----:B------:R-:W-:Y:S01]  /*d770*/  IMAD.SHL.U32 R0, R0, 0x8, RZ ;  /* 0x0000000800007824 */ /* 0x000fe200078e00ff */
[----:B------:R-:W-:Y:S01]  /*d780*/  @!UP0 UIMAD UR6, UR22, UR5, UR6 ;  /* 0x00000005160682a4 */ /* 0x000fe2000f8e0206 */
[--C-:B------:R-:W-:Y:S01]  /*d790*/  SHF.R.S32.HI R9, RZ, 0x1f, R8.reuse ;  /* 0x0000001fff097819 */ /* 0x100fe20000011408 */
[----:B------:R-:W-:Y:S01]  /*d7a0*/  @UP0 UIMAD UR7, UR12, UR7, UR11 ;  /* 0x000000070c0702a4 */ /* 0x000fe2000f8e020b */
[----:B------:R-:W-:Y:S01]  /*d7b0*/  BSSY B0, `(.L_x_23) ;  /* 0x000003e000007945 */ /* 0x000fe20003800000 */
[----:B------:R-:W-:Y:S01]  /*d7c0*/  ULDC.U8 UR15, c[0x0][0x3d8] ;  /* 0x0000f600000f7ab9 */ /* 0x000fe20000000000 */
[----:B------:R-:W-:Y:S01]  /*d7d0*/  @!UP0 UIADD3 UR7, UR17, UR6, URZ ;  /* 0x0000000611078290 */ /* 0x000fe2000fffe03f */
[----:B------:R-:W-:Y:S01]  /*d7e0*/  ISETP.GE.OR P6, PT, R8, UR14, P3 ;  /* 0x0000000e08007c0c */ /* 0x000fe20009fc6670 */
[----:B------:R-:W-:Y:S01]  /*d7f0*/  @!UP0 UMOV UR10, UR16 ;  /* 0x00000010000a8c82 */ /* 0x000fe20008000000 */
[----:B------:R-:W-:Y:S01]  /*d800*/  UISETP.NE.AND UP0, UPT, UR15, URZ, !UP2 ;  /* 0x0000003f0f00728c */ /* 0x000fe2000d705270 */
[C---:B------:R-:W-:Y:S01]  /*d810*/  IADD3 R4, P0, R0.reuse, UR10, RZ ;  /* 0x0000000a00047c10 */ /* 0x040fe2000ff1e0ff */
[----:B------:R-:W-:Y:S01]  /*d820*/  UISETP.NE.AND UP3, UPT, UR15, URZ, UPT ;  /* 0x0000003f0f00728c */ /* 0x000fe2000bf65270 */
[----:B------:R-:W-:Y:S01]  /*d830*/  IMAD.WIDE R6, R7, 0x40, R8 ;  /* 0x0000004007067825 */ /* 0x000fe200078e0208 */
[----:B------:R-:W-:Y:S01]  /*d840*/  @UP2 ULDC.64 UR4, c[0x0][0x2c0] ;  /* 0x0000b00000042ab9 */ /* 0x000fe20000000a00 */
[----:B------:R-:W-:Y:S01]  /*d850*/  USHF.R.S32.HI UR11, URZ, 0x1f, UR8 ;  /* 0x0000001f3f0b7899 */ /* 0x000fe20008011408 */
[----:B------:R-:W-:Y:S01]  /*d860*/  LEA.HI.X.SX32 R5, R0, UR7, 0x1, P0 ;  /* 0x0000000700057c11 */ /* 0x000fe200080f0eff */
[----:B------:R-:W-:Y:S01]  /*d870*/  UISETP.NE.OR UP3, UPT, UR9, URZ, !UP3 ;  /* 0x0000003f0900728c */ /* 0x000fe2000df65670 */
[----:B------:R-:W-:Y:S01]  /*d880*/  VIADD R0, R8, 0x30 ;  /* 0x0000003008007836 */ /* 0x000fe20000000000 */
[----:B------:R-:W-:-:S02]  /*d890*/  @UP2 UIMAD UR21, UR5, UR4, URZ ;  /* 0x00000004051522a4 */ /* 0x000fc4000f8e023f */
[----:B------:R-:W-:Y:S01]  /*d8a0*/  UISETP.NE.OR UP1, UPT, UR12, -0x1, UP3 ;  /* 0xffffffff0c00788c */ /* 0x000fe20009f25670 */
[----:B------:R-:W-:Y:S01]  /*d8b0*/  ULDC.64 UR4, c[0x0][0x2a0] ;  /* 0x0000a80000047ab9 */ /* 0x000fe20000000a00 */
[----:B------:R-:W-:Y:S01]  /*d8c0*/  @!UP2 ULDC UR7, c[0x0][0x270] ;  /* 0x00009c000007aab9 */ /* 0x000fe20000000800 */
[----:B------:R-:W-:Y:S01]  /*d8d0*/  UIMAD UR11, UR11, UR4, URZ ;  /* 0x000000040b0b72a4 */ /* 0x000fe2000f8e023f */
[----:B------:R-:W-:Y:S01]  /*d8e0*/  IMAD.U32 R10, RZ, RZ, UR4 ;  /* 0x00000004ff0a7e24 */ /* 0x000fe2000f8e00ff */
[----:B------:R-:W-:Y:S01]  /*d8f0*/  @UP2 UMOV UR10, 0x1 ;  /* 0x00000001000a2882 */ /* 0x000fe20000000000 */
[----:B------:R-:W-:Y:S01]  /*d900*/  @!UP2 ULDC UR4, c[0x0][0x2c4] ;  /* 0x0000b1000004aab9 */ /* 0x000fe20000000800 */
[----:B------:R-:W-:Y:S01]  /*d910*/  @UP0 ULDC UR4, c[0x0][0x2e4] ;  /* 0x0000b90000040ab9 */ /* 0x000fe20000000800 */
[----:B------:R-:W-:Y:S01]  /*d920*/  @!UP3 ULDC UR9, c[0x0][0x2c4] ;  /* 0x0000b1000009bab9 */ /* 0x000fe20000000800 */
[----:B------:R-:W-:Y:S01]  /*d930*/  @!UP2 UIMAD UR10, UR4, UR7, URZ ;  /* 0x00000007040aa2a4 */ /* 0x000fe2000f8e023f */
[----:B------:R-:W-:Y:S01]  /*d940*/  IMAD.WIDE.U32 R10, R10, UR8, R4 ;  /* 0x000000080a0a7c25 */ /* 0x000fe2000f8e0004 */
[----:B------:R-:W-:Y:S01]  /*d950*/  @!UP1 UIMAD UR12, UR22, UR9, URZ ;  /* 0x00000009160c92a4 */ /* 0x000fe2000f8e023f */
[----:B------:R-:W-:Y:S01]  /*d960*/  ISETP.GE.AND P1, PT, R0, UR14, PT ;  /* 0x0000000e00007c0c */ /* 0x000fe2000bf26270 */
[----:B------:R-:W-:Y:S01]  /*d970*/  UIMAD UR10, UR22, UR10, URZ ;  /* 0x0000000a160a72a4 */ /* 0x000fe2000f8e023f */
[C---:B------:R-:W-:Y:S01]  /*d980*/  VIADD R5, R8.reuse, 0x10 ;  /* 0x0000001008057836 */ /* 0x040fe20000000000 */
[----:B------:R-:W-:Y:S01]  /*d990*/  @UP2 ULDC UR6, c[0x0][0x2c0] ;  /* 0x0000b00000062ab9 */ /* 0x000fe20000000800 */
[----:B------:R-:W-:Y:S01]  /*d9a0*/  @!UP2 UMOV UR6, 0x1 ;  /* 0x000000010006a882 */ /* 0x000fe20000000000 */
[----:B------:R-:W-:Y:S01]  /*d9b0*/  USEL UR10, UR10, URZ, UP3 ;  /* 0x0000003f0a0a7287 */ /* 0x000fe20009800000 */
[----:B------:R-:W-:Y:S01]  /*d9c0*/  VIADD R4, R8, 0x20 ;  /* 0x0000002008047836 */ /* 0x000fe20000000000 */
[----:B------:R-:W-:Y:S01]  /*d9d0*/  @!UP2 UMOV UR21, UR4 ;  /* 0x000000040015ac82 */ /* 0x000fe20008000000 */
[----:B------:R-:W-:Y:S01]  /*d9e0*/  UIMAD UR7, UR20, UR6, URZ ;  /* 0x00000006140772a4 */ /* 0x000fe2000f8e023f */
[C---:B------:R-:W-:Y:S01]  /*d9f0*/  ISETP.GE.AND P0, PT, R5.reuse, UR14, PT ;  /* 0x0000000e05007c0c */ /* 0x040fe2000bf06270 */
[----:B------:R-:W-:Y:S01]  /*da00*/  UIMAD UR21, UR8, UR21, UR10 ;  /* 0x00000015081572a4 */ /* 0x000fe2000f8e020a */
[----:B------:R-:W-:Y:S01]  /*da10*/  ISETP.GE.AND P2, PT, R4, UR14, PT ;  /* 0x0000000e04007c0c */ /* 0x000fe2000bf46270 */
[----:B------:R-:W-:Y:S01]  /*da20*/  UIMAD UR5, UR8, UR5, UR11 ;  /* 0x00000005080572a4 */ /* 0x000fe2000f8e020b */
[----:B------:R-:W-:Y:S01]  /*da30*/  ISETP.GE.OR P5, PT, R5, UR14, P3 ;  /* 0x0000000e05007c0c */ /* 0x000fe20009fa6670 */
[----:B------:R-:W-:Y:S01]  /*da40*/  @!UP3 UMOV UR24, UR12 ;  /* 0x0000000c0018bc82 */ /* 0x000fe20008000000 */
[----:B------:R-:W-:-:S02]  /*da50*/  USHF.R.S32.HI UR4, URZ, 0x1f, UR7 ;  /* 0x0000001f3f047899 */ /* 0x000fc40008011407 */
[----:B------:R-:W-:Y:S01]  /*da60*/  @!UP3 USHF.R.S32.HI UR25, URZ, 0x1f, UR12 ;  /* 0x0000001f3f19b899 */ /* 0x000fe2000801140c */
[----:B------:R-:W-:Y:S01]  /*da70*/  VIADD R13, R11, UR5 ;  /* 0x000000050b0d7c36 */ /* 0x000fe20008000000 */
[----:B------:R-:W-:Y:S02]  /*da80*/  USHF.R.S32.HI UR8, URZ, 0x1f, UR21 ;  /* 0x0000001f3f087899 */ /* 0x000fe40008011415 */
[----:B------:R-:W-:-:S04]  /*da90*/  UIADD3 UR7, UP1, UP0, UR7, UR24, UR21 ;  /* 0x0000001807077290 */ /* 0x000fc8000f83e015 */
[----:B------:R-:W-:Y:S01]  /*daa0*/  UIADD3.X UR24, UR4, UR25, UR8, UP1, UP0 ;  /* 0x0000001904187290 */ /* 0x000fe20008fe0408 */
[----:B------:R-:W-:Y:S11]  /*dab0*/  @P4 BRA `(.L_x_24) ;  /* 0x0000000000344947 */ /* 0x000ff60003800000 */
        /* <DEDUP_REMOVED lines=9> */
[----:B------:R1:W-:Y:S04]  /*db50*/  STG.E.128 desc[UR18][R16.64], RZ ;  /* 0x000000ff10007986 */ /* 0x0003e8000c101d12 */
[----:B------:R1:W-:Y:S04]  /*db60*/  STG.E.128 desc[UR18][R16.64+0x80], RZ ;  /* 0x000080ff10007986 */ /* 0x0003e8000c101d12 */
[----:B------:R1:W-:Y:S04]  /*db70*/  STG.E.128 desc[UR18][R16.64+0x100], RZ ;  /* 0x000100ff10007986 */ /* 0x0003e8000c101d12 */
[----:B------:R1:W-:Y:S02]  /*db80*/  STG.E.128 desc[UR18][R16.64+0x180], RZ ;  /* 0x000180ff10007986 */ /* 0x0003e4000c101d12 */
.L_x_24:
[----:B------:R-:W-:Y:S05]  /*db90*/  BSYNC B0 ;  /* 0x0000000000007941 */ /* 0x000fea0003800000 */
.L_x_23:
[----:B------:R-:W-:Y:S01]  /*dba0*/  BSSY B0, `(.L_x_25) ;  /* 0x0000014000007945 */ /* 0x000fe20003800000 */
[----:B------:R-:W-:Y:S02]  /*dbb0*/  ISETP.GE.OR P4, PT, R4, UR14, P3 ;  /* 0x0000000e04007c0c */ /* 0x000fe40009f86670 */
[----:B------:R-:W-:Y:S01]  /*dbc0*/  ISETP.GE.OR P3, PT, R0, UR14, P3 ;  /* 0x0000000e00007c0c */ /* 0x000fe20009f66670 */
[----:B------:R-:W-:-:S12]  /*dbd0*/  @P0 BRA `(.L_x_26) ;  /* 0x0000000000400947 */ /* 0x000fd80003800000 */
        /* <DEDUP_REMOVED lines=9> */
[----:B-1----:R-:W-:Y:S02]  /*dc70*/  LEA R16, P0, R14, UR4, 0x1 ;  /* 0x000000040e107c11 */ /* 0x002fe4000f8008ff */
[----:B------:R-:W-:-:S04]  /*dc80*/  IADD3 R2, R2, R15, RZ ;  /* 0x0000000f02027210 */ /* 0x000fc80007ffe0ff */
[----:B------:R-:W-:-:S05]  /*dc90*/  LEA.HI.X R17, R14, UR5, R2, 0x1, P0 ;  /* 0x000000050e117c11 */ /* 0x000fca00080f0c02 */
[----:B------:R2:W-:Y:S04]  /*dca0*/  STG.E.128 desc[UR18][R16.64], RZ ;  /* 0x000000ff10007986 */ /* 0x0005e8000c101d12 */
[----:B------:R2:W-:Y:S04]  /*dcb0*/  STG.E.128 desc[UR18][R16.64+0x80], RZ ;  /* 0x000080ff10007986 */ /* 0x0005e8000c101d12 */
[----:B------:R2:W-:Y:S04]  /*dcc0*/  STG.E.128 desc[UR18][R16.64+0x100], RZ ;  /* 0x000100ff10007986 */ /* 0x0005e8000c101d12 */
[----:B------:R2:W-:Y:S02]  /*dcd0*/  STG.E.128 desc[UR18][R16.64+0x180], RZ ;  /* 0x000180ff10007986 */ /* 0x0005e4000c101d12 */
.L_x_26:
[----:B------:R-:W-:Y:S05]  /*dce0*/  BSYNC B0 ;  /* 0x0000000000007941 */ /* 0x000fea0003800000 */
.L_x_25:
[----:B------:R-:W-:Y:S04]  /*dcf0*/  BSSY B0, `(.L_x_27) ;  /* 0x0000012000007945 */ /* 0x000fe80003800000 */
        /* <DEDUP_REMOVED lines=10> */
[----:B-12---:R-:W-:Y:S02]  /*dda0*/  LEA R16, P0, R14, UR4, 0x1 ;  /* 0x000000040e107c11 */ /* 0x006fe4000f8008ff */
[----:B------:R-:W-:-:S04]  /*ddb0*/  IADD3 R2, R2, R15, RZ ;  /* 0x0000000f02027210 */ /* 0x000fc80007ffe0ff */
[----:B------:R-:W-:-:S05]  /*ddc0*/  LEA.HI.X R17, R14, UR5, R2, 0x1, P0 ;  /* 0x000000050e117c11 */ /* 0x000fca00080f0c02 */
[----:B------:R3:W-:Y:S04]  /*ddd0*/  STG.E.128 desc[UR18][R16.64], RZ ;  /* 0x000000ff10007986 */ /* 0x0007e8000c101d12 */
[----:B------:R3:W-:Y:S04]  /*dde0*/  STG.E.128 desc[UR18][R16.64+0x80], RZ ;  /* 0x000080ff10007986 */ /* 0x0007e8000c101d12 */
[----:B------:R3:W-:Y:S04]  /*ddf0*/  STG.E.128 desc[UR18][R16.64+0x100], RZ ;  /* 0x000100ff10007986 */ /* 0x0007e8000c101d12 */
[----:B------:R3:W-:Y:S02]  /*de00*/  STG.E.128 desc[UR18][R16.64+0x180], RZ ;  /* 0x000180ff10007986 */ /* 0x0007e4000c101d12 */
.L_x_28:
[----:B------:R-:W-:Y:S05]  /*de10*/  BSYNC B0 ;  /* 0x0000000000007941 */ /* 0x000fea0003800000 */
.L_x_27:
[----:B------:R-:W-:Y:S04]  /*de20*/  BSSY B0, `(.L_x_29) ;  /* 0x0000012000007945 */ /* 0x000fe80003800000 */
[----:B------:R-:W-:Y:S05]  /*de30*/  @P1 BRA `(.L_x_30) ;  /* 0x0000000000401947 */ /* 0x000fea0003800000 */
[----:B------:R-:W-:Y:S01]  /*de40*/  IADD3 R2, P0, R6, 0x30, RZ ;  /* 0x0000003006027810 */ /* 0x000fe20007f1e0ff */
[----:B------:R-:W-:Y:S01]  /*de50*/  ULDC.64 UR4, c[0x0][0x298] ;  /* 0x0000a60000047ab9 */ /* 0x000fe20000000a00 */
[----:B------:R-:W-:-:S03]  /*de60*/  IMAD.MOV.U32 R6, RZ, RZ, R10 ;  /* 0x000000ffff067224 */ /* 0x000fc600078e000a */
[----:B------:R-:W-:Y:S01]  /*de70*/  IMAD.X R3, RZ, RZ, R7, P0 ;  /* 0x000000ffff037224 */ /* 0x000fe200000e0607 */
[----:B------:R-:W-:-:S03]  /*de80*/  MOV R7, R13 ;  /* 0x0000000d00077202 */ /* 0x000fc60000000f00 */
[----:B------:R-:W-:Y:S02]  /*de90*/  IMAD R3, R3, UR4, RZ ;  /* 0x0000000403037c24 */ /* 0x000fe4000f8e02ff */
        /* <DEDUP_REMOVED lines=10> */
.L_x_30:
[----:B------:R-:W-:Y:S05]  /*df40*/  BSYNC B0 ;  /* 0x0000000000007941 */ /* 0x000fea0003800000 */
.L_x_29:
[----:B------:R-:W-:Y:S04]  /*df50*/  BSSY B0, `(.L_x_31) ;  /* 0x000000a000007945 */ /* 0x000fe80003800000 */
[----:B------:R-:W-:Y:S05]  /*df60*/  @P6 BRA `(.L_x_32) ;  /* 0x0000000000206947 */ /* 0x000fea0003800000 */
[----:B----4-:R-:W-:Y:S01]  /*df70*/  IMAD R2, R8, UR6, RZ ;  /* 0x0000000608027c24 */ /* 0x010fe2000f8e02ff */
[----:B------:R-:W-:-:S04]  /*df80*/  ULDC.64 UR4, c[0x0][0x2b0] ;  /* 0x0000ac0000047ab9 */ /* 0x000fc80000000a00 */
[----:B------:R-:W-:-:S04]  /*df90*/  IADD3 R3, P0, R2, UR7, RZ ;  /* 0x0000000702037c10 */ /* 0x000fc8000ff1e0ff */
[----:B------:R-:W-:Y:S02]  /*dfa0*/  LEA.HI.X.SX32 R2, R2, UR24, 0x1, P0 ;  /* 0x0000001802027c11 */ /* 0x000fe400080f0eff */
[----:B------:R-:W-:-:S04]  /*dfb0*/  LEA R6, P0, R3, UR4, 0x2 ;  /* 0x0000000403067c11 */ /* 0x000fc8000f8010ff */
[----:B------:R-:W-:Y:S01]  /*dfc0*/  LEA.HI.X R7, R3, UR5, R2, 0x2, P0 ;  /* 0x0000000503077c11 */ /* 0x000fe200080f1402 */
[----:B------:R-:W-:-:S05]  /*dfd0*/  IMAD.MOV.U32 R3, RZ, RZ, 0x7f800000 ;  /* 0x7f800000ff037424 */ /* 0x000fca00078e00ff */
[----:B------:R4:W-:Y:S03]  /*dfe0*/  STG.E desc[UR18][R6.64], R3 ;  /* 0x0000000306007986 */ /* 0x0009e6000c101912 */
.L_x_32:
[----:B------:R-:W-:Y:S05]  /*dff0*/  BSYNC B0 ;  /* 0x0000000000007941 */ /* 0x000fea0003800000 */
.L_x_31:
        /* <DEDUP_REMOVED lines=10> */
.L_x_34:
[----:B------:R-:W-:Y:S05]  /*e0a0*/  BSYNC B0 ;  /* 0x0000000000007941 */ /* 0x000fea0003800000 */
.L_x_33:
        /* <DEDUP_REMOVED lines=10> */
.L_x_36:
[----:B------:R-:W-:Y:S05]  /*e150*/  BSYNC B0 ;  /* 0x0000000000007941 */ /* 0x000fea0003800000 */
.L_x_35:
[----:B------:R-:W-:Y:S05]  /*e160*/  @P3 EXIT ;  /* 0x000000000000394d */ /* 0x000fea0003800000 */
[----:B------:R-:W-:Y:S01]  /*e170*/  IMAD R0, R0, UR6, RZ ;  /* 0x0000000600007c24 */ /* 0x000fe2000f8e02ff */
[----:B------:R-:W-:Y:S01]  /*e180*/  ULDC.64 UR4, c[0x0][0x2b0] ;  /* 0x0000ac0000047ab9 */ /* 0x000fe20000000a00 */
[----:B----4-:R-:W-:-:S03]  /*e190*/  IMAD.MOV.U32 R5, RZ, RZ, 0x7f800000 ;  /* 0x7f800000ff057424 */ /* 0x010fc600078e00ff */
[----:B------:R-:W-:-:S04]  /*e1a0*/  IADD3 R3, P0, R0, UR7, RZ ;  /* 0x0000000700037c10 */ /* 0x000fc8000ff1e0ff */
[----:B------:R-:W-:Y:S02]  /*e1b0*/  LEA.HI.X.SX32 R0, R0, UR24, 0x1, P0 ;  /* 0x0000001800007c11 */ /* 0x000fe400080f0eff */
[----:B------:R-:W-:-:S04]  /*e1c0*/  LEA R2, P0, R3, UR4, 0x2 ;  /* 0x0000000403027c11 */ /* 0x000fc8000f8010ff */
[----:B------:R-:W-:-:S05]  /*e1d0*/  LEA.HI.X R3, R3, UR5, R0, 0x2, P0 ;  /* 0x0000000503037c11 */ /* 0x000fca00080f1400 */
[----:B------:R-:W-:Y:S01]  /*e1e0*/  STG.E desc[UR18][R2.64], R5 ;  /* 0x0000000502007986 */ /* 0x000fe2000c101912 */
[----:B------:R-:W-:Y:S05]  /*e1f0*/  EXIT ;  /* 0x000000000000794d */ /* 0x000fea0003800000 */
.L_x_37:
[----:B------:R-:W-:-:S00]  /*e200*/  BRA `(.L_x_37) ;  /* 0xfffffffc00fc7947 */ /* 0x000fc0000383ffff */
[----:B------:R-:W-:-:S00]  /*e210*/  NOP ;  /* 0x0000000000007918 */ /* 0x000fc00000000000 */
        /* <DEDUP_REMOVED lines=14> */
.L_x_1257:


//--------------------- .text._ZN5flash16flash_fwd_kernelI23Flash_fwd_kernel_traitsILi256ELi64ELi64ELi4ELb0ELb0EN7cutlass10bfloat16_tE19Flash_kernel_traitsILi256ELi64ELi64ELi4ES3_EELb0ELb1ELb0ELb0ELb0ELb0ELb0ELb0EEEvNS_16Flash_fwd_paramsE --------------------------
	.section	.text._ZN5flash16flash_fwd_kernelI23Flash_fwd_kernel_traitsILi256ELi64ELi64ELi4ELb0ELb0EN7cutlass10bfloat16_tE19Flash_kernel_traitsILi256ELi64ELi64ELi4ES3_EELb0ELb1ELb0ELb0ELb0ELb0ELb0ELb0EEEvNS_16Flash_fwd_paramsE,"ax",@progbits
	.align	128
        .global         _ZN5flash16flash_fwd_kernelI23Flash_fwd_kernel_traitsILi256ELi64ELi64ELi4ELb0ELb0EN7cutlass10bfloat16_tE19Flash_kernel_traitsILi256ELi64ELi64ELi4ES3_EELb0ELb1ELb0ELb0ELb0ELb0ELb0ELb0EEEvNS_16Flash_fwd_paramsE
        .type           _ZN5flash16flash_fwd_kernelI23Flash_fwd_kernel_traitsILi256ELi64ELi64ELi4ELb0ELb0EN7cutlass10bfloat16_tE19Flash_kernel_traitsILi256ELi64ELi64ELi4ES3_EELb0ELb1ELb0ELb0ELb0ELb0ELb0ELb0EEEvNS_16Flash_fwd_paramsE,@function
        .size           _ZN5flash16flash_fwd_kernelI23Flash_fwd_kernel_traitsILi256ELi64ELi64ELi4ELb0ELb0EN7cutlass10bfloat16_tE19Flash_kernel_traitsILi256ELi64ELi64ELi4ES3_EELb0ELb1ELb0ELb0ELb0ELb0ELb0ELb0EEEvNS_16Flash_fwd_paramsE,(.L_x_1258 - _ZN5flash16flash_fwd_kernelI23Flash_fwd_kernel_traitsILi256ELi64ELi64ELi4ELb0ELb0EN7cutlass10bfloat16_tE19Flash_kernel_traitsILi256ELi64ELi64ELi4ES3_EELb0ELb1ELb0ELb0ELb0ELb0ELb0ELb0EEEvNS_16Flash_fwd_paramsE)
        .other          _ZN5flash16flash_fwd_kernelI23Flash_fwd_kernel_traitsILi256ELi64ELi64ELi4ELb0ELb0EN7cutlass10bfloat16_tE19Flash_kernel_traitsILi256ELi64ELi64ELi4ES3_EELb0ELb1ELb0ELb0ELb0ELb0ELb0ELb0EEEvNS_16Flash_fwd_paramsE,@"STO_CUDA_ENTRY STV_DEFAULT"
_ZN5flash16flash_fwd_kernelI23Flash_fwd_kernel_traitsILi256ELi64ELi64ELi4ELb0ELb0EN7cutlass10bfloat16_tE19Flash_kernel_traitsILi256ELi64ELi64ELi4ES3_EELb0ELb1ELb0ELb0ELb0ELb0ELb0ELb0EEEvNS_16Flash_fwd_paramsE:
.text._ZN5flash16flash_fwd_kernelI23Flash_fwd_kernel_traitsILi256ELi64ELi64ELi4ELb0ELb0EN7cutlass10bfloat16_tE19Flash_kernel_traitsILi256ELi64ELi64ELi4ES3_EELb0ELb1ELb0ELb0ELb0ELb0ELb0ELb0EEEvNS_16Flash_fwd_paramsE:
[----:B------:R-:W1:Y:S08]  /*0000*/  LDC R1, c[0x0][0x28] ;  /* 0x00000a00ff017b82 */ /* 0x000e700000000800 */
[----:B------:R-:W2:Y:S01]  /*0010*/  S2UR UR10, SR_CTAID.Y ;  /* 0x00000000000a79c3 */ /* 0x000ea20000002600 */
[----:B------:R-:W-:Y:S01]  /*0020*/  ULDC.64 UR6, c[0x0][0x2f0] ;  /* 0x0000bc0000067ab9 */ /* 0x000fe20000000a00 */
[----:B------:R-:W-:Y:S01]  /*0030*/  ULDC.64 UR4, c[0x0][0x300] ;  /* 0x0000c00000047ab9 */ /* 0x000fe20000000a00 */
[----:B------:R-:W-:Y:S01]  /*0040*/  UISETP.NE.U32.AND UP2, UPT, UR6, URZ, UPT ;  /* 0x0000003f0600728c */ /* 0x000fe2000bf45070 */
[----:B-1----:R-:W-:Y:S01]  /*0050*/  VIADD R1, R1, 0xffffffe0 ;  /* 0xffffffe001017836 */ /* 0x002fe20000000000 */
[----:B------:R-:W-:-:S02]  /*0060*/  UISETP.NE.U32.AND UP1, UPT, UR4, URZ, UPT ;  /* 0x0000003f0400728c */ /* 0x000fc4000bf25070 */
[----:B------:R-:W-:Y:S02]  /*0070*/  UISETP.NE.AND.EX UP2, UPT, UR7, URZ, UPT, UP2 ;  /* 0x0000003f0700728c */ /* 0x000fe4000bf45320 */
[----:B------:R-:W-:Y:S01]  /*0080*/  UISETP.NE.AND.EX UP1, UPT, UR5, URZ, UPT, UP1 ;  /* 0x0000003f0500728c */ /* 0x000fe2000bf25310 */
[----:B------:R-:W-:Y:S01]  /*0090*/  ULDC.64 UR8, c[0x0][0x2f0] ;  /* 0x0000bc0000087ab9 */ /* 0x000fe20000000a00 */
[----:B------:R-:W-:Y:S02]  /*00a0*/  ULDC.64 UR26, c[0x0][0x208] ;  /* 0x00008200001a7ab9 */ /* 0x000fe40000000a00 */
[----:B------:R-:W-:Y:S01]  /*00b0*/  PLOP3.LUT P2, PT, PT, PT, UP2, 0x80, 0x0 ;  /* 0x000000000000781c */ /* 0x000fe20003f4f028 */
[----:B------:R-:W-:Y:S01]  /*00c0*/  ULDC.U8 UR6, c[0x0][0x3c2] ;  /* 0x0000f08000067ab9 */ /* 0x000fe20000000000 */
[----:B------:R-:W-:Y:S01]  /*00d0*/  PLOP3.LUT P0, PT, PT, PT, UP1, 0x80, 0x0 ;  /* 0x000000000000781c */ /* 0x000fe20003f0f018 */
[----:B------:R-:W-:Y:S01]  /*00e0*/  ULDC.64 UR4, c[0x0][0x2f8] ;  /* 0x0000be0000047ab9 */ /* 0x000fe20000000a00 */
[----:B------:R-:W-:-:S02]  /*00f0*/  UISETP.NE.AND UP3, UPT, UR6, URZ, UPT ;  /* 0x0000003f0600728c */ /* 0x000fc4000bf65270 */
[----:B------:R-:W-:Y:S01]  /*0100*/  UISETP.EQ.U32.AND UP0, UPT, UR4, URZ, UPT ;  /* 0x0000003f0400728c */ /* 0x000fe2000bf02070 */
[----:B------:R-:W-:-:S03]  /*0110*/  ULDC.64 UR6, c[0x0][0x2f8] ;  /* 0x0000be0000067ab9 */ /* 0x000fc60000000a00 */
[----:B------:R-:W-:Y:S02]  /*0120*/  UISETP.EQ.OR.EX UP0, UPT, UR5, URZ, !UP3, UP0 ;  /* 0x0000003f0500728c */ /* 0x000fe4000df02700 */
[----:B--2---:R-:W-:-:S06]  /*0130*/  UIMAD.WIDE UR8, UR10, 0x4, UR8 ;  /* 0x000000040a0878a5 */ /* 0x004fcc000f8e0208 */
[----:B------:R-:W-:Y:S02]  /*0140*/  IMAD.U32 R2, RZ, RZ, UR8 ;  /* 0x00000008ff027e24 */ /* 0x000fe4000f8e00ff */
[----:B------:R-:W-:Y:S01]  /*0150*/  IMAD.U32 R3, RZ, RZ, UR9 ;  /* 0x00000009ff037e24 */ /* 0x000fe2000f8e00ff */
[----:B------:R-:W-:Y:S02]  /*0160*/  @UP1 ULDC.64 UR8, c[0x0][0x300] ;  /* 0x0000c00000081ab9 */ /* 0x000fe40000000a00 */
[----:B------:R-:W-:Y:S02]  /*0170*/  @UP1 UIMAD.WIDE UR8, UR10, 0x4, UR8 ;  /* 0x000000040a0818a5 */ /* 0x000fe4000f8e0208 */
[----:B------:R-:W2:Y:S04]  /*0180*/  @P2 LDG.E R4, desc[UR26][R2.64] ;  /* 0x0000001a02042981 */ /* 0x000ea8000c1e1900 */
[----:B------:R1:W3:Y:S01]  /*0190*/  @P2 LDG.E R0, desc[UR26][R2.64+0x4] ;  /* 0x0000041a02002981 */ /* 0x0002e2000c1e1900 */
[----:B------:R-:W-:Y:S01]  /*01a0*/  PLOP3.LUT P1, PT, PT, PT, UP0, 0x80, 0x0 ;  /* 0x000000000000781c */ /* 0x000fe20003f2f008 */
[----:B------:R-:W-:-:S06]  /*01b0*/  UIMAD.WIDE UR6, UR10, 0x4, UR6 ;  /* 0x000000040a0678a5 */ /* 0x000fcc000f8e0206 */
[----:B------:R-:W-:Y:S02]  /*01c0*/  IMAD.U32 R6, RZ, RZ, UR6 ;  /* 0x00000006ff067e24 */ /* 0x000fe4000f8e00ff */
[----:B------:R-:W-:Y:S02]  /*01d0*/  IMAD.U32 R7, RZ, RZ, UR7 ;  /* 0x00000007ff077e24 */ /* 0x000fe4000f8e00ff */
[----:B-1----:R-:W-:Y:S02]  /*01e0*/  IMAD.U32 R2, RZ, RZ, UR8 ;  /* 0x00000008ff027e24 */ /* 0x002fe4000f8e00ff */
[----:B------:R-:W-:-:S05]  /*01f0*/  IMAD.U32 R3, RZ, RZ, UR9 ;  /* 0x00000009ff037e24 */ /* 0x000fca000f8e00ff */
[----:B------:R-:W4:Y:S04]  /*0200*/  @P0 LDG.E R2, desc[UR26][R2.64] ;  /* 0x0000001a02020981 */ /* 0x000f28000c1e1900 */
[----:B------:R-:W5:Y:S01]  /*0210*/  @!P1 LDG.E R3, desc[UR26][R6.64] ;  /* 0x0000001a06039981 */ /* 0x000f62000c1e1900 */
[----:B------:R-:W-:Y:S01]  /*0220*/  UMOV UR14, 0xffffffff ;  /* 0xffffffff000e7882 */ /* 0x000fe20000000000 */
[----:B------:R-:W-:Y:S01]  /*0230*/  UMOV UR11, URZ ;  /* 0x0000003f000b7c82 */ /* 0x000fe20008000000 */
[----:B------:R-:W-:Y:S01]  /*0240*/  UMOV UR6, 0xffffffff ;  /* 0xffffffff00067882 */ /* 0x000fe20000000000 */
[----:B------:R-:W1:Y:S08]  /*0250*/  S2UR UR15, SR_CTAID.X ;  /* 0x00000000000f79c3 */ /* 0x000e700000002500 */
[----:B------:R-:W1:Y:S01]  /*0260*/  S2UR UR31, SR_CTAID.Z ;  /* 0x00000000001f79c3 */ /* 0x000e620000002700 */
[----:B--2---:R-:W-:-:S02]  /*0270*/  @P2 R2UR UR14, R4 ;  /* 0x00000000040e22ca */ /* 0x004fc400000e0000 */
[----:B---3--:R-:W-:-:S13]  /*0280*/  @P2 R2UR UR16, R0 ;  /* 0x00000000001022ca */ /* 0x008fda00000e0000 */
[----:B------:R-:W-:-:S07]  /*0290*/  @UP2 UIADD3 UR16, UR16, -UR14, URZ ;  /* 0x8000000e10102290 */ /* 0x000fce000fffe03f */
[----:B------:R-:W-:Y:S01]  /*02a0*/  @!UP2 ULDC UR16, c[0x0][0x2c4] ;  /* 0x0000b1000010aab9 */ /* 0x000fe20000000800 */
[----:B----4-:R-:W-:Y:S02]  /*02b0*/  @P0 R2UR UR11, R2 ;  /* 0x00000000020b02ca */ /* 0x010fe400000e0000 */
[----:B------:R-:W-:-:S04]  /*02c0*/  ISETP.NE.U32.AND P0, PT, RZ, UR4, PT ;  /* 0x00000004ff007c0c */ /* 0x000fc8000bf05070 */
[----:B------:R-:W-:Y:S02]  /*02d0*/  ISETP.NE.AND.EX P0, PT, RZ, UR5, PT, P0 ;  /* 0x00000005ff007c0c */ /* 0x000fe4000bf05300 */
[----:B-----5:R-:W-:-:S11]  /*02e0*/  @!P1 R2UR UR6, R3 ;  /* 0x00000000030692ca */ /* 0x020fd600000e0000 */
[----:B-1----:R-:W-:Y:S05]  /*02f0*/  @!P0 BRA `(.L_x_38) ;  /* 0x00000000001c8947 */ /* 0x002fea0003800000 */
[----:B------:R-:W-:-:S13]  /*0300*/  PLOP3.LUT P0, PT, PT, PT, UP3, 0x80, 0x0 ;  /* 0x000000000000781c */ /* 0x000fda0003f0f038 */
[----:B------:R-:W2:Y:S04]  /*0310*/  @P0 LDG.E R0, desc[UR26][R6.64+0x4] ;  /* 0x0000041a06000981 */ /* 0x000ea8000c1e1900 */
[----:B------:R-:W3:Y:S01]  /*0320*/  @!P0 LDG.E R6, desc[UR26][R6.64] ;  /* 0x0000001a06068981 */ /* 0x000ee2000c1e1900 */
[----:B--2---:R-:W-:-:S13]  /*0330*/  @P0 R2UR UR7, R0 ;  /* 0x00000000000702ca */ /* 0x004fda00000e0000 */
[----:B------:R-:W-:-:S07]  /*0340*/  @UP3 UIADD3 UR7, UR7, -UR6, URZ ;  /* 0x8000000607073290 */ /* 0x000fce000fffe03f */
[----:B---3--:R-:W-:Y:S01]  /*0350*/  @!P0 R2UR UR7, R6 ;  /* 0x00000000060782ca */ /* 0x008fe200000e0000 */
[----:B------:R-:W-:-:S14]  /*0360*/  BRA `(.L_x_39) ;  /* 0x0000000000047947 */ /* 0x000fdc0003800000 */
.L_x_38:
[----:B------:R-:W-:-:S05]  /*0370*/  ULDC UR7, c[0x0][0x2c8] ;  /* 0x0000b20000077ab9 */ /* 0x000fca0000000800 */
.L_x_39:
        /* <DEDUP_REMOVED lines=22> */
[----:B------:R-:W1:Y:S01]  /*04e0*/  S2R R84, SR_TID.X ;  /* 0x0000000000547919 */ /* 0x000e620000002100 */
        /* <DEDUP_REMOVED lines=13> */
[----:B-1----:R-:W-:Y:S05]  /*05c0*/  @!P0 BRA `(.L_x_40) ;  /* 0x0000010c00e88947 */ /* 0x002fea0003800000 */
[----:B------:R-:W-:Y:S02]  /*05d0*/  UISETP.NE.AND UP1, UPT, UR14, -0x1, UPT ;  /* 0xffffffff0e00788c */ /* 0x000fe4000bf25270 */
[----:B------:R-:W-:-:S06]  /*05e0*/  UISETP.NE.AND UP0, UPT, UR6, -0x1, UPT ;  /* 0xffffffff0600788c */ /* 0x000fcc000bf05270 */
[----:B------:R-:W-:-:S03]  /*05f0*/  PLOP3.LUT P0, PT, PT, PT, UP0, 0x80, 0x0 ;  /* 0x000000000000781c */ /* 0x000fc60003f0f008 */
[----:B------:R-:W-:Y:S01]  /*0600*/  @!UP1 USHF.R.S32.HI UR7, URZ, 0x1f, UR10 ;  /* 0x0000001f3f079899 */ /* 0x000fe2000801140a */
[----:B------:R-:W-:Y:S01]  /*0610*/  @!UP1 ULDC.64 UR4, c[0x0][0x228] ;  /* 0x00008a0000049ab9 */ /* 0x000fe20000000a00 */
[----:B------:R-:W-:Y:S01]  /*0620*/  @UP1 ULDC.64 UR32, c[0x0][0x240] ;  /* 0x0000900000201ab9 */ /* 0x000fe20000000a00 */
[----:B------:R-:W-:Y:S02]  /*0630*/  @UP0 UIADD3 UR21, UR11, UR6, URZ ;  /* 0x000000060b150290 */ /* 0x000fe4000fffe03f */
[----:B------:R-:W-:Y:S02]  /*0640*/  @!UP1 UIMAD.WIDE.U32 UR34, UR10, UR4, URZ ;  /* 0x000000040a2292a5 */ /* 0x000fe4000f8e003f */
[----:B------:R-:W-:Y:S02]  /*0650*/  @!UP1 UIMAD UR4, UR7, UR4, URZ ;  /* 0x00000004070492a4 */ /* 0x000fe4000f8e023f */
[----:B------:R-:W-:Y:S01]  /*0660*/  @UP1 UIMAD.WIDE.U32 UR12, UR14, UR32, URZ ;  /* 0x000000200e0c12a5 */ /* 0x000fe2000f8e003f */
[----:B------:R-:W-:Y:S01]  /*0670*/  @UP0 ULDC.64 UR8, c[0x0][0x248] ;  /* 0x0000920000080ab9 */ /* 0x000fe20000000a00 */
[----:B------:R-:W-:-:S02]  /*0680*/  @!UP1 UIMAD UR5, UR10, UR5, UR4 ;  /* 0x000000050a0592a4 */ /* 0x000fc4000f8e0204 */
[----:B------:R-:W-:Y:S02]  /*0690*/  @UP0 UIMAD.WIDE.U32 UR22, UR21, UR8, URZ ;  /* 0x00000008151602a5 */ /* 0x000fe4000f8e003f */
[----:B------:R-:W-:Y:S02]  /*06a0*/  @UP0 UIMAD UR21, UR21, UR9, URZ ;  /* 0x00000009151502a4 */ /* 0x000fe4000f8e023f */
[----:B------:R-:W-:Y:S02]  /*06b0*/  @UP1 UIMAD UR33, UR14, UR33, UR13 ;  /* 0x000000210e2112a4 */ /* 0x000fe4000f8e020d */
[----:B------:R-:W-:Y:S02]  /*06c0*/  @UP0 UIADD3 UR21, UR23, UR21, URZ ;  /* 0x0000001517150290 */ /* 0x000fe4000fffe03f */
[----:B------:R-:W-:Y:S01]  /*06d0*/  @!UP1 UIADD3 UR33, UR35, UR5, URZ ;  /* 0x0000000523219290 */ /* 0x000fe2000fffe03f */
[----:B------:R-:W-:Y:S01]  /*06e0*/  @!UP1 UMOV UR12, UR34 ;  /* 0x00000022000c9c82 */ /* 0x000fe20008000000 */
[----:B------:R-:W-:Y:S10]  /*06f0*/  @P0 BRA `(.L_x_41) ;  /* 0x0000000000300947 */ /* 0x000ff40003800000 */
        /* <DEDUP_REMOVED lines=8> */
[----:B------:R-:W-:Y:S02]  /*0780*/  UIMAD UR7, UR7, UR4, URZ ;  /* 0x00000004070772a4 */ /* 0x000fe4000f8e023f */
[----:B------:R-:W-:Y:S02]  /*0790*/  UIMAD.WIDE.U32 UR22, UR10, UR4, UR22 ;  /* 0x000000040a1672a5 */ /* 0x000fe4000f8e0016 */
[----:B------:R-:W-:-:S04]  /*07a0*/  UIMAD UR5, UR10, UR5, UR7 ;  /* 0x000000050a0572a4 */ /* 0x000fc8000f8e0207 */
[----:B------:R-:W-:-:S12]  /*07b0*/  UIADD3 UR21, UR23, UR5, URZ ;  /* 0x0000000517157290 */ /* 0x000fd8000fffe03f */
.L_x_41:
[----:B------:R-:W-:Y:S01]  /*07c0*/  ULDC UR4, c[0x0][0x278] ;  /* 0x00009e0000047ab9 */ /* 0x000fe20000000800 */
[----:B------:R-:W1:Y:S01]  /*07d0*/  S2R R2, SR_CTAID.Z ;  /* 0x0000000000027919 */ /* 0x000e620000002700 */
[----:B------:R-:W-:Y:S01]  /*07e0*/  IMAD.U32 R0, RZ, RZ, UR4 ;  /* 0x00000004ff007e24 */ /* 0x000fe2000f8e00ff */
[----:B------:R-:W-:Y:S01]  /*07f0*/  UMOV UR34, URZ ;  /* 0x0000003f00227c82 */ /* 0x000fe20008000000 */
[----:B------:R-:W-:Y:S01]  /*0800*/  SHF.R.S32.HI R86, RZ, 0x1f, R84 ;  /* 0x0000001fff567819 */ /* 0x000fe20000011454 */
[----:B------:R-:W-:Y:S01]  /*0810*/  IMAD.U32 R22, RZ, RZ, UR15 ;  /* 0x0000000fff167e24 */ /* 0x000fe2000f8e00ff */
[----:B------:R-:W-:Y:S01]  /*0820*/  UIADD3 UR30, -UR25, UR16, URZ ;  /* 0x00000010191e7290 */ /* 0x000fe2000fffe13f */
[----:B------:R-:W-:Y:S01]  /*0830*/  IABS R0, R0 ;  /* 0x0000000000007213 */ /* 0x000fe20000000000 */
[----:B------:R-:W-:Y:S01]  /*0840*/  UIADD3 UR17, UR19, -0x1, URZ ;  /* 0xffffffff13117890 */ /* 0x000fe2000fffe03f */
[----:B------:R-:W-:Y:S02]  /*0850*/  LEA.HI R12, R86, R84, RZ, 0x3 ;  /* 0x00000054560c7211 */ /* 0x000fe400078f18ff */
[----:B------:R-:W-:-:S02]  /*0860*/  R2UR UR5, R0 ;  /* 0x00000000000572ca */ /* 0x000fc400000e0000 */
[----:B------:R-:W-:Y:S02]  /*0870*/  SHF.R.S32.HI R28, RZ, 0x3, R12 ;  /* 0x00000003ff1c7819 */ /* 0x000fe4000001140c */
[----:B------:R-:W-:Y:S02]  /*0880*/  LOP3.LUT R12, R12, 0xfffffff8, RZ, 0xc0, !PT ;  /* 0xfffffff80c0c7812 */ /* 0x000fe400078ec0ff */
[----:B------:R-:W-:-:S03]  /*0890*/  SHF.R.S32.HI R29, RZ, 0x1f, R28 ;  /* 0x0000001fff1d7819 */ /* 0x000fc6000001141c */
[----:B------:R-:W-:Y:S02]  /*08a0*/  IMAD.IADD R12, R84, 0x1, -R12 ;  /* 0x00000001540c7824 */ /* 0x000fe400078e0a0c */
[----:B------:R2:W-:Y:S01]  /*08b0*/  STL.64 [R1], R28 ;  /* 0x0000001c01007387 */ /* 0x0005e20000100a00 */
[----:B------:R-:W-:Y:S01]  /*08c0*/  IMAD.WIDE R22, R22, 0x40, R28 ;  /* 0x0000004016167825 */ /* 0x000fe200078e021c */
[----:B------:R-:W3:Y:S03]  /*08d0*/  I2F.RP R0, UR5 ;  /* 0x0000000500007d06 */ /* 0x000ee60008209400 */
[----:B------:R-:W-:-:S05]  /*08e0*/  IMAD.SHL.U32 R6, R12, 0x8, RZ ;  /* 0x000000080c067824 */ /* 0x000fca00078e00ff */
[----:B------:R-:W-:Y:S02]  /*08f0*/  SHF.R.S32.HI R7, RZ, 0x1f, R6 ;  /* 0x0000001fff077819 */ /* 0x000fe40000011406 */
[----:B-1----:R-:W-:-:S04]  /*0900*/  IABS R2, R2 ;  /* 0x0000000200027213 */ /* 0x002fc80000000000 */
[----:B------:R-:W-:Y:S01]  /*0910*/  R2UR UR7, R2 ;  /* 0x00000000020772ca */ /* 0x000fe200000e0000 */
[----:B---3--:R-:W1:Y:S01]  /*0920*/  MUFU.RCP R0, R0 ;  /* 0x0000000000007308 */ /* 0x008e620000001000 */
[----:B------:R-:W-:-:S05]  /*0930*/  LEA.HI R2, R86, R84, RZ, 0x6 ;  /* 0x0000005456027211 */ /* 0x000fca00078f30ff */
[----:B------:R-:W-:Y:S02]  /*0940*/  IMAD.SHL.U32 R2, R2, 0x8, RZ ;  /* 0x0000000802027824 */ /* 0x000fe400078e00ff */
[----:B-1----:R-:W-:-:S06]  /*0950*/  VIADD R0, R0, 0xffffffe ;  /* 0x0ffffffe00007836 */ /* 0x002fcc0000000000 */
[----:B------:R-:W1:Y:S02]  /*0960*/  F2I.FTZ.U32.TRUNC.NTZ R0, R0 ;  /* 0x0000000000007305 */ /* 0x000e64000021f000 */
[----:B-1----:R-:W-:Y:S01]  /*0970*/  R2UR UR35, R0 ;  /* 0x00000000002372ca */ /* 0x002fe200000e0000 */
[----:B------:R-:W-:-:S05]  /*0980*/  IMAD.SHL.U32 R0, R28, 0x40, RZ ;  /* 0x000000401c007824 */ /* 0x000fca00078e00ff */
[----:B------:R-:W-:-:S04]  /*0990*/  LOP3.LUT R0, R0, 0x1c0, RZ, 0xc0, !PT ;  /* 0x000001c000007812 */ /* 0x000fc800078ec0ff */
[----:B------:R-:W-:Y:S02]  /*09a0*/  LOP3.LUT R3, R0, 0x38, R6, 0xf8, !PT ;  /* 0x0000003800037812 */ /* 0x000fe400078ef806 */
[----:B------:R-:W-:Y:S01]  /*09b0*/  SHF.R.U32.HI R0, RZ, 0x3, R0 ;  /* 0x00000003ff007819 */ /* 0x000fe20000011600 */
[----:B------:R-:W-:-:S03]  /*09c0*/  UIADD3 UR13, URZ, -UR35, URZ ;  /* 0x800000233f0d7290 */ /* 0x000fc6000fffe03f */
[----:B------:R-:W-:Y:S01]  /*09d0*/  LOP3.LUT R0, R3, R0, RZ, 0x3c, !PT ;  /* 0x0000000003007212 */ /* 0x000fe200078e3cff */
[----:B------:R-:W-:-:S03]  /*09e0*/  UIMAD UR13, UR13, UR5, URZ ;  /* 0x000000050d0d72a4 */ /* 0x000fc6000f8e023f */
[----:B------:R-:W-:Y:S01]  /*09f0*/  LOP3.LUT R219, R0, 0xfffffe00, R2, 0xf8, !PT ;  /* 0xfffffe0000db7812 */ /* 0x000fe200078ef802 */
[----:B------:R-:W-:-:S07]  /*0a00*/  UIMAD.WIDE.U32 UR34, UR35, UR13, UR34 ;  /* 0x0000000d232272a5 */ /* 0x000fce000f8e0022 */
[----:B------:R-:W-:Y:S02]  /*0a10*/  UMOV UR13, UR35 ;  /* 0x00000023000d7c82 */ /* 0x000fe40008000000 */
[----:B------:R-:W-:Y:S02]  /*0a20*/  UIMAD.WIDE.U32 UR34, UR13, UR7, URZ ;  /* 0x000000070d2272a5 */ /* 0x000fe4000f8e003f */
[----:B------:R-:W-:-:S05]  /*0a30*/  USHF.R.S32.HI UR34, URZ, 0x1f, UR31 ;  /* 0x0000001f3f227899 */ /* 0x000fca000801141f */
[----:B------:R-:W-:Y:S02]  /*0a40*/  UMOV UR18, UR35 ;  /* 0x0000002300127c82 */ /* 0x000fe40008000000 */
[----:B------:R-:W-:-:S04]  /*0a50*/  UIADD3 UR13, -UR18, URZ, URZ ;  /* 0x0000003f120d7290 */ /* 0x000fc8000fffe13f */
[----:B------:R-:W-:-:S04]  /*0a60*/  UIMAD UR7, UR5, UR13, UR7 ;  /* 0x0000000d050772a4 */ /* 0x000fc8000f8e0207 */
[----:B------:R-:W-:-:S11]  /*0a70*/  UISETP.GT.U32.AND UP1, UPT, UR5, UR7, UPT ;  /* 0x000000070500728c */ /* 0x000fd6000bf24070 */
[----:B------:R-:W-:Y:S02]  /*0a80*/  @!UP1 UIADD3 UR7, UR7, -UR5, URZ ;  /* 0x8000000507079290 */ /* 0x000fe4000fffe03f */
[----:B------:R-:W-:Y:S02]  /*0a90*/  @!UP1 UIADD3 UR18, UR18, 0x1, URZ ;  /* 0x0000000112129890 */ /* 0x000fe4000fffe03f */
[----:B------:R-:W-:Y:S02]  /*0aa0*/  UISETP.GE.U32.AND UP2, UPT, UR7, UR5, UPT ;  /* 0x000000050700728c */ /* 0x000fe4000bf46070 */
[----:B------:R-:W-:Y:S02]  /*0ab0*/  @UP0 UIADD3 UR5, UR11, UR6, URZ ;  /* 0x000000060b050290 */ /* 0x000fe4000fffe03f */
[----:B------:R-:W-:-:S04]  /*0ac0*/  ULOP3.LUT UR6, UR31, UR4, URZ, 0x3c, !UPT ;  /* 0x000000041f067292 */ /* 0x000fc8000f8e3c3f */
[----:B------:R-:W-:-:S03]  /*0ad0*/  UISETP.GE.AND UP1, UPT, UR6, URZ, UPT ;  /* 0x0000003f0600728c */ /* 0x000fc6000bf26270 */
[----:B------:R-:W-:Y:S02]  /*0ae0*/  @UP2 UIADD3 UR18, UR18, 0x1, URZ ;  /* 0x0000000112122890 */ /* 0x000fe4000fffe03f */
[----:B------:R-:W-:Y:S01]  /*0af0*/  UISETP.NE.AND UP2, UPT, UR4, URZ, UPT ;  /* 0x0000003f0400728c */ /* 0x000fe2000bf45270 */
[----:B------:R-:W-:Y:S02]  /*0b00*/  @UP0 ULDC.64 UR6, c[0x0][0x250] ;  /* 0x0000940000060ab9 */ /* 0x000fe40000000a00 */
[----:B------:R-:W-:-:S03]  /*0b10*/  @UP0 UIMAD.WIDE.U32 UR36, UR5, UR6, URZ ;  /* 0x00000006052402a5 */ /* 0x000fc6000f8e003f */
[----:B------:R-:W-:Y:S02]  /*0b20*/  @!UP1 UIADD3 UR18, -UR18, URZ, URZ ;  /* 0x0000003f12129290 */ /* 0x000fe4000fffe13f */
[----:B------:R-:W-:-:S03]  /*0b30*/  @UP0 UIMAD UR5, UR5, UR7, URZ ;  /* 0x00000007050502a4 */ /* 0x000fc6000f8e023f */
[----:B------:R-:W-:Y:S02]  /*0b40*/  @!UP2 ULOP3.LUT UR18, URZ, UR4, URZ, 0x33, !UPT ;  /* 0x000000043f12a292 */ /* 0x000fe4000f8e333f */
[----:B------:R-:W-:Y:S01]  /*0b50*/  @UP0 UIADD3 UR23, UR37, UR5, URZ ;  /* 0x0000000525170290 */ /* 0x000fe2000fffe03f */
[----:B------:R-:W-:Y:S01]  /*0b60*/  @UP0 UMOV UR24, UR36 ;  /* 0x0000002400180c82 */ /* 0x000fe20008000000 */
[----:B------:R-:W-:Y:S01]  /*0b70*/  USHF.R.S32.HI UR29, URZ, 0x1f, UR18 ;  /* 0x0000001f3f1d7899 */ /* 0x000fe20008011412 */
[----:B--2---:R-:W-:Y:S11]  /*0b80*/  @P0 BRA `(.L_x_42) ;  /* 0x0000000000340947 */ /* 0x004ff60003800000 */
        /* <DEDUP_REMOVED lines=8> */
[----:B------:R-:W-:-:S04]  /*0c10*/  UIMAD UR11, UR11, UR4, URZ ;  /* 0x000000040b0b72a4 */ /* 0x000fc8000f8e023f */
[----:B------:R-:W-:Y:S02]  /*0c20*/  UIMAD UR5, UR10, UR5, UR11 ;  /* 0x000000050a0572a4 */ /* 0x000fe4000f8e020b */
[----:B------:R-:W-:-:S04]  /*0c30*/  UIMAD.WIDE.U32 UR10, UR10, UR4, UR36 ;  /* 0x000000040a0a72a5 */ /* 0x000fc8000f8e0024 */
[----:B------:R-:W-:-:S03]  /*0c40*/  UIADD3 UR23, UR11, UR5, URZ ;  /* 0x000000050b177290 */ /* 0x000fc6000fffe03f */
[----:B------:R-:W-:-:S09]  /*0c50*/  UMOV UR24, UR10 ;  /* 0x0000000a00187c82 */ /* 0x000fd20008000000 */
.L_x_42:
[----:B------:R-:W1:Y:S01]  /*0c60*/  S2UR UR32, SR_CgaCtaId ;  /* 0x00000000002079c3 */ /* 0x000e620000008800 */
[----:B------:R-:W-:Y:S01]  /*0c70*/  IADD3 R2, P0, R6, UR12, RZ ;  /* 0x0000000c06027c10 */ /* 0x000fe2000ff1e0ff */
[----:B------:R-:W-:Y:S01]  /*0c80*/  ULDC.64 UR4, c[0x0][0x258] ;  /* 0x0000960000047ab9 */ /* 0x000fe20000000a00 */
[----:B------:R-:W-:Y:S01]  /*0c90*/  ULDC.64 UR12, c[0x0][0x260] ;  /* 0x00009800000c7ab9 */ /* 0x000fe20000000a00 */
[----:B------:R-:W-:Y:S01]  /*0ca0*/  ULDC.64 UR10, c[0x0][0x268] ;  /* 0x00009a00000a7ab9 */ /* 0x000fe20000000a00 */
[----:B------:R-:W-:Y:S01]  /*0cb0*/  IADD3.X R3, R7, UR33, RZ, P0, !PT ;  /* 0x0000002107037c10 */ /* 0x000fe200087fe4ff */
[----:B------:R-:W-:Y:S01]  /*0cc0*/  UIMAD UR34, UR34, UR4, URZ ;  /* 0x00000004222272a4 */ /* 0x000fe2000f8e023f */
[C---:B------:R-:W-:Y:S01]  /*0cd0*/  ISETP.GE.AND P0, PT, R28.reuse, UR30, PT ;  /* 0x0000001e1c007c0c */ /* 0x040fe2000bf06270 */
[----:B------:R-:W-:Y:S01]  /*0ce0*/  UIMAD UR35, UR29, UR12, URZ ;  /* 0x0000000c1d2372a4 */ /* 0x000fe2000f8e023f */
[----:B------:R-:W-:Y:S01]  /*0cf0*/  IMAD.U32 R16, RZ, RZ, UR4 ;  /* 0x00000004ff107e24 */ /* 0x000fe2000f8e00ff */
[----:B------:R-:W-:Y:S01]  /*0d00*/  UIMAD UR29, UR29, UR10, URZ ;  /* 0x0000000a1d1d72a4 */ /* 0x000fe2000f8e023f */
[----:B------:R-:W-:Y:S01]  /*0d10*/  IMAD R0, R29, UR8, RZ ;  /* 0x000000081d007c24 */ /* 0x000fe2000f8e02ff */
[----:B------:R-:W-:Y:S01]  /*0d20*/  UIMAD UR5, UR31, UR5, UR34 ;  /* 0x000000051f0572a4 */ /* 0x000fe2000f8e0222 */
[----:B------:R-:W-:Y:S01]  /*0d30*/  IMAD.WIDE.U32 R4, R28, UR8, R6 ;  /* 0x000000081c047c25 */ /* 0x000fe2000f8e0006 */
[----:B------:R-:W-:Y:S01]  /*0d40*/  UMOV UR4, 0x400 ;  /* 0x0000040000047882 */ /* 0x000fe20000000000 */
[----:B------:R-:W-:Y:S01]  /*0d50*/  UIMAD UR13, UR18, UR13, UR35 ;  /* 0x0000000d120d72a4 */ /* 0x000fe2000f8e0223 */
[----:B------:R-:W-:Y:S01]  /*0d60*/  MOV R248, UR10 ;  /* 0x0000000a00f87c02 */ /* 0x000fe20008000f00 */
[----:B------:R-:W-:Y:S01]  /*0d70*/  IMAD.WIDE.U32 R16, R16, UR31, R2 ;  /* 0x0000001f10107c25 */ /* 0x000fe2000f8e0002 */
[----:B------:R-:W-:Y:S01]  /*0d80*/  IADD3 R24, P1, R4, UR22, RZ ;  /* 0x0000001604187c10 */ /* 0x000fe2000ff3e0ff */
[----:B------:R-:W-:Y:S01]  /*0d90*/  BSSY B0, `(.L_x_43) ;  /* 0x000003f000007945 */ /* 0x000fe20003800000 */
[C---:B------:R-:W-:Y:S01]  /*0da0*/  IADD3 R13, R28.reuse, 0x30, RZ ;  /* 0x000000301c0d7810 */ /* 0x040fe20007ffe0ff */
[----:B------:R-:W-:Y:S01]  /*0db0*/  IMAD.U32 R232, RZ, RZ, UR12 ;  /* 0x0000000cffe87e24 */ /* 0x000fe2000f8e00ff */
[----:B------:R-:W-:Y:S01]  /*0dc0*/  UIMAD UR12, UR18, UR11, UR29 ;  /* 0x0000000b120c72a4 */ /* 0x000fe2000f8e021d */
[C---:B------:R-:W-:Y:S01]  /*0dd0*/  IMAD R0, R28.reuse, UR9, R0 ;  /* 0x000000091c007c24 */ /* 0x040fe2000f8e0200 */
[----:B------:R-:W-:Y:S01]  /*0de0*/  UIMAD UR29, UR17, -0x40, UR28 ;  /* 0xffffffc0111d78a4 */ /* 0x000fe2000f8e021c */
[C---:B------:R-:W-:Y:S01]  /*0df0*/  VIADD R14, R28.reuse, 0x10 ;  /* 0x000000101c0e7836 */ /* 0x040fe20000000000 */
[----:B-1----:R-:W-:Y:S01]  /*0e00*/  ULEA UR4, UR32, UR4, 0x18 ;  /* 0x0000000420047291 */ /* 0x002fe2000f8ec03f */
[----:B------:R-:W-:Y:S01]  /*0e10*/  IADD3 R19, R17, UR5, RZ ;  /* 0x0000000511137c10 */ /* 0x000fe2000fffe0ff */
[----:B------:R-:W-:Y:S01]  /*0e20*/  VIADD R4, R28, 0x20 ;  /* 0x000000201c047836 */ /* 0x000fe20000000000 */
[----:B------:R-:W-:Y:S01]  /*0e30*/  IADD3.X R25, R5, UR21, R0, P1, !PT ;  /* 0x0000001505197c10 */ /* 0x000fe20008ffe400 */
[----:B------:R-:W-:Y:S01]  /*0e40*/  VIADD R230, R6, 0x40 ;  /* 0x0000004006e67836 */ /* 0x000fe20000000000 */
[----:B------:R-:W-:Y:S01]  /*0e50*/  LEA.HI R5, R86, R84, RZ, 0x4 ;  /* 0x0000005456057211 */ /* 0x000fe200078f20ff */
[----:B------:R-:W-:Y:S01]  /*0e60*/  VIADD R228, R6, 0xc0 ;  /* 0x000000c006e47836 */ /* 0x000fe20000000000 */
[----:B------:R-:W-:-:S02]  /*0e70*/  ISETP.GE.AND P2, PT, R14, UR30, PT ;  /* 0x0000001e0e007c0c */ /* 0x000fc4000bf46270 */
[----:B------:R-:W-:Y:S02]  /*0e80*/  ISETP.GE.AND P1, PT, R14, UR29, PT ;  /* 0x0000001d0e007c0c */ /* 0x000fe4000bf26270 */
[----:B------:R-:W-:Y:S02]  /*0e90*/  IADD3 R229, R6, 0x80, RZ ;  /* 0x0000008006e57810 */ /* 0x000fe40007ffe0ff */
[----:B------:R-:W-:Y:S01]  /*0ea0*/  LEA R219, R219, UR4, 0x1 ;  /* 0x00000004dbdb7c11 */ /* 0x000fe2000f8e08ff */
[----:B------:R-:W-:Y:S08]  /*0eb0*/  @P0 BRA `(.L_x_44) ;  /* 0x0000000000b00947 */ /* 0x000ff00003800000 */
[----:B------:R-:W-:Y:S01]  /*0ec0*/  ULDC UR5, c[0x0][0x2d0] ;  /* 0x0000b40000057ab9 */ /* 0x000fe20000000800 */
[----:B------:R-:W-:Y:S01]  /*0ed0*/  ULDC.64 UR10, c[0x0][0x240] ;  /* 0x00009000000a7ab9 */ /* 0x000fe20000000a00 */
[----:B------:R-:W-:Y:S01]  /*0ee0*/  ISETP.GE.AND P5, PT, R230, UR5, PT ;  /* 0x00000005e6007c0c */ /* 0x000fe2000bfa6270 */
[----:B------:R-:W-:Y:S01]  /*0ef0*/  IMAD R0, R23, UR10, RZ ;  /* 0x0000000a17007c24 */ /* 0x000fe2000f8e02ff */
[----:B------:R-:W-:Y:S01]  /*0f00*/  ISETP.GE.AND P6, PT, R6, UR5, PT ;  /* 0x0000000506007c0c */ /* 0x000fe2000bfc6270 */
[----:B------:R-:W-:Y:S01]  /*0f10*/  IMAD.MOV.U32 R18, RZ, RZ, R16 ;  /* 0x000000ffff127224 */ /* 0x000fe200078e0010 */
[----:B------:R-:W-:Y:S01]  /*0f20*/  ISETP.GE.AND P4, PT, R229, UR5, PT ;  /* 0x00000005e5007c0c */ /* 0x000fe2000bf86270 */
[C---:B------:R-:W-:Y:S02]  /*0f30*/  IMAD R0, R22.reuse, UR11, R0 ;  /* 0x0000000b16007c24 */ /* 0x040fe4000f8e0200 */
[----:B------:R-:W-:-:S04]  /*0f40*/  IMAD.WIDE.U32 R20, R22, UR10, R18 ;  /* 0x0000000a16147c25 */ /* 0x000fc8000f8e0012 */
[----:B------:R-:W-:Y:S02]  /*0f50*/  IMAD.IADD R0, R21, 0x1, R0 ;  /* 0x0000000115007824 */ /* 0x000fe400078e0200 */
[----:B------:R-:W1:Y:S02]  /*0f60*/  @!P5 LDC.64 R8, c[0x0][0x210] ;  /* 0x00008400ff08db82 */ /* 0x000e640000000a00 */
[----:B------:R2:W-:Y:S06]  /*0f70*/  @P6 STS.128 [R219], RZ ;  /* 0x000000ffdb006388 */ /* 0x0005ec0000000c00 */
[----:B------:R-:W3:Y:S08]  /*0f80*/  @!P6 LDC.64 R10, c[0x0][0x210] ;  /* 0x00008400ff0aeb82 */ /* 0x000ef00000000a00 */
[----:B------:R-:W4:Y:S01]  /*0f90*/  @!P4 LDC.64 R2, c[0x0][0x210] ;  /* 0x00008400ff02cb82 */ /* 0x000f220000000a00 */
[----:B-1----:R-:W-:-:S04]  /*0fa0*/  @!P5 LEA R8, P3, R20, R8, 0x1 ;  /* 0x000000081408d211 */ /* 0x002fc800078608ff */
[----:B------:R-:W-:Y:S02]  /*0fb0*/  @!P5 LEA.HI.X R9, R20, R9, R0, 0x1, P3 ;  /* 0x000000091409d211 */ /* 0x000fe400018f0c00 */
[----:B------:R-:W-:Y:S02]  /*0fc0*/  ISETP.GE.AND P3, PT, R228, UR5, PT ;  /* 0x00000005e4007c0c */ /* 0x000fe4000bf66270 */
[----:B---3--:R-:W-:-:S04]  /*0fd0*/  @!P6 LEA R10, P0, R20, R10, 0x1 ;  /* 0x0000000a140ae211 */ /* 0x008fc800078008ff */
[C---:B------:R-:W-:Y:S02]  /*0fe0*/  @!P6 LEA.HI.X R11, R20.reuse, R11, R0, 0x1, P0 ;  /* 0x0000000b140be211 */ /* 0x040fe400000f0c00 */
[----:B----4-:R-:W-:-:S03]  /*0ff0*/  @!P4 LEA R2, P0, R20, R2, 0x1 ;  /* 0x000000021402c211 */ /* 0x010fc600078008ff */
[----:B------:R-:W-:Y:S01]  /*1000*/  @!PT LDS RZ, [RZ] ;  /* 0x00000000fffff984 */ /* 0x000fe20000000800 */
[----:B------:R-:W-:Y:S01]  /*1010*/  @!PT LDS RZ, [RZ] ;  /* 0x00000000fffff984 */ /* 0x000fe20000000800 */
[----:B------:R-:W-:Y:S01]  /*1020*/  @!PT LDS RZ, [RZ] ;  /* 0x00000000fffff984 */ /* 0x000fe20000000800 */
[----:B------:R2:W-:Y:S01]  /*1030*/  @!P6 LDGSTS.E.BYPASS.LTC128B.128 [R219], desc[UR26][R10.64] ;  /* 0x000000000adbefae */ /* 0x0005e2000b901d5a */
[----:B------:R-:W-:-:S03]  /*1040*/  @!P4 LEA.HI.X R3, R20, R3, R0, 0x1, P0 ;  /* 0x000000031403c211 */ /* 0x000fc600000f0c00 */
[----:B------:R2:W-:Y:S04]  /*1050*/  @P5 STS.128 [R219+0x2000], RZ ;  /* 0x002000ffdb005388 */ /* 0x0005e80000000c00 */
[----:B------:R-:W-:Y:S01]  /*1060*/  @!PT LDS RZ, [RZ] ;  /* 0x00000000fffff984 */ /* 0x000fe20000000800 */
[----:B------:R-:W-:Y:S01]  /*1070*/  @!PT LDS RZ, [RZ] ;  /* 0x00000000fffff984 */ /* 0x000fe20000000800 */
[----:B------:R-:W-:Y:S01]  /*1080*/  @!PT LDS RZ, [RZ] ;  /* 0x00000000fffff984 */ /* 0x000fe20000000800 */
[----:B------:R2:W-:Y:S04]  /*1090*/  @!P5 LDGSTS.E.BYPASS.LTC128B.128 [R219+0x2000], desc[UR26][R8.64+0x80] ;  /* 0x0200008008dbdfae */ /* 0x0005e8000b901d5a */
[----:B------:R2:W-:Y:S04]  /*10a0*/  @P4 STS.128 [R219+0x4000], RZ ;  /* 0x004000ffdb004388 */ /* 0x0005e80000000c00 */
[----:B------:R-:W-:Y:S01]  /*10b0*/  @!PT LDS RZ, [RZ] ;  /* 0x00000000fffff984 */ /* 0x000fe20000000800 */
[----:B------:R-:W-:Y:S01]  /*10c0*/  @!PT LDS RZ, [RZ] ;  /* 0x00000000fffff984 */ /* 0x000fe20000000800 */
[----:B------:R-:W-:Y:S01]  /*10d0*/  @!PT LDS RZ, [RZ] ;  /* 0x00000000fffff984 */ /* 0x000fe20000000800 */
[----:B------:R2:W-:Y:S04]  /*10e0*/  @!P4 LDGSTS.E.BYPASS.LTC128B.128 [R219+0x4000], desc[UR26][R2.64+0x100] ;  /* 0x0400010002dbcfae */ /* 0x0005e8000b901d5a */
[----:B------:R2:W-:Y:S01]  /*10f0*/  @P3 STS.128 [R219+0x6000], RZ ;  /* 0x006000ffdb003388 */ /* 0x0005e20000000c00 */
[----:B------:R-:W-:Y:S05]  /*1100*/  @P3 BRA `(.L_x_44) ;  /* 0x00000000001c3947 */ /* 0x000fea0003800000 */
[----:B------:R-:W-:Y:S02]  /*1110*/  ULDC.64 UR10, c[0x0][0x210] ;  /* 0x00008400000a7ab9 */ /* 0x000fe40000000a00 */
[----:B--2---:R-:W-:-:S04]  /*1120*/  LEA R2, P0, R20, UR10, 0x1 ;  /* 0x0000000a14027c11 */ /* 0x004fc8000f8008ff */
[----:B------:R-:W-:-:S05]  /*1130*/  LEA.HI.X R3, R20, UR11, R0, 0x1, P0 ;  /* 0x0000000b14037c11 */ /* 0x000fca00080f0c00 */
[----:B------:R-:W-:Y:S01]  /*1140*/  @!PT LDS RZ, [RZ] ;  /* 0x00000000fffff984 */ /* 0x000fe20000000800 */
[----:B------:R-:W-:Y:S01]  /*1150*/  @!PT LDS RZ, [RZ] ;  /* 0x00000000fffff984 */ /* 0x000fe20000000800 */
[----:B------:R-:W-:Y:S01]  /*1160*/  @!PT LDS RZ, [RZ] ;  /* 0x00000000fffff984 */ /* 0x000fe20000000800 */
[----:B------:R1:W-:Y:S04]  /*1170*/  LDGSTS.E.BYPASS.LTC128B.128 [R219+0x6000], desc[UR26][R2.64+0x180] ;  /* 0x0600018002db7fae */ /* 0x0003e8000b901d5a */
.L_x_44:
[----:B------:R-:W-:Y:S05]  /*1180*/  BSYNC B0 ;  /* 0x0000000000007941 */ /* 0x000fea0003800000 */
.L_x_43:
[----:B------:R-:W-:Y:S01]  /*1190*/  LOP3.LUT R0, R5, 0xfffffff0, RZ, 0xc0, !PT ;  /* 0xfffffff005007812 */ /* 0x000fe200078ec0ff */
[----:B------:R-:W-:Y:S01]  /*11a0*/  IMAD R15, R29, UR6, RZ ;  /* 0x000000061d0f7c24 */ /* 0x000fe2000f8e02ff */
[----:B------:R-:W-:Y:S01]  /*11b0*/  BSSY B0, `(.L_x_45) ;  /* 0x0000039000007945 */ /* 0x000fe20003800000 */
[----:B------:R-:W-:Y:S01]  /*11c0*/  ISETP.GE.AND P0, PT, R14, UR29, PT ;  /* 0x0000001d0e007c0c */ /* 0x000fe2000bf06270 */
[----:B------:R-:W-:Y:S01]  /*11d0*/  IMAD.WIDE.U32 R232, R232, UR18, R24 ;  /* 0x00000012e8e87c25 */ /* 0x000fe2000f8e0018 */
[----:B------:R-:W-:Y:S02]  /*11e0*/  ISETP.GE.AND P5, PT, R4, UR30, PT ;  /* 0x0000001e04007c0c */ /* 0x000fe4000bfa6270 */
[----:B------:R-:W-:Y:S01]  /*11f0*/  ISETP.GE.AND P6, PT, R13, UR30, PT ;  /* 0x0000001e0d007c0c */ /* 0x000fe2000bfc6270 */
[----:B------:R-:W-:Y:S01]  /*1200*/  IMAD.WIDE.U32 R20, R28, UR6, R6 ;  /* 0x000000061c147c25 */ /* 0x000fe2000f8e0006 */
[----:B------:R-:W-:Y:S02]  /*1210*/  SHF.R.S32.HI R217, RZ, 0x4, R5 ;  /* 0x00000004ffd97819 */ /* 0x000fe40000011405 */
[----:B------:R-:W-:Y:S01]  /*1220*/  IADD3 R0, -R0, R84, RZ ;  /* 0x0000005400007210 */ /* 0x000fe20007ffe1ff */
[----:B------:R-:W-:Y:S01]  /*1230*/  IMAD R15, R28, UR7, R15 ;  /* 0x000000071c0f7c24 */ /* 0x000fe2000f8e020f */
[----:B------:R-:W-:Y:S07]  /*1240*/  @P2 BRA `(.L_x_46) ;  /* 0x0000000000bc2947 */ /* 0x000fee0003800000 */
[----:B------:R-:W-:Y:S01]  /*1250*/  ULDC UR5, c[0x0][0x2d0] ;  /* 0x0000b40000057ab9 */ /* 0x000fe20000000800 */
[----:B--2---:R-:W-:Y:S01]  /*1260*/  IADD3 R9, P3, R22, 0x10, RZ ;  /* 0x0000001016097810 */ /* 0x004fe20007f7e0ff */
[----:B------:R-:W-:Y:S01]  /*1270*/  ULDC.64 UR10, c[0x0][0x240] ;  /* 0x00009000000a7ab9 */ /* 0x000fe20000000a00 */
[----:B------:R-:W-:Y:S01]  /*1280*/  ISETP.GE.AND P2, PT, R6, UR5, PT ;  /* 0x0000000506007c0c */ /* 0x000fe2000bf46270 */
[----:B------:R-:W-:Y:S01]  /*1290*/  IMAD.MOV.U32 R24, RZ, RZ, R16 ;  /* 0x000000ffff187224 */ /* 0x000fe200078e0010 */
[----:B------:R-:W-:Y:S01]  /*12a0*/  ISETP.GE.AND P4, PT, R230, UR5, PT ;  /* 0x00000005e6007c0c */ /* 0x000fe2000bf86270 */
[----:B------:R-:W-:Y:S02]  /*12b0*/  IMAD.X R8, RZ, RZ, R23, P3 ;  /* 0x000000ffff087224 */ /* 0x000fe400018e0617 */
[----:B------:R-:W-:Y:S02]  /*12c0*/  IMAD.MOV.U32 R25, RZ, RZ, R19 ;  /* 0x000000ffff197224 */ /* 0x000fe400078e0013 */
[----:B------:R-:W-:-:S02]  /*12d0*/  IMAD R8, R8, UR10, RZ ;  /* 0x0000000a08087c24 */ /* 0x000fc4000f8e02ff */
[----:B------:R-:W-:-:S04]  /*12e0*/  IMAD.WIDE.U32 R24, R9, UR10, R24 ;  /* 0x0000000a09187c25 */ /* 0x000fc8000f8e0018 */
[----:B-1----:R-:W1:Y:S01]  /*12f0*/  @!P2 LDC.64 R2, c[0x0][0x210] ;  /* 0x00008400ff02ab82 */ /* 0x002e620000000a00 */
[----:B------:R-:W-:Y:S01]  /*1300*/  IMAD R8, R9, UR11, R8 ;  /* 0x0000000b09087c24 */ /* 0x000fe2000f8e0208 */
[----:B------:R3:W-:Y:S03]  /*1310*/  @P2 STS.128 [R219+0x800], RZ ;  /* 0x000800ffdb002388 */ /* 0x0007e60000000c00 */
[----:B------:R-:W-:-:S03]  /*1320*/  IMAD.IADD R10, R25, 0x1, R8 ;  /* 0x00000001190a7824 */ /* 0x000fc600078e0208 */
[----:B------:R-:W2:Y:S01]  /*1330*/  @!P4 LDC.64 R8, c[0x0][0x210] ;  /* 0x00008400ff08cb82 */ /* 0x000ea20000000a00 */
[----:B-1----:R-:W-:-:S04]  /*1340*/  @!P2 LEA R26, P3, R24, R2, 0x1 ;  /* 0x00000002181aa211 */ /* 0x002fc800078608ff */
[----:B------:R-:W-:Y:S02]  /*1350*/  @!P2 LEA.HI.X R27, R24, R3, R10, 0x1, P3 ;  /* 0x00000003181ba211 */ /* 0x000fe400018f0c0a */
[----:B------:R-:W-:-:S03]  /*1360*/  ISETP.GE.AND P3, PT, R229, UR5, PT ;  /* 0x00000005e5007c0c */ /* 0x000fc6000bf66270 */
[----:B------:R-:W-:Y:S01]  /*1370*/  @!PT LDS RZ, [RZ] ;  /* 0x00000000fffff984 */ /* 0x000fe20000000800 */
[----:B------:R-:W-:Y:S01]  /*1380*/  @!PT LDS RZ, [RZ] ;  /* 0x00000000fffff984 */ /* 0x000fe20000000800 */
[----:B------:R-:W-:Y:S01]  /*1390*/  @!PT LDS RZ, [RZ] ;  /* 0x00000000fffff984 */ /* 0x000fe20000000800 */
[----:B------:R3:W-:Y:S01]  /*13a0*/  @!P2 LDGSTS.E.BYPASS.LTC128B.128 [R219+0x800], desc[UR26][R26.64] ;  /* 0x008000001adbafae */ /* 0x0007e2000b901d5a */
[----:B--2---:R-:W-:-:S03]  /*13b0*/  @!P4 LEA R8, P2, R24, R8, 0x1 ;  /* 0x000000081808c211 */ /* 0x004fc600078408ff */
[----:B------:R3:W-:Y:S01]  /*13c0*/  @P4 STS.128 [R219+0x2800], RZ ;  /* 0x002800ffdb004388 */ /* 0x0007e20000000c00 */
[----:B------:R-:W-:-:S05]  /*13d0*/  @!P4 LEA.HI.X R9, R24, R9, R10, 0x1, P2 ;  /* 0x000000091809c211 */ /* 0x000fca00010f0c0a */
[----:B------:R-:W1:Y:S01]  /*13e0*/  @!P3 LDC.64 R2, c[0x0][0x210] ;  /* 0x00008400ff02bb82 */ /* 0x000e620000000a00 */
[----:B------:R-:W-:Y:S01]  /*13f0*/  @!PT LDS RZ, [RZ] ;  /* 0x00000000fffff984 */ /* 0x000fe20000000800 */
[----:B------:R-:W-:Y:S01]  /*1400*/  @!PT LDS RZ, [RZ] ;  /* 0x00000000fffff984 */ /* 0x000fe20000000800 */
[----:B------:R-:W-:Y:S01]  /*1410*/  @!PT LDS RZ, [RZ] ;  /* 0x00000000fffff984 */ /* 0x000fe20000000800 */
[----:B------:R3:W-:Y:S04]  /*1420*/  @!P4 LDGSTS.E.BYPASS.LTC128B.128 [R219+0x2800], desc[UR26][R8.64+0x80] ;  /* 0x0280008008dbcfae */ /* 0x0007e8000b901d5a */
[----:B------:R3:W-:Y:S01]  /*1430*/  @P3 STS.128 [R219+0x4800], RZ ;  /* 0x004800ffdb003388 */ /* 0x0007e20000000c00 */
[----:B-1----:R-:W-:-:S04]  /*1440*/  @!P3 LEA R2, P2, R24, R2, 0x1 ;  /* 0x000000021802b211 */ /* 0x002fc800078408ff */
[----:B------:R-:W-:Y:S02]  /*1450*/  @!P3 LEA.HI.X R3, R24, R3, R10, 0x1, P2 ;  /* 0x000000031803b211 */ /* 0x000fe400010f0c0a */
[----:B------:R-:W-:-:S03]  /*1460*/  ISETP.GE.AND P2, PT, R228, UR5, PT ;  /* 0x00000005e4007c0c */ /* 0x000fc6000bf46270 */
[----:B------:R-:W-:Y:S01]  /*1470*/  @!PT LDS RZ, [RZ] ;  /* 0x00000000fffff984 */ /* 0x000fe20000000800 */
[----:B------:R-:W-:Y:S01]  /*1480*/  @!PT LDS RZ, [RZ] ;  /* 0x00000000fffff984 */ /* 0x000fe20000000800 */
[----:B------:R-:W-:Y:S01]  /*1490*/  @!PT LDS RZ, [RZ] ;  /* 0x00000000fffff984 */ /* 0x000fe20000000800 */
[----:B------:R3:W-:Y:S10]  /*14a0*/  @!P3 LDGSTS.E.BYPASS.LTC128B.128 [R219+0x4800], desc[UR26][R2.64+0x100] ;  /* 0x0480010002dbbfae */ /* 0x0007f4000b901d5a */
[----:B------:R3:W-:Y:S01]  /*14b0*/  @P2 STS.128 [R219+0x6800], RZ ;  /* 0x006800ffdb002388 */ /* 0x0007e20000000c00 */
[----:B------:R-:W-:Y:S05]  /*14c0*/  @P2 BRA `(.L_x_46) ;  /* 0x00000000001c2947 */ /* 0x000fea0003800000 */
[----:B------:R-:W-:Y:S02]  /*14d0*/  ULDC.64 UR10, c[0x0][0x210] ;  /* 0x00008400000a7ab9 */ /* 0x000fe40000000a00 */
[----:B---3--:R-:W-:-:S04]  /*14e0*/  LEA R2, P2, R24, UR10, 0x1 ;  /* 0x0000000a18027c11 */ /* 0x008fc8000f8408ff */
[----:B------:R-:W-:-:S05]  /*14f0*/  LEA.HI.X R3, R24, UR11, R10, 0x1, P2 ;  /* 0x0000000b18037c11 */ /* 0x000fca00090f0c0a */
[----:B------:R-:W-:Y:S01]  /*1500*/  @!PT LDS RZ, [RZ] ;  /* 0x00000000fffff984 */ /* 0x000fe20000000800 */
[----:B------:R-:W-:Y:S01]  /*1510*/  @!PT LDS RZ, [RZ] ;  /* 0x00000000fffff984 */ /* 0x000fe20000000800 */
[----:B------:R-:W-:Y:S01]  /*1520*/  @!PT LDS RZ, [RZ] ;  /* 0x00000000fffff984 */ /* 0x000fe20000000800 */
[----:B------:R4:W-:Y:S04]  /*1530*/  LDGSTS.E.BYPASS.LTC128B.128 [R219+0x6800], desc[UR26][R2.64+0x180] ;  /* 0x0680018002db7fae */ /* 0x0009e8000b901d5a */
.L_x_46:
[----:B------:R-:W-:Y:S05]  /*1540*/  BSYNC B0 ;  /* 0x0000000000007941 */ /* 0x000fea0003800000 */
.L_x_45:
[----:B------:R-:W-:Y:S04]  /*1550*/  BSSY B0, `(.L_x_47) ;  /* 0x0000031000007945 */ /* 0x000fe80003800000 */
[----:B------:R-:W-:Y:S05]  /*1560*/  @P5 BRA `(.L_x_48) ;  /* 0x0000000000bc5947 */ /* 0x000fea0003800000 */
[----:B------:R-:W-:Y:S01]  /*1570*/  ULDC UR5, c[0x0][0x2d0] ;  /* 0x0000b40000057ab9 */ /* 0x000fe20000000800 */
[----:B------:R-:W-:Y:S01]  /*1580*/  IADD3 R24, P2, R22, 0x20, RZ ;  /* 0x0000002016187810 */ /* 0x000fe20007f5e0ff */
[----:B------:R-:W-:Y:S01]  /*1590*/  ULDC.64 UR10, c[0x0][0x240] ;  /* 0x00009000000a7ab9 */ /* 0x000fe20000000a00 */
[----:B------:R-:W-:Y:S01]  /*15a0*/  ISETP.GE.AND P3, PT, R6, UR5, PT ;  /* 0x0000000506007c0c */ /* 0x000fe2000bf66270 */
[----:B---3--:R-:W-:Y:S01]  /*15b0*/  IMAD.MOV.U32 R26, RZ, RZ, R16 ;  /* 0x000000ffff1a7224 */ /* 0x008fe200078e0010 */
[----:B------:R-:W-:Y:S01]  /*15c0*/  ISETP.GE.AND P5, PT, R230, UR5, PT ;  /* 0x00000005e6007c0c */ /* 0x000fe2000bfa6270 */
[----:B------:R-:W-:Y:S01]  /*15d0*/  IMAD.X R14, RZ, RZ, R23, P2 ;  /* 0x000000ffff0e7224 */ /* 0x000fe200010e0617 */
[----:B------:R-:W-:Y:S01]  /*15e0*/  ISETP.GE.AND P4, PT, R229, UR5, PT ;  /* 0x00000005e5007c0c */ /* 0x000fe2000bf86270 */
[----:B------:R-:W-:Y:S02]  /*15f0*/  IMAD.MOV.U32 R27, RZ, RZ, R19 ;  /* 0x000000ffff1b7224 */ /* 0x000fe400078e0013 */
[----:B------:R-:W-:-:S02]  /*1600*/  IMAD R14, R14, UR10, RZ ;  /* 0x0000000a0e0e7c24 */ /* 0x000fc4000f8e02ff */
[----:B------:R-:W-:-:S04]  /*1610*/  IMAD.WIDE.U32 R26, R24, UR10, R26 ;  /* 0x0000000a181a7c25 */ /* 0x000fc8000f8e001a */
[----:B--2---:R-:W2:Y:S01]  /*1620*/  @!P3 LDC.64 R10, c[0x0][0x210] ;  /* 0x00008400ff0abb82 */ /* 0x004ea20000000a00 */
[----:B------:R-:W-:Y:S01]  /*1630*/  IMAD R14, R24, UR11, R14 ;  /* 0x0000000b180e7c24 */ /* 0x000fe2000f8e020e */
[----:B------:R3:W-:Y:S03]  /*1640*/  @P3 STS.128 [R219+0x1000], RZ ;  /* 0x001000ffdb003388 */ /* 0x0007e60000000c00 */
[----:B------:R-:W-:-:S03]  /*1650*/  IMAD.IADD R14, R27, 0x1, R14 ;  /* 0x000000011b0e7824 */ /* 0x000fc600078e020e */
[----:B------:R-:W5:Y:S08]  /*1660*/  @!P5 LDC.64 R8, c[0x0][0x210] ;  /* 0x00008400ff08db82 */ /* 0x000f700000000a00 */
[----:B-1--4-:R-:W1:Y:S01]  /*1670*/  @!P4 LDC.64 R2, c[0x0][0x210] ;  /* 0x00008400ff02cb82 */ /* 0x012e620000000a00 */
[----:B--2---:R-:W-:-:S04]  /*1680*/  @!P3 LEA R10, P2, R26, R10, 0x1 ;  /* 0x0000000a1a0ab211 */ /* 0x004fc800078408ff */
[C---:B------:R-:W-:Y:S02]  /*1690*/  @!P3 LEA.HI.X R11, R26.reuse, R11, R14, 0x1, P2 ;  /* 0x0000000b1a0bb211 */ /* 0x040fe400010f0c0e */
[----:B-----5:R-:W-:-:S03]  /*16a0*/  @!P5 LEA R8, P2, R26, R8, 0x1 ;  /* 0x000000081a08d211 */ /* 0x020fc600078408ff */
[----:B------:R-:W-:Y:S01]  /*16b0*/  @!PT LDS RZ, [RZ] ;  /* 0x00000000fffff984 */ /* 0x000fe20000000800 */
[----:B------:R-:W-:Y:S01]  /*16c0*/  @!PT LDS RZ, [RZ] ;  /* 0x00000000fffff984 */ /* 0x000fe20000000800 */
[----:B------:R-:W-:Y:S01]  /*16d0*/  @!PT LDS RZ, [RZ] ;  /* 0x00000000fffff984 */ /* 0x000fe20000000800 */
[----:B------:R3:W-:Y:S01]  /*16e0*/  @!P3 LDGSTS.E.BYPASS.LTC128B.128 [R219+0x1000], desc[UR26][R10.64] ;  /* 0x010000000adbbfae */ /* 0x0007e2000b901d5a */
[----:B------:R-:W-:-:S03]  /*16f0*/  @!P5 LEA.HI.X R9, R26, R9, R14, 0x1, P2 ;  /* 0x000000091a09d211 */ /* 0x000fc600010f0c0e */
[----:B------:R3:W-:Y:S01]  /*1700*/  @P5 STS.128 [R219+0x3000], RZ ;  /* 0x003000ffdb005388 */ /* 0x0007e20000000c00 */
[----:B------:R-:W-:Y:S02]  /*1710*/  ISETP.GE.AND P2, PT, R228, UR5, PT ;  /* 0x00000005e4007c0c */ /* 0x000fe4000bf46270 */
[C---:B-1----:R-:W-:Y:S01]  /*1720*/  @!P4 LEA R2, P3, R26.reuse, R2, 0x1 ;  /* 0x000000021a02c211 */ /* 0x042fe200078608ff */
[----:B------:R-:W-:Y:S01]  /*1730*/  @!PT LDS RZ, [RZ] ;  /* 0x00000000fffff984 */ /* 0x000fe20000000800 */
[----:B------:R-:W-:Y:S01]  /*1740*/  @!PT LDS RZ, [RZ] ;  /* 0x00000000fffff984 */ /* 0x000fe20000000800 */
[----:B------:R-:W-:Y:S01]  /*1750*/  @!PT LDS RZ, [RZ] ;  /* 0x00000000fffff984 */ /* 0x000fe20000000800 */
[----:B------:R3:W-:Y:S03]  /*1760*/  @!P5 LDGSTS.E.BYPASS.LTC128B.128 [R219+0x3000], desc[UR26][R8.64+0x80] ;  /* 0x0300008008dbdfae */ /* 0x0007e6000b901d5a */
[----:B------:R-:W-:Y:S01]  /*1770*/  @!P4 LEA.HI.X R3, R26, R3, R14, 0x1, P3 ;  /* 0x000000031a03c211 */ /* 0x000fe200018f0c0e */
        /* <DEDUP_REMOVED lines=14> */
.L_x_48:
[----:B------:R-:W-:Y:S05]  /*1860*/  BSYNC B0 ;  /* 0x0000000000007941 */ /* 0x000fea0003800000 */
.L_x_47:
[----:B------:R-:W-:Y:S04]  /*1870*/  BSSY B0, `(.L_x_49) ;  /* 0x0000030000007945 */ /* 0x000fe80003800000 */
[----:B------:R-:W-:Y:S05]  /*1880*/  @P6 BRA `(.L_x_50) ;  /* 0x0000000000b86947 */ /* 0x000fea0003800000 */
[----:B------:R-:W-:Y:S01]  /*1890*/  ULDC UR5, c[0x0][0x2d0] ;  /* 0x0000b40000057ab9 */ /* 0x000fe20000000800 */
[----:B------:R-:W-:Y:S01]  /*18a0*/  IADD3 R14, P2, R22, 0x30, RZ ;  /* 0x00000030160e7810 */ /* 0x000fe20007f5e0ff */
[----:B------:R-:W-:Y:S01]  /*18b0*/  ULDC.64 UR10, c[0x0][0x240] ;  /* 0x00009000000a7ab9 */ /* 0x000fe20000000a00 */
[----:B------:R-:W-:Y:S01]  /*18c0*/  ISETP.GE.AND P5, PT, R230, UR5, PT ;  /* 0x00000005e6007c0c */ /* 0x000fe2000bfa6270 */
[----:B------:R-:W-:Y:S01]  /*18d0*/  IMAD.MOV.U32 R18, RZ, RZ, R16 ;  /* 0x000000ffff127224 */ /* 0x000fe200078e0010 */
[----:B------:R-:W-:Y:S01]  /*18e0*/  ISETP.GE.AND P6, PT, R6, UR5, PT ;  /* 0x0000000506007c0c */ /* 0x000fe2000bfc6270 */
[----:B------:R-:W-:Y:S01]  /*18f0*/  IMAD.X R17, RZ, RZ, R23, P2 ;  /* 0x000000ffff117224 */ /* 0x000fe200010e0617 */
[----:B------:R-:W-:Y:S01]  /*1900*/  ISETP.GE.AND P4, PT, R229, UR5, PT ;  /* 0x00000005e5007c0c */ /* 0x000fe2000bf86270 */
[----:B------:R-:W-:-:S04]  /*1910*/  IMAD.WIDE.U32 R18, R14, UR10, R18 ;  /* 0x0000000a0e127c25 */ /* 0x000fc8000f8e0012 */
[----:B------:R-:W-:-:S04]  /*1920*/  IMAD R17, R17, UR10, RZ ;  /* 0x0000000a11117c24 */ /* 0x000fc8000f8e02ff */
[----:B--23--:R-:W2:Y:S01]  /*1930*/  @!P5 LDC.64 R8, c[0x0][0x210] ;  /* 0x00008400ff08db82 */ /* 0x00cea20000000a00 */
[----:B------:R-:W-:Y:S01]  /*1940*/  IMAD R17, R14, UR11, R17 ;  /* 0x0000000b0e117c24 */ /* 0x000fe2000f8e0211 */
[----:B------:R3:W-:Y:S03]  /*1950*/  @P6 STS.128 [R219+0x1800], RZ ;  /* 0x001800ffdb006388 */ /* 0x0007e60000000c00 */
[----:B------:R-:W-:-:S03]  /*1960*/  IMAD.IADD R17, R19, 0x1, R17 ;  /* 0x0000000113117824 */ /* 0x000fc600078e0211 */
[----:B------:R-:W5:Y:S08]  /*1970*/  @!P6 LDC.64 R10, c[0x0][0x210] ;  /* 0x00008400ff0aeb82 */ /* 0x000f700000000a00 */
[----:B-1--4-:R-:W1:Y:S01]  /*1980*/  @!P4 LDC.64 R2, c[0x0][0x210] ;  /* 0x00008400ff02cb82 */ /* 0x012e620000000a00 */
[----:B--2---:R-:W-:-:S04]  /*1990*/  @!P5 LEA R8, P2, R18, R8, 0x1 ;  /* 0x000000081208d211 */ /* 0x004fc800078408ff */
[----:B------:R-:W-:Y:S02]  /*19a0*/  @!P5 LEA.HI.X R9, R18, R9, R17, 0x1, P2 ;  /* 0x000000091209d211 */ /* 0x000fe400010f0c11 */
[----:B------:R-:W-:Y:S02]  /*19b0*/  ISETP.GE.AND P2, PT, R228, UR5, PT ;  /* 0x00000005e4007c0c */ /* 0x000fe4000bf46270 */
[----:B-----5:R-:W-:-:S04]  /*19c0*/  @!P6 LEA R10, P3, R18, R10, 0x1 ;  /* 0x0000000a120ae211 */ /* 0x020fc800078608ff */
[C---:B------:R-:W-:Y:S02]  /*19d0*/  @!P6 LEA.HI.X R11, R18.reuse, R11, R17, 0x1, P3 ;  /* 0x0000000b120be211 */ /* 0x040fe400018f0c11 */
[----:B-1----:R-:W-:-:S03]  /*19e0*/  @!P4 LEA R2, P3, R18, R2, 0x1 ;  /* 0x000000021202c211 */ /* 0x002fc600078608ff */
[----:B------:R-:W-:Y:S01]  /*19f0*/  @!PT LDS RZ, [RZ] ;  /* 0x00000000fffff984 */ /* 0x000fe20000000800 */
[----:B------:R-:W-:Y:S01]  /*1a00*/  @!PT LDS RZ, [RZ] ;  /* 0x00000000fffff984 */ /* 0x000fe20000000800 */
[----:B------:R-:W-:Y:S01]  /*1a10*/  @!PT LDS RZ, [RZ] ;  /* 0x00000000fffff984 */ /* 0x000fe20000000800 */
[----:B------:R3:W-:Y:S01]  /*1a20*/  @!P6 LDGSTS.E.BYPASS.LTC128B.128 [R219+0x1800], desc[UR26][R10.64] ;  /* 0x018000000adbefae */ /* 0x0007e2000b901d5a */
        /* <DEDUP_REMOVED lines=20> */
.L_x_50:
[----:B------:R-:W-:Y:S05]  /*1b70*/  BSYNC B0 ;  /* 0x0000000000007941 */ /* 0x000fea0003800000 */
.L_x_49:
[----:B------:R-:W-:Y:S01]  /*1b80*/  USHF.L.U32 UR30, UR8, 0x6, URZ ;  /* 0x00000006081e7899 */ /* 0x000fe2000800063f */
[----:B------:R-:W-:Y:S01]  /*1b90*/  ISETP.GE.AND P3, PT, R28, UR29, PT ;  /* 0x0000001d1c007c0c */ /* 0x000fe2000bf66270 */
[----:B------:R-:W-:Y:S01]  /*1ba0*/  USHF.L.U64.HI UR5, UR8, 0x6, UR9 ;  /* 0x0000000608057899 */ /* 0x000fe20008010209 */
[----:B------:R-:W-:Y:S01]  /*1bb0*/  SHF.R.S32.HI R14, RZ, 0x1f, R0 ;  /* 0x0000001fff0e7819 */ /* 0x000fe20000011400 */
[----:B------:R-:W-:Y:S01]  /*1bc0*/  USHF.R.S32.HI UR35, URZ, 0x1f, UR17 ;  /* 0x0000001f3f237899 */ /* 0x000fe20008011411 */
[----:B-1234-:R-:W-:Y:S01]  /*1bd0*/  LEA.HI R3, R5, R217, RZ, 0x1 ;  /* 0x000000d905037211 */ /* 0x01efe200078f08ff */
[----:B------:R-:W-:Y:S01]  /*1be0*/  UIMAD UR10, UR5, UR17, URZ ;  /* 0x00000011050a72a4 */ /* 0x000fe2000f8e023f */
[----:B------:R-:W-:Y:S01]  /*1bf0*/  VIADD R235, R233, UR13 ;  /* 0x0000000de9eb7c36 */ /* 0x000fe20008000000 */
[----:B------:R-:W-:Y:S01]  /*1c00*/  LEA.HI R14, R14, R0, RZ, 0x3 ;  /* 0x000000000e0e7211 */ /* 0x000fe200078f18ff */
[----:B------:R-:W-:Y:S01]  /*1c10*/  IMAD.U32 R5, RZ, RZ, UR30 ;  /* 0x0000001eff057e24 */ /* 0x000fe2000f8e00ff */
[----:B------:R-:W-:Y:S01]  /*1c20*/  UIMAD UR10, UR35, UR30, UR10 ;  /* 0x0000001e230a72a4 */ /* 0x000fe2000f8e020a */
[----:B------:R-:W-:Y:S01]  /*1c30*/  IMAD.MOV.U32 R234, RZ, RZ, R232 ;  /* 0x000000ffffea7224 */ /* 0x000fe200078e00e8 */
[----:B------:R-:W-:Y:S01]  /*1c40*/  LOP3.LUT R3, R3, 0xfffffffe, RZ, 0xc0, !PT ;  /* 0xfffffffe03037812 */ /* 0x000fe200078ec0ff */
[----:B------:R-:W-:Y:S01]  /*1c50*/  BSSY B0, `(.L_x_51) ;  /* 0x000002f000007945 */ /* 0x000fe20003800000 */
[----:B------:R-:W-:Y:S01]  /*1c60*/  LOP3.LUT R2, R14, 0xfffffff8, RZ, 0xc0, !PT ;  /* 0xfffffff80e027812 */ /* 0x000fe200078ec0ff */
[----:B------:R-:W-:Y:S01]  /*1c70*/  IMAD.WIDE.U32 R16, R5, UR17, R234 ;  /* 0x0000001105107c25 */ /* 0x000fe2000f8e00ea */
[----:B------:R-:W-:-:S03]  /*1c80*/  IADD3 R24, P2, R20, UR24, RZ ;  /* 0x0000001814187c10 */ /* 0x000fc6000ff5e0ff */
[----:B------:R-:W-:Y:S01]  /*1c90*/  VIADD R19, R17, UR10 ;  /* 0x0000000a11137c36 */ /* 0x000fe20008000000 */
[----:B------:R-:W-:Y:S01]  /*1ca0*/  IADD3.X R25, R21, UR23, R15, P2, !PT ;  /* 0x0000001715197c10 */ /* 0x000fe200097fe40f */
[----:B------:R-:W-:Y:S02]  /*1cb0*/  IMAD.IADD R217, R217, 0x1, -R3 ;  /* 0x00000001d9d97824 */ /* 0x000fe400078e0a03 */
[----:B------:R-:W-:Y:S01]  /*1cc0*/  IMAD.IADD R0, R0, 0x1, -R2 ;  /* 0x0000000100007824 */ /* 0x000fe200078e0a02 */
[----:B------:R-:W-:Y:S06]  /*1cd0*/  @P3 BRA `(.L_x_52) ;  /* 0x0000000000983947 */ /* 0x000fec0003800000 */
[----:B------:R-:W-:Y:S02]  /*1ce0*/  ULDC UR10, c[0x0][0x2d0] ;  /* 0x0000b400000a7ab9 */ /* 0x000fe40000000800 */
[----:B------:R-:W-:Y:S02]  /*1cf0*/  ISETP.GE.AND P5, PT, R230, UR10, PT ;  /* 0x0000000ae6007c0c */ /* 0x000fe4000bfa6270 */
[----:B------:R-:W-:Y:S02]  /*1d00*/  ISETP.GE.AND P6, PT, R6, UR10, PT ;  /* 0x0000000a06007c0c */ /* 0x000fe4000bfc6270 */
[----:B------:R-:W-:-:S09]  /*1d10*/  ISETP.GE.AND P4, PT, R229, UR10, PT ;  /* 0x0000000ae5007c0c */ /* 0x000fd2000bf86270 */
[----:B------:R-:W1:Y:S02]  /*1d20*/  @!P5 LDC.64 R8, c[0x0][0x218] ;  /* 0x00008600ff08db82 */ /* 0x000e640000000a00 */
[----:B------:R2:W-:Y:S06]  /*1d30*/  @P6 STS.128 [R219+0x8000], RZ ;  /* 0x008000ffdb006388 */ /* 0x0005ec0000000c00 */
        /* <DEDUP_REMOVED lines=32> */
.L_x_52:
[----:B------:R-:W-:Y:S05]  /*1f40*/  BSYNC B0 ;  /* 0x0000000000007941 */ /* 0x000fea0003800000 */
.L_x_51:
[----:B------:R-:W-:Y:S01]  /*1f50*/  IMAD.SHL.U32 R20, R12, 0x40, RZ ;  /* 0x000000400c147824 */ /* 0x000fe200078e00ff */
[----:B------:R-:W-:Y:S01]  /*1f60*/  USHF.L.U64.HI UR31, UR8, 0x4, UR9 ;  /* 0x00000004081f7899 */ /* 0x000fe20008010209 */
[----:B------:R-:W-:Y:S01]  /*1f70*/  IMAD.SHL.U32 R22, R0, 0x40, RZ ;  /* 0x0000004000167824 */ /* 0x000fe200078e00ff */
[----:B------:R-:W-:Y:S01]  /*1f80*/  USHF.L.U32 UR32, UR8, 0x4, URZ ;  /* 0x0000000408207899 */ /* 0x000fe2000800063f */
[----:B------:R-:W-:Y:S01]  /*1f90*/  BSSY B0, `(.L_x_53) ;  /* 0x0000030000007945 */ /* 0x000fe20003800000 */
[----:B------:R-:W-:Y:S01]  /*1fa0*/  ISETP.GE.AND P5, PT, R4, UR29, PT ;  /* 0x0000001d04007c0c */ /* 0x000fe2000bfa6270 */
[----:B------:R-:W-:Y:S01]  /*1fb0*/  IMAD.SHL.U32 R15, R28, 0x8, RZ ;  /* 0x000000081c0f7824 */ /* 0x000fe200078e00ff */
[----:B------:R-:W-:Y:S01]  /*1fc0*/  ISETP.GE.AND P6, PT, R13, UR29, PT ;  /* 0x0000001d0d007c0c */ /* 0x000fe2000bfc6270 */
[----:B------:R-:W-:Y:S01]  /*1fd0*/  IMAD.SHL.U32 R21, R217, 0x8, RZ ;  /* 0x00000008d9157824 */ /* 0x000fe200078e00ff */
[----:B------:R-:W-:Y:S02]  /*1fe0*/  LOP3.LUT R20, R20, 0x1c0, RZ, 0xc0, !PT ;  /* 0x000001c014147812 */ /* 0x000fe400078ec0ff */
[----:B------:R-:W-:Y:S01]  /*1ff0*/  LOP3.LUT R22, R22, 0x1c0, RZ, 0xc0, !PT ;  /* 0x000001c016167812 */ /* 0x000fe200078ec0ff */
[----:B------:R-:W-:Y:S08]  /*2000*/  @P1 BRA `(.L_x_54) ;  /* 0x0000000000a01947 */ /* 0x000ff00003800000 */
[----:B------:R-:W-:Y:S01]  /*2010*/  ULDC UR10, c[0x0][0x2d0] ;  /* 0x0000b400000a7ab9 */ /* 0x000fe20000000800 */
[----:B------:R-:W-:Y:S02]  /*2020*/  IADD3 R26, P1, R16, UR32, RZ ;  /* 0x00000020101a7c10 */ /* 0x000fe4000ff3e0ff */
[----:B------:R-:W-:Y:S02]  /*2030*/  ISETP.GE.AND P2, PT, R6, UR10, PT ;  /* 0x0000000a06007c0c */ /* 0x000fe4000bf46270 */
[----:B------:R-:W-:Y:S02]  /*2040*/  ISETP.GE.AND P4, PT, R230, UR10, PT ;  /* 0x0000000ae6007c0c */ /* 0x000fe4000bf86270 */
[----:B------:R-:W-:Y:S02]  /*2050*/  ISETP.GE.AND P3, PT, R229, UR10, PT ;  /* 0x0000000ae5007c0c */ /* 0x000fe4000bf66270 */
[----:B------:R-:W-:-:S07]  /*2060*/  IADD3.X R23, R19, UR31, RZ, P1, !PT ;  /* 0x0000001f13177c10 */ /* 0x000fce0008ffe4ff */
[----:B--2---:R-:W2:Y:S01]  /*2070*/  @!P2 LDC.64 R10, c[0x0][0x218] ;  /* 0x00008600ff0aab82 */ /* 0x004ea20000000a00 */
[----:B------:R3:W-:Y:S07]  /*2080*/  @P2 STS.128 [R219+0x8800], RZ ;  /* 0x008800ffdb002388 */ /* 0x0007ee0000000c00 */
[----:B------:R-:W4:Y:S08]  /*2090*/  @!P4 LDC.64 R8, c[0x0][0x218] ;  /* 0x00008600ff08cb82 */ /* 0x000f300000000a00 */
[----:B-1----:R-:W1:Y:S01]  /*20a0*/  @!P3 LDC.64 R2, c[0x0][0x218] ;  /* 0x00008600ff02bb82 */ /* 0x002e620000000a00 */
[----:B--2---:R-:W-:-:S04]  /*20b0*/  @!P2 LEA R10, P1, R26, R10, 0x1 ;  /* 0x0000000a1a0aa211 */ /* 0x004fc800078208ff */
[C---:B------:R-:W-:Y:S02]  /*20c0*/  @!P2 LEA.HI.X R11, R26.reuse, R11, R23, 0x1, P1 ;  /* 0x0000000b1a0ba211 */ /* 0x040fe400008f0c17 */
[----:B----4-:R-:W-:-:S03]  /*20d0*/  @!P4 LEA R8, P1, R26, R8, 0x1 ;  /* 0x000000081a08c211 */ /* 0x010fc600078208ff */
        /* <DEDUP_REMOVED lines=27> */
.L_x_54:
[----:B------:R-:W-:Y:S05]  /*2290*/  BSYNC B0 ;  /* 0x0000000000007941 */ /* 0x000fea0003800000 */
.L_x_53:
[----:B------:R-:W-:Y:S04]  /*22a0*/  BSSY B0, `(.L_x_55) ;  /* 0x000002d000007945 */ /* 0x000fe80003800000 */
[----:B------:R-:W-:Y:S05]  /*22b0*/  @P5 BRA `(.L_x_56) ;  /* 0x0000000000ac5947 */ /* 0x000fea0003800000 */
[----:B------:R-:W-:Y:S01]  /*22c0*/  ULDC UR10, c[0x0][0x2d0] ;  /* 0x0000b400000a7ab9 */ /* 0x000fe20000000800 */
[----:B------:R-:W-:Y:S01]  /*22d0*/  IMAD.U32 R27, RZ, RZ, UR8 ;  /* 0x00000008ff1b7e24 */ /* 0x000fe2000f8e00ff */
[----:B------:R-:W-:Y:S01]  /*22e0*/  ISETP.GE.AND P4, PT, R230, UR10, PT ;  /* 0x0000000ae6007c0c */ /* 0x000fe2000bf86270 */
[----:B------:R-:W-:Y:S01]  /*22f0*/  IMAD.U32 R26, RZ, RZ, UR8 ;  /* 0x00000008ff1a7e24 */ /* 0x000fe2000f8e00ff */
[----:B------:R-:W-:Y:S01]  /*2300*/  ISETP.GE.AND P5, PT, R6, UR10, PT ;  /* 0x0000000a06007c0c */ /* 0x000fe2000bfa6270 */
[----:B------:R-:W-:Y:S01]  /*2310*/  IMAD.U32 R23, RZ, RZ, UR9 ;  /* 0x00000009ff177e24 */ /* 0x000fe2000f8e00ff */
[----:B------:R-:W-:Y:S02]  /*2320*/  ISETP.GE.AND P3, PT, R229, UR10, PT ;  /* 0x0000000ae5007c0c */ /* 0x000fe4000bf66270 */
[----:B------:R-:W-:-:S04]  /*2330*/  LEA R27, P1, R27, R16, 0x5 ;  /* 0x000000101b1b7211 */ /* 0x000fc800078228ff */
[----:B------:R-:W-:-:S03]  /*2340*/  LEA.HI.X R23, R26, R19, R23, 0x5, P1 ;  /* 0x000000131a177211 */ /* 0x000fc600008f2c17 */
[----:B--23--:R-:W2:Y:S02]  /*2350*/  @!P4 LDC.64 R8, c[0x0][0x218] ;  /* 0x00008600ff08cb82 */ /* 0x00cea40000000a00 */
[----:B------:R3:W-:Y:S06]  /*2360*/  @P5 STS.128 [R219+0x9000], RZ ;  /* 0x009000ffdb005388 */ /* 0x0007ec0000000c00 */
[----:B------:R-:W5:Y:S08]  /*2370*/  @!P5 LDC.64 R10, c[0x0][0x218] ;  /* 0x00008600ff0adb82 */ /* 0x000f700000000a00 */
[----:B-1--4-:R-:W1:Y:S01]  /*2380*/  @!P3 LDC.64 R2, c[0x0][0x218] ;  /* 0x00008600ff02bb82 */ /* 0x012e620000000a00 */
[----:B--2---:R-:W-:-:S04]  /*2390*/  @!P4 LEA R8, P1, R27, R8, 0x1 ;  /* 0x000000081b08c211 */ /* 0x004fc800078208ff */
[C---:B------:R-:W-:Y:S02]  /*23a0*/  @!P4 LEA.HI.X R9, R27.reuse, R9, R23, 0x1, P1 ;  /* 0x000000091b09c211 */ /* 0x040fe400008f0c17 */
        /* <DEDUP_REMOVED lines=28> */
.L_x_56:
[----:B------:R-:W-:Y:S05]  /*2570*/  BSYNC B0 ;  /* 0x0000000000007941 */ /* 0x000fea0003800000 */
.L_x_55:
[----:B------:R-:W-:Y:S04]  /*2580*/  BSSY B0, `(.L_x_57) ;  /* 0x000002d000007945 */ /* 0x000fe80003800000 */
[----:B------:R-:W-:Y:S05]  /*2590*/  @P6 BRA `(.L_x_58) ;  /* 0x0000000000ac6947 */ /* 0x000fea0003800000 */
[----:B------:R-:W-:Y:S01]  /*25a0*/  ULDC UR10, c[0x0][0x2d0] ;  /* 0x0000b400000a7ab9 */ /* 0x000fe20000000800 */
[----:B------:R-:W-:Y:S01]  /*25b0*/  IMAD.U32 R17, RZ, RZ, UR8 ;  /* 0x00000008ff117e24 */ /* 0x000fe2000f8e00ff */
[----:B------:R-:W-:Y:S01]  /*25c0*/  ISETP.GE.AND P6, PT, R6, UR10, PT ;  /* 0x0000000a06007c0c */ /* 0x000fe2000bfc6270 */
[----:B------:R-:W-:Y:S01]  /*25d0*/  IMAD.MOV.U32 R18, RZ, RZ, R16 ;  /* 0x000000ffff127224 */ /* 0x000fe200078e0010 */
[----:B------:R-:W-:Y:S01]  /*25e0*/  ISETP.GE.AND P5, PT, R230, UR10, PT ;  /* 0x0000000ae6007c0c */ /* 0x000fe2000bfa6270 */
[----:B------:R-:W-:Y:S01]  /*25f0*/  UIMAD UR11, UR9, 0x30, URZ ;  /* 0x00000030090b78a4 */ /* 0x000fe2000f8e023f */
[----:B------:R-:W-:Y:S01]  /*2600*/  ISETP.GE.AND P3, PT, R229, UR10, PT ;  /* 0x0000000ae5007c0c */ /* 0x000fe2000bf66270 */
[----:B------:R-:W-:-:S04]  /*2610*/  IMAD.WIDE.U32 R18, R17, 0x30, R18 ;  /* 0x0000003011127825 */ /* 0x000fc800078e0012 */
[----:B------:R-:W-:-:S04]  /*2620*/  VIADD R16, R19, UR11 ;  /* 0x0000000b13107c36 */ /* 0x000fc80008000000 */
[----:B--23--:R-:W2:Y:S01]  /*2630*/  @!P6 LDC.64 R10, c[0x0][0x218] ;  /* 0x00008600ff0aeb82 */ /* 0x00cea20000000a00 */
[----:B------:R3:W-:Y:S07]  /*2640*/  @P6 STS.128 [R219+0x9800], RZ ;  /* 0x009800ffdb006388 */ /* 0x0007ee0000000c00 */
[----:B------:R-:W5:Y:S08]  /*2650*/  @!P5 LDC.64 R8, c[0x0][0x218] ;  /* 0x00008600ff08db82 */ /* 0x000f700000000a00 */
[----:B-1--4-:R-:W1:Y:S01]  /*2660*/  @!P3 LDC.64 R2, c[0x0][0x218] ;  /* 0x00008600ff02bb82 */ /* 0x012e620000000a00 */
[----:B--2---:R-:W-:-:S04]  /*2670*/  @!P6 LEA R10, P1, R18, R10, 0x1 ;  /* 0x0000000a120ae211 */ /* 0x004fc800078208ff */
[--C-:B------:R-:W-:Y:S02]  /*2680*/  @!P6 LEA.HI.X R11, R18, R11, R16.reuse, 0x1, P1 ;  /* 0x0000000b120be211 */ /* 0x100fe400008f0c10 */
[----:B------:R-:W-:Y:S02]  /*2690*/  ISETP.GE.AND P1, PT, R228, UR10, PT ;  /* 0x0000000ae4007c0c */ /* 0x000fe4000bf26270 */
[C---:B-----5:R-:W-:Y:S01]  /*26a0*/  @!P5 LEA R8, P4, R18.reuse, R8, 0x1 ;  /* 0x000000081208d211 */ /* 0x060fe200078808ff */
[----:B------:R-:W-:Y:S01]  /*26b0*/  @!PT LDS RZ, [RZ] ;  /* 0x00000000fffff984 */ /* 0x000fe20000000800 */
[----:B------:R-:W-:Y:S01]  /*26c0*/  @!PT LDS RZ, [RZ] ;  /* 0x00000000fffff984 */ /* 0x000fe20000000800 */
[----:B------:R-:W-:Y:S01]  /*26d0*/  @!PT LDS RZ, [RZ] ;  /* 0x00000000fffff984 */ /* 0x000fe20000000800 */
[----:B------:R3:W-:Y:S03]  /*26e0*/  @!P6 LDGSTS.E.BYPASS.LTC128B.128 [R219+0x9800], desc[UR26][R10.64] ;  /* 0x098000000adbefae */ /* 0x0007e6000b901d5a */
[C---:B------:R-:W-:Y:S01]  /*26f0*/  @!P5 LEA.HI.X R9, R18.reuse, R9, R16, 0x1, P4 ;  /* 0x000000091209d211 */ /* 0x040fe200020f0c10 */
[----:B------:R3:W-:Y:S01]  /*2700*/  @P5 STS.128 [R219+0xb800], RZ ;  /* 0x00b800ffdb005388 */ /* 0x0007e20000000c00 */
        /* <DEDUP_REMOVED lines=20> */
.L_x_58:
[----:B------:R-:W-:Y:S05]  /*2850*/  BSYNC B0 ;  /* 0x0000000000007941 */ /* 0x000fea0003800000 */
.L_x_57:
[----:B------:R-:W0:Y:S01]  /*2860*/  LDGDEPBAR ;  /* 0x00000000000079af */ /* 0x000e220000000000 */
[----:B------:R-:W-:Y:S01]  /*2870*/  ISETP.GE.AND P1, PT, R28, UR29, PT ;  /* 0x0000001d1c007c0c */ /* 0x000fe2000bf26270 */
[----:B------:R-:W-:Y:S01]  /*2880*/  IMAD.WIDE.U32 R248, R248, UR18, R24 ;  /* 0x00000012f8f87c25 */ /* 0x000fe2000f8e0018 */
[----:B------:R-:W-:Y:S01]  /*2890*/  LOP3.LUT R21, R22, 0x8, R21, 0xf8, !PT ;  /* 0x0000000816157812 */ /* 0x000fe200078ef815 */
[----:B------:R-:W-:Y:S01]  /*28a0*/  USHF.L.U64.HI UR33, UR6, 0x6, UR7 ;  /* 0x0000000606217899 */ /* 0x000fe20008010207 */
[----:B------:R-:W-:Y:S01]  /*28b0*/  SHF.R.U32.HI R22, RZ, 0x3, R22 ;  /* 0x00000003ff167819 */ /* 0x000fe20000011616 */
[----:B------:R-:W-:Y:S01]  /*28c0*/  VIADD R237, R249, UR12 ;  /* 0x0000000cf9ed7c36 */ /* 0x000fe20008000000 */
[----:B------:R-:W-:Y:S01]  /*28d0*/  LOP3.LUT R15, R20, 0x8, R15, 0xf8, !PT ;  /* 0x00000008140f7812 */ /* 0x000fe200078ef80f */
[----:B------:R-:W-:Y:S01]  /*28e0*/  IMAD.MOV.U32 R236, RZ, RZ, R248 ;  /* 0x000000ffffec7224 */ /* 0x000fe200078e00f8 */
[----:B------:R-:W-:Y:S01]  /*28f0*/  SHF.R.U32.HI R20, RZ, 0x3, R20 ;  /* 0x00000003ff147819 */ /* 0x000fe20000011614 */
[----:B------:R-:W-:Y:S01]  /*2900*/  IMAD.SHL.U32 R14, R14, 0x40, RZ ;  /* 0x000000400e0e7824 */ /* 0x000fe200078e00ff */
[----:B------:R-:W-:Y:S01]  /*2910*/  ISETP.GE.AND P5, PT, R4, UR29, PT ;  /* 0x0000001d04007c0c */ /* 0x000fe2000bfa6270 */
[----:B------:R-:W-:Y:S01]  /*2920*/  USHF.L.U32 UR34, UR6, 0x6, URZ ;  /* 0x0000000606227899 */ /* 0x000fe2000800063f */
[----:B------:R1:W-:Y:S01]  /*2930*/  STL.64 [R1+0x8], R236 ;  /* 0x000008ec01007387 */ /* 0x0003e20000100a00 */
[----:B------:R-:W-:Y:S01]  /*2940*/  LOP3.LUT R4, R21, R22, RZ, 0x3c, !PT ;  /* 0x0000001615047212 */ /* 0x000fe200078e3cff */
[----:B------:R-:W-:Y:S01]  /*2950*/  UIMAD UR10, UR33, UR17, URZ ;  /* 0x00000011210a72a4 */ /* 0x000fe2000f8e023f */
[----:B------:R-:W-:Y:S01]  /*2960*/  LOP3.LUT R15, R15, R20, RZ, 0x3c, !PT ;  /* 0x000000140f0f7212 */ /* 0x000fe200078e3cff */
[----:B------:R-:W-:Y:S01]  /*2970*/  BSSY B0, `(.L_x_59) ;  /* 0x0000037000007945 */ /* 0x000fe20003800000 */
[----:B------:R-:W-:Y:S01]  /*2980*/  LOP3.LUT R4, R4, 0xfffffe00, R14, 0xf8, !PT ;  /* 0xfffffe0004047812 */ /* 0x000fe200078ef80e */
[----:B------:R-:W-:Y:S01]  /*2990*/  IMAD.U32 R14, RZ, RZ, UR17 ;  /* 0x00000011ff0e7e24 */ /* 0x000fe2000f8e00ff */
[----:B------:R-:W-:Y:S01]  /*29a0*/  LEA.HI R86, R86, R84, RZ, 0x5 ;  /* 0x0000005456567211 */ /* 0x000fe200078f28ff */
[----:B------:R-:W-:Y:S01]  /*29b0*/  UIMAD UR10, UR35, UR34, UR10 ;  /* 0x00000022230a72a4 */ /* 0x000fe2000f8e020a */
[----:B------:R-:W-:Y:S01]  /*29c0*/  IMAD R217, R217, 0x200, R15 ;  /* 0x00000200d9d97824 */ /* 0x000fe200078e020f */
[----:B------:R-:W-:-:S04]  /*29d0*/  DEPBAR.LE SB0, 0x0 ;  /* 0x000080000000791a */ /* 0x000fc80000000000 */
[----:B------:R-:W-:Y:S01]  /*29e0*/  BAR.SYNC.DEFER_BLOCKING 0x0 ;  /* 0x0000000000007b1d */ /* 0x000fe20000010000 */
[----:B------:R-:W-:Y:S01]  /*29f0*/  IMAD.WIDE.U32 R14, R14, UR34, R236 ;  /* 0x000000220e0e7c25 */ /* 0x000fe2000f8e00ec */
[----:B------:R-:W-:-:S03]  /*2a00*/  SHF.R.S32.HI R85, RZ, 0x5, R86 ;  /* 0x00000005ff557819 */ /* 0x000fc60000011456 */
[----:B------:R-:W-:Y:S02]  /*2a10*/  VIADD R17, R15, UR10 ;  /* 0x0000000a0f117c36 */ /* 0x000fe40008000000 */
[----:B------:R-:W-:Y:S01]  /*2a20*/  IMAD R218, R85, 0x400, R4 ;  /* 0x0000040055da7824 */ /* 0x000fe200078e0204 */
[----:B------:R1:W-:Y:S04]  /*2a30*/  @P1 STS.128 [R219+0x10000], RZ ;  /* 0x010000ffdb001388 */ /* 0x0003e80000000c00 */
[----:B------:R1:W-:Y:S04]  /*2a40*/  @P1 STS.128 [R219+0x12000], RZ ;  /* 0x012000ffdb001388 */ /* 0x0003e80000000c00 */
[----:B------:R1:W-:Y:S04]  /*2a50*/  @P1 STS.128 [R219+0x14000], RZ ;  /* 0x014000ffdb001388 */ /* 0x0003e80000000c00 */
[----:B------:R1:W-:Y:S01]  /*2a60*/  @P1 STS.128 [R219+0x16000], RZ ;  /* 0x016000ffdb001388 */ /* 0x0003e20000000c00 */
[----:B------:R-:W-:Y:S05]  /*2a70*/  @P1 BRA `(.L_x_60) ;  /* 0x0000000000981947 */ /* 0x000fea0003800000 */
[----:B------:R-:W-:Y:S02]  /*2a80*/  ULDC UR10, c[0x0][0x2d0] ;  /* 0x0000b400000a7ab9 */ /* 0x000fe40000000800 */
[----:B------:R-:W-:Y:S02]  /*2a90*/  ISETP.GE.AND P4, PT, R230, UR10, PT ;  /* 0x0000000ae6007c0c */ /* 0x000fe4000bf86270 */
[----:B------:R-:W-:Y:S02]  /*2aa0*/  ISETP.GE.AND P6, PT, R6, UR10, PT ;  /* 0x0000000a06007c0c */ /* 0x000fe4000bfc6270 */
[----:B------:R-:W-:-:S09]  /*2ab0*/  ISETP.GE.AND P3, PT, R229, UR10, PT ;  /* 0x0000000ae5007c0c */ /* 0x000fd2000bf66270 */
[----:B--23--:R-:W2:Y:S02]  /*2ac0*/  @!P4 LDC.64 R8, c[0x0][0x220] ;  /* 0x00008800ff08cb82 */ /* 0x00cea40000000a00 */
[----:B------:R3:W-:Y:S06]  /*2ad0*/  @P6 STS.128 [R219+0x10000], RZ ;  /* 0x010000ffdb006388 */ /* 0x0007ec0000000c00 */
        /* <DEDUP_REMOVED lines=32> */
.L_x_60:
[----:B------:R-:W-:Y:S05]  /*2ce0*/  BSYNC B0 ;  /* 0x0000000000007941 */ /* 0x000fea0003800000 */
.L_x_59:
[----:B------:R1:W-:Y:S01]  /*2cf0*/  @P0 STS.128 [R219+0x10800], RZ ;  /* 0x010800ffdb000388 */ /* 0x0003e20000000c00 */
[----:B------:R-:W-:Y:S01]  /*2d00*/  USHF.L.U64.HI UR35, UR6, 0x4, UR7 ;  /* 0x0000000406237899 */ /* 0x000fe20008010207 */
[----:B------:R-:W-:Y:S01]  /*2d10*/  BSSY B0, `(.L_x_61) ;  /* 0x0000031000007945 */ /* 0x000fe20003800000 */
[----:B------:R-:W-:Y:S01]  /*2d20*/  USHF.L.U32 UR36, UR6, 0x4, URZ ;  /* 0x0000000406247899 */ /* 0x000fe2000800063f */
[----:B------:R1:W-:Y:S01]  /*2d30*/  @P0 STS.128 [R219+0x12800], RZ ;  /* 0x012800ffdb000388 */ /* 0x0003e20000000c00 */
[----:B------:R-:W-:Y:S02]  /*2d40*/  ISETP.GE.AND P6, PT, R13, UR29, PT ;  /* 0x0000001d0d007c0c */ /* 0x000fe4000bfc6270 */
[----:B------:R-:W-:Y:S01]  /*2d50*/  LEA R217, R217, UR4, 0x1 ;  /* 0x00000004d9d97c11 */ /* 0x000fe2000f8e08ff */
[----:B------:R1:W-:Y:S01]  /*2d60*/  @P0 STS.128 [R219+0x14800], RZ ;  /* 0x014800ffdb000388 */ /* 0x0003e20000000c00 */
[----:B------:R-:W-:-:S03]  /*2d70*/  LEA R218, R218, UR4, 0x1 ;  /* 0x00000004dada7c11 */ /* 0x000fc6000f8e08ff */
[----:B------:R1:W-:Y:S01]  /*2d80*/  @P0 STS.128 [R219+0x16800], RZ ;  /* 0x016800ffdb000388 */ /* 0x0003e20000000c00 */
[----:B------:R-:W-:Y:S05]  /*2d90*/  @P0 BRA `(.L_x_62) ;  /* 0x0000000000a00947 */ /* 0x000fea0003800000 */
[----:B------:R-:W-:Y:S01]  /*2da0*/  ULDC UR10, c[0x0][0x2d0] ;  /* 0x0000b400000a7ab9 */ /* 0x000fe20000000800 */
[----:B------:R-:W-:Y:S02]  /*2db0*/  IADD3 R18, P0, R14, UR36, RZ ;  /* 0x000000240e127c10 */ /* 0x000fe4000ff1e0ff */
[----:B------:R-:W-:Y:S02]  /*2dc0*/  ISETP.GE.AND P3, PT, R230, UR10, PT ;  /* 0x0000000ae6007c0c */ /* 0x000fe4000bf66270 */
[----:B------:R-:W-:Y:S02]  /*2dd0*/  ISETP.GE.AND P4, PT, R6, UR10, PT ;  /* 0x0000000a06007c0c */ /* 0x000fe4000bf86270 */
[----:B------:R-:W-:Y:S02]  /*2de0*/  ISETP.GE.AND P2, PT, R229, UR10, PT ;  /* 0x0000000ae5007c0c */ /* 0x000fe4000bf46270 */
[----:B------:R-:W-:-:S07]  /*2df0*/  IADD3.X R13, R17, UR35, RZ, P0, !PT ;  /* 0x00000023110d7c10 */ /* 0x000fce00087fe4ff */
        /* <DEDUP_REMOVED lines=34> */
.L_x_62:
[----:B------:R-:W-:Y:S05]  /*3020*/  BSYNC B0 ;  /* 0x0000000000007941 */ /* 0x000fea0003800000 */
.L_x_61:
[----:B------:R1:W-:Y:S01]  /*3030*/  @P5 STS.128 [R219+0x11000], RZ ;  /* 0x011000ffdb005388 */ /* 0x0003e20000000c00 */
[----:B------:R-:W-:Y:S03]  /*3040*/  BSSY B0, `(.L_x_63) ;  /* 0x000002f000007945 */ /* 0x000fe60003800000 */
[----:B------:R1:W-:Y:S04]  /*3050*/  @P5 STS.128 [R219+0x13000], RZ ;  /* 0x013000ffdb005388 */ /* 0x0003e80000000c00 */
[----:B------:R1:W-:Y:S04]  /*3060*/  @P5 STS.128 [R219+0x15000], RZ ;  /* 0x015000ffdb005388 */ /* 0x0003e80000000c00 */
[----:B------:R1:W-:Y:S01]  /*3070*/  @P5 STS.128 [R219+0x17000], RZ ;  /* 0x017000ffdb005388 */ /* 0x0003e20000000c00 */
[----:B------:R-:W-:Y:S05]  /*3080*/  @P5 BRA `(.L_x_64) ;  /* 0x0000000000a85947 */ /* 0x000fea0003800000 */
[----:B------:R-:W-:Y:S01]  /*3090*/  ULDC UR10, c[0x0][0x2d0] ;  /* 0x0000b400000a7ab9 */ /* 0x000fe20000000800 */
[----:B------:R-:W-:Y:S01]  /*30a0*/  IMAD.U32 R18, RZ, RZ, UR6 ;  /* 0x00000006ff127e24 */ /* 0x000fe2000f8e00ff */
[----:B------:R-:W-:Y:S01]  /*30b0*/  ISETP.GE.AND P5, PT, R6, UR10, PT ;  /* 0x0000000a06007c0c */ /* 0x000fe2000bfa6270 */
[----:B------:R-:W-:Y:S01]  /*30c0*/  IMAD.U32 R13, RZ, RZ, UR7 ;  /* 0x00000007ff0d7e24 */ /* 0x000fe2000f8e00ff */
[----:B------:R-:W-:Y:S02]  /*30d0*/  ISETP.GE.AND P4, PT, R230, UR10, PT ;  /* 0x0000000ae6007c0c */ /* 0x000fe4000bf86270 */
[----:B------:R-:W-:Y:S02]  /*30e0*/  ISETP.GE.AND P2, PT, R229, UR10, PT ;  /* 0x0000000ae5007c0c */ /* 0x000fe4000bf46270 */
[----:B------:R-:W-:-:S04]  /*30f0*/  LEA R19, P0, R18, R14, 0x5 ;  /* 0x0000000e12137211 */ /* 0x000fc800078028ff */
[----:B------:R-:W-:-:S03]  /*3100*/  LEA.HI.X R13, R18, R17, R13, 0x5, P0 ;  /* 0x00000011120d7211 */ /* 0x000fc600000f2c0d */
[----:B--23--:R-:W2:Y:S01]  /*3110*/  @!P5 LDC.64 R10, c[0x0][0x220] ;  /* 0x00008800ff0adb82 */ /* 0x00cea20000000a00 */
[----:B------:R3:W-:Y:S07]  /*3120*/  @P5 STS.128 [R219+0x11000], RZ ;  /* 0x011000ffdb005388 */ /* 0x0007ee0000000c00 */
[----:B------:R-:W5:Y:S08]  /*3130*/  @!P4 LDC.64 R8, c[0x0][0x220] ;  /* 0x00008800ff08cb82 */ /* 0x000f700000000a00 */
[----:B-1--4-:R-:W1:Y:S01]  /*3140*/  @!P2 LDC.64 R2, c[0x0][0x220] ;  /* 0x00008800ff02ab82 */ /* 0x012e620000000a00 */
[----:B--2---:R-:W-:-:S04]  /*3150*/  @!P5 LEA R10, P0, R19, R10, 0x1 ;  /* 0x0000000a130ad211 */ /* 0x004fc800078008ff */
[C-C-:B------:R-:W-:Y:S02]  /*3160*/  @!P5 LEA.HI.X R11, R19.reuse, R11, R13.reuse, 0x1, P0 ;  /* 0x0000000b130bd211 */ /* 0x140fe400000f0c0d */
        /* <DEDUP_REMOVED lines=28> */
.L_x_64:
[----:B------:R-:W-:Y:S05]  /*3330*/  BSYNC B0 ;  /* 0x0000000000007941 */ /* 0x000fea0003800000 */
.L_x_63:
        /* <DEDUP_REMOVED lines=49> */
.L_x_66:
[----:B------:R-:W-:Y:S05]  /*3650*/  BSYNC B0 ;  /* 0x0000000000007941 */ /* 0x000fea0003800000 */
.L_x_65:
[----:B------:R-:W-:Y:S01]  /*3660*/  LDSM.16.M88.4 R16, [R218] ;  /* 0x00000000da10783b */ /* 0x000fe20000000200 */
[----:B------:R-:W-:Y:S01]  /*3670*/  R2P PR, R12, 0x6 ;  /* 0x000000060c007804 */ /* 0x000fe20000000000 */
[----:B-1234-:R-:W-:Y:S01]  /*3680*/  IMAD.MOV.U32 R2, RZ, RZ, 0x10 ;  /* 0x00000010ff027424 */ /* 0x01efe200078e00ff */
[----:B------:R-:W-:Y:S01]  /*3690*/  LOP3.LUT P0, RZ, R0, 0x2, RZ, 0xc0, !PT ;  /* 0x0000000200ff7812 */ /* 0x000fe2000780c0ff */
[----:B------:R-:W1:Y:S01]  /*36a0*/  LDSM.16.M88.4 R36, [R217+0x8000] ;  /* 0x00800000d924783b */ /* 0x000e620000000200 */
[C---:B------:R-:W-:Y:S01]  /*36b0*/  VIADD R3, R217.reuse, 0x8000 ;  /* 0x00008000d9037836 */ /* 0x040fe20000000000 */
[----:B------:R-:W-:Y:S01]  /*36c0*/  LOP3.LUT R86, R86, 0xffffffe0, RZ, 0xc0, !PT ;  /* 0xffffffe056567812 */ /* 0x000fe200078ec0ff */
[----:B------:R-:W-:Y:S01]  /*36d0*/  VIADD R215, R217, 0x8020 ;  /* 0x00008020d9d77836 */ /* 0x000fe20000000000 */
[----:B------:R-:W2:Y:S01]  /*36e0*/  LDSM.16.M88.4 R28, [R217+0x8800] ;  /* 0x00880000d91c783b */ /* 0x000ea20000000200 */
[----:B------:R-:W-:Y:S01]  /*36f0*/  SEL R2, R2, 0xfffffff0, !P0 ;  /* 0xfffffff002027807 */ /* 0x000fe20004000000 */
[----:B------:R-:W-:Y:S01]  /*3700*/  IMAD.U32 R165, RZ, RZ, UR28 ;  /* 0x0000001cffa57e24 */ /* 0x000fe2000f8e00ff */
[----:B------:R-:W-:Y:S01]  /*3710*/  LOP3.LUT P0, RZ, R0, 0x4, RZ, 0xc0, !PT ;  /* 0x0000000400ff7812 */ /* 0x000fe2000780c0ff */
[----:B------:R-:W3:Y:S01]  /*3720*/  LDSM.16.M88.4 R20, [R217+0x9000] ;  /* 0x00900000d914783b */ /* 0x000ee20000000200 */
[----:B------:R-:W-:Y:S01]  /*3730*/  IMAD.MOV.U32 R0, RZ, RZ, 0x20 ;  /* 0x00000020ff007424 */ /* 0x000fe200078e00ff */
[----:B------:R-:W-:Y:S01]  /*3740*/  UISETP.GE.AND UP0, UPT, UR19, 0x2, UPT ;  /* 0x000000021300788c */ /* 0x000fe2000bf06270 */
[----:B------:R-:W-:Y:S01]  /*3750*/  IMAD R216, R2, 0x2, R218 ;  /* 0x0000000202d87824 */ /* 0x000fe200078e02da */
[----:B------:R-:W4:Y:S01]  /*3760*/  LDSM.16.M88.4 R44, [R217+0x9800] ;  /* 0x00980000d92c783b */ /* 0x000f220000000200 */
[----:B------:R-:W-:Y:S01]  /*3770*/  @P1 VIADD R215, R3, 0xffffffe0 ;  /* 0xffffffe003d71836 */ /* 0x000fe20000000000 */
[----:B------:R-:W-:Y:S01]  /*3780*/  SEL R0, R0, 0xffffffe0, !P0 ;  /* 0xffffffe000007807 */ /* 0x000fe20004000000 */
[----:B------:R-:W-:Y:S01]  /*3790*/  IMAD.MOV.U32 R3, RZ, RZ, 0x40 ;  /* 0x00000040ff037424 */ /* 0x000fe200078e00ff */
[----:B------:R-:W-:Y:S01]  /*37a0*/  LDSM.16.M88.4 R8, [R216] ;  /* 0x00000000d808783b */ /* 0x000fe20000000200 */
[----:B------:R-:W-:-:S02]  /*37b0*/  IMAD.IADD R86, R84, 0x1, -R86 ;  /* 0x0000000154567824 */ /* 0x000fc400078e0a56 */
[C---:B------:R-:W-:Y:S01]  /*37c0*/  IMAD R214, R0.reuse, 0x2, R218 ;  /* 0x0000000200d67824 */ /* 0x040fe200078e02da */
[----:B------:R-:W5:Y:S01]  /*37d0*/  LDSM.16.M88.4 R48, [R215] ;  /* 0x00000000d730783b */ /* 0x000f620000000200 */
[----:B------:R-:W-:Y:S01]  /*37e0*/  SEL R3, R3, 0xffffffc0, !P2 ;  /* 0xffffffc003037807 */ /* 0x000fe20005000000 */
[----:B------:R-:W-:Y:S02]  /*37f0*/  IMAD R213, R0, 0x2, R216 ;  /* 0x0000000200d57824 */ /* 0x000fe400078e02d8 */
[----:B------:R-:W5:Y:S01]  /*3800*/  LDSM.16.M88.4 R60, [R215+0x800] ;  /* 0x00080000d73c783b */ /* 0x000f620000000200 */
[----:B------:R-:W-:Y:S02]  /*3810*/  VIADD R207, R215, 0x800 ;  /* 0x00000800d7cf7836 */ /* 0x000fe40000000000 */
[----:B------:R-:W-:Y:S01]  /*3820*/  IMAD.IADD R211, R217, 0x1, R3 ;  /* 0x00000001d9d37824 */ /* 0x000fe200078e0203 */
[----:B------:R-:W5:Y:S01]  /*3830*/  LDSM.16.M88.4 R56, [R215+0x1000] ;  /* 0x00100000d738783b */ /* 0x000f620000000200 */
[----:B------:R-:W-:Y:S01]  /*3840*/  IMAD.IADD R204, R3, 0x1, R215 ;  /* 0x0000000103cc7824 */ /* 0x000fe200078e02d7 */
[----:B------:R-:W-:Y:S01]  /*3850*/  SHF.R.S32.HI R3, RZ, 0x1f, R86 ;  /* 0x0000001fff037819 */ /* 0x000fe20000011456 */
[C---:B------:R-:W-:Y:S01]  /*3860*/  VIADD R206, R215.reuse, 0x1000 ;  /* 0x00001000d7ce7836 */ /* 0x040fe20000000000 */
[----:B------:R-:W5:Y:S01]  /*3870*/  LDSM.16.M88.4 R12, [R215+0x1800] ;  /* 0x00180000d70c783b */ /* 0x000f620000000200 */
[----:B------:R-:W-:Y:S01]  /*3880*/  VIADD R205, R215, 0x1800 ;  /* 0x00001800d7cd7836 */ /* 0x000fe20000000000 */
[----:B------:R-:W-:Y:S01]  /*3890*/  LEA.HI R86, R3, R86, RZ, 0x2 ;  /* 0x0000005603567211 */ /* 0x000fe200078f10ff */
[----:B------:R-:W-:Y:S01]  /*38a0*/  VIADD R203, R215, 0x2000 ;  /* 0x00002000d7cb7836 */ /* 0x000fe20000000000 */
[----:B------:R-:W-:Y:S01]  /*38b0*/  LDSM.16.M88.4 R64, [R214] ;  /* 0x00000000d640783b */ /* 0x000fe20000000200 */
[----:B------:R-:W-:Y:S01]  /*38c0*/  LEA R3, R85, UR25, 0x4 ;  /* 0x0000001955037c11 */ /* 0x000fe2000f8e20ff */
[C---:B------:R-:W-:Y:S01]  /*38d0*/  VIADD R202, R215.reuse, 0x2800 ;  /* 0x00002800d7ca7836 */ /* 0x040fe20000000000 */
[----:B------:R-:W-:Y:S01]  /*38e0*/  SHF.R.S32.HI R86, RZ, 0x2, R86 ;  /* 0x00000002ff567819 */ /* 0x000fe20000011456 */
[C---:B-1----:R-:W-:Y:S01]  /*38f0*/  HMMA.16816.F32.BF16 R40, R16.reuse, R36, RZ ;  /* 0x000000241028723c */ /* 0x042fe200000418ff */
[----:B------:R-:W1:Y:S01]  /*3900*/  LDSM.16.M88.4 R52, [R211+0x8000] ;  /* 0x00800000d334783b */ /* 0x000e620000000200 */
[----:B------:R-:W-:Y:S01]  /*3910*/  VIADD R201, R215, 0x3000 ;  /* 0x00003000d7c97836 */ /* 0x000fe20000000000 */
[----:B------:R-:W-:Y:S01]  /*3920*/  IADD3 R3, R3, 0x1, R86 ;  /* 0x0000000103037810 */ /* 0x000fe20007ffe056 */
[C---:B------:R-:W-:Y:S01]  /*3930*/  VIADD R200, R215.reuse, 0x3800 ;  /* 0x00003800d7c87836 */ /* 0x040fe20000000000 */
[----:B------:R-:W-:Y:S01]  /*3940*/  LDSM.16.M88.4 R72, [R218+0x2000] ;  /* 0x00200000da48783b */ /* 0x000fe20000000200 */
[----:B--2---:R-:W-:Y:S01]  /*3950*/  HMMA.16816.F32.BF16 R32, R16, R28, RZ ;  /* 0x0000001c1020723c */ /* 0x004fe200000418ff */
[----:B------:R-:W-:-:S02]  /*3960*/  VIADD R199, R215, 0x4000 ;  /* 0x00004000d7c77836 */ /* 0x000fc40000000000 */
[----:B------:R-:W-:Y:S01]  /*3970*/  LDSM.16.M88.4 R76, [R217+0xb800] ;  /* 0x00b80000d94c783b */ /* 0x000fe20000000200 */
[C---:B------:R-:W-:Y:S02]  /*3980*/  VIADD R198, R215.reuse, 0x4800 ;  /* 0x00004800d7c67836 */ /* 0x040fe40000000000 */
[C---:B------:R-:W-:Y:S01]  /*3990*/  HMMA.16816.F32.BF16 R36, R16.reuse, R38, RZ ;  /* 0x000000261024723c */ /* 0x040fe200000418ff */
[----:B------:R-:W-:Y:S01]  /*39a0*/  LDSM.16.M88.4 R80, [R211+0xd000] ;  /* 0x00d00000d350783b */ /* 0x000fe20000000200 */
[C---:B------:R-:W-:Y:S02]  /*39b0*/  VIADD R197, R215.reuse, 0x5000 ;  /* 0x00005000d7c57836 */ /* 0x040fe40000000000 */
[C---:B------:R-:W-:Y:S01]  /*39c0*/  VIADD R196, R215.reuse, 0x5800 ;  /* 0x00005800d7c47836 */ /* 0x040fe20000000000 */
[----:B------:R-:W0:Y:S01]  /*39d0*/  LDGDEPBAR ;  /* 0x00000000000079af */ /* 0x000e220000000000 */
[----:B------:R-:W-:Y:S01]  /*39e0*/  HMMA.16816.F32.BF16 R28, R16, R30, RZ ;  /* 0x0000001e101c723c */ /* 0x000fe200000418ff */
[----:B------:R-:W-:-:S02]  /*39f0*/  VIADD R195, R215, 0x6000 ;  /* 0x00006000d7c37836 */ /* 0x000fc40000000000 */
[C---:B------:R-:W-:Y:S02]  /*3a00*/  VIADD R194, R215.reuse, 0x6800 ;  /* 0x00006800d7c27836 */ /* 0x040fe40000000000 */
[C---:B------:R-:W-:Y:S01]  /*3a10*/  VIADD R193, R215.reuse, 0x7000 ;  /* 0x00007000d7c17836 */ /* 0x040fe20000000000 */
[----:B---3--:R-:W-:Y:S01]  /*3a20*/  HMMA.16816.F32.BF16 R24, R16, R20, RZ ;  /* 0x000000141018723c */ /* 0x008fe200000418ff */
[----:B------:R-:W-:-:S05]  /*3a30*/  VIADD R192, R215, 0x7800 ;  /* 0x00007800d7c07836 */ /* 0x000fca0000000000 */
[C---:B------:R-:W-:Y:S06]  /*3a40*/  HMMA.16816.F32.BF16 R20, R16.reuse, R22, RZ ;  /* 0x000000161014723c */ /* 0x040fec00000418ff */
[C---:B----4-:R-:W-:Y:S06]  /*3a50*/  HMMA.16816.F32.BF16 R68, R16.reuse, R44, RZ ;  /* 0x0000002c1044723c */ /* 0x050fec00000418ff */
[----:B------:R-:W-:Y:S01]  /*3a60*/  HMMA.16816.F32.BF16 R16, R16, R46, RZ ;  /* 0x0000002e1010723c */ /* 0x000fe200000418ff */
[----:B------:R-:W2:Y:S05]  /*3a70*/  LDSM.16.M88.4 R44, [R211+0x8800] ;  /* 0x00880000d32c783b */ /* 0x000eaa0000000200 */
[C---:B-----5:R-:W-:Y:S06]  /*3a80*/  HMMA.16816.F32.BF16 R40, R8.reuse, R48, R40 ;  /* 0x000000300828723c */ /* 0x060fec0000041828 */
[C---:B------:R-:W-:Y:S01]  /*3a90*/  HMMA.16816.F32.BF16 R36, R8.reuse, R50, R36 ;  /* 0x000000320824723c */ /* 0x040fe20000041824 */
[----:B------:R-:W3:Y:S05]  /*3aa0*/  LDSM.16.M88.4 R48, [R211+0x9000] ;  /* 0x00900000d330783b */ /* 0x000eea0000000200 */
[C---:B------:R-:W-:Y:S06]  /*3ab0*/  HMMA.16816.F32.BF16 R32, R8.reuse, R60, R32 ;  /* 0x0000003c0820723c */ /* 0x040fec0000041820 */
[C---:B------:R-:W-:Y:S01]  /*3ac0*/  HMMA.16816.F32.BF16 R28, R8.reuse, R62, R28 ;  /* 0x0000003e081c723c */ /* 0x040fe2000004181c */
[----:B------:R-:W4:Y:S05]  /*3ad0*/  LDSM.16.M88.4 R60, [R211+0x9800] ;  /* 0x00980000d33c783b */ /* 0x000f2a0000000200 */
[C---:B------:R-:W-:Y:S06]  /*3ae0*/  HMMA.16816.F32.BF16 R24, R8.reuse, R56, R24 ;  /* 0x000000380818723c */ /* 0x040fec0000041818 */
[C---:B------:R-:W-:Y:S01]  /*3af0*/  HMMA.16816.F32.BF16 R20, R8.reuse, R58, R20 ;  /* 0x0000003a0814723c */ /* 0x040fe20000041814 */
[----:B------:R-:W-:Y:S05]  /*3b00*/  LDSM.16.M88.4 R56, [R204+0x800] ;  /* 0x00080000cc38783b */ /* 0x000fea0000000200 */
[C---:B------:R-:W-:Y:S06]  /*3b10*/  HMMA.16816.F32.BF16 R68, R8.reuse, R12, R68 ;  /* 0x0000000c0844723c */ /* 0x040fec0000041844 */
[----:B------:R-:W-:Y:S01]  /*3b20*/  HMMA.16816.F32.BF16 R16, R8, R14, R16 ;  /* 0x0000000e0810723c */ /* 0x000fe20000041810 */
[----:B------:R-:W-:Y:S04]  /*3b30*/  LDSM.16.M88.4 R12, [R213] ;  /* 0x00000000d50c783b */ /* 0x000fe80000000200 */
[----:B------:R-:W5:Y:S01]  /*3b40*/  LDSM.16.M88.4 R8, [R204] ;  /* 0x00000000cc08783b */ /* 0x000f620000000200 */
        /* <DEDUP_REMOVED lines=8> */
[----:B------:R-:W3:Y:S05]  /*3bd0*/  LDSM.16.M88.4 R48, [R217+0xa000] ;  /* 0x00a00000d930783b */ /* 0x000eea0000000200 */
[C---:B----4-:R-:W-:Y:S06]  /*3be0*/  HMMA.16816.F32.BF16 R68, R64.reuse, R60, R68 ;  /* 0x0000003c4044723c */ /* 0x050fec0000041844 */
[----:B------:R-:W-:Y:S01]  /*3bf0*/  HMMA.16816.F32.BF16 R64, R64, R62, R16 ;  /* 0x0000003e4040723c */ /* 0x000fe20000041810 */
[----:B------:R-:W4:Y:S04]  /*3c00*/  LDSM.16.M88.4 R16, [R217+0xa800] ;  /* 0x00a80000d910783b */ /* 0x000f280000000200 */
[----:B------:R-:W-:Y:S01]  /*3c10*/  LDSM.16.M88.4 R60, [R215+0x3800] ;  /* 0x00380000d73c783b */ /* 0x000fe20000000200 */
[C---:B-----5:R-:W-:Y:S06]  /*3c20*/  HMMA.16816.F32.BF16 R40, R12.reuse, R8, R40 ;  /* 0x000000080c28723c */ /* 0x060fec0000041828 */
[C---:B------:R-:W-:Y:S01]  /*3c30*/  HMMA.16816.F32.BF16 R36, R12.reuse, R10, R36 ;  /* 0x0000000a0c24723c */ /* 0x040fe20000041824 */
[----:B------:R-:W5:Y:S05]  /*3c40*/  LDSM.16.M88.4 R8, [R217+0xb000] ;  /* 0x00b00000d908783b */ /* 0x000f6a0000000200 */
[C---:B------:R-:W-:Y:S06]  /*3c50*/  HMMA.16816.F32.BF16 R32, R12.reuse, R56, R32 ;  /* 0x000000380c20723c */ /* 0x040fec0000041820 */
[C---:B------:R-:W-:Y:S01]  /*3c60*/  HMMA.16816.F32.BF16 R28, R12.reuse, R58, R28 ;  /* 0x0000003a0c1c723c */ /* 0x040fe2000004181c */
[----:B------:R-:W-:Y:S05]  /*3c70*/  LDSM.16.M88.4 R56, [R215+0x2800] ;  /* 0x00280000d738783b */ /* 0x000fea0000000200 */
[C---:B-1----:R-:W-:Y:S06]  /*3c80*/  HMMA.16816.F32.BF16 R24, R12.reuse, R52, R24 ;  /* 0x000000340c18723c */ /* 0x042fec0000041818 */
[C---:B------:R-:W-:Y:S01]  /*3c90*/  HMMA.16816.F32.BF16 R20, R12.reuse, R54, R20 ;  /* 0x000000360c14723c */ /* 0x040fe20000041814 */
[----:B------:R-:W-:Y:S05]  /*3ca0*/  LDSM.16.M88.4 R52, [R215+0x3000] ;  /* 0x00300000d734783b */ /* 0x000fea0000000200 */
[C---:B--2---:R-:W-:Y:S06]  /*3cb0*/  HMMA.16816.F32.BF16 R68, R12.reuse, R44, R68 ;  /* 0x0000002c0c44723c */ /* 0x044fec0000041844 */
[----:B------:R-:W-:Y:S01]  /*3cc0*/  HMMA.16816.F32.BF16 R64, R12, R46, R64 ;  /* 0x0000002e0c40723c */ /* 0x000fe20000041840 */
[----:B------:R-:W-:Y:S04]  /*3cd0*/  LDSM.16.M88.4 R44, [R216+0x2000] ;  /* 0x00200000d82c783b */ /* 0x000fe80000000200 */
[----:B------:R-:W1:Y:S01]  /*3ce0*/  LDSM.16.M88.4 R12, [R215+0x2000] ;  /* 0x00200000d70c783b */ /* 0x000e620000000200 */
[C---:B---3--:R-:W-:Y:S06]  /*3cf0*/  HMMA.16816.F32.BF16 R40, R72.reuse, R48, R40 ;  /* 0x000000304828723c */ /* 0x048fec0000041828 */
[C---:B------:R-:W-:Y:S01]  /*3d00*/  HMMA.16816.F32.BF16 R36, R72.reuse, R50, R36 ;  /* 0x000000324824723c */ /* 0x040fe20000041824 */
[----:B------:R-:W-:Y:S05]  /*3d10*/  LDSM.16.M88.4 R48, [R211+0xa800] ;  /* 0x00a80000d330783b */ /* 0x000fea0000000200 */
[C---:B----4-:R-:W-:Y:S06]  /*3d20*/  HMMA.16816.F32.BF16 R32, R72.reuse, R16, R32 ;  /* 0x000000104820723c */ /* 0x050fec0000041820 */
[C---:B------:R-:W-:Y:S01]  /*3d30*/  HMMA.16816.F32.BF16 R28, R72.reuse, R18, R28 ;  /* 0x00000012481c723c */ /* 0x040fe2000004181c */
[----:B------:R-:W-:Y:S05]  /*3d40*/  LDSM.16.M88.4 R16, [R211+0xa000] ;  /* 0x00a00000d310783b */ /* 0x000fea0000000200 */
[C---:B-----5:R-:W-:Y:S06]  /*3d50*/  HMMA.16816.F32.BF16 R24, R72.reuse, R8, R24 ;  /* 0x000000084818723c */ /* 0x060fec0000041818 */
[C---:B------:R-:W-:Y:S01]  /*3d60*/  HMMA.16816.F32.BF16 R20, R72.reuse, R10, R20 ;  /* 0x0000000a4814723c */ /* 0x040fe20000041814 */
[----:B------:R-:W2:Y:S05]  /*3d70*/  LDSM.16.M88.4 R8, [R214+0x2000] ;  /* 0x00200000d608783b */ /* 0x000eaa0000000200 */
[C---:B------:R-:W-:Y:S06]  /*3d80*/  HMMA.16816.F32.BF16 R68, R72.reuse, R76, R68 ;  /* 0x0000004c4844723c */ /* 0x040fec0000041844 */
[----:B------:R-:W-:Y:S01]  /*3d90*/  HMMA.16816.F32.BF16 R64, R72, R78, R64 ;  /* 0x0000004e4840723c */ /* 0x000fe20000041840 */
[----:B------:R-:W-:Y:S04]  /*3da0*/  LDSM.16.M88.4 R76, [R211+0xb800] ;  /* 0x00b80000d34c783b */ /* 0x000fe80000000200 */
[----:B------:R-:W-:Y:S01]  /*3db0*/  LDSM.16.M88.4 R72, [R218+0x4000] ;  /* 0x00400000da48783b */ /* 0x000fe20000000200 */
[C---:B-1----:R-:W-:Y:S06]  /*3dc0*/  HMMA.16816.F32.BF16 R40, R44.reuse, R12, R40 ;  /* 0x0000000c2c28723c */ /* 0x042fec0000041828 */
[C---:B------:R-:W-:Y:S01]  /*3dd0*/  HMMA.16816.F32.BF16 R36, R44.reuse, R14, R36 ;  /* 0x0000000e2c24723c */ /* 0x040fe20000041824 */
[----:B------:R-:W1:Y:S05]  /*3de0*/  LDSM.16.M88.4 R12, [R211+0xb000] ;  /* 0x00b00000d30c783b */ /* 0x000e6a0000000200 */
[C---:B------:R-:W-:Y:S06]  /*3df0*/  HMMA.16816.F32.BF16 R32, R44.reuse, R56, R32 ;  /* 0x000000382c20723c */ /* 0x040fec0000041820 */
[C---:B------:R-:W-:Y:S01]  /*3e00*/  HMMA.16816.F32.BF16 R28, R44.reuse, R58, R28 ;  /* 0x0000003a2c1c723c */ /* 0x040fe2000004181c */
[----:B------:R-:W-:Y:S05]  /*3e10*/  LDSM.16.M88.4 R56, [R204+0x2000] ;  /* 0x00200000cc38783b */ /* 0x000fea0000000200 */
[C---:B------:R-:W-:Y:S06]  /*3e20*/  HMMA.16816.F32.BF16 R24, R44.reuse, R52, R24 ;  /* 0x000000342c18723c */ /* 0x040fec0000041818 */
[C---:B------:R-:W-:Y:S01]  /*3e30*/  HMMA.16816.F32.BF16 R20, R44.reuse, R54, R20 ;  /* 0x000000362c14723c */ /* 0x040fe20000041814 */
[----:B------:R-:W3:Y:S05]  /*3e40*/  LDSM.16.M88.4 R52, [R213+0x2000] ;  /* 0x00200000d534783b */ /* 0x000eea0000000200 */
[C---:B------:R-:W-:Y:S06]  /*3e50*/  HMMA.16816.F32.BF16 R68, R44.reuse, R60, R68 ;  /* 0x0000003c2c44723c */ /* 0x040fec0000041844 */
[----:B------:R-:W-:Y:S01]  /*3e60*/  HMMA.16816.F32.BF16 R64, R44, R62, R64 ;  /* 0x0000003e2c40723c */ /* 0x000fe20000041840 */
[----:B------:R-:W4:Y:S04]  /*3e70*/  LDSM.16.M88.4 R44, [R204+0x2800] ;  /* 0x00280000cc2c783b */ /* 0x000f280000000200 */
[----:B------:R-:W-:Y:S01]  /*3e80*/  LDSM.16.M88.4 R60, [R204+0x3800] ;  /* 0x00380000cc3c783b */ /* 0x000fe20000000200 */
[C---:B--2---:R-:W-:Y:S06]  /*3e90*/  HMMA.16816.F32.BF16 R40, R8.reuse, R16, R40 ;  /* 0x000000100828723c */ /* 0x044fec0000041828 */
[C---:B------:R-:W-:Y:S01]  /*3ea0*/  HMMA.16816.F32.BF16 R36, R8.reuse, R18, R36 ;  /* 0x000000120824723c */ /* 0x040fe20000041824 */
[----:B------:R-:W2:Y:S05]  /*3eb0*/  LDSM.16.M88.4 R16, [R204+0x3000] ;  /* 0x00300000cc10783b */ /* 0x000eaa0000000200 */
[C---:B------:R-:W-:Y:S06]  /*3ec0*/  HMMA.16816.F32.BF16 R32, R8.reuse, R48, R32 ;  /* 0x000000300820723c */ /* 0x040fec0000041820 */
[C---:B------:R-:W-:Y:S01]  /*3ed0*/  HMMA.16816.F32.BF16 R28, R8.reuse, R50, R28 ;  /* 0x00000032081c723c */ /* 0x040fe2000004181c */
[----:B------:R-:W5:Y:S05]  /*3ee0*/  LDSM.16.M88.4 R48, [R217+0xc000] ;  /* 0x00c00000d930783b */ /* 0x000f6a0000000200 */
[C---:B-1----:R-:W-:Y:S06]  /*3ef0*/  HMMA.16816.F32.BF16 R24, R8.reuse, R12, R24 ;  /* 0x0000000c0818723c */ /* 0x042fec0000041818 */
[----:B------:R-:W-:Y:S01]  /*3f00*/  HMMA.16816.F32.BF16 R20, R8, R14, R20 ;  /* 0x0000000e0814723c */ /* 0x000fe20000041814 */
[----:B------:R-:W1:Y:S05]  /*3f10*/  LDSM.16.M88.4 R12, [R217+0xc800] ;  /* 0x00c80000d90c783b */ /* 0x000e6a0000000200 */
[----:B---3--:R-:W-:Y:S06]  /*3f20*/  HMMA.16816.F32.BF16 R40, R52, R56, R40 ;  /* 0x000000383428723c */ /* 0x008fec0000041828 */
[C---:B------:R-:W-:Y:S06]  /*3f30*/  HMMA.16816.F32.BF16 R68, R8.reuse, R76, R68 ;  /* 0x0000004c0844723c */ /* 0x040fec0000041844 */
[----:B------:R-:W-:Y:S01]  /*3f40*/  HMMA.16816.F32.BF16 R64, R8, R78, R64 ;  /* 0x0000004e0840723c */ /* 0x000fe20000041840 */
[----:B------:R-:W3:Y:S04]  /*3f50*/  LDSM.16.M88.4 R8, [R217+0xd000] ;  /* 0x00d00000d908783b */ /* 0x000ee80000000200 */
[----:B------:R-:W-:Y:S01]  /*3f60*/  LDSM.16.M88.4 R76, [R217+0xd800] ;  /* 0x00d80000d94c783b */ /* 0x000fe20000000200 */
[C---:B------:R-:W-:Y:S03]  /*3f70*/  HMMA.16816.F32.BF16 R36, R52.reuse, R58, R36 ;  /* 0x0000003a3424723c */ /* 0x040fe60000041824 */
[----:B------:R-:W-:Y:S03]  /*3f80*/  LDSM.16.M88.4 R56, [R215+0x4000] ;  /* 0x00400000d738783b */ /* 0x000fe60000000200 */
[C---:B----4-:R-:W-:Y:S06]  /*3f90*/  HMMA.16816.F32.BF16 R32, R52.reuse, R44, R32 ;  /* 0x0000002c3420723c */ /* 0x050fec0000041820 */
[C---:B------:R-:W-:Y:S01]  /*3fa0*/  HMMA.16816.F32.BF16 R28, R52.reuse, R46, R28 ;  /* 0x0000002e341c723c */ /* 0x040fe2000004181c */
[----:B------:R-:W4:Y:S05]  /*3fb0*/  LDSM.16.M88.4 R44, [R216+0x4000] ;  /* 0x00400000d82c783b */ /* 0x000f2a0000000200 */
[C---:B--2---:R-:W-:Y:S06]  /*3fc0*/  HMMA.16816.F32.BF16 R24, R52.reuse, R16, R24 ;  /* 0x000000103418723c */ /* 0x044fec0000041818 */
[----:B------:R-:W-:Y:S01]  /*3fd0*/  HMMA.16816.F32.BF16 R20, R52, R18, R20 ;  /* 0x000000123414723c */ /* 0x000fe20000041814 */
[----:B------:R-:W2:Y:S05]  /*3fe0*/  LDSM.16.M88.4 R16, [R215+0x4800] ;  /* 0x00480000d710783b */ /* 0x000eaa0000000200 */
[----:B-----5:R-:W-:Y:S06]  /*3ff0*/  HMMA.16816.F32.BF16 R40, R72, R48, R40 ;  /* 0x000000304828723c */ /* 0x020fec0000041828 */
[C---:B------:R-:W-:Y:S06]  /*4000*/  HMMA.16816.F32.BF16 R68, R52.reuse, R60, R68 ;  /* 0x0000003c3444723c */ /* 0x040fec0000041844 */
[----:B------:R-:W-:Y:S01]  /*4010*/  HMMA.16816.F32.BF16 R64, R52, R62, R64 ;  /* 0x0000003e3440723c */ /* 0x000fe20000041840 */
[----:B------:R-:W5:Y:S04]  /*4020*/  LDSM.16.M88.4 R52, [R215+0x5000] ;  /* 0x00500000d734783b */ /* 0x000f680000000200 */
[----:B------:R-:W-:Y:S01]  /*4030*/  LDSM.16.M88.4 R60, [R214+0x4000] ;  /* 0x00400000d63c783b */ /* 0x000fe20000000200 */
[C---:B------:R-:W-:Y:S03]  /*4040*/  HMMA.16816.F32.BF16 R36, R72.reuse, R50, R36 ;  /* 0x000000324824723c */ /* 0x040fe60000041824 */
[----:B------:R-:W-:Y:S03]  /*4050*/  LDSM.16.M88.4 R48, [R215+0x5800] ;  /* 0x00580000d730783b */ /* 0x000fe60000000200 */
[C---:B-1----:R-:W-:Y:S06]  /*4060*/  HMMA.16816.F32.BF16 R32, R72.reuse, R12, R32 ;  /* 0x0000000c4820723c */ /* 0x042fec0000041820 */
[C---:B------:R-:W-:Y:S01]  /*4070*/  HMMA.16816.F32.BF16 R28, R72.reuse, R14, R28 ;  /* 0x0000000e481c723c */ /* 0x040fe2000004181c */
[----:B------:R-:W1:Y:S05]  /*4080*/  LDSM.16.M88.4 R12, [R211+0xc000] ;  /* 0x00c00000d30c783b */ /* 0x000e6a0000000200 */
[C---:B---3--:R-:W-:Y:S06]  /*4090*/  HMMA.16816.F32.BF16 R24, R72.reuse, R8, R24 ;  /* 0x000000084818723c */ /* 0x048fec0000041818 */
[----:B------:R-:W-:Y:S01]  /*40a0*/  HMMA.16816.F32.BF16 R20, R72, R10, R20 ;  /* 0x0000000a4814723c */ /* 0x000fe20000041814 */
[----:B------:R-:W3:Y:S05]  /*40b0*/  LDSM.16.M88.4 R8, [R211+0xc800] ;  /* 0x00c80000d308783b */ /* 0x000eea0000000200 */
[----:B----4-:R-:W-:Y:S06]  /*40c0*/  HMMA.16816.F32.BF16 R40, R44, R56, R40 ;  /* 0x000000382c28723c */ /* 0x010fec0000041828 */
[C---:B------:R-:W-:Y:S06]  /*40d0*/  HMMA.16816.F32.BF16 R68, R72.reuse, R76, R68 ;  /* 0x0000004c4844723c */ /* 0x040fec0000041844 */
[----:B------:R-:W-:Y:S01]  /*40e0*/  HMMA.16816.F32.BF16 R64, R72, R78, R64 ;  /* 0x0000004e4840723c */ /* 0x000fe20000041840 */
[----:B------:R-:W-:Y:S04]  /*40f0*/  LDSM.16.M88.4 R72, [R211+0xd800] ;  /* 0x00d80000d348783b */ /* 0x000fe80000000200 */
[----:B------:R-:W-:Y:S01]  /*4100*/  LDSM.16.M88.4 R76, [R218+0x6000] ;  /* 0x00600000da4c783b */ /* 0x000fe20000000200 */
[C---:B------:R-:W-:Y:S03]  /*4110*/  HMMA.16816.F32.BF16 R36, R44.reuse, R58, R36 ;  /* 0x0000003a2c24723c */ /* 0x040fe60000041824 */
[----:B------:R-:W-:Y:S03]  /*4120*/  LDSM.16.M88.4 R56, [R204+0x4000] ;  /* 0x00400000cc38783b */ /* 0x000fe60000000200 */
[C---:B--2---:R-:W-:Y:S06]  /*4130*/  HMMA.16816.F32.BF16 R32, R44.reuse, R16, R32 ;  /* 0x000000102c20723c */ /* 0x044fec0000041820 */
[C---:B------:R-:W-:Y:S01]  /*4140*/  HMMA.16816.F32.BF16 R28, R44.reuse, R18, R28 ;  /* 0x000000122c1c723c */ /* 0x040fe2000004181c */
[----:B------:R-:W2:Y:S05]  /*4150*/  LDSM.16.M88.4 R16, [R213+0x4000] ;  /* 0x00400000d510783b */ /* 0x000eaa0000000200 */
[C---:B-----5:R-:W-:Y:S06]  /*4160*/  HMMA.16816.F32.BF16 R24, R44.reuse, R52, R24 ;  /* 0x000000342c18723c */ /* 0x060fec0000041818 */
[----:B------:R-:W-:Y:S01]  /*4170*/  HMMA.16816.F32.BF16 R20, R44, R54, R20 ;  /* 0x000000362c14723c */ /* 0x000fe20000041814 */
[----:B------:R-:W4:Y:S05]  /*4180*/  LDSM.16.M88.4 R52, [R204+0x4800] ;  /* 0x00480000cc34783b */ /* 0x000f2a0000000200 */
[----:B-1----:R-:W-:Y:S06]  /*4190*/  HMMA.16816.F32.BF16 R40, R60, R12, R40 ;  /* 0x0000000c3c28723c */ /* 0x002fec0000041828 */
[C---:B------:R-:W-:Y:S06]  /*41a0*/  HMMA.16816.F32.BF16 R68, R44.reuse, R48, R68 ;  /* 0x000000302c44723c */ /* 0x040fec0000041844 */
[----:B------:R-:W-:Y:S01]  /*41b0*/  HMMA.16816.F32.BF16 R64, R44, R50, R64 ;  /* 0x000000322c40723c */ /* 0x000fe20000041840 */
[----:B------:R-:W1:Y:S04]  /*41c0*/  LDSM.16.M88.4 R48, [R204+0x5000] ;  /* 0x00500000cc30783b */ /* 0x000e680000000200 */
[----:B------:R-:W-:Y:S01]  /*41d0*/  LDSM.16.M88.4 R44, [R204+0x5800] ;  /* 0x00580000cc2c783b */ /* 0x000fe20000000200 */
[C---:B------:R-:W-:Y:S03]  /*41e0*/  HMMA.16816.F32.BF16 R36, R60.reuse, R14, R36 ;  /* 0x0000000e3c24723c */ /* 0x040fe60000041824 */
[----:B------:R-:W5:Y:S03]  /*41f0*/  LDSM.16.M88.4 R12, [R217+0xe000] ;  /* 0x00e00000d90c783b */ /* 0x000f660000000200 */
[C---:B---3--:R-:W-:Y:S06]  /*4200*/  HMMA.16816.F32.BF16 R32, R60.reuse, R8, R32 ;  /* 0x000000083c20723c */ /* 0x048fec0000041820 */
[C---:B------:R-:W-:Y:S01]  /*4210*/  HMMA.16816.F32.BF16 R28, R60.reuse, R10, R28 ;  /* 0x0000000a3c1c723c */ /* 0x040fe2000004181c */
[----:B------:R-:W3:Y:S05]  /*4220*/  LDSM.16.M88.4 R8, [R217+0xe800] ;  /* 0x00e80000d908783b */ /* 0x000eea0000000200 */
[----:B------:R-:W-:Y:S06]  /*4230*/  HMMA.16816.F32.BF16 R24, R60, R80, R24 ;  /* 0x000000503c18723c */ /* 0x000fec0000041818 */
[----:B--2---:R-:W-:Y:S06]  /*4240*/  HMMA.16816.F32.BF16 R40, R16, R56, R40 ;  /* 0x000000381028723c */ /* 0x004fec0000041828 */
[----:B------:R-:W-:Y:S01]  /*4250*/  HMMA.16816.F32.BF16 R20, R60, R82, R20 ;  /* 0x000000523c14723c */ /* 0x000fe20000041814 */
[----:B------:R-:W2:Y:S05]  /*4260*/  LDSM.16.M88.4 R80, [R217+0xf000] ;  /* 0x00f00000d950783b */ /* 0x000eaa0000000200 */
[----:B------:R-:W-:Y:S01]  /*4270*/  HMMA.16816.F32.BF16 R36, R16, R58, R36 ;  /* 0x0000003a1024723c */ /* 0x000fe20000041824 */
[----:B------:R-:W-:Y:S05]  /*4280*/  LDSM.16.M88.4 R56, [R215+0x6000] ;  /* 0x00600000d738783b */ /* 0x000fea0000000200 */
[C---:B------:R-:W-:Y:S06]  /*4290*/  HMMA.16816.F32.BF16 R68, R60.reuse, R72, R68 ;  /* 0x000000483c44723c */ /* 0x040fec0000041844 */
[----:B------:R-:W-:Y:S01]  /*42a0*/  HMMA.16816.F32.BF16 R64, R60, R74, R64 ;  /* 0x0000004a3c40723c */ /* 0x000fe20000041840 */
[----:B------:R-:W2:Y:S04]  /*42b0*/  LDSM.16.M88.4 R60, [R216+0x6000] ;  /* 0x00600000d83c783b */ /* 0x000ea80000000200 */
[----:B------:R-:W2:Y:S01]  /*42c0*/  LDSM.16.M88.4 R72, [R217+0xf800] ;  /* 0x00f80000d948783b */ /* 0x000ea20000000200 */
[C---:B----4-:R-:W-:Y:S06]  /*42d0*/  HMMA.16816.F32.BF16 R32, R16.reuse, R52, R32 ;  /* 0x000000341020723c */ /* 0x050fec0000041820 */
[C---:B------:R-:W-:Y:S01]  /*42e0*/  HMMA.16816.F32.BF16 R28, R16.reuse, R54, R28 ;  /* 0x00000036101c723c */ /* 0x040fe2000004181c */
[----:B------:R-:W4:Y:S05]  /*42f0*/  LDSM.16.M88.4 R52, [R215+0x6800] ;  /* 0x00680000d734783b */ /* 0x000f2a0000000200 */
[----:B-1----:R-:W-:Y:S06]  /*4300*/  HMMA.16816.F32.BF16 R24, R16, R48, R24 ;  /* 0x000000301018723c */ /* 0x002fec0000041818 */
[----:B-----5:R-:W-:Y:S06]  /*4310*/  HMMA.16816.F32.BF16 R40, R76, R12, R40 ;  /* 0x0000000c4c28723c */ /* 0x020fec0000041828 */
[----:B------:R-:W-:Y:S01]  /*4320*/  HMMA.16816.F32.BF16 R20, R16, R50, R20 ;  /* 0x000000321014723c */ /* 0x000fe20000041814 */
[----:B------:R-:W1:Y:S05]  /*4330*/  LDSM.16.M88.4 R48, [R215+0x7000] ;  /* 0x00700000d730783b */ /* 0x000e6a0000000200 */
[----:B------:R-:W-:Y:S01]  /*4340*/  HMMA.16816.F32.BF16 R36, R76, R14, R36 ;  /* 0x0000000e4c24723c */ /* 0x000fe20000041824 */
[----:B------:R-:W-:Y:S05]  /*4350*/  LDSM.16.M88.4 R12, [R211+0xe800] ;  /* 0x00e80000d30c783b */ /* 0x000fea0000000200 */
[C---:B------:R-:W-:Y:S06]  /*4360*/  HMMA.16816.F32.BF16 R68, R16.reuse, R44, R68 ;  /* 0x0000002c1044723c */ /* 0x040fec0000041844 */
[----:B------:R-:W-:Y:S01]  /*4370*/  HMMA.16816.F32.BF16 R64, R16, R46, R64 ;  /* 0x0000002e1040723c */ /* 0x000fe20000041840 */
[----:B------:R-:W-:Y:S04]  /*4380*/  LDSM.16.M88.4 R16, [R211+0xe000] ;  /* 0x00e00000d310783b */ /* 0x000fe80000000200 */
[----:B------:R-:W-:Y:S01]  /*4390*/  LDSM.16.M88.4 R44, [R215+0x7800] ;  /* 0x00780000d72c783b */ /* 0x000fe20000000200 */
[C---:B---3--:R-:W-:Y:S06]  /*43a0*/  HMMA.16816.F32.BF16 R32, R76.reuse, R8, R32 ;  /* 0x000000084c20723c */ /* 0x048fec0000041820 */
[C---:B------:R-:W-:Y:S01]  /*43b0*/  HMMA.16816.F32.BF16 R28, R76.reuse, R10, R28 ;  /* 0x0000000a4c1c723c */ /* 0x040fe2000004181c */
[----:B------:R-:W3:Y:S05]  /*43c0*/  LDSM.16.M88.4 R8, [R214+0x6000] ;  /* 0x00600000d608783b */ /* 0x000eea0000000200 */
[----:B--2---:R-:W-:Y:S06]  /*43d0*/  HMMA.16816.F32.BF16 R24, R76, R80, R24 ;  /* 0x000000504c18723c */ /* 0x004fec0000041818 */
[C---:B------:R-:W-:Y:S06]  /*43e0*/  HMMA.16816.F32.BF16 R40, R60.reuse, R56, R40 ;  /* 0x000000383c28723c */ /* 0x040fec0000041828 */
[----:B------:R-:W-:Y:S01]  /*43f0*/  HMMA.16816.F32.BF16 R56, R60, R58, R36 ;  /* 0x0000003a3c38723c */ /* 0x000fe20000041824 */
[----:B------:R-:W2:Y:S05]  /*4400*/  LDSM.16.M88.4 R36, [R211+0xf000] ;  /* 0x00f00000d324783b */ /* 0x000eaa0000000200 */
[C---:B------:R-:W-:Y:S06]  /*4410*/  HMMA.16816.F32.BF16 R20, R76.reuse, R82, R20 ;  /* 0x000000524c14723c */ /* 0x040fec0000041814 */
[C---:B------:R-:W-:Y:S06]  /*4420*/  HMMA.16816.F32.BF16 R68, R76.reuse, R72, R68 ;  /* 0x000000484c44723c */ /* 0x040fec0000041844 */
[----:B------:R-:W-:Y:S01]  /*4430*/  HMMA.16816.F32.BF16 R64, R76, R74, R64 ;  /* 0x0000004a4c40723c */ /* 0x000fe20000041840 */
[----:B------:R-:W-:Y:S05]  /*4440*/  LDSM.16.M88.4 R72, [R204+0x6000] ;  /* 0x00600000cc48783b */ /* 0x000fea0000000200 */
[C---:B----4-:R-:W-:Y:S01]  /*4450*/  HMMA.16816.F32.BF16 R76, R60.reuse, R52, R32 ;  /* 0x000000343c4c723c */ /* 0x050fe20000041820 */
[----:B------:R-:W4:Y:S05]  /*4460*/  LDSM.16.M88.4 R32, [R213+0x6000] ;  /* 0x00600000d520783b */ /* 0x000f2a0000000200 */
[C---:B------:R-:W-:Y:S06]  /*4470*/  HMMA.16816.F32.BF16 R28, R60.reuse, R54, R28 ;  /* 0x000000363c1c723c */ /* 0x040fec000004181c */
[----:B-1----:R-:W-:Y:S06]  /*4480*/  HMMA.16816.F32.BF16 R24, R60, R48, R24 ;  /* 0x000000303c18723c */ /* 0x002fec0000041818 */
[----:B---3--:R-:W-:Y:S01]  /*4490*/  HMMA.16816.F32.BF16 R40, R8, R16, R40 ;  /* 0x000000100828723c */ /* 0x008fe20000041828 */
[----:B------:R-:W-:-:S05]  /*44a0*/  IMAD.SHL.U32 R48, R84, 0x2, RZ ;  /* 0x0000000254307824 */ /* 0x000fca00078e00ff */
[----:B------:R-:W-:Y:S01]  /*44b0*/  HMMA.16816.F32.BF16 R56, R8, R18, R56 ;  /* 0x000000120838723c */ /* 0x000fe20000041838 */
[----:B------:R-:W1:Y:S01]  /*44c0*/  LDSM.16.M88.4 R16, [R204+0x6800] ;  /* 0x00680000cc10783b */ /* 0x000e620000000200 */
[----:B------:R-:W-:-:S04]  /*44d0*/  LOP3.LUT R48, R48, 0x6, RZ, 0xc0, !PT ;  /* 0x0000000630307812 */ /* 0x000fc800078ec0ff */
[----:B------:R-:W-:Y:S06]  /*44e0*/  HMMA.16816.F32.BF16 R20, R60, R50, R20 ;  /* 0x000000323c14723c */ /* 0x000fec0000041814 */
[C---:B------:R-:W-:Y:S06]  /*44f0*/  HMMA.16816.F32.BF16 R76, R8.reuse, R12, R76 ;  /* 0x0000000c084c723c */ /* 0x040fec000004184c */
[C---:B------:R-:W-:Y:S01]  /*4500*/  HMMA.16816.F32.BF16 R28, R8.reuse, R14, R28 ;  /* 0x0000000e081c723c */ /* 0x040fe2000004181c */
[----:B------:R-:W3:Y:S05]  /*4510*/  LDSM.16.M88.4 R12, [R211+0xf800] ;  /* 0x00f80000d30c783b */ /* 0x000eea0000000200 */
[----:B--2---:R-:W-:Y:S06]  /*4520*/  HMMA.16816.F32.BF16 R24, R8, R36, R24 ;  /* 0x000000240818723c */ /* 0x004fec0000041818 */
[----:B------:R-:W-:Y:S01]  /*4530*/  HMMA.16816.F32.BF16 R68, R60, R44, R68 ;  /* 0x0000002c3c44723c */ /* 0x000fe20000041844 */
[----:B------:R-:W-:Y:S01]  /*4540*/  IMAD.U32 R36, RZ, RZ, UR17 ;  /* 0x00000011ff247e24 */ /* 0x000fe2000f8e00ff */
[----:B------:R-:W-:-:S03]  /*4550*/  IADD3 R37, R165, -UR16, R3 ;  /* 0x80000010a5257c10 */ /* 0x000fc6000fffe003 */
[----:B------:R-:W-:Y:S01]  /*4560*/  IMAD R3, R36, 0x40, R48 ;  /* 0x0000004024037824 */ /* 0x000fe200078e0230 */
[----:B------:R-:W-:Y:S01]  /*4570*/  HMMA.16816.F32.BF16 R64, R60, R46, R64 ;  /* 0x0000002e3c40723c */ /* 0x000fe20000041840 */
[----:B------:R-:W2:Y:S01]  /*4580*/  LDSM.16.M88.4 R44, [R204+0x7000] ;  /* 0x00700000cc2c783b */ /* 0x000ea20000000200 */
[----:B------:R-:W-:Y:S02]  /*4590*/  VIADD R36, R37, UR20 ;  /* 0x0000001425247c36 */ /* 0x000fe40008000000 */
[C---:B------:R-:W-:Y:S02]  /*45a0*/  VIADD R37, R3.reuse, 0x1 ;  /* 0x0000000103257836 */ /* 0x040fe40000000000 */
[C---:B----4-:R-:W-:Y:S01]  /*45b0*/  HMMA.16816.F32.BF16 R40, R32.reuse, R72, R40 ;  /* 0x000000482028723c */ /* 0x050fe20000041828 */
[C---:B------:R-:W-:Y:S02]  /*45c0*/  VIMNMX R166, R36.reuse, UR28, PT ;  /* 0x0000001c24a67c48 */ /* 0x040fe4000bfe0100 */
[----:B------:R-:W-:Y:S01]  /*45d0*/  VIADDMNMX R165, R36, 0x8, R165, PT ;  /* 0x0000000824a57846 */ /* 0x000fe200038001a5 */
[----:B------:R-:W-:Y:S01]  /*45e0*/  VIADD R36, R3, 0x8 ;  /* 0x0000000803247836 */ /* 0x000fe20000000000 */
[C---:B------:R-:W-:Y:S01]  /*45f0*/  ISETP.GE.AND P0, PT, R37.reuse, R166, PT ;  /* 0x000000a62500720c */ /* 0x040fe20003f06270 */
[----:B------:R-:W-:Y:S01]  /*4600*/  HMMA.16816.F32.BF16 R56, R32, R74, R56 ;  /* 0x0000004a2038723c */ /* 0x000fe20000041838 */
[----:B------:R-:W-:-:S02]  /*4610*/  ISETP.GE.AND P3, PT, R37, R165, PT ;  /* 0x000000a52500720c */ /* 0x000fc40003f66270 */
[C---:B------:R-:W-:Y:S02]  /*4620*/  ISETP.GE.AND P4, PT, R36.reuse, R166, PT ;  /* 0x000000a62400720c */ /* 0x040fe40003f86270 */
[----:B------:R-:W-:Y:S01]  /*4630*/  ISETP.GE.AND P6, PT, R36, R165, PT ;  /* 0x000000a52400720c */ /* 0x000fe20003fc6270 */
[----:B-1----:R-:W-:Y:S06]  /*4640*/  HMMA.16816.F32.BF16 R76, R32, R16, R76 ;  /* 0x00000010204c723c */ /* 0x002fec000004184c */
[----:B------:R-:W-:Y:S01]  /*4650*/  HMMA.16816.F32.BF16 R36, R8, R38, R20 ;  /* 0x000000260824723c */ /* 0x000fe20000041814 */
[----:B------:R-:W1:Y:S01]  /*4660*/  LDSM.16.M88.4 R20, [R204+0x7800] ;  /* 0x00780000cc14783b */ /* 0x000e620000000200 */
[----:B------:R-:W-:Y:S01]  /*4670*/  VIADD R17, R3, 0x9 ;  /* 0x0000000903117836 */ /* 0x000fe20000000000 */
[----:B------:R-:W-:-:S04]  /*4680*/  DEPBAR.LE SB0, 0x0 ;  /* 0x000080000000791a */ /* 0x000fc80000000000 */
[----:B------:R-:W-:Y:S01]  /*4690*/  HMMA.16816.F32.BF16 R28, R32, R18, R28 ;  /* 0x00000012201c723c */ /* 0x000fe2000004181c */
[----:B------:R-:W-:Y:S01]  /*46a0*/  VIADD R16, R3, 0x10 ;  /* 0x0000001003107836 */ /* 0x000fe20000000000 */
[----:B------:R-:W-:Y:S02]  /*46b0*/  FSEL R41, R41, -INF , !P0 ;  /* 0xff80000029297808 */ /* 0x000fe40004000000 */
[CC--:B------:R-:W-:Y:S02]  /*46c0*/  ISETP.GE.AND P2, PT, R17.reuse, R166.reuse, PT ;  /* 0x000000a61100720c */ /* 0x0c0fe40003f46270 */
[----:B---3--:R-:W-:Y:S01]  /*46d0*/  HMMA.16816.F32.BF16 R64, R8, R14, R64 ;  /* 0x0000000e0840723c */ /* 0x008fe20000041840 */
[-C--:B------:R-:W-:Y:S01]  /*46e0*/  ISETP.GE.AND P5, PT, R17, R165.reuse, PT ;  /* 0x000000a51100720c */ /* 0x080fe20003fa6270 */
[C---:B------:R-:W-:Y:S01]  /*46f0*/  VIADD R17, R3.reuse, 0x11 ;  /* 0x0000001103117836 */ /* 0x040fe20000000000 */
[C---:B------:R-:W-:Y:S01]  /*4700*/  ISETP.GE.AND P1, PT, R16.reuse, R166, PT ;  /* 0x000000a61000720c */ /* 0x040fe20003f26270 */
[C---:B------:R-:W-:Y:S01]  /*4710*/  VIADD R18, R3.reuse, 0x30 ;  /* 0x0000003003127836 */ /* 0x040fe20000000000 */
[----:B------:R-:W-:Y:S01]  /*4720*/  ISETP.GE.AND P0, PT, R16, R165, PT ;  /* 0x000000a51000720c */ /* 0x000fe20003f06270 */
[----:B--2---:R-:W-:Y:S01]  /*4730*/  HMMA.16816.F32.BF16 R24, R32, R44, R24 ;  /* 0x0000002c2018723c */ /* 0x004fe20000041818 */
[----:B------:R-:W-:Y:S01]  /*4740*/  VIADD R16, R3, 0x18 ;  /* 0x0000001803107836 */ /* 0x000fe20000000000 */
[----:B------:R-:W-:Y:S01]  /*4750*/  FSEL R43, R43, -INF , !P3 ;  /* 0xff8000002b2b7808 */ /* 0x000fe20005800000 */
[----:B------:R-:W-:Y:S01]  /*4760*/  VIADD R15, R3, 0x28 ;  /* 0x00000028030f7836 */ /* 0x000fe20000000000 */
[----:B------:R-:W-:-:S02]  /*4770*/  FSEL R56, R56, -INF , !P4 ;  /* 0xff80000038387808 */ /* 0x000fc40006000000 */
[----:B------:R-:W-:Y:S01]  /*4780*/  HMMA.16816.F32.BF16 R68, R8, R12, R68 ;  /* 0x0000000c0844723c */ /* 0x000fe20000041844 */
[----:B------:R-:W-:Y:S02]  /*4790*/  FSEL R58, R58, -INF , !P6 ;  /* 0xff8000003a3a7808 */ /* 0x000fe40007000000 */
[CC--:B------:R-:W-:Y:S02]  /*47a0*/  ISETP.GE.AND P3, PT, R17.reuse, R166.reuse, PT ;  /* 0x000000a61100720c */ /* 0x0c0fe40003f66270 */
[----:B------:R-:W-:Y:S01]  /*47b0*/  ISETP.GE.AND P4, PT, R17, R165, PT ;  /* 0x000000a51100720c */ /* 0x000fe20003f86270 */
[----:B------:R-:W-:Y:S01]  /*47c0*/  HMMA.16816.F32.BF16 R36, R32, R46, R36 ;  /* 0x0000002e2024723c */ /* 0x000fe20000041824 */
[C---:B------:R-:W-:Y:S01]  /*47d0*/  VIADD R13, R3.reuse, 0x19 ;  /* 0x00000019030d7836 */ /* 0x040fe20000000000 */
[----:B------:R-:W-:Y:S01]  /*47e0*/  ISETP.GE.AND P6, PT, R16, R166, PT ;  /* 0x000000a61000720c */ /* 0x000fe20003fc6270 */
[----:B------:R-:W-:Y:S01]  /*47f0*/  VIADD R8, R3, 0x21 ;  /* 0x0000002103087836 */ /* 0x000fe20000000000 */
[----:B------:R-:W-:-:S02]  /*4800*/  FSEL R57, R57, -INF , !P2 ;  /* 0xff80000039397808 */ /* 0x000fc40005000000 */
[----:B------:R-:W-:Y:S02]  /*4810*/  FSEL R17, R59, -INF , !P5 ;  /* 0xff8000003b117808 */ /* 0x000fe40006800000 */
[-C--:B------:R-:W-:Y:S01]  /*4820*/  ISETP.GE.AND P2, PT, R16, R165.reuse, PT ;  /* 0x000000a51000720c */ /* 0x080fe20003f46270 */
[----:B------:R-:W-:Y:S01]  /*4830*/  VIADD R16, R3, 0x20 ;  /* 0x0000002003107836 */ /* 0x000fe20000000000 */
[----:B------:R-:W-:Y:S01]  /*4840*/  BAR.SYNC.DEFER_BLOCKING 0x0 ;  /* 0x0000000000007b1d */ /* 0x000fe20000010000 */
[-C--:B------:R-:W-:Y:S01]  /*4850*/  ISETP.GE.AND P5, PT, R13, R166.reuse, PT ;  /* 0x000000a60d00720c */ /* 0x080fe20003fa6270 */
[C---:B-1----:R-:W-:Y:S01]  /*4860*/  HMMA.16816.F32.BF16 R64, R32.reuse, R22, R64 ;  /* 0x000000162040723c */ /* 0x042fe20000041840 */
[----:B------:R-:W-:Y:S02]  /*4870*/  FSEL R10, R79, -INF , !P4 ;  /* 0xff8000004f0a7808 */ /* 0x000fe40006000000 */
[----:B------:R-:W-:Y:S02]  /*4880*/  FSEL R14, R28, -INF , !P6 ;  /* 0xff8000001c0e7808 */ /* 0x000fe40007000000 */
[C---:B------:R-:W-:Y:S01]  /*4890*/  ISETP.GE.AND P4, PT, R8.reuse, R166, PT ;  /* 0x000000a60800720c */ /* 0x040fe20003f86270 */
[----:B------:R-:W-:Y:S01]  /*48a0*/  HMMA.16816.F32.BF16 R68, R32, R20, R68 ;  /* 0x000000142044723c */ /* 0x000fe20000041844 */
[----:B------:R-:W-:-:S02]  /*48b0*/  ISETP.GE.AND P6, PT, R8, R165, PT ;  /* 0x000000a50800720c */ /* 0x000fc40003fc6270 */
[----:B------:R-:W-:Y:S02]  /*48c0*/  FSEL R8, R30, -INF , !P2 ;  /* 0xff8000001e087808 */ /* 0x000fe40005000000 */
[----:B------:R-:W-:Y:S02]  /*48d0*/  FSEL R11, R29, -INF , !P5 ;  /* 0xff8000001d0b7808 */ /* 0x000fe40006800000 */
[----:B------:R-:W-:Y:S02]  /*48e0*/  FSEL R12, R76, -INF , !P1 ;  /* 0xff8000004c0c7808 */ /* 0x000fe40004800000 */
[----:B------:R-:W-:Y:S02]  /*48f0*/  FSEL R9, R78, -INF , !P0 ;  /* 0xff8000004e097808 */ /* 0x000fe40004000000 */
[C---:B------:R-:W-:Y:S02]  /*4900*/  ISETP.GE.AND P2, PT, R15.reuse, R166, PT ;  /* 0x000000a60f00720c */ /* 0x040fe40003f46270 */
[-C--:B------:R-:W-:Y:S01]  /*4910*/  ISETP.GE.AND P5, PT, R15, R165.reuse, PT ;  /* 0x000000a50f00720c */ /* 0x080fe20003fa6270 */
[----:B------:R-:W-:Y:S01]  /*4920*/  VIADD R15, R3, 0x29 ;  /* 0x00000029030f7836 */ /* 0x000fe20000000000 */
[----:B------:R-:W-:-:S02]  /*4930*/  ISETP.GE.AND P1, PT, R13, R165, PT ;  /* 0x000000a50d00720c */ /* 0x000fc40003f26270 */
[CC--:B------:R-:W-:Y:S02]  /*4940*/  ISETP.GE.AND P0, PT, R16.reuse, R166.reuse, PT ;  /* 0x000000a61000720c */ /* 0x0c0fe40003f06270 */
[----:B------:R-:W-:Y:S02]  /*4950*/  FSEL R13, R77, -INF , !P3 ;  /* 0xff8000004d0d7808 */ /* 0x000fe40005800000 */
[----:B------:R-:W-:Y:S02]  /*4960*/  ISETP.GE.AND P3, PT, R16, R165, PT ;  /* 0x000000a51000720c */ /* 0x000fe40003f66270 */
[----:B------:R-:W-:Y:S02]  /*4970*/  FSEL R16, R31, -INF , !P1 ;  /* 0xff8000001f107808 */ /* 0x000fe40004800000 */
[----:B------:R-:W-:Y:S02]  /*4980*/  FSEL R181, R24, -INF , !P0 ;  /* 0xff80000018b57808 */ /* 0x000fe40004000000 */
[----:B------:R-:W-:-:S02]  /*4990*/  ISETP.GE.AND P1, PT, R15, R166, PT ;  /* 0x000000a60f00720c */ /* 0x000fc40003f26270 */
[-C--:B------:R-:W-:Y:S01]  /*49a0*/  ISETP.GE.AND P0, PT, R15, R165.reuse, PT ;  /* 0x000000a50f00720c */ /* 0x080fe20003f06270 */
[----:B------:R-:W-:Y:S01]  /*49b0*/  VIADD R15, R3, 0x38 ;  /* 0x00000038030f7836 */ /* 0x000fe20000000000 */
[----:B------:R-:W-:Y:S02]  /*49c0*/  FSEL R187, R38, -INF , !P5 ;  /* 0xff80000026bb7808 */ /* 0x000fe40006800000 */
[----:B------:R-:W-:Y:S02]  /*49d0*/  FSEL R184, R37, -INF , !P1 ;  /* 0xff80000025b87808 */ /* 0x000fe40004800000 */
[C---:B------:R-:W-:Y:S02]  /*49e0*/  ISETP.GE.AND P5, PT, R15.reuse, R166, PT ;  /* 0x000000a60f00720c */ /* 0x040fe40003fa6270 */
[----:B------:R-:W-:Y:S01]  /*49f0*/  ISETP.GE.AND P1, PT, R15, R165, PT ;  /* 0x000000a50f00720c */ /* 0x000fe20003f26270 */
[----:B------:R-:W-:Y:S01]  /*4a00*/  VIADD R15, R3, 0x39 ;  /* 0x00000039030f7836 */ /* 0x000fe20000000000 */
[----:B------:R-:W-:-:S02]  /*4a10*/  FSEL R190, R39, -INF , !P0 ;  /* 0xff80000027be7808 */ /* 0x000fc40004000000 */
[----:B------:R-:W-:Y:S02]  /*4a20*/  ISETP.GE.AND P0, PT, R3, R166, PT ;  /* 0x000000a60300720c */ /* 0x000fe40003f06270 */
[----:B------:R-:W-:Y:S02]  /*4a30*/  FSEL R185, R26, -INF , !P3 ;  /* 0xff8000001ab97808 */ /* 0x000fe40005800000 */
[----:B------:R-:W-:Y:S02]  /*4a40*/  FSEL R40, R40, -INF , !P0 ;  /* 0xff80000028287808 */ /* 0x000fe40004000000 */
[----:B------:R-:W-:Y:S02]  /*4a50*/  ISETP.GE.AND P0, PT, R15, R165, PT ;  /* 0x000000a50f00720c */ /* 0x000fe40003f06270 */
[----:B------:R-:W-:Y:S02]  /*4a60*/  FSEL R182, R25, -INF , !P4 ;  /* 0xff80000019b67808 */ /* 0x000fe40006000000 */
[----:B------:R-:W-:-:S02]  /*4a70*/  FSEL R188, R67, -INF , !P0 ;  /* 0xff80000043bc7808 */ /* 0x000fc40004000000 */
[----:B------:R-:W-:Y:S02]  /*4a80*/  PLOP3.LUT P0, PT, PT, PT, UP0, 0x80, 0x0 ;  /* 0x000000000000781c */ /* 0x000fe40003f0f008 */
[C---:B------:R-:W-:Y:S02]  /*4a90*/  ISETP.GE.AND P3, PT, R18.reuse, R166, PT ;  /* 0x000000a61200720c */ /* 0x040fe40003f66270 */
[----:B------:R-:W-:Y:S01]  /*4aa0*/  ISETP.GE.AND P4, PT, R18, R165, PT ;  /* 0x000000a51200720c */ /* 0x000fe20003f86270 */
[----:B------:R-:W-:Y:S01]  /*4ab0*/  VIADD R18, R3, 0x31 ;  /* 0x0000003103127836 */ /* 0x000fe20000000000 */
[----:B------:R-:W-:Y:S02]  /*4ac0*/  FSEL R186, R27, -INF , !P6 ;  /* 0xff8000001bba7808 */ /* 0x000fe40007000000 */
[----:B------:R-:W-:Y:S02]  /*4ad0*/  FSEL R183, R36, -INF , !P2 ;  /* 0xff80000024b77808 */ /* 0x000fe40005000000 */
[----:B------:R-:W-:-:S02]  /*4ae0*/  FSEL R226, R68, -INF , !P3 ;  /* 0xff80000044e27808 */ /* 0x000fc40005800000 */
[----:B------:R-:W-:Y:S02]  /*4af0*/  FSEL R221, R70, -INF , !P4 ;  /* 0xff80000046dd7808 */ /* 0x000fe40006000000 */
[CC--:B------:R-:W-:Y:S02]  /*4b00*/  ISETP.GE.AND P6, PT, R18.reuse, R166.reuse, PT ;  /* 0x000000a61200720c */ /* 0x0c0fe40003fc6270 */
[-C--:B------:R-:W-:Y:S02]  /*4b10*/  ISETP.GE.AND P2, PT, R18, R165.reuse, PT ;  /* 0x000000a51200720c */ /* 0x080fe40003f46270 */
[----:B------:R-:W-:Y:S02]  /*4b20*/  ISETP.GE.AND P3, PT, R3, R165, PT ;  /* 0x000000a50300720c */ /* 0x000fe40003f66270 */
[----:B------:R-:W-:Y:S02]  /*4b30*/  ISETP.GE.AND P4, PT, R15, R166, PT ;  /* 0x000000a60f00720c */ /* 0x000fe40003f86270 */
[----:B------:R-:W-:-:S02]  /*4b40*/  FSEL R42, R42, -INF , !P3 ;  /* 0xff8000002a2a7808 */ /* 0x000fc40005800000 */
[----:B------:R-:W-:Y:S02]  /*4b50*/  FSEL R225, R69, -INF , !P6 ;  /* 0xff80000045e17808 */ /* 0x000fe40007000000 */
[----:B------:R-:W-:Y:S02]  /*4b60*/  FSEL R220, R71, -INF , !P2 ;  /* 0xff80000047dc7808 */ /* 0x000fe40005000000 */
[----:B------:R-:W-:Y:S02]  /*4b70*/  FSEL R224, R64, -INF , !P5 ;  /* 0xff80000040e07808 */ /* 0x000fe40006800000 */
[----:B------:R-:W-:Y:S02]  /*4b80*/  FSEL R191, R66, -INF , !P1 ;  /* 0xff80000042bf7808 */ /* 0x000fe40004800000 */
[----:B------:R-:W-:Y:S01]  /*4b90*/  FSEL R222, R65, -INF , !P4 ;  /* 0xff80000041de7808 */ /* 0x000fe20006000000 */
[----:B------:R-:W-:Y:S06]  /*4ba0*/  @!P0 BRA `(.L_x_67) ;  /* 0x0000000800548947 */ /* 0x000fec0003800000 */
[----:B------:R-:W-:Y:S01]  /*4bb0*/  ULDC UR6, c[0x0][0x2d0] ;  /* 0x0000b40000067ab9 */ /* 0x000fe20000000800 */
[----:B------:R-:W-:Y:S01]  /*4bc0*/  UIADD3 UR7, UR19, -0x2, URZ ;  /* 0xfffffffe13077890 */ /* 0x000fe2000fffe03f */
[----:B------:R-:W-:Y:S01]  /*4bd0*/  ISETP.GE.AND P6, PT, R6, UR6, PT ;  /* 0x0000000606007c0c */ /* 0x000fe2000bfc6270 */
[----:B------:R-:W-:Y:S01]  /*4be0*/  BSSY B0, `(.L_x_68) ;  /* 0x0000090000007945 */ /* 0x000fe20003800000 */
[----:B------:R-:W-:Y:S01]  /*4bf0*/  ISETP.GE.AND P5, PT, R230, UR6, PT ;  /* 0x00000006e6007c0c */ /* 0x000fe2000bfa6270 */
[----:B------:R-:W-:Y:S01]  /*4c00*/  UIMAD UR5, UR5, UR7, URZ ;  /* 0x00000007050572a4 */ /* 0x000fe2000f8e023f */
[----:B------:R-:W-:Y:S01]  /*4c10*/  ISETP.GE.AND P4, PT, R229, UR6, PT ;  /* 0x00000006e5007c0c */ /* 0x000fe2000bf86270 */
[----:B------:R-:W-:Y:S01]  /*4c20*/  IMAD.WIDE.U32 R26, R5, UR7, R234 ;  /* 0x00000007051a7c25 */ /* 0x000fe2000f8e00ea */
[----:B------:R-:W-:Y:S01]  /*4c30*/  ISETP.GE.AND P3, PT, R228, UR6, PT ;  /* 0x00000006e4007c0c */ /* 0x000fe2000bf66270 */
[----:B------:R-:W-:-:S04]  /*4c40*/  USHF.R.S32.HI UR6, URZ, 0x1f, UR7 ;  /* 0x0000001f3f067899 */ /* 0x000fc80008011407 */
[----:B------:R-:W-:Y:S02]  /*4c50*/  UIMAD UR5, UR6, UR30, UR5 ;  /* 0x0000001e060572a4 */ /* 0x000fe4000f8e0205 */
[----:B------:R-:W1:Y:S01]  /*4c60*/  @!P6 LDC.64 R20, c[0x0][0x218] ;  /* 0x00008600ff14eb82 */ /* 0x000e620000000a00 */
[----:B------:R2:W-:Y:S03]  /*4c70*/  @P6 STS.128 [R219+0x8000], RZ ;  /* 0x008000ffdb006388 */ /* 0x0005e60000000c00 */
[----:B------:R-:W-:-:S04]  /*4c80*/  VIADD R3, R27, UR5 ;  /* 0x000000051b037c36 */ /* 0x000fc80008000000 */
[----:B------:R-:W3:Y:S08]  /*4c90*/  @!P5 LDC.64 R18, c[0x0][0x218] ;  /* 0x00008600ff12db82 */ /* 0x000ef00000000a00 */
[----:B------:R-:W4:Y:S08]  /*4ca0*/  @!P4 LDC.64 R6, c[0x0][0x218] ;  /* 0x00008600ff06cb82 */ /* 0x000f300000000a00 */
[----:B------:R-:W5:Y:S01]  /*4cb0*/  @!P3 LDC.64 R24, c[0x0][0x218] ;  /* 0x00008600ff18bb82 */ /* 0x000f620000000a00 */
[----:B-1----:R-:W-:-:S04]  /*4cc0*/  @!P6 LEA R32, P1, R26, R20, 0x1 ;  /* 0x000000141a20e211 */ /* 0x002fc800078208ff */
[----:B------:R-:W-:-:S03]  /*4cd0*/  @!P6 LEA.HI.X R33, R26, R21, R3, 0x1, P1 ;  /* 0x000000151a21e211 */ /* 0x000fc600008f0c03 */
[----:B------:R-:W1:Y:S01]  /*4ce0*/  @!P6 LDC.64 R22, c[0x0][0x218] ;  /* 0x00008600ff16eb82 */ /* 0x000e620000000a00 */
[C---:B---3--:R-:W-:Y:S01]  /*4cf0*/  @!P5 LEA R30, P2, R26.reuse, R18, 0x1 ;  /* 0x000000121a1ed211 */ /* 0x048fe200078408ff */
[----:B------:R-:W-:Y:S01]  /*4d00*/  @!PT LDS RZ, [RZ] ;  /* 0x00000000fffff984 */ /* 0x000fe20000000800 */
[----:B------:R-:W-:Y:S01]  /*4d10*/  @!PT LDS RZ, [RZ] ;  /* 0x00000000fffff984 */ /* 0x000fe20000000800 */
[----:B------:R-:W-:Y:S01]  /*4d20*/  @!PT LDS RZ, [RZ] ;  /* 0x00000000fffff984 */ /* 0x000fe20000000800 */
[----:B------:R-:W-:Y:S03]  /*4d30*/  @!P6 LDGSTS.E.BYPASS.LTC128B.128 [R219+0x8000], desc[UR26][R32.64] ;  /* 0x0800000020dbefae */ /* 0x000fe6000b901d5a */
[C-C-:B------:R-:W-:Y:S01]  /*4d40*/  @!P5 LEA.HI.X R31, R26.reuse, R19, R3.reuse, 0x1, P2 ;  /* 0x000000131a1fd211 */ /* 0x140fe200010f0c03 */
[----:B------:R2:W-:Y:S01]  /*4d50*/  @P5 STS.128 [R219+0xa000], RZ ;  /* 0x00a000ffdb005388 */ /* 0x0005e20000000c00 */
[C---:B------:R-:W-:Y:S01]  /*4d60*/  IADD3 R5, P2, R26.reuse, UR32, RZ ;  /* 0x000000201a057c10 */ /* 0x040fe2000ff5e0ff */
[----:B------:R-:W3:Y:S01]  /*4d70*/  @!P5 LDC.64 R20, c[0x0][0x218] ;  /* 0x00008600ff14db82 */ /* 0x000ee20000000a00 */
[C---:B----4-:R-:W-:Y:S01]  /*4d80*/  @!P4 LEA R28, P1, R26.reuse, R6, 0x1 ;  /* 0x000000061a1cc211 */ /* 0x050fe200078208ff */
[----:B------:R-:W-:Y:S01]  /*4d90*/  @!PT LDS RZ, [RZ] ;  /* 0x00000000fffff984 */ /* 0x000fe20000000800 */
[----:B------:R-:W-:Y:S01]  /*4da0*/  @!PT LDS RZ, [RZ] ;  /* 0x00000000fffff984 */ /* 0x000fe20000000800 */
[----:B------:R-:W-:Y:S01]  /*4db0*/  @!PT LDS RZ, [RZ] ;  /* 0x00000000fffff984 */ /* 0x000fe20000000800 */
[----:B------:R4:W-:Y:S03]  /*4dc0*/  @!P5 LDGSTS.E.BYPASS.LTC128B.128 [R219+0xa000], desc[UR26][R30.64+0x80] ;  /* 0x0a0000801edbdfae */ /* 0x0009e6000b901d5a */
[C-C-:B------:R-:W-:Y:S01]  /*4dd0*/  @!P4 LEA.HI.X R29, R26.reuse, R7, R3.reuse, 0x1, P1 ;  /* 0x000000071a1dc211 */ /* 0x140fe200008f0c03 */
[----:B------:R2:W-:Y:S02]  /*4de0*/  @P4 STS.128 [R219+0xc000], RZ ;  /* 0x00c000ffdb004388 */ /* 0x0005e40000000c00 */
[----:B------:R-:W4:Y:S01]  /*4df0*/  @!P4 LDC.64 R18, c[0x0][0x218] ;  /* 0x00008600ff12cb82 */ /* 0x000f220000000a00 */
[C---:B-----5:R-:W-:Y:S01]  /*4e00*/  @!P3 LEA R24, P1, R26.reuse, R24, 0x1 ;  /* 0x000000181a18b211 */ /* 0x060fe200078208ff */
[----:B------:R-:W-:Y:S01]  /*4e10*/  @!PT LDS RZ, [RZ] ;  /* 0x00000000fffff984 */ /* 0x000fe20000000800 */
[----:B------:R-:W-:Y:S01]  /*4e20*/  @!PT LDS RZ, [RZ] ;  /* 0x00000000fffff984 */ /* 0x000fe20000000800 */
[----:B------:R-:W-:Y:S01]  /*4e30*/  @!PT LDS RZ, [RZ] ;  /* 0x00000000fffff984 */ /* 0x000fe20000000800 */
[----:B------:R5:W-:Y:S03]  /*4e40*/  @!P4 LDGSTS.E.BYPASS.LTC128B.128 [R219+0xc000], desc[UR26][R28.64+0x100] ;  /* 0x0c0001001cdbcfae */ /* 0x000be6000b901d5a */
[----:B------:R-:W-:Y:S01]  /*4e50*/  @!P3 LEA.HI.X R25, R26, R25, R3, 0x1, P1 ;  /* 0x000000191a19b211 */ /* 0x000fe200008f0c03 */
[----:B------:R2:W-:Y:S01]  /*4e60*/  @P3 STS.128 [R219+0xe000], RZ ;  /* 0x00e000ffdb003388 */ /* 0x0005e20000000c00 */
[----:B------:R-:W-:Y:S01]  /*4e70*/  IADD3.X R3, R3, UR31, RZ, P2, !PT ;  /* 0x0000001f03037c10 */ /* 0x000fe200097fe4ff */
[----:B------:R-:W2:Y:S01]  /*4e80*/  @!P3 LDC.64 R6, c[0x0][0x218] ;  /* 0x00008600ff06bb82 */ /* 0x000ea20000000a00 */
[C---:B-1----:R-:W-:Y:S01]  /*4e90*/  @!P6 LEA R22, P1, R5.reuse, R22, 0x1 ;  /* 0x000000160516e211 */ /* 0x042fe200078208ff */
[----:B------:R-:W-:Y:S01]  /*4ea0*/  @!PT LDS RZ, [RZ] ;  /* 0x00000000fffff984 */ /* 0x000fe20000000800 */
[----:B------:R-:W-:Y:S01]  /*4eb0*/  @!PT LDS RZ, [RZ] ;  /* 0x00000000fffff984 */ /* 0x000fe20000000800 */
[----:B------:R-:W-:Y:S01]  /*4ec0*/  @!PT LDS RZ, [RZ] ;  /* 0x00000000fffff984 */ /* 0x000fe20000000800 */
[----:B------:R1:W-:Y:S03]  /*4ed0*/  @!P3 LDGSTS.E.BYPASS.LTC128B.128 [R219+0xe000], desc[UR26][R24.64+0x180] ;  /* 0x0e00018018dbbfae */ /* 0x0003e6000b901d5a */
[C-C-:B------:R-:W-:Y:S01]  /*4ee0*/  @!P6 LEA.HI.X R23, R5.reuse, R23, R3.reuse, 0x1, P1 ;  /* 0x000000170517e211 */ /* 0x140fe200008f0c03 */
[----:B------:R1:W-:Y:S01]  /*4ef0*/  @P6 STS.128 [R219+0x8800], RZ ;  /* 0x008800ffdb006388 */ /* 0x0003e20000000c00 */
[C---:B---3--:R-:W-:Y:S01]  /*4f00*/  @!P5 LEA R20, P1, R5.reuse, R20, 0x1 ;  /* 0x000000140514d211 */ /* 0x048fe200078208ff */
[----:B------:R-:W3:Y:S02]  /*4f10*/  @!P5 LDC.64 R26, c[0x0][0x218] ;  /* 0x00008600ff1adb82 */ /* 0x000ee40000000a00 */
[----:B------:R-:W-:Y:S01]  /*4f20*/  @!PT LDS RZ, [RZ] ;  /* 0x00000000fffff984 */ /* 0x000fe20000000800 */
[----:B------:R-:W-:Y:S01]  /*4f30*/  @!PT LDS RZ, [RZ] ;  /* 0x00000000fffff984 */ /* 0x000fe20000000800 */
[----:B------:R-:W-:Y:S01]  /*4f40*/  @!PT LDS RZ, [RZ] ;  /* 0x00000000fffff984 */ /* 0x000fe20000000800 */
[----:B------:R3:W-:Y:S01]  /*4f50*/  @!P6 LDGSTS.E.BYPASS.LTC128B.128 [R219+0x8800], desc[UR26][R22.64] ;  /* 0x0880000016dbefae */ /* 0x0007e2000b901d5a */
[----:B------:R-:W-:-:S03]  /*4f60*/  @!P5 LEA.HI.X R21, R5, R21, R3, 0x1, P1 ;  /* 0x000000150515d211 */ /* 0x000fc600008f0c03 */
[----:B------:R3:W-:Y:S01]  /*4f70*/  @P5 STS.128 [R219+0xa800], RZ ;  /* 0x00a800ffdb005388 */ /* 0x0007e20000000c00 */
[----:B----4-:R-:W-:-:S03]  /*4f80*/  @!P4 LEA R30, P2, R5, R18, 0x1 ;  /* 0x00000012051ec211 */ /* 0x010fc600078408ff */
[----:B------:R-:W-:Y:S01]  /*4f90*/  @!PT LDS RZ, [RZ] ;  /* 0x00000000fffff984 */ /* 0x000fe20000000800 */
[----:B------:R-:W-:Y:S01]  /*4fa0*/  @!PT LDS RZ, [RZ] ;  /* 0x00000000fffff984 */ /* 0x000fe20000000800 */
[----:B------:R-:W-:Y:S01]  /*4fb0*/  @!PT LDS RZ, [RZ] ;  /* 0x00000000fffff984 */ /* 0x000fe20000000800 */
[----:B------:R4:W-:Y:S01]  /*4fc0*/  @!P5 LDGSTS.E.BYPASS.LTC128B.128 [R219+0xa800], desc[UR26][R20.64+0x80] ;  /* 0x0a80008014dbdfae */ /* 0x0009e2000b901d5a */
[C---:B------:R-:W-:Y:S01]  /*4fd0*/  @!P4 LEA.HI.X R31, R5.reuse, R19, R3, 0x1, P2 ;  /* 0x00000013051fc211 */ /* 0x040fe200010f0c03 */
[----:B-----5:R-:W5:Y:S01]  /*4fe0*/  @!P6 LDC.64 R28, c[0x0][0x218] ;  /* 0x00008600ff1ceb82 */ /* 0x020f620000000a00 */
[C---:B------:R-:W-:Y:S01]  /*4ff0*/  IADD3 R15, P2, R5.reuse, UR32, RZ ;  /* 0x00000020050f7c10 */ /* 0x040fe2000ff5e0ff */
[----:B------:R3:W-:Y:S01]  /*5000*/  @P4 STS.128 [R219+0xc800], RZ ;  /* 0x00c800ffdb004388 */ /* 0x0007e20000000c00 */
[----:B--2---:R-:W-:-:S03]  /*5010*/  @!P3 LEA R32, P1, R5, R6, 0x1 ;  /* 0x000000060520b211 */ /* 0x004fc600078208ff */
[----:B------:R-:W-:Y:S01]  /*5020*/  @!PT LDS RZ, [RZ] ;  /* 0x00000000fffff984 */ /* 0x000fe20000000800 */
[----:B------:R-:W-:Y:S01]  /*5030*/  @!PT LDS RZ, [RZ] ;  /* 0x00000000fffff984 */ /* 0x000fe20000000800 */
[----:B------:R-:W-:Y:S01]  /*5040*/  @!PT LDS RZ, [RZ] ;  /* 0x00000000fffff984 */ /* 0x000fe20000000800 */
[----:B------:R2:W-:Y:S01]  /*5050*/  @!P4 LDGSTS.E.BYPASS.LTC128B.128 [R219+0xc800], desc[UR26][R30.64+0x100] ;  /* 0x0c8001001edbcfae */ /* 0x0005e2000b901d5a */
[----:B------:R-:W-:Y:S01]  /*5060*/  @!P3 LEA.HI.X R33, R5, R7, R3, 0x1, P1 ;  /* 0x000000070521b211 */ /* 0x000fe200008f0c03 */
[----:B-1----:R-:W1:Y:S01]  /*5070*/  @!P4 LDC.64 R24, c[0x0][0x218] ;  /* 0x00008600ff18cb82 */ /* 0x002e620000000a00 */
[----:B------:R-:W-:Y:S01]  /*5080*/  IADD3.X R3, R3, UR31, RZ, P2, !PT ;  /* 0x0000001f03037c10 */ /* 0x000fe200097fe4ff */
[----:B------:R2:W-:Y:S01]  /*5090*/  @P3 STS.128 [R219+0xe800], RZ ;  /* 0x00e800ffdb003388 */ /* 0x0005e20000000c00 */
[----:B---3--:R-:W-:-:S03]  /*50a0*/  @!P5 LEA R26, P2, R15, R26, 0x1 ;  /* 0x0000001a0f1ad211 */ /* 0x008fc600078408ff */
[----:B------:R-:W-:Y:S01]  /*50b0*/  @!PT LDS RZ, [RZ] ;  /* 0x00000000fffff984 */ /* 0x000fe20000000800 */
[----:B------:R-:W-:Y:S01]  /*50c0*/  @!PT LDS RZ, [RZ] ;  /* 0x00000000fffff984 */ /* 0x000fe20000000800 */
[----:B------:R-:W-:Y:S01]  /*50d0*/  @!PT LDS RZ, [RZ] ;  /* 0x00000000fffff984 */ /* 0x000fe20000000800 */
[----:B------:R2:W-:Y:S02]  /*50e0*/  @!P3 LDGSTS.E.BYPASS.LTC128B.128 [R219+0xe800], desc[UR26][R32.64+0x180] ;  /* 0x0e80018020dbbfae */ /* 0x0005e4000b901d5a */
[----:B------:R-:W3:Y:S01]  /*50f0*/  @!P3 LDC.64 R22, c[0x0][0x218] ;  /* 0x00008600ff16bb82 */ /* 0x000ee20000000a00 */
[C---:B------:R-:W-:Y:S01]  /*5100*/  @!P5 LEA.HI.X R27, R15.reuse, R27, R3, 0x1, P2 ;  /* 0x0000001b0f1bd211 */ /* 0x040fe200010f0c03 */
[----:B------:R2:W-:Y:S01]  /*5110*/  @P6 STS.128 [R219+0x9000], RZ ;  /* 0x009000ffdb006388 */ /* 0x0005e20000000c00 */
[----:B------:R-:W-:-:S05]  /*5120*/  IADD3 R5, P2, R15, UR32, RZ ;  /* 0x000000200f057c10 */ /* 0x000fca000ff5e0ff */
[----:B----4-:R-:W4:Y:S01]  /*5130*/  @!P6 LDC.64 R20, c[0x0][0x218] ;  /* 0x00008600ff14eb82 */ /* 0x010f220000000a00 */
[----:B-----5:R-:W-:-:S04]  /*5140*/  @!P6 LEA R28, P1, R15, R28, 0x1 ;  /* 0x0000001c0f1ce211 */ /* 0x020fc800078208ff */
[----:B------:R-:W-:-:S03]  /*5150*/  @!P6 LEA.HI.X R29, R15, R29, R3, 0x1, P1 ;  /* 0x0000001d0f1de211 */ /* 0x000fc600008f0c03 */
[----:B------:R-:W5:Y:S01]  /*5160*/  @!P5 LDC.64 R18, c[0x0][0x218] ;  /* 0x00008600ff12db82 */ /* 0x000f620000000a00 */
[C---:B-1----:R-:W-:Y:S01]  /*5170*/  @!P4 LEA R24, P1, R15.reuse, R24, 0x1 ;  /* 0x000000180f18c211 */ /* 0x042fe200078208ff */
[----:B------:R-:W-:Y:S01]  /*5180*/  @!PT LDS RZ, [RZ] ;  /* 0x00000000fffff984 */ /* 0x000fe20000000800 */
[----:B------:R-:W-:Y:S01]  /*5190*/  @!PT LDS RZ, [RZ] ;  /* 0x00000000fffff984 */ /* 0x000fe20000000800 */
[----:B------:R-:W-:Y:S01]  /*51a0*/  @!PT LDS RZ, [RZ] ;  /* 0x00000000fffff984 */ /* 0x000fe20000000800 */
[----:B------:R2:W-:Y:S03]  /*51b0*/  @!P6 LDGSTS.E.BYPASS.LTC128B.128 [R219+0x9000], desc[UR26][R28.64] ;  /* 0x090000001cdbefae */ /* 0x0005e6000b901d5a */
[C-C-:B------:R-:W-:Y:S01]  /*51c0*/  @!P4 LEA.HI.X R25, R15.reuse, R25, R3.reuse, 0x1, P1 ;  /* 0x000000190f19c211 */ /* 0x140fe200008f0c03 */
[----:B------:R2:W-:Y:S02]  /*51d0*/  @P5 STS.128 [R219+0xb000], RZ ;  /* 0x00b000ffdb005388 */ /* 0x0005e40000000c00 */
[----:B------:R-:W1:Y:S01]  /*51e0*/  @!P4 LDC.64 R6, c[0x0][0x218] ;  /* 0x00008600ff06cb82 */ /* 0x000e620000000a00 */
[C---:B---3--:R-:W-:Y:S01]  /*51f0*/  @!P3 LEA R22, P1, R15.reuse, R22, 0x1 ;  /* 0x000000160f16b211 */ /* 0x048fe200078208ff */
[----:B------:R-:W-:Y:S01]  /*5200*/  @!PT LDS RZ, [RZ] ;  /* 0x00000000fffff984 */ /* 0x000fe20000000800 */
[----:B------:R-:W-:Y:S01]  /*5210*/  @!PT LDS RZ, [RZ] ;  /* 0x00000000fffff984 */ /* 0x000fe20000000800 */
[----:B------:R-:W-:Y:S01]  /*5220*/  @!PT LDS RZ, [RZ] ;  /* 0x00000000fffff984 */ /* 0x000fe20000000800 */
[----:B------:R2:W-:Y:S03]  /*5230*/  @!P5 LDGSTS.E.BYPASS.LTC128B.128 [R219+0xb000], desc[UR26][R26.64+0x80] ;  /* 0x0b0000801adbdfae */ /* 0x0005e6000b901d5a */
[----:B------:R-:W-:Y:S01]  /*5240*/  @!P3 LEA.HI.X R23, R15, R23, R3, 0x1, P1 ;  /* 0x000000170f17b211 */ /* 0x000fe200008f0c03 */
[----:B------:R2:W-:Y:S01]  /*5250*/  @P4 STS.128 [R219+0xd000], RZ ;  /* 0x00d000ffdb004388 */ /* 0x0005e20000000c00 */
[----:B------:R-:W-:-:S02]  /*5260*/  IADD3.X R3, R3, UR31, RZ, P2, !PT ;  /* 0x0000001f03037c10 */ /* 0x000fc400097fe4ff */
[C---:B----4-:R-:W-:Y:S01]  /*5270*/  @!P6 LEA R20, P1, R5.reuse, R20, 0x1 ;  /* 0x000000140514e211 */ /* 0x050fe200078208ff */
[----:B------:R-:W-:Y:S01]  /*5280*/  @!PT LDS RZ, [RZ] ;  /* 0x00000000fffff984 */ /* 0x000fe20000000800 */
[----:B------:R-:W-:Y:S01]  /*5290*/  @!PT LDS RZ, [RZ] ;  /* 0x00000000fffff984 */ /* 0x000fe20000000800 */
[----:B------:R-:W-:Y:S01]  /*52a0*/  @!PT LDS RZ, [RZ] ;  /* 0x00000000fffff984 */ /* 0x000fe20000000800 */
[----:B------:R2:W-:Y:S03]  /*52b0*/  @!P4 LDGSTS.E.BYPASS.LTC128B.128 [R219+0xd000], desc[UR26][R24.64+0x100] ;  /* 0x0d00010018dbcfae */ /* 0x0005e6000b901d5a */
[C---:B------:R-:W-:Y:S01]  /*52c0*/  @!P6 LEA.HI.X R21, R5.reuse, R21, R3, 0x1, P1 ;  /* 0x000000150515e211 */ /* 0x040fe200008f0c03 */
[----:B------:R2:W-:Y:S01]  /*52d0*/  @P3 STS.128 [R219+0xf000], RZ ;  /* 0x00f000ffdb003388 */ /* 0x0005e20000000c00 */
[----:B-----5:R-:W-:-:S03]  /*52e0*/  @!P5 LEA R18, P2, R5, R18, 0x1 ;  /* 0x000000120512d211 */ /* 0x020fc600078408ff */
[----:B------:R-:W-:Y:S01]  /*52f0*/  @!PT LDS RZ, [RZ] ;  /* 0x00000000fffff984 */ /* 0x000fe20000000800 */
[----:B------:R-:W-:Y:S01]  /*5300*/  @!PT LDS RZ, [RZ] ;  /* 0x00000000fffff984 */ /* 0x000fe20000000800 */
[----:B------:R-:W-:Y:S01]  /*5310*/  @!PT LDS RZ, [RZ] ;  /* 0x00000000fffff984 */ /* 0x000fe20000000800 */
[----:B------:R2:W-:Y:S01]  /*5320*/  @!P3 LDGSTS.E.BYPASS.LTC128B.128 [R219+0xf000], desc[UR26][R22.64+0x180] ;  /* 0x0f00018016dbbfae */ /* 0x0005e2000b901d5a */
[----:B------:R-:W-:-:S03]  /*5330*/  @!P5 LEA.HI.X R19, R5, R19, R3, 0x1, P2 ;  /* 0x000000130513d211 */ /* 0x000fc600010f0c03 */
        /* <DEDUP_REMOVED lines=26> */
.L_x_69:
[----:B------:R-:W-:Y:S05]  /*54e0*/  BSYNC B0 ;  /* 0x0000000000007941 */ /* 0x000fea0003800000 */
.L_x_68:
[----:B------:R-:W0:Y:S02]  /*54f0*/  LDGDEPBAR ;  /* 0x00000000000079af */ /* 0x000e240000000000 */
.L_x_67:
[----:B-12---:R-:W-:Y:S01]  /*5500*/  FMNMX.FTZ R7, R40, R41, !PT ;  /* 0x0000002928077209 */ /* 0x006fe20007810000 */
[----:B------:R-:W-:Y:S01]  /*5510*/  ULDC UR5, c[0x0][0x2ec] ;  /* 0x0000bb0000057ab9 */ /* 0x000fe20000000800 */
[----:B------:R-:W-:Y:S02]  /*5520*/  FMNMX.FTZ R3, R42, R43, !PT ;  /* 0x0000002b2a037209 */ /* 0x000fe40007810000 */
[----:B------:R-:W-:Y:S02]  /*5530*/  FMNMX.FTZ R7, R56, R7, !PT ;  /* 0x0000000738077209 */ /* 0x000fe40007810000 */
[----:B------:R-:W-:Y:S02]  /*5540*/  FMNMX.FTZ R3, R58, R3, !PT ;  /* 0x000000033a037209 */ /* 0x000fe40007810000 */
[----:B------:R-:W-:Y:S02]  /*5550*/  FMNMX.FTZ R7, R57, R7, !PT ;  /* 0x0000000739077209 */ /* 0x000fe40007810000 */
[----:B------:R-:W-:-:S02]  /*5560*/  FMNMX.FTZ R3, R17, R3, !PT ;  /* 0x0000000311037209 */ /* 0x000fc40007810000 */
[----:B------:R-:W-:Y:S02]  /*5570*/  FMNMX.FTZ R7, R12, R7, !PT ;  /* 0x000000070c077209 */ /* 0x000fe40007810000 */
        /* <DEDUP_REMOVED lines=23> */
[----:B------:R-:W-:Y:S01]  /*56f0*/  LEA R212, R4, UR4, 0x1 ;  /* 0x0000000404d47c11 */ /* 0x000fe2000f8e08ff */
[----:B------:R-:W1:Y:S03]  /*5700*/  SHFL.BFLY PT, R6, R7, 0x2, 0x1f ;  /* 0x0c401f0007067f89 */ /* 0x000e6600000e0000 */
[-C--:B------:R-:W-:Y:S01]  /*5710*/  LEA R210, R2, R212.reuse, 0x1 ;  /* 0x000000d402d27211 */ /* 0x080fe200078e08ff */
[----:B------:R-:W2:Y:S01]  /*5720*/  SHFL.BFLY PT, R5, R3, 0x2, 0x1f ;  /* 0x0c401f0003057f89 */ /* 0x000ea200000e0000 */
[C---:B------:R-:W-:Y:S02]  /*5730*/  LEA R209, R0.reuse, R212, 0x1 ;  /* 0x000000d400d17211 */ /* 0x040fe400078e08ff */
[----:B------:R-:W-:Y:S01]  /*5740*/  LEA R208, R0, R210, 0x1 ;  /* 0x000000d200d07211 */ /* 0x000fe200078e08ff */
[----:B------:R-:W-:Y:S04]  /*5750*/  LDSM.16.MT88.4 R156, [R212+0x10000] ;  /* 0x01000000d49c783b */ /* 0x000fe80000004200 */
[----:B------:R-:W-:Y:S04]  /*5760*/  LDSM.16.MT88.4 R48, [R209+0x10000] ;  /* 0x01000000d130783b */ /* 0x000fe80000004200 */
[----:B------:R-:W-:Y:S04]  /*5770*/  LDSM.16.MT88.4 R64, [R212+0x12000] ;  /* 0x01200000d440783b */ /* 0x000fe80000004200 */
[----:B------:R-:W-:Y:S01]  /*5780*/  LDSM.16.MT88.4 R72, [R210+0x12000] ;  /* 0x01200000d248783b */ /* 0x000fe20000004200 */
[----:B-1----:R-:W-:-:S03]  /*5790*/  FMNMX.FTZ R6, R7, R6, !PT ;  /* 0x0000000607067209 */ /* 0x002fc60007810000 */
[----:B------:R-:W-:Y:S01]  /*57a0*/  LDSM.16.MT88.4 R80, [R209+0x12000] ;  /* 0x01200000d150783b */ /* 0x000fe20000004200 */
[----:B--2---:R-:W-:-:S03]  /*57b0*/  FMNMX.FTZ R5, R3, R5, !PT ;  /* 0x0000000503057209 */ /* 0x004fc60007810000 */
[----:B------:R-:W1:Y:S04]  /*57c0*/  SHFL.BFLY PT, R164, R6, 0x1, 0x1f ;  /* 0x0c201f0006a47f89 */ /* 0x000e6800000e0000 */
[----:B------:R-:W2:Y:S04]  /*57d0*/  SHFL.BFLY PT, R3, R5, 0x1, 0x1f ;  /* 0x0c201f0005037f89 */ /* 0x000ea800000e0000 */
[----:B------:R-:W-:Y:S04]  /*57e0*/  LDSM.16.MT88.4 R88, [R208+0x12000] ;  /* 0x01200000d058783b */ /* 0x000fe80000004200 */
[----:B------:R-:W-:Y:S04]  /*57f0*/  LDSM.16.MT88.4 R96, [R212+0x14000] ;  /* 0x01400000d460783b */ /* 0x000fe80000004200 */
[----:B------:R-:W-:Y:S04]  /*5800*/  LDSM.16.MT88.4 R104, [R210+0x14000] ;  /* 0x01400000d268783b */ /* 0x000fe80000004200 */
[----:B------:R-:W-:Y:S01]  /*5810*/  LDSM.16.MT88.4 R112, [R209+0x14000] ;  /* 0x01400000d170783b */ /* 0x000fe20000004200 */
[----:B-1----:R-:W-:-:S03]  /*5820*/  FMNMX.FTZ R164, R6, R164, !PT ;  /* 0x000000a406a47209 */ /* 0x002fc60007810000 */
[----:B------:R-:W-:Y:S01]  /*5830*/  LDSM.16.MT88.4 R120, [R208+0x14000] ;  /* 0x01400000d078783b */ /* 0x000fe20000004200 */
[----:B--2---:R-:W-:Y:S01]  /*5840*/  FMNMX.FTZ R3, R5, R3, !PT ;  /* 0x0000000305037209 */ /* 0x004fe20007810000 */
[C---:B------:R-:W-:Y:S01]  /*5850*/  FMUL.FTZ R223, R164.reuse, UR5 ;  /* 0x00000005a4df7c20 */ /* 0x040fe20008410000 */
[----:B------:R-:W-:Y:S01]  /*5860*/  FSETP.NEU.FTZ.AND P1, PT, R164, -INF , PT ;  /* 0xff800000a400780b */ /* 0x000fe20003f3d000 */
[----:B------:R-:W-:Y:S02]  /*5870*/  LDSM.16.MT88.4 R128, [R212+0x16000] ;  /* 0x01600000d480783b */ /* 0x000fe40000004200 */
[----:B------:R-:W-:Y:S01]  /*5880*/  FMUL.FTZ R189, R3, UR5 ;  /* 0x0000000503bd7c20 */ /* 0x000fe20008410000 */
[----:B------:R-:W-:Y:S01]  /*5890*/  FSEL R223, R223, RZ, P1 ;  /* 0x000000ffdfdf7208 */ /* 0x000fe20000800000 */
[----:B------:R-:W-:Y:S01]  /*58a0*/  LDSM.16.MT88.4 R132, [R210+0x16000] ;  /* 0x01600000d284783b */ /* 0x000fe20000004200 */
[----:B------:R-:W-:-:S03]  /*58b0*/  FSETP.NEU.FTZ.AND P1, PT, R3, -INF , PT ;  /* 0xff8000000300780b */ /* 0x000fc60003f3d000 */
[--C-:B------:R-:W-:Y:S01]  /*58c0*/  FFMA.FTZ R178, R40, UR5, -R223.reuse ;  /* 0x0000000528b27c23 */ /* 0x100fe200080108df */
[----:B------:R-:W-:Y:S01]  /*58d0*/  FSEL R189, R189, RZ, P1 ;  /* 0x000000ffbdbd7208 */ /* 0x000fe20000800000 */
[--C-:B------:R-:W-:Y:S01]  /*58e0*/  FFMA.FTZ R177, R41, UR5, -R223.reuse ;  /* 0x0000000529b17c23 */ /* 0x100fe200080108df */
[--C-:B------:R-:W-:Y:S01]  /*58f0*/  FFMA.FTZ R175, R56, UR5, -R223.reuse ;  /* 0x0000000538af7c23 */ /* 0x100fe200080108df */
[----:B------:R-:W-:Y:S01]  /*5900*/  FFMA.FTZ R173, R57, UR5, -R223 ;  /* 0x0000000539ad7c23 */ /* 0x000fe200080108df */
[----:B------:R-:W-:Y:S01]  /*5910*/  LDSM.16.MT88.4 R148, [R209+0x16000] ;  /* 0x01600000d194783b */ /* 0x000fe20000004200 */
[--C-:B------:R-:W-:Y:S01]  /*5920*/  FFMA.FTZ R179, R42, UR5, -R189.reuse ;  /* 0x000000052ab37c23 */ /* 0x100fe200080108bd */
[--C-:B------:R-:W-:Y:S01]  /*5930*/  FFMA.FTZ R180, R43, UR5, -R189.reuse ;  /* 0x000000052bb47c23 */ /* 0x100fe200080108bd */
[--C-:B------:R-:W-:Y:S01]  /*5940*/  FFMA.FTZ R176, R58, UR5, -R189.reuse ;  /* 0x000000053ab07c23 */ /* 0x100fe200080108bd */
[----:B------:R-:W1:Y:S01]  /*5950*/  LDSM.16.MT88.4 R40, [R210+0x10000] ;  /* 0x01000000d228783b */ /* 0x000e620000004200 */
[----:B------:R-:W-:Y:S01]  /*5960*/  FFMA.FTZ R174, R17, UR5, -R189 ;  /* 0x0000000511ae7c23 */ /* 0x000fe200080108bd */
[----:B------:R-:W-:Y:S01]  /*5970*/  MUFU.EX2 R178, R178 ;  /* 0x000000b200b27308 */ /* 0x000fe20000000800 */
[--C-:B------:R-:W-:Y:S01]  /*5980*/  FFMA.FTZ R172, R12, UR5, -R223.reuse ;  /* 0x000000050cac7c23 */ /* 0x100fe200080108df */
[----:B------:R-:W2:Y:S01]  /*5990*/  LDSM.16.MT88.4 R56, [R208+0x10000] ;  /* 0x01000000d038783b */ /* 0x000ea20000004200 */
[--C-:B------:R-:W-:Y:S01]  /*59a0*/  FFMA.FTZ R170, R13, UR5, -R223.reuse ;  /* 0x000000050daa7c23 */ /* 0x100fe200080108df */
[--C-:B------:R-:W-:Y:S01]  /*59b0*/  FFMA.FTZ R169, R14, UR5, -R223.reuse ;  /* 0x000000050ea97c23 */ /* 0x100fe200080108df */
[----:B------:R-:W-:Y:S01]  /*59c0*/  FFMA.FTZ R2, R11, UR5, -R223 ;  /* 0x000000050b027c23 */ /* 0x000fe200080108df */
[----:B------:R-:W3:Y:S01]  /*59d0*/  LDSM.16.MT88.4 R4, [R208+0x16000] ;  /* 0x01600000d004783b */ /* 0x000ee20000004200 */
[--C-:B------:R-:W-:Y:S01]  /*59e0*/  FFMA.FTZ R171, R9, UR5, -R189.reuse ;  /* 0x0000000509ab7c23 */ /* 0x100fe200080108bd */
[----:B------:R-:W4:Y:S01]  /*59f0*/  MUFU.EX2 R177, R177 ;  /* 0x000000b100b17308 */ /* 0x000f220000000800 */
[--C-:B------:R-:W-:Y:S01]  /*5a00*/  FFMA.FTZ R168, R10, UR5, -R189.reuse ;  /* 0x000000050aa87c23 */ /* 0x100fe200080108bd */
[--C-:B------:R-:W-:Y:S01]  /*5a10*/  FFMA.FTZ R167, R8, UR5, -R189.reuse ;  /* 0x0000000508a77c23 */ /* 0x100fe200080108bd */
[----:B------:R-:W5:Y:S01]  /*5a20*/  LDSM.16.MT88.4 R12, [R210+0x10800] ;  /* 0x01080000d20c783b */ /* 0x000f620000004200 */
[----:B------:R-:W-:Y:S01]  /*5a30*/  FFMA.FTZ R0, R16, UR5, -R189 ;  /* 0x0000000510007c23 */ /* 0x000fe200080108bd */
[--C-:B------:R-:W-:Y:S01]  /*5a40*/  FFMA.FTZ R181, R181, UR5, -R223.reuse ;  /* 0x00000005b5b57c23 */ /* 0x100fe200080108df */
[--C-:B------:R-:W-:Y:S01]  /*5a50*/  FFMA.FTZ R182, R182, UR5, -R223.reuse ;  /* 0x00000005b6b67c23 */ /* 0x100fe200080108df */
[----:B------:R-:W5:Y:S01]  /*5a60*/  LDSM.16.MT88.4 R8, [R208+0x10800] ;  /* 0x01080000d008783b */ /* 0x000f620000004200 */
[----:B------:R-:W-:Y:S01]  /*5a70*/  MUFU.EX2 R175, R175 ;  /* 0x000000af00af7308 */ /* 0x000fe20000000800 */
[--C-:B------:R-:W-:Y:S01]  /*5a80*/  FFMA.FTZ R183, R183, UR5, -R223.reuse ;  /* 0x00000005b7b77c23 */ /* 0x100fe200080108df */
[----:B------:R-:W-:Y:S01]  /*5a90*/  FFMA.FTZ R184, R184, UR5, -R223 ;  /* 0x00000005b8b87c23 */ /* 0x000fe200080108df */
[----:B------:R-:W5:Y:S01]  /*5aa0*/  LDSM.16.MT88.4 R24, [R212+0x10800] ;  /* 0x01080000d418783b */ /* 0x000f620000004200 */
[--C-:B------:R-:W-:Y:S01]  /*5ab0*/  FFMA.FTZ R185, R185, UR5, -R189.reuse ;  /* 0x00000005b9b97c23 */ /* 0x100fe200080108bd */
[--C-:B------:R-:W-:Y:S01]  /*5ac0*/  FFMA.FTZ R186, R186, UR5, -R189.reuse ;  /* 0x00000005baba7c23 */ /* 0x100fe200080108bd */
[--C-:B------:R-:W-:Y:S01]  /*5ad0*/  FFMA.FTZ R187, R187, UR5, -R189.reuse ;  /* 0x00000005bbbb7c23 */ /* 0x100fe200080108bd */
[----:B------:R-:W5:Y:S01]  /*5ae0*/  LDSM.16.MT88.4 R20, [R209+0x10800] ;  /* 0x01080000d114783b */ /* 0x000f620000004200 */
[----:B------:R-:W1:Y:S01]  /*5af0*/  MUFU.EX2 R173, R173 ;  /* 0x000000ad00ad7308 */ /* 0x000e620000000800 */
[----:B----4-:R-:W-:Y:S01]  /*5b00*/  F2FP.BF16.F32.PACK_AB R144, R177, R178 ;  /* 0x000000b2b190723e */ /* 0x010fe200000010ff */
[----:B------:R-:W-:Y:S01]  /*5b10*/  FFMA.FTZ R190, R190, UR5, -R189 ;  /* 0x00000005bebe7c23 */ /* 0x000fe200080108bd */
[----:B------:R-:W-:Y:S01]  /*5b20*/  LDSM.16.MT88.4 R16, [R212+0x12800] ;  /* 0x01280000d410783b */ /* 0x000fe20000004200 */
[--C-:B------:R-:W-:Y:S01]  /*5b30*/  FFMA.FTZ R226, R226, UR5, -R223.reuse ;  /* 0x00000005e2e27c23 */ /* 0x100fe200080108df */
[--C-:B------:R-:W-:Y:S01]  /*5b40*/  FFMA.FTZ R225, R225, UR5, -R223.reuse ;  /* 0x00000005e1e17c23 */ /* 0x100fe200080108df */
[--C-:B------:R-:W-:Y:S01]  /*5b50*/  FFMA.FTZ R224, R224, UR5, -R223.reuse ;  /* 0x00000005e0e07c23 */ /* 0x100fe200080108df */
[----:B------:R-:W-:Y:S01]  /*5b60*/  LDSM.16.MT88.4 R28, [R208+0x12800] ;  /* 0x01280000d01c783b */ /* 0x000fe20000004200 */
[----:B------:R-:W-:Y:S01]  /*5b70*/  MUFU.EX2 R179, R179 ;  /* 0x000000b300b37308 */ /* 0x000fe20000000800 */
[----:B------:R-:W-:Y:S01]  /*5b80*/  FFMA.FTZ R244, R222, UR5, -R223 ;  /* 0x00000005def47c23 */ /* 0x000fe200080108df */
[--C-:B------:R-:W-:Y:S01]  /*5b90*/  FFMA.FTZ R221, R221, UR5, -R189.reuse ;  /* 0x00000005dddd7c23 */ /* 0x100fe200080108bd */
[----:B------:R-:W-:Y:S01]  /*5ba0*/  LDSM.16.MT88.4 R32, [R210+0x12800] ;  /* 0x01280000d220783b */ /* 0x000fe20000004200 */
[--C-:B------:R-:W-:Y:S01]  /*5bb0*/  FFMA.FTZ R220, R220, UR5, -R189.reuse ;  /* 0x00000005dcdc7c23 */ /* 0x100fe200080108bd */
[--C-:B------:R-:W-:Y:S01]  /*5bc0*/  FFMA.FTZ R191, R191, UR5, -R189.reuse ;  /* 0x00000005bfbf7c23 */ /* 0x100fe200080108bd */
[----:B------:R-:W-:Y:S01]  /*5bd0*/  FFMA.FTZ R239, R188, UR5, -R189 ;  /* 0x00000005bcef7c23 */ /* 0x000fe200080108bd */
[----:B------:R-:W-:Y:S01]  /*5be0*/  FADD.FTZ R177, R178, R177 ;  /* 0x000000b1b2b17221 */ /* 0x000fe20000010000 */
[----:B------:R-:W4:Y:S01]  /*5bf0*/  MUFU.EX2 R180, R180 ;  /* 0x000000b400b47308 */ /* 0x000f220000000800 */
[----:B-1----:R-:W-:-:S02]  /*5c00*/  F2FP.BF16.F32.PACK_AB R146, R173, R175 ;  /* 0x000000afad92723e */ /* 0x002fc400000010ff */
[----:B------:R-:W-:-:S04]  /*5c10*/  FADD.FTZ R177, R175, R177 ;  /* 0x000000b1afb17221 */ /* 0x000fc80000010000 */
[----:B------:R-:W-:Y:S01]  /*5c20*/  FADD.FTZ R177, R173, R177 ;  /* 0x000000b1adb17221 */ /* 0x000fe20000010000 */
[----:B------:R-:W1:Y:S08]  /*5c30*/  MUFU.EX2 R176, R176 ;  /* 0x000000b000b07308 */ /* 0x000e700000000800 */
[----:B------:R-:W2:Y:S01]  /*5c40*/  MUFU.EX2 R174, R174 ;  /* 0x000000ae00ae7308 */ /* 0x000ea20000000800 */
[----:B----4-:R-:W-:Y:S01]  /*5c50*/  F2FP.BF16.F32.PACK_AB R145, R180, R179 ;  /* 0x000000b3b491723e */ /* 0x010fe200000010ff */
[----:B------:R-:W-:-:S06]  /*5c60*/  FADD.FTZ R179, R179, R180 ;  /* 0x000000b4b3b37221 */ /* 0x000fcc0000010000 */
[----:B------:R-:W4:Y:S01]  /*5c70*/  MUFU.EX2 R172, R172 ;  /* 0x000000ac00ac7308 */ /* 0x000f220000000800 */
[----:B-1----:R-:W-:-:S07]  /*5c80*/  FADD.FTZ R179, R176, R179 ;  /* 0x000000b3b0b37221 */ /* 0x002fce0000010000 */
[----:B------:R-:W1:Y:S01]  /*5c90*/  MUFU.EX2 R170, R170 ;  /* 0x000000aa00aa7308 */ /* 0x000e620000000800 */
[C---:B--2---:R-:W-:Y:S01]  /*5ca0*/  F2FP.BF16.F32.PACK_AB R147, R174.reuse, R176 ;  /* 0x000000b0ae93723e */ /* 0x044fe200000010ff */
[----:B------:R-:W-:-:S06]  /*5cb0*/  FADD.FTZ R179, R174, R179 ;  /* 0x000000b3aeb37221 */ /* 0x000fcc0000010000 */
[----:B------:R-:W-:Y:S01]  /*5cc0*/  HMMA.16816.F32.BF16 R36, R144, R40, RZ ;  /* 0x000000289024723c */ /* 0x000fe200000418ff */
[----:B------:R-:W-:Y:S01]  /*5cd0*/  MUFU.EX2 R169, R169 ;  /* 0x000000a900a97308 */ /* 0x000fe20000000800 */
[----:B----4-:R-:W-:-:S04]  /*5ce0*/  FADD.FTZ R177, R172, R177 ;  /* 0x000000b1acb17221 */ /* 0x010fc80000010000 */
[C---:B------:R-:W-:Y:S03]  /*5cf0*/  HMMA.16816.F32.BF16 R52, R144.reuse, R56, RZ ;  /* 0x000000389034723c */ /* 0x040fe600000418ff */
[----:B------:R-:W-:Y:S01]  /*5d00*/  MUFU.EX2 R2, R2 ;  /* 0x0000000200027308 */ /* 0x000fe20000000800 */
[----:B-1----:R-:W-:Y:S02]  /*5d10*/  FADD.FTZ R177, R170, R177 ;  /* 0x000000b1aab17221 */ /* 0x002fe40000010000 */
[C---:B------:R-:W-:Y:S05]  /*5d20*/  HMMA.16816.F32.BF16 R40, R144.reuse, R42, RZ ;  /* 0x0000002a9028723c */ /* 0x040fea00000418ff */
[----:B------:R-:W1:Y:S01]  /*5d30*/  MUFU.EX2 R171, R171 ;  /* 0x000000ab00ab7308 */ /* 0x000e620000000800 */
[C---:B------:R-:W-:Y:S06]  /*5d40*/  HMMA.16816.F32.BF16 R56, R144.reuse, R58, RZ ;  /* 0x0000003a9038723c */ /* 0x040fec00000418ff */
[C---:B------:R-:W-:Y:S01]  /*5d50*/  HMMA.16816.F32.BF16 R160, R144.reuse, R156, RZ ;  /* 0x0000009c90a0723c */ /* 0x040fe200000418ff */
[----:B------:R-:W2:Y:S05]  /*5d60*/  MUFU.EX2 R168, R168 ;  /* 0x000000a800a87308 */ /* 0x000eaa0000000800 */
[----:B------:R-:W-:Y:S03]  /*5d70*/  HMMA.16816.F32.BF16 R44, R144, R48, RZ ;  /* 0x00000030902c723c */ /* 0x000fe600000418ff */
[----:B------:R-:W-:Y:S01]  /*5d80*/  MUFU.EX2 R167, R167 ;  /* 0x000000a700a77308 */ /* 0x000fe20000000800 */
[----:B-1----:R-:W-:-:S02]  /*5d90*/  FADD.FTZ R179, R171, R179 ;  /* 0x000000b3abb37221 */ /* 0x002fc40000010000 */
[C---:B------:R-:W-:Y:S05]  /*5da0*/  HMMA.16816.F32.BF16 R60, R144.reuse, R64, RZ ;  /* 0x00000040903c723c */ /* 0x040fea00000418ff */
[----:B------:R-:W1:Y:S01]  /*5db0*/  MUFU.EX2 R0, R0 ;  /* 0x0000000000007308 */ /* 0x000e620000000800 */
[----:B------:R-:W-:Y:S01]  /*5dc0*/  HMMA.16816.F32.BF16 R68, R144, R72, RZ ;  /* 0x000000489044723c */ /* 0x000fe200000418ff */
[----:B--2---:R-:W-:-:S05]  /*5dd0*/  FADD.FTZ R179, R168, R179 ;  /* 0x000000b3a8b37221 */ /* 0x004fca0000010000 */
[C---:B------:R-:W-:Y:S01]  /*5de0*/  HMMA.16816.F32.BF16 R76, R144.reuse, R80, RZ ;  /* 0x00000050904c723c */ /* 0x040fe200000418ff */
[----:B------:R-:W-:Y:S05]  /*5df0*/  MUFU.EX2 R181, R181 ;  /* 0x000000b500b57308 */ /* 0x000fea0000000800 */
[C---:B------:R-:W-:Y:S03]  /*5e00*/  HMMA.16816.F32.BF16 R84, R144.reuse, R88, RZ ;  /* 0x000000589054723c */ /* 0x040fe600000418ff */
[----:B------:R-:W2:Y:S03]  /*5e10*/  MUFU.EX2 R182, R182 ;  /* 0x000000b600b67308 */ /* 0x000ea60000000800 */
[C---:B------:R-:W-:Y:S05]  /*5e20*/  HMMA.16816.F32.BF16 R92, R144.reuse, R96, RZ ;  /* 0x00000060905c723c */ /* 0x040fea00000418ff */
[----:B------:R-:W-:Y:S01]  /*5e30*/  MUFU.EX2 R183, R183 ;  /* 0x000000b700b77308 */ /* 0x000fe20000000800 */
[C---:B------:R-:W-:Y:S06]  /*5e40*/  HMMA.16816.F32.BF16 R100, R144.reuse, R104, RZ ;  /* 0x000000689064723c */ /* 0x040fec00000418ff */
[C---:B------:R-:W-:Y:S01]  /*5e50*/  HMMA.16816.F32.BF16 R108, R144.reuse, R112, RZ ;  /* 0x00000070906c723c */ /* 0x040fe200000418ff */
[----:B------:R-:W-:Y:S05]  /*5e60*/  MUFU.EX2 R184, R184 ;  /* 0x000000b800b87308 */ /* 0x000fea0000000800 */
[C---:B------:R-:W-:Y:S03]  /*5e70*/  HMMA.16816.F32.BF16 R116, R144.reuse, R120, RZ ;  /* 0x000000789074723c */ /* 0x040fe600000418ff */
[----:B------:R-:W-:Y:S03]  /*5e80*/  MUFU.EX2 R185, R185 ;  /* 0x000000b900b97308 */ /* 0x000fe60000000800 */
[C---:B------:R-:W-:Y:S05]  /*5e90*/  HMMA.16816.F32.BF16 R124, R144.reuse, R128, RZ ;  /* 0x00000080907c723c */ /* 0x040fea00000418ff */
[----:B------:R-:W4:Y:S01]  /*5ea0*/  MUFU.EX2 R186, R186 ;  /* 0x000000ba00ba7308 */ /* 0x000f220000000800 */
[C---:B------:R-:W-:Y:S06]  /*5eb0*/  HMMA.16816.F32.BF16 R152, R144.reuse, R132, RZ ;  /* 0x000000849098723c */ /* 0x040fec00000418ff */
[C---:B------:R-:W-:Y:S01]  /*5ec0*/  HMMA.16816.F32.BF16 R136, R144.reuse, R148, RZ ;  /* 0x000000949088723c */ /* 0x040fe200000418ff */
[----:B------:R-:W-:Y:S05]  /*5ed0*/  MUFU.EX2 R187, R187 ;  /* 0x000000bb00bb7308 */ /* 0x000fea0000000800 */
[C---:B------:R-:W-:Y:S03]  /*5ee0*/  HMMA.16816.F32.BF16 R156, R144.reuse, R158, RZ ;  /* 0x0000009e909c723c */ /* 0x040fe600000418ff */
[----:B------:R-:W4:Y:S03]  /*5ef0*/  MUFU.EX2 R190, R190 ;  /* 0x000000be00be7308 */ /* 0x000f260000000800 */
[C---:B------:R-:W-:Y:S05]  /*5f00*/  HMMA.16816.F32.BF16 R48, R144.reuse, R50, RZ ;  /* 0x000000329030723c */ /* 0x040fea00000418ff */
[----:B------:R-:W4:Y:S01]  /*5f10*/  MUFU.EX2 R226, R226 ;  /* 0x000000e200e27308 */ /* 0x000f220000000800 */
[C---:B------:R-:W-:Y:S06]  /*5f20*/  HMMA.16816.F32.BF16 R64, R144.reuse, R66, RZ ;  /* 0x000000429040723c */ /* 0x040fec00000418ff */
        /* <DEDUP_REMOVED lines=8> */
[----:B------:R-:W4:Y:S05]  /*5fb0*/  MUFU.EX2 R221, R221 ;  /* 0x000000dd00dd7308 */ /* 0x000f2a0000000800 */
[C---:B------:R-:W-:Y:S03]  /*5fc0*/  HMMA.16816.F32.BF16 R112, R144.reuse, R114, RZ ;  /* 0x000000729070723c */ /* 0x040fe600000418ff */
[----:B------:R-:W4:Y:S03]  /*5fd0*/  MUFU.EX2 R220, R220 ;  /* 0x000000dc00dc7308 */ /* 0x000f260000000800 */
[C---:B------:R-:W-:Y:S05]  /*5fe0*/  HMMA.16816.F32.BF16 R120, R144.reuse, R122, RZ ;  /* 0x0000007a9078723c */ /* 0x040fea00000418ff */
[----:B------:R-:W4:Y:S01]  /*5ff0*/  MUFU.EX2 R191, R191 ;  /* 0x000000bf00bf7308 */ /* 0x000f220000000800 */
[C---:B------:R-:W-:Y:S06]  /*6000*/  HMMA.16816.F32.BF16 R128, R144.reuse, R130, RZ ;  /* 0x000000829080723c */ /* 0x040fec00000418ff */
[C---:B------:R-:W-:Y:S01]  /*6010*/  HMMA.16816.F32.BF16 R132, R144.reuse, R134, RZ ;  /* 0x000000869084723c */ /* 0x040fe200000418ff */
[----:B------:R-:W4:Y:S05]  /*6020*/  MUFU.EX2 R239, R239 ;  /* 0x000000ef00ef7308 */ /* 0x000f2a0000000800 */
[C---:B------:R-:W-:Y:S06]  /*6030*/  HMMA.16816.F32.BF16 R148, R144.reuse, R150, RZ ;  /* 0x000000969094723c */ /* 0x040fec00000418ff */
[C---:B---3--:R-:W-:Y:S06]  /*6040*/  HMMA.16816.F32.BF16 R140, R144.reuse, R4, RZ ;  /* 0x00000004908c723c */ /* 0x048fec00000418ff */
[----:B------:R-:W-:Y:S01]  /*6050*/  HMMA.16816.F32.BF16 R144, R144, R6, RZ ;  /* 0x000000069090723c */ /* 0x000fe200000418ff */
[----:B------:R-:W-:-:S02]  /*6060*/  F2FP.BF16.F32.PACK_AB R4, R170, R172 ;  /* 0x000000acaa04723e */ /* 0x000fc400000010ff */
[----:B------:R-:W-:-:S04]  /*6070*/  F2FP.BF16.F32.PACK_AB R5, R168, R171 ;  /* 0x000000aba805723e */ /* 0x000fc800000010ff */
[----:B------:R-:W-:Y:S01]  /*6080*/  F2FP.BF16.F32.PACK_AB R6, R2, R169 ;  /* 0x000000a90206723e */ /* 0x000fe200000010ff */
[----:B------:R-:W-:Y:S01]  /*6090*/  FADD.FTZ R169, R169, R177 ;  /* 0x000000b1a9a97221 */ /* 0x000fe20000010000 */
[----:B-1----:R-:W-:Y:S01]  /*60a0*/  F2FP.BF16.F32.PACK_AB R7, R0, R167 ;  /* 0x000000a70007723e */ /* 0x002fe200000010ff */
[----:B------:R-:W-:Y:S02]  /*60b0*/  FADD.FTZ R167, R167, R179 ;  /* 0x000000b3a7a77221 */ /* 0x000fe40000010000 */
[----:B------:R-:W-:Y:S02]  /*60c0*/  FADD.FTZ R169, R2, R169 ;  /* 0x000000a902a97221 */ /* 0x000fe40000010000 */
[----:B------:R-:W-:Y:S02]  /*60d0*/  FADD.FTZ R167, R0, R167 ;  /* 0x000000a700a77221 */ /* 0x000fe40000010000 */
[C---:B-----5:R-:W-:Y:S06]  /*60e0*/  HMMA.16816.F32.BF16 R36, R4.reuse, R12, R36 ;  /* 0x0000000c0424723c */ /* 0x060fec0000041824 */
[C---:B------:R-:W-:Y:S01]  /*60f0*/  HMMA.16816.F32.BF16 R40, R4.reuse, R14, R40 ;  /* 0x0000000e0428723c */ /* 0x040fe20000041828 */
[----:B------:R-:W1:Y:S05]  /*6100*/  LDSM.16.MT88.4 R12, [R209+0x12800] ;  /* 0x01280000d10c783b */ /* 0x000e6a0000004200 */
[C---:B------:R-:W-:Y:S06]  /*6110*/  HMMA.16816.F32.BF16 R52, R4.reuse, R8, R52 ;  /* 0x000000080434723c */ /* 0x040fec0000041834 */
[C---:B------:R-:W-:Y:S01]  /*6120*/  HMMA.16816.F32.BF16 R56, R4.reuse, R10, R56 ;  /* 0x0000000a0438723c */ /* 0x040fe20000041838 */
[----:B------:R-:W3:Y:S05]  /*6130*/  LDSM.16.MT88.4 R8, [R210+0x14800] ;  /* 0x01480000d208783b */ /* 0x000eea0000004200 */
[C---:B------:R-:W-:Y:S06]  /*6140*/  HMMA.16816.F32.BF16 R160, R4.reuse, R24, R160 ;  /* 0x0000001804a0723c */ /* 0x040fec00000418a0 */
[C---:B------:R-:W-:Y:S01]  /*6150*/  HMMA.16816.F32.BF16 R156, R4.reuse, R26, R156 ;  /* 0x0000001a049c723c */ /* 0x040fe2000004189c */
[----:B------:R-:W5:Y:S05]  /*6160*/  LDSM.16.MT88.4 R24, [R212+0x14800] ;  /* 0x01480000d418783b */ /* 0x000f6a0000004200 */
[C---:B------:R-:W-:Y:S06]  /*6170*/  HMMA.16816.F32.BF16 R44, R4.reuse, R20, R44 ;  /* 0x00000014042c723c */ /* 0x040fec000004182c */
[C---:B------:R-:W-:Y:S01]  /*6180*/  HMMA.16816.F32.BF16 R48, R4.reuse, R22, R48 ;  /* 0x000000160430723c */ /* 0x040fe20000041830 */
[----:B------:R-:W-:Y:S05]  /*6190*/  LDSM.16.MT88.4 R20, [R209+0x14800] ;  /* 0x01480000d114783b */ /* 0x000fea0000004200 */
[C---:B-1----:R-:W-:Y:S06]  /*61a0*/  HMMA.16816.F32.BF16 R76, R4.reuse, R12, R76 ;  /* 0x0000000c044c723c */ /* 0x042fec000004184c */
[C---:B------:R-:W-:Y:S01]  /*61b0*/  HMMA.16816.F32.BF16 R80, R4.reuse, R14, R80 ;  /* 0x0000000e0450723c */ /* 0x040fe20000041850 */
[----:B------:R-:W1:Y:S05]  /*61c0*/  LDSM.16.MT88.4 R12, [R212+0x16800] ;  /* 0x01680000d40c783b */ /* 0x000e6a0000004200 */
[C---:B---3--:R-:W-:Y:S06]  /*61d0*/  HMMA.16816.F32.BF16 R100, R4.reuse, R8, R100 ;  /* 0x000000080464723c */ /* 0x048fec0000041864 */
[C---:B------:R-:W-:Y:S01]  /*61e0*/  HMMA.16816.F32.BF16 R104, R4.reuse, R10, R104 ;  /* 0x0000000a0468723c */ /* 0x040fe20000041868 */
[----:B------:R-:W3:Y:S05]  /*61f0*/  LDSM.16.MT88.4 R8, [R210+0x16800] ;  /* 0x01680000d208783b */ /* 0x000eea0000004200 */
[C---:B------:R-:W-:Y:S06]  /*6200*/  HMMA.16816.F32.BF16 R60, R4.reuse, R16, R60 ;  /* 0x00000010043c723c */ /* 0x040fec000004183c */
[C---:B------:R-:W-:Y:S01]  /*6210*/  HMMA.16816.F32.BF16 R64, R4.reuse, R18, R64 ;  /* 0x000000120440723c */ /* 0x040fe20000041840 */
[----:B------:R-:W2:Y:S05]  /*6220*/  LDSM.16.MT88.4 R16, [R208+0x14800] ;  /* 0x01480000d010783b */ /* 0x000eaa0000004200 */
        /* <DEDUP_REMOVED lines=14> */
[----:B------:R-:W-:Y:S05]  /*6310*/  LDSM.16.MT88.4 R32, [R210+0x13000] ;  /* 0x01300000d220783b */ /* 0x000fea0000004200 */
[C---:B------:R-:W-:Y:S06]  /*6320*/  HMMA.16816.F32.BF16 R108, R4.reuse, R20, R108 ;  /* 0x00000014046c723c */ /* 0x040fec000004186c */
[C---:B------:R-:W-:Y:S01]  /*6330*/  HMMA.16816.F32.BF16 R112, R4.reuse, R22, R112 ;  /* 0x000000160470723c */ /* 0x040fe20000041870 */
[----:B------:R-:W3:Y:S05]  /*6340*/  LDSM.16.MT88.4 R20, [R212+0x11000] ;  /* 0x01100000d414783b */ /* 0x000eea0000004200 */
[C---:B--2---:R-:W-:Y:S06]  /*6350*/  HMMA.16816.F32.BF16 R116, R4.reuse, R16, R116 ;  /* 0x000000100474723c */ /* 0x044fec0000041874 */
[C---:B------:R-:W-:Y:S01]  /*6360*/  HMMA.16816.F32.BF16 R120, R4.reuse, R18, R120 ;  /* 0x000000120478723c */ /* 0x040fe20000041878 */
[----:B------:R-:W2:Y:S05]  /*6370*/  LDSM.16.MT88.4 R16, [R209+0x11000] ;  /* 0x01100000d110783b */ /* 0x000eaa0000004200 */
[C---:B-----5:R-:W-:Y:S06]  /*6380*/  HMMA.16816.F32.BF16 R136, R4.reuse, R24, R136 ;  /* 0x000000180488723c */ /* 0x060fec0000041888 */
[C---:B------:R-:W-:Y:S01]  /*6390*/  HMMA.16816.F32.BF16 R148, R4.reuse, R26, R148 ;  /* 0x0000001a0494723c */ /* 0x040fe20000041894 */
[----:B------:R-:W-:Y:S05]  /*63a0*/  LDSM.16.MT88.4 R24, [R212+0x13000] ;  /* 0x01300000d418783b */ /* 0x000fea0000004200 */
[C---:B------:R-:W-:Y:S06]  /*63b0*/  HMMA.16816.F32.BF16 R140, R4.reuse, R28, R140 ;  /* 0x0000001c048c723c */ /* 0x040fec000004188c */
[----:B------:R-:W-:Y:S01]  /*63c0*/  HMMA.16816.F32.BF16 R144, R4, R30, R144 ;  /* 0x0000001e0490723c */ /* 0x000fe20000041890 */
[----:B------:R-:W-:Y:S06]  /*63d0*/  LDSM.16.MT88.4 R28, [R208+0x13000] ;  /* 0x01300000d01c783b */ /* 0x000fec0000004200 */
[----:B------:R-:W-:Y:S01]  /*63e0*/  F2FP.BF16.F32.PACK_AB R4, R182, R181 ;  /* 0x000000b5b604723e */ /* 0x000fe200000010ff */
        /* <DEDUP_REMOVED lines=9> */
[----:B-1----:R-:W-:Y:S01]  /*6480*/  HMMA.16816.F32.BF16 R36, R4, R12, R36 ;  /* 0x0000000c0424723c */ /* 0x002fe20000041824 */
[----:B------:R-:W-:Y:S01]  /*6490*/  FADD.FTZ R183, R184, R183 ;  /* 0x000000b7b8b77221 */ /* 0x000fe20000010000 */
[----:B------:R-:W-:-:S03]  /*64a0*/  FADD.FTZ R187, R190, R187 ;  /* 0x000000bbbebb7221 */ /* 0x000fc60000010000 */
[----:B------:R-:W-:Y:S01]  /*64b0*/  FADD.FTZ R183, R226, R183 ;  /* 0x000000b7e2b77221 */ /* 0x000fe20000010000 */
[----:B------:R-:W-:Y:S01]  /*64c0*/  HMMA.16816.F32.BF16 R40, R4, R14, R40 ;  /* 0x0000000e0428723c */ /* 0x000fe20000041828 */
[----:B------:R-:W1:Y:S01]  /*64d0*/  LDSM.16.MT88.4 R12, [R209+0x13000] ;  /* 0x01300000d10c783b */ /* 0x000e620000004200 */
[----:B------:R-:W-:Y:S01]  /*64e0*/  FADD.FTZ R187, R221, R187 ;  /* 0x000000bbddbb7221 */ /* 0x000fe20000010000 */
[----:B------:R-:W-:-:S03]  /*64f0*/  FADD.FTZ R183, R225, R183 ;  /* 0x000000b7e1b77221 */ /* 0x000fc60000010000 */
[----:B---3--:R-:W-:Y:S01]  /*6500*/  HMMA.16816.F32.BF16 R52, R4, R8, R52 ;  /* 0x000000080434723c */ /* 0x008fe20000041834 */
[----:B------:R-:W-:Y:S01]  /*6510*/  FADD.FTZ R187, R220, R187 ;  /* 0x000000bbdcbb7221 */ /* 0x000fe20000010000 */
[----:B------:R-:W-:-:S03]  /*6520*/  FADD.FTZ R183, R224, R183 ;  /* 0x000000b7e0b77221 */ /* 0x000fc60000010000 */
[----:B------:R-:W-:Y:S01]  /*6530*/  FADD.FTZ R187, R191, R187 ;  /* 0x000000bbbfbb7221 */ /* 0x000fe20000010000 */
[C---:B------:R-:W-:Y:S01]  /*6540*/  HMMA.16816.F32.BF16 R56, R4.reuse, R10, R56 ;  /* 0x0000000a0438723c */ /* 0x040fe20000041838 */
[----:B------:R-:W3:Y:S05]  /*6550*/  LDSM.16.MT88.4 R8, [R210+0x15000] ;  /* 0x01500000d208783b */ /* 0x000eea0000004200 */
[C---:B------:R-:W-:Y:S06]  /*6560*/  HMMA.16816.F32.BF16 R160, R4.reuse, R20, R160 ;  /* 0x0000001404a0723c */ /* 0x040fec00000418a0 */
[C---:B------:R-:W-:Y:S01]  /*6570*/  HMMA.16816.F32.BF16 R156, R4.reuse, R22, R156 ;  /* 0x00000016049c723c */ /* 0x040fe2000004189c */
[----:B------:R-:W4:Y:S05]  /*6580*/  LDSM.16.MT88.4 R20, [R212+0x15000] ;  /* 0x01500000d414783b */ /* 0x000f2a0000004200 */
[C---:B--2---:R-:W-:Y:S06]  /*6590*/  HMMA.16816.F32.BF16 R44, R4.reuse, R16, R44 ;  /* 0x00000010042c723c */ /* 0x044fec000004182c */
[C---:B------:R-:W-:Y:S01]  /*65a0*/  HMMA.16816.F32.BF16 R48, R4.reuse, R18, R48 ;  /* 0x000000120430723c */ /* 0x040fe20000041830 */
[----:B------:R-:W2:Y:S05]  /*65b0*/  LDSM.16.MT88.4 R16, [R209+0x15000] ;  /* 0x01500000d110783b */ /* 0x000eaa0000004200 */
        /* <DEDUP_REMOVED lines=8> */
[----:B------:R-:W5:Y:S05]  /*6640*/  LDSM.16.MT88.4 R24, [R208+0x15000] ;  /* 0x01500000d018783b */ /* 0x000f6a0000004200 */
[C---:B----4-:R-:W-:Y:S06]  /*6650*/  HMMA.16816.F32.BF16 R92, R4.reuse, R20, R92 ;  /* 0x00000014045c723c */ /* 0x050fec000004185c */
        /* <DEDUP_REMOVED lines=13> */
[----:B------:R-:W3:Y:S05]  /*6730*/  LDSM.16.MT88.4 R32, [R210+0x11800] ;  /* 0x01180000d220783b */ /* 0x000eea0000004200 */
[C---:B------:R-:W-:Y:S06]  /*6740*/  HMMA.16816.F32.BF16 R84, R4.reuse, R28, R84 ;  /* 0x0000001c0454723c */ /* 0x040fec0000041854 */
[C---:B------:R-:W-:Y:S01]  /*6750*/  HMMA.16816.F32.BF16 R88, R4.reuse, R30, R88 ;  /* 0x0000001e0458723c */ /* 0x040fe20000041858 */
[----:B------:R-:W3:Y:S05]  /*6760*/  LDSM.16.MT88.4 R28, [R209+0x11800] ;  /* 0x01180000d11c783b */ /* 0x000eea0000004200 */
[C---:B-----5:R-:W-:Y:S06]  /*6770*/  HMMA.16816.F32.BF16 R116, R4.reuse, R24, R116 ;  /* 0x000000180474723c */ /* 0x060fec0000041874 */
[C---:B------:R-:W-:Y:S01]  /*6780*/  HMMA.16816.F32.BF16 R120, R4.reuse, R26, R120 ;  /* 0x0000001a0478723c */ /* 0x040fe20000041878 */
[----:B------:R-:W5:Y:S05]  /*6790*/  LDSM.16.MT88.4 R24, [R212+0x13800] ;  /* 0x01380000d418783b */ /* 0x000f6a0000004200 */
[C---:B----4-:R-:W-:Y:S06]  /*67a0*/  HMMA.16816.F32.BF16 R136, R4.reuse, R20, R136 ;  /* 0x000000140488723c */ /* 0x050fec0000041888 */
[C---:B------:R-:W-:Y:S01]  /*67b0*/  HMMA.16816.F32.BF16 R148, R4.reuse, R22, R148 ;  /* 0x000000160494723c */ /* 0x040fe20000041894 */
[----:B------:R-:W4:Y:S05]  /*67c0*/  LDSM.16.MT88.4 R20, [R210+0x13800] ;  /* 0x01380000d214783b */ /* 0x000f2a0000004200 */
[C---:B--2---:R-:W-:Y:S06]  /*67d0*/  HMMA.16816.F32.BF16 R140, R4.reuse, R16, R140 ;  /* 0x00000010048c723c */ /* 0x044fec000004188c */
[----:B------:R-:W-:Y:S01]  /*67e0*/  HMMA.16816.F32.BF16 R144, R4, R18, R144 ;  /* 0x000000120490723c */ /* 0x000fe20000041890 */
[----:B------:R-:W2:Y:S06]  /*67f0*/  LDSM.16.MT88.4 R16, [R209+0x13800] ;  /* 0x01380000d110783b */ /* 0x000eac0000004200 */
[----:B------:R-:W-:-:S02]  /*6800*/  F2FP.BF16.F32.PACK_AB R4, R225, R226 ;  /* 0x000000e2e104723e */ /* 0x000fc400000010ff */
[----:B------:R-:W-:Y:S02]  /*6810*/  F2FP.BF16.F32.PACK_AB R5, R220, R221 ;  /* 0x000000dddc05723e */ /* 0x000fe400000010ff */
[C---:B------:R-:W-:Y:S01]  /*6820*/  F2FP.BF16.F32.PACK_AB R6, R244.reuse, R224 ;  /* 0x000000e0f406723e */ /* 0x040fe200000010ff */
[----:B------:R-:W-:Y:S01]  /*6830*/  FADD.FTZ R244, R244, R183 ;  /* 0x000000b7f4f47221 */ /* 0x000fe20000010000 */
[C---:B------:R-:W-:Y:S01]  /*6840*/  F2FP.BF16.F32.PACK_AB R7, R239.reuse, R191 ;  /* 0x000000bfef07723e */ /* 0x040fe200000010ff */
[----:B------:R-:W-:-:S06]  /*6850*/  FADD.FTZ R239, R239, R187 ;  /* 0x000000bbefef7221 */ /* 0x000fcc0000010000 */
        /* <DEDUP_REMOVED lines=28> */
[C---:B------:R-:W-:Y:S06]  /*6a20*/  HMMA.16816.F32.BF16 R96, R4.reuse, R34, R96 ;  /* 0x000000220460723c */ /* 0x040fec0000041860 */
[C---:B------:R-:W-:Y:S06]  /*6a30*/  HMMA.16816.F32.BF16 R100, R4.reuse, R28, R100 ;  /* 0x0000001c0464723c */ /* 0x040fec0000041864 */
[C---:B------:R-:W-:Y:S06]  /*6a40*/  HMMA.16816.F32.BF16 R104, R4.reuse, R30, R104 ;  /* 0x0000001e0468723c */ /* 0x040fec0000041868 */
[C---:B-----5:R-:W-:Y:S06]  /*6a50*/  HMMA.16816.F32.BF16 R116, R4.reuse, R24, R116 ;  /* 0x000000180474723c */ /* 0x060fec0000041874 */
[C---:B------:R-:W-:Y:S06]  /*6a60*/  HMMA.16816.F32.BF16 R120, R4.reuse, R26, R120 ;  /* 0x0000001a0478723c */ /* 0x040fec0000041878 */
[C---:B----4-:R-:W-:Y:S06]  /*6a70*/  HMMA.16816.F32.BF16 R124, R4.reuse, R20, R124 ;  /* 0x00000014047c723c */ /* 0x050fec000004187c */
[C---:B------:R-:W-:Y:S06]  /*6a80*/  HMMA.16816.F32.BF16 R128, R4.reuse, R22, R128 ;  /* 0x000000160480723c */ /* 0x040fec0000041880 */
[C---:B--2---:R-:W-:Y:S06]  /*6a90*/  HMMA.16816.F32.BF16 R152, R4.reuse, R16, R152 ;  /* 0x000000100498723c */ /* 0x044fec0000041898 */
[C---:B------:R-:W-:Y:S06]  /*6aa0*/  HMMA.16816.F32.BF16 R132, R4.reuse, R18, R132 ;  /* 0x000000120484723c */ /* 0x040fec0000041884 */
[C---:B-1----:R-:W-:Y:S06]  /*6ab0*/  HMMA.16816.F32.BF16 R136, R4.reuse, R12, R136 ;  /* 0x0000000c0488723c */ /* 0x042fec0000041888 */
[C---:B------:R-:W-:Y:S06]  /*6ac0*/  HMMA.16816.F32.BF16 R148, R4.reuse, R14, R148 ;  /* 0x0000000e0494723c */ /* 0x040fec0000041894 */
[C---:B---3--:R-:W-:Y:S06]  /*6ad0*/  HMMA.16816.F32.BF16 R140, R4.reuse, R8, R140 ;  /* 0x00000008048c723c */ /* 0x048fec000004188c */
[----:B------:R-:W-:Y:S01]  /*6ae0*/  HMMA.16816.F32.BF16 R144, R4, R10, R144 ;  /* 0x0000000a0490723c */ /* 0x000fe20000041890 */
[----:B------:R-:W-:-:S08]  /*6af0*/  NOP ;  /* 0x0000000000007918 */ /* 0x000fd00000000000 */
[----:B------:R-:W-:-:S15]  /*6b00*/  @!P0 BRA `(.L_x_70) ;  /* 0x0000004400208947 */ /* 0x000fde0003800000 */
[----:B------:R-:W1:Y:S01]  /*6b10*/  S2R R0, SR_TID.X ;  /* 0x0000000000007919 */ /* 0x000e620000002100 */
[----:B------:R-:W-:Y:S01]  /*6b20*/  ULDC UR4, c[0x0][0x2d0] ;  /* 0x0000b40000047ab9 */ /* 0x000fe20000000800 */
[----:B------:R-:W-:Y:S01]  /*6b30*/  UIADD3 UR17, UR19, -0x2, URZ ;  /* 0xfffffffe13117890 */ /* 0x000fe2000fffe03f */
[----:B------:R-:W-:Y:S01]  /*6b40*/  ISETP.GE.AND P5, PT, R230, UR4, PT ;  /* 0x00000004e6007c0c */ /* 0x000fe2000bfa6270 */
[----:B------:R-:W-:Y:S01]  /*6b50*/  IMAD.MOV.U32 R4, RZ, RZ, R248 ;  /* 0x000000ffff047224 */ /* 0x000fe200078e00f8 */
[----:B------:R-:W-:Y:S01]  /*6b60*/  ISETP.GE.AND P4, PT, R229, UR4, PT ;  /* 0x00000004e5007c0c */ /* 0x000fe2000bf86270 */
[----:B------:R-:W-:Y:S01]  /*6b70*/  IMAD.MOV.U32 R5, RZ, RZ, R237 ;  /* 0x000000ffff057224 */ /* 0x000fe200078e00ed */
[----:B------:R-:W-:Y:S01]  /*6b80*/  ISETP.GE.AND P3, PT, R228, UR4, PT ;  /* 0x00000004e4007c0c */ /* 0x000fe2000bf66270 */
[----:B------:R-:W-:Y:S01]  /*6b90*/  IMAD.U32 R16, RZ, RZ, UR17 ;  /* 0x00000011ff107e24 */ /* 0x000fe2000f8e00ff */
[----:B------:R-:W-:-:S04]  /*6ba0*/  DEPBAR.LE SB0, 0x0 ;  /* 0x000080000000791a */ /* 0x000fc80000000000 */
[----:B------:R-:W-:Y:S01]  /*6bb0*/  USHF.R.S32.HI UR5, URZ, 0x1f, UR17 ;  /* 0x0000001f3f057899 */ /* 0x000fe20008011411 */
[----:B------:R-:W-:Y:S01]  /*6bc0*/  IMAD.WIDE.U32 R16, R16, UR34, R4 ;  /* 0x0000002210107c25 */ /* 0x000fe2000f8e0004 */
[----:B------:R-:W-:Y:S01]  /*6bd0*/  UISETP.GE.AND UP0, UPT, UR19, 0x3, UPT ;  /* 0x000000031300788c */ /* 0x000fe2000bf06270 */
[----:B------:R-:W2:Y:S08]  /*6be0*/  @!P5 LDC.64 R8, c[0x0][0x220] ;  /* 0x00008800ff08db82 */ /* 0x000eb00000000a00 */
[----:B------:R-:W3:Y:S01]  /*6bf0*/  @!P4 LDC.64 R6, c[0x0][0x220] ;  /* 0x00008800ff06cb82 */ /* 0x000ee20000000a00 */
[----:B-1----:R-:W-:-:S07]  /*6c00*/  SHF.R.S32.HI R2, RZ, 0x1f, R0 ;  /* 0x0000001fff027819 */ /* 0x002fce0000011400 */
[----:B------:R-:W1:Y:S01]  /*6c10*/  @!P3 LDC.64 R4, c[0x0][0x220] ;  /* 0x00008800ff04bb82 */ /* 0x000e620000000a00 */
[----:B------:R-:W-:-:S04]  /*6c20*/  LEA.HI R2, R2, R0, RZ, 0x3 ;  /* 0x0000000002027211 */ /* 0x000fc800078f18ff */
[----:B------:R-:W-:-:S03]  /*6c30*/  LOP3.LUT R2, R2, 0xfffffff8, RZ, 0xc0, !PT ;  /* 0xfffffff802027812 */ /* 0x000fc600078ec0ff */
[----:B------:R-:W-:Y:S01]  /*6c40*/  BAR.SYNC.DEFER_BLOCKING 0x0 ;  /* 0x0000000000007b1d */ /* 0x000fe20000010000 */
[----:B--2---:R-:W-:Y:S01]  /*6c50*/  @!P5 LEA R22, P0, R16, R8, 0x1 ;  /* 0x000000081016d211 */ /* 0x004fe200078008ff */
[C---:B------:R-:W-:Y:S02]  /*6c60*/  IMAD.IADD R2, R0.reuse, 0x1, -R2 ;  /* 0x0000000100027824 */ /* 0x040fe400078e0a02 */
[----:B------:R-:W-:Y:S02]  /*6c70*/  IMAD.SHL.U32 R0, R0, 0x2, RZ ;  /* 0x0000000200007824 */ /* 0x000fe400078e00ff */
[----:B------:R-:W-:-:S03]  /*6c80*/  IMAD.SHL.U32 R2, R2, 0x8, RZ ;  /* 0x0000000802027824 */ /* 0x000fc600078e00ff */
[----:B------:R-:W-:Y:S02]  /*6c90*/  LOP3.LUT R0, R0, 0x6, RZ, 0xc0, !PT ;  /* 0x0000000600007812 */ /* 0x000fe400078ec0ff */
[----:B------:R-:W-:Y:S01]  /*6ca0*/  ISETP.GE.AND P6, PT, R2, UR4, PT ;  /* 0x0000000402007c0c */ /* 0x000fe2000bfc6270 */
[----:B------:R-:W-:-:S04]  /*6cb0*/  UIMAD UR4, UR33, UR17, URZ ;  /* 0x00000011210472a4 */ /* 0x000fc8000f8e023f */
[----:B------:R-:W-:-:S06]  /*6cc0*/  UIMAD UR4, UR5, UR34, UR4 ;  /* 0x00000022050472a4 */ /* 0x000fcc000f8e0204 */
[----:B------:R-:W-:Y:S02]  /*6cd0*/  VIADD R19, R17, UR4 ;  /* 0x0000000411137c36 */ /* 0x000fe40008000000 */
[----:B------:R-:W2:Y:S01]  /*6ce0*/  @!P6 LDC.64 R10, c[0x0][0x220] ;  /* 0x00008800ff0aeb82 */ /* 0x000ea20000000a00 */
[----:B------:R-:W-:Y:S02]  /*6cf0*/  @P6 STS.128 [R219+0x10000], RZ ;  /* 0x010000ffdb006388 */ /* 0x000fe40000000c00 */
[C---:B------:R-:W-:Y:S02]  /*6d00*/  @!P5 LEA.HI.X R23, R16.reuse, R9, R19, 0x1, P0 ;  /* 0x000000091017d211 */ /* 0x040fe400000f0c13 */
[----:B---3--:R-:W-:-:S03]  /*6d10*/  @!P4 LEA R14, P0, R16, R6, 0x1 ;  /* 0x00000006100ec211 */ /* 0x008fc600078008ff */
[----:B------:R-:W3:Y:S01]  /*6d20*/  @!P6 LDC.64 R12, c[0x0][0x220] ;  /* 0x00008800ff0ceb82 */ /* 0x000ee20000000a00 */
[----:B------:R-:W-:-:S07]  /*6d30*/  @!P4 LEA.HI.X R15, R16, R7, R19, 0x1, P0 ;  /* 0x00000007100fc211 */ /* 0x000fce00000f0c13 */
[----:B------:R-:W4:Y:S01]  /*6d40*/  @!P4 LDC.64 R8, c[0x0][0x220] ;  /* 0x00008800ff08cb82 */ /* 0x000f220000000a00 */
[----:B--2---:R-:W-:-:S07]  /*6d50*/  @!P6 LEA R20, P1, R16, R10, 0x1 ;  /* 0x0000000a1014e211 */ /* 0x004fce00078208ff */
[----:B------:R-:W2:Y:S01]  /*6d60*/  @!P3 LDC.64 R6, c[0x0][0x220] ;  /* 0x00008800ff06bb82 */ /* 0x000ea20000000a00 */
[C---:B------:R-:W-:Y:S02]  /*6d70*/  @!P6 LEA.HI.X R21, R16.reuse, R11, R19, 0x1, P1 ;  /* 0x0000000b1015e211 */ /* 0x040fe400008f0c13 */
[----:B------:R-:W-:-:S05]  /*6d80*/  IADD3 R2, P1, R16, UR36, RZ ;  /* 0x0000002410027c10 */ /* 0x000fca000ff3e0ff */
[----:B------:R-:W5:Y:S01]  /*6d90*/  @!P5 LDC.64 R10, c[0x0][0x220] ;  /* 0x00008800ff0adb82 */ /* 0x000f620000000a00 */
[----:B------:R-:W-:Y:S01]  /*6da0*/  @!PT LDS RZ, [RZ] ;  /* 0x00000000fffff984 */ /* 0x000fe20000000800 */
[----:B------:R-:W-:Y:S01]  /*6db0*/  @!PT LDS RZ, [RZ] ;  /* 0x00000000fffff984 */ /* 0x000fe20000000800 */
[----:B------:R-:W-:Y:S01]  /*6dc0*/  @!PT LDS RZ, [RZ] ;  /* 0x00000000fffff984 */ /* 0x000fe20000000800 */
[----:B------:R1:W-:Y:S04]  /*6dd0*/  @!P6 LDGSTS.E.BYPASS.LTC128B.128 [R219+0x10000], desc[UR26][R20.64] ;  /* 0x1000000014dbefae */ /* 0x0003e8000b901d5a */
[----:B------:R-:W-:Y:S04]  /*6de0*/  @P5 STS.128 [R219+0x12000], RZ ;  /* 0x012000ffdb005388 */ /* 0x000fe80000000c00 */
[----:B------:R-:W-:Y:S01]  /*6df0*/  @!PT LDS RZ, [RZ] ;  /* 0x00000000fffff984 */ /* 0x000fe20000000800 */
[----:B------:R-:W-:Y:S01]  /*6e00*/  @!PT LDS RZ, [RZ] ;  /* 0x00000000fffff984 */ /* 0x000fe20000000800 */
[----:B------:R-:W-:Y:S01]  /*6e10*/  @!PT LDS RZ, [RZ] ;  /* 0x00000000fffff984 */ /* 0x000fe20000000800 */
[----:B------:R-:W-:Y:S04]  /*6e20*/  @!P5 LDGSTS.E.BYPASS.LTC128B.128 [R219+0x12000], desc[UR26][R22.64+0x80] ;  /* 0x1200008016dbdfae */ /* 0x000fe8000b901d5a */
[----:B------:R-:W-:Y:S04]  /*6e30*/  @P4 STS.128 [R219+0x14000], RZ ;  /* 0x014000ffdb004388 */ /* 0x000fe80000000c00 */
[----:B------:R-:W-:Y:S01]  /*6e40*/  @!PT LDS RZ, [RZ] ;  /* 0x00000000fffff984 */ /* 0x000fe20000000800 */
[----:B------:R-:W-:Y:S01]  /*6e50*/  @!PT LDS RZ, [RZ] ;  /* 0x00000000fffff984 */ /* 0x000fe20000000800 */
[----:B------:R-:W-:Y:S01]  /*6e60*/  @!PT LDS RZ, [RZ] ;  /* 0x00000000fffff984 */ /* 0x000fe20000000800 */
[----:B------:R2:W-:Y:S04]  /*6e70*/  @!P4 LDGSTS.E.BYPASS.LTC128B.128 [R219+0x14000], desc[UR26][R14.64+0x100] ;  /* 0x140001000edbcfae */ /* 0x0005e8000b901d5a */
[----:B------:R-:W-:Y:S01]  /*6e80*/  @P3 STS.128 [R219+0x16000], RZ ;  /* 0x016000ffdb003388 */ /* 0x000fe20000000c00 */
[----:B-1----:R-:W-:-:S04]  /*6e90*/  @!P3 LEA R20, P0, R16, R4, 0x1 ;  /* 0x000000041014b211 */ /* 0x002fc800078008ff */
[----:B------:R-:W-:Y:S02]  /*6ea0*/  @!P3 LEA.HI.X R21, R16, R5, R19, 0x1, P0 ;  /* 0x000000051015b211 */ /* 0x000fe400000f0c13 */
[----:B------:R-:W1:Y:S01]  /*6eb0*/  @!P6 LDC.64 R4, c[0x0][0x220] ;  /* 0x00008800ff04eb82 */ /* 0x000e620000000a00 */
[----:B------:R-:W-:Y:S02]  /*6ec0*/  IADD3.X R19, R19, UR35, RZ, P1, !PT ;  /* 0x0000002313137c10 */ /* 0x000fe40008ffe4ff */
[C---:B---3--:R-:W-:Y:S01]  /*6ed0*/  @!P6 LEA R12, P0, R2.reuse, R12, 0x1 ;  /* 0x0000000c020ce211 */ /* 0x048fe200078008ff */
[----:B------:R-:W-:Y:S01]  /*6ee0*/  @!PT LDS RZ, [RZ] ;  /* 0x00000000fffff984 */ /* 0x000fe20000000800 */
[----:B------:R-:W-:Y:S01]  /*6ef0*/  @!PT LDS RZ, [RZ] ;  /* 0x00000000fffff984 */ /* 0x000fe20000000800 */
[----:B------:R-:W-:Y:S01]  /*6f00*/  @!PT LDS RZ, [RZ] ;  /* 0x00000000fffff984 */ /* 0x000fe20000000800 */
[----:B------:R3:W-:Y:S01]  /*6f10*/  @!P3 LDGSTS.E.BYPASS.LTC128B.128 [R219+0x16000], desc[UR26][R20.64+0x180] ;  /* 0x1600018014dbbfae */ /* 0x0007e2000b901d5a */
[C---:B------:R-:W-:Y:S02]  /*6f20*/  IADD3 R18, P1, R2.reuse, UR36, RZ ;  /* 0x0000002402127c10 */ /* 0x040fe4000ff3e0ff */
[C-C-:B------:R-:W-:Y:S01]  /*6f30*/  @!P6 LEA.HI.X R13, R2.reuse, R13, R19.reuse, 0x1, P0 ;  /* 0x0000000d020de211 */ /* 0x140fe200000f0c13 */
[----:B------:R-:W1:Y:S01]  /*6f40*/  @!P5 LDC.64 R16, c[0x0][0x220] ;  /* 0x00008800ff10db82 */ /* 0x000e620000000a00 */
[C---:B-----5:R-:W-:Y:S01]  /*6f50*/  @!P5 LEA R10, P0, R2.reuse, R10, 0x1 ;  /* 0x0000000a020ad211 */ /* 0x060fe200078008ff */
[----:B------:R-:W-:Y:S03]  /*6f60*/  @P6 STS.128 [R219+0x10800], RZ ;  /* 0x010800ffdb006388 */ /* 0x000fe60000000c00 */
[C-C-:B------:R-:W-:Y:S01]  /*6f70*/  @!P5 LEA.HI.X R11, R2.reuse, R11, R19.reuse, 0x1, P0 ;  /* 0x0000000b020bd211 */ /* 0x140fe200000f0c13 */
[----:B------:R-:W-:Y:S01]  /*6f80*/  @!PT LDS RZ, [RZ] ;  /* 0x00000000fffff984 */ /* 0x000fe20000000800 */
[----:B------:R-:W-:Y:S01]  /*6f90*/  @!PT LDS RZ, [RZ] ;  /* 0x00000000fffff984 */ /* 0x000fe20000000800 */
[----:B------:R-:W-:Y:S01]  /*6fa0*/  @!PT LDS RZ, [RZ] ;  /* 0x00000000fffff984 */ /* 0x000fe20000000800 */
[----:B------:R5:W-:Y:S01]  /*6fb0*/  @!P6 LDGSTS.E.BYPASS.LTC128B.128 [R219+0x10800], desc[UR26][R12.64] ;  /* 0x108000000cdbefae */ /* 0x000be2000b901d5a */
[C---:B----4-:R-:W-:Y:S01]  /*6fc0*/  @!P4 LEA R8, P0, R2.reuse, R8, 0x1 ;  /* 0x000000080208c211 */ /* 0x050fe200078008ff */
[----:B--2---:R-:W2:Y:S02]  /*6fd0*/  @!P4 LDC.64 R14, c[0x0][0x220] ;  /* 0x00008800ff0ecb82 */ /* 0x004ea40000000a00 */
[----:B------:R-:W-:Y:S01]  /*6fe0*/  @P5 STS.128 [R219+0x12800], RZ ;  /* 0x012800ffdb005388 */ /* 0x000fe20000000c00 */
[----:B------:R-:W-:-:S02]  /*6ff0*/  @!P4 LEA.HI.X R9, R2, R9, R19, 0x1, P0 ;  /* 0x000000090209c211 */ /* 0x000fc400000f0c13 */
[C---:B------:R-:W-:Y:S01]  /*7000*/  @!P3 LEA R22, P0, R2.reuse, R6, 0x1 ;  /* 0x000000060216b211 */ /* 0x040fe200078008ff */
[----:B------:R-:W-:Y:S01]  /*7010*/  @!PT LDS RZ, [RZ] ;  /* 0x00000000fffff984 */ /* 0x000fe20000000800 */
[----:B------:R-:W-:Y:S01]  /*7020*/  @!PT LDS RZ, [RZ] ;  /* 0x00000000fffff984 */ /* 0x000fe20000000800 */
[----:B------:R-:W-:Y:S01]  /*7030*/  @!PT LDS RZ, [RZ] ;  /* 0x00000000fffff984 */ /* 0x000fe20000000800 */
[----:B------:R4:W-:Y:S03]  /*7040*/  @!P5 LDGSTS.E.BYPASS.LTC128B.128 [R219+0x12800], desc[UR26][R10.64+0x80] ;  /* 0x128000800adbdfae */ /* 0x0009e6000b901d5a */
[----:B------:R-:W-:Y:S01]  /*7050*/  @!P3 LEA.HI.X R23, R2, R7, R19, 0x1, P0 ;  /* 0x000000070217b211 */ /* 0x000fe200000f0c13 */
[----:B------:R-:W-:Y:S01]  /*7060*/  @P4 STS.128 [R219+0x14800], RZ ;  /* 0x014800ffdb004388 */ /* 0x000fe20000000c00 */
[----:B------:R-:W4:Y:S03]  /*7070*/  @!P4 LDC.64 R6, c[0x0][0x220] ;  /* 0x00008800ff06cb82 */ /* 0x000f260000000a00 */
[----:B------:R-:W-:Y:S01]  /*7080*/  @!PT LDS RZ, [RZ] ;  /* 0x00000000fffff984 */ /* 0x000fe20000000800 */
[----:B------:R-:W-:Y:S01]  /*7090*/  @!PT LDS RZ, [RZ] ;  /* 0x00000000fffff984 */ /* 0x000fe20000000800 */
[----:B------:R-:W-:Y:S01]  /*70a0*/  @!PT LDS RZ, [RZ] ;  /* 0x00000000fffff984 */ /* 0x000fe20000000800 */
[----:B------:R4:W-:Y:S01]  /*70b0*/  @!P4 LDGSTS.E.BYPASS.LTC128B.128 [R219+0x14800], desc[UR26][R8.64+0x100] ;  /* 0x1480010008dbcfae */ /* 0x0009e2000b901d5a */
[----:B---3--:R-:W-:-:S02]  /*70c0*/  IADD3.X R20, R19, UR35, RZ, P1, !PT ;  /* 0x0000002313147c10 */ /* 0x008fc40008ffe4ff */
[C---:B-1----:R-:W-:Y:S01]  /*70d0*/  @!P6 LEA R24, P1, R18.reuse, R4, 0x1 ;  /* 0x000000041218e211 */ /* 0x042fe200078208ff */
[----:B------:R-:W-:Y:S01]  /*70e0*/  @P3 STS.128 [R219+0x16800], RZ ;  /* 0x016800ffdb003388 */ /* 0x000fe20000000c00 */
[C---:B------:R-:W-:Y:S02]  /*70f0*/  @!P5 LEA R16, P0, R18.reuse, R16, 0x1 ;  /* 0x000000101210d211 */ /* 0x040fe400078008ff */
[C-C-:B------:R-:W-:Y:S01]  /*7100*/  @!P6 LEA.HI.X R25, R18.reuse, R5, R20.reuse, 0x1, P1 ;  /* 0x000000051219e211 */ /* 0x140fe200008f0c14 */
[----:B------:R-:W-:Y:S01]  /*7110*/  @!PT LDS RZ, [RZ] ;  /* 0x00000000fffff984 */ /* 0x000fe20000000800 */
[----:B------:R-:W-:Y:S01]  /*7120*/  @!PT LDS RZ, [RZ] ;  /* 0x00000000fffff984 */ /* 0x000fe20000000800 */
[----:B------:R-:W-:Y:S01]  /*7130*/  @!PT LDS RZ, [RZ] ;  /* 0x00000000fffff984 */ /* 0x000fe20000000800 */
[----:B------:R-:W-:Y:S01]  /*7140*/  @!P3 LDGSTS.E.BYPASS.LTC128B.128 [R219+0x16800], desc[UR26][R22.64+0x180] ;  /* 0x1680018016dbbfae */ /* 0x000fe2000b901d5a */
[----:B------:R-:W1:Y:S01]  /*7150*/  @!P3 LDC.64 R4, c[0x0][0x220] ;  /* 0x00008800ff04bb82 */ /* 0x000e620000000a00 */
[C---:B------:R-:W-:Y:S02]  /*7160*/  @!P5 LEA.HI.X R17, R18.reuse, R17, R20, 0x1, P0 ;  /* 0x000000111211d211 */ /* 0x040fe400000f0c14 */
[C---:B--2---:R-:W-:Y:S01]  /*7170*/  @!P4 LEA R14, P0, R18.reuse, R14, 0x1 ;  /* 0x0000000e120ec211 */ /* 0x044fe200078008ff */
[----:B------:R-:W-:Y:S01]  /*7180*/  @P6 STS.128 [R219+0x11000], RZ ;  /* 0x011000ffdb006388 */ /* 0x000fe20000000c00 */
[----:B------:R-:W-:-:S02]  /*7190*/  IADD3 R2, P1, R18, UR36, RZ ;  /* 0x0000002412027c10 */ /* 0x000fc4000ff3e0ff */
[C---:B------:R-:W-:Y:S01]  /*71a0*/  @!P4 LEA.HI.X R15, R18.reuse, R15, R20, 0x1, P0 ;  /* 0x0000000f120fc211 */ /* 0x040fe200000f0c14 */
[----:B-----5:R-:W2:Y:S01]  /*71b0*/  @!P3 LDC.64 R12, c[0x0][0x220] ;  /* 0x00008800ff0cbb82 */ /* 0x020ea20000000a00 */
[----:B------:R-:W-:Y:S01]  /*71c0*/  @!PT LDS RZ, [RZ] ;  /* 0x00000000fffff984 */ /* 0x000fe20000000800 */
[----:B------:R-:W-:Y:S01]  /*71d0*/  @!PT LDS RZ, [RZ] ;  /* 0x00000000fffff984 */ /* 0x000fe20000000800 */
[----:B------:R-:W-:Y:S01]  /*71e0*/  @!PT LDS RZ, [RZ] ;  /* 0x00000000fffff984 */ /* 0x000fe20000000800 */
[----:B------:R-:W-:Y:S04]  /*71f0*/  @!P6 LDGSTS.E.BYPASS.LTC128B.128 [R219+0x11000], desc[UR26][R24.64] ;  /* 0x1100000018dbefae */ /* 0x000fe8000b901d5a */
[----:B------:R-:W-:Y:S03]  /*7200*/  @P5 STS.128 [R219+0x13000], RZ ;  /* 0x013000ffdb005388 */ /* 0x000fe60000000c00 */
[----:B----4-:R-:W3:Y:S01]  /*7210*/  @!P6 LDC.64 R10, c[0x0][0x220] ;  /* 0x00008800ff0aeb82 */ /* 0x010ee20000000a00 */
[----:B------:R-:W-:Y:S01]  /*7220*/  @!PT LDS RZ, [RZ] ;  /* 0x00000000fffff984 */ /* 0x000fe20000000800 */
[----:B------:R-:W-:Y:S01]  /*7230*/  @!PT LDS RZ, [RZ] ;  /* 0x00000000fffff984 */ /* 0x000fe20000000800 */
[----:B------:R-:W-:Y:S01]  /*7240*/  @!PT LDS RZ, [RZ] ;  /* 0x00000000fffff984 */ /* 0x000fe20000000800 */
[----:B------:R2:W-:Y:S04]  /*7250*/  @!P5 LDGSTS.E.BYPASS.LTC128B.128 [R219+0x13000], desc[UR26][R16.64+0x80] ;  /* 0x1300008010dbdfae */ /* 0x0005e8000b901d5a */
[----:B------:R-:W-:Y:S03]  /*7260*/  @P4 STS.128 [R219+0x15000], RZ ;  /* 0x015000ffdb004388 */ /* 0x000fe60000000c00 */
[----:B------:R-:W4:Y:S01]  /*7270*/  @!P5 LDC.64 R8, c[0x0][0x220] ;  /* 0x00008800ff08db82 */ /* 0x000f220000000a00 */
[----:B------:R-:W-:Y:S01]  /*7280*/  @!PT LDS RZ, [RZ] ;  /* 0x00000000fffff984 */ /* 0x000fe20000000800 */
[----:B------:R-:W-:Y:S01]  /*7290*/  @!PT LDS RZ, [RZ] ;  /* 0x00000000fffff984 */ /* 0x000fe20000000800 */
[----:B------:R-:W-:Y:S01]  /*72a0*/  @!PT LDS RZ, [RZ] ;  /* 0x00000000fffff984 */ /* 0x000fe20000000800 */
[----:B------:R5:W-:Y:S04]  /*72b0*/  @!P4 LDGSTS.E.BYPASS.LTC128B.128 [R219+0x15000], desc[UR26][R14.64+0x100] ;  /* 0x150001000edbcfae */ /* 0x000be8000b901d5a */
[----:B------:R-:W-:Y:S01]  /*72c0*/  @P3 STS.128 [R219+0x17000], RZ ;  /* 0x017000ffdb003388 */ /* 0x000fe20000000c00 */
[----:B--2---:R-:W-:-:S02]  /*72d0*/  @!P3 LEA R16, P0, R18, R12, 0x1 ;  /* 0x0000000c1210b211 */ /* 0x004fc400078008ff */
[----:B------:R-:W-:Y:S02]  /*72e0*/  IADD3.X R12, R20, UR35, RZ, P1, !PT ;  /* 0x00000023140c7c10 */ /* 0x000fe40008ffe4ff */
[----:B---3--:R-:W-:Y:S02]  /*72f0*/  @!P6 LEA R10, P1, R2, R10, 0x1 ;  /* 0x0000000a020ae211 */ /* 0x008fe400078208ff */
[----:B------:R-:W-:Y:S02]  /*7300*/  @!P3 LEA.HI.X R17, R18, R13, R20, 0x1, P0 ;  /* 0x0000000d1211b211 */ /* 0x000fe400000f0c14 */
[C---:B----4-:R-:W-:Y:S02]  /*7310*/  @!P5 LEA R8, P2, R2.reuse, R8, 0x1 ;  /* 0x000000080208d211 */ /* 0x050fe400078408ff */
[C---:B------:R-:W-:Y:S01]  /*7320*/  @!P6 LEA.HI.X R11, R2.reuse, R11, R12, 0x1, P1 ;  /* 0x0000000b020be211 */ /* 0x040fe200008f0c0c */
[----:B------:R-:W-:Y:S01]  /*7330*/  @!PT LDS RZ, [RZ] ;  /* 0x00000000fffff984 */ /* 0x000fe20000000800 */
[----:B------:R-:W-:Y:S01]  /*7340*/  @!PT LDS RZ, [RZ] ;  /* 0x00000000fffff984 */ /* 0x000fe20000000800 */
[----:B------:R-:W-:Y:S01]  /*7350*/  @!PT LDS RZ, [RZ] ;  /* 0x00000000fffff984 */ /* 0x000fe20000000800 */
[----:B------:R-:W-:Y:S01]  /*7360*/  @!P3 LDGSTS.E.BYPASS.LTC128B.128 [R219+0x17000], desc[UR26][R16.64+0x180] ;  /* 0x1700018010dbbfae */ /* 0x000fe2000b901d5a */
[----:B------:R-:W-:-:S02]  /*7370*/  @!P4 LEA R6, P1, R2, R6, 0x1 ;  /* 0x000000060206c211 */ /* 0x000fc400078208ff */
[C---:B-1----:R-:W-:Y:S01]  /*7380*/  @!P3 LEA R4, P0, R2.reuse, R4, 0x1 ;  /* 0x000000040204b211 */ /* 0x042fe200078008ff */
[----:B------:R-:W-:Y:S01]  /*7390*/  @P6 STS.128 [R219+0x11800], RZ ;  /* 0x011800ffdb006388 */ /* 0x000fe20000000c00 */
[C-C-:B------:R-:W-:Y:S02]  /*73a0*/  @!P5 LEA.HI.X R9, R2.reuse, R9, R12.reuse, 0x1, P2 ;  /* 0x000000090209d211 */ /* 0x140fe400010f0c0c */
[C-C-:B------:R-:W-:Y:S01]  /*73b0*/  @!P4 LEA.HI.X R7, R2.reuse, R7, R12.reuse, 0x1, P1 ;  /* 0x000000070207c211 */ /* 0x140fe200008f0c0c */
[----:B------:R-:W-:Y:S01]  /*73c0*/  @!PT LDS RZ, [RZ] ;  /* 0x00000000fffff984 */ /* 0x000fe20000000800 */
[----:B------:R-:W-:Y:S01]  /*73d0*/  @!PT LDS RZ, [RZ] ;  /* 0x00000000fffff984 */ /* 0x000fe20000000800 */
[----:B------:R-:W-:Y:S01]  /*73e0*/  @!PT LDS RZ, [RZ] ;  /* 0x00000000fffff984 */ /* 0x000fe20000000800 */
[----:B------:R-:W-:Y:S01]  /*73f0*/  @!P6 LDGSTS.E.BYPASS.LTC128B.128 [R219+0x11800], desc[UR26][R10.64] ;  /* 0x118000000adbefae */ /* 0x000fe2000b901d5a */
[----:B------:R-:W-:Y:S01]  /*7400*/  @!P3 LEA.HI.X R5, R2, R5, R12, 0x1, P0 ;  /* 0x000000050205b211 */ /* 0x000fe200000f0c0c */
[----:B------:R-:W-:Y:S02]  /*7410*/  IMAD.U32 R2, RZ, RZ, UR17 ;  /* 0x00000011ff027e24 */ /* 0x000fe4000f8e00ff */
[----:B------:R-:W-:Y:S02]  /*7420*/  @P5 STS.128 [R219+0x13800], RZ ;  /* 0x013800ffdb005388 */ /* 0x000fe40000000c00 */
[----:B------:R-:W-:-:S02]  /*7430*/  IMAD R0, R2, 0x40, R0 ;  /* 0x0000004002007824 */ /* 0x000fc400078e0200 */
[----:B------:R-:W-:Y:S01]  /*7440*/  @!PT LDS RZ, [RZ] ;  /* 0x00000000fffff984 */ /* 0x000fe20000000800 */
[----:B------:R-:W-:Y:S01]  /*7450*/  @!PT LDS RZ, [RZ] ;  /* 0x00000000fffff984 */ /* 0x000fe20000000800 */
[----:B------:R-:W-:Y:S01]  /*7460*/  @!PT LDS RZ, [RZ] ;  /* 0x00000000fffff984 */ /* 0x000fe20000000800 */
[----:B------:R-:W-:Y:S02]  /*7470*/  @!P5 LDGSTS.E.BYPASS.LTC128B.128 [R219+0x13800], desc[UR26][R8.64+0x80] ;  /* 0x1380008008dbdfae */ /* 0x000fe4000b901d5a */
[----:B------:R-:W-:Y:S02]  /*7480*/  VIADD R2, R0, 0x8 ;  /* 0x0000000800027836 */ /* 0x000fe40000000000 */
[----:B------:R-:W-:Y:S03]  /*7490*/  @P4 STS.128 [R219+0x15800], RZ ;  /* 0x015800ffdb004388 */ /* 0x000fe60000000c00 */
[----:B------:R-:W-:Y:S01]  /*74a0*/  ISETP.GE.AND P1, PT, R2, R166, PT ;  /* 0x000000a60200720c */ /* 0x000fe20003f26270 */
        /* <DEDUP_REMOVED lines=9> */
[----:B------:R-:W-:Y:S04]  /*7540*/  LDSM.16.M88.4 R172, [R218] ;  /* 0x00000000daac783b */ /* 0x000fe80000000200 */
[----:B-----5:R-:W2:Y:S04]  /*7550*/  LDSM.16.M88.4 R12, [R217+0x8000] ;  /* 0x00800000d90c783b */ /* 0x020ea80000000200 */
[----:B------:R-:W3:Y:S04]  /*7560*/  LDSM.16.M88.4 R180, [R217+0x9000] ;  /* 0x00900000d9b4783b */ /* 0x000ee80000000200 */
[----:B------:R-:W-:Y:S04]  /*7570*/  LDSM.16.M88.4 R20, [R217+0x9800] ;  /* 0x00980000d914783b */ /* 0x000fe80000000200 */
[----:B------:R-:W-:Y:S04]  /*7580*/  LDSM.16.M88.4 R24, [R216] ;  /* 0x00000000d818783b */ /* 0x000fe80000000200 */
[----:B------:R-:W-:Y:S04]  /*7590*/  LDSM.16.M88.4 R188, [R215] ;  /* 0x00000000d7bc783b */ /* 0x000fe80000000200 */
[----:B-1----:R-:W1:Y:S04]  /*75a0*/  LDSM.16.M88.4 R4, [R217+0x8800] ;  /* 0x00880000d904783b */ /* 0x002e680000000200 */
[----:B------:R-:W4:Y:S04]  /*75b0*/  LDSM.16.M88.4 R168, [R207] ;  /* 0x00000000cfa8783b */ /* 0x000f280000000200 */
[----:B------:R-:W5:Y:S04]  /*75c0*/  LDSM.16.M88.4 R224, [R206] ;  /* 0x00000000cee0783b */ /* 0x000f680000000200 */
[----:B------:R-:W5:Y:S04]  /*75d0*/  LDSM.16.M88.4 R28, [R205] ;  /* 0x00000000cd1c783b */ /* 0x000f680000000200 */
[----:B------:R-:W-:Y:S01]  /*75e0*/  LDSM.16.M88.4 R32, [R211+0x8000] ;  /* 0x00800000d320783b */ /* 0x000fe20000000200 */
[C---:B--2---:R-:W-:Y:S03]  /*75f0*/  HMMA.16816.F32.BF16 R16, R172.reuse, R12, RZ ;  /* 0x0000000cac10723c */ /* 0x044fe600000418ff */
[----:B------:R-:W-:Y:S04]  /*7600*/  LDSM.16.M88.4 R220, [R211+0x8800] ;  /* 0x00880000d3dc783b */ /* 0x000fe80000000200 */
[----:B------:R-:W0:Y:S01]  /*7610*/  LDGDEPBAR ;  /* 0x00000000000079af */ /* 0x000e220000000000 */
[C---:B------:R-:W-:Y:S06]  /*7620*/  HMMA.16816.F32.BF16 R12, R172.reuse, R14, RZ ;  /* 0x0000000eac0c723c */ /* 0x040fec00000418ff */
[C---:B---3--:R-:W-:Y:S06]  /*7630*/  HMMA.16816.F32.BF16 R184, R172.reuse, R180, RZ ;  /* 0x000000b4acb8723c */ /* 0x048fec00000418ff */
[C---:B------:R-:W-:Y:S06]  /*7640*/  HMMA.16816.F32.BF16 R180, R172.reuse, R182, RZ ;  /* 0x000000b6acb4723c */ /* 0x040fec00000418ff */
[C---:B-1----:R-:W-:Y:S06]  /*7650*/  HMMA.16816.F32.BF16 R8, R172.reuse, R4, RZ ;  /* 0x00000004ac08723c */ /* 0x042fec00000418ff */
[C---:B------:R-:W-:Y:S06]  /*7660*/  HMMA.16816.F32.BF16 R4, R172.reuse, R6, RZ ;  /* 0x00000006ac04723c */ /* 0x040fec00000418ff */
[C---:B------:R-:W-:Y:S06]  /*7670*/  HMMA.16816.F32.BF16 R176, R172.reuse, R20, RZ ;  /* 0x00000014acb0723c */ /* 0x040fec00000418ff */
[----:B------:R-:W-:Y:S01]  /*7680*/  HMMA.16816.F32.BF16 R172, R172, R22, RZ ;  /* 0x00000016acac723c */ /* 0x000fe200000418ff */
[----:B------:R-:W1:Y:S05]  /*7690*/  LDSM.16.M88.4 R20, [R214] ;  /* 0x00000000d614783b */ /* 0x000e6a0000000200 */
[C---:B------:R-:W-:Y:S06]  /*76a0*/  HMMA.16816.F32.BF16 R16, R24.reuse, R188, R16 ;  /* 0x000000bc1810723c */ /* 0x040fec0000041810 */
[C---:B------:R-:W-:Y:S01]  /*76b0*/  HMMA.16816.F32.BF16 R12, R24.reuse, R190, R12 ;  /* 0x000000be180c723c */ /* 0x040fe2000004180c */
[----:B------:R-:W2:Y:S05]  /*76c0*/  LDSM.16.M88.4 R188, [R211+0x9000] ;  /* 0x00900000d3bc783b */ /* 0x000eaa0000000200 */
[C---:B----4-:R-:W-:Y:S06]  /*76d0*/  HMMA.16816.F32.BF16 R8, R24.reuse, R168, R8 ;  /* 0x000000a81808723c */ /* 0x050fec0000041808 */
[C---:B------:R-:W-:Y:S01]  /*76e0*/  HMMA.16816.F32.BF16 R4, R24.reuse, R170, R4 ;  /* 0x000000aa1804723c */ /* 0x040fe20000041804 */
[----:B------:R-:W3:Y:S05]  /*76f0*/  LDSM.16.M88.4 R168, [R211+0x9800] ;  /* 0x00980000d3a8783b */ /* 0x000eea0000000200 */
[C---:B-----5:R-:W-:Y:S06]  /*7700*/  HMMA.16816.F32.BF16 R184, R24.reuse, R224, R184 ;  /* 0x000000e018b8723c */ /* 0x060fec00000418b8 */
[C---:B------:R-:W-:Y:S01]  /*7710*/  HMMA.16816.F32.BF16 R180, R24.reuse, R226, R180 ;  /* 0x000000e218b4723c */ /* 0x040fe200000418b4 */
[----:B------:R-:W-:Y:S05]  /*7720*/  LDSM.16.M88.4 R224, [R197] ;  /* 0x00000000c5e0783b */ /* 0x000fea0000000200 */
[C---:B------:R-:W-:Y:S06]  /*7730*/  HMMA.16816.F32.BF16 R176, R24.reuse, R28, R176 ;  /* 0x0000001c18b0723c */ /* 0x040fec00000418b0 */
[----:B------:R-:W-:Y:S01]  /*7740*/  HMMA.16816.F32.BF16 R172, R24, R30, R172 ;  /* 0x0000001e18ac723c */ /* 0x000fe200000418ac */
[----:B------:R-:W-:Y:S04]  /*7750*/  LDSM.16.M88.4 R24, [R213] ;  /* 0x00000000d518783b */ /* 0x000fe80000000200 */
[----:B------:R-:W4:Y:S01]  /*7760*/  LDSM.16.M88.4 R28, [R204] ;  /* 0x00000000cc1c783b */ /* 0x000f220000000200 */
[C---:B-1----:R-:W-:Y:S06]  /*7770*/  HMMA.16816.F32.BF16 R16, R20.reuse, R32, R16 ;  /* 0x000000201410723c */ /* 0x042fec0000041810 */
[C---:B------:R-:W-:Y:S01]  /*7780*/  HMMA.16816.F32.BF16 R12, R20.reuse, R34, R12 ;  /* 0x00000022140c723c */ /* 0x040fe2000004180c */
[----:B------:R-:W1:Y:S05]  /*7790*/  LDSM.16.M88.4 R32, [R204+0x800] ;  /* 0x00080000cc20783b */ /* 0x000e6a0000000200 */
[C---:B------:R-:W-:Y:S06]  /*77a0*/  HMMA.16816.F32.BF16 R8, R20.reuse, R220, R8 ;  /* 0x000000dc1408723c */ /* 0x040fec0000041808 */
[C---:B------:R-:W-:Y:S01]  /*77b0*/  HMMA.16816.F32.BF16 R4, R20.reuse, R222, R4 ;  /* 0x000000de1404723c */ /* 0x040fe20000041804 */
[----:B------:R-:W5:Y:S05]  /*77c0*/  LDSM.16.M88.4 R220, [R204+0x1000] ;  /* 0x00100000ccdc783b */ /* 0x000f6a0000000200 */
[C---:B--2---:R-:W-:Y:S06]  /*77d0*/  HMMA.16816.F32.BF16 R184, R20.reuse, R188, R184 ;  /* 0x000000bc14b8723c */ /* 0x044fec00000418b8 */
[C---:B------:R-:W-:Y:S01]  /*77e0*/  HMMA.16816.F32.BF16 R180, R20.reuse, R190, R180 ;  /* 0x000000be14b4723c */ /* 0x040fe200000418b4 */
[----:B------:R-:W2:Y:S05]  /*77f0*/  LDSM.16.M88.4 R188, [R204+0x1800] ;  /* 0x00180000ccbc783b */ /* 0x000eaa0000000200 */
[C---:B---3--:R-:W-:Y:S06]  /*7800*/  HMMA.16816.F32.BF16 R176, R20.reuse, R168, R176 ;  /* 0x000000a814b0723c */ /* 0x048fec00000418b0 */
[----:B------:R-:W-:Y:S01]  /*7810*/  HMMA.16816.F32.BF16 R172, R20, R170, R172 ;  /* 0x000000aa14ac723c */ /* 0x000fe200000418ac */
[----:B------:R-:W-:Y:S04]  /*7820*/  LDSM.16.M88.4 R20, [R218+0x2000] ;  /* 0x00200000da14783b */ /* 0x000fe80000000200 */
[----:B------:R-:W3:Y:S01]  /*7830*/  LDSM.16.M88.4 R168, [R217+0xa000] ;  /* 0x00a00000d9a8783b */ /* 0x000ee20000000200 */
[C---:B----4-:R-:W-:Y:S06]  /*7840*/  HMMA.16816.F32.BF16 R16, R24.reuse, R28, R16 ;  /* 0x0000001c1810723c */ /* 0x050fec0000041810 */
[C---:B------:R-:W-:Y:S01]  /*7850*/  HMMA.16816.F32.BF16 R12, R24.reuse, R30, R12 ;  /* 0x0000001e180c723c */ /* 0x040fe2000004180c */
[----:B------:R-:W4:Y:S05]  /*7860*/  LDSM.16.M88.4 R28, [R217+0xa800] ;  /* 0x00a80000d91c783b */ /* 0x000f2a0000000200 */
[C---:B-1----:R-:W-:Y:S06]  /*7870*/  HMMA.16816.F32.BF16 R8, R24.reuse, R32, R8 ;  /* 0x000000201808723c */ /* 0x042fec0000041808 */
[C---:B------:R-:W-:Y:S01]  /*7880*/  HMMA.16816.F32.BF16 R4, R24.reuse, R34, R4 ;  /* 0x000000221804723c */ /* 0x040fe20000041804 */
[----:B------:R-:W1:Y:S05]  /*7890*/  LDSM.16.M88.4 R32, [R217+0xb000] ;  /* 0x00b00000d920783b */ /* 0x000e6a0000000200 */
[C---:B-----5:R-:W-:Y:S06]  /*78a0*/  HMMA.16816.F32.BF16 R184, R24.reuse, R220, R184 ;  /* 0x000000dc18b8723c */ /* 0x060fec00000418b8 */
[C---:B------:R-:W-:Y:S01]  /*78b0*/  HMMA.16816.F32.BF16 R180, R24.reuse, R222, R180 ;  /* 0x000000de18b4723c */ /* 0x040fe200000418b4 */
[----:B------:R-:W5:Y:S05]  /*78c0*/  LDSM.16.M88.4 R220, [R217+0xb800] ;  /* 0x00b80000d9dc783b */ /* 0x000f6a0000000200 */
[C---:B--2---:R-:W-:Y:S06]  /*78d0*/  HMMA.16816.F32.BF16 R176, R24.reuse, R188, R176 ;  /* 0x000000bc18b0723c */ /* 0x044fec00000418b0 */
[----:B------:R-:W-:Y:S01]  /*78e0*/  HMMA.16816.F32.BF16 R172, R24, R190, R172 ;  /* 0x000000be18ac723c */ /* 0x000fe200000418ac */
[----:B------:R-:W-:Y:S04]  /*78f0*/  LDSM.16.M88.4 R24, [R216+0x2000] ;  /* 0x00200000d818783b */ /* 0x000fe80000000200 */
[----:B------:R-:W2:Y:S01]  /*7900*/  LDSM.16.M88.4 R188, [R203] ;  /* 0x00000000cbbc783b */ /* 0x000ea20000000200 */
[C---:B---3--:R-:W-:Y:S06]  /*7910*/  HMMA.16816.F32.BF16 R16, R20.reuse, R168, R16 ;  /* 0x000000a81410723c */ /* 0x048fec0000041810 */
[C---:B------:R-:W-:Y:S01]  /*7920*/  HMMA.16816.F32.BF16 R12, R20.reuse, R170, R12 ;  /* 0x000000aa140c723c */ /* 0x040fe2000004180c */
[----:B------:R-:W3:Y:S05]  /*7930*/  LDSM.16.M88.4 R168, [R202] ;  /* 0x00000000caa8783b */ /* 0x000eea0000000200 */
[C---:B----4-:R-:W-:Y:S06]  /*7940*/  HMMA.16816.F32.BF16 R8, R20.reuse, R28, R8 ;  /* 0x0000001c1408723c */ /* 0x050fec0000041808 */
[C---:B------:R-:W-:Y:S01]  /*7950*/  HMMA.16816.F32.BF16 R4, R20.reuse, R30, R4 ;  /* 0x0000001e1404723c */ /* 0x040fe20000041804 */
[----:B------:R-:W4:Y:S05]  /*7960*/  LDSM.16.M88.4 R28, [R201] ;  /* 0x00000000c91c783b */ /* 0x000f2a0000000200 */
[C---:B-1----:R-:W-:Y:S06]  /*7970*/  HMMA.16816.F32.BF16 R184, R20.reuse, R32, R184 ;  /* 0x0000002014b8723c */ /* 0x042fec00000418b8 */
[C---:B------:R-:W-:Y:S01]  /*7980*/  HMMA.16816.F32.BF16 R180, R20.reuse, R34, R180 ;  /* 0x0000002214b4723c */ /* 0x040fe200000418b4 */
[----:B------:R-:W1:Y:S05]  /*7990*/  LDSM.16.M88.4 R32, [R200] ;  /* 0x00000000c820783b */ /* 0x000e6a0000000200 */
[C---:B-----5:R-:W-:Y:S06]  /*79a0*/  HMMA.16816.F32.BF16 R176, R20.reuse, R220, R176 ;  /* 0x000000dc14b0723c */ /* 0x060fec00000418b0 */
[----:B------:R-:W-:Y:S01]  /*79b0*/  HMMA.16816.F32.BF16 R172, R20, R222, R172 ;  /* 0x000000de14ac723c */ /* 0x000fe200000418ac */
[----:B------:R-:W-:Y:S04]  /*79c0*/  LDSM.16.M88.4 R20, [R214+0x2000] ;  /* 0x00200000d614783b */ /* 0x000fe80000000200 */
[----:B------:R-:W5:Y:S01]  /*79d0*/  LDSM.16.M88.4 R220, [R211+0xa000] ;  /* 0x00a00000d3dc783b */ /* 0x000f620000000200 */
[C---:B--2---:R-:W-:Y:S06]  /*79e0*/  HMMA.16816.F32.BF16 R16, R24.reuse, R188, R16 ;  /* 0x000000bc1810723c */ /* 0x044fec0000041810 */
[C---:B------:R-:W-:Y:S01]  /*79f0*/  HMMA.16816.F32.BF16 R12, R24.reuse, R190, R12 ;  /* 0x000000be180c723c */ /* 0x040fe2000004180c */
[----:B------:R-:W2:Y:S05]  /*7a00*/  LDSM.16.M88.4 R188, [R211+0xa800] ;  /* 0x00a80000d3bc783b */ /* 0x000eaa0000000200 */
[C---:B---3--:R-:W-:Y:S06]  /*7a10*/  HMMA.16816.F32.BF16 R8, R24.reuse, R168, R8 ;  /* 0x000000a81808723c */ /* 0x048fec0000041808 */
[C---:B------:R-:W-:Y:S01]  /*7a20*/  HMMA.16816.F32.BF16 R4, R24.reuse, R170, R4 ;  /* 0x000000aa1804723c */ /* 0x040fe20000041804 */
[----:B------:R-:W3:Y:S05]  /*7a30*/  LDSM.16.M88.4 R168, [R211+0xb000] ;  /* 0x00b00000d3a8783b */ /* 0x000eea0000000200 */
[C---:B----4-:R-:W-:Y:S06]  /*7a40*/  HMMA.16816.F32.BF16 R184, R24.reuse, R28, R184 ;  /* 0x0000001c18b8723c */ /* 0x050fec00000418b8 */
[C---:B------:R-:W-:Y:S01]  /*7a50*/  HMMA.16816.F32.BF16 R180, R24.reuse, R30, R180 ;  /* 0x0000001e18b4723c */ /* 0x040fe200000418b4 */
[----:B------:R-:W4:Y:S05]  /*7a60*/  LDSM.16.M88.4 R28, [R211+0xb800] ;  /* 0x00b80000d31c783b */ /* 0x000f2a0000000200 */
[C---:B-1----:R-:W-:Y:S06]  /*7a70*/  HMMA.16816.F32.BF16 R176, R24.reuse, R32, R176 ;  /* 0x0000002018b0723c */ /* 0x042fec00000418b0 */
[----:B------:R-:W-:Y:S01]  /*7a80*/  HMMA.16816.F32.BF16 R172, R24, R34, R172 ;  /* 0x0000002218ac723c */ /* 0x000fe200000418ac */
[----:B------:R-:W-:Y:S04]  /*7a90*/  LDSM.16.M88.4 R32, [R213+0x2000] ;  /* 0x00200000d520783b */ /* 0x000fe80000000200 */
[----:B------:R-:W1:Y:S01]  /*7aa0*/  LDSM.16.M88.4 R24, [R204+0x2000] ;  /* 0x00200000cc18783b */ /* 0x000e620000000200 */
[C---:B-----5:R-:W-:Y:S06]  /*7ab0*/  HMMA.16816.F32.BF16 R16, R20.reuse, R220, R16 ;  /* 0x000000dc1410723c */ /* 0x060fec0000041810 */
[C---:B------:R-:W-:Y:S01]  /*7ac0*/  HMMA.16816.F32.BF16 R12, R20.reuse, R222, R12 ;  /* 0x000000de140c723c */ /* 0x040fe2000004180c */
[----:B------:R-:W5:Y:S05]  /*7ad0*/  LDSM.16.M88.4 R220, [R204+0x2800] ;  /* 0x00280000ccdc783b */ /* 0x000f6a0000000200 */
        /* <DEDUP_REMOVED lines=8> */
[----:B------:R-:W-:Y:S04]  /*7b60*/  LDSM.16.M88.4 R28, [R218+0x4000] ;  /* 0x00400000da1c783b */ /* 0x000fe80000000200 */
[----:B------:R-:W4:Y:S01]  /*7b70*/  LDSM.16.M88.4 R20, [R217+0xc000] ;  /* 0x00c00000d914783b */ /* 0x000f220000000200 */
[C---:B-1----:R-:W-:Y:S06]  /*7b80*/  HMMA.16816.F32.BF16 R16, R32.reuse, R24, R16 ;  /* 0x000000182010723c */ /* 0x042fec0000041810 */
[C---:B------:R-:W-:Y:S01]  /*7b90*/  HMMA.16816.F32.BF16 R12, R32.reuse, R26, R12 ;  /* 0x0000001a200c723c */ /* 0x040fe2000004180c */
[----:B------:R-:W1:Y:S05]  /*7ba0*/  LDSM.16.M88.4 R24, [R217+0xc800] ;  /* 0x00c80000d918783b */ /* 0x000e6a0000000200 */
[C---:B-----5:R-:W-:Y:S06]  /*7bb0*/  HMMA.16816.F32.BF16 R8, R32.reuse, R220, R8 ;  /* 0x000000dc2008723c */ /* 0x060fec0000041808 */
[C---:B------:R-:W-:Y:S01]  /*7bc0*/  HMMA.16816.F32.BF16 R4, R32.reuse, R222, R4 ;  /* 0x000000de2004723c */ /* 0x040fe20000041804 */
[----:B------:R-:W5:Y:S05]  /*7bd0*/  LDSM.16.M88.4 R220, [R217+0xd000] ;  /* 0x00d00000d9dc783b */ /* 0x000f6a0000000200 */
[C---:B--2---:R-:W-:Y:S06]  /*7be0*/  HMMA.16816.F32.BF16 R184, R32.reuse, R188, R184 ;  /* 0x000000bc20b8723c */ /* 0x044fec00000418b8 */
[C---:B------:R-:W-:Y:S01]  /*7bf0*/  HMMA.16816.F32.BF16 R180, R32.reuse, R190, R180 ;  /* 0x000000be20b4723c */ /* 0x040fe200000418b4 */
[----:B------:R-:W2:Y:S05]  /*7c00*/  LDSM.16.M88.4 R188, [R217+0xd800] ;  /* 0x00d80000d9bc783b */ /* 0x000eaa0000000200 */
[C---:B---3--:R-:W-:Y:S06]  /*7c10*/  HMMA.16816.F32.BF16 R176, R32.reuse, R168, R176 ;  /* 0x000000a820b0723c */ /* 0x048fec00000418b0 */
[----:B------:R-:W-:Y:S01]  /*7c20*/  HMMA.16816.F32.BF16 R172, R32, R170, R172 ;  /* 0x000000aa20ac723c */ /* 0x000fe200000418ac */
[----:B------:R-:W-:Y:S04]  /*7c30*/  LDSM.16.M88.4 R168, [R199] ;  /* 0x00000000c7a8783b */ /* 0x000fe80000000200 */
[----:B------:R-:W-:Y:S01]  /*7c40*/  LDSM.16.M88.4 R32, [R198] ;  /* 0x00000000c620783b */ /* 0x000fe20000000200 */
[C---:B----4-:R-:W-:Y:S06]  /*7c50*/  HMMA.16816.F32.BF16 R16, R28.reuse, R20, R16 ;  /* 0x000000141c10723c */ /* 0x050fec0000041810 */
[C---:B------:R-:W-:Y:S01]  /*7c60*/  HMMA.16816.F32.BF16 R12, R28.reuse, R22, R12 ;  /* 0x000000161c0c723c */ /* 0x040fe2000004180c */
[----:B------:R-:W3:Y:S05]  /*7c70*/  LDSM.16.M88.4 R20, [R216+0x4000] ;  /* 0x00400000d814783b */ /* 0x000eea0000000200 */
[C---:B-1----:R-:W-:Y:S06]  /*7c80*/  HMMA.16816.F32.BF16 R8, R28.reuse, R24, R8 ;  /* 0x000000181c08723c */ /* 0x042fec0000041808 */
[C---:B------:R-:W-:Y:S01]  /*7c90*/  HMMA.16816.F32.BF16 R4, R28.reuse, R26, R4 ;  /* 0x0000001a1c04723c */ /* 0x040fe20000041804 */
[----:B------:R-:W1:Y:S05]  /*7ca0*/  LDSM.16.M88.4 R24, [R196] ;  /* 0x00000000c418783b */ /* 0x000e6a0000000200 */
[C---:B-----5:R-:W-:Y:S06]  /*7cb0*/  HMMA.16816.F32.BF16 R184, R28.reuse, R220, R184 ;  /* 0x000000dc1cb8723c */ /* 0x060fec00000418b8 */
[C---:B------:R-:W-:Y:S01]  /*7cc0*/  HMMA.16816.F32.BF16 R180, R28.reuse, R222, R180 ;  /* 0x000000de1cb4723c */ /* 0x040fe200000418b4 */
[----:B------:R-:W-:Y:S05]  /*7cd0*/  LDSM.16.M88.4 R220, [R211+0xc000] ;  /* 0x00c00000d3dc783b */ /* 0x000fea0000000200 */
[C---:B--2---:R-:W-:Y:S06]  /*7ce0*/  HMMA.16816.F32.BF16 R176, R28.reuse, R188, R176 ;  /* 0x000000bc1cb0723c */ /* 0x044fec00000418b0 */
[----:B------:R-:W-:Y:S01]  /*7cf0*/  HMMA.16816.F32.BF16 R172, R28, R190, R172 ;  /* 0x000000be1cac723c */ /* 0x000fe200000418ac */
[----:B------:R-:W2:Y:S04]  /*7d00*/  LDSM.16.M88.4 R28, [R214+0x4000] ;  /* 0x00400000d61c783b */ /* 0x000ea80000000200 */
[----:B------:R-:W-:Y:S01]  /*7d10*/  LDSM.16.M88.4 R188, [R211+0xc800] ;  /* 0x00c80000d3bc783b */ /* 0x000fe20000000200 */
[C---:B---3--:R-:W-:Y:S06]  /*7d20*/  HMMA.16816.F32.BF16 R16, R20.reuse, R168, R16 ;  /* 0x000000a81410723c */ /* 0x048fec0000041810 */
        /* <DEDUP_REMOVED lines=8> */
[C---:B-1----:R-:W-:Y:S06]  /*7db0*/  HMMA.16816.F32.BF16 R176, R20.reuse, R24, R176 ;  /* 0x0000001814b0723c */ /* 0x042fec00000418b0 */
[----:B------:R-:W-:Y:S01]  /*7dc0*/  HMMA.16816.F32.BF16 R172, R20, R26, R172 ;  /* 0x0000001a14ac723c */ /* 0x000fe200000418ac */
[----:B------:R-:W1:Y:S04]  /*7dd0*/  LDSM.16.M88.4 R24, [R204+0x4000] ;  /* 0x00400000cc18783b */ /* 0x000e680000000200 */
[----:B------:R-:W5:Y:S01]  /*7de0*/  LDSM.16.M88.4 R20, [R204+0x4800] ;  /* 0x00480000cc14783b */ /* 0x000f620000000200 */
        /* <DEDUP_REMOVED lines=8> */
[----:B------:R-:W3:Y:S05]  /*7e70*/  LDSM.16.M88.4 R32, [R217+0xe000] ;  /* 0x00e00000d920783b */ /* 0x000eea0000000200 */
[C---:B------:R-:W-:Y:S06]  /*7e80*/  HMMA.16816.F32.BF16 R8, R28.reuse, R188, R8 ;  /* 0x000000bc1c08723c */ /* 0x040fec0000041808 */
[----:B------:R-:W-:Y:S01]  /*7e90*/  HMMA.16816.F32.BF16 R4, R28, R190, R4 ;  /* 0x000000be1c04723c */ /* 0x000fe20000041804 */
[----:B------:R-:W4:Y:S04]  /*7ea0*/  LDSM.16.M88.4 R188, [R204+0x5800] ;  /* 0x00580000ccbc783b */ /* 0x000f280000000200 */
        /* <DEDUP_REMOVED lines=9> */
[----:B------:R-:W-:Y:S05]  /*7f40*/  LDSM.16.M88.4 R220, [R216+0x6000] ;  /* 0x00600000d8dc783b */ /* 0x000fea0000000200 */
[C---:B---3--:R-:W-:Y:S06]  /*7f50*/  HMMA.16816.F32.BF16 R16, R168.reuse, R32, R16 ;  /* 0x00000020a810723c */ /* 0x048fec0000041810 */
[----:B------:R-:W-:Y:S01]  /*7f60*/  HMMA.16816.F32.BF16 R12, R168, R34, R12 ;  /* 0x00000022a80c723c */ /* 0x000fe2000004180c */
[----:B------:R-:W2:Y:S05]  /*7f70*/  LDSM.16.M88.4 R32, [R194] ;  /* 0x00000000c220783b */ /* 0x000eaa0000000200 */
[C---:B----4-:R-:W-:Y:S06]  /*7f80*/  HMMA.16816.F32.BF16 R176, R224.reuse, R188, R176 ;  /* 0x000000bce0b0723c */ /* 0x050fec00000418b0 */
[----:B------:R-:W-:Y:S01]  /*7f90*/  HMMA.16816.F32.BF16 R172, R224, R190, R172 ;  /* 0x000000bee0ac723c */ /* 0x000fe200000418ac */
[----:B------:R-:W3:Y:S05]  /*7fa0*/  LDSM.16.M88.4 R188, [R195] ;  /* 0x00000000c3bc783b */ /* 0x000eea0000000200 */
[C---:B------:R-:W-:Y:S06]  /*7fb0*/  HMMA.16816.F32.BF16 R8, R168.reuse, R28, R8 ;  /* 0x0000001ca808723c */ /* 0x040fec0000041808 */
        /* <DEDUP_REMOVED lines=14> */
[----:B------:R-:W-:Y:S05]  /*80a0*/  LDSM.16.M88.4 R188, [R213+0x6000] ;  /* 0x00600000d5bc783b */ /* 0x000fea0000000200 */
[C---:B----4-:R-:W-:Y:S01]  /*80b0*/  HMMA.16816.F32.BF16 R224, R220.reuse, R28, R184 ;  /* 0x0000001cdce0723c */ /* 0x050fe200000418b8 */
[----:B------:R-:W3:Y:S05]  /*80c0*/  LDSM.16.M88.4 R184, [R204+0x6000] ;  /* 0x00600000ccb8783b */ /* 0x000eea0000000200 */
[C---:B-1----:R-:W-:Y:S06]  /*80d0*/  HMMA.16816.F32.BF16 R176, R220.reuse, R24, R176 ;  /* 0x00000018dcb0723c */ /* 0x042fec00000418b0 */
[C---:B------:R-:W-:Y:S01]  /*80e0*/  HMMA.16816.F32.BF16 R172, R220.reuse, R26, R172 ;  /* 0x0000001adcac723c */ /* 0x040fe200000418ac */
[----:B------:R-:W1:Y:S05]  /*80f0*/  LDSM.16.M88.4 R24, [R211+0xf000] ;  /* 0x00f00000d318783b */ /* 0x000e6a0000000200 */
[----:B------:R-:W-:Y:S01]  /*8100*/  HMMA.16816.F32.BF16 R180, R220, R30, R180 ;  /* 0x0000001edcb4723c */ /* 0x000fe200000418b4 */
[----:B------:R-:W4:Y:S05]  /*8110*/  LDSM.16.M88.4 R28, [R204+0x6800] ;  /* 0x00680000cc1c783b */ /* 0x000f2a0000000200 */
[C---:B-----5:R-:W-:Y:S06]  /*8120*/  HMMA.16816.F32.BF16 R16, R168.reuse, R20, R16 ;  /* 0x00000014a810723c */ /* 0x060fec0000041810 */
[C---:B------:R-:W-:Y:S01]  /*8130*/  HMMA.16816.F32.BF16 R12, R168.reuse, R22, R12 ;  /* 0x00000016a80c723c */ /* 0x040fe2000004180c */
[----:B------:R-:W5:Y:S05]  /*8140*/  LDSM.16.M88.4 R20, [R211+0xf800] ;  /* 0x00f80000d314783b */ /* 0x000f6a0000000200 */
[C---:B--2---:R-:W-:Y:S06]  /*8150*/  HMMA.16816.F32.BF16 R8, R168.reuse, R32, R8 ;  /* 0x00000020a808723c */ /* 0x044fec0000041808 */
[----:B------:R-:W-:Y:S01]  /*8160*/  HMMA.16816.F32.BF16 R4, R168, R34, R4 ;  /* 0x00000022a804723c */ /* 0x000fe20000041804 */
[----:B------:R-:W2:Y:S05]  /*8170*/  LDSM.16.M88.4 R32, [R204+0x7000] ;  /* 0x00700000cc20783b */ /* 0x000eaa0000000200 */
[----:B---3--:R-:W-:Y:S06]  /*8180*/  HMMA.16816.F32.BF16 R16, R188, R184, R16 ;  /* 0x000000b8bc10723c */ /* 0x008fec0000041810 */
[C---:B-1----:R-:W-:Y:S06]  /*8190*/  HMMA.16816.F32.BF16 R224, R168.reuse, R24, R224 ;  /* 0x00000018a8e0723c */ /* 0x042fec00000418e0 */
[----:B------:R-:W-:Y:S01]  /*81a0*/  HMMA.16816.F32.BF16 R180, R168, R26, R180 ;  /* 0x0000001aa8b4723c */ /* 0x000fe200000418b4 */
[----:B------:R-:W-:-:S05]  /*81b0*/  VIADD R24, R0, 0x1 ;  /* 0x0000000100187836 */ /* 0x000fca0000000000 */
[C---:B------:R-:W-:Y:S01]  /*81c0*/  ISETP.GE.AND P0, PT, R24.reuse, R166, PT ;  /* 0x000000a61800720c */ /* 0x040fe20003f06270 */
[----:B------:R-:W-:Y:S01]  /*81d0*/  HMMA.16816.F32.BF16 R12, R188, R186, R12 ;  /* 0x000000babc0c723c */ /* 0x000fe2000004180c */
[----:B------:R-:W-:Y:S02]  /*81e0*/  ISETP.GE.AND P2, PT, R24, R165, PT ;  /* 0x000000a51800720c */ /* 0x000fe40003f46270 */
[----:B------:R-:W1:Y:S01]  /*81f0*/  LDSM.16.M88.4 R24, [R204+0x7800] ;  /* 0x00780000cc18783b */ /* 0x000e620000000200 */
[----:B------:R-:W-:-:S04]  /*8200*/  DEPBAR.LE SB0, 0x0 ;  /* 0x000080000000791a */ /* 0x000fc80000000000 */
[----:B----4-:R-:W-:Y:S01]  /*8210*/  HMMA.16816.F32.BF16 R8, R188, R28, R8 ;  /* 0x0000001cbc08723c */ /* 0x010fe20000041808 */
[----:B------:R-:W-:Y:S01]  /*8220*/  FSEL R187, R17, -INF , !P0 ;  /* 0xff80000011bb7808 */ /* 0x000fe20004000000 */
[----:B------:R-:W-:Y:S01]  /*8230*/  VIADD R17, R0, 0x9 ;  /* 0x0000000900117836 */ /* 0x000fe20000000000 */
[----:B------:R-:W-:Y:S01]  /*8240*/  ISETP.GE.AND P0, PT, R2, R165, PT ;  /* 0x000000a50200720c */ /* 0x000fe20003f06270 */
[----:B------:R-:W-:Y:S01]  /*8250*/  VIADD R2, R0, 0x10 ;  /* 0x0000001000027836 */ /* 0x000fe20000000000 */
[----:B------:R-:W-:Y:S01]  /*8260*/  FSEL R19, R19, -INF , !P2 ;  /* 0xff80000013137808 */ /* 0x000fe20005000000 */
[----:B-----5:R-:W-:Y:S01]  /*8270*/  HMMA.16816.F32.BF16 R176, R168, R20, R176 ;  /* 0x00000014a8b0723c */ /* 0x020fe200000418b0 */
[----:B------:R-:W-:-:S05]  /*8280*/  ISETP.GE.AND P2, PT, R17, R166, PT ;  /* 0x000000a61100720c */ /* 0x000fca0003f46270 */
[C---:B------:R-:W-:Y:S04]  /*8290*/  HMMA.16816.F32.BF16 R4, R188.reuse, R30, R4 ;  /* 0x0000001ebc04723c */ /* 0x040fe80000041804 */
[----:B------:R-:W-:Y:S02]  /*82a0*/  FSEL R221, R14, -INF , !P0 ;  /* 0xff8000000edd7808 */ /* 0x000fe40004000000 */
[C---:B--2---:R-:W-:Y:S01]  /*82b0*/  HMMA.16816.F32.BF16 R224, R188.reuse, R32, R224 ;  /* 0x00000020bce0723c */ /* 0x044fe200000418e0 */
[----:B------:R-:W-:Y:S02]  /*82c0*/  FSEL R222, R13, -INF , !P2 ;  /* 0xff8000000dde7808 */ /* 0x000fe40005000000 */
[----:B------:R-:W-:Y:S01]  /*82d0*/  FSEL R220, R12, -INF , !P1 ;  /* 0xff8000000cdc7808 */ /* 0x000fe20004800000 */
[----:B------:R-:W-:Y:S01]  /*82e0*/  VIADD R12, R0, 0x18 ;  /* 0x00000018000c7836 */ /* 0x000fe20000000000 */
[----:B------:R-:W-:Y:S01]  /*82f0*/  BAR.SYNC.DEFER_BLOCKING 0x0 ;  /* 0x0000000000007b1d */ /* 0x000fe20000010000 */
[C---:B------:R-:W-:Y:S01]  /*8300*/  ISETP.GE.AND P0, PT, R2.reuse, R166, PT ;  /* 0x000000a60200720c */ /* 0x040fe20003f06270 */
[----:B------:R-:W-:Y:S01]  /*8310*/  HMMA.16816.F32.BF16 R180, R188, R34, R180 ;  /* 0x00000022bcb4723c */ /* 0x000fe200000418b4 */
[-C--:B------:R-:W-:Y:S01]  /*8320*/  ISETP.GE.AND P2, PT, R2, R165.reuse, PT ;  /* 0x000000a50200720c */ /* 0x080fe20003f46270 */
[----:B------:R-:W-:Y:S01]  /*8330*/  VIADD R2, R0, 0x11 ;  /* 0x0000001100027836 */ /* 0x000fe20000000000 */
[----:B------:R-:W-:-:S02]  /*8340*/  ISETP.GE.AND P1, PT, R17, R165, PT ;  /* 0x000000a51100720c */ /* 0x000fc40003f26270 */
[----:B------:R-:W-:Y:S01]  /*8350*/  FSEL R29, R8, -INF , !P0 ;  /* 0xff800000081d7808 */ /* 0x000fe20004000000 */
[----:B------:R-:W-:Y:S01]  /*8360*/  HMMA.16816.F32.BF16 R172, R168, R22, R172 ;  /* 0x00000016a8ac723c */ /* 0x000fe200000418ac */
[----:B------:R-:W-:Y:S01]  /*8370*/  FSEL R33, R15, -INF , !P1 ;  /* 0xff8000000f217808 */ /* 0x000fe20004800000 */
[----:B------:R-:W-:Y:S01]  /*8380*/  VIADD R8, R0, 0x20 ;  /* 0x0000002000087836 */ /* 0x000fe20000000000 */
[CC--:B------:R-:W-:Y:S02]  /*8390*/  ISETP.GE.AND P1, PT, R2.reuse, R166.reuse, PT ;  /* 0x000000a60200720c */ /* 0x0c0fe40003f26270 */
[----:B------:R-:W-:Y:S01]  /*83a0*/  ISETP.GE.AND P0, PT, R2, R165, PT ;  /* 0x000000a50200720c */ /* 0x000fe20003f06270 */
[----:B------:R-:W-:Y:S01]  /*83b0*/  VIADD R2, R0, 0x19 ;  /* 0x0000001900027836 */ /* 0x000fe20000000000 */
[----:B------:R-:W-:Y:S01]  /*83c0*/  FSEL R23, R10, -INF , !P2 ;  /* 0xff8000000a177808 */ /* 0x000fe20005000000 */
[----:B-1----:R-:W-:Y:S01]  /*83d0*/  HMMA.16816.F32.BF16 R176, R188, R24, R176 ;  /* 0x00000018bcb0723c */ /* 0x002fe200000418b0 */
[----:B------:R-:W-:-:S02]  /*83e0*/  ISETP.GE.AND P2, PT, R12, R166, PT ;  /* 0x000000a60c00720c */ /* 0x000fc40003f46270 */
[----:B------:R-:W-:Y:S02]  /*83f0*/  FSEL R31, R9, -INF , !P1 ;  /* 0xff800000091f7808 */ /* 0x000fe40004800000 */
[-C--:B------:R-:W-:Y:S02]  /*8400*/  ISETP.GE.AND P1, PT, R12, R165.reuse, PT ;  /* 0x000000a50c00720c */ /* 0x080fe40003f26270 */
[----:B------:R-:W-:Y:S02]  /*8410*/  FSEL R22, R11, -INF , !P0 ;  /* 0xff8000000b167808 */ /* 0x000fe40004000000 */
[-C--:B------:R-:W-:Y:S02]  /*8420*/  ISETP.GE.AND P0, PT, R2, R166.reuse, PT ;  /* 0x000000a60200720c */ /* 0x080fe40003f06270 */
[----:B------:R-:W-:Y:S01]  /*8430*/  FSEL R30, R4, -INF , !P2 ;  /* 0xff800000041e7808 */ /* 0x000fe20005000000 */
[----:B------:R-:W-:Y:S01]  /*8440*/  VIADD R4, R0, 0x28 ;  /* 0x0000002800047836 */ /* 0x000fe20000000000 */
[----:B------:R-:W-:Y:S01]  /*8450*/  ISETP.GE.AND P2, PT, R2, R165, PT ;  /* 0x000000a50200720c */ /* 0x000fe20003f46270 */
[----:B------:R-:W-:Y:S01]  /*8460*/  VIADD R2, R0, 0x21 ;  /* 0x0000002100027836 */ /* 0x000fe20000000000 */
[----:B------:R-:W-:Y:S01]  /*8470*/  FSEL R21, R6, -INF , !P1 ;  /* 0xff80000006157808 */ /* 0x000fe20004800000 */
[----:B------:R-:W-:Y:S01]  /*8480*/  HMMA.16816.F32.BF16 R172, R188, R26, R172 ;  /* 0x0000001abcac723c */ /* 0x000fe200000418ac */
[----:B------:R-:W-:-:S02]  /*8490*/  ISETP.GE.AND P1, PT, R8, R166, PT ;  /* 0x000000a60800720c */ /* 0x000fc40003f26270 */
[----:B------:R-:W-:Y:S02]  /*84a0*/  FSEL R28, R5, -INF , !P0 ;  /* 0xff800000051c7808 */ /* 0x000fe40004000000 */
[-C--:B------:R-:W-:Y:S02]  /*84b0*/  ISETP.GE.AND P0, PT, R8, R165.reuse, PT ;  /* 0x000000a50800720c */ /* 0x080fe40003f06270 */
[----:B------:R-:W-:Y:S02]  /*84c0*/  FSEL R20, R7, -INF , !P2 ;  /* 0xff80000007147808 */ /* 0x000fe40005000000 */
[----:B------:R-:W-:Y:S02]  /*84d0*/  FSEL R32, R224, -INF , !P1 ;  /* 0xff800000e0207808 */ /* 0x000fe40004800000 */
[C---:B------:R-:W-:Y:S02]  /*84e0*/  ISETP.GE.AND P2, PT, R2.reuse, R166, PT ;  /* 0x000000a60200720c */ /* 0x040fe40003f46270 */
[----:B------:R-:W-:Y:S01]  /*84f0*/  ISETP.GE.AND P1, PT, R2, R165, PT ;  /* 0x000000a50200720c */ /* 0x000fe20003f26270 */
[----:B------:R-:W-:Y:S01]  /*8500*/  VIADD R2, R0, 0x29 ;  /* 0x0000002900027836 */ /* 0x000fe20000000000 */
[----:B------:R-:W-:-:S02]  /*8510*/  FSEL R226, R226, -INF , !P0 ;  /* 0xff800000e2e27808 */ /* 0x000fc40004000000 */
[C---:B------:R-:W-:Y:S02]  /*8520*/  ISETP.GE.AND P0, PT, R4.reuse, R166, PT ;  /* 0x000000a60400720c */ /* 0x040fe40003f06270 */
[----:B------:R-:W-:Y:S02]  /*8530*/  FSEL R231, R225, -INF , !P2 ;  /* 0xff800000e1e77808 */ /* 0x000fe40005000000 */
[-C--:B------:R-:W-:Y:S01]  /*8540*/  ISETP.GE.AND P2, PT, R4, R165.reuse, PT ;  /* 0x000000a50400720c */ /* 0x080fe20003f46270 */
[----:B------:R-:W-:Y:S01]  /*8550*/  VIADD R4, R0, 0x31 ;  /* 0x0000003100047836 */ /* 0x000fe20000000000 */
[----:B------:R-:W-:Y:S02]  /*8560*/  FSEL R167, R180, -INF , !P0 ;  /* 0xff800000b4a77808 */ /* 0x000fe40004000000 */
[----:B------:R-:W-:Y:S02]  /*8570*/  ISETP.GE.AND P0, PT, R2, R165, PT ;  /* 0x000000a50200720c */ /* 0x000fe40003f06270 */
[----:B------:R-:W-:-:S02]  /*8580*/  FSEL R227, R227, -INF , !P1 ;  /* 0xff800000e3e37808 */ /* 0x000fc40004800000 */
[-C--:B------:R-:W-:Y:S01]  /*8590*/  ISETP.GE.AND P1, PT, R2, R166.reuse, PT ;  /* 0x000000a60200720c */ /* 0x080fe20003f26270 */
[----:B------:R-:W-:Y:S01]  /*85a0*/  VIADD R2, R0, 0x30 ;  /* 0x0000003000027836 */ /* 0x000fe20000000000 */
[----:B------:R-:W-:Y:S02]  /*85b0*/  FSEL R223, R183, -INF , !P0 ;  /* 0xff800000b7df7808 */ /* 0x000fe40004000000 */
[-C--:B------:R-:W-:Y:S02]  /*85c0*/  ISETP.GE.AND P0, PT, R4, R166.reuse, PT ;  /* 0x000000a60400720c */ /* 0x080fe40003f06270 */
[----:B------:R-:W-:Y:S02]  /*85d0*/  FSEL R224, R182, -INF , !P2 ;  /* 0xff800000b6e07808 */ /* 0x000fe40005000000 */
[----:B------:R-:W-:Y:S02]  /*85e0*/  FSEL R185, R177, -INF , !P0 ;  /* 0xff800000b1b97808 */ /* 0x000fe40004000000 */
[----:B------:R-:W-:-:S02]  /*85f0*/  ISETP.GE.AND P2, PT, R2, R166, PT ;  /* 0x000000a60200720c */ /* 0x000fc40003f46270 */
[----:B------:R-:W-:Y:S02]  /*8600*/  FSEL R225, R181, -INF , !P1 ;  /* 0xff800000b5e17808 */ /* 0x000fe40004800000 */
[-C--:B------:R-:W-:Y:S02]  /*8610*/  ISETP.GE.AND P0, PT, R0, R165.reuse, PT ;  /* 0x000000a50000720c */ /* 0x080fe40003f06270 */
[-C--:B------:R-:W-:Y:S01]  /*8620*/  ISETP.GE.AND P1, PT, R2, R165.reuse, PT ;  /* 0x000000a50200720c */ /* 0x080fe20003f26270 */
[----:B------:R-:W-:Y:S01]  /*8630*/  VIADD R2, R0, 0x39 ;  /* 0x0000003900027836 */ /* 0x000fe20000000000 */
[----:B------:R-:W-:Y:S02]  /*8640*/  FSEL R186, R176, -INF , !P2 ;  /* 0xff800000b0ba7808 */ /* 0x000fe40005000000 */
[----:B------:R-:W-:Y:S02]  /*8650*/  FSEL R18, R18, -INF , !P0 ;  /* 0xff80000012127808 */ /* 0x000fe40004000000 */
[----:B------:R-:W-:Y:S01]  /*8660*/  ISETP.GE.AND P2, PT, R4, R165, PT ;  /* 0x000000a50400720c */ /* 0x000fe20003f46270 */
[----:B------:R-:W-:Y:S01]  /*8670*/  VIADD R4, R0, 0x38 ;  /* 0x0000003800047836 */ /* 0x000fe20000000000 */
[----:B------:R-:W-:-:S02]  /*8680*/  FSEL R181, R178, -INF , !P1 ;  /* 0xff800000b2b57808 */ /* 0x000fc40004800000 */
[----:B------:R-:W-:Y:S02]  /*8690*/  PLOP3.LUT P0, PT, PT, PT, UP0, 0x80, 0x0 ;  /* 0x000000000000781c */ /* 0x000fe40003f0f008 */
[-C--:B------:R-:W-:Y:S02]  /*86a0*/  ISETP.GE.AND P1, PT, R0, R166.reuse, PT ;  /* 0x000000a60000720c */ /* 0x080fe40003f26270 */
[----:B------:R-:W-:Y:S02]  /*86b0*/  FSEL R180, R179, -INF , !P2 ;  /* 0xff800000b3b47808 */ /* 0x000fe40005000000 */
[----:B------:R-:W-:Y:S02]  /*86c0*/  FSEL R0, R16, -INF , !P1 ;  /* 0xff80000010007808 */ /* 0x000fe40004800000 */
[-C--:B------:R-:W-:Y:S02]  /*86d0*/  ISETP.GE.AND P2, PT, R4, R166.reuse, PT ;  /* 0x000000a60400720c */ /* 0x080fe40003f46270 */
[----:B------:R-:W-:-:S02]  /*86e0*/  ISETP.GE.AND P1, PT, R2, R166, PT ;  /* 0x000000a60200720c */ /* 0x000fc40003f26270 */
[----:B------:R-:W-:Y:S02]  /*86f0*/  FSEL R184, R172, -INF , !P2 ;  /* 0xff800000acb87808 */ /* 0x000fe40005000000 */
[----:B------:R-:W-:Y:S02]  /*8700*/  FSEL R182, R173, -INF , !P1 ;  /* 0xff800000adb67808 */ /* 0x000fe40004800000 */
[-C--:B------:R-:W-:Y:S02]  /*8710*/  ISETP.GE.AND P2, PT, R4, R165.reuse, PT ;  /* 0x000000a50400720c */ /* 0x080fe40003f46270 */
[----:B------:R-:W-:Y:S02]  /*8720*/  ISETP.GE.AND P1, PT, R2, R165, PT ;  /* 0x000000a50200720c */ /* 0x000fe40003f26270 */
[----:B------:R-:W-:Y:S02]  /*8730*/  FSEL R179, R174, -INF , !P2 ;  /* 0xff800000aeb37808 */ /* 0x000fe40005000000 */
[----:B------:R-:W-:Y:S01]  /*8740*/  FSEL R177, R175, -INF , !P1 ;  /* 0xff800000afb17808 */ /* 0x000fe20004800000 */
[----:B------:R-:W-:Y:S08]  /*8750*/  @!P0 BRA `(.L_x_71) ;  /* 0x0000000800548947 */ /* 0x000ff00003800000 */
[----:B------:R-:W-:Y:S01]  /*8760*/  UIADD3 UR5, UR19, -0x3, URZ ;  /* 0xfffffffd13057890 */ /* 0x000fe2000fffe03f */
[----:B------:R-:W1:Y:S01]  /*8770*/  @!P6 LDC.64 R8, c[0x0][0x218] ;  /* 0x00008600ff08eb82 */ /* 0x000e620000000a00 */
[----:B------:R2:W-:Y:S01]  /*8780*/  @P6 STS.128 [R219+0x8000], RZ ;  /* 0x008000ffdb006388 */ /* 0x0005e20000000c00 */
[----:B------:R-:W-:Y:S01]  /*8790*/  BSSY B0, `(.L_x_72) ;  /* 0x0000090000007945 */ /* 0x000fe20003800000 */
[----:B------:R-:W-:Y:S02]  /*87a0*/  USHF.R.S32.HI UR4, URZ, 0x1f, UR5 ;  /* 0x0000001f3f047899 */ /* 0x000fe40008011405 */
[----:B------:R-:W-:Y:S02]  /*87b0*/  UIMAD.WIDE.U32 UR6, UR5, UR8, URZ ;  /* 0x00000008050672a5 */ /* 0x000fe4000f8e003f */
[----:B------:R-:W-:Y:S01]  /*87c0*/  UIMAD UR4, UR4, UR8, URZ ;  /* 0x00000008040472a4 */ /* 0x000fe2000f8e023f */
[----:B------:R-:W3:Y:S03]  /*87d0*/  @!P5 LDC.64 R6, c[0x0][0x218] ;  /* 0x00008600ff06db82 */ /* 0x000ee60000000a00 */
[----:B------:R-:W-:Y:S01]  /*87e0*/  UIMAD UR4, UR5, UR9, UR4 ;  /* 0x00000009050472a4 */ /* 0x000fe2000f8e0204 */
[----:B------:R-:W-:-:S02]  /*87f0*/  IMAD.U32 R16, RZ, RZ, UR6 ;  /* 0x00000006ff107e24 */ /* 0x000fc4000f8e00ff */
[----:B------:R-:W-:Y:S01]  /*8800*/  IMAD.U32 R17, RZ, RZ, UR7 ;  /* 0x00000007ff117e24 */ /* 0x000fe2000f8e00ff */
[----:B------:R-:W-:Y:S01]  /*8810*/  UIADD3 UR4, UR7, UR4, URZ ;  /* 0x0000000407047290 */ /* 0x000fe2000fffe03f */
[----:B------:R-:W4:Y:S01]  /*8820*/  @!P4 LDC.64 R4, c[0x0][0x218] ;  /* 0x00008600ff04cb82 */ /* 0x000f220000000a00 */
[----:B------:R-:W-:-:S04]  /*8830*/  LEA R14, P1, R16, R232, 0x6 ;  /* 0x000000e8100e7211 */ /* 0x000fc800078230ff */
[----:B------:R-:W-:-:S03]  /*8840*/  IMAD.U32 R2, RZ, RZ, UR4 ;  /* 0x00000004ff027e24 */ /* 0x000fc6000f8e00ff */
[----:B------:R-:W5:Y:S02]  /*8850*/  @!P3 LDC.64 R12, c[0x0][0x218] ;  /* 0x00008600ff0cbb82 */ /* 0x000f640000000a00 */
[----:B------:R-:W-:Y:S02]  /*8860*/  LEA.HI.X R2, R16, R235, R2, 0x6, P1 ;  /* 0x000000eb10027211 */ /* 0x000fe400008f3402 */
[----:B-1----:R-:W-:-:S04]  /*8870*/  @!P6 LEA R24, P1, R14, R8, 0x1 ;  /* 0x000000080e18e211 */ /* 0x002fc800078208ff */
[----:B------:R-:W1:Y:S01]  /*8880*/  @!P6 LDC.64 R10, c[0x0][0x218] ;  /* 0x00008600ff0aeb82 */ /* 0x000e620000000a00 */
[C---:B------:R-:W-:Y:S02]  /*8890*/  @!P6 LEA.HI.X R25, R14.reuse, R9, R2, 0x1, P1 ;  /* 0x000000090e19e211 */ /* 0x040fe400008f0c02 */
[----:B---3--:R-:W-:-:S03]  /*88a0*/  @!P5 LEA R26, P2, R14, R6, 0x1 ;  /* 0x000000060e1ad211 */ /* 0x008fc600078408ff */
[----:B------:R-:W-:Y:S01]  /*88b0*/  @!PT LDS RZ, [RZ] ;  /* 0x00000000fffff984 */ /* 0x000fe20000000800 */
[----:B------:R-:W-:Y:S01]  /*88c0*/  @!PT LDS RZ, [RZ] ;  /* 0x00000000fffff984 */ /* 0x000fe20000000800 */
[----:B------:R-:W-:Y:S01]  /*88d0*/  @!PT LDS RZ, [RZ] ;  /* 0x00000000fffff984 */ /* 0x000fe20000000800 */
[----:B------:R3:W-:Y:S01]  /*88e0*/  @!P6 LDGSTS.E.BYPASS.LTC128B.128 [R219+0x8000], desc[UR26][R24.64] ;  /* 0x0800000018dbefae */ /* 0x0007e2000b901d5a */
[C-C-:B------:R-:W-:Y:S01]  /*88f0*/  @!P5 LEA.HI.X R27, R14.reuse, R7, R2.reuse, 0x1, P2 ;  /* 0x000000070e1bd211 */ /* 0x140fe200010f0c02 */
[----:B------:R-:W2:Y:S01]  /*8900*/  @!P5 LDC.64 R8, c[0x0][0x218] ;  /* 0x00008600ff08db82 */ /* 0x000ea20000000a00 */
[C---:B----4-:R-:W-:Y:S01]  /*8910*/  @!P4 LEA R16, P1, R14.reuse, R4, 0x1 ;  /* 0x000000040e10c211 */ /* 0x050fe200078208ff */
[----:B------:R4:W-:Y:S03]  /*8920*/  @P5 STS.128 [R219+0xa000], RZ ;  /* 0x00a000ffdb005388 */ /* 0x0009e60000000c00 */
[C-C-:B------:R-:W-:Y:S01]  /*8930*/  @!P4 LEA.HI.X R17, R14.reuse, R5, R2.reuse, 0x1, P1 ;  /* 0x000000050e11c211 */ /* 0x140fe200008f0c02 */
[----:B------:R-:W-:Y:S01]  /*8940*/  @!PT LDS RZ, [RZ] ;  /* 0x00000000fffff984 */ /* 0x000fe20000000800 */
[----:B------:R-:W-:Y:S01]  /*8950*/  @!PT LDS RZ, [RZ] ;  /* 0x00000000fffff984 */ /* 0x000fe20000000800 */
[----:B------:R-:W-:Y:S01]  /*8960*/  @!PT LDS RZ, [RZ] ;  /* 0x00000000fffff984 */ /* 0x000fe20000000800 */
[----:B------:R4:W-:Y:S02]  /*8970*/  @!P5 LDGSTS.E.BYPASS.LTC128B.128 [R219+0xa000], desc[UR26][R26.64+0x80] ;  /* 0x0a0000801adbdfae */ /* 0x0009e4000b901d5a */
[----:B------:R-:W4:Y:S01]  /*8980*/  @!P4 LDC.64 R6, c[0x0][0x218] ;  /* 0x00008600ff06cb82 */ /* 0x000f220000000a00 */
[C---:B-----5:R-:W-:Y:S01]  /*8990*/  @!P3 LEA R12, P1, R14.reuse, R12, 0x1 ;  /* 0x0000000c0e0cb211 */ /* 0x060fe200078208ff */
[----:B------:R1:W-:Y:S03]  /*89a0*/  @P4 STS.128 [R219+0xc000], RZ ;  /* 0x00c000ffdb004388 */ /* 0x0003e60000000c00 */
[C---:B------:R-:W-:Y:S01]  /*89b0*/  @!P3 LEA.HI.X R13, R14.reuse, R13, R2, 0x1, P1 ;  /* 0x0000000d0e0db211 */ /* 0x040fe200008f0c02 */
[----:B------:R-:W-:Y:S01]  /*89c0*/  @!PT LDS RZ, [RZ] ;  /* 0x00000000fffff984 */ /* 0x000fe20000000800 */
[----:B------:R-:W-:Y:S01]  /*89d0*/  @!PT LDS RZ, [RZ] ;  /* 0x00000000fffff984 */ /* 0x000fe20000000800 */
[----:B------:R-:W-:Y:S01]  /*89e0*/  @!PT LDS RZ, [RZ] ;  /* 0x00000000fffff984 */ /* 0x000fe20000000800 */
[----:B------:R5:W-:Y:S02]  /*89f0*/  @!P4 LDGSTS.E.BYPASS.LTC128B.128 [R219+0xc000], desc[UR26][R16.64+0x100] ;  /* 0x0c00010010dbcfae */ /* 0x000be4000b901d5a */
[----:B------:R-:W5:Y:S02]  /*8a00*/  @!P3 LDC.64 R4, c[0x0][0x218] ;  /* 0x00008600ff04bb82 */ /* 0x000f640000000a00 */
[----:B------:R2:W-:Y:S04]  /*8a10*/  @P3 STS.128 [R219+0xe000], RZ ;  /* 0x00e000ffdb003388 */ /* 0x0005e80000000c00 */
[----:B------:R-:W-:Y:S01]  /*8a20*/  @!PT LDS RZ, [RZ] ;  /* 0x00000000fffff984 */ /* 0x000fe20000000800 */
[----:B------:R-:W-:Y:S01]  /*8a30*/  @!PT LDS RZ, [RZ] ;  /* 0x00000000fffff984 */ /* 0x000fe20000000800 */
[----:B------:R-:W-:Y:S01]  /*8a40*/  @!PT LDS RZ, [RZ] ;  /* 0x00000000fffff984 */ /* 0x000fe20000000800 */
[----:B------:R5:W-:Y:S01]  /*8a50*/  @!P3 LDGSTS.E.BYPASS.LTC128B.128 [R219+0xe000], desc[UR26][R12.64+0x180] ;  /* 0x0e0001800cdbbfae */ /* 0x000be2000b901d5a */
[----:B---3--:R-:W-:-:S03]  /*8a60*/  IADD3 R24, P2, R14, UR32, RZ ;  /* 0x000000200e187c10 */ /* 0x008fc6000ff5e0ff */
[----:B------:R3:W-:Y:S01]  /*8a70*/  @P6 STS.128 [R219+0x8800], RZ ;  /* 0x008800ffdb006388 */ /* 0x0007e20000000c00 */
[----:B------:R-:W3:Y:S01]  /*8a80*/  @!P5 LDC.64 R14, c[0x0][0x218] ;  /* 0x00008600ff0edb82 */ /* 0x000ee20000000a00 */
[----:B-1----:R-:W-:Y:S02]  /*8a90*/  @!P6 LEA R10, P1, R24, R10, 0x1 ;  /* 0x0000000a180ae211 */ /* 0x002fe400078208ff */
[----:B------:R-:W-:Y:S02]  /*8aa0*/  IADD3.X R2, R2, UR31, RZ, P2, !PT ;  /* 0x0000001f02027c10 */ /* 0x000fe400097fe4ff */
[C---:B----4-:R-:W-:Y:S02]  /*8ab0*/  @!P4 LEA R26, P2, R24.reuse, R6, 0x1 ;  /* 0x00000006181ac211 */ /* 0x050fe400078408ff */
[C---:B------:R-:W-:Y:S02]  /*8ac0*/  @!P6 LEA.HI.X R11, R24.reuse, R11, R2, 0x1, P1 ;  /* 0x0000000b180be211 */ /* 0x040fe400008f0c02 */
[----:B--2---:R-:W-:-:S02]  /*8ad0*/  @!P5 LEA R8, P1, R24, R8, 0x1 ;  /* 0x000000081808d211 */ /* 0x004fc400078208ff */
[C-C-:B------:R-:W-:Y:S01]  /*8ae0*/  @!P4 LEA.HI.X R27, R24.reuse, R7, R2.reuse, 0x1, P2 ;  /* 0x00000007181bc211 */ /* 0x140fe200010f0c02 */
[----:B------:R-:W-:Y:S01]  /*8af0*/  @!PT LDS RZ, [RZ] ;  /* 0x00000000fffff984 */ /* 0x000fe20000000800 */
[----:B------:R-:W-:Y:S01]  /*8b00*/  @!PT LDS RZ, [RZ] ;  /* 0x00000000fffff984 */ /* 0x000fe20000000800 */
[----:B------:R-:W-:Y:S01]  /*8b10*/  @!PT LDS RZ, [RZ] ;  /* 0x00000000fffff984 */ /* 0x000fe20000000800 */
[----:B------:R1:W-:Y:S01]  /*8b20*/  @!P6 LDGSTS.E.BYPASS.LTC128B.128 [R219+0x8800], desc[UR26][R10.64] ;  /* 0x088000000adbefae */ /* 0x0003e2000b901d5a */
[----:B-----5:R-:W2:Y:S01]  /*8b30*/  @!P6 LDC.64 R16, c[0x0][0x218] ;  /* 0x00008600ff10eb82 */ /* 0x020ea20000000a00 */
[C-C-:B------:R-:W-:Y:S02]  /*8b40*/  @!P5 LEA.HI.X R9, R24.reuse, R9, R2.reuse, 0x1, P1 ;  /* 0x000000091809d211 */ /* 0x140fe400008f0c02 */
[----:B------:R4:W-:Y:S01]  /*8b50*/  @P5 STS.128 [R219+0xa800], RZ ;  /* 0x00a800ffdb005388 */ /* 0x0009e20000000c00 */
[C---:B------:R-:W-:Y:S02]  /*8b60*/  @!P3 LEA R34, P1, R24.reuse, R4, 0x1 ;  /* 0x000000041822b211 */ /* 0x040fe400078208ff */
[C---:B------:R-:W-:Y:S01]  /*8b70*/  IADD3 R25, P2, R24.reuse, UR32, RZ ;  /* 0x0000002018197c10 */ /* 0x040fe2000ff5e0ff */
[----:B------:R-:W-:Y:S01]  /*8b80*/  @!PT LDS RZ, [RZ] ;  /* 0x00000000fffff984 */ /* 0x000fe20000000800 */
[----:B------:R-:W-:Y:S01]  /*8b90*/  @!PT LDS RZ, [RZ] ;  /* 0x00000000fffff984 */ /* 0x000fe20000000800 */
[----:B------:R-:W-:Y:S01]  /*8ba0*/  @!PT LDS RZ, [RZ] ;  /* 0x00000000fffff984 */ /* 0x000fe20000000800 */
[----:B------:R5:W-:Y:S01]  /*8bb0*/  @!P5 LDGSTS.E.BYPASS.LTC128B.128 [R219+0xa800], desc[UR26][R8.64+0x80] ;  /* 0x0a80008008dbdfae */ /* 0x000be2000b901d5a */
[----:B------:R-:W4:Y:S01]  /*8bc0*/  @!P4 LDC.64 R12, c[0x0][0x218] ;  /* 0x00008600ff0ccb82 */ /* 0x000f220000000a00 */
[----:B------:R-:W-:-:S02]  /*8bd0*/  @!P3 LEA.HI.X R35, R24, R5, R2, 0x1, P1 ;  /* 0x000000051823b211 */ /* 0x000fc400008f0c02 */
[----:B------:R-:W-:Y:S01]  /*8be0*/  IADD3.X R2, R2, UR31, RZ, P2, !PT ;  /* 0x0000001f02027c10 */ /* 0x000fe200097fe4ff */
[----:B------:R1:W-:Y:S01]  /*8bf0*/  @P4 STS.128 [R219+0xc800], RZ ;  /* 0x00c800ffdb004388 */ /* 0x0003e20000000c00 */
[----:B---3--:R-:W-:-:S03]  /*8c00*/  @!P5 LEA R14, P2, R25, R14, 0x1 ;  /* 0x0000000e190ed211 */ /* 0x008fc600078408ff */
[----:B------:R-:W3:Y:S01]  /*8c10*/  @!P5 LDC.64 R6, c[0x0][0x218] ;  /* 0x00008600ff06db82 */ /* 0x000ee20000000a00 */
[----:B------:R-:W-:Y:S01]  /*8c20*/  @!PT LDS RZ, [RZ] ;  /* 0x00000000fffff984 */ /* 0x000fe20000000800 */
[----:B------:R-:W-:Y:S01]  /*8c30*/  @!PT LDS RZ, [RZ] ;  /* 0x00000000fffff984 */ /* 0x000fe20000000800 */
[----:B------:R-:W-:Y:S01]  /*8c40*/  @!PT LDS RZ, [RZ] ;  /* 0x00000000fffff984 */ /* 0x000fe20000000800 */
[----:B------:R4:W-:Y:S01]  /*8c50*/  @!P4 LDGSTS.E.BYPASS.LTC128B.128 [R219+0xc800], desc[UR26][R26.64+0x100] ;  /* 0x0c8001001adbcfae */ /* 0x0009e2000b901d5a */
[----:B------:R-:W-:-:S03]  /*8c60*/  @!P5 LEA.HI.X R15, R25, R15, R2, 0x1, P2 ;  /* 0x0000000f190fd211 */ /* 0x000fc600010f0c02 */
[----:B------:R1:W-:Y:S03]  /*8c70*/  @P3 STS.128 [R219+0xe800], RZ ;  /* 0x00e800ffdb003388 */ /* 0x0003e60000000c00 */
[----:B------:R-:W3:Y:S01]  /*8c80*/  @!P4 LDC.64 R4, c[0x0][0x218] ;  /* 0x00008600ff04cb82 */ /* 0x000ee20000000a00 */
[C---:B--2---:R-:W-:Y:S01]  /*8c90*/  @!P6 LEA R16, P1, R25.reuse, R16, 0x1 ;  /* 0x000000101910e211 */ /* 0x044fe200078208ff */
[----:B------:R-:W-:Y:S01]  /*8ca0*/  @!PT LDS RZ, [RZ] ;  /* 0x00000000fffff984 */ /* 0x000fe20000000800 */
[----:B------:R-:W-:Y:S01]  /*8cb0*/  @!PT LDS RZ, [RZ] ;  /* 0x00000000fffff984 */ /* 0x000fe20000000800 */
[----:B------:R-:W-:Y:S01]  /*8cc0*/  @!PT LDS RZ, [RZ] ;  /* 0x00000000fffff984 */ /* 0x000fe20000000800 */
[----:B------:R2:W-:Y:S03]  /*8cd0*/  @!P3 LDGSTS.E.BYPASS.LTC128B.128 [R219+0xe800], desc[UR26][R34.64+0x180] ;  /* 0x0e80018022dbbfae */ /* 0x0005e6000b901d5a */
[C---:B------:R-:W-:Y:S01]  /*8ce0*/  @!P6 LEA.HI.X R17, R25.reuse, R17, R2, 0x1, P1 ;  /* 0x000000111911e211 */ /* 0x040fe200008f0c02 */
[----:B------:R2:W-:Y:S02]  /*8cf0*/  @P6 STS.128 [R219+0x9000], RZ ;  /* 0x009000ffdb006388 */ /* 0x0005e40000000c00 */
[----:B-1----:R-:W1:Y:S02]  /*8d00*/  @!P3 LDC.64 R10, c[0x0][0x218] ;  /* 0x00008600ff0abb82 */ /* 0x002e640000000a00 */
[----:B------:R-:W-:Y:S01]  /*8d10*/  @!PT LDS RZ, [RZ] ;  /* 0x00000000fffff984 */ /* 0x000fe20000000800 */
[----:B------:R-:W-:Y:S01]  /*8d20*/  @!PT LDS RZ, [RZ] ;  /* 0x00000000fffff984 */ /* 0x000fe20000000800 */
[----:B------:R-:W-:Y:S01]  /*8d30*/  @!PT LDS RZ, [RZ] ;  /* 0x00000000fffff984 */ /* 0x000fe20000000800 */
[----:B------:R2:W-:Y:S04]  /*8d40*/  @!P6 LDGSTS.E.BYPASS.LTC128B.128 [R219+0x9000], desc[UR26][R16.64] ;  /* 0x0900000010dbefae */ /* 0x0005e8000b901d5a */
[----:B------:R2:W-:Y:S02]  /*8d50*/  @P5 STS.128 [R219+0xb000], RZ ;  /* 0x00b000ffdb005388 */ /* 0x0005e40000000c00 */
[----:B-----5:R-:W5:Y:S02]  /*8d60*/  @!P6 LDC.64 R8, c[0x0][0x218] ;  /* 0x00008600ff08eb82 */ /* 0x020f640000000a00 */
[----:B------:R-:W-:Y:S01]  /*8d70*/  @!PT LDS RZ, [RZ] ;  /* 0x00000000fffff984 */ /* 0x000fe20000000800 */
[----:B------:R-:W-:Y:S01]  /*8d80*/  @!PT LDS RZ, [RZ] ;  /* 0x00000000fffff984 */ /* 0x000fe20000000800 */
[----:B------:R-:W-:Y:S01]  /*8d90*/  @!PT LDS RZ, [RZ] ;  /* 0x00000000fffff984 */ /* 0x000fe20000000800 */
[----:B------:R2:W-:Y:S01]  /*8da0*/  @!P5 LDGSTS.E.BYPASS.LTC128B.128 [R219+0xb000], desc[UR26][R14.64+0x80] ;  /* 0x0b0000800edbdfae */ /* 0x0005e2000b901d5a */
[----:B----4-:R-:W-:-:S02]  /*8db0*/  @!P4 LEA R26, P1, R25, R12, 0x1 ;  /* 0x0000000c191ac211 */ /* 0x010fc400078208ff */
[C---:B------:R-:W-:Y:S01]  /*8dc0*/  IADD3 R12, P2, R25.reuse, UR32, RZ ;  /* 0x00000020190c7c10 */ /* 0x040fe2000ff5e0ff */
[----:B------:R2:W-:Y:S01]  /*8dd0*/  @P4 STS.128 [R219+0xd000], RZ ;  /* 0x00d000ffdb004388 */ /* 0x0005e20000000c00 */
[----:B------:R-:W-:-:S05]  /*8de0*/  @!P4 LEA.HI.X R27, R25, R13, R2, 0x1, P1 ;  /* 0x0000000d191bc211 */ /* 0x000fca00008f0c02 */
[----:B------:R-:W-:Y:S01]  /*8df0*/  @!PT LDS RZ, [RZ] ;  /* 0x00000000fffff984 */ /* 0x000fe20000000800 */
[----:B------:R-:W-:Y:S01]  /*8e00*/  @!PT LDS RZ, [RZ] ;  /* 0x00000000fffff984 */ /* 0x000fe20000000800 */
[----:B------:R-:W-:Y:S01]  /*8e10*/  @!PT LDS RZ, [RZ] ;  /* 0x00000000fffff984 */ /* 0x000fe20000000800 */
[----:B------:R2:W-:Y:S01]  /*8e20*/  @!P4 LDGSTS.E.BYPASS.LTC128B.128 [R219+0xd000], desc[UR26][R26.64+0x100] ;  /* 0x0d0001001adbcfae */ /* 0x0005e2000b901d5a */
[----:B-1----:R-:W-:-:S03]  /*8e30*/  @!P3 LEA R10, P1, R25, R10, 0x1 ;  /* 0x0000000a190ab211 */ /* 0x002fc600078208ff */
[----:B------:R2:W-:Y:S01]  /*8e40*/  @P3 STS.128 [R219+0xf000], RZ ;  /* 0x00f000ffdb003388 */ /* 0x0005e20000000c00 */
[----:B------:R-:W-:Y:S02]  /*8e50*/  @!P3 LEA.HI.X R11, R25, R11, R2, 0x1, P1 ;  /* 0x0000000b190bb211 */ /* 0x000fe400008f0c02 */
[----:B------:R-:W-:Y:S02]  /*8e60*/  IADD3.X R2, R2, UR31, RZ, P2, !PT ;  /* 0x0000001f02027c10 */ /* 0x000fe400097fe4ff */
[C---:B-----5:R-:W-:Y:S01]  /*8e70*/  @!P6 LEA R8, P1, R12.reuse, R8, 0x1 ;  /* 0x000000080c08e211 */ /* 0x060fe200078208ff */
[----:B------:R-:W-:Y:S01]  /*8e80*/  @!PT LDS RZ, [RZ] ;  /* 0x00000000fffff984 */ /* 0x000fe20000000800 */
[----:B------:R-:W-:Y:S01]  /*8e90*/  @!PT LDS RZ, [RZ] ;  /* 0x00000000fffff984 */ /* 0x000fe20000000800 */
[----:B------:R-:W-:Y:S01]  /*8ea0*/  @!PT LDS RZ, [RZ] ;  /* 0x00000000fffff984 */ /* 0x000fe20000000800 */
[----:B------:R2:W-:Y:S01]  /*8eb0*/  @!P3 LDGSTS.E.BYPASS.LTC128B.128 [R219+0xf000], desc[UR26][R10.64+0x180] ;  /* 0x0f0001800adbbfae */ /* 0x0005e2000b901d5a */
[C---:B---3--:R-:W-:Y:S02]  /*8ec0*/  @!P5 LEA R6, P2, R12.reuse, R6, 0x1 ;  /* 0x000000060c06d211 */ /* 0x048fe400078408ff */
[C---:B------:R-:W-:Y:S01]  /*8ed0*/  @!P6 LEA.HI.X R9, R12.reuse, R9, R2, 0x1, P1 ;  /* 0x000000090c09e211 */ /* 0x040fe200008f0c02 */
[----:B------:R2:W-:Y:S01]  /*8ee0*/  @P6 STS.128 [R219+0x9800], RZ ;  /* 0x009800ffdb006388 */ /* 0x0005e20000000c00 */
[----:B------:R-:W-:-:S02]  /*8ef0*/  @!P4 LEA R4, P1, R12, R4, 0x1 ;  /* 0x000000040c04c211 */ /* 0x000fc400078208ff */
[C-C-:B------:R-:W-:Y:S01]  /*8f00*/  @!P5 LEA.HI.X R7, R12.reuse, R7, R2.reuse, 0x1, P2 ;  /* 0x000000070c07d211 */ /* 0x140fe200010f0c02 */
        /* <DEDUP_REMOVED lines=24> */
.L_x_73:
[----:B------:R-:W-:Y:S05]  /*9090*/  BSYNC B0 ;  /* 0x0000000000007941 */ /* 0x000fea0003800000 */
.L_x_72:
[----:B------:R-:W0:Y:S02]  /*90a0*/  LDGDEPBAR ;  /* 0x00000000000079af */ /* 0x000e240000000000 */
.L_x_71:
[----:B------:R-:W-:Y:S01]  /*90b0*/  FMNMX.FTZ R2, R164, R0, !PT ;  /* 0x00000000a4027209 */ /* 0x000fe20007810000 */
[----:B------:R-:W-:Y:S01]  /*90c0*/  ULDC UR4, c[0x0][0x2ec] ;  /* 0x0000bb0000047ab9 */ /* 0x000fe20000000800 */
[----:B-12---:R-:W-:Y:S01]  /*90d0*/  FMNMX.FTZ R4, R3, R18, !PT ;  /* 0x0000001203047209 */ /* 0x006fe20007810000 */
[----:B------:R-:W-:Y:S01]  /*90e0*/  LDSM.16.MT88.4 R8, [R212+0x10000] ;  /* 0x01000000d408783b */ /* 0x000fe20000004200 */
[----:B------:R-:W-:Y:S01]  /*90f0*/  FMNMX.FTZ R2, R187, R2, !PT ;  /* 0x00000002bb027209 */ /* 0x000fe20007810000 */
[----:B------:R-:W-:Y:S01]  /*9100*/  @UP0 UIADD3 UR19, UR19, -0x3, URZ ;  /* 0xfffffffd13130890 */ /* 0x000fe2000fffe03f */
[----:B------:R-:W-:Y:S01]  /*9110*/  FMNMX.FTZ R4, R19, R4, !PT ;  /* 0x0000000413047209 */ /* 0x000fe20007810000 */
[----:B------:R-:W-:Y:S01]  /*9120*/  LDSM.16.MT88.4 R12, [R209+0x10000] ;  /* 0x01000000d10c783b */ /* 0x000fe20000004200 */
[----:B------:R-:W-:Y:S02]  /*9130*/  FMNMX.FTZ R2, R220, R2, !PT ;  /* 0x00000002dc027209 */ /* 0x000fe40007810000 */
[----:B------:R-:W-:Y:S01]  /*9140*/  FMNMX.FTZ R4, R221, R4, !PT ;  /* 0x00000004dd047209 */ /* 0x000fe20007810000 */
[----:B------:R-:W-:Y:S01]  /*9150*/  LDSM.16.MT88.4 R24, [R210+0x10800] ;  /* 0x01080000d218783b */ /* 0x000fe20000004200 */
        /* <DEDUP_REMOVED lines=25> */
[----:B------:R-:W-:-:S03]  /*92f0*/  FMNMX.FTZ R4, R177, R4, !PT ;  /* 0x00000004b1047209 */ /* 0x000fc60007810000 */
[----:B------:R-:W1:Y:S04]  /*9300*/  SHFL.BFLY PT, R6, R2, 0x2, 0x1f ;  /* 0x0c401f0002067f89 */ /* 0x000e6800000e0000 */
[----:B------:R-:W2:Y:S01]  /*9310*/  SHFL.BFLY PT, R5, R4, 0x2, 0x1f ;  /* 0x0c401f0004057f89 */ /* 0x000ea200000e0000 */
[----:B-1----:R-:W-:Y:S02]  /*9320*/  FMNMX.FTZ R6, R2, R6, !PT ;  /* 0x0000000602067209 */ /* 0x002fe40007810000 */
[----:B--2---:R-:W-:-:S03]  /*9330*/  FMNMX.FTZ R5, R4, R5, !PT ;  /* 0x0000000504057209 */ /* 0x004fc60007810000 */
[----:B------:R-:W1:Y:S04]  /*9340*/  SHFL.BFLY PT, R2, R6, 0x1, 0x1f ;  /* 0x0c201f0006027f89 */ /* 0x000e6800000e0000 */
[----:B------:R-:W2:Y:S01]  /*9350*/  SHFL.BFLY PT, R4, R5, 0x1, 0x1f ;  /* 0x0c201f0005047f89 */ /* 0x000ea200000e0000 */
[----:B-1----:R-:W-:-:S04]  /*9360*/  FMNMX.FTZ R2, R6, R2, !PT ;  /* 0x0000000206027209 */ /* 0x002fc80007810000 */
[C---:B------:R-:W-:Y:S01]  /*9370*/  FSETP.NEU.FTZ.AND P2, PT, R2.reuse, -INF , PT ;  /* 0xff8000000200780b */ /* 0x040fe20003f5d000 */
[----:B------:R-:W-:-:S05]  /*9380*/  FMUL.FTZ R183, R2, UR4 ;  /* 0x0000000402b77c20 */ /* 0x000fca0008410000 */
[----:B------:R-:W-:-:S05]  /*9390*/  FSEL R183, R183, RZ, P2 ;  /* 0x000000ffb7b77208 */ /* 0x000fca0001000000 */
[--C-:B------:R-:W-:Y:S01]  /*93a0*/  FFMA.FTZ R174, R0, UR4, -R183.reuse ;  /* 0x0000000400ae7c23 */ /* 0x100fe200080108b7 */
[----:B--2---:R-:W-:Y:S01]  /*93b0*/  FMNMX.FTZ R0, R5, R4, !PT ;  /* 0x0000000405007209 */ /* 0x004fe20007810000 */
[--C-:B------:R-:W-:Y:S01]  /*93c0*/  FFMA.FTZ R173, R187, UR4, -R183.reuse ;  /* 0x00000004bbad7c23 */ /* 0x100fe200080108b7 */
[----:B------:R-:W-:Y:S01]  /*93d0*/  FSEL R4, R2, RZ, P2 ;  /* 0x000000ff02047208 */ /* 0x000fe20001000000 */
[--C-:B------:R-:W-:Y:S01]  /*93e0*/  FFMA.FTZ R172, R220, UR4, -R183.reuse ;  /* 0x00000004dcac7c23 */ /* 0x100fe200080108b7 */
[C---:B------:R-:W-:Y:S01]  /*93f0*/  FSETP.NEU.FTZ.AND P1, PT, R0.reuse, -INF , PT ;  /* 0xff8000000000780b */ /* 0x040fe20003f3d000 */
[----:B------:R-:W-:Y:S01]  /*9400*/  FMUL.FTZ R178, R0, UR4 ;  /* 0x0000000400b27c20 */ /* 0x000fe20008410000 */
[--C-:B------:R-:W-:Y:S01]  /*9410*/  FFMA.FTZ R171, R222, UR4, -R183.reuse ;  /* 0x00000004deab7c23 */ /* 0x100fe200080108b7 */
[----:B------:R-:W-:Y:S01]  /*9420*/  FADD.FTZ R4, R164, -R4 ;  /* 0x80000004a4047221 */ /* 0x000fe20000010000 */
[----:B------:R-:W-:Y:S01]  /*9430*/  FSEL R5, R0, RZ, P1 ;  /* 0x000000ff00057208 */ /* 0x000fe20000800000 */
[----:B------:R-:W-:Y:S01]  /*9440*/  MUFU.EX2 R174, R174 ;  /* 0x000000ae00ae7308 */ /* 0x000fe20000000800 */
[----:B------:R-:W-:Y:S01]  /*9450*/  FSEL R178, R178, RZ, P1 ;  /* 0x000000ffb2b27208 */ /* 0x000fe20000800000 */
[----:B------:R-:W-:Y:S01]  /*9460*/  FMUL.FTZ R4, R4, UR4 ;  /* 0x0000000404047c20 */ /* 0x000fe20008410000 */
[----:B------:R-:W-:Y:S01]  /*9470*/  FFMA.FTZ R187, R29, UR4, -R183 ;  /* 0x000000041dbb7c23 */ /* 0x000fe200080108b7 */
[----:B------:R-:W-:Y:S01]  /*9480*/  FADD.FTZ R5, R3, -R5 ;  /* 0x8000000503057221 */ /* 0x000fe20000010000 */
[--C-:B------:R-:W-:Y:S01]  /*9490*/  FFMA.FTZ R188, R31, UR4, -R183.reuse ;  /* 0x000000041fbc7c23 */ /* 0x100fe200080108b7 */
[--C-:B------:R-:W-:Y:S01]  /*94a0*/  FFMA.FTZ R170, R18, UR4, -R178.reuse ;  /* 0x0000000412aa7c23 */ /* 0x100fe200080108b2 */
[--C-:B------:R-:W-:Y:S01]  /*94b0*/  FFMA.FTZ R169, R19, UR4, -R178.reuse ;  /* 0x0000000413a97c23 */ /* 0x100fe200080108b2 */
[--C-:B------:R-:W-:Y:S01]  /*94c0*/  FFMA.FTZ R168, R221, UR4, -R178.reuse ;  /* 0x00000004dda87c23 */ /* 0x100fe200080108b2 */
[--C-:B------:R-:W-:Y:S01]  /*94d0*/  FFMA.FTZ R175, R33, UR4, -R178.reuse ;  /* 0x0000000421af7c23 */ /* 0x100fe200080108b2 */
[----:B------:R-:W-:Y:S01]  /*94e0*/  FMUL.FTZ R3, R5, UR4 ;  /* 0x0000000405037c20 */ /* 0x000fe20008410000 */
[----:B------:R-:W-:Y:S01]  /*94f0*/  MUFU.EX2 R173, R173 ;  /* 0x000000ad00ad7308 */ /* 0x000fe20000000800 */
[----:B------:R-:W1:Y:S01]  /*9500*/  LDSM.16.MT88.4 R16, [R210+0x10000] ;  /* 0x01000000d210783b */ /* 0x000e620000004200 */
[--C-:B------:R-:W-:Y:S01]  /*9510*/  FFMA.FTZ R190, R23, UR4, -R178.reuse ;  /* 0x0000000417be7c23 */ /* 0x100fe200080108b2 */
[--C-:B------:R-:W-:Y:S01]  /*9520*/  FFMA.FTZ R220, R22, UR4, -R178.reuse ;  /* 0x0000000416dc7c23 */ /* 0x100fe200080108b2 */
[--C-:B------:R-:W-:Y:S01]  /*9530*/  FFMA.FTZ R221, R21, UR4, -R178.reuse ;  /* 0x0000000415dd7c23 */ /* 0x100fe200080108b2 */
[--C-:B------:R-:W-:Y:S01]  /*9540*/  FFMA.FTZ R222, R20, UR4, -R178.reuse ;  /* 0x0000000414de7c23 */ /* 0x100fe200080108b2 */
[--C-:B------:R-:W-:Y:S01]  /*9550*/  FFMA.FTZ R189, R30, UR4, -R183.reuse ;  /* 0x000000041ebd7c23 */ /* 0x100fe200080108b7 */
[----:B------:R-:W-:Y:S01]  /*9560*/  LDSM.16.MT88.4 R20, [R209+0x10800] ;  /* 0x01080000d114783b */ /* 0x000fe20000004200 */
[----:B------:R-:W-:Y:S01]  /*9570*/  MUFU.EX2 R172, R172 ;  /* 0x000000ac00ac7308 */ /* 0x000fe20000000800 */
[--C-:B------:R-:W-:Y:S01]  /*9580*/  FFMA.FTZ R191, R28, UR4, -R183.reuse ;  /* 0x000000041cbf7c23 */ /* 0x100fe200080108b7 */
[--C-:B------:R-:W-:Y:S01]  /*9590*/  FFMA.FTZ R236, R32, UR4, -R183.reuse ;  /* 0x0000000420ec7c23 */ /* 0x100fe200080108b7 */
[----:B------:R-:W-:Y:S01]  /*95a0*/  LDSM.16.MT88.4 R28, [R212+0x10800] ;  /* 0x01080000d41c783b */ /* 0x000fe20000004200 */
[--C-:B------:R-:W-:Y:S01]  /*95b0*/  FFMA.FTZ R237, R167, UR4, -R183.reuse ;  /* 0x00000004a7ed7c23 */ /* 0x100fe200080108b7 */
[--C-:B------:R-:W-:Y:S01]  /*95c0*/  FFMA.FTZ R231, R231, UR4, -R183.reuse ;  /* 0x00000004e7e77c23 */ /* 0x100fe200080108b7 */
[--C-:B------:R-:W-:Y:S01]  /*95d0*/  FFMA.FTZ R225, R225, UR4, -R183.reuse ;  /* 0x00000004e1e17c23 */ /* 0x100fe200080108b7 */
[----:B------:R-:W-:Y:S01]  /*95e0*/  LDSM.16.MT88.4 R32, [R210+0x16800] ;  /* 0x01680000d220783b */ /* 0x000fe20000004200 */
[----:B------:R-:W2:Y:S01]  /*95f0*/  MUFU.EX2 R171, R171 ;  /* 0x000000ab00ab7308 */ /* 0x000ea20000000800 */
[--C-:B------:R-:W-:Y:S01]  /*9600*/  FFMA.FTZ R226, R226, UR4, -R178.reuse ;  /* 0x00000004e2e27c23 */ /* 0x100fe200080108b2 */
[--C-:B------:R-:W-:Y:S01]  /*9610*/  FFMA.FTZ R227, R227, UR4, -R178.reuse ;  /* 0x00000004e3e37c23 */ /* 0x100fe200080108b2 */
[----:B------:R-:W-:Y:S01]  /*9620*/  LDSM.16.MT88.4 R164, [R209+0x16800] ;  /* 0x01680000d1a4783b */ /* 0x000fe20000004200 */
[--C-:B------:R-:W-:Y:S01]  /*9630*/  FFMA.FTZ R224, R224, UR4, -R178.reuse ;  /* 0x00000004e0e07c23 */ /* 0x100fe200080108b2 */
[--C-:B------:R-:W-:Y:S01]  /*9640*/  FFMA.FTZ R223, R223, UR4, -R178.reuse ;  /* 0x00000004dfdf7c23 */ /* 0x100fe200080108b2 */
[--C-:B------:R-:W-:Y:S01]  /*9650*/  FFMA.FTZ R186, R186, UR4, -R183.reuse ;  /* 0x00000004baba7c23 */ /* 0x100fe200080108b7 */
[--C-:B------:R-:W-:Y:S01]  /*9660*/  FFMA.FTZ R185, R185, UR4, -R183.reuse ;  /* 0x00000004b9b97c23 */ /* 0x100fe200080108b7 */
[----:B------:R-:W-:Y:S01]  /*9670*/  MUFU.EX2 R170, R170 ;  /* 0x000000aa00aa7308 */ /* 0x000fe20000000800 */
[--C-:B------:R-:W-:Y:S01]  /*9680*/  FFMA.FTZ R184, R184, UR4, -R183.reuse ;  /* 0x00000004b8b87c23 */ /* 0x100fe200080108b7 */
[----:B------:R-:W-:Y:S01]  /*9690*/  FFMA.FTZ R182, R182, UR4, -R183 ;  /* 0x00000004b6b67c23 */ /* 0x000fe200080108b7 */
[--C-:B------:R-:W-:Y:S01]  /*96a0*/  FFMA.FTZ R181, R181, UR4, -R178.reuse ;  /* 0x00000004b5b57c23 */ /* 0x100fe200080108b2 */
[--C-:B------:R-:W-:Y:S01]  /*96b0*/  FFMA.FTZ R180, R180, UR4, -R178.reuse ;  /* 0x00000004b4b47c23 */ /* 0x100fe200080108b2 */
[--C-:B------:R-:W-:Y:S01]  /*96c0*/  FFMA.FTZ R179, R179, UR4, -R178.reuse ;  /* 0x00000004b3b37c23 */ /* 0x100fe200080108b2 */
[----:B------:R-:W-:-:S02]  /*96d0*/  FFMA.FTZ R177, R177, UR4, -R178 ;  /* 0x00000004b1b17c23 */ /* 0x000fc400080108b2 */
[----:B------:R-:W3:Y:S01]  /*96e0*/  MUFU.EX2 R169, R169 ;  /* 0x000000a900a97308 */ /* 0x000ee20000000800 */
[----:B--2---:R-:W-:-:S07]  /*96f0*/  F2FP.BF16.F32.PACK_AB R6, R171, R172 ;  /* 0x000000acab06723e */ /* 0x004fce00000010ff */
[----:B------:R-:W-:Y:S08]  /*9700*/  MUFU.EX2 R168, R168 ;  /* 0x000000a800a87308 */ /* 0x000ff00000000800 */
[----:B------:R-:W2:Y:S01]  /*9710*/  MUFU.EX2 R175, R175 ;  /* 0x000000af00af7308 */ /* 0x000ea20000000800 */
[----:B---3--:R-:W-:-:S07]  /*9720*/  F2FP.BF16.F32.PACK_AB R5, R169, R170 ;  /* 0x000000aaa905723e */ /* 0x008fce00000010ff */
[----:B------:R3:W4:Y:S08]  /*9730*/  MUFU.EX2 R176, R4 ;  /* 0x0000000400b07308 */ /* 0x0007300000000800 */
[----:B------:R-:W5:Y:S01]  /*9740*/  MUFU.EX2 R3, R3 ;  /* 0x0000000300037308 */ /* 0x000f620000000800 */
[----:B--2---:R-:W-:-:S07]  /*9750*/  F2FP.BF16.F32.PACK_AB R7, R175, R168 ;  /* 0x000000a8af07723e */ /* 0x004fce00000010ff */
[----:B------:R-:W2:Y:S01]  /*9760*/  MUFU.EX2 R187, R187 ;  /* 0x000000bb00bb7308 */ /* 0x000ea20000000800 */
[----:B---3--:R-:W-:Y:S01]  /*9770*/  F2FP.BF16.F32.PACK_AB R4, R173, R174 ;  /* 0x000000aead04723e */ /* 0x008fe200000010ff */
[-C--:B----4-:R-:W-:Y:S01]  /*9780*/  FMUL.FTZ R160, R160, R176.reuse ;  /* 0x000000b0a0a07220 */ /* 0x090fe20000410000 */
        /* <DEDUP_REMOVED lines=124> */
[----:B------:R-:W-:Y:S01]  /*9f50*/  MUFU.EX2 R188, R188 ;  /* 0x000000bc00bc7308 */ /* 0x000fe20000000800 */
[-C--:B------:R-:W-:Y:S01]  /*9f60*/  FMUL.FTZ R152, R152, R176.reuse ;  /* 0x000000b098987220 */ /* 0x080fe20000410000 */
[-C--:B------:R-:W-:Y:S01]  /*9f70*/  FMUL.FTZ R153, R153, R176.reuse ;  /* 0x000000b099997220 */ /* 0x080fe20000410000 */
[-C--:B------:R-:W-:Y:S01]  /*9f80*/  FMUL.FTZ R154, R154, R3.reuse ;  /* 0x000000039a9a7220 */ /* 0x080fe20000410000 */
[C---:B-1----:R-:W-:Y:S01]  /*9f90*/  HMMA.16816.F32.BF16 R84, R4.reuse, R16, R84 ;  /* 0x000000100454723c */ /* 0x042fe20000041854 */
[-C--:B------:R-:W-:Y:S01]  /*9fa0*/  FMUL.FTZ R155, R155, R3.reuse ;  /* 0x000000039b9b7220 */ /* 0x080fe20000410000 */
[-C--:B------:R-:W-:Y:S01]  /*9fb0*/  FMUL.FTZ R132, R132, R176.reuse ;  /* 0x000000b084847220 */ /* 0x080fe20000410000 */
[-C--:B------:R-:W-:Y:S01]  /*9fc0*/  FMUL.FTZ R133, R133, R176.reuse ;  /* 0x000000b085857220 */ /* 0x080fe20000410000 */
[----:B------:R-:W-:Y:S01]  /*9fd0*/  MUFU.EX2 R189, R189 ;  /* 0x000000bd00bd7308 */ /* 0x000fe20000000800 */
        /* <DEDUP_REMOVED lines=8> */
[----:B------:R-:W-:Y:S01]  /*a060*/  MUFU.EX2 R191, R191 ;  /* 0x000000bf00bf7308 */ /* 0x000fe20000000800 */
        /* <DEDUP_REMOVED lines=10> */
[-C--:B------:R-:W-:Y:S01]  /*a110*/  FMUL.FTZ R144, R144, R176.reuse ;  /* 0x000000b090907220 */ /* 0x080fe20000410000 */
[-C--:B------:R-:W-:Y:S01]  /*a120*/  FMUL.FTZ R145, R145, R176.reuse ;  /* 0x000000b091917220 */ /* 0x080fe20000410000 */
[-C--:B------:R-:W-:Y:S01]  /*a130*/  FMUL.FTZ R142, R142, R3.reuse ;  /* 0x000000038e8e7220 */ /* 0x080fe20000410000 */
[C---:B---3--:R-:W-:Y:S01]  /*a140*/  HMMA.16816.F32.BF16 R100, R4.reuse, R8, R100 ;  /* 0x000000080464723c */ /* 0x048fe20000041864 */
[-C--:B------:R-:W-:Y:S01]  /*a150*/  FMUL.FTZ R143, R143, R3.reuse ;  /* 0x000000038f8f7220 */ /* 0x080fe20000410000 */
[----:B------:R-:W3:Y:S01]  /*a160*/  MUFU.EX2 R220, R220 ;  /* 0x000000dc00dc7308 */ /* 0x000ee20000000800 */
[-C--:B------:R-:W-:Y:S01]  /*a170*/  FMUL.FTZ R146, R146, R3.reuse ;  /* 0x0000000392927220 */ /* 0x080fe20000410000 */
[-C--:B------:R-:W-:Y:S01]  /*a180*/  FMUL.FTZ R147, R147, R3.reuse ;  /* 0x0000000393937220 */ /* 0x080fe20000410000 */
[----:B------:R-:W-:Y:S01]  /*a190*/  FFMA.FTZ R174, R244, R176, R174 ;  /* 0x000000b0f4ae7223 */ /* 0x000fe200000100ae */
[----:B------:R-:W-:Y:S01]  /*a1a0*/  HMMA.16816.F32.BF16 R104, R4, R10, R104 ;  /* 0x0000000a0468723c */ /* 0x000fe20000041868 */
[----:B------:R-:W4:Y:S01]  /*a1b0*/  LDSM.16.MT88.4 R8, [R212+0x16000] ;  /* 0x01600000d408783b */ /* 0x000f220000004200 */
[----:B------:R-:W-:Y:S01]  /*a1c0*/  FFMA.FTZ R3, R239, R3, R170 ;  /* 0x00000003ef037223 */ /* 0x000fe200000100aa */
[----:B------:R-:W-:Y:S01]  /*a1d0*/  FADD.FTZ R174, R173, R174 ;  /* 0x000000aeadae7221 */ /* 0x000fe20000010000 */
[----:B------:R-:W-:Y:S02]  /*a1e0*/  MUFU.EX2 R221, R221 ;  /* 0x000000dd00dd7308 */ /* 0x000fe40000000800 */
[----:B------:R-:W-:Y:S01]  /*a1f0*/  FADD.FTZ R3, R169, R3 ;  /* 0x00000003a9037221 */ /* 0x000fe20000010000 */
[----:B------:R-:W-:-:S03]  /*a200*/  FADD.FTZ R172, R172, R174 ;  /* 0x000000aeacac7221 */ /* 0x000fc60000010000 */
[----:B------:R-:W-:Y:S01]  /*a210*/  FADD.FTZ R3, R168, R3 ;  /* 0x00000003a8037221 */ /* 0x000fe20000010000 */
[----:B------:R-:W-:Y:S01]  /*a220*/  FADD.FTZ R172, R171, R172 ;  /* 0x000000acabac7221 */ /* 0x000fe20000010000 */
[----:B------:R-:W4:Y:S01]  /*a230*/  MUFU.EX2 R222, R222 ;  /* 0x000000de00de7308 */ /* 0x000f220000000800 */
[C---:B-1----:R-:W-:Y:S01]  /*a240*/  HMMA.16816.F32.BF16 R108, R4.reuse, R16, R108 ;  /* 0x00000010046c723c */ /* 0x042fe2000004186c */
[----:B------:R-:W-:Y:S01]  /*a250*/  FADD.FTZ R175, R175, R3 ;  /* 0x00000003afaf7221 */ /* 0x000fe20000010000 */
[----:B--2---:R-:W-:Y:S01]  /*a260*/  FADD.FTZ R172, R187, R172 ;  /* 0x000000acbbac7221 */ /* 0x004fe20000010000 */
[-C--:B------:R-:W-:Y:S02]  /*a270*/  MOV R3, R0.reuse ;  /* 0x0000000000037202 */ /* 0x080fe40000000f00 */
[----:B-----5:R-:W-:Y:S01]  /*a280*/  FADD.FTZ R175, R190, R175 ;  /* 0x000000afbeaf7221 */ /* 0x020fe20000010000 */
[----:B------:R-:W-:Y:S01]  /*a290*/  HMMA.16816.F32.BF16 R112, R4, R18, R112 ;  /* 0x000000120470723c */ /* 0x000fe20000041870 */
[----:B------:R-:W1:Y:S01]  /*a2a0*/  LDSM.16.MT88.4 R16, [R210+0x16000] ;  /* 0x01600000d210783b */ /* 0x000e620000004200 */
[----:B------:R-:W2:Y:S01]  /*a2b0*/  MUFU.EX2 R236, R236 ;  /* 0x000000ec00ec7308 */ /* 0x000ea20000000800 */
[----:B---3--:R-:W-:Y:S01]  /*a2c0*/  FADD.FTZ R175, R220, R175 ;  /* 0x000000afdcaf7221 */ /* 0x008fe20000010000 */
[----:B------:R-:W-:-:S02]  /*a2d0*/  @P0 MOV R3, R0 ;  /* 0x0000000000030202 */ /* 0x000fc40000000f00 */
[C---:B----4-:R-:W-:Y:S04]  /*a2e0*/  HMMA.16816.F32.BF16 R116, R4.reuse, R12, R116 ;  /* 0x0000000c0474723c */ /* 0x050fe80000041874 */
[----:B------:R-:W3:Y:S02]  /*a2f0*/  MUFU.EX2 R231, R231 ;  /* 0x000000e700e77308 */ /* 0x000ee40000000800 */
[C---:B------:R-:W-:Y:S01]  /*a300*/  HMMA.16816.F32.BF16 R120, R4.reuse, R14, R120 ;  /* 0x0000000e0478723c */ /* 0x040fe20000041878 */
[----:B------:R-:W4:Y:S05]  /*a310*/  LDSM.16.MT88.4 R12, [R209+0x16000] ;  /* 0x01600000d10c783b */ /* 0x000f2a0000004200 */
[----:B------:R-:W-:Y:S01]  /*a320*/  MUFU.EX2 R237, R237 ;  /* 0x000000ed00ed7308 */ /* 0x000fe20000000800 */
[C---:B------:R-:W-:Y:S07]  /*a330*/  HMMA.16816.F32.BF16 R124, R4.reuse, R8, R124 ;  /* 0x00000008047c723c */ /* 0x040fee000004187c */
[----:B------:R-:W-:Y:S01]  /*a340*/  MUFU.EX2 R225, R225 ;  /* 0x000000e100e17308 */ /* 0x000fe20000000800 */
[C---:B------:R-:W-:Y:S01]  /*a350*/  HMMA.16816.F32.BF16 R128, R4.reuse, R10, R128 ;  /* 0x0000000a0480723c */ /* 0x040fe20000041880 */
[----:B------:R-:W5:Y:S06]  /*a360*/  LDSM.16.MT88.4 R8, [R208+0x16000] ;  /* 0x01600000d008783b */ /* 0x000f6c0000004200 */
[----:B------:R-:W-:Y:S01]  /*a370*/  MUFU.EX2 R226, R226 ;  /* 0x000000e200e27308 */ /* 0x000fe20000000800 */
[C---:B-1----:R-:W-:Y:S07]  /*a380*/  HMMA.16816.F32.BF16 R152, R4.reuse, R16, R152 ;  /* 0x000000100498723c */ /* 0x042fee0000041898 */
[----:B------:R-:W1:Y:S01]  /*a390*/  MUFU.EX2 R227, R227 ;  /* 0x000000e300e37308 */ /* 0x000e620000000800 */
[C---:B------:R-:W-:Y:S01]  /*a3a0*/  HMMA.16816.F32.BF16 R132, R4.reuse, R18, R132 ;  /* 0x000000120484723c */ /* 0x040fe20000041884 */
[----:B------:R-:W3:Y:S06]  /*a3b0*/  LDSM.16.MT88.4 R16, [R208+0x10800] ;  /* 0x01080000d010783b */ /* 0x000eec0000004200 */
[----:B------:R-:W-:Y:S01]  /*a3c0*/  MUFU.EX2 R224, R224 ;  /* 0x000000e000e07308 */ /* 0x000fe20000000800 */
[C---:B----4-:R-:W-:Y:S07]  /*a3d0*/  HMMA.16816.F32.BF16 R136, R4.reuse, R12, R136 ;  /* 0x0000000c0488723c */ /* 0x050fee0000041888 */
[----:B------:R-:W4:Y:S01]  /*a3e0*/  MUFU.EX2 R223, R223 ;  /* 0x000000df00df7308 */ /* 0x000f220000000800 */
[C---:B------:R-:W-:Y:S01]  /*a3f0*/  HMMA.16816.F32.BF16 R148, R4.reuse, R14, R148 ;  /* 0x0000000e0494723c */ /* 0x040fe20000041894 */
[----:B------:R-:W-:Y:S06]  /*a400*/  LDSM.16.MT88.4 R12, [R212+0x12800] ;  /* 0x01280000d40c783b */ /* 0x000fec0000004200 */
[----:B------:R-:W4:Y:S01]  /*a410*/  MUFU.EX2 R186, R186 ;  /* 0x000000ba00ba7308 */ /* 0x000f220000000800 */
[C---:B-----5:R-:W-:Y:S06]  /*a420*/  HMMA.16816.F32.BF16 R140, R4.reuse, R8, R140 ;  /* 0x00000008048c723c */ /* 0x060fec000004188c */
[----:B------:R-:W-:Y:S01]  /*a430*/  HMMA.16816.F32.BF16 R144, R4, R10, R144 ;  /* 0x0000000a0490723c */ /* 0x000fe20000041890 */
[----:B------:R-:W-:Y:S01]  /*a440*/  LDSM.16.MT88.4 R8, [R210+0x12800] ;  /* 0x01280000d208783b */ /* 0x000fe20000004200 */
[----:B------:R-:W5:Y:S05]  /*a450*/  MUFU.EX2 R185, R185 ;  /* 0x000000b900b97308 */ /* 0x000f6a0000000800 */
[C---:B------:R-:W-:Y:S01]  /*a460*/  F2FP.BF16.F32.PACK_AB R4, R188.reuse, R187 ;  /* 0x000000bbbc04723e */ /* 0x040fe200000010ff */
[----:B------:R-:W-:Y:S01]  /*a470*/  FADD.FTZ R188, R188, R172 ;  /* 0x000000acbcbc7221 */ /* 0x000fe20000010000 */
[----:B------:R-:W-:Y:S01]  /*a480*/  F2FP.BF16.F32.PACK_AB R5, R220, R190 ;  /* 0x000000bedc05723e */ /* 0x000fe200000010ff */
[----:B------:R-:W-:Y:S01]  /*a490*/  MUFU.EX2 R184, R184 ;  /* 0x000000b800b87308 */ /* 0x000fe20000000800 */
[----:B------:R-:W-:Y:S01]  /*a4a0*/  F2FP.BF16.F32.PACK_AB R6, R191, R189 ;  /* 0x000000bdbf06723e */ /* 0x000fe200000010ff */
[----:B------:R-:W-:Y:S01]  /*a4b0*/  FADD.FTZ R188, R189, R188 ;  /* 0x000000bcbdbc7221 */ /* 0x000fe20000010000 */
[----:B------:R-:W-:Y:S01]  /*a4c0*/  F2FP.BF16.F32.PACK_AB R7, R222, R221 ;  /* 0x000000ddde07723e */ /* 0x000fe200000010ff */
[----:B------:R-:W-:-:S02]  /*a4d0*/  FADD.FTZ R221, R221, R175 ;  /* 0x000000afdddd7221 */ /* 0x000fc40000010000 */
[----:B------:R-:W-:Y:S02]  /*a4e0*/  FADD.FTZ R191, R191, R188 ;  /* 0x000000bcbfbf7221 */ /* 0x000fe40000010000 */
[----:B------:R-:W-:Y:S01]  /*a4f0*/  MUFU.EX2 R182, R182 ;  /* 0x000000b600b67308 */ /* 0x000fe20000000800 */
[----:B------:R-:W-:Y:S01]  /*a500*/  FADD.FTZ R221, R222, R221 ;  /* 0x000000dddedd7221 */ /* 0x000fe20000010000 */
[----:B------:R-:W-:Y:S01]  /*a510*/  HMMA.16816.F32.BF16 R44, R4, R20, R44 ;  /* 0x00000014042c723c */ /* 0x000fe2000004182c */
[----:B--2---:R-:W-:-:S05]  /*a520*/  FADD.FTZ R191, R236, R191 ;  /* 0x000000bfecbf7221 */ /* 0x004fca0000010000 */
[C---:B------:R-:W-:Y:S01]  /*a530*/  HMMA.16816.F32.BF16 R48, R4.reuse, R22, R48 ;  /* 0x000000160430723c */ /* 0x040fe20000041830 */
[----:B------:R-:W2:Y:S01]  /*a540*/  LDSM.16.MT88.4 R20, [R212+0x14800] ;  /* 0x01480000d414783b */ /* 0x000ea20000004200 */
[----:B------:R-:W5:Y:S04]  /*a550*/  MUFU.EX2 R181, R181 ;  /* 0x000000b500b57308 */ /* 0x000f680000000800 */
[C---:B---3--:R-:W-:Y:S04]  /*a560*/  HMMA.16816.F32.BF16 R52, R4.reuse, R16, R52 ;  /* 0x000000100434723c */ /* 0x048fe80000041834 */
[----:B------:R-:W3:Y:S02]  /*a570*/  MUFU.EX2 R180, R180 ;  /* 0x000000b400b47308 */ /* 0x000ee40000000800 */
[C---:B------:R-:W-:Y:S01]  /*a580*/  HMMA.16816.F32.BF16 R56, R4.reuse, R18, R56 ;  /* 0x000000120438723c */ /* 0x040fe20000041838 */
[----:B------:R-:W1:Y:S05]  /*a590*/  LDSM.16.MT88.4 R16, [R210+0x14800] ;  /* 0x01480000d210783b */ /* 0x000e6a0000004200 */
[C---:B------:R-:W-:Y:S01]  /*a5a0*/  HMMA.16816.F32.BF16 R160, R4.reuse, R28, R160 ;  /* 0x0000001c04a0723c */ /* 0x040fe200000418a0 */
[----:B------:R-:W3:Y:S05]  /*a5b0*/  MUFU.EX2 R179, R179 ;  /* 0x000000b300b37308 */ /* 0x000eea0000000800 */
[C---:B------:R-:W-:Y:S01]  /*a5c0*/  HMMA.16816.F32.BF16 R156, R4.reuse, R30, R156 ;  /* 0x0000001e049c723c */ /* 0x040fe2000004189c */
[----:B------:R-:W-:Y:S02]  /*a5d0*/  LDSM.16.MT88.4 R28, [R209+0x12800] ;  /* 0x01280000d11c783b */ /* 0x000fe40000004200 */
[----:B------:R-:W3:Y:S03]  /*a5e0*/  MUFU.EX2 R177, R177 ;  /* 0x000000b100b17308 */ /* 0x000ee60000000800 */
[C---:B------:R-:W-:Y:S06]  /*a5f0*/  HMMA.16816.F32.BF16 R36, R4.reuse, R24, R36 ;  /* 0x000000180424723c */ /* 0x040fec0000041824 */
[C---:B------:R-:W-:Y:S01]  /*a600*/  HMMA.16816.F32.BF16 R40, R4.reuse, R26, R40 ;  /* 0x0000001a0428723c */ /* 0x040fe20000041828 */
[----:B------:R-:W-:Y:S05]  /*a610*/  LDSM.16.MT88.4 R24, [R208+0x12800] ;  /* 0x01280000d018783b */ /* 0x000fea0000004200 */
[C---:B--2---:R-:W-:Y:S06]  /*a620*/  HMMA.16816.F32.BF16 R92, R4.reuse, R20, R92 ;  /* 0x00000014045c723c */ /* 0x044fec000004185c */
[C---:B------:R-:W-:Y:S01]  /*a630*/  HMMA.16816.F32.BF16 R96, R4.reuse, R22, R96 ;  /* 0x000000160460723c */ /* 0x040fe20000041860 */
[----:B------:R-:W2:Y:S05]  /*a640*/  LDSM.16.MT88.4 R20, [R212+0x16800] ;  /* 0x01680000d414783b */ /* 0x000eaa0000004200 */
[C---:B------:R-:W-:Y:S06]  /*a650*/  HMMA.16816.F32.BF16 R60, R4.reuse, R12, R60 ;  /* 0x0000000c043c723c */ /* 0x040fec000004183c */
[C---:B------:R-:W-:Y:S01]  /*a660*/  HMMA.16816.F32.BF16 R64, R4.reuse, R14, R64 ;  /* 0x0000000e0440723c */ /* 0x040fe20000041840 */
[----:B------:R-:W4:Y:S05]  /*a670*/  LDSM.16.MT88.4 R12, [R209+0x14800] ;  /* 0x01480000d10c783b */ /* 0x000f2a0000004200 */
[C---:B------:R-:W-:Y:S06]  /*a680*/  HMMA.16816.F32.BF16 R68, R4.reuse, R8, R68 ;  /* 0x000000080444723c */ /* 0x040fec0000041844 */
[C---:B------:R-:W-:Y:S01]  /*a690*/  HMMA.16816.F32.BF16 R72, R4.reuse, R10, R72 ;  /* 0x0000000a0448723c */ /* 0x040fe20000041848 */
[----:B------:R-:W5:Y:S05]  /*a6a0*/  LDSM.16.MT88.4 R8, [R208+0x14800] ;  /* 0x01480000d008783b */ /* 0x000f6a0000004200 */
        /* <DEDUP_REMOVED lines=8> */
[----:B------:R-:W-:Y:S05]  /*a730*/  LDSM.16.MT88.4 R28, [R212+0x11000] ;  /* 0x01100000d41c783b */ /* 0x000fea0000004200 */
[C---:B------:R-:W-:Y:S06]  /*a740*/  HMMA.16816.F32.BF16 R84, R4.reuse, R24, R84 ;  /* 0x000000180454723c */ /* 0x040fec0000041854 */
[C---:B------:R-:W-:Y:S01]  /*a750*/  HMMA.16816.F32.BF16 R88, R4.reuse, R26, R88 ;  /* 0x0000001a0458723c */ /* 0x040fe20000041858 */
[----:B------:R-:W3:Y:S05]  /*a760*/  LDSM.16.MT88.4 R24, [R210+0x11000] ;  /* 0x01100000d218783b */ /* 0x000eea0000004200 */
[C---:B----4-:R-:W-:Y:S06]  /*a770*/  HMMA.16816.F32.BF16 R108, R4.reuse, R12, R108 ;  /* 0x0000000c046c723c */ /* 0x050fec000004186c */
[C---:B------:R-:W-:Y:S01]  /*a780*/  HMMA.16816.F32.BF16 R112, R4.reuse, R14, R112 ;  /* 0x0000000e0470723c */ /* 0x040fe20000041870 */
[----:B------:R-:W-:Y:S05]  /*a790*/  LDSM.16.MT88.4 R12, [R208+0x11000] ;  /* 0x01100000d00c783b */ /* 0x000fea0000004200 */
[C---:B-----5:R-:W-:Y:S06]  /*a7a0*/  HMMA.16816.F32.BF16 R116, R4.reuse, R8, R116 ;  /* 0x000000080474723c */ /* 0x060fec0000041874 */
        /* <DEDUP_REMOVED lines=8> */
[C---:B-1----:R-:W-:Y:S06]  /*a830*/  HMMA.16816.F32.BF16 R140, R4.reuse, R16, R140 ;  /* 0x00000010048c723c */ /* 0x042fec000004188c */
[----:B------:R-:W-:Y:S01]  /*a840*/  HMMA.16816.F32.BF16 R144, R4, R18, R144 ;  /* 0x000000120490723c */ /* 0x000fe20000041890 */
[----:B------:R-:W1:Y:S06]  /*a850*/  LDSM.16.MT88.4 R16, [R212+0x13000] ;  /* 0x01300000d410783b */ /* 0x000e6c0000004200 */
[C---:B------:R-:W-:Y:S01]  /*a860*/  F2FP.BF16.F32.PACK_AB R4, R231.reuse, R236 ;  /* 0x000000ece704723e */ /* 0x040fe200000010ff */
[----:B------:R-:W-:Y:S01]  /*a870*/  FADD.FTZ R231, R231, R191 ;  /* 0x000000bfe7e77221 */ /* 0x000fe20000010000 */
[----:B------:R-:W-:Y:S01]  /*a880*/  F2FP.BF16.F32.PACK_AB R5, R227, R226 ;  /* 0x000000e2e305723e */ /* 0x000fe200000010ff */
[----:B------:R-:W-:Y:S01]  /*a890*/  FADD.FTZ R226, R226, R221 ;  /* 0x000000dde2e27221 */ /* 0x000fe20000010000 */
[----:B------:R-:W-:Y:S01]  /*a8a0*/  F2FP.BF16.F32.PACK_AB R6, R225, R237 ;  /* 0x000000ede106723e */ /* 0x000fe200000010ff */
[----:B------:R-:W-:Y:S01]  /*a8b0*/  FADD.FTZ R231, R237, R231 ;  /* 0x000000e7ede77221 */ /* 0x000fe20000010000 */
[----:B------:R-:W-:Y:S01]  /*a8c0*/  F2FP.BF16.F32.PACK_AB R7, R223, R224 ;  /* 0x000000e0df07723e */ /* 0x000fe200000010ff */
[----:B------:R-:W-:-:S02]  /*a8d0*/  FADD.FTZ R226, R227, R226 ;  /* 0x000000e2e3e27221 */ /* 0x000fc40000010000 */
[----:B------:R-:W-:Y:S02]  /*a8e0*/  FADD.FTZ R225, R225, R231 ;  /* 0x000000e7e1e17221 */ /* 0x000fe40000010000 */
[----:B------:R-:W-:Y:S02]  /*a8f0*/  FADD.FTZ R224, R224, R226 ;  /* 0x000000e2e0e07221 */ /* 0x000fe40000010000 */
[----:B--2---:R-:W-:Y:S01]  /*a900*/  HMMA.16816.F32.BF16 R44, R4, R20, R44 ;  /* 0x00000014042c723c */ /* 0x004fe2000004182c */
[----:B------:R-:W-:Y:S01]  /*a910*/  FADD.FTZ R225, R186, R225 ;  /* 0x000000e1bae17221 */ /* 0x000fe20000010000 */
[----:B------:R-:W-:-:S03]  /*a920*/  FADD.FTZ R224, R223, R224 ;  /* 0x000000e0dfe07221 */ /* 0x000fc60000010000 */
[----:B------:R-:W-:Y:S01]  /*a930*/  FADD.FTZ R225, R185, R225 ;  /* 0x000000e1b9e17221 */ /* 0x000fe20000010000 */
[----:B------:R-:W-:Y:S01]  /*a940*/  HMMA.16816.F32.BF16 R48, R4, R22, R48 ;  /* 0x000000160430723c */ /* 0x000fe20000041830 */
[----:B------:R-:W2:Y:S01]  /*a950*/  LDSM.16.MT88.4 R20, [R210+0x15000] ;  /* 0x01500000d214783b */ /* 0x000ea20000004200 */
[----:B------:R-:W-:Y:S01]  /*a960*/  FADD.FTZ R224, R181, R224 ;  /* 0x000000e0b5e07221 */ /* 0x000fe20000010000 */
[----:B------:R-:W-:-:S03]  /*a970*/  FADD.FTZ R225, R184, R225 ;  /* 0x000000e1b8e17221 */ /* 0x000fc60000010000 */
[----:B---3--:R-:W-:Y:S01]  /*a980*/  HMMA.16816.F32.BF16 R36, R4, R24, R36 ;  /* 0x000000180424723c */ /* 0x008fe20000041824 */
[----:B------:R-:W-:Y:S01]  /*a990*/  FADD.FTZ R224, R180, R224 ;  /* 0x000000e0b4e07221 */ /* 0x000fe20000010000 */
[----:B------:R-:W-:-:S03]  /*a9a0*/  FADD.FTZ R244, R182, R225 ;  /* 0x000000e1b6f47221 */ /* 0x000fc60000010000 */
[----:B------:R-:W-:Y:S01]  /*a9b0*/  FADD.FTZ R224, R179, R224 ;  /* 0x000000e0b3e07221 */ /* 0x000fe20000010000 */
[----:B------:R-:W-:Y:S01]  /*a9c0*/  HMMA.16816.F32.BF16 R40, R4, R26, R40 ;  /* 0x0000001a0428723c */ /* 0x000fe20000041828 */
[----:B------:R-:W3:Y:S02]  /*a9d0*/  LDSM.16.MT88.4 R24, [R212+0x15000] ;  /* 0x01500000d418783b */ /* 0x000ee40000004200 */
[----:B------:R-:W-:-:S03]  /*a9e0*/  FADD.FTZ R239, R177, R224 ;  /* 0x000000e0b1ef7221 */ /* 0x000fc60000010000 */
[C---:B-1----:R-:W-:Y:S06]  /*a9f0*/  HMMA.16816.F32.BF16 R60, R4.reuse, R16, R60 ;  /* 0x00000010043c723c */ /* 0x042fec000004183c */
[C---:B------:R-:W-:Y:S01]  /*aa00*/  HMMA.16816.F32.BF16 R64, R4.reuse, R18, R64 ;  /* 0x000000120440723c */ /* 0x040fe20000041840 */
[----:B------:R-:W1:Y:S05]  /*aa10*/  LDSM.16.MT88.4 R16, [R209+0x15000] ;  /* 0x01500000d110783b */ /* 0x000e6a0000004200 */
        /* <DEDUP_REMOVED lines=14> */
[----:B------:R-:W-:Y:S05]  /*ab00*/  LDSM.16.MT88.4 R32, [R208+0x17000] ;  /* 0x01700000d020783b */ /* 0x000fea0000004200 */
[C---:B---3--:R-:W-:Y:S06]  /*ab10*/  HMMA.16816.F32.BF16 R92, R4.reuse, R24, R92 ;  /* 0x00000018045c723c */ /* 0x048fec000004185c */
[C---:B------:R-:W-:Y:S01]  /*ab20*/  HMMA.16816.F32.BF16 R96, R4.reuse, R26, R96 ;  /* 0x0000001a0460723c */ /* 0x040fe20000041860 */
[----:B------:R-:W3:Y:S05]  /*ab30*/  LDSM.16.MT88.4 R24, [R210+0x17000] ;  /* 0x01700000d218783b */ /* 0x000eea0000004200 */
        /* <DEDUP_REMOVED lines=8> */
[----:B------:R-:W2:Y:S05]  /*abc0*/  LDSM.16.MT88.4 R28, [R210+0x11800] ;  /* 0x01180000d21c783b */ /* 0x000eaa0000004200 */
[C---:B----4-:R-:W-:Y:S06]  /*abd0*/  HMMA.16816.F32.BF16 R116, R4.reuse, R12, R116 ;  /* 0x0000000c0474723c */ /* 0x050fec0000041874 */
[C---:B------:R-:W-:Y:S01]  /*abe0*/  HMMA.16816.F32.BF16 R120, R4.reuse, R14, R120 ;  /* 0x0000000e0478723c */ /* 0x040fe20000041878 */
[----:B------:R-:W-:Y:S05]  /*abf0*/  LDSM.16.MT88.4 R12, [R210+0x13800] ;  /* 0x01380000d20c783b */ /* 0x000fea0000004200 */
[C---:B-----5:R-:W-:Y:S06]  /*ac00*/  HMMA.16816.F32.BF16 R124, R4.reuse, R8, R124 ;  /* 0x00000008047c723c */ /* 0x060fec000004187c */
[C---:B------:R-:W-:Y:S01]  /*ac10*/  HMMA.16816.F32.BF16 R128, R4.reuse, R10, R128 ;  /* 0x0000000a0480723c */ /* 0x040fe20000041880 */
[----:B------:R-:W-:Y:S05]  /*ac20*/  LDSM.16.MT88.4 R8, [R209+0x13800] ;  /* 0x01380000d108783b */ /* 0x000fea0000004200 */
[C---:B---3--:R-:W-:Y:S06]  /*ac30*/  HMMA.16816.F32.BF16 R152, R4.reuse, R24, R152 ;  /* 0x000000180498723c */ /* 0x048fec0000041898 */
[C---:B------:R-:W-:Y:S01]  /*ac40*/  HMMA.16816.F32.BF16 R132, R4.reuse, R26, R132 ;  /* 0x0000001a0484723c */ /* 0x040fe20000041884 */
[----:B------:R-:W3:Y:S05]  /*ac50*/  LDSM.16.MT88.4 R24, [R208+0x11800] ;  /* 0x01180000d018783b */ /* 0x000eea0000004200 */
[C---:B------:R-:W-:Y:S06]  /*ac60*/  HMMA.16816.F32.BF16 R140, R4.reuse, R32, R140 ;  /* 0x00000020048c723c */ /* 0x040fec000004188c */
[----:B------:R-:W-:Y:S01]  /*ac70*/  HMMA.16816.F32.BF16 R144, R4, R34, R144 ;  /* 0x000000220490723c */ /* 0x000fe20000041890 */
[----:B------:R-:W-:Y:S06]  /*ac80*/  LDSM.16.MT88.4 R32, [R210+0x15800] ;  /* 0x01580000d220783b */ /* 0x000fec0000004200 */
[----:B------:R-:W-:-:S02]  /*ac90*/  F2FP.BF16.F32.PACK_AB R4, R185, R186 ;  /* 0x000000bab904723e */ /* 0x000fc400000010ff */
[----:B------:R-:W-:Y:S02]  /*aca0*/  F2FP.BF16.F32.PACK_AB R5, R180, R181 ;  /* 0x000000b5b405723e */ /* 0x000fe400000010ff */
[----:B------:R-:W-:Y:S02]  /*acb0*/  F2FP.BF16.F32.PACK_AB R6, R182, R184 ;  /* 0x000000b8b606723e */ /* 0x000fe400000010ff */
[----:B------:R-:W-:-:S07]  /*acc0*/  F2FP.BF16.F32.PACK_AB R7, R177, R179 ;  /* 0x000000b3b107723e */ /* 0x000fce00000010ff */
        /* <DEDUP_REMOVED lines=8> */
[----:B------:R-:W4:Y:S05]  /*ad50*/  LDSM.16.MT88.4 R28, [R212+0x15800] ;  /* 0x01580000d41c783b */ /* 0x000f2a0000004200 */
[C---:B---3--:R-:W-:Y:S06]  /*ad60*/  HMMA.16816.F32.BF16 R52, R4.reuse, R24, R52 ;  /* 0x000000180434723c */ /* 0x048fec0000041834 */
[C---:B------:R-:W-:Y:S01]  /*ad70*/  HMMA.16816.F32.BF16 R56, R4.reuse, R26, R56 ;  /* 0x0000001a0438723c */ /* 0x040fe20000041838 */
[----:B------:R-:W3:Y:S05]  /*ad80*/  LDSM.16.MT88.4 R24, [R209+0x15800] ;  /* 0x01580000d118783b */ /* 0x000eea0000004200 */
[C---:B------:R-:W-:Y:S06]  /*ad90*/  HMMA.16816.F32.BF16 R68, R4.reuse, R12, R68 ;  /* 0x0000000c0444723c */ /* 0x040fec0000041844 */
[C---:B------:R-:W-:Y:S01]  /*ada0*/  HMMA.16816.F32.BF16 R72, R4.reuse, R14, R72 ;  /* 0x0000000e0448723c */ /* 0x040fe20000041848 */
[----:B------:R-:W5:Y:S05]  /*adb0*/  LDSM.16.MT88.4 R12, [R212+0x17800] ;  /* 0x01780000d40c783b */ /* 0x000f6a0000004200 */
        /* <DEDUP_REMOVED lines=10> */
[----:B------:R-:W-:Y:S01]  /*ae60*/  HMMA.16816.F32.BF16 R156, R4, R166, R156 ;  /* 0x000000a6049c723c */ /* 0x000fe2000004189c */
[----:B------:R-:W-:-:S02]  /*ae70*/  MOV R164, R2 ;  /* 0x0000000200a47202 */ /* 0x000fc40000000f00 */
[----:B------:R-:W-:-:S03]  /*ae80*/  @P0 MOV R164, R2 ;  /* 0x0000000200a40202 */ /* 0x000fc60000000f00 */
[C---:B----4-:R-:W-:Y:S06]  /*ae90*/  HMMA.16816.F32.BF16 R92, R4.reuse, R28, R92 ;  /* 0x0000001c045c723c */ /* 0x050fec000004185c */
[C---:B------:R-:W-:Y:S06]  /*aea0*/  HMMA.16816.F32.BF16 R96, R4.reuse, R30, R96 ;  /* 0x0000001e0460723c */ /* 0x040fec0000041860 */
[C---:B------:R-:W-:Y:S06]  /*aeb0*/  HMMA.16816.F32.BF16 R100, R4.reuse, R32, R100 ;  /* 0x000000200464723c */ /* 0x040fec0000041864 */
[C---:B------:R-:W-:Y:S06]  /*aec0*/  HMMA.16816.F32.BF16 R104, R4.reuse, R34, R104 ;  /* 0x000000220468723c */ /* 0x040fec0000041868 */
[C---:B---3--:R-:W-:Y:S06]  /*aed0*/  HMMA.16816.F32.BF16 R108, R4.reuse, R24, R108 ;  /* 0x00000018046c723c */ /* 0x048fec000004186c */
[C---:B------:R-:W-:Y:S06]  /*aee0*/  HMMA.16816.F32.BF16 R112, R4.reuse, R26, R112 ;  /* 0x0000001a0470723c */ /* 0x040fec0000041870 */
[C---:B-----5:R-:W-:Y:S06]  /*aef0*/  HMMA.16816.F32.BF16 R124, R4.reuse, R12, R124 ;  /* 0x0000000c047c723c */ /* 0x060fec000004187c */
[C---:B------:R-:W-:Y:S06]  /*af00*/  HMMA.16816.F32.BF16 R128, R4.reuse, R14, R128 ;  /* 0x0000000e0480723c */ /* 0x040fec0000041880 */
[C---:B------:R-:W-:Y:S06]  /*af10*/  HMMA.16816.F32.BF16 R152, R4.reuse, R8, R152 ;  /* 0x000000080498723c */ /* 0x040fec0000041898 */
[C---:B------:R-:W-:Y:S06]  /*af20*/  HMMA.16816.F32.BF16 R132, R4.reuse, R10, R132 ;  /* 0x0000000a0484723c */ /* 0x040fec0000041884 */
[C---:B-1----:R-:W-:Y:S06]  /*af30*/  HMMA.16816.F32.BF16 R136, R4.reuse, R16, R136 ;  /* 0x000000100488723c */ /* 0x042fec0000041888 */
[C---:B------:R-:W-:Y:S06]  /*af40*/  HMMA.16816.F32.BF16 R148, R4.reuse, R18, R148 ;  /* 0x000000120494723c */ /* 0x040fec0000041894 */
[C---:B--2---:R-:W-:Y:S06]  /*af50*/  HMMA.16816.F32.BF16 R140, R4.reuse, R20, R140 ;  /* 0x00000014048c723c */ /* 0x044fec000004188c */
[----:B------:R-:W-:Y:S01]  /*af60*/  HMMA.16816.F32.BF16 R144, R4, R22, R144 ;  /* 0x000000160490723c */ /* 0x000fe20000041890 */
[----:B------:R-:W-:-:S08]  /*af70*/  NOP ;  /* 0x0000000000007918 */ /* 0x000fd00000000000 */
[----:B------:R-:W-:-:S15]  /*af80*/  @P0 BRA `(.L_x_74) ;  /* 0x0000000000040947 */ /* 0x000fde0003800000 */
.L_x_70:
[----:B------:R-:W-:-:S12]  /*af90*/  UIADD3 UR19, UR17, -0x1, URZ ;  /* 0xffffffff11137890 */ /* 0x000fd8000fffe03f */
.L_x_74:
[----:B------:R-:W-:-:S13]  /*afa0*/  ISETP.LE.AND P0, PT, RZ, UR19, PT ;  /* 0x00000013ff007c0c */ /* 0x000fda000bf03270 */
[----:B------:R-:W-:Y:S05]  /*afb0*/  @!P0 BRA `(.L_x_75) ;  /* 0x0000004000f08947 */ /* 0x000fea0003800000 */
[----:B------:R-:W2:Y:S01]  /*afc0*/  LDL.64 R8, [R1] ;  /* 0x0000000001087983 */ /* 0x000ea20000100a00 */
[----:B------:R-:W-:Y:S01]  /*afd0*/  ULDC UR6, c[0x0][0x2d0] ;  /* 0x0000b40000067ab9 */ /* 0x000fe20000000800 */
[----:B------:R-:W-:Y:S01]  /*afe0*/  ULDC UR5, c[0x0][0x260] ;  /* 0x0000980000057ab9 */ /* 0x000fe20000000800 */
[----:B------:R-:W-:Y:S01]  /*aff0*/  ULDC UR4, c[0x0][0x268] ;  /* 0x00009a0000047ab9 */ /* 0x000fe20000000800 */
[----:B------:R-:W3:Y:S01]  /*b000*/  LDL.LU.64 R10, [R1+0x8] ;  /* 0x00000800010a7983 */ /* 0x000ee20000300a00 */
[----:B------:R-:W-:Y:S01]  /*b010*/  IMAD.U32 R237, RZ, RZ, UR21 ;  /* 0x00000015ffed7e24 */ /* 0x000fe2000f8e00ff */
[----:B------:R-:W-:Y:S01]  /*b020*/  ULDC.64 UR8, c[0x0][0x248] ;  /* 0x0000920000087ab9 */ /* 0x000fe20000000a00 */
[----:B------:R-:W-:Y:S01]  /*b030*/  IMAD.U32 R231, RZ, RZ, UR23 ;  /* 0x00000017ffe77e24 */ /* 0x000fe2000f8e00ff */
[----:B------:R-:W1:Y:S02]  /*b040*/  S2R R2, SR_TID.X ;  /* 0x0000000000027919 */ /* 0x000e640000002100 */
[----:B-1----:R-:W-:-:S04]  /*b050*/  SHF.R.S32.HI R0, RZ, 0x1f, R2 ;  /* 0x0000001fff007819 */ /* 0x002fc80000011402 */
[----:B------:R-:W-:-:S04]  /*b060*/  LEA.HI R0, R0, R2, RZ, 0x3 ;  /* 0x0000000200007211 */ /* 0x000fc800078f18ff */
[----:B------:R-:W-:-:S05]  /*b070*/  LOP3.LUT R0, R0, 0xfffffff8, RZ, 0xc0, !PT ;  /* 0xfffffff800007812 */ /* 0x000fca00078ec0ff */
[----:B------:R-:W-:Y:S02]  /*b080*/  IMAD.IADD R0, R2, 0x1, -R0 ;  /* 0x0000000102007824 */ /* 0x000fe400078e0a00 */
[----:B------:R-:W-:Y:S02]  /*b090*/  IMAD.U32 R2, RZ, RZ, UR5 ;  /* 0x00000005ff027e24 */ /* 0x000fe4000f8e00ff */
[----:B------:R-:W-:Y:S02]  /*b0a0*/  IMAD.SHL.U32 R4, R0, 0x8, RZ ;  /* 0x0000000800047824 */ /* 0x000fe400078e00ff */
[----:B------:R-:W-:Y:S01]  /*b0b0*/  IMAD.U32 R0, RZ, RZ, UR4 ;  /* 0x00000004ff007e24 */ /* 0x000fe2000f8e00ff */
[----:B------:R-:W-:Y:S02]  /*b0c0*/  ULDC.64 UR4, c[0x0][0x220] ;  /* 0x0000880000047ab9 */ /* 0x000fe40000000a00 */
[----:B------:R-:W-:Y:S01]  /*b0d0*/  ISETP.GE.AND P6, PT, R4, UR6, PT ;  /* 0x0000000604007c0c */ /* 0x000fe2000bfc6270 */
[----:B------:R-:W-:Y:S01]  /*b0e0*/  ULDC.64 UR6, c[0x0][0x218] ;  /* 0x0000860000067ab9 */ /* 0x000fe20000000a00 */
[----:B------:R-:W-:-:S03]  /*b0f0*/  SHF.R.S32.HI R5, RZ, 0x1f, R4 ;  /* 0x0000001fff057819 */ /* 0x000fc60000011404 */
[----:B------:R-:W-:-:S04]  /*b100*/  IMAD.WIDE.U32 R6, R2, UR18, R4 ;  /* 0x0000001202067c25 */ /* 0x000fc8000f8e0004 */
[----:B------:R-:W-:Y:S01]  /*b110*/  IMAD.WIDE.U32 R4, R0, UR18, R4 ;  /* 0x0000001200047c25 */ /* 0x000fe2000f8e0004 */
[----:B------:R-:W-:-:S03]  /*b120*/  IADD3 R2, P1, R6, UR22, RZ ;  /* 0x0000001606027c10 */ /* 0x000fc6000ff3e0ff */
[----:B------:R-:W1:Y:S01]  /*b130*/  @!P6 LDC.64 R226, c[0x0][0x220] ;  /* 0x00008800ffe2eb82 */ /* 0x000e620000000a00 */
[----:B------:R-:W-:Y:S02]  /*b140*/  IADD3 R0, P0, R4, UR24, RZ ;  /* 0x0000001804007c10 */ /* 0x000fe4000ff1e0ff */
[----:B------:R-:W-:Y:S02]  /*b150*/  IADD3.X R237, R237, UR13, R7, P1, !PT ;  /* 0x0000000deded7c10 */ /* 0x000fe40008ffe407 */
[----:B------:R-:W-:-:S03]  /*b160*/  IADD3.X R231, R231, UR12, R5, P0, !PT ;  /* 0x0000000ce7e77c10 */ /* 0x000fc600087fe405 */
[----:B------:R-:W4:Y:S01]  /*b170*/  @!P6 LDC.64 R224, c[0x0][0x220] ;  /* 0x00008800ffe0eb82 */ /* 0x000f220000000a00 */
[----:B------:R-:W-:Y:S01]  /*b180*/  LEA R238, P1, R2, UR6, 0x1 ;  /* 0x0000000602ee7c11 */ /* 0x000fe2000f8208ff */
[----:B------:R-:W-:Y:S01]  /*b190*/  UMOV UR12, URZ ;  /* 0x0000003f000c7c82 */ /* 0x000fe20008000000 */
[----:B------:R-:W-:Y:S01]  /*b1a0*/  LEA R236, P0, R0, UR4, 0x1 ;  /* 0x0000000400ec7c11 */ /* 0x000fe2000f8008ff */
[----:B------:R-:W-:Y:S01]  /*b1b0*/  ULDC UR4, c[0x0][0x2ec] ;  /* 0x0000bb0000047ab9 */ /* 0x000fe20000000800 */
[----:B------:R-:W-:Y:S01]  /*b1c0*/  LEA.HI.X R237, R2, UR7, R237, 0x1, P1 ;  /* 0x0000000702ed7c11 */ /* 0x000fe200088f0ced */
[----:B------:R-:W-:Y:S01]  /*b1d0*/  IMAD.MOV.U32 R2, RZ, RZ, R164 ;  /* 0x000000ffff027224 */ /* 0x000fe200078e00a4 */
[----:B------:R-:W-:Y:S01]  /*b1e0*/  LEA.HI.X R231, R0, UR5, R231, 0x1, P0 ;  /* 0x0000000500e77c11 */ /* 0x000fe200080f0ce7 */
[----:B------:R-:W1:Y:S01]  /*b1f0*/  @!P6 LDC.64 R222, c[0x0][0x220] ;  /* 0x00008800ffdeeb82 */ /* 0x000e620000000a00 */
[----:B------:R-:W-:Y:S01]  /*b200*/  IMAD.MOV.U32 R0, RZ, RZ, R3 ;  /* 0x000000ffff007224 */ /* 0x000fe200078e0003 */
[----:B------:R-:W-:Y:S01]  /*b210*/  ULDC UR5, c[0x0][0x2d0] ;  /* 0x0000b40000057ab9 */ /* 0x000fe20000000800 */
[----:B------:R-:W-:-:S05]  /*b220*/  ULDC.64 UR6, c[0x0][0x250] ;  /* 0x0000940000067ab9 */ /* 0x000fca0000000a00 */
[----:B------:R-:W1:Y:S01]  /*b230*/  @!P6 LDC.64 R220, c[0x0][0x220] ;  /* 0x00008800ffdceb82 */ /* 0x000e620000000a00 */
[----:B--2---:R-:W-:Y:S02]  /*b240*/  SHF.R.S32.HI R251, RZ, 0x1f, R8 ;  /* 0x0000001ffffb7819 */ /* 0x004fe40000011408 */
[C---:B------:R-:W-:Y:S02]  /*b250*/  IADD3 R246, P2, R8.reuse, 0x10, RZ ;  /* 0x0000001008f67810 */ /* 0x040fe40007f5e0ff */
[C---:B------:R-:W-:Y:S02]  /*b260*/  IADD3 R242, P1, R8.reuse, 0x20, RZ ;  /* 0x0000002008f27810 */ /* 0x040fe40007f3e0ff */
[----:B------:R-:W-:Y:S01]  /*b270*/  IADD3 R240, P0, R8, 0x30, RZ ;  /* 0x0000003008f07810 */ /* 0x000fe20007f1e0ff */
[--C-:B------:R-:W-:Y:S02]  /*b280*/  IMAD.X R247, RZ, RZ, R251.reuse, P2 ;  /* 0x000000fffff77224 */ /* 0x100fe400010e06fb */
[----:B------:R-:W-:-:S02]  /*b290*/  IMAD.X R243, RZ, RZ, R251, P1 ;  /* 0x000000fffff37224 */ /* 0x000fc400008e06fb */
[----:B------:R-:W-:Y:S02]  /*b2a0*/  IMAD.X R241, RZ, RZ, R251, P0 ;  /* 0x000000fffff17224 */ /* 0x000fe400000e06fb */
[----:B---3--:R-:W-:Y:S02]  /*b2b0*/  IMAD.MOV.U32 R249, RZ, RZ, R11 ;  /* 0x000000fffff97224 */ /* 0x008fe400078e000b */
[----:B------:R-:W-:Y:S01]  /*b2c0*/  IMAD.MOV.U32 R250, RZ, RZ, R8 ;  /* 0x000000fffffa7224 */ /* 0x000fe200078e0008 */
[----:B-1--4-:R-:W-:Y:S06]  /*b2d0*/  BRA `(.L_x_76) ;  /* 0x0000000400b87947 */ /* 0x012fec0003800000 */
.L_x_78:
[----:B------:R1:W-:Y:S01]  /*b2e0*/  @P6 STS.128 [R219+0x8000], RZ ;  /* 0x008000ffdb006388 */ /* 0x0003e20000000c00 */
[----:B------:R-:W2:Y:S01]  /*b2f0*/  @!P6 LDC.64 R170, c[0x0][0x218] ;  /* 0x00008600ffaaeb82 */ /* 0x000ea20000000a00 */
[----:B------:R-:W-:Y:S02]  /*b300*/  USHF.R.S32.HI UR11, URZ, 0x1f, UR10 ;  /* 0x0000001f3f0b7899 */ /* 0x000fe4000801140a */
[----:B------:R-:W-:Y:S02]  /*b310*/  UIMAD.WIDE.U32 UR20, UR10, UR8, URZ ;  /* 0x000000080a1472a5 */ /* 0x000fe4000f8e003f */
[----:B------:R-:W-:Y:S03]  /*b320*/  UIMAD UR11, UR11, UR8, URZ ;  /* 0x000000080b0b72a4 */ /* 0x000fe6000f8e023f */
[----:B------:R-:W3:Y:S01]  /*b330*/  @!P6 LDC.64 R168, c[0x0][0x218] ;  /* 0x00008600ffa8eb82 */ /* 0x000ee20000000a00 */
[----:B------:R-:W-:Y:S01]  /*b340*/  UIMAD UR11, UR10, UR9, UR11 ;  /* 0x000000090a0b72a4 */ /* 0x000fe2000f8e020b */
[----:B------:R-:W-:Y:S02]  /*b350*/  IMAD.U32 R180, RZ, RZ, UR20 ;  /* 0x00000014ffb47e24 */ /* 0x000fe4000f8e00ff */
[----:B------:R-:W-:Y:S01]  /*b360*/  IMAD.U32 R181, RZ, RZ, UR21 ;  /* 0x00000015ffb57e24 */ /* 0x000fe2000f8e00ff */
[----:B------:R-:W-:Y:S02]  /*b370*/  UIADD3 UR11, UR21, UR11, URZ ;  /* 0x0000000b150b7290 */ /* 0x000fe4000fffe03f */
[C---:B------:R-:W-:Y:S01]  /*b380*/  LEA R179, P1, R180.reuse, R232, 0x6 ;  /* 0x000000e8b4b37211 */ /* 0x040fe200078230ff */
[----:B------:R-:W4:Y:S03]  /*b390*/  @!P6 LDC.64 R166, c[0x0][0x218] ;  /* 0x00008600ffa6eb82 */ /* 0x000f260000000a00 */
[----:B------:R-:W-:Y:S05]  /*b3a0*/  IMAD.U32 R178, RZ, RZ, UR11 ;  /* 0x0000000bffb27e24 */ /* 0x000fea000f8e00ff */
[----:B------:R-:W-:Y:S01]  /*b3b0*/  LEA.HI.X R178, R180, R235, R178, 0x6, P1 ;  /* 0x000000ebb4b27211 */ /* 0x000fe200008f34b2 */
[----:B------:R-:W5:Y:S01]  /*b3c0*/  @!P6 LDC.64 R164, c[0x0][0x218] ;  /* 0x00008600ffa4eb82 */ /* 0x000f620000000a00 */
[C---:B------:R-:W-:Y:S04]  /*b3d0*/  IADD3 R177, P1, R179.reuse, UR32, RZ ;  /* 0x00000020b3b17c10 */ /* 0x040fe8000ff3e0ff */
[----:B------:R-:W-:Y:S02]  /*b3e0*/  IADD3.X R180, R178, UR31, RZ, P1, !PT ;  /* 0x0000001fb2b47c10 */ /* 0x000fe40008ffe4ff */
[----:B--2---:R-:W-:Y:S02]  /*b3f0*/  @!P6 LEA R186, P2, R179, R170, 0x1 ;  /* 0x000000aab3bae211 */ /* 0x004fe400078408ff */
[----:B------:R-:W-:Y:S02]  /*b400*/  IADD3 R170, P1, R177, UR32, RZ ;  /* 0x00000020b1aa7c10 */ /* 0x000fe4000ff3e0ff */
[----:B------:R-:W-:Y:S02]  /*b410*/  @!P6 LEA.HI.X R187, R179, R171, R178, 0x1, P2 ;  /* 0x000000abb3bbe211 */ /* 0x000fe400010f0cb2 */
[C---:B---3--:R-:W-:Y:S02]  /*b420*/  @!P6 LEA R178, P2, R177.reuse, R168, 0x1 ;  /* 0x000000a8b1b2e211 */ /* 0x048fe400078408ff */
[----:B------:R-:W-:Y:S01]  /*b430*/  IADD3.X R171, R180, UR31, RZ, P1, !PT ;  /* 0x0000001fb4ab7c10 */ /* 0x000fe20008ffe4ff */
[----:B------:R-:W-:Y:S01]  /*b440*/  @!PT LDS RZ, [RZ] ;  /* 0x00000000fffff984 */ /* 0x000fe20000000800 */
[----:B------:R-:W-:Y:S01]  /*b450*/  @!PT LDS RZ, [RZ] ;  /* 0x00000000fffff984 */ /* 0x000fe20000000800 */
[----:B------:R-:W-:Y:S01]  /*b460*/  @!PT LDS RZ, [RZ] ;  /* 0x00000000fffff984 */ /* 0x000fe20000000800 */
[----:B------:R1:W-:Y:S01]  /*b470*/  @!P6 LDGSTS.E.BYPASS.LTC128B.128 [R219+0x8000], desc[UR26][R186.64] ;  /* 0x08000000badbefae */ /* 0x0003e2000b901d5a */
[----:B------:R-:W-:Y:S02]  /*b480*/  @!P6 LEA.HI.X R179, R177, R169, R180, 0x1, P2 ;  /* 0x000000a9b1b3e211 */ /* 0x000fe400010f0cb4 */
[C---:B----4-:R-:W-:Y:S01]  /*b490*/  @!P6 LEA R180, P2, R170.reuse, R166, 0x1 ;  /* 0x000000a6aab4e211 */ /* 0x050fe200078408ff */
[----:B------:R1:W-:Y:S01]  /*b4a0*/  @P5 STS.128 [R219+0xa000], RZ ;  /* 0x00a000ffdb005388 */ /* 0x0003e20000000c00 */
[C---:B------:R-:W-:Y:S02]  /*b4b0*/  IADD3 R168, P1, R170.reuse, UR32, RZ ;  /* 0x00000020aaa87c10 */ /* 0x040fe4000ff3e0ff */
[----:B------:R-:W-:Y:S01]  /*b4c0*/  @!P6 LEA.HI.X R181, R170, R167, R171, 0x1, P2 ;  /* 0x000000a7aab5e211 */ /* 0x000fe200010f0cab */
[----:B------:R-:W-:Y:S01]  /*b4d0*/  @!PT LDS RZ, [RZ] ;  /* 0x00000000fffff984 */ /* 0x000fe20000000800 */
[----:B------:R-:W-:Y:S01]  /*b4e0*/  @!PT LDS RZ, [RZ] ;  /* 0x00000000fffff984 */ /* 0x000fe20000000800 */
[----:B------:R-:W-:Y:S01]  /*b4f0*/  @!PT LDS RZ, [RZ] ;  /* 0x00000000fffff984 */ /* 0x000fe20000000800 */
[----:B------:R1:W-:Y:S01]  /*b500*/  @!P5 LDGSTS.E.BYPASS.LTC128B.128 [R219+0xa000], desc[UR26][R174.64+0x80] ;  /* 0x0a000080aedbdfae */ /* 0x0003e2000b901d5a */
[----:B------:R-:W-:Y:S02]  /*b510*/  IADD3.X R166, R171, UR31, RZ, P1, !PT ;  /* 0x0000001faba67c10 */ /* 0x000fe40008ffe4ff */
[C---:B-----5:R-:W-:Y:S01]  /*b520*/  @!P6 LEA R164, P1, R168.reuse, R164, 0x1 ;  /* 0x000000a4a8a4e211 */ /* 0x060fe200078208ff */
[----:B------:R1:W-:Y:S03]  /*b530*/  @P4 STS.128 [R219+0xc000], RZ ;  /* 0x00c000ffdb004388 */ /* 0x0003e60000000c00 */
[----:B------:R-:W-:Y:S01]  /*b540*/  @!P6 LEA.HI.X R165, R168, R165, R166, 0x1, P1 ;  /* 0x000000a5a8a5e211 */ /* 0x000fe200008f0ca6 */
        /* <DEDUP_REMOVED lines=69> */
[----:B------:R-:W0:Y:S01]  /*b9a0*/  LDGDEPBAR ;  /* 0x00000000000079af */ /* 0x000e220000000000 */
[----:B------:R-:W-:Y:S05]  /*b9b0*/  BRA `(.L_x_77) ;  /* 0x0000001800bc7947 */ /* 0x000fea0003800000 */
.L_x_76:
[----:B------:R-:W-:Y:S01]  /*b9c0*/  UIADD3 UR11, -UR12, UR19, URZ ;  /* 0x000000130c0b7290 */ /* 0x000fe2000fffe13f */
[----:B------:R-:W-:Y:S04]  /*b9d0*/  DEPBAR.LE SB0, 0x0 ;  /* 0x000080000000791a */ /* 0x000fe80000000000 */
[----:B------:R-:W-:Y:S01]  /*b9e0*/  BAR.SYNC.DEFER_BLOCKING 0x0 ;  /* 0x0000000000007b1d */ /* 0x000fe20000010000 */
[----:B------:R-:W-:Y:S01]  /*b9f0*/  IMAD.U32 R20, RZ, RZ, UR11 ;  /* 0x0000000bff147e24 */ /* 0x000fe2000f8e00ff */
[----:B------:R-:W-:Y:S01]  /*ba00*/  USHF.R.S32.HI UR13, URZ, 0x1f, UR11 ;  /* 0x0000001f3f0d7899 */ /* 0x000fe2000801140b */
[----:B------:R-:W-:Y:S01]  /*ba10*/  IMAD.U32 R4, RZ, RZ, UR11 ;  /* 0x0000000bff047e24 */ /* 0x000fe2000f8e00ff */
[----:B------:R-:W-:Y:S01]  /*ba20*/  UIMAD UR10, UR33, UR11, URZ ;  /* 0x0000000b210a72a4 */ /* 0x000fe2000f8e023f */
[----:B------:R-:W-:Y:S01]  /*ba30*/  IMAD.U32 R8, RZ, RZ, UR11 ;  /* 0x0000000bff087e24 */ /* 0x000fe2000f8e00ff */
[----:B------:R-:W-:Y:S02]  /*ba40*/  LEA R20, P0, R20, R250, 0x6 ;  /* 0x000000fa14147211 */ /* 0x000fe400078030ff */
[----:B------:R-:W-:Y:S01]  /*ba50*/  UIMAD UR10, UR13, UR34, UR10 ;  /* 0x000000220d0a72a4 */ /* 0x000fe2000f8e020a */
[----:B------:R-:W-:Y:S01]  /*ba60*/  IMAD.WIDE.U32 R8, R8, UR34, R248 ;  /* 0x0000002208087c25 */ /* 0x000fe2000f8e00f8 */
[----:B------:R-:W-:Y:S02]  /*ba70*/  LEA.HI.X.SX32 R21, R4, R251, 0x6, P0 ;  /* 0x000000fb04157211 */ /* 0x000fe400000f36ff */
[----:B------:R-:W-:Y:S02]  /*ba80*/  ISETP.GE.AND P5, PT, R230, UR5, PT ;  /* 0x00000005e6007c0c */ /* 0x000fe4000bfa6270 */
[----:B------:R-:W-:Y:S01]  /*ba90*/  VIADD R3, R9, UR10 ;  /* 0x0000000a09037c36 */ /* 0x000fe20008000000 */
[C---:B------:R-:W-:Y:S01]  /*baa0*/  @!P6 LEA R18, P0, R8.reuse, R226, 0x1 ;  /* 0x000000e20812e211 */ /* 0x040fe200078008ff */
[----:B------:R-:W-:Y:S01]  /*bab0*/  IMAD R7, R21, UR6, RZ ;  /* 0x0000000615077c24 */ /* 0x000fe2000f8e02ff */
[C---:B------:R-:W-:Y:S01]  /*bac0*/  IADD3 R6, P1, R8.reuse, UR36, RZ ;  /* 0x0000002408067c10 */ /* 0x040fe2000ff3e0ff */
[----:B------:R-:W-:Y:S01]  /*bad0*/  UIADD3 UR10, UR19, -0x1, URZ ;  /* 0xffffffff130a7890 */ /* 0x000fe2000fffe03f */
[----:B------:R-:W-:Y:S01]  /*bae0*/  @!P6 LEA.HI.X R19, R8, R227, R3, 0x1, P0 ;  /* 0x000000e30813e211 */ /* 0x000fe200000f0c03 */
[C---:B------:R-:W-:Y:S01]  /*baf0*/  IMAD R7, R20.reuse, UR7, R7 ;  /* 0x0000000714077c24 */ /* 0x040fe2000f8e0207 */
[----:B------:R-:W-:Y:S01]  /*bb00*/  ISETP.GE.AND P4, PT, R229, UR5, PT ;  /* 0x00000005e5007c0c */ /* 0x000fe2000bf86270 */
[----:B------:R-:W-:Y:S01]  /*bb10*/  IMAD.WIDE.U32 R20, R20, UR6, RZ ;  /* 0x0000000614147c25 */ /* 0x000fe2000f8e00ff */
[----:B------:R-:W-:Y:S01]  /*bb20*/  IADD3.X R5, R3, UR35, RZ, P1, !PT ;  /* 0x0000002303057c10 */ /* 0x000fe20008ffe4ff */
[----:B------:R-:W-:Y:S01]  /*bb30*/  @P6 STS.128 [R219+0x10000], RZ ;  /* 0x010000ffdb006388 */ /* 0x000fe20000000c00 */
[----:B------:R-:W-:Y:S01]  /*bb40*/  IADD3 R4, P1, R6, UR36, RZ ;  /* 0x0000002406047c10 */ /* 0x000fe2000ff3e0ff */
[----:B------:R-:W-:Y:S01]  /*bb50*/  IMAD.IADD R7, R21, 0x1, R7 ;  /* 0x0000000115077824 */ /* 0x000fe200078e0207 */
[C---:B------:R-:W-:Y:S01]  /*bb60*/  LEA R10, P3, R20.reuse, R236, 0x1 ;  /* 0x000000ec140a7211 */ /* 0x040fe200078608ff */
[----:B------:R-:W-:Y:S01]  /*bb70*/  @!PT LDS RZ, [RZ] ;  /* 0x00000000fffff984 */ /* 0x000fe20000000800 */
[----:B------:R-:W-:Y:S01]  /*bb80*/  @!PT LDS RZ, [RZ] ;  /* 0x00000000fffff984 */ /* 0x000fe20000000800 */
[----:B------:R-:W-:Y:S01]  /*bb90*/  @!PT LDS RZ, [RZ] ;  /* 0x00000000fffff984 */ /* 0x000fe20000000800 */
[----:B------:R-:W-:Y:S01]  /*bba0*/  @!P6 LDGSTS.E.BYPASS.LTC128B.128 [R219+0x10000], desc[UR26][R18.64] ;  /* 0x1000000012dbefae */ /* 0x000fe2000b901d5a */
[----:B------:R-:W-:Y:S01]  /*bbb0*/  IADD3.X R3, R5, UR35, RZ, P1, !PT ;  /* 0x0000002305037c10 */ /* 0x000fe20008ffe4ff */
[----:B------:R-:W-:Y:S01]  /*bbc0*/  UIADD3 UR10, UR10, -UR12, URZ ;  /* 0x8000000c0a0a7290 */ /* 0x000fe2000fffe03f */
[----:B------:R-:W-:Y:S01]  /*bbd0*/  LEA.HI.X R11, R20, R231, R7, 0x1, P3 ;  /* 0x000000e7140b7211 */ /* 0x000fe200018f0c07 */
[----:B------:R-:W-:Y:S01]  /*bbe0*/  @P5 STS.128 [R219+0x12000], RZ ;  /* 0x012000ffdb005388 */ /* 0x000fe20000000c00 */
[----:B------:R-:W-:Y:S01]  /*bbf0*/  @!P6 LEA R16, P2, R6, R224, 0x1 ;  /* 0x000000e00610e211 */ /* 0x000fe200078408ff */
[----:B------:R-:W-:Y:S01]  /*bc00*/  IMAD.U32 R7, RZ, RZ, UR11 ;  /* 0x0000000bff077e24 */ /* 0x000fe2000f8e00ff */
[----:B------:R-:W-:Y:S01]  /*bc10*/  @!P6 LEA R14, P1, R4, R222, 0x1 ;  /* 0x000000de040ee211 */ /* 0x000fe200078208ff */
[----:B------:R-:W-:Y:S01]  /*bc20*/  @!PT LDS RZ, [RZ] ;  /* 0x00000000fffff984 */ /* 0x000fe20000000800 */
[----:B------:R-:W-:Y:S01]  /*bc30*/  @!PT LDS RZ, [RZ] ;  /* 0x00000000fffff984 */ /* 0x000fe20000000800 */
[----:B------:R-:W-:Y:S01]  /*bc40*/  @!PT LDS RZ, [RZ] ;  /* 0x00000000fffff984 */ /* 0x000fe20000000800 */
[----:B------:R-:W-:Y:S01]  /*bc50*/  @!P5 LDGSTS.E.BYPASS.LTC128B.128 [R219+0x12000], desc[UR26][R10.64+0x80] ;  /* 0x120000800adbdfae */ /* 0x000fe2000b901d5a */
[----:B------:R-:W-:Y:S02]  /*bc60*/  ISETP.GE.AND P3, PT, R228, UR5, PT ;  /* 0x00000005e4007c0c */ /* 0x000fe4000bf66270 */
[----:B------:R-:W-:Y:S01]  /*bc70*/  @!P6 IADD3 R9, P0, R4, UR36, RZ ;  /* 0x000000240409ec10 */ /* 0x000fe2000ff1e0ff */
[----:B------:R-:W-:Y:S01]  /*bc80*/  @P4 STS.128 [R219+0x14000], RZ ;  /* 0x014000ffdb004388 */ /* 0x000fe20000000c00 */
[----:B------:R-:W-:Y:S01]  /*bc90*/  @!P6 LEA.HI.X R17, R6, R225, R5, 0x1, P2 ;  /* 0x000000e10611e211 */ /* 0x000fe200010f0c05 */
[----:B------:R-:W-:Y:S01]  /*bca0*/  IMAD.U32 R6, RZ, RZ, UR11 ;  /* 0x0000000bff067e24 */ /* 0x000fe2000f8e00ff */
[----:B------:R-:W-:Y:S01]  /*bcb0*/  @!P6 LEA.HI.X R15, R4, R223, R3, 0x1, P1 ;  /* 0x000000df040fe211 */ /* 0x000fe200008f0c03 */
[----:B------:R-:W-:Y:S01]  /*bcc0*/  @!PT LDS RZ, [RZ] ;  /* 0x00000000fffff984 */ /* 0x000fe20000000800 */
[----:B------:R-:W-:Y:S01]  /*bcd0*/  @!PT LDS RZ, [RZ] ;  /* 0x00000000fffff984 */ /* 0x000fe20000000800 */
[----:B------:R-:W-:Y:S01]  /*bce0*/  @!PT LDS RZ, [RZ] ;  /* 0x00000000fffff984 */ /* 0x000fe20000000800 */
[----:B------:R-:W-:Y:S01]  /*bcf0*/  @!P4 LDGSTS.E.BYPASS.LTC128B.128 [R219+0x14000], desc[UR26][R10.64+0x100] ;  /* 0x140001000adbcfae */ /* 0x000fe2000b901d5a */
[----:B------:R-:W-:Y:S01]  /*bd00*/  @!P6 IADD3.X R8, R3, UR35, RZ, P0, !PT ;  /* 0x000000230308ec10 */ /* 0x000fe200087fe4ff */
[----:B------:R-:W-:Y:S01]  /*bd10*/  IMAD.U32 R3, RZ, RZ, UR11 ;  /* 0x0000000bff037e24 */ /* 0x000fe2000f8e00ff */
[----:B------:R-:W-:Y:S01]  /*bd20*/  @!P6 LEA R12, P0, R9, R220, 0x1 ;  /* 0x000000dc090ce211 */ /* 0x000fe200078008ff */
[----:B------:R-:W-:Y:S01]  /*bd30*/  IMAD.U32 R5, RZ, RZ, UR11 ;  /* 0x0000000bff057e24 */ /* 0x000fe2000f8e00ff */
[----:B------:R-:W-:Y:S01]  /*bd40*/  LEA R20, P2, R7, R246, 0x6 ;  /* 0x000000f607147211 */ /* 0x000fe200078430ff */
[----:B------:R-:W-:Y:S01]  /*bd50*/  @P3 STS.128 [R219+0x16000], RZ ;  /* 0x016000ffdb003388 */ /* 0x000fe20000000c00 */
[----:B------:R-:W-:Y:S01]  /*bd60*/  @!P6 LEA.HI.X R13, R9, R221, R8, 0x1, P0 ;  /* 0x000000dd090de211 */ /* 0x000fe200000f0c08 */
[----:B------:R-:W-:Y:S01]  /*bd70*/  IMAD.U32 R4, RZ, RZ, UR11 ;  /* 0x0000000bff047e24 */ /* 0x000fe2000f8e00ff */
[----:B------:R-:W-:Y:S01]  /*bd80*/  LEA R26, P0, R3, R240, 0x6 ;  /* 0x000000f0031a7211 */ /* 0x000fe200078030ff */
[----:B------:R-:W-:Y:S01]  /*bd90*/  @!PT LDS RZ, [RZ] ;  /* 0x00000000fffff984 */ /* 0x000fe20000000800 */
[----:B------:R-:W-:Y:S01]  /*bda0*/  @!PT LDS RZ, [RZ] ;  /* 0x00000000fffff984 */ /* 0x000fe20000000800 */
[----:B------:R-:W-:Y:S01]  /*bdb0*/  @!PT LDS RZ, [RZ] ;  /* 0x00000000fffff984 */ /* 0x000fe20000000800 */
[----:B------:R1:W-:Y:S01]  /*bdc0*/  @!P3 LDGSTS.E.BYPASS.LTC128B.128 [R219+0x16000], desc[UR26][R10.64+0x180] ;  /* 0x160001800adbbfae */ /* 0x0003e2000b901d5a */
[----:B------:R-:W-:Y:S01]  /*bdd0*/  LEA.HI.X.SX32 R21, R6, R247, 0x6, P2 ;  /* 0x000000f706157211 */ /* 0x000fe200010f36ff */
[----:B------:R-:W-:Y:S01]  /*bde0*/  IMAD.WIDE.U32 R6, R20, UR6, RZ ;  /* 0x0000000614067c25 */ /* 0x000fe2000f8e00ff */
[C---:B------:R-:W-:Y:S01]  /*bdf0*/  LEA R8, P1, R5.reuse, R242, 0x6 ;  /* 0x000000f205087211 */ /* 0x040fe200078230ff */
[----:B------:R-:W-:Y:S01]  /*be00*/  @P6 STS.128 [R219+0x10800], RZ ;  /* 0x010800ffdb006388 */ /* 0x000fe20000000c00 */
[----:B------:R-:W-:Y:S01]  /*be10*/  LEA.HI.X.SX32 R27, R5, R241, 0x6, P0 ;  /* 0x000000f1051b7211 */ /* 0x000fe200000f36ff */
[----:B------:R-:W-:Y:S01]  /*be20*/  IMAD R5, R21, UR6, RZ ;  /* 0x0000000615057c24 */ /* 0x000fe2000f8e02ff */
[-C--:B------:R-:W-:Y:S01]  /*be30*/  LEA R24, P2, R6, R236.reuse, 0x1 ;  /* 0x000000ec06187211 */ /* 0x080fe200078408ff */
[----:B------:R-:W-:Y:S01]  /*be40*/  @!PT LDS RZ, [RZ] ;  /* 0x00000000fffff984 */ /* 0x000fe20000000800 */
[----:B------:R-:W-:Y:S01]  /*be50*/  @!PT LDS RZ, [RZ] ;  /* 0x00000000fffff984 */ /* 0x000fe20000000800 */
[----:B------:R-:W-:Y:S01]  /*be60*/  @!PT LDS RZ, [RZ] ;  /* 0x00000000fffff984 */ /* 0x000fe20000000800 */
[----:B------:R2:W-:Y:S01]  /*be70*/  @!P6 LDGSTS.E.BYPASS.LTC128B.128 [R219+0x10800], desc[UR26][R16.64] ;  /* 0x1080000010dbefae */ /* 0x0005e2000b901d5a */
[----:B------:R-:W-:Y:S01]  /*be80*/  LEA.HI.X.SX32 R9, R4, R243, 0x6, P1 ;  /* 0x000000f304097211 */ /* 0x000fe200008f36ff */
[----:B------:R-:W-:Y:S02]  /*be90*/  IMAD R5, R20, UR7, R5 ;  /* 0x0000000714057c24 */ /* 0x000fe4000f8e0205 */
[----:B------:R-:W-:Y:S01]  /*bea0*/  @P5 STS.128 [R219+0x12800], RZ ;  /* 0x012800ffdb005388 */ /* 0x000fe20000000c00 */
[----:B------:R-:W-:Y:S02]  /*beb0*/  IMAD R3, R27, UR6, RZ ;  /* 0x000000061b037c24 */ /* 0x000fe4000f8e02ff */
[----:B------:R-:W-:Y:S02]  /*bec0*/  IMAD.IADD R5, R7, 0x1, R5 ;  /* 0x0000000107057824 */ /* 0x000fe400078e0205 */
[----:B------:R-:W-:Y:S02]  /*bed0*/  IMAD R4, R9, UR6, RZ ;  /* 0x0000000609047c24 */ /* 0x000fe4000f8e02ff */
[----:B------:R-:W-:Y:S01]  /*bee0*/  IMAD R3, R26, UR7, R3 ;  /* 0x000000071a037c24 */ /* 0x000fe2000f8e0203 */
[-C--:B------:R-:W-:Y:S01]  /*bef0*/  LEA.HI.X R25, R6, R231.reuse, R5, 0x1, P2 ;  /* 0x000000e706197211 */ /* 0x080fe200010f0c05 */
[C---:B------:R-:W-:Y:S02]  /*bf00*/  IMAD R4, R8.reuse, UR7, R4 ;  /* 0x0000000708047c24 */ /* 0x040fe4000f8e0204 */
[----:B------:R-:W-:Y:S02]  /*bf10*/  IMAD.WIDE.U32 R8, R8, UR6, RZ ;  /* 0x0000000608087c25 */ /* 0x000fe4000f8e00ff */
[----:B------:R-:W-:Y:S01]  /*bf20*/  @!PT LDS RZ, [RZ] ;  /* 0x00000000fffff984 */ /* 0x000fe20000000800 */
[----:B------:R-:W-:Y:S01]  /*bf30*/  @!PT LDS RZ, [RZ] ;  /* 0x00000000fffff984 */ /* 0x000fe20000000800 */
[----:B------:R-:W-:Y:S01]  /*bf40*/  @!PT LDS RZ, [RZ] ;  /* 0x00000000fffff984 */ /* 0x000fe20000000800 */
[----:B------:R-:W-:Y:S02]  /*bf50*/  @!P5 LDGSTS.E.BYPASS.LTC128B.128 [R219+0x12800], desc[UR26][R24.64+0x80] ;  /* 0x1280008018dbdfae */ /* 0x000fe4000b901d5a */
[----:B------:R-:W-:Y:S01]  /*bf60*/  IMAD.IADD R4, R9, 0x1, R4 ;  /* 0x0000000109047824 */ /* 0x000fe200078e0204 */
[-C--:B------:R-:W-:Y:S01]  /*bf70*/  LEA R22, P1, R8, R236.reuse, 0x1 ;  /* 0x000000ec08167211 */ /* 0x080fe200078208ff */
[----:B------:R-:W-:Y:S01]  /*bf80*/  @P4 STS.128 [R219+0x14800], RZ ;  /* 0x014800ffdb004388 */ /* 0x000fe20000000c00 */
[----:B------:R-:W-:Y:S03]  /*bf90*/  IMAD.WIDE.U32 R26, R26, UR6, RZ ;  /* 0x000000061a1a7c25 */ /* 0x000fe6000f8e00ff */
[----:B------:R-:W-:Y:S01]  /*bfa0*/  @!PT LDS RZ, [RZ] ;  /* 0x00000000fffff984 */ /* 0x000fe20000000800 */
[----:B------:R-:W-:Y:S01]  /*bfb0*/  @!PT LDS RZ, [RZ] ;  /* 0x00000000fffff984 */ /* 0x000fe20000000800 */
[----:B------:R-:W-:Y:S01]  /*bfc0*/  @!PT LDS RZ, [RZ] ;  /* 0x00000000fffff984 */ /* 0x000fe20000000800 */
[----:B------:R-:W-:Y:S01]  /*bfd0*/  @!P4 LDGSTS.E.BYPASS.LTC128B.128 [R219+0x14800], desc[UR26][R24.64+0x100] ;  /* 0x1480010018dbcfae */ /* 0x000fe2000b901d5a */
[-C--:B------:R-:W-:Y:S01]  /*bfe0*/  LEA.HI.X R23, R8, R231.reuse, R4, 0x1, P1 ;  /* 0x000000e708177211 */ /* 0x080fe200008f0c04 */
[----:B------:R-:W-:Y:S01]  /*bff0*/  IMAD.IADD R3, R27, 0x1, R3 ;  /* 0x000000011b037824 */ /* 0x000fe200078e0203 */
[C---:B------:R-:W-:Y:S01]  /*c000*/  LEA R20, P0, R26.reuse, R236, 0x1 ;  /* 0x000000ec1a147211 */ /* 0x040fe200078008ff */
[----:B------:R-:W-:Y:S03]  /*c010*/  @P3 STS.128 [R219+0x16800], RZ ;  /* 0x016800ffdb003388 */ /* 0x000fe60000000c00 */
[----:B------:R-:W-:Y:S01]  /*c020*/  LEA.HI.X R21, R26, R231, R3, 0x1, P0 ;  /* 0x000000e71a157211 */ /* 0x000fe200000f0c03 */
[----:B------:R-:W-:Y:S01]  /*c030*/  @!PT LDS RZ, [RZ] ;  /* 0x00000000fffff984 */ /* 0x000fe20000000800 */
[----:B------:R-:W-:Y:S01]  /*c040*/  @!PT LDS RZ, [RZ] ;  /* 0x00000000fffff984 */ /* 0x000fe20000000800 */
[----:B------:R-:W-:Y:S01]  /*c050*/  @!PT LDS RZ, [RZ] ;  /* 0x00000000fffff984 */ /* 0x000fe20000000800 */
[----:B------:R3:W-:Y:S01]  /*c060*/  @!P3 LDGSTS.E.BYPASS.LTC128B.128 [R219+0x16800], desc[UR26][R24.64+0x180] ;  /* 0x1680018018dbbfae */ /* 0x0007e2000b901d5a */
[----:B------:R-:W-:Y:S03]  /*c070*/  IMAD.U32 R3, RZ, RZ, UR10 ;  /* 0x0000000aff037e24 */ /* 0x000fe6000f8e00ff */
        /* <DEDUP_REMOVED lines=39> */
[----:B-----5:R5:W-:Y:S04]  /*c2f0*/  @!P3 LDGSTS.E.BYPASS.LTC128B.128 [R219+0x17800], desc[UR26][R20.64+0x180] ;  /* 0x1780018014dbbfae */ /* 0x020be8000b901d5a */
[----:B------:R-:W-:Y:S04]  /*c300*/  LDSM.16.M88.4 R32, [R218] ;  /* 0x00000000da20783b */ /* 0x000fe80000000200 */
[----:B-1----:R-:W1:Y:S04]  /*c310*/  LDSM.16.M88.4 R8, [R217+0x8000] ;  /* 0x00800000d908783b */ /* 0x002e680000000200 */
[----:B--2---:R-:W4:Y:S04]  /*c320*/  LDSM.16.M88.4 R16, [R217+0x8800] ;  /* 0x00880000d910783b */ /* 0x004f280000000200 */
[----:B---3--:R-:W5:Y:S04]  /*c330*/  LDSM.16.M88.4 R24, [R217+0x9000] ;  /* 0x00900000d918783b */ /* 0x008f680000000200 */
[----:B------:R-:W2:Y:S04]  /*c340*/  LDSM.16.M88.4 R164, [R217+0x9800] ;  /* 0x00980000d9a4783b */ /* 0x000ea80000000200 */
[----:B------:R-:W0:Y:S04]  /*c350*/  LDGDEPBAR ;  /* 0x00000000000079af */ /* 0x000e280000000000 */
[----:B------:R-:W-:Y:S04]  /*c360*/  LDSM.16.M88.4 R168, [R216] ;  /* 0x00000000d8a8783b */ /* 0x000fe80000000200 */
[----:B------:R-:W3:Y:S04]  /*c370*/  LDSM.16.M88.4 R172, [R215] ;  /* 0x00000000d7ac783b */ /* 0x000ee80000000200 */
[----:B------:R-:W3:Y:S04]  /*c380*/  LDSM.16.M88.4 R176, [R207] ;  /* 0x00000000cfb0783b */ /* 0x000ee80000000200 */
[----:B------:R-:W3:Y:S04]  /*c390*/  LDSM.16.M88.4 R180, [R206] ;  /* 0x00000000ceb4783b */ /* 0x000ee80000000200 */
[----:B------:R-:W3:Y:S01]  /*c3a0*/  LDSM.16.M88.4 R184, [R205] ;  /* 0x00000000cdb8783b */ /* 0x000ee20000000200 */
[C---:B-1----:R-:W-:Y:S03]  /*c3b0*/  HMMA.16816.F32.BF16 R4, R32.reuse, R8, RZ ;  /* 0x000000082004723c */ /* 0x042fe600000418ff */
[----:B------:R-:W-:Y:S03]  /*c3c0*/  LDSM.16.M88.4 R188, [R211+0x8000] ;  /* 0x00800000d3bc783b */ /* 0x000fe60000000200 */
[C---:B------:R-:W-:Y:S06]  /*c3d0*/  HMMA.16816.F32.BF16 R8, R32.reuse, R10, RZ ;  /* 0x0000000a2008723c */ /* 0x040fec00000418ff */
[C---:B----4-:R-:W-:Y:S06]  /*c3e0*/  HMMA.16816.F32.BF16 R12, R32.reuse, R16, RZ ;  /* 0x00000010200c723c */ /* 0x050fec00000418ff */
[C---:B------:R-:W-:Y:S06]  /*c3f0*/  HMMA.16816.F32.BF16 R16, R32.reuse, R18, RZ ;  /* 0x000000122010723c */ /* 0x040fec00000418ff */
[C---:B-----5:R-:W-:Y:S06]  /*c400*/  HMMA.16816.F32.BF16 R20, R32.reuse, R24, RZ ;  /* 0x000000182014723c */ /* 0x060fec00000418ff */
[C---:B------:R-:W-:Y:S06]  /*c410*/  HMMA.16816.F32.BF16 R24, R32.reuse, R26, RZ ;  /* 0x0000001a2018723c */ /* 0x040fec00000418ff */
[C---:B--2---:R-:W-:Y:S06]  /*c420*/  HMMA.16816.F32.BF16 R28, R32.reuse, R164, RZ ;  /* 0x000000a4201c723c */ /* 0x044fec00000418ff */
[----:B------:R-:W-:Y:S01]  /*c430*/  HMMA.16816.F32.BF16 R32, R32, R166, RZ ;  /* 0x000000a62020723c */ /* 0x000fe200000418ff */
[----:B------:R-:W1:Y:S05]  /*c440*/  LDSM.16.M88.4 R164, [R214] ;  /* 0x00000000d6a4783b */ /* 0x000e6a0000000200 */
[C---:B---3--:R-:W-:Y:S06]  /*c450*/  HMMA.16816.F32.BF16 R4, R168.reuse, R172, R4 ;  /* 0x000000aca804723c */ /* 0x048fec0000041804 */
[C---:B------:R-:W-:Y:S01]  /*c460*/  HMMA.16816.F32.BF16 R8, R168.reuse, R174, R8 ;  /* 0x000000aea808723c */ /* 0x040fe20000041808 */
[----:B------:R-:W2:Y:S05]  /*c470*/  LDSM.16.M88.4 R172, [R211+0x8800] ;  /* 0x00880000d3ac783b */ /* 0x000eaa0000000200 */
[C---:B------:R-:W-:Y:S06]  /*c480*/  HMMA.16816.F32.BF16 R12, R168.reuse, R176, R12 ;  /* 0x000000b0a80c723c */ /* 0x040fec000004180c */
[C---:B------:R-:W-:Y:S01]  /*c490*/  HMMA.16816.F32.BF16 R16, R168.reuse, R178, R16 ;  /* 0x000000b2a810723c */ /* 0x040fe20000041810 */
[----:B------:R-:W3:Y:S05]  /*c4a0*/  LDSM.16.M88.4 R176, [R211+0x9000] ;  /* 0x00900000d3b0783b */ /* 0x000eea0000000200 */
[C---:B------:R-:W-:Y:S06]  /*c4b0*/  HMMA.16816.F32.BF16 R20, R168.reuse, R180, R20 ;  /* 0x000000b4a814723c */ /* 0x040fec0000041814 */
[C---:B------:R-:W-:Y:S01]  /*c4c0*/  HMMA.16816.F32.BF16 R24, R168.reuse, R182, R24 ;  /* 0x000000b6a818723c */ /* 0x040fe20000041818 */
[----:B------:R-:W-:Y:S05]  /*c4d0*/  LDSM.16.M88.4 R180, [R213] ;  /* 0x00000000d5b4783b */ /* 0x000fea0000000200 */
[C---:B------:R-:W-:Y:S06]  /*c4e0*/  HMMA.16816.F32.BF16 R28, R168.reuse, R184, R28 ;  /* 0x000000b8a81c723c */ /* 0x040fec000004181c */
[----:B------:R-:W-:Y:S01]  /*c4f0*/  HMMA.16816.F32.BF16 R32, R168, R186, R32 ;  /* 0x000000baa820723c */ /* 0x000fe20000041820 */
[----:B------:R-:W4:Y:S04]  /*c500*/  LDSM.16.M88.4 R168, [R211+0x9800] ;  /* 0x00980000d3a8783b */ /* 0x000f280000000200 */
        /* <DEDUP_REMOVED lines=14> */
[C---:B-----5:R-:W-:Y:S06]  /*c5f0*/  HMMA.16816.F32.BF16 R4, R180.reuse, R184, R4 ;  /* 0x000000b8b404723c */ /* 0x060fec0000041804 */
[C---:B------:R-:W-:Y:S01]  /*c600*/  HMMA.16816.F32.BF16 R8, R180.reuse, R186, R8 ;  /* 0x000000bab408723c */ /* 0x040fe20000041808 */
[----:B------:R-:W5:Y:S05]  /*c610*/  LDSM.16.M88.4 R184, [R217+0xa800] ;  /* 0x00a80000d9b8783b */ /* 0x000f6a0000000200 */
[C---:B-1----:R-:W-:Y:S06]  /*c620*/  HMMA.16816.F32.BF16 R12, R180.reuse, R188, R12 ;  /* 0x000000bcb40c723c */ /* 0x042fec000004180c */
[C---:B------:R-:W-:Y:S01]  /*c630*/  HMMA.16816.F32.BF16 R16, R180.reuse, R190, R16 ;  /* 0x000000beb410723c */ /* 0x040fe20000041810 */
[----:B------:R-:W1:Y:S05]  /*c640*/  LDSM.16.M88.4 R188, [R217+0xb000] ;  /* 0x00b00000d9bc783b */ /* 0x000e6a0000000200 */
[C---:B--2---:R-:W-:Y:S06]  /*c650*/  HMMA.16816.F32.BF16 R20, R180.reuse, R172, R20 ;  /* 0x000000acb414723c */ /* 0x044fec0000041814 */
[C---:B------:R-:W-:Y:S01]  /*c660*/  HMMA.16816.F32.BF16 R24, R180.reuse, R174, R24 ;  /* 0x000000aeb418723c */ /* 0x040fe20000041818 */
[----:B------:R-:W2:Y:S05]  /*c670*/  LDSM.16.M88.4 R172, [R217+0xb800] ;  /* 0x00b80000d9ac783b */ /* 0x000eaa0000000200 */
[C---:B---3--:R-:W-:Y:S06]  /*c680*/  HMMA.16816.F32.BF16 R28, R180.reuse, R176, R28 ;  /* 0x000000b0b41c723c */ /* 0x048fec000004181c */
[----:B------:R-:W-:Y:S01]  /*c690*/  HMMA.16816.F32.BF16 R32, R180, R178, R32 ;  /* 0x000000b2b420723c */ /* 0x000fe20000041820 */
[----:B------:R-:W-:Y:S04]  /*c6a0*/  LDSM.16.M88.4 R176, [R216+0x2000] ;  /* 0x00200000d8b0783b */ /* 0x000fe80000000200 */
[----:B------:R-:W3:Y:S01]  /*c6b0*/  LDSM.16.M88.4 R180, [R203] ;  /* 0x00000000cbb4783b */ /* 0x000ee20000000200 */
[C---:B----4-:R-:W-:Y:S06]  /*c6c0*/  HMMA.16816.F32.BF16 R4, R164.reuse, R168, R4 ;  /* 0x000000a8a404723c */ /* 0x050fec0000041804 */
[C---:B------:R-:W-:Y:S01]  /*c6d0*/  HMMA.16816.F32.BF16 R8, R164.reuse, R170, R8 ;  /* 0x000000aaa408723c */ /* 0x040fe20000041808 */
[----:B------:R-:W4:Y:S05]  /*c6e0*/  LDSM.16.M88.4 R168, [R202] ;  /* 0x00000000caa8783b */ /* 0x000f2a0000000200 */
[C---:B-----5:R-:W-:Y:S06]  /*c6f0*/  HMMA.16816.F32.BF16 R12, R164.reuse, R184, R12 ;  /* 0x000000b8a40c723c */ /* 0x060fec000004180c */
[C---:B------:R-:W-:Y:S01]  /*c700*/  HMMA.16816.F32.BF16 R16, R164.reuse, R186, R16 ;  /* 0x000000baa410723c */ /* 0x040fe20000041810 */
[----:B------:R-:W5:Y:S05]  /*c710*/  LDSM.16.M88.4 R184, [R201] ;  /* 0x00000000c9b8783b */ /* 0x000f6a0000000200 */
[C---:B-1----:R-:W-:Y:S06]  /*c720*/  HMMA.16816.F32.BF16 R20, R164.reuse, R188, R20 ;  /* 0x000000bca414723c */ /* 0x042fec0000041814 */
[C---:B------:R-:W-:Y:S01]  /*c730*/  HMMA.16816.F32.BF16 R24, R164.reuse, R190, R24 ;  /* 0x000000bea418723c */ /* 0x040fe20000041818 */
[----:B------:R-:W-:Y:S05]  /*c740*/  LDSM.16.M88.4 R188, [R211+0xa000] ;  /* 0x00a00000d3bc783b */ /* 0x000fea0000000200 */
[C---:B--2---:R-:W-:Y:S06]  /*c750*/  HMMA.16816.F32.BF16 R28, R164.reuse, R172, R28 ;  /* 0x000000aca41c723c */ /* 0x044fec000004181c */
[----:B------:R-:W-:Y:S01]  /*c760*/  HMMA.16816.F32.BF16 R32, R164, R174, R32 ;  /* 0x000000aea420723c */ /* 0x000fe20000041820 */
[----:B------:R-:W1:Y:S04]  /*c770*/  LDSM.16.M88.4 R164, [R200] ;  /* 0x00000000c8a4783b */ /* 0x000e680000000200 */
[----:B------:R-:W2:Y:S01]  /*c780*/  LDSM.16.M88.4 R172, [R214+0x2000] ;  /* 0x00200000d6ac783b */ /* 0x000ea20000000200 */
[C---:B---3--:R-:W-:Y:S06]  /*c790*/  HMMA.16816.F32.BF16 R4, R176.reuse, R180, R4 ;  /* 0x000000b4b004723c */ /* 0x048fec0000041804 */
[C---:B------:R-:W-:Y:S01]  /*c7a0*/  HMMA.16816.F32.BF16 R8, R176.reuse, R182, R8 ;  /* 0x000000b6b008723c */ /* 0x040fe20000041808 */
[----:B------:R-:W3:Y:S05]  /*c7b0*/  LDSM.16.M88.4 R180, [R211+0xa800] ;  /* 0x00a80000d3b4783b */ /* 0x000eea0000000200 */
[C---:B----4-:R-:W-:Y:S06]  /*c7c0*/  HMMA.16816.F32.BF16 R12, R176.reuse, R168, R12 ;  /* 0x000000a8b00c723c */ /* 0x050fec000004180c */
[C---:B------:R-:W-:Y:S01]  /*c7d0*/  HMMA.16816.F32.BF16 R16, R176.reuse, R170, R16 ;  /* 0x000000aab010723c */ /* 0x040fe20000041810 */
[----:B------:R-:W4:Y:S05]  /*c7e0*/  LDSM.16.M88.4 R168, [R211+0xb000] ;  /* 0x00b00000d3a8783b */ /* 0x000f2a0000000200 */
[C---:B-----5:R-:W-:Y:S06]  /*c7f0*/  HMMA.16816.F32.BF16 R20, R176.reuse, R184, R20 ;  /* 0x000000b8b014723c */ /* 0x060fec0000041814 */
[C---:B------:R-:W-:Y:S01]  /*c800*/  HMMA.16816.F32.BF16 R24, R176.reuse, R186, R24 ;  /* 0x000000bab018723c */ /* 0x040fe20000041818 */
[----:B------:R-:W5:Y:S05]  /*c810*/  LDSM.16.M88.4 R184, [R211+0xb800] ;  /* 0x00b80000d3b8783b */ /* 0x000f6a0000000200 */
[C---:B-1----:R-:W-:Y:S06]  /*c820*/  HMMA.16816.F32.BF16 R28, R176.reuse, R164, R28 ;  /* 0x000000a4b01c723c */ /* 0x042fec000004181c */
[----:B------:R-:W-:Y:S01]  /*c830*/  HMMA.16816.F32.BF16 R32, R176, R166, R32 ;  /* 0x000000a6b020723c */ /* 0x000fe20000041820 */
[----:B------:R-:W-:Y:S04]  /*c840*/  LDSM.16.M88.4 R164, [R213+0x2000] ;  /* 0x00200000d5a4783b */ /* 0x000fe80000000200 */
[----:B------:R-:W1:Y:S01]  /*c850*/  LDSM.16.M88.4 R176, [R204+0x2000] ;  /* 0x00200000ccb0783b */ /* 0x000e620000000200 */
        /* <DEDUP_REMOVED lines=9> */
[C---:B-----5:R-:W-:Y:S06]  /*c8f0*/  HMMA.16816.F32.BF16 R28, R172.reuse, R184, R28 ;  /* 0x000000b8ac1c723c */ /* 0x060fec000004181c */
[----:B------:R-:W-:Y:S01]  /*c900*/  HMMA.16816.F32.BF16 R32, R172, R186, R32 ;  /* 0x000000baac20723c */ /* 0x000fe20000041820 */
[----:B------:R-:W-:Y:S04]  /*c910*/  LDSM.16.M88.4 R172, [R218+0x4000] ;  /* 0x00400000daac783b */ /* 0x000fe80000000200 */
[----:B------:R-:W5:Y:S01]  /*c920*/  LDSM.16.M88.4 R184, [R217+0xc000] ;  /* 0x00c00000d9b8783b */ /* 0x000f620000000200 */
        /* <DEDUP_REMOVED lines=12> */
[----:B------:R-:W4:Y:S01]  /*c9f0*/  LDSM.16.M88.4 R168, [R199] ;  /* 0x00000000c7a8783b */ /* 0x000f220000000200 */
[C---:B-----5:R-:W-:Y:S06]  /*ca00*/  HMMA.16816.F32.BF16 R4, R172.reuse, R184, R4 ;  /* 0x000000b8ac04723c */ /* 0x060fec0000041804 */
[C---:B------:R-:W-:Y:S01]  /*ca10*/  HMMA.16816.F32.BF16 R8, R172.reuse, R186, R8 ;  /* 0x000000baac08723c */ /* 0x040fe20000041808 */
[----:B------:R-:W-:Y:S05]  /*ca20*/  LDSM.16.M88.4 R184, [R197] ;  /* 0x00000000c5b8783b */ /* 0x000fea0000000200 */
[C---:B-1----:R-:W-:Y:S06]  /*ca30*/  HMMA.16816.F32.BF16 R12, R172.reuse, R176, R12 ;  /* 0x000000b0ac0c723c */ /* 0x042fec000004180c */
[C---:B------:R-:W-:Y:S01]  /*ca40*/  HMMA.16816.F32.BF16 R16, R172.reuse, R178, R16 ;  /* 0x000000b2ac10723c */ /* 0x040fe20000041810 */
[----:B------:R-:W1:Y:S05]  /*ca50*/  LDSM.16.M88.4 R176, [R198] ;  /* 0x00000000c6b0783b */ /* 0x000e6a0000000200 */
[C---:B--2---:R-:W-:Y:S06]  /*ca60*/  HMMA.16816.F32.BF16 R20, R172.reuse, R188, R20 ;  /* 0x000000bcac14723c */ /* 0x044fec0000041814 */
[C---:B------:R-:W-:Y:S01]  /*ca70*/  HMMA.16816.F32.BF16 R24, R172.reuse, R190, R24 ;  /* 0x000000beac18723c */ /* 0x040fe20000041818 */
[----:B------:R-:W2:Y:S05]  /*ca80*/  LDSM.16.M88.4 R188, [R196] ;  /* 0x00000000c4bc783b */ /* 0x000eaa0000000200 */
        /* <DEDUP_REMOVED lines=10> */
[C---:B------:R-:W-:Y:S06]  /*cb30*/  HMMA.16816.F32.BF16 R20, R164.reuse, R184, R20 ;  /* 0x000000b8a414723c */ /* 0x040fec0000041814 */
[C---:B------:R-:W-:Y:S01]  /*cb40*/  HMMA.16816.F32.BF16 R24, R164.reuse, R186, R24 ;  /* 0x000000baa418723c */ /* 0x040fe20000041818 */
[----:B------:R-:W-:Y:S05]  /*cb50*/  LDSM.16.M88.4 R184, [R213+0x4000] ;  /* 0x00400000d5b8783b */ /* 0x000fea0000000200 */
[C---:B--2---:R-:W-:Y:S06]  /*cb60*/  HMMA.16816.F32.BF16 R28, R164.reuse, R188, R28 ;  /* 0x000000bca41c723c */ /* 0x044fec000004181c */
[----:B------:R-:W-:Y:S01]  /*cb70*/  HMMA.16816.F32.BF16 R32, R164, R190, R32 ;  /* 0x000000bea420723c */ /* 0x000fe20000041820 */
[----:B------:R-:W2:Y:S04]  /*cb80*/  LDSM.16.M88.4 R164, [R211+0xd800] ;  /* 0x00d80000d3a4783b */ /* 0x000ea80000000200 */
[----:B------:R-:W5:Y:S01]  /*cb90*/  LDSM.16.M88.4 R188, [R204+0x4000] ;  /* 0x00400000ccbc783b */ /* 0x000f620000000200 */
[C---:B---3--:R-:W-:Y:S06]  /*cba0*/  HMMA.16816.F32.BF16 R4, R172.reuse, R180, R4 ;  /* 0x000000b4ac04723c */ /* 0x048fec0000041804 */
[C---:B------:R-:W-:Y:S01]  /*cbb0*/  HMMA.16816.F32.BF16 R8, R172.reuse, R182, R8 ;  /* 0x000000b6ac08723c */ /* 0x040fe20000041808 */
[----:B------:R-:W3:Y:S05]  /*cbc0*/  LDSM.16.M88.4 R180, [R204+0x4800] ;  /* 0x00480000ccb4783b */ /* 0x000eea0000000200 */
[C---:B----4-:R-:W-:Y:S06]  /*cbd0*/  HMMA.16816.F32.BF16 R12, R172.reuse, R168, R12 ;  /* 0x000000a8ac0c723c */ /* 0x050fec000004180c */
[C---:B------:R-:W-:Y:S01]  /*cbe0*/  HMMA.16816.F32.BF16 R16, R172.reuse, R170, R16 ;  /* 0x000000aaac10723c */ /* 0x040fe20000041810 */
[----:B------:R-:W4:Y:S05]  /*cbf0*/  LDSM.16.M88.4 R168, [R204+0x5000] ;  /* 0x00500000cca8783b */ /* 0x000f2a0000000200 */
[C---:B-1----:R-:W-:Y:S06]  /*cc00*/  HMMA.16816.F32.BF16 R20, R172.reuse, R176, R20 ;  /* 0x000000b0ac14723c */ /* 0x042fec0000041814 */
[C---:B------:R-:W-:Y:S01]  /*cc10*/  HMMA.16816.F32.BF16 R24, R172.reuse, R178, R24 ;  /* 0x000000b2ac18723c */ /* 0x040fe20000041818 */
[----:B------:R-:W-:Y:S05]  /*cc20*/  LDSM.16.M88.4 R176, [R217+0xe000] ;  /* 0x00e00000d9b0783b */ /* 0x000fea0000000200 */
[C---:B--2---:R-:W-:Y:S06]  /*cc30*/  HMMA.16816.F32.BF16 R28, R172.reuse, R164, R28 ;  /* 0x000000a4ac1c723c */ /* 0x044fec000004181c */
[----:B------:R-:W-:Y:S01]  /*cc40*/  HMMA.16816.F32.BF16 R32, R172, R166, R32 ;  /* 0x000000a6ac20723c */ /* 0x000fe20000041820 */
[----:B------:R-:W1:Y:S04]  /*cc50*/  LDSM.16.M88.4 R164, [R204+0x5800] ;  /* 0x00580000cca4783b */ /* 0x000e680000000200 */
[----:B------:R-:W2:Y:S01]  /*cc60*/  LDSM.16.M88.4 R172, [R218+0x6000] ;  /* 0x00600000daac783b */ /* 0x000ea20000000200 */
[C---:B-----5:R-:W-:Y:S06]  /*cc70*/  HMMA.16816.F32.BF16 R4, R184.reuse, R188, R4 ;  /* 0x000000bcb804723c */ /* 0x060fec0000041804 */
[C---:B------:R-:W-:Y:S01]  /*cc80*/  HMMA.16816.F32.BF16 R8, R184.reuse, R190, R8 ;  /* 0x000000beb808723c */ /* 0x040fe20000041808 */
[----:B------:R-:W5:Y:S05]  /*cc90*/  LDSM.16.M88.4 R188, [R217+0xe800] ;  /* 0x00e80000d9bc783b */ /* 0x000f6a0000000200 */
        /* <DEDUP_REMOVED lines=9> */
[----:B------:R-:W1:Y:S01]  /*cd30*/  LDSM.16.M88.4 R184, [R195] ;  /* 0x00000000c3b8783b */ /* 0x000e620000000200 */
[C---:B--2---:R-:W-:Y:S06]  /*cd40*/  HMMA.16816.F32.BF16 R4, R172.reuse, R176, R4 ;  /* 0x000000b0ac04723c */ /* 0x044fec0000041804 */
[C---:B------:R-:W-:Y:S01]  /*cd50*/  HMMA.16816.F32.BF16 R8, R172.reuse, R178, R8 ;  /* 0x000000b2ac08723c */ /* 0x040fe20000041808 */
[----:B------:R-:W2:Y:S05]  /*cd60*/  LDSM.16.M88.4 R176, [R194] ;  /* 0x00000000c2b0783b */ /* 0x000eaa0000000200 */
[C---:B-----5:R-:W-:Y:S06]  /*cd70*/  HMMA.16816.F32.BF16 R12, R172.reuse, R188, R12 ;  /* 0x000000bcac0c723c */ /* 0x060fec000004180c */
[C---:B------:R-:W-:Y:S01]  /*cd80*/  HMMA.16816.F32.BF16 R16, R172.reuse, R190, R16 ;  /* 0x000000beac10723c */ /* 0x040fe20000041810 */
[----:B------:R-:W5:Y:S05]  /*cd90*/  LDSM.16.M88.4 R188, [R193] ;  /* 0x00000000c1bc783b */ /* 0x000f6a0000000200 */
[C---:B---3--:R-:W-:Y:S06]  /*cda0*/  HMMA.16816.F32.BF16 R20, R172.reuse, R180, R20 ;  /* 0x000000b4ac14723c */ /* 0x048fec0000041814 */
[C---:B------:R-:W-:Y:S01]  /*cdb0*/  HMMA.16816.F32.BF16 R24, R172.reuse, R182, R24 ;  /* 0x000000b6ac18723c */ /* 0x040fe20000041818 */
[----:B------:R-:W3:Y:S05]  /*cdc0*/  LDSM.16.M88.4 R180, [R192] ;  /* 0x00000000c0b4783b */ /* 0x000eea0000000200 */
[C---:B----4-:R-:W-:Y:S06]  /*cdd0*/  HMMA.16816.F32.BF16 R28, R172.reuse, R168, R28 ;  /* 0x000000a8ac1c723c */ /* 0x050fec000004181c */
[----:B------:R-:W-:Y:S01]  /*cde0*/  HMMA.16816.F32.BF16 R32, R172, R170, R32 ;  /* 0x000000aaac20723c */ /* 0x000fe20000041820 */
[----:B------:R-:W-:Y:S04]  /*cdf0*/  LDSM.16.M88.4 R168, [R214+0x6000] ;  /* 0x00600000d6a8783b */ /* 0x000fe80000000200 */
[----:B------:R-:W4:Y:S01]  /*ce00*/  LDSM.16.M88.4 R172, [R211+0xe000] ;  /* 0x00e00000d3ac783b */ /* 0x000f220000000200 */
[C---:B-1----:R-:W-:Y:S06]  /*ce10*/  HMMA.16816.F32.BF16 R4, R164.reuse, R184, R4 ;  /* 0x000000b8a404723c */ /* 0x042fec0000041804 */
[C---:B------:R-:W-:Y:S01]  /*ce20*/  HMMA.16816.F32.BF16 R8, R164.reuse, R186, R8 ;  /* 0x000000baa408723c */ /* 0x040fe20000041808 */
[----:B------:R-:W1:Y:S05]  /*ce30*/  LDSM.16.M88.4 R184, [R211+0xe800] ;  /* 0x00e80000d3b8783b */ /* 0x000e6a0000000200 */
[C---:B--2---:R-:W-:Y:S06]  /*ce40*/  HMMA.16816.F32.BF16 R12, R164.reuse, R176, R12 ;  /* 0x000000b0a40c723c */ /* 0x044fec000004180c */
[C---:B------:R-:W-:Y:S01]  /*ce50*/  HMMA.16816.F32.BF16 R16, R164.reuse, R178, R16 ;  /* 0x000000b2a410723c */ /* 0x040fe20000041810 */
[----:B------:R-:W2:Y:S05]  /*ce60*/  LDSM.16.M88.4 R176, [R211+0xf000] ;  /* 0x00f00000d3b0783b */ /* 0x000eaa0000000200 */
[C---:B-----5:R-:W-:Y:S06]  /*ce70*/  HMMA.16816.F32.BF16 R20, R164.reuse, R188, R20 ;  /* 0x000000bca414723c */ /* 0x060fec0000041814 */
[C---:B------:R-:W-:Y:S01]  /*ce80*/  HMMA.16816.F32.BF16 R24, R164.reuse, R190, R24 ;  /* 0x000000bea418723c */ /* 0x040fe20000041818 */
[----:B------:R-:W-:Y:S05]  /*ce90*/  LDSM.16.M88.4 R188, [R204+0x6000] ;  /* 0x00600000ccbc783b */ /* 0x000fea0000000200 */
[C---:B---3--:R-:W-:Y:S06]  /*cea0*/  HMMA.16816.F32.BF16 R28, R164.reuse, R180, R28 ;  /* 0x000000b4a41c723c */ /* 0x048fec000004181c */
[----:B------:R-:W-:Y:S01]  /*ceb0*/  HMMA.16816.F32.BF16 R32, R164, R182, R32 ;  /* 0x000000b6a420723c */ /* 0x000fe20000041820 */
[----:B------:R-:W3:Y:S04]  /*cec0*/  LDSM.16.M88.4 R164, [R211+0xf800] ;  /* 0x00f80000d3a4783b */ /* 0x000ee80000000200 */
[----:B------:R-:W5:Y:S01]  /*ced0*/  LDSM.16.M88.4 R180, [R213+0x6000] ;  /* 0x00600000d5b4783b */ /* 0x000f620000000200 */
[C---:B----4-:R-:W-:Y:S06]  /*cee0*/  HMMA.16816.F32.BF16 R4, R168.reuse, R172, R4 ;  /* 0x000000aca804723c */ /* 0x050fec0000041804 */
[C---:B------:R-:W-:Y:S01]  /*cef0*/  HMMA.16816.F32.BF16 R8, R168.reuse, R174, R8 ;  /* 0x000000aea808723c */ /* 0x040fe20000041808 */
[----:B------:R-:W4:Y:S05]  /*cf00*/  LDSM.16.M88.4 R172, [R204+0x6800] ;  /* 0x00680000ccac783b */ /* 0x000f2a0000000200 */
[C---:B-1----:R-:W-:Y:S06]  /*cf10*/  HMMA.16816.F32.BF16 R12, R168.reuse, R184, R12 ;  /* 0x000000b8a80c723c */ /* 0x042fec000004180c */
[C---:B------:R-:W-:Y:S01]  /*cf20*/  HMMA.16816.F32.BF16 R16, R168.reuse, R186, R16 ;  /* 0x000000baa810723c */ /* 0x040fe20000041810 */
[----:B------:R-:W1:Y:S05]  /*cf30*/  LDSM.16.M88.4 R184, [R204+0x7000] ;  /* 0x00700000ccb8783b */ /* 0x000e6a0000000200 */
[C---:B--2---:R-:W-:Y:S06]  /*cf40*/  HMMA.16816.F32.BF16 R20, R168.reuse, R176, R20 ;  /* 0x000000b0a814723c */ /* 0x044fec0000041814 */
[C---:B------:R-:W-:Y:S06]  /*cf50*/  HMMA.16816.F32.BF16 R24, R168.reuse, R178, R24 ;  /* 0x000000b2a818723c */ /* 0x040fec0000041818 */
[C---:B---3--:R-:W-:Y:S06]  /*cf60*/  HMMA.16816.F32.BF16 R28, R168.reuse, R164, R28 ;  /* 0x000000a4a81c723c */ /* 0x048fec000004181c */
[----:B------:R-:W-:Y:S01]  /*cf70*/  HMMA.16816.F32.BF16 R32, R168, R166, R32 ;  /* 0x000000a6a820723c */ /* 0x000fe20000041820 */
[----:B------:R-:W2:Y:S01]  /*cf80*/  LDSM.16.M88.4 R164, [R204+0x7800] ;  /* 0x00780000cca4783b */ /* 0x000ea20000000200 */
[----:B------:R-:W-:Y:S04]  /*cf90*/  DEPBAR.LE SB0, 0x0 ;  /* 0x000080000000791a */ /* 0x000fe80000000000 */
[C---:B-----5:R-:W-:Y:S01]  /*cfa0*/  HMMA.16816.F32.BF16 R4, R180.reuse, R188, R4 ;  /* 0x000000bcb404723c */ /* 0x060fe20000041804 */
[----:B------:R-:W-:Y:S01]  /*cfb0*/  BAR.SYNC.DEFER_BLOCKING 0x0 ;  /* 0x0000000000007b1d */ /* 0x000fe20000010000 */
[----:B------:R-:W-:Y:S03]  /*cfc0*/  IMAD.U32 R170, RZ, RZ, UR10 ;  /* 0x0000000affaa7e24 */ /* 0x000fe6000f8e00ff */
[----:B------:R-:W-:Y:S01]  /*cfd0*/  IMAD.U32 R168, RZ, RZ, UR10 ;  /* 0x0000000affa87e24 */ /* 0x000fe2000f8e00ff */
[C---:B------:R-:W-:Y:S05]  /*cfe0*/  HMMA.16816.F32.BF16 R8, R180.reuse, R190, R8 ;  /* 0x000000beb408723c */ /* 0x040fea0000041808 */
[----:B------:R-:W-:Y:S01]  /*cff0*/  LEA R170, P0, R170, R246, 0x6 ;  /* 0x000000f6aaaa7211 */ /* 0x000fe200078030ff */
[C---:B----4-:R-:W-:Y:S05]  /*d000*/  HMMA.16816.F32.BF16 R12, R180.reuse, R172, R12 ;  /* 0x000000acb40c723c */ /* 0x050fea000004180c */
[----:B------:R-:W-:Y:S01]  /*d010*/  LEA.HI.X.SX32 R171, R3, R247, 0x6, P0 ;  /* 0x000000f703ab7211 */ /* 0x000fe200000f36ff */
[C---:B------:R-:W-:Y:S01]  /*d020*/  HMMA.16816.F32.BF16 R16, R180.reuse, R174, R16 ;  /* 0x000000aeb410723c */ /* 0x040fe20000041810 */
[----:B------:R-:W-:Y:S04]  /*d030*/  IMAD.U32 R172, RZ, RZ, UR10 ;  /* 0x0000000affac7e24 */ /* 0x000fe8000f8e00ff */
[----:B------:R-:W-:Y:S01]  /*d040*/  IMAD R3, R171, UR8, RZ ;  /* 0x00000008ab037c24 */ /* 0x000fe2000f8e02ff */
[----:B------:R-:W-:Y:S01]  /*d050*/  LEA R172, P1, R172, R250, 0x6 ;  /* 0x000000faacac7211 */ /* 0x000fe200078230ff */
[C---:B-1----:R-:W-:Y:S04]  /*d060*/  HMMA.16816.F32.BF16 R20, R180.reuse, R184, R20 ;  /* 0x000000b8b414723c */ /* 0x042fe80000041814 */
[----:B------:R-:W-:Y:S01]  /*d070*/  LEA.HI.X.SX32 R173, R168, R251, 0x6, P1 ;  /* 0x000000fba8ad7211 */ /* 0x000fe200008f36ff */
[----:B------:R-:W-:Y:S01]  /*d080*/  IMAD.WIDE.U32 R178, R172, UR8, RZ ;  /* 0x00000008acb27c25 */ /* 0x000fe2000f8e00ff */
[----:B------:R-:W-:Y:S01]  /*d090*/  FMNMX.FTZ R169, R6, R0, !PT ;  /* 0x0000000006a97209 */ /* 0x000fe20007810000 */
[C---:B------:R-:W-:Y:S04]  /*d0a0*/  HMMA.16816.F32.BF16 R24, R180.reuse, R186, R24 ;  /* 0x000000bab418723c */ /* 0x040fe80000041818 */
[----:B------:R-:W-:Y:S01]  /*d0b0*/  LEA R174, P1, R178, R238, 0x1 ;  /* 0x000000eeb2ae7211 */ /* 0x000fe200078208ff */
[----:B------:R-:W-:Y:S01]  /*d0c0*/  IMAD R168, R173, UR8, RZ ;  /* 0x00000008ada87c24 */ /* 0x000fe2000f8e02ff */
[----:B------:R-:W-:Y:S01]  /*d0d0*/  FMNMX.FTZ R169, R7, R169, !PT ;  /* 0x000000a907a97209 */ /* 0x000fe20007810000 */
[----:B------:R-:W-:Y:S01]  /*d0e0*/  IMAD R3, R170, UR9, R3 ;  /* 0x00000009aa037c24 */ /* 0x000fe2000f8e0203 */
[C---:B--2---:R-:W-:Y:S03]  /*d0f0*/  HMMA.16816.F32.BF16 R28, R180.reuse, R164, R28 ;  /* 0x000000a4b41c723c */ /* 0x044fe6000004181c */
[----:B------:R-:W-:Y:S02]  /*d100*/  IMAD R168, R172, UR9, R168 ;  /* 0x00000009aca87c24 */ /* 0x000fe4000f8e02a8 */
[----:B------:R-:W-:Y:S01]  /*d110*/  IMAD.WIDE.U32 R176, R170, UR8, RZ ;  /* 0x00000008aab07c25 */ /* 0x000fe2000f8e00ff */
[----:B------:R-:W-:Y:S01]  /*d120*/  FMNMX.FTZ R170, R4, R2, !PT ;  /* 0x0000000204aa7209 */ /* 0x000fe20007810000 */
[----:B------:R-:W-:Y:S04]  /*d130*/  HMMA.16816.F32.BF16 R32, R180, R166, R32 ;  /* 0x000000a6b420723c */ /* 0x000fe80000041820 */
[----:B------:R-:W-:Y:S01]  /*d140*/  LEA R172, P0, R176, R238, 0x1 ;  /* 0x000000eeb0ac7211 */ /* 0x000fe200078008ff */
[----:B------:R-:W-:Y:S01]  /*d150*/  IMAD.IADD R168, R179, 0x1, R168 ;  /* 0x00000001b3a87824 */ /* 0x000fe200078e02a8 */
[----:B------:R-:W-:Y:S01]  /*d160*/  FMNMX.FTZ R170, R5, R170, !PT ;  /* 0x000000aa05aa7209 */ /* 0x000fe20007810000 */
[----:B------:R-:W-:Y:S04]  /*d170*/  IMAD.IADD R3, R177, 0x1, R3 ;  /* 0x00000001b1037824 */ /* 0x000fe800078e0203 */
[-C--:B------:R-:W-:Y:S01]  /*d180*/  LEA.HI.X R175, R178, R237.reuse, R168, 0x1, P1 ;  /* 0x000000edb2af7211 */ /* 0x080fe200008f0ca8 */
[----:B------:R-:W-:Y:S01]  /*d190*/  IMAD.U32 R168, RZ, RZ, UR10 ;  /* 0x0000000affa87e24 */ /* 0x000fe2000f8e00ff */
[----:B------:R-:W-:Y:S01]  /*d1a0*/  LEA.HI.X R173, R176, R237, R3, 0x1, P0 ;  /* 0x000000edb0ad7211 */ /* 0x000fe200000f0c03 */
[----:B------:R-:W-:Y:S01]  /*d1b0*/  IMAD.U32 R3, RZ, RZ, UR10 ;  /* 0x0000000aff037e24 */ /* 0x000fe2000f8e00ff */
[----:B------:R-:W-:Y:S01]  /*d1c0*/  FMNMX.FTZ R170, R8, R170, !PT ;  /* 0x000000aa08aa7209 */ /* 0x000fe20007810000 */
[----:B------:R-:W-:Y:S01]  /*d1d0*/  IMAD.U32 R164, RZ, RZ, UR10 ;  /* 0x0000000affa47e24 */ /* 0x000fe2000f8e00ff */
[----:B------:R-:W-:Y:S01]  /*d1e0*/  LEA R176, P1, R168, R242, 0x6 ;  /* 0x000000f2a8b07211 */ /* 0x000fe200078230ff */
[----:B------:R-:W-:Y:S01]  /*d1f0*/  IMAD.U32 R165, RZ, RZ, UR10 ;  /* 0x0000000affa57e24 */ /* 0x000fe2000f8e00ff */
[----:B------:R-:W-:Y:S02]  /*d200*/  LEA R168, P0, R3, R240, 0x6 ;  /* 0x000000f003a87211 */ /* 0x000fe400078030ff */
[----:B------:R-:W-:Y:S02]  /*d210*/  LEA.HI.X.SX32 R177, R164, R243, 0x6, P1 ;  /* 0x000000f3a4b17211 */ /* 0x000fe400008f36ff */
[----:B------:R-:W-:Y:S02]  /*d220*/  FMNMX.FTZ R3, R10, R169, !PT ;  /* 0x000000a90a037209 */ /* 0x000fe40007810000 */
[----:B------:R-:W-:Y:S02]  /*d230*/  FMNMX.FTZ R164, R9, R170, !PT ;  /* 0x000000aa09a47209 */ /* 0x000fe40007810000 */
[----:B------:R-:W-:Y:S02]  /*d240*/  FMNMX.FTZ R3, R11, R3, !PT ;  /* 0x000000030b037209 */ /* 0x000fe40007810000 */
[----:B------:R-:W-:Y:S02]  /*d250*/  FMNMX.FTZ R164, R12, R164, !PT ;  /* 0x000000a40ca47209 */ /* 0x000fe40007810000 */
[----:B------:R-:W-:Y:S02]  /*d260*/  LEA.HI.X.SX32 R169, R165, R241, 0x6, P0 ;  /* 0x000000f1a5a97211 */ /* 0x000fe400000f36ff */
[----:B------:R-:W-:Y:S01]  /*d270*/  FMNMX.FTZ R165, R14, R3, !PT ;  /* 0x000000030ea57209 */ /* 0x000fe20007810000 */
[----:B------:R-:W-:Y:S01]  /*d280*/  IMAD R3, R177, UR8, RZ ;  /* 0x00000008b1037c24 */ /* 0x000fe2000f8e02ff */
[----:B------:R-:W-:Y:S01]  /*d290*/  FMNMX.FTZ R166, R13, R164, !PT ;  /* 0x000000a40da67209 */ /* 0x000fe20007810000 */
[----:B------:R-:W-:Y:S01]  /*d2a0*/  IMAD R164, R169, UR8, RZ ;  /* 0x00000008a9a47c24 */ /* 0x000fe2000f8e02ff */
[----:B------:R-:W-:Y:S01]  /*d2b0*/  FMNMX.FTZ R165, R15, R165, !PT ;  /* 0x000000a50fa57209 */ /* 0x000fe20007810000 */
[----:B------:R-:W-:Y:S01]  /*d2c0*/  IMAD R3, R176, UR9, R3 ;  /* 0x00000009b0037c24 */ /* 0x000fe2000f8e0203 */
[----:B------:R-:W-:Y:S01]  /*d2d0*/  FMNMX.FTZ R166, R16, R166, !PT ;  /* 0x000000a610a67209 */ /* 0x000fe20007810000 */
[----:B------:R-:W-:Y:S01]  /*d2e0*/  IMAD R164, R168, UR9, R164 ;  /* 0x00000009a8a47c24 */ /* 0x000fe2000f8e02a4 */
[----:B------:R-:W-:Y:S01]  /*d2f0*/  FMNMX.FTZ R165, R18, R165, !PT ;  /* 0x000000a512a57209 */ /* 0x000fe20007810000 */
[----:B------:R-:W-:Y:S01]  /*d300*/  IMAD.WIDE.U32 R168, R168, UR8, RZ ;  /* 0x00000008a8a87c25 */ /* 0x000fe2000f8e00ff */
[----:B------:R-:W-:Y:S02]  /*d310*/  FMNMX.FTZ R166, R17, R166, !PT ;  /* 0x000000a611a67209 */ /* 0x000fe40007810000 */
[----:B------:R-:W-:Y:S01]  /*d320*/  FMNMX.FTZ R165, R19, R165, !PT ;  /* 0x000000a513a57209 */ /* 0x000fe20007810000 */
[----:B------:R-:W-:Y:S01]  /*d330*/  IMAD.WIDE.U32 R176, R176, UR8, RZ ;  /* 0x00000008b0b07c25 */ /* 0x000fe2000f8e00ff */
[----:B------:R-:W-:Y:S02]  /*d340*/  FMNMX.FTZ R166, R20, R166, !PT ;  /* 0x000000a614a67209 */ /* 0x000fe40007810000 */
[----:B------:R-:W-:Y:S01]  /*d350*/  FMNMX.FTZ R165, R22, R165, !PT ;  /* 0x000000a516a57209 */ /* 0x000fe20007810000 */
[----:B------:R-:W-:Y:S01]  /*d360*/  IMAD.IADD R164, R169, 0x1, R164 ;  /* 0x00000001a9a47824 */ /* 0x000fe200078e02a4 */
[----:B------:R-:W-:Y:S01]  /*d370*/  FMNMX.FTZ R166, R21, R166, !PT ;  /* 0x000000a615a67209 */ /* 0x000fe20007810000 */
[----:B------:R-:W-:Y:S01]  /*d380*/  IMAD.IADD R3, R177, 0x1, R3 ;  /* 0x00000001b1037824 */ /* 0x000fe200078e0203 */
[----:B------:R-:W-:Y:S02]  /*d390*/  LEA R182, P0, R168, R238, 0x1 ;  /* 0x000000eea8b67211 */ /* 0x000fe400078008ff */
[----:B------:R-:W-:Y:S02]  /*d3a0*/  FMNMX.FTZ R165, R23, R165, !PT ;  /* 0x000000a517a57209 */ /* 0x000fe40007810000 */
[----:B------:R-:W-:Y:S02]  /*d3b0*/  FMNMX.FTZ R166, R24, R166, !PT ;  /* 0x000000a618a67209 */ /* 0x000fe40007810000 */
[----:B------:R-:W-:Y:S02]  /*d3c0*/  LEA R184, P1, R176, R238, 0x1 ;  /* 0x000000eeb0b87211 */ /* 0x000fe400078208ff */
[----:B------:R-:W-:Y:S02]  /*d3d0*/  FMNMX.FTZ R165, R26, R165, !PT ;  /* 0x000000a51aa57209 */ /* 0x000fe40007810000 */
[----:B------:R-:W-:Y:S02]  /*d3e0*/  FMNMX.FTZ R166, R25, R166, !PT ;  /* 0x000000a619a67209 */ /* 0x000fe40007810000 */
[-C--:B------:R-:W-:Y:S02]  /*d3f0*/  LEA.HI.X R183, R168, R237.reuse, R164, 0x1, P0 ;  /* 0x000000eda8b77211 */ /* 0x080fe400000f0ca4 */
[----:B------:R-:W-:Y:S02]  /*d400*/  ISETP.LT.AND P0, PT, RZ, UR11, PT ;  /* 0x0000000bff007c0c */ /* 0x000fe4000bf01270 */
[----:B------:R-:W-:Y:S02]  /*d410*/  LEA.HI.X R185, R176, R237, R3, 0x1, P1 ;  /* 0x000000edb0b97211 */ /* 0x000fe400008f0c03 */
        /* <DEDUP_REMOVED lines=9> */
.L_x_77:
[----:B------:R-:W-:Y:S01]  /*d4b0*/  FMNMX.FTZ R3, R35, R3, !PT ;  /* 0x0000000323037209 */ /* 0x000fe20007810000 */
[----:B-1----:R-:W1:Y:S01]  /*d4c0*/  SHFL.BFLY PT, R164, R176, 0x2, 0x1f ;  /* 0x0c401f00b0a47f89 */ /* 0x002e6200000e0000 */
[----:B------:R-:W-:Y:S07]  /*d4d0*/  UIADD3 UR12, UR12, 0x1, URZ ;  /* 0x000000010c0c7890 */ /* 0x000fee000fffe03f */
[----:B------:R-:W2:Y:S08]  /*d4e0*/  SHFL.BFLY PT, R165, R3, 0x2, 0x1f ;  /* 0x0c401f0003a57f89 */ /* 0x000eb000000e0000 */
[----:B------:R-:W-:Y:S08]  /*d4f0*/  LDSM.16.MT88.4 R168, [R212+0x10000] ;  /* 0x01000000d4a8783b */ /* 0x000ff00000004200 */
[----:B------:R-:W-:Y:S08]  /*d500*/  LDSM.16.MT88.4 R172, [R210+0x10000] ;  /* 0x01000000d2ac783b */ /* 0x000ff00000004200 */
[----:B------:R-:W-:Y:S08]  /*d510*/  LDSM.16.MT88.4 R180, [R208+0x10000] ;  /* 0x01000000d0b4783b */ /* 0x000ff00000004200 */
[----:B------:R-:W-:Y:S04]  /*d520*/  STL [R1+0x18], R194 ;  /* 0x000018c201007387 */ /* 0x000fe80000100800 */
[----:B------:R-:W-:Y:S04]  /*d530*/  STL [R1+0x14], R193 ;  /* 0x000014c101007387 */ /* 0x000fe80000100800 */
[----:B------:R-:W-:Y:S01]  /*d540*/  STL [R1+0x10], R192 ;  /* 0x000010c001007387 */ /* 0x000fe20000100800 */
[----:B-1----:R-:W-:Y:S02]  /*d550*/  FMNMX.FTZ R176, R176, R164, !PT ;  /* 0x000000a4b0b07209 */ /* 0x002fe40007810000 */
[----:B--2---:R-:W-:Y:S03]  /*d560*/  FMNMX.FTZ R165, R3, R165, !PT ;  /* 0x000000a503a57209 */ /* 0x004fe60007810000 */
[----:B------:R-:W1:Y:S08]  /*d570*/  SHFL.BFLY PT, R164, R176, 0x1, 0x1f ;  /* 0x0c201f00b0a47f89 */ /* 0x000e7000000e0000 */
[----:B------:R-:W2:Y:S01]  /*d580*/  SHFL.BFLY PT, R3, R165, 0x1, 0x1f ;  /* 0x0c201f00a5037f89 */ /* 0x000ea200000e0000 */
[----:B-1----:R-:W-:Y:S07]  /*d590*/  FMNMX.FTZ R164, R176, R164, !PT ;  /* 0x000000a4b0a47209 */ /* 0x002fee0007810000 */
[----:B------:R-:W1:Y:S01]  /*d5a0*/  LDSM.16.MT88.4 R176, [R209+0x10000] ;  /* 0x01000000d1b0783b */ /* 0x000e620000004200 */
[----:B--2---:R-:W-:Y:S01]  /*d5b0*/  FMNMX.FTZ R3, R165, R3, !PT ;  /* 0x00000003a5037209 */ /* 0x004fe20007810000 */
[C---:B------:R-:W-:Y:S01]  /*d5c0*/  FMUL.FTZ R190, R164.reuse, UR4 ;  /* 0x00000004a4be7c20 */ /* 0x040fe20008410000 */
[C---:B------:R-:W-:Y:S01]  /*d5d0*/  FSETP.NEU.FTZ.AND P1, PT, R164.reuse, -INF , PT ;  /* 0xff800000a400780b */ /* 0x040fe20003f3d000 */
[----:B------:R-:W-:Y:S02]  /*d5e0*/  FADD.FTZ R2, -R164, R2 ;  /* 0x00000002a4027221 */ /* 0x000fe40000010100 */
[C---:B------:R-:W-:Y:S01]  /*d5f0*/  FMUL.FTZ R189, R3.reuse, UR4 ;  /* 0x0000000403bd7c20 */ /* 0x040fe20008410000 */
[----:B------:R-:W-:Y:S01]  /*d600*/  FSEL R190, R190, RZ, P1 ;  /* 0x000000ffbebe7208 */ /* 0x000fe20000800000 */
[C---:B------:R-:W-:Y:S01]  /*d610*/  FADD.FTZ R0, -R3.reuse, R0 ;  /* 0x0000000003007221 */ /* 0x040fe20000010100 */
[----:B------:R-:W-:Y:S01]  /*d620*/  FSETP.NEU.FTZ.AND P1, PT, R3, -INF , PT ;  /* 0xff8000000300780b */ /* 0x000fe20003f3d000 */
[----:B------:R-:W-:Y:S02]  /*d630*/  FMUL.FTZ R2, R2, UR4 ;  /* 0x0000000402027c20 */ /* 0x000fe40008410000 */
[----:B------:R-:W-:Y:S01]  /*d640*/  FMUL.FTZ R0, R0, UR4 ;  /* 0x0000000400007c20 */ /* 0x000fe20008410000 */
[----:B------:R-:W-:Y:S01]  /*d650*/  FSEL R189, R189, RZ, P1 ;  /* 0x000000ffbdbd7208 */ /* 0x000fe20000800000 */
[--C-:B------:R-:W-:Y:S01]  /*d660*/  FFMA.FTZ R184, R4, UR4, -R190.reuse ;  /* 0x0000000404b87c23 */ /* 0x100fe200080108be */
[--C-:B------:R-:W-:Y:S01]  /*d670*/  FFMA.FTZ R165, R5, UR4, -R190.reuse ;  /* 0x0000000405a57c23 */ /* 0x100fe200080108be */
[--C-:B------:R-:W-:Y:S01]  /*d680*/  FFMA.FTZ R167, R8, UR4, -R190.reuse ;  /* 0x0000000408a77c23 */ /* 0x100fe200080108be */
[--C-:B------:R-:W-:Y:S01]  /*d690*/  FFMA.FTZ R185, R9, UR4, -R190.reuse ;  /* 0x0000000409b97c23 */ /* 0x100fe200080108be */
[--C-:B------:R-:W-:Y:S01]  /*d6a0*/  FFMA.FTZ R187, R6, UR4, -R189.reuse ;  /* 0x0000000406bb7c23 */ /* 0x100fe200080108bd */
[--C-:B------:R-:W-:Y:S01]  /*d6b0*/  FFMA.FTZ R166, R7, UR4, -R189.reuse ;  /* 0x0000000407a67c23 */ /* 0x100fe200080108bd */
[--C-:B------:R-:W-:Y:S01]  /*d6c0*/  FFMA.FTZ R186, R10, UR4, -R189.reuse ;  /* 0x000000040aba7c23 */ /* 0x100fe200080108bd */
[--C-:B------:R-:W-:Y:S01]  /*d6d0*/  FFMA.FTZ R188, R11, UR4, -R189.reuse ;  /* 0x000000040bbc7c23 */ /* 0x100fe200080108bd */
[----:B------:R-:W2:Y:S01]  /*d6e0*/  MUFU.EX2 R2, R2 ;  /* 0x0000000200027308 */ /* 0x000ea20000000800 */
[--C-:B------:R-:W-:Y:S01]  /*d6f0*/  FFMA.FTZ R30, R30, UR4, -R189.reuse ;  /* 0x000000041e1e7c23 */ /* 0x100fe200080108bd */
[--C-:B------:R-:W-:Y:S01]  /*d700*/  FFMA.FTZ R31, R31, UR4, -R189.reuse ;  /* 0x000000041f1f7c23 */ /* 0x100fe200080108bd */
[--C-:B------:R-:W-:Y:S01]  /*d710*/  FFMA.FTZ R32, R32, UR4, -R190.reuse ;  /* 0x0000000420207c23 */ /* 0x100fe200080108be */
[--C-:B------:R-:W-:Y:S01]  /*d720*/  FFMA.FTZ R28, R28, UR4, -R190.reuse ;  /* 0x000000041c1c7c23 */ /* 0x100fe200080108be */
[--C-:B------:R-:W-:Y:S01]  /*d730*/  FFMA.FTZ R29, R29, UR4, -R190.reuse ;  /* 0x000000041d1d7c23 */ /* 0x100fe200080108be */
[--C-:B------:R-:W-:Y:S01]  /*d740*/  FFMA.FTZ R34, R34, UR4, -R189.reuse ;  /* 0x0000000422227c23 */ /* 0x100fe200080108bd */
[--C-:B------:R-:W-:Y:S03]  /*d750*/  FFMA.FTZ R191, R20, UR4, -R190.reuse ;  /* 0x0000000414bf7c23 */ /* 0x100fe600080108be */
[----:B------:R-:W3:Y:S01]  /*d760*/  MUFU.EX2 R0, R0 ;  /* 0x0000000000007308 */ /* 0x000ee20000000800 */
[--C-:B------:R-:W-:Y:S01]  /*d770*/  FFMA.FTZ R20, R27, UR4, -R189.reuse ;  /* 0x000000041b147c23 */ /* 0x100fe200080108bd */
[--C-:B------:R-:W-:Y:S01]  /*d780*/  FFMA.FTZ R245, R21, UR4, -R190.reuse ;  /* 0x0000000415f57c23 */ /* 0x100fe200080108be */
[--C-:B------:R-:W-:Y:S07]  /*d790*/  FFMA.FTZ R252, R22, UR4, -R189.reuse ;  /* 0x0000000416fc7c23 */ /* 0x100fee00080108bd */
[----:B------:R-:W-:Y:S01]  /*d7a0*/  MUFU.EX2 R184, R184 ;  /* 0x000000b800b87308 */ /* 0x000fe20000000800 */
[C---:B--2---:R-:W-:Y:S01]  /*d7b0*/  FMUL.FTZ R4, R2.reuse, R160 ;  /* 0x000000a002047220 */ /* 0x044fe20000410000 */
[C---:B------:R-:W-:Y:S01]  /*d7c0*/  FMUL.FTZ R5, R2.reuse, R161 ;  /* 0x000000a102057220 */ /* 0x040fe20000410000 */
[C---:B------:R-:W-:Y:S01]  /*d7d0*/  FMUL.FTZ R8, R2.reuse, R156 ;  /* 0x0000009c02087220 */ /* 0x040fe20000410000 */
[C---:B------:R-:W-:Y:S01]  /*d7e0*/  FMUL.FTZ R9, R2.reuse, R157 ;  /* 0x0000009d02097220 */ /* 0x040fe20000410000 */
[C---:B------:R-:W-:Y:S01]  /*d7f0*/  FMUL.FTZ R36, R2.reuse, R36 ;  /* 0x0000002402247220 */ /* 0x040fe20000410000 */
[C---:B------:R-:W-:Y:S01]  /*d800*/  FMUL.FTZ R37, R2.reuse, R37 ;  /* 0x0000002502257220 */ /* 0x040fe20000410000 */
[----:B------:R-:W-:Y:S03]  /*d810*/  FMUL.FTZ R40, R2, R40 ;  /* 0x0000002802287220 */ /* 0x000fe60000410000 */
[----:B------:R-:W2:Y:S01]  /*d820*/  MUFU.EX2 R165, R165 ;  /* 0x000000a500a57308 */ /* 0x000ea20000000800 */
[C---:B---3--:R-:W-:Y:S01]  /*d830*/  FMUL.FTZ R6, R0.reuse, R162 ;  /* 0x000000a200067220 */ /* 0x048fe20000410000 */
[C---:B------:R-:W-:Y:S01]  /*d840*/  FMUL.FTZ R7, R0.reuse, R163 ;  /* 0x000000a300077220 */ /* 0x040fe20000410000 */
[C---:B------:R-:W-:Y:S01]  /*d850*/  FMUL.FTZ R10, R0.reuse, R158 ;  /* 0x0000009e000a7220 */ /* 0x040fe20000410000 */
[C---:B------:R-:W-:Y:S01]  /*d860*/  FMUL.FTZ R11, R0.reuse, R159 ;  /* 0x0000009f000b7220 */ /* 0x040fe20000410000 */
[C---:B------:R-:W-:Y:S01]  /*d870*/  FMUL.FTZ R38, R0.reuse, R38 ;  /* 0x0000002600267220 */ /* 0x040fe20000410000 */
[----:B------:R-:W-:Y:S01]  /*d880*/  FMUL.FTZ R39, R0, R39 ;  /* 0x0000002700277220 */ /* 0x000fe20000410000 */
[----:B------:R-:W3:Y:S03]  /*d890*/  LDSM.16.MT88.4 R156, [R212+0x12000] ;  /* 0x01200000d49c783b */ /* 0x000ee60000004200 */
        /* <DEDUP_REMOVED lines=8> */
[----:B------:R-:W4:Y:S01]  /*d920*/  MUFU.EX2 R166, R166 ;  /* 0x000000a600a67308 */ /* 0x000f220000000800 */
[----:B--2---:R-:W-:Y:S01]  /*d930*/  F2FP.BF16.F32.PACK_AB R160, R165, R184 ;  /* 0x000000b8a5a0723e */ /* 0x004fe200000010ff */
[C---:B------:R-:W-:Y:S01]  /*d940*/  FMUL.FTZ R48, R2.reuse, R48 ;  /* 0x0000003002307220 */ /* 0x040fe20000410000 */
[----:B------:R-:W-:Y:S01]  /*d950*/  FMUL.FTZ R49, R2, R49 ;  /* 0x0000003102317220 */ /* 0x000fe20000410000 */
[C---:B------:R-:W-:Y:S01]  /*d960*/  FMUL.FTZ R50, R0.reuse, R50 ;  /* 0x0000003200327220 */ /* 0x040fe20000410000 */
[----:B------:R-:W-:Y:S01]  /*d970*/  FMUL.FTZ R51, R0, R51 ;  /* 0x0000003300337220 */ /* 0x000fe20000410000 */
[C---:B------:R-:W-:Y:S01]  /*d980*/  FMUL.FTZ R52, R2.reuse, R52 ;  /* 0x0000003402347220 */ /* 0x040fe20000410000 */
[----:B------:R-:W-:Y:S03]  /*d990*/  FMUL.FTZ R53, R2, R53 ;  /* 0x0000003502357220 */ /* 0x000fe60000410000 */
[----:B------:R-:W-:Y:S01]  /*d9a0*/  MUFU.EX2 R167, R167 ;  /* 0x000000a700a77308 */ /* 0x000fe20000000800 */
[C---:B------:R-:W-:Y:S01]  /*d9b0*/  FMUL.FTZ R54, R0.reuse, R54 ;  /* 0x0000003600367220 */ /* 0x040fe20000410000 */
[----:B------:R-:W-:Y:S01]  /*d9c0*/  FMUL.FTZ R55, R0, R55 ;  /* 0x0000003700377220 */ /* 0x000fe20000410000 */
[C---:B------:R-:W-:Y:S01]  /*d9d0*/  FMUL.FTZ R56, R2.reuse, R56 ;  /* 0x0000003802387220 */ /* 0x040fe20000410000 */
[----:B------:R-:W-:Y:S01]  /*d9e0*/  FMUL.FTZ R57, R2, R57 ;  /* 0x0000003902397220 */ /* 0x000fe20000410000 */
[C---:B------:R-:W-:Y:S01]  /*d9f0*/  FMUL.FTZ R58, R0.reuse, R58 ;  /* 0x0000003a003a7220 */ /* 0x040fe20000410000 */
[----:B------:R-:W-:Y:S01]  /*da00*/  FMUL.FTZ R59, R0, R59 ;  /* 0x0000003b003b7220 */ /* 0x000fe20000410000 */
[----:B------:R-:W-:Y:S03]  /*da10*/  FMUL.FTZ R60, R2, R60 ;  /* 0x0000003c023c7220 */ /* 0x000fe60000410000 */
[----:B------:R-:W2:Y:S01]  /*da20*/  MUFU.EX2 R185, R185 ;  /* 0x000000b900b97308 */ /* 0x000ea20000000800 */
[----:B----4-:R-:W-:Y:S01]  /*da30*/  F2FP.BF16.F32.PACK_AB R161, R166, R187 ;  /* 0x000000bba6a1723e */ /* 0x010fe200000010ff */
        /* <DEDUP_REMOVED lines=30> */
[----:B------:R-:W-:Y:S01]  /*dc20*/  FMUL.FTZ R88, R2, R88 ;  /* 0x0000005802587220 */ /* 0x000fe20000410000 */
[----:B----4-:R-:W-:Y:S01]  /*dc30*/  F2FP.BF16.F32.PACK_AB R163, R188, R186 ;  /* 0x000000babca3723e */ /* 0x010fe200000010ff */
[----:B------:R-:W-:Y:S01]  /*dc40*/  MUFU.EX2 R194, R20 ;  /* 0x0000001400c27308 */ /* 0x000fe20000000800 */
[----:B------:R-:W-:Y:S01]  /*dc50*/  FMUL.FTZ R89, R2, R89 ;  /* 0x0000005902597220 */ /* 0x000fe20000410000 */
[C---:B------:R-:W-:Y:S01]  /*dc60*/  FMUL.FTZ R90, R0.reuse, R90 ;  /* 0x0000005a005a7220 */ /* 0x040fe20000410000 */
[----:B------:R-:W-:Y:S01]  /*dc70*/  FMUL.FTZ R91, R0, R91 ;  /* 0x0000005b005b7220 */ /* 0x000fe20000410000 */
[C---:B------:R-:W-:Y:S01]  /*dc80*/  FMUL.FTZ R92, R2.reuse, R92 ;  /* 0x0000005c025c7220 */ /* 0x040fe20000410000 */
[----:B------:R-:W-:Y:S01]  /*dc90*/  FMUL.FTZ R93, R2, R93 ;  /* 0x0000005d025d7220 */ /* 0x000fe20000410000 */
[C---:B------:R-:W-:Y:S04]  /*dca0*/  HMMA.16816.F32.BF16 R4, R160.reuse, R168, R4 ;  /* 0x000000a8a004723c */ /* 0x040fe80000041804 */
[----:B------:R-:W-:Y:S01]  /*dcb0*/  MUFU.EX2 R192, R28 ;  /* 0x0000001c00c07308 */ /* 0x000fe20000000800 */
[C---:B------:R-:W-:Y:S01]  /*dcc0*/  FMUL.FTZ R94, R0.reuse, R94 ;  /* 0x0000005e005e7220 */ /* 0x040fe20000410000 */
[C---:B------:R-:W-:Y:S01]  /*dcd0*/  HMMA.16816.F32.BF16 R8, R160.reuse, R170, R8 ;  /* 0x000000aaa008723c */ /* 0x040fe20000041808 */
[----:B------:R-:W2:Y:S07]  /*dce0*/  LDSM.16.MT88.4 R168, [R210+0x12000] ;  /* 0x01200000d2a8783b */ /* 0x000eae0000004200 */
[----:B------:R-:W-:Y:S03]  /*dcf0*/  MUFU.EX2 R193, R29 ;  /* 0x0000001d00c17308 */ /* 0x000fe60000000800 */
[----:B------:R-:W-:Y:S01]  /*dd00*/  FMUL.FTZ R95, R0, R95 ;  /* 0x0000005f005f7220 */ /* 0x000fe20000410000 */
[C---:B------:R-:W-:Y:S03]  /*dd10*/  HMMA.16816.F32.BF16 R36, R160.reuse, R172, R36 ;  /* 0x000000aca024723c */ /* 0x040fe60000041824 */
[C---:B------:R-:W-:Y:S03]  /*dd20*/  FMUL.FTZ R96, R2.reuse, R96 ;  /* 0x0000006002607220 */ /* 0x040fe60000410000 */
[C---:B------:R-:W-:Y:S01]  /*dd30*/  HMMA.16816.F32.BF16 R40, R160.reuse, R174, R40 ;  /* 0x000000aea028723c */ /* 0x040fe20000041828 */
[----:B------:R-:W4:Y:S01]  /*dd40*/  LDSM.16.MT88.4 R172, [R209+0x12000] ;  /* 0x01200000d1ac783b */ /* 0x000f220000004200 */
[----:B------:R-:W-:Y:S03]  /*dd50*/  MUFU.EX2 R191, R191 ;  /* 0x000000bf00bf7308 */ /* 0x000fe60000000800 */
[----:B------:R-:W-:Y:S01]  /*dd60*/  FMUL.FTZ R97, R2, R97 ;  /* 0x0000006102617220 */ /* 0x000fe20000410000 */
[C---:B-1----:R-:W-:Y:S06]  /*dd70*/  HMMA.16816.F32.BF16 R44, R160.reuse, R176, R44 ;  /* 0x000000b0a02c723c */ /* 0x042fec000004182c */
[----:B------:R-:W-:Y:S01]  /*dd80*/  MUFU.EX2 R245, R245 ;  /* 0x000000f500f57308 */ /* 0x000fe20000000800 */
[C---:B------:R-:W-:Y:S01]  /*dd90*/  FMUL.FTZ R98, R0.reuse, R98 ;  /* 0x0000006200627220 */ /* 0x040fe20000410000 */
[C---:B------:R-:W-:Y:S01]  /*dda0*/  HMMA.16816.F32.BF16 R48, R160.reuse, R178, R48 ;  /* 0x000000b2a030723c */ /* 0x040fe20000041830 */
[----:B------:R-:W1:Y:S02]  /*ddb0*/  LDSM.16.MT88.4 R176, [R208+0x12000] ;  /* 0x01200000d0b0783b */ /* 0x000e640000004200 */
[----:B------:R-:W-:Y:S03]  /*ddc0*/  FMUL.FTZ R99, R0, R99 ;  /* 0x0000006300637220 */ /* 0x000fe60000410000 */
[C---:B------:R-:W-:Y:S02]  /*ddd0*/  HMMA.16816.F32.BF16 R52, R160.reuse, R180, R52 ;  /* 0x000000b4a034723c */ /* 0x040fe40000041834 */
[----:B------:R-:W-:Y:S03]  /*dde0*/  MUFU.EX2 R252, R252 ;  /* 0x000000fc00fc7308 */ /* 0x000fe60000000800 */
[C---:B------:R-:W-:Y:S01]  /*ddf0*/  FMUL.FTZ R100, R2.reuse, R100 ;  /* 0x0000006402647220 */ /* 0x040fe20000410000 */
[C---:B------:R-:W-:Y:S05]  /*de00*/  HMMA.16816.F32.BF16 R56, R160.reuse, R182, R56 ;  /* 0x000000b6a038723c */ /* 0x040fea0000041838 */
[----:B------:R-:W-:Y:S01]  /*de10*/  FMUL.FTZ R101, R2, R101 ;  /* 0x0000006502657220 */ /* 0x000fe20000410000 */
[C---:B---3--:R-:W-:Y:S05]  /*de20*/  HMMA.16816.F32.BF16 R60, R160.reuse, R156, R60 ;  /* 0x0000009ca03c723c */ /* 0x048fea000004183c */
[C---:B------:R-:W-:Y:S01]  /*de30*/  FMUL.FTZ R102, R0.reuse, R102 ;  /* 0x0000006600667220 */ /* 0x040fe20000410000 */
[C---:B------:R-:W-:Y:S01]  /*de40*/  HMMA.16816.F32.BF16 R64, R160.reuse, R158, R64 ;  /* 0x0000009ea040723c */ /* 0x040fe20000041840 */
[----:B------:R-:W3:Y:S04]  /*de50*/  LDSM.16.MT88.4 R156, [R212+0x14000] ;  /* 0x01400000d49c783b */ /* 0x000ee80000004200 */
[----:B------:R-:W-:Y:S01]  /*de60*/  FMUL.FTZ R103, R0, R103 ;  /* 0x0000006700677220 */ /* 0x000fe20000410000 */
[C---:B--2---:R-:W-:Y:S05]  /*de70*/  HMMA.16816.F32.BF16 R68, R160.reuse, R168, R68 ;  /* 0x000000a8a044723c */ /* 0x044fea0000041844 */
[C---:B------:R-:W-:Y:S01]  /*de80*/  FMUL.FTZ R104, R2.reuse, R104 ;  /* 0x0000006802687220 */ /* 0x040fe20000410000 */
[C---:B------:R-:W-:Y:S01]  /*de90*/  HMMA.16816.F32.BF16 R72, R160.reuse, R170, R72 ;  /* 0x000000aaa048723c */ /* 0x040fe20000041848 */
[----:B------:R-:W2:Y:S04]  /*dea0*/  LDSM.16.MT88.4 R168, [R210+0x14000] ;  /* 0x01400000d2a8783b */ /* 0x000ea80000004200 */
[----:B------:R-:W-:Y:S01]  /*deb0*/  FMUL.FTZ R105, R2, R105 ;  /* 0x0000006902697220 */ /* 0x000fe20000410000 */
[C---:B----4-:R-:W-:Y:S05]  /*dec0*/  HMMA.16816.F32.BF16 R76, R160.reuse, R172, R76 ;  /* 0x000000aca04c723c */ /* 0x050fea000004184c */
[C---:B------:R-:W-:Y:S01]  /*ded0*/  FMUL.FTZ R106, R0.reuse, R106 ;  /* 0x0000006a006a7220 */ /* 0x040fe20000410000 */
[C---:B------:R-:W-:Y:S01]  /*dee0*/  HMMA.16816.F32.BF16 R80, R160.reuse, R174, R80 ;  /* 0x000000aea050723c */ /* 0x040fe20000041850 */
[----:B------:R-:W4:Y:S04]  /*def0*/  LDSM.16.MT88.4 R172, [R209+0x14000] ;  /* 0x01400000d1ac783b */ /* 0x000f280000004200 */
[----:B------:R-:W-:Y:S01]  /*df00*/  FMUL.FTZ R107, R0, R107 ;  /* 0x0000006b006b7220 */ /* 0x000fe20000410000 */
[C---:B-1----:R-:W-:Y:S05]  /*df10*/  HMMA.16816.F32.BF16 R84, R160.reuse, R176, R84 ;  /* 0x000000b0a054723c */ /* 0x042fea0000041854 */
[C---:B------:R-:W-:Y:S01]  /*df20*/  FMUL.FTZ R108, R2.reuse, R108 ;  /* 0x0000006c026c7220 */ /* 0x040fe20000410000 */
[C---:B------:R-:W-:Y:S01]  /*df30*/  HMMA.16816.F32.BF16 R88, R160.reuse, R178, R88 ;  /* 0x000000b2a058723c */ /* 0x040fe20000041858 */
[----:B------:R-:W1:Y:S04]  /*df40*/  LDSM.16.MT88.4 R176, [R208+0x14000] ;  /* 0x01400000d0b0783b */ /* 0x000e680000004200 */
        /* <DEDUP_REMOVED lines=13> */
[----:B------:R-:W-:Y:S01]  /*e020*/  FMUL.FTZ R115, R0, R115 ;  /* 0x0000007300737220 */ /* 0x000fe20000410000 */
[C---:B------:R-:W-:Y:S01]  /*e030*/  FMUL.FTZ R116, R2.reuse, R116 ;  /* 0x0000007402747220 */ /* 0x040fe20000410000 */
[----:B------:R-:W-:Y:S03]  /*e040*/  FMUL.FTZ R117, R2, R117 ;  /* 0x0000007502757220 */ /* 0x000fe60000410000 */
[C---:B------:R-:W-:Y:S01]  /*e050*/  FMUL.FTZ R118, R0.reuse, R118 ;  /* 0x0000007600767220 */ /* 0x040fe20000410000 */
[----:B------:R-:W-:Y:S01]  /*e060*/  FMUL.FTZ R119, R0, R119 ;  /* 0x0000007700777220 */ /* 0x000fe20000410000 */
[C---:B------:R-:W-:Y:S01]  /*e070*/  HMMA.16816.F32.BF16 R112, R160.reuse, R174, R112 ;  /* 0x000000aea070723c */ /* 0x040fe20000041870 */
[----:B------:R-:W4:Y:S02]  /*e080*/  LDSM.16.MT88.4 R172, [R209+0x16000] ;  /* 0x01600000d1ac783b */ /* 0x000f240000004200 */
[C---:B------:R-:W-:Y:S01]  /*e090*/  FMUL.FTZ R120, R2.reuse, R120 ;  /* 0x0000007802787220 */ /* 0x040fe20000410000 */
[----:B------:R-:W-:Y:S01]  /*e0a0*/  FMUL.FTZ R121, R2, R121 ;  /* 0x0000007902797220 */ /* 0x000fe20000410000 */
[C---:B------:R-:W-:Y:S01]  /*e0b0*/  FMUL.FTZ R122, R0.reuse, R122 ;  /* 0x0000007a007a7220 */ /* 0x040fe20000410000 */
[C---:B-1----:R-:W-:Y:S05]  /*e0c0*/  HMMA.16816.F32.BF16 R116, R160.reuse, R176, R116 ;  /* 0x000000b0a074723c */ /* 0x042fea0000041874 */
[----:B------:R-:W-:Y:S01]  /*e0d0*/  FMUL.FTZ R123, R0, R123 ;  /* 0x0000007b007b7220 */ /* 0x000fe20000410000 */
[C---:B------:R-:W-:Y:S01]  /*e0e0*/  FMUL.FTZ R124, R2.reuse, R124 ;  /* 0x0000007c027c7220 */ /* 0x040fe20000410000 */
[----:B------:R-:W-:Y:S01]  /*e0f0*/  FMUL.FTZ R125, R2, R125 ;  /* 0x0000007d027d7220 */ /* 0x000fe20000410000 */
[C---:B------:R-:W-:Y:S03]  /*e100*/  FMUL.FTZ R126, R0.reuse, R126 ;  /* 0x0000007e007e7220 */ /* 0x040fe60000410000 */
[----:B------:R-:W-:Y:S01]  /*e110*/  FMUL.FTZ R127, R0, R127 ;  /* 0x0000007f007f7220 */ /* 0x000fe20000410000 */
[C---:B------:R-:W-:Y:S03]  /*e120*/  HMMA.16816.F32.BF16 R120, R160.reuse, R178, R120 ;  /* 0x000000b2a078723c */ /* 0x040fe60000041878 */
[C---:B------:R-:W-:Y:S01]  /*e130*/  FMUL.FTZ R128, R2.reuse, R128 ;  /* 0x0000008002807220 */ /* 0x040fe20000410000 */
[----:B------:R-:W-:Y:S01]  /*e140*/  FMUL.FTZ R129, R2, R129 ;  /* 0x0000008102817220 */ /* 0x000fe20000410000 */
[C---:B------:R-:W-:Y:S01]  /*e150*/  FMUL.FTZ R130, R0.reuse, R130 ;  /* 0x0000008200827220 */ /* 0x040fe20000410000 */
[C---:B---3--:R-:W-:Y:S05]  /*e160*/  HMMA.16816.F32.BF16 R124, R160.reuse, R156, R124 ;  /* 0x0000009ca07c723c */ /* 0x048fea000004187c */
[----:B------:R-:W-:Y:S01]  /*e170*/  FMUL.FTZ R131, R0, R131 ;  /* 0x0000008300837220 */ /* 0x000fe20000410000 */
[--C-:B------:R-:W-:Y:S01]  /*e180*/  FFMA.FTZ R176, R12, UR4, -R190.reuse ;  /* 0x000000040cb07c23 */ /* 0x100fe200080108be */
[C---:B------:R-:W-:Y:S01]  /*e190*/  FMUL.FTZ R12, R2.reuse, R152 ;  /* 0x00000098020c7220 */ /* 0x040fe20000410000 */
[--C-:B------:R-:W-:Y:S03]  /*e1a0*/  FFMA.FTZ R177, R13, UR4, -R190.reuse ;  /* 0x000000040db17c23 */ /* 0x100fe600080108be */
[----:B------:R-:W-:Y:S01]  /*e1b0*/  FMUL.FTZ R13, R2, R153 ;  /* 0x00000099020d7220 */ /* 0x000fe20000410000 */
[C---:B------:R-:W-:Y:S01]  /*e1c0*/  HMMA.16816.F32.BF16 R128, R160.reuse, R158, R128 ;  /* 0x0000009ea080723c */ /* 0x040fe20000041880 */
[----:B------:R-:W1:Y:S01]  /*e1d0*/  LDSM.16.MT88.4 R156, [R208+0x16000] ;  /* 0x01600000d09c783b */ /* 0x000e620000004200 */
[----:B------:R-:W-:Y:S01]  /*e1e0*/  MUFU.EX2 R176, R176 ;  /* 0x000000b000b07308 */ /* 0x000fe20000000800 */
[--C-:B------:R-:W-:Y:S01]  /*e1f0*/  FFMA.FTZ R178, R14, UR4, -R189.reuse ;  /* 0x000000040eb27c23 */ /* 0x100fe200080108bd */
[--C-:B------:R-:W-:Y:S01]  /*e200*/  FFMA.FTZ R179, R15, UR4, -R189.reuse ;  /* 0x000000040fb37c23 */ /* 0x100fe200080108bd */
[C---:B------:R-:W-:Y:S01]  /*e210*/  FMUL.FTZ R14, R0.reuse, R154 ;  /* 0x0000009a000e7220 */ /* 0x040fe20000410000 */
[----:B------:R-:W-:Y:S01]  /*e220*/  FMUL.FTZ R15, R0, R155 ;  /* 0x0000009b000f7220 */ /* 0x000fe20000410000 */
[C---:B------:R-:W-:Y:S01]  /*e230*/  FMUL.FTZ R132, R2.reuse, R132 ;  /* 0x0000008402847220 */ /* 0x040fe20000410000 */
[----:B------:R-:W-:Y:S01]  /*e240*/  FMUL.FTZ R133, R2, R133 ;  /* 0x0000008502857220 */ /* 0x000fe20000410000 */
[----:B------:R-:W3:Y:S03]  /*e250*/  LDSM.16.MT88.4 R152, [R212+0x10800] ;  /* 0x01080000d498783b */ /* 0x000ee60000004200 */
[----:B------:R-:W1:Y:S01]  /*e260*/  MUFU.EX2 R177, R177 ;  /* 0x000000b100b17308 */ /* 0x000e620000000800 */
[C---:B------:R-:W-:Y:S01]  /*e270*/  FMUL.FTZ R134, R0.reuse, R134 ;  /* 0x0000008600867220 */ /* 0x040fe20000410000 */
[----:B------:R-:W-:Y:S01]  /*e280*/  FMUL.FTZ R135, R0, R135 ;  /* 0x0000008700877220 */ /* 0x000fe20000410000 */
[C---:B--2---:R-:W-:Y:S03]  /*e290*/  HMMA.16816.F32.BF16 R12, R160.reuse, R168, R12 ;  /* 0x000000a8a00c723c */ /* 0x044fe6000004180c */
[C---:B------:R-:W-:Y:S01]  /*e2a0*/  FMUL.FTZ R136, R2.reuse, R136 ;  /* 0x0000008802887220 */ /* 0x040fe20000410000 */
[----:B------:R-:W-:Y:S01]  /*e2b0*/  FMUL.FTZ R137, R2, R137 ;  /* 0x0000008902897220 */ /* 0x000fe20000410000 */
[C---:B------:R-:W-:Y:S01]  /*e2c0*/  FMUL.FTZ R138, R0.reuse, R138 ;  /* 0x0000008a008a7220 */ /* 0x040fe20000410000 */
[C---:B------:R-:W-:Y:S01]  /*e2d0*/  HMMA.16816.F32.BF16 R132, R160.reuse, R170, R132 ;  /* 0x000000aaa084723c */ /* 0x040fe20000041884 */
[----:B------:R-:W2:Y:S01]  /*e2e0*/  LDSM.16.MT88.4 R168, [R210+0x10800] ;  /* 0x01080000d2a8783b */ /* 0x000ea20000004200 */
[----:B------:R-:W-:Y:S03]  /*e2f0*/  MUFU.EX2 R178, R178 ;  /* 0x000000b200b27308 */ /* 0x000fe60000000800 */
[----:B------:R-:W-:Y:S01]  /*e300*/  FMUL.FTZ R139, R0, R139 ;  /* 0x0000008b008b7220 */ /* 0x000fe20000410000 */
[--C-:B------:R-:W-:Y:S01]  /*e310*/  FFMA.FTZ R181, R16, UR4, -R190.reuse ;  /* 0x0000000410b57c23 */ /* 0x100fe200080108be */
[----:B------:R-:W-:Y:S01]  /*e320*/  FFMA.FTZ R180, R17, UR4, -R190 ;  /* 0x0000000411b47c23 */ /* 0x000fe200080108be */
[--C-:B------:R-:W-:Y:S04]  /*e330*/  FFMA.FTZ R182, R18, UR4, -R189.reuse ;  /* 0x0000000412b67c23 */ /* 0x100fe800080108bd */
[----:B------:R-:W3:Y:S01]  /*e340*/  MUFU.EX2 R179, R179 ;  /* 0x000000b300b37308 */ /* 0x000ee20000000800 */
[----:B------:R-:W-:Y:S01]  /*e350*/  FFMA.FTZ R183, R19, UR4, -R189 ;  /* 0x0000000413b77c23 */ /* 0x000fe200080108bd */
[C---:B----4-:R-:W-:Y:S03]  /*e360*/  HMMA.16816.F32.BF16 R136, R160.reuse, R172, R136 ;  /* 0x000000aca088723c */ /* 0x050fe60000041888 */
[C---:B------:R-:W-:Y:S01]  /*e370*/  FMUL.FTZ R16, R2.reuse, R148 ;  /* 0x0000009402107220 */ /* 0x040fe20000410000 */
[----:B------:R-:W-:Y:S01]  /*e380*/  FMUL.FTZ R17, R2, R149 ;  /* 0x0000009502117220 */ /* 0x000fe20000410000 */
[C---:B------:R-:W-:Y:S01]  /*e390*/  FMUL.FTZ R18, R0.reuse, R150 ;  /* 0x0000009600127220 */ /* 0x040fe20000410000 */
[----:B------:R-:W-:Y:S02]  /*e3a0*/  FMUL.FTZ R19, R0, R151 ;  /* 0x0000009700137220 */ /* 0x000fe40000410000 */
[----:B------:R-:W-:Y:S03]  /*e3b0*/  MUFU.EX2 R181, R181 ;  /* 0x000000b500b57308 */ /* 0x000fe60000000800 */
[C---:B------:R-:W-:Y:S01]  /*e3c0*/  FMUL.FTZ R140, R2.reuse, R140 ;  /* 0x0000008c028c7220 */ /* 0x040fe20000410000 */
[----:B------:R-:W-:Y:S01]  /*e3d0*/  FMUL.FTZ R141, R2, R141 ;  /* 0x0000008d028d7220 */ /* 0x000fe20000410000 */
[C---:B------:R-:W-:Y:S01]  /*e3e0*/  FMUL.FTZ R142, R0.reuse, R142 ;  /* 0x0000008e008e7220 */ /* 0x040fe20000410000 */
[C---:B------:R-:W-:Y:S01]  /*e3f0*/  HMMA.16816.F32.BF16 R16, R160.reuse, R174, R16 ;  /* 0x000000aea010723c */ /* 0x040fe20000041810 */
[----:B------:R-:W4:Y:S03]  /*e400*/  LDSM.16.MT88.4 R172, [R209+0x10800] ;  /* 0x01080000d1ac783b */ /* 0x000f260000004200 */
[----:B------:R-:W2:Y:S01]  /*e410*/  MUFU.EX2 R180, R180 ;  /* 0x000000b400b47308 */ /* 0x000ea20000000800 */
[----:B------:R-:W-:Y:S01]  /*e420*/  FMUL.FTZ R143, R0, R143 ;  /* 0x0000008f008f7220 */ /* 0x000fe20000410000 */
[C---:B------:R-:W-:Y:S01]  /*e430*/  FMUL.FTZ R144, R2.reuse, R144 ;  /* 0x0000009002907220 */ /* 0x040fe20000410000 */
[----:B------:R-:W-:Y:S01]  /*e440*/  FMUL.FTZ R145, R2, R145 ;  /* 0x0000009102917220 */ /* 0x000fe20000410000 */
[C---:B------:R-:W-:Y:S03]  /*e450*/  FMUL.FTZ R146, R0.reuse, R146 ;  /* 0x0000009200927220 */ /* 0x040fe60000410000 */
[----:B------:R-:W-:Y:S01]  /*e460*/  FMUL.FTZ R147, R0, R147 ;  /* 0x0000009300937220 */ /* 0x000fe20000410000 */
[----:B-1----:R-:W-:Y:S01]  /*e470*/  F2FP.BF16.F32.PACK_AB R148, R177, R176 ;  /* 0x000000b0b194723e */ /* 0x002fe200000010ff */
[C---:B------:R-:W-:Y:S01]  /*e480*/  HMMA.16816.F32.BF16 R140, R160.reuse, R156, R140 ;  /* 0x0000009ca08c723c */ /* 0x040fe2000004188c */
[----:B------:R-:W-:Y:S02]  /*e490*/  MUFU.EX2 R182, R182 ;  /* 0x000000b600b67308 */ /* 0x000fe40000000800 */
[----:B---3--:R-:W-:Y:S01]  /*e4a0*/  F2FP.BF16.F32.PACK_AB R149, R179, R178 ;  /* 0x000000b2b395723e */ /* 0x008fe200000010ff */
[----:B------:R-:W-:Y:S01]  /*e4b0*/  FFMA.FTZ R184, R2, R244, R184 ;  /* 0x000000f402b87223 */ /* 0x000fe200000100b8 */
[----:B------:R-:W-:Y:S01]  /*e4c0*/  F2FP.BF16.F32.PACK_AB R20, R245, R191 ;  /* 0x000000bff514723e */ /* 0x000fe200000010ff */
[----:B------:R-:W-:Y:S01]  /*e4d0*/  HMMA.16816.F32.BF16 R144, R160, R158, R144 ;  /* 0x0000009ea090723c */ /* 0x000fe20000041890 */
[----:B------:R-:W1:Y:S04]  /*e4e0*/  LDSM.16.MT88.4 R156, [R208+0x10800] ;  /* 0x01080000d09c783b */ /* 0x000e680000004200 */
[----:B------:R-:W3:Y:S01]  /*e4f0*/  MUFU.EX2 R183, R183 ;  /* 0x000000b700b77308 */ /* 0x000ee20000000800 */
[----:B--2---:R-:W-:Y:S01]  /*e500*/  F2FP.BF16.F32.PACK_AB R150, R180, R181 ;  /* 0x000000b5b496723e */ /* 0x004fe200000010ff */
[----:B------:R-:W-:Y:S01]  /*e510*/  FFMA.FTZ R187, R0, R239, R187 ;  /* 0x000000ef00bb7223 */ /* 0x000fe200000100bb */
[----:B------:R-:W-:Y:S03]  /*e520*/  MOV R0, R3 ;  /* 0x0000000300007202 */ /* 0x000fe60000000f00 */
[----:B------:R-:W-:Y:S01]  /*e530*/  FADD.FTZ R184, R165, R184 ;  /* 0x000000b8a5b87221 */ /* 0x000fe20000010000 */
[----:B------:R-:W2:Y:S01]  /*e540*/  LDSM.16.MT88.4 R160, [R212+0x12800] ;  /* 0x01280000d4a0783b */ /* 0x000ea20000004200 */
[----:B------:R-:W-:Y:S02]  /*e550*/  FADD.FTZ R187, R166, R187 ;  /* 0x000000bba6bb7221 */ /* 0x000fe40000010000 */
[----:B------:R-:W-:Y:S02]  /*e560*/  FADD.FTZ R184, R167, R184 ;  /* 0x000000b8a7b87221 */ /* 0x000fe40000010000 */
[----:B------:R-:W-:Y:S02]  /*e570*/  FADD.FTZ R187, R186, R187 ;  /* 0x000000bbbabb7221 */ /* 0x000fe40000010000 */
[----:B------:R-:W-:Y:S02]  /*e580*/  FADD.FTZ R184, R185, R184 ;  /* 0x000000b8b9b87221 */ /* 0x000fe40000010000 */
[----:B------:R-:W-:Y:S01]  /*e590*/  FADD.FTZ R187, R188, R187 ;  /* 0x000000bbbcbb7221 */ /* 0x000fe20000010000 */
[----:B---3--:R-:W-:Y:S01]  /*e5a0*/  F2FP.BF16.F32.PACK_AB R151, R183, R182 ;  /* 0x000000b6b797723e */ /* 0x008fe200000010ff */
[----:B------:R-:W-:Y:S02]  /*e5b0*/  FADD.FTZ R184, R176, R184 ;  /* 0x000000b8b0b87221 */ /* 0x000fe40000010000 */
[----:B------:R-:W-:Y:S02]  /*e5c0*/  FADD.FTZ R187, R178, R187 ;  /* 0x000000bbb2bb7221 */ /* 0x000fe40000010000 */
[----:B------:R-:W-:Y:S02]  /*e5d0*/  FADD.FTZ R184, R177, R184 ;  /* 0x000000b8b1b87221 */ /* 0x000fe40000010000 */
[C---:B------:R-:W-:Y:S05]  /*e5e0*/  HMMA.16816.F32.BF16 R4, R148.reuse, R152, R4 ;  /* 0x000000989404723c */ /* 0x040fea0000041804 */
[----:B------:R-:W-:Y:S01]  /*e5f0*/  FADD.FTZ R187, R179, R187 ;  /* 0x000000bbb3bb7221 */ /* 0x000fe20000010000 */
[C---:B------:R-:W-:Y:S01]  /*e600*/  HMMA.16816.F32.BF16 R8, R148.reuse, R154, R8 ;  /* 0x0000009a9408723c */ /* 0x040fe20000041808 */
[----:B------:R-:W3:Y:S04]  /*e610*/  LDSM.16.MT88.4 R152, [R210+0x12800] ;  /* 0x01280000d298783b */ /* 0x000ee80000004200 */
[----:B------:R-:W-:Y:S01]  /*e620*/  FADD.FTZ R184, R181, R184 ;  /* 0x000000b8b5b87221 */ /* 0x000fe20000010000 */
[C---:B------:R-:W-:Y:S05]  /*e630*/  HMMA.16816.F32.BF16 R36, R148.reuse, R168, R36 ;  /* 0x000000a89424723c */ /* 0x040fea0000041824 */
[----:B------:R-:W-:Y:S01]  /*e640*/  FADD.FTZ R187, R182, R187 ;  /* 0x000000bbb6bb7221 */ /* 0x000fe20000010000 */
[C---:B------:R-:W-:Y:S01]  /*e650*/  HMMA.16816.F32.BF16 R40, R148.reuse, R170, R40 ;  /* 0x000000aa9428723c */ /* 0x040fe20000041828 */
[----:B------:R-:W3:Y:S04]  /*e660*/  LDSM.16.MT88.4 R168, [R209+0x12800] ;  /* 0x01280000d1a8783b */ /* 0x000ee80000004200 */
[----:B------:R-:W-:Y:S01]  /*e670*/  FADD.FTZ R184, R180, R184 ;  /* 0x000000b8b4b87221 */ /* 0x000fe20000010000 */
[C---:B----4-:R-:W-:Y:S05]  /*e680*/  HMMA.16816.F32.BF16 R44, R148.reuse, R172, R44 ;  /* 0x000000ac942c723c */ /* 0x050fea000004182c */
[----:B------:R-:W-:Y:S01]  /*e690*/  FADD.FTZ R187, R183, R187 ;  /* 0x000000bbb7bb7221 */ /* 0x000fe20000010000 */
[C---:B------:R-:W-:Y:S01]  /*e6a0*/  HMMA.16816.F32.BF16 R48, R148.reuse, R174, R48 ;  /* 0x000000ae9430723c */ /* 0x040fe20000041830 */
[----:B------:R-:W4:Y:S04]  /*e6b0*/  LDSM.16.MT88.4 R172, [R208+0x12800] ;  /* 0x01280000d0ac783b */ /* 0x000f280000004200 */
[----:B------:R-:W-:Y:S01]  /*e6c0*/  FADD.FTZ R184, R191, R184 ;  /* 0x000000b8bfb87221 */ /* 0x000fe20000010000 */
[C---:B-1----:R-:W-:Y:S05]  /*e6d0*/  HMMA.16816.F32.BF16 R52, R148.reuse, R156, R52 ;  /* 0x0000009c9434723c */ /* 0x042fea0000041834 */
[----:B------:R-:W-:Y:S01]  /*e6e0*/  FADD.FTZ R187, R252, R187 ;  /* 0x000000bbfcbb7221 */ /* 0x000fe20000010000 */
[C---:B------:R-:W-:Y:S01]  /*e6f0*/  HMMA.16816.F32.BF16 R56, R148.reuse, R158, R56 ;  /* 0x0000009e9438723c */ /* 0x040fe20000041838 */
[----:B------:R-:W1:Y:S04]  /*e700*/  LDSM.16.MT88.4 R156, [R212+0x14800] ;  /* 0x01480000d49c783b */ /* 0x000e680000004200 */
[----:B------:R-:W-:Y:S01]  /*e710*/  FADD.FTZ R184, R245, R184 ;  /* 0x000000b8f5b87221 */ /* 0x000fe20000010000 */
[C---:B--2---:R-:W-:Y:S06]  /*e720*/  HMMA.16816.F32.BF16 R60, R148.reuse, R160, R60 ;  /* 0x000000a0943c723c */ /* 0x044fec000004183c */
[C---:B------:R-:W-:Y:S01]  /*e730*/  HMMA.16816.F32.BF16 R64, R148.reuse, R162, R64 ;  /* 0x000000a29440723c */ /* 0x040fe20000041840 */
[----:B------:R-:W-:Y:S05]  /*e740*/  LDSM.16.MT88.4 R160, [R209+0x14800] ;  /* 0x01480000d1a0783b */ /* 0x000fea0000004200 */
[C---:B---3--:R-:W-:Y:S06]  /*e750*/  HMMA.16816.F32.BF16 R68, R148.reuse, R152, R68 ;  /* 0x000000989444723c */ /* 0x048fec0000041844 */
[C---:B------:R-:W-:Y:S01]  /*e760*/  HMMA.16816.F32.BF16 R72, R148.reuse, R154, R72 ;  /* 0x0000009a9448723c */ /* 0x040fe20000041848 */
[----:B------:R-:W2:Y:S05]  /*e770*/  LDSM.16.MT88.4 R152, [R210+0x14800] ;  /* 0x01480000d298783b */ /* 0x000eaa0000004200 */
[C---:B------:R-:W-:Y:S06]  /*e780*/  HMMA.16816.F32.BF16 R76, R148.reuse, R168, R76 ;  /* 0x000000a8944c723c */ /* 0x040fec000004184c */
[C---:B------:R-:W-:Y:S01]  /*e790*/  HMMA.16816.F32.BF16 R80, R148.reuse, R170, R80 ;  /* 0x000000aa9450723c */ /* 0x040fe20000041850 */
[----:B------:R-:W3:Y:S05]  /*e7a0*/  LDSM.16.MT88.4 R168, [R208+0x14800] ;  /* 0x01480000d0a8783b */ /* 0x000eea0000004200 */
[C---:B----4-:R-:W-:Y:S06]  /*e7b0*/  HMMA.16816.F32.BF16 R84, R148.reuse, R172, R84 ;  /* 0x000000ac9454723c */ /* 0x050fec0000041854 */
[C---:B------:R-:W-:Y:S01]  /*e7c0*/  HMMA.16816.F32.BF16 R88, R148.reuse, R174, R88 ;  /* 0x000000ae9458723c */ /* 0x040fe20000041858 */
[----:B------:R-:W4:Y:S05]  /*e7d0*/  LDSM.16.MT88.4 R172, [R212+0x16800] ;  /* 0x01680000d4ac783b */ /* 0x000f2a0000004200 */
        /* <DEDUP_REMOVED lines=9> */
[C---:B---3--:R-:W-:Y:S06]  /*e870*/  HMMA.16816.F32.BF16 R116, R148.reuse, R168, R116 ;  /* 0x000000a89474723c */ /* 0x048fec0000041874 */
[C---:B------:R-:W-:Y:S01]  /*e880*/  HMMA.16816.F32.BF16 R120, R148.reuse, R170, R120 ;  /* 0x000000aa9478723c */ /* 0x040fe20000041878 */
[----:B------:R-:W3:Y:S05]  /*e890*/  LDSM.16.MT88.4 R168, [R212+0x11000] ;  /* 0x01100000d4a8783b */ /* 0x000eea0000004200 */
[C---:B----4-:R-:W-:Y:S06]  /*e8a0*/  HMMA.16816.F32.BF16 R124, R148.reuse, R172, R124 ;  /* 0x000000ac947c723c */ /* 0x050fec000004187c */
[C---:B------:R-:W-:Y:S05]  /*e8b0*/  HMMA.16816.F32.BF16 R128, R148.reuse, R174, R128 ;  /* 0x000000ae9480723c */ /* 0x040fea0000041880 */
[--C-:B------:R-:W-:Y:S01]  /*e8c0*/  FFMA.FTZ R173, R24, UR4, -R190.reuse ;  /* 0x0000000418ad7c23 */ /* 0x100fe200080108be */
[C---:B-1----:R-:W-:Y:S05]  /*e8d0*/  HMMA.16816.F32.BF16 R12, R148.reuse, R156, R12 ;  /* 0x0000009c940c723c */ /* 0x042fea000004180c */
[--C-:B------:R-:W-:Y:S01]  /*e8e0*/  FFMA.FTZ R174, R25, UR4, -R190.reuse ;  /* 0x0000000419ae7c23 */ /* 0x100fe200080108be */
[C---:B------:R-:W-:Y:S01]  /*e8f0*/  HMMA.16816.F32.BF16 R132, R148.reuse, R158, R132 ;  /* 0x0000009e9484723c */ /* 0x040fe20000041884 */
[----:B------:R-:W-:Y:S01]  /*e900*/  LDSM.16.MT88.4 R156, [R208+0x11000] ;  /* 0x01100000d09c783b */ /* 0x000fe20000004200 */
[----:B------:R-:W-:Y:S03]  /*e910*/  MUFU.EX2 R173, R173 ;  /* 0x000000ad00ad7308 */ /* 0x000fe60000000800 */
[--C-:B------:R-:W-:Y:S01]  /*e920*/  FFMA.FTZ R175, R26, UR4, -R189.reuse ;  /* 0x000000041aaf7c23 */ /* 0x100fe200080108bd */
[C---:B--2---:R-:W-:Y:S03]  /*e930*/  HMMA.16816.F32.BF16 R136, R148.reuse, R152, R136 ;  /* 0x000000989488723c */ /* 0x044fe60000041888 */
[----:B------:R-:W1:Y:S03]  /*e940*/  LDSM.16.MT88.4 R24, [R210+0x11000] ;  /* 0x01100000d218783b */ /* 0x000e660000004200 */
[----:B------:R-:W2:Y:S01]  /*e950*/  MUFU.EX2 R174, R174 ;  /* 0x000000ae00ae7308 */ /* 0x000ea20000000800 */
[--C-:B------:R-:W-:Y:S01]  /*e960*/  FFMA.FTZ R172, R23, UR4, -R189.reuse ;  /* 0x0000000417ac7c23 */ /* 0x100fe200080108bd */
[C---:B------:R-:W-:Y:S03]  /*e970*/  HMMA.16816.F32.BF16 R16, R148.reuse, R154, R16 ;  /* 0x0000009a9410723c */ /* 0x040fe60000041810 */
[----:B------:R-:W4:Y:S03]  /*e980*/  LDSM.16.MT88.4 R152, [R209+0x11000] ;  /* 0x01100000d198783b */ /* 0x000f260000004200 */
[C---:B------:R-:W-:Y:S02]  /*e990*/  HMMA.16816.F32.BF16 R140, R148.reuse, R160, R140 ;  /* 0x000000a0948c723c */ /* 0x040fe4000004188c */
[----:B------:R-:W3:Y:S03]  /*e9a0*/  MUFU.EX2 R175, R175 ;  /* 0x000000af00af7308 */ /* 0x000ee60000000800 */
[----:B------:R-:W-:Y:S01]  /*e9b0*/  FFMA.FTZ R190, R33, UR4, -R190 ;  /* 0x0000000421be7c23 */ /* 0x000fe200080108be */
[----:B------:R-:W-:Y:S01]  /*e9c0*/  HMMA.16816.F32.BF16 R144, R148, R162, R144 ;  /* 0x000000a29490723c */ /* 0x000fe20000041890 */
[----:B------:R-:W4:Y:S05]  /*e9d0*/  LDSM.16.MT88.4 R148, [R212+0x13000] ;  /* 0x01300000d494783b */ /* 0x000f2a0000004200 */
[----:B------:R-:W1:Y:S01]  /*e9e0*/  MUFU.EX2 R172, R172 ;  /* 0x000000ac00ac7308 */ /* 0x000e620000000800 */
[----:B--2---:R-:W-:Y:S01]  /*e9f0*/  F2FP.BF16.F32.PACK_AB R22, R174, R173 ;  /* 0x000000adae16723e */ /* 0x004fe200000010ff */
[----:B------:R-:W-:Y:S03]  /*ea00*/  FFMA.FTZ R189, R35, UR4, -R189 ;  /* 0x0000000423bd7c23 */ /* 0x000fe600080108bd */
[----:B------:R-:W-:Y:S01]  /*ea10*/  FADD.FTZ R184, R173, R184 ;  /* 0x000000b8adb87221 */ /* 0x000fe20000010000 */
[----:B------:R-:W2:Y:S04]  /*ea20*/  LDSM.16.MT88.4 R160, [R210+0x13000] ;  /* 0x01300000d2a0783b */ /* 0x000ea80000004200 */
[----:B------:R-:W-:Y:S01]  /*ea30*/  MUFU.EX2 R190, R190 ;  /* 0x000000be00be7308 */ /* 0x000fe20000000800 */
[----:B---3--:R-:W-:Y:S01]  /*ea40*/  F2FP.BF16.F32.PACK_AB R23, R194, R175 ;  /* 0x000000afc217723e */ /* 0x008fe200000010ff */
[----:B------:R-:W-:Y:S08]  /*ea50*/  FADD.FTZ R184, R174, R184 ;  /* 0x000000b8aeb87221 */ /* 0x000ff00000010000 */
[----:B------:R-:W-:Y:S01]  /*ea60*/  MUFU.EX2 R189, R189 ;  /* 0x000000bd00bd7308 */ /* 0x000fe20000000800 */
[C---:B-1----:R-:W-:Y:S01]  /*ea70*/  F2FP.BF16.F32.PACK_AB R21, R172.reuse, R252 ;  /* 0x000000fcac15723e */ /* 0x042fe200000010ff */
[----:B------:R-:W-:Y:S04]  /*ea80*/  FADD.FTZ R187, R172, R187 ;  /* 0x000000bbacbb7221 */ /* 0x000fe80000010000 */
[----:B------:R-:W-:Y:S02]  /*ea90*/  FADD.FTZ R187, R175, R187 ;  /* 0x000000bbafbb7221 */ /* 0x000fe40000010000 */
[C---:B------:R-:W-:Y:S02]  /*eaa0*/  HMMA.16816.F32.BF16 R4, R20.reuse, R168, R4 ;  /* 0x000000a81404723c */ /* 0x040fe40000041804 */
[----:B------:R-:W-:Y:S04]  /*eab0*/  MUFU.EX2 R168, R30 ;  /* 0x0000001e00a87308 */ /* 0x000fe80000000800 */
[C---:B------:R-:W-:Y:S06]  /*eac0*/  HMMA.16816.F32.BF16 R8, R20.reuse, R170, R8 ;  /* 0x000000aa1408723c */ /* 0x040fec0000041808 */
[----:B------:R1:W-:Y:S01]  /*ead0*/  MUFU.EX2 R169, R31 ;  /* 0x0000001f00a97308 */ /* 0x0003e20000000800 */
[C---:B------:R-:W-:Y:S09]  /*eae0*/  HMMA.16816.F32.BF16 R36, R20.reuse, R24, R36 ;  /* 0x000000181424723c */ /* 0x040ff20000041824 */
[----:B------:R-:W3:Y:S01]  /*eaf0*/  MUFU.EX2 R171, R32 ;  /* 0x0000002000ab7308 */ /* 0x000ee20000000800 */
[C---:B------:R-:W-:Y:S01]  /*eb00*/  HMMA.16816.F32.BF16 R40, R20.reuse, R26, R40 ;  /* 0x0000001a1428723c */ /* 0x040fe20000041828 */
[----:B------:R-:W3:Y:S05]  /*eb10*/  LDSM.16.MT88.4 R24, [R209+0x13000] ;  /* 0x01300000d118783b */ /* 0x000eea0000004200 */
[C---:B----4-:R-:W-:Y:S03]  /*eb20*/  HMMA.16816.F32.BF16 R44, R20.reuse, R152, R44 ;  /* 0x00000098142c723c */ /* 0x050fe6000004182c */
[----:B-1----:R-:W-:Y:S03]  /*eb30*/  LDSM.16.MT88.4 R28, [R210+0x11800] ;  /* 0x01180000d21c783b */ /* 0x002fe60000004200 */
[C---:B------:R-:W-:Y:S05]  /*eb40*/  HMMA.16816.F32.BF16 R48, R20.reuse, R154, R48 ;  /* 0x0000009a1430723c */ /* 0x040fea0000041830 */
[----:B------:R-:W1:Y:S01]  /*eb50*/  LDSM.16.MT88.4 R152, [R208+0x13000] ;  /* 0x01300000d098783b */ /* 0x000e620000004200 */
[C---:B------:R-:W-:Y:S06]  /*eb60*/  HMMA.16816.F32.BF16 R52, R20.reuse, R156, R52 ;  /* 0x0000009c1434723c */ /* 0x040fec0000041834 */
[C---:B------:R-:W-:Y:S01]  /*eb70*/  HMMA.16816.F32.BF16 R56, R20.reuse, R158, R56 ;  /* 0x0000009e1438723c */ /* 0x040fe20000041838 */
[----:B------:R-:W4:Y:S05]  /*eb80*/  LDSM.16.MT88.4 R156, [R212+0x15000] ;  /* 0x01500000d49c783b */ /* 0x000f2a0000004200 */
[C---:B------:R-:W-:Y:S06]  /*eb90*/  HMMA.16816.F32.BF16 R60, R20.reuse, R148, R60 ;  /* 0x00000094143c723c */ /* 0x040fec000004183c */
[C---:B------:R-:W-:Y:S01]  /*eba0*/  HMMA.16816.F32.BF16 R64, R20.reuse, R150, R64 ;  /* 0x000000961440723c */ /* 0x040fe20000041840 */
[----:B------:R-:W4:Y:S05]  /*ebb0*/  LDSM.16.MT88.4 R148, [R210+0x15000] ;  /* 0x01500000d294783b */ /* 0x000f2a0000004200 */
        /* <DEDUP_REMOVED lines=24> */
[C---:B----4-:R-:W-:Y:S01]  /*ed40*/  HMMA.16816.F32.BF16 R12, R20.reuse, R156, R12 ;  /* 0x0000009c140c723c */ /* 0x050fe2000004180c */
[----:B------:R4:W3:Y:S05]  /*ed50*/  MUFU.EX2 R156, R34 ;  /* 0x00000022009c7308 */ /* 0x0008ea0000000800 */
[C---:B------:R-:W-:Y:S05]  /*ed60*/  HMMA.16816.F32.BF16 R132, R20.reuse, R158, R132 ;  /* 0x0000009e1484723c */ /* 0x040fea0000041884 */
[----:B------:R-:W-:Y:S01]  /*ed70*/  MOV R157, R171 ;  /* 0x000000ab009d7202 */ /* 0x000fe20000000f00 */
[C---:B------:R-:W-:Y:S05]  /*ed80*/  HMMA.16816.F32.BF16 R136, R20.reuse, R148, R136 ;  /* 0x000000941488723c */ /* 0x040fea0000041888 */
[----:B------:R-:W-:Y:S01]  /*ed90*/  MOV R158, R168 ;  /* 0x000000a8009e7202 */ /* 0x000fe20000000f00 */
[C---:B------:R-:W-:Y:S01]  /*eda0*/  HMMA.16816.F32.BF16 R16, R20.reuse, R150, R16 ;  /* 0x000000961410723c */ /* 0x040fe20000041810 */
[----:B----4-:R-:W4:Y:S04]  /*edb0*/  LDSM.16.MT88.4 R32, [R208+0x11800] ;  /* 0x01180000d020783b */ /* 0x010f280000004200 */
[----:B------:R-:W-:Y:S01]  /*edc0*/  MOV R159, R169 ;  /* 0x000000a9009f7202 */ /* 0x000fe20000000f00 */
[C---:B--2---:R-:W-:Y:S03]  /*edd0*/  HMMA.16816.F32.BF16 R140, R20.reuse, R160, R140 ;  /* 0x000000a0148c723c */ /* 0x044fe6000004188c */
[----:B------:R-:W2:Y:S03]  /*ede0*/  LDSM.16.MT88.4 R148, [R212+0x13800] ;  /* 0x01380000d494783b */ /* 0x000ea60000004200 */
[----:B------:R-:W-:Y:S05]  /*edf0*/  HMMA.16816.F32.BF16 R144, R20, R162, R144 ;  /* 0x000000a21490723c */ /* 0x000fea0000041890 */
[----:B------:R-:W2:Y:S02]  /*ee00*/  LDSM.16.MT88.4 R168, [R210+0x13800] ;  /* 0x01380000d2a8783b */ /* 0x000ea40000004200 */
[----:B------:R-:W-:Y:S04]  /*ee10*/  F2FP.BF16.F32.PACK_AB R20, R193, R192 ;  /* 0x000000c0c114723e */ /* 0x000fe800000010ff */
[----:B------:R-:W-:Y:S02]  /*ee20*/  F2FP.BF16.F32.PACK_AB R21, R159, R158 ;  /* 0x0000009e9f15723e */ /* 0x000fe400000010ff */
[----:B------:R-:W-:Y:S02]  /*ee30*/  F2FP.BF16.F32.PACK_AB R22, R190, R157 ;  /* 0x0000009dbe16723e */ /* 0x000fe400000010ff */
[----:B---3--:R-:W-:Y:S07]  /*ee40*/  F2FP.BF16.F32.PACK_AB R23, R189, R156 ;  /* 0x0000009cbd17723e */ /* 0x008fee00000010ff */
[C---:B------:R-:W-:Y:S07]  /*ee50*/  HMMA.16816.F32.BF16 R160, R20.reuse, R24, R4 ;  /* 0x0000001814a0723c */ /* 0x040fee0000041804 */
[----:B------:R-:W-:Y:S04]  /*ee60*/  MOV R6, R158 ;  /* 0x0000009e00067202 */ /* 0x000fe80000000f00 */
[----:B------:R-:W-:Y:S02]  /*ee70*/  MOV R7, R159 ;  /* 0x0000009f00077202 */ /* 0x000fe40000000f00 */
[----:B------:R-:W-:Y:S02]  /*ee80*/  MOV R24, R156 ;  /* 0x0000009c00187202 */ /* 0x000fe40000000f00 */
[----:B------:R-:W-:Y:S02]  /*ee90*/  MOV R25, R157 ;  /* 0x0000009d00197202 */ /* 0x000fe40000000f00 */
[C---:B------:R-:W-:Y:S03]  /*eea0*/  HMMA.16816.F32.BF16 R156, R20.reuse, R26, R8 ;  /* 0x0000001a149c723c */ /* 0x040fe60000041808 */
[----:B------:R-:W-:Y:S02]  /*eeb0*/  MOV R4, R194 ;  /* 0x000000c200047202 */ /* 0x000fe40000000f00 */
[----:B------:R3:W5:Y:S01]  /*eec0*/  LDL.LU R194, [R1+0x18] ;  /* 0x0000180001c27983 */ /* 0x0007620000300800 */
[C---:B------:R-:W-:Y:S05]  /*eed0*/  HMMA.16816.F32.BF16 R36, R20.reuse, R28, R36 ;  /* 0x0000001c1424723c */ /* 0x040fea0000041824 */
[----:B------:R-:W-:Y:S01]  /*eee0*/  MOV R5, R193 ;  /* 0x000000c100057202 */ /* 0x000fe20000000f00 */
[C---:B------:R-:W-:Y:S01]  /*eef0*/  HMMA.16816.F32.BF16 R40, R20.reuse, R30, R40 ;  /* 0x0000001e1428723c */ /* 0x040fe20000041828 */
[----:B------:R3:W5:Y:S04]  /*ef00*/  LDL.LU R193, [R1+0x14] ;  /* 0x0000140001c17983 */ /* 0x0007680000300800 */
[----:B------:R-:W-:Y:S01]  /*ef10*/  MOV R10, R192 ;  /* 0x000000c0000a7202 */ /* 0x000fe20000000f00 */
[C---:B-1----:R-:W-:Y:S01]  /*ef20*/  HMMA.16816.F32.BF16 R44, R20.reuse, R152, R44 ;  /* 0x00000098142c723c */ /* 0x042fe2000004182c */
[----:B------:R3:W5:Y:S04]  /*ef30*/  LDL.LU R192, [R1+0x10] ;  /* 0x0000100001c07983 */ /* 0x0007680000300800 */
[----:B------:R-:W-:Y:S01]  /*ef40*/  MOV R11, R4 ;  /* 0x00000004000b7202 */ /* 0x000fe20000000f00 */
[C---:B------:R-:W-:Y:S05]  /*ef50*/  HMMA.16816.F32.BF16 R48, R20.reuse, R154, R48 ;  /* 0x0000009a1430723c */ /* 0x040fea0000041830 */
[----:B------:R-:W-:Y:S01]  /*ef60*/  MOV R26, R5 ;  /* 0x00000005001a7202 */ /* 0x000fe20000000f00 */
[C---:B----4-:R-:W-:Y:S05]  /*ef70*/  HMMA.16816.F32.BF16 R52, R20.reuse, R32, R52 ;  /* 0x000000201434723c */ /* 0x050fea0000041834 */
[----:B------:R-:W-:Y:S01]  /*ef80*/  MOV R27, R6 ;  /* 0x00000006001b7202 */ /* 0x000fe20000000f00 */
[C---:B------:R-:W-:Y:S05]  /*ef90*/  HMMA.16816.F32.BF16 R56, R20.reuse, R34, R56 ;  /* 0x000000221438723c */ /* 0x040fea0000041838 */
[----:B------:R-:W-:Y:S01]  /*efa0*/  MOV R29, R7 ;  /* 0x00000007001d7202 */ /* 0x000fe20000000f00 */
[C---:B--2---:R-:W-:Y:S01]  /*efb0*/  HMMA.16816.F32.BF16 R60, R20.reuse, R148, R60 ;  /* 0x00000094143c723c */ /* 0x044fe2000004183c */
[----:B------:R-:W1:Y:S04]  /*efc0*/  LDSM.16.MT88.4 R4, [R209+0x13800] ;  /* 0x01380000d104783b */ /* 0x000e680000004200 */
[----:B------:R-:W-:Y:S01]  /*efd0*/  MOV R152, R10 ;  /* 0x0000000a00987202 */ /* 0x000fe20000000f00 */
[C---:B------:R-:W-:Y:S05]  /*efe0*/  HMMA.16816.F32.BF16 R64, R20.reuse, R150, R64 ;  /* 0x000000961440723c */ /* 0x040fea0000041840 */
[----:B------:R-:W-:Y:S01]  /*eff0*/  MOV R153, R11 ;  /* 0x0000000b00997202 */ /* 0x000fe20000000f00 */
[C---:B------:R-:W-:Y:S01]  /*f000*/  HMMA.16816.F32.BF16 R68, R20.reuse, R168, R68 ;  /* 0x000000a81444723c */ /* 0x040fe20000041844 */
[----:B------:R-:W2:Y:S04]  /*f010*/  LDSM.16.MT88.4 R8, [R208+0x13800] ;  /* 0x01380000d008783b */ /* 0x000ea80000004200 */
[----:B------:R-:W-:Y:S01]  /*f020*/  MOV R154, R26 ;  /* 0x0000001a009a7202 */ /* 0x000fe20000000f00 */
[C---:B------:R-:W-:Y:S05]  /*f030*/  HMMA.16816.F32.BF16 R72, R20.reuse, R170, R72 ;  /* 0x000000aa1448723c */ /* 0x040fea0000041848 */
[----:B------:R-:W-:Y:S02]  /*f040*/  MOV R155, R27 ;  /* 0x0000001b009b7202 */ /* 0x000fe40000000f00 */
[----:B------:R-:W-:Y:S04]  /*f050*/  MOV R32, R24 ;  /* 0x0000001800207202 */ /* 0x000fe80000000f00 */
[----:B------:R-:W-:Y:S02]  /*f060*/  MOV R33, R25 ;  /* 0x0000001900217202 */ /* 0x000fe40000000f00 */
[----:B------:R-:W4:Y:S01]  /*f070*/  LDSM.16.MT88.4 R24, [R212+0x15800] ;  /* 0x01580000d418783b */ /* 0x000f220000004200 */
[----:B------:R-:W-:Y:S02]  /*f080*/  MOV R149, R29 ;  /* 0x0000001d00957202 */ /* 0x000fe40000000f00 */
[----:B------:R-:W-:Y:S02]  /*f090*/  MOV R169, R32 ;  /* 0x0000002000a97202 */ /* 0x000fe40000000f00 */
[----:B------:R-:W-:Y:S02]  /*f0a0*/  MOV R168, R33 ;  /* 0x0000002100a87202 */ /* 0x000fe40000000f00 */
[----:B------:R-:W-:Y:S01]  /*f0b0*/  MOV R171, R149 ;  /* 0x0000009500ab7202 */ /* 0x000fe20000000f00 */
[----:B------:R-:W3:Y:S01]  /*f0c0*/  LDSM.16.MT88.4 R28, [R210+0x15800] ;  /* 0x01580000d21c783b */ /* 0x000ee20000004200 */
[----:B------:R-:W-:Y:S01]  /*f0d0*/  MOV R170, R154 ;  /* 0x0000009a00aa7202 */ /* 0x000fe20000000f00 */
[C---:B-1----:R-:W-:Y:S03]  /*f0e0*/  HMMA.16816.F32.BF16 R76, R20.reuse, R4, R76 ;  /* 0x00000004144c723c */ /* 0x042fe6000004184c */
[----:B------:R-:W-:Y:S02]  /*f0f0*/  MOV R244, R155 ;  /* 0x0000009b00f47202 */ /* 0x000fe40000000f00 */
[----:B------:R-:W-:Y:S01]  /*f100*/  MOV R2, R152 ;  /* 0x0000009800027202 */ /* 0x000fe20000000f00 */
[C---:B------:R-:W-:Y:S01]  /*f110*/  HMMA.16816.F32.BF16 R80, R20.reuse, R6, R80 ;  /* 0x000000061450723c */ /* 0x040fe20000041850 */
[----:B------:R-:W1:Y:S04]  /*f120*/  LDSM.16.MT88.4 R32, [R209+0x15800] ;  /* 0x01580000d120783b */ /* 0x000e680000004200 */
[----:B------:R-:W-:Y:S01]  /*f130*/  MOV R239, R153 ;  /* 0x0000009900ef7202 */ /* 0x000fe20000000f00 */
[C---:B--2---:R-:W-:Y:S03]  /*f140*/  HMMA.16816.F32.BF16 R84, R20.reuse, R8, R84 ;  /* 0x000000081454723c */ /* 0x044fe60000041854 */
[----:B------:R-:W2:Y:S02]  /*f150*/  LDSM.16.MT88.4 R148, [R208+0x15800] ;  /* 0x01580000d094783b */ /* 0x000ea40000004200 */
[----:B------:R-:W-:Y:S01]  /*f160*/  FADD.FTZ R187, R239, R187 ;  /* 0x000000bbefbb7221 */ /* 0x000fe20000010000 */
[C---:B------:R-:W-:Y:S05]  /*f170*/  HMMA.16816.F32.BF16 R88, R20.reuse, R10, R88 ;  /* 0x0000000a1458723c */ /* 0x040fea0000041858 */
[----:B------:R-:W2:Y:S01]  /*f180*/  LDSM.16.MT88.4 R4, [R212+0x17800] ;  /* 0x01780000d404783b */ /* 0x000ea20000004200 */
[----:B------:R-:W-:Y:S01]  /*f190*/  FADD.FTZ R184, R2, R184 ;  /* 0x000000b802b87221 */ /* 0x000fe20000010000 */
[----:B------:R-:W-:Y:S01]  /*f1a0*/  FADD.FTZ R187, R244, R187 ;  /* 0x000000bbf4bb7221 */ /* 0x000fe20000010000 */
[----:B------:R-:W-:Y:S03]  /*f1b0*/  MOV R2, R164 ;  /* 0x000000a400027202 */ /* 0x000fe60000000f00 */
[----:B------:R-:W-:Y:S01]  /*f1c0*/  FADD.FTZ R184, R170, R184 ;  /* 0x000000b8aab87221 */ /* 0x000fe20000010000 */
[C---:B----4-:R-:W-:Y:S01]  /*f1d0*/  HMMA.16816.F32.BF16 R92, R20.reuse, R24, R92 ;  /* 0x00000018145c723c */ /* 0x050fe2000004185c */
[----:B------:R-:W4:Y:S02]  /*f1e0*/  LDSM.16.MT88.4 R8, [R210+0x17800] ;  /* 0x01780000d208783b */ /* 0x000f240000004200 */
[----:B------:R-:W-:Y:S01]  /*f1f0*/  FADD.FTZ R187, R171, R187 ;  /* 0x000000bbabbb7221 */ /* 0x000fe20000010000 */
[----:B------:R-:W-:Y:S02]  /*f200*/  FADD.FTZ R184, R168, R184 ;  /* 0x000000b8a8b87221 */ /* 0x000fe40000010000 */
[C---:B------:R-:W-:Y:S03]  /*f210*/  HMMA.16816.F32.BF16 R96, R20.reuse, R26, R96 ;  /* 0x0000001a1460723c */ /* 0x040fe60000041860 */
[----:B------:R-:W4:Y:S02]  /*f220*/  LDSM.16.MT88.4 R24, [R209+0x17800] ;  /* 0x01780000d118783b */ /* 0x000f240000004200 */
[----:B------:R-:W-:Y:S01]  /*f230*/  FADD.FTZ R187, R169, R187 ;  /* 0x000000bba9bb7221 */ /* 0x000fe20000010000 */
[C---:B---3--:R-:W-:Y:S05]  /*f240*/  HMMA.16816.F32.BF16 R100, R20.reuse, R28, R100 ;  /* 0x0000001c1464723c */ /* 0x048fea0000041864 */
[----:B------:R-:W-:Y:S01]  /*f250*/  FADD.FTZ R244, R190, R184 ;  /* 0x000000b8bef47221 */ /* 0x000fe20000010000 */
[C---:B------:R-:W-:Y:S01]  /*f260*/  HMMA.16816.F32.BF16 R104, R20.reuse, R30, R104 ;  /* 0x0000001e1468723c */ /* 0x040fe20000041868 */
[----:B------:R-:W3:Y:S04]  /*f270*/  LDSM.16.MT88.4 R28, [R208+0x17800] ;  /* 0x01780000d01c783b */ /* 0x000ee80000004200 */
[----:B------:R-:W-:Y:S01]  /*f280*/  FADD.FTZ R239, R189, R187 ;  /* 0x000000bbbdef7221 */ /* 0x000fe20000010000 */
[C---:B-1----:R-:W-:Y:S06]  /*f290*/  HMMA.16816.F32.BF16 R108, R20.reuse, R32, R108 ;  /* 0x00000020146c723c */ /* 0x042fec000004186c */
[C---:B------:R-:W-:Y:S06]  /*f2a0*/  HMMA.16816.F32.BF16 R112, R20.reuse, R34, R112 ;  /* 0x000000221470723c */ /* 0x040fec0000041870 */
[C---:B--2---:R-:W-:Y:S06]  /*f2b0*/  HMMA.16816.F32.BF16 R116, R20.reuse, R148, R116 ;  /* 0x000000941474723c */ /* 0x044fec0000041874 */
[C---:B------:R-:W-:Y:S06]  /*f2c0*/  HMMA.16816.F32.BF16 R120, R20.reuse, R150, R120 ;  /* 0x000000961478723c */ /* 0x040fec0000041878 */
[C---:B------:R-:W-:Y:S06]  /*f2d0*/  HMMA.16816.F32.BF16 R124, R20.reuse, R4, R124 ;  /* 0x00000004147c723c */ /* 0x040fec000004187c */
[C---:B------:R-:W-:Y:S06]  /*f2e0*/  HMMA.16816.F32.BF16 R128, R20.reuse, R6, R128 ;  /* 0x000000061480723c */ /* 0x040fec0000041880 */
[C---:B----4-:R-:W-:Y:S06]  /*f2f0*/  HMMA.16816.F32.BF16 R152, R20.reuse, R8, R12 ;  /* 0x000000081498723c */ /* 0x050fec000004180c */
[C---:B------:R-:W-:Y:S06]  /*f300*/  HMMA.16816.F32.BF16 R132, R20.reuse, R10, R132 ;  /* 0x0000000a1484723c */ /* 0x040fec0000041884 */
[C---:B------:R-:W-:Y:S06]  /*f310*/  HMMA.16816.F32.BF16 R136, R20.reuse, R24, R136 ;  /* 0x000000181488723c */ /* 0x040fec0000041888 */
[C---:B------:R-:W-:Y:S06]  /*f320*/  HMMA.16816.F32.BF16 R148, R20.reuse, R26, R16 ;  /* 0x0000001a1494723c */ /* 0x040fec0000041810 */
[C---:B---3--:R-:W-:Y:S06]  /*f330*/  HMMA.16816.F32.BF16 R140, R20.reuse, R28, R140 ;  /* 0x0000001c148c723c */ /* 0x048fec000004188c */
[----:B------:R-:W-:Y:S01]  /*f340*/  HMMA.16816.F32.BF16 R144, R20, R30, R144 ;  /* 0x0000001e1490723c */ /* 0x000fe20000041890 */
[----:B------:R-:W-:Y:S11]  /*f350*/  @!UPT UIADD3 URZ, URZ, URZ, URZ ;  /* 0x0000003f3f3ff290 */ /* 0x000ff6000fffe03f */
[----:B------:R-:W-:Y:S01]  /*f360*/  @!UPT UIADD3 URZ, URZ, URZ, URZ ;  /* 0x0000003f3f3ff290 */ /* 0x000fe2000fffe03f */
[----:B------:R-:W-:Y:S11]  /*f370*/  @P0 BRA `(.L_x_76) ;  /* 0xffffffc400900947 */ /* 0x000ff6000383ffff */
.L_x_75:
[----:B------:R-:W1:Y:S01]  /*f380*/  S2R R2, SR_TID.X ;  /* 0x0000000000027919 */ /* 0x000e620000002100 */
[----:B------:R-:W2:Y:S01]  /*f390*/  S2UR UR6, SR_CgaCtaId ;  /* 0x00000000000679c3 */ /* 0x000ea20000008800 */
[----:B------:R-:W-:Y:S01]  /*f3a0*/  UISETP.NE.AND UP0, UPT, UR14, -0x1, UPT ;  /* 0xffffffff0e00788c */ /* 0x000fe2000bf05270 */
[----:B------:R-:W-:Y:S01]  /*f3b0*/  IMAD.MOV.U32 R10, RZ, RZ, 0x20 ;  /* 0x00000020ff0a7424 */ /* 0x000fe200078e00ff */
[----:B------:R-:W3:Y:S01]  /*f3c0*/  SHFL.BFLY PT, R7, R244, 0x2, 0x1f ;  /* 0x0c401f00f4077f89 */ /* 0x000ee200000e0000 */
[----:B------:R-:W-:-:S03]  /*f3d0*/  IMAD.MOV.U32 R9, RZ, RZ, 0x40 ;  /* 0x00000040ff097424 */ /* 0x000fc600078e00ff */
[----:B------:R-:W4:Y:S01]  /*f3e0*/  SHFL.BFLY PT, R8, R239, 0x2, 0x1f ;  /* 0x0c401f00ef087f89 */ /* 0x000f2200000e0000 */
[----:B------:R-:W-:-:S04]  /*f3f0*/  PLOP3.LUT P0, PT, PT, PT, UP0, 0x80, 0x0 ;  /* 0x000000000000781c */ /* 0x000fc80003f0f008 */
[----:B------:R-:W-:Y:S02]  /*f400*/  @UP0 ULDC.64 UR4, c[0x0][0x298] ;  /* 0x0000a60000040ab9 */ /* 0x000fe40000000a00 */
[----:B------:R-:W-:-:S03]  /*f410*/  @UP0 UIMAD.WIDE.U32 UR8, UR14, UR4, URZ ;  /* 0x000000040e0802a5 */ /* 0x000fc6000f8e003f */
[----:B------:R-:W-:Y:S01]  /*f420*/  UMOV UR4, 0x400 ;  /* 0x0000040000047882 */ /* 0x000fe20000000000 */
[----:B------:R-:W-:Y:S02]  /*f430*/  @UP0 UIMAD UR7, UR14, UR5, UR9 ;  /* 0x000000050e0702a4 */ /* 0x000fe4000f8e0209 */
[----:B--2---:R-:W-:Y:S01]  /*f440*/  ULEA UR6, UR6, UR4, 0x18 ;  /* 0x0000000406067291 */ /* 0x004fe2000f8ec03f */
[----:B---3--:R-:W-:Y:S01]  /*f450*/  FADD.FTZ R7, R7, R244 ;  /* 0x000000f407077221 */ /* 0x008fe20000010000 */
[----:B-1----:R-:W-:Y:S01]  /*f460*/  SHF.R.S32.HI R5, RZ, 0x1f, R2 ;  /* 0x0000001fff057819 */ /* 0x002fe20000011402 */
[----:B----4-:R-:W-:-:S03]  /*f470*/  FADD.FTZ R239, R8, R239 ;  /* 0x000000ef08ef7221 */ /* 0x010fc60000010000 */
[----:B------:R1:W2:Y:S01]  /*f480*/  SHFL.BFLY PT, R8, R7, 0x1, 0x1f ;  /* 0x0c201f0007087f89 */ /* 0x0002a200000e0000 */
[CC--:B------:R-:W-:Y:S02]  /*f490*/  LEA.HI R12, R5.reuse, R2.reuse, RZ, 0x2 ;  /* 0x00000002050c7211 */ /* 0x0c0fe400078f10ff */
[----:B------:R-:W-:Y:S02]  /*f4a0*/  LEA.HI R14, R5, R2, RZ, 0x5 ;  /* 0x00000002050e7211 */ /* 0x000fe400078f28ff */
[--C-:B------:R-:W-:Y:S02]  /*f4b0*/  SHF.R.S32.HI R0, RZ, 0x2, R12.reuse ;  /* 0x00000002ff007819 */ /* 0x100fe4000001140c */
[----:B------:R-:W-:Y:S02]  /*f4c0*/  SHF.R.S32.HI R4, RZ, 0x1f, R12 ;  /* 0x0000001fff047819 */ /* 0x000fe4000001140c */
[----:B------:R-:W-:Y:S02]  /*f4d0*/  LOP3.LUT R12, R12, 0x3ffffffc, RZ, 0xc0, !PT ;  /* 0x3ffffffc0c0c7812 */ /* 0x000fe400078ec0ff */
[----:B------:R-:W-:-:S03]  /*f4e0*/  LEA.HI R4, R4, R0, RZ, 0x3 ;  /* 0x0000000004047211 */ /* 0x000fc600078f18ff */
[----:B------:R-:W-:Y:S01]  /*f4f0*/  IMAD.IADD R12, R2, 0x1, -R12 ;  /* 0x00000001020c7824 */ /* 0x000fe200078e0a0c */
[----:B------:R-:W-:-:S05]  /*f500*/  LOP3.LUT R4, R4, 0xfffffff8, RZ, 0xc0, !PT ;  /* 0xfffffff804047812 */ /* 0x000fca00078ec0ff */
[----:B------:R-:W-:Y:S01]  /*f510*/  IMAD.IADD R4, R0, 0x1, -R4 ;  /* 0x0000000100047824 */ /* 0x000fe200078e0a04 */
[----:B------:R-:W-:-:S03]  /*f520*/  SHF.R.S32.HI R0, RZ, 0x5, R14 ;  /* 0x00000005ff007819 */ /* 0x000fc6000001140e */
[C---:B------:R-:W-:Y:S01]  /*f530*/  IMAD.SHL.U32 R6, R4.reuse, 0x40, RZ ;  /* 0x0000004004067824 */ /* 0x040fe200078e00ff */
[----:B------:R-:W-:Y:S01]  /*f540*/  R2P PR, R4, 0x6 ;  /* 0x0000000604007804 */ /* 0x000fe20000000000 */
[----:B------:R-:W-:-:S03]  /*f550*/  IMAD R12, R0, 0x200, R12 ;  /* 0x00000200000c7824 */ /* 0x000fc600078e020c */
[----:B------:R-:W-:Y:S02]  /*f560*/  LOP3.LUT R6, R6, 0x1c0, RZ, 0xc0, !PT ;  /* 0x000001c006067812 */ /* 0x000fe400078ec0ff */
[----:B------:R-:W-:Y:S02]  /*f570*/  SEL R10, R10, 0xffffffe0, !P1 ;  /* 0xffffffe00a0a7807 */ /* 0x000fe40004800000 */
[----:B------:R-:W-:Y:S02]  /*f580*/  LEA.HI R6, R6, R6, RZ, 0x1d ;  /* 0x0000000606067211 */ /* 0x000fe400078fe8ff */
[----:B------:R-:W-:-:S03]  /*f590*/  SEL R9, R9, 0xffffffc0, !P2 ;  /* 0xffffffc009097807 */ /* 0x000fc60005000000 */
[----:B------:R-:W-:Y:S02]  /*f5a0*/  IMAD.U32 R12, R12, 0x2, R6 ;  /* 0x000000020c0c7824 */ /* 0x000fe400078e0006 */
[----:B------:R1:W3:Y:S03]  /*f5b0*/  SHFL.BFLY PT, R6, R239, 0x1, 0x1f ;  /* 0x0c201f00ef067f89 */ /* 0x0002e600000e0000 */
[----:B------:R-:W-:Y:S01]  /*f5c0*/  LEA R12, R12, UR6, 0x1 ;  /* 0x000000060c0c7c11 */ /* 0x000fe2000f8e08ff */
[----:B--2---:R-:W-:Y:S06]  /*f5d0*/  @P0 BRA `(.L_x_79) ;  /* 0x00000000001c0947 */ /* 0x004fec0003800000 */
[----:B------:R-:W2:Y:S01]  /*f5e0*/  S2UR UR7, SR_CTAID.Y ;  /* 0x00000000000779c3 */ /* 0x000ea20000002600 */
[----:B------:R-:W-:Y:S01]  /*f5f0*/  ULDC.64 UR4, c[0x0][0x290] ;  /* 0x0000a40000047ab9 */ /* 0x000fe20000000a00 */
[----:B--2---:R-:W-:Y:S02]  /*f600*/  USHF.R.S32.HI UR6, URZ, 0x1f, UR7 ;  /* 0x0000001f3f067899 */ /* 0x004fe40008011407 */
[----:B------:R-:W-:Y:S02]  /*f610*/  UIMAD.WIDE.U32 UR8, UR7, UR4, URZ ;  /* 0x00000004070872a5 */ /* 0x000fe4000f8e003f */
[----:B------:R-:W-:-:S04]  /*f620*/  UIMAD UR6, UR6, UR4, URZ ;  /* 0x00000004060672a4 */ /* 0x000fc8000f8e023f */
[----:B------:R-:W-:-:S04]  /*f630*/  UIMAD UR5, UR7, UR5, UR6 ;  /* 0x00000005070572a4 */ /* 0x000fc8000f8e0206 */
[----:B------:R-:W-:-:S12]  /*f640*/  UIADD3 UR7, UR9, UR5, URZ ;  /* 0x0000000509077290 */ /* 0x000fd8000fffe03f */
.L_x_79:
[----:B------:R-:W-:Y:S01]  /*f650*/  ULDC.U8 UR4, c[0x0][0x3d8] ;  /* 0x0000f60000047ab9 */ /* 0x000fe20000000000 */
[----:B------:R-:W-:Y:S01]  /*f660*/  ULDC.U8 UR6, c[0x0][0x3d9] ;  /* 0x0000f64000067ab9 */ /* 0x000fe20000000000 */
[----:B------:R-:W-:Y:S02]  /*f670*/  ISETP.NE.AND P2, PT, RZ, UR4, PT ;  /* 0x00000004ff007c0c */ /* 0x000fe4000bf45270 */
[----:B------:R-:W-:Y:S02]  /*f680*/  CS2R R16, SRZ ;  /* 0x0000000000107805 */ /* 0x000fe4000001ff00 */
[----:B------:R-:W-:Y:S02]  /*f690*/  PLOP3.LUT P6, PT, PT, PT, PT, 0x8, 0x0 ;  /* 0x000000000000781c */ /* 0x000fe40003fce170 */
[----:B------:R-:W-:-:S13]  /*f6a0*/  ISETP.NE.OR P0, PT, RZ, UR6, !P2 ;  /* 0x00000006ff007c0c */ /* 0x000fda000d705670 */
[----:B------:R-:W-:Y:S05]  /*f6b0*/  @P0 BRA `(.L_x_80) ;  /* 0x0000000000200947 */ /* 0x000fea0003800000 */
[----:B------:R-:W2:Y:S01]  /*f6c0*/  S2UR UR4, SR_CTAID.Y ;  /* 0x00000000000479c3 */ /* 0x000ea20000002600 */
[----:B------:R-:W-:Y:S01]  /*f6d0*/  ULDC UR5, c[0x0][0x2c4] ;  /* 0x0000b10000057ab9 */ /* 0x000fe20000000800 */
[----:B------:R-:W-:Y:S01]  /*f6e0*/  PLOP3.LUT P6, PT, PT, PT, PT, 0x80, 0x0 ;  /* 0x000000000000781c */ /* 0x000fe20003fcf070 */
[----:B--2---:R-:W-:-:S04]  /*f6f0*/  UIMAD UR4, UR4, UR5, URZ ;  /* 0x00000005040472a4 */ /* 0x004fc8000f8e023f */
[----:B------:R-:W-:-:S04]  /*f700*/  USEL UR14, UR4, UR14, !UP0 ;  /* 0x0000000e040e7287 */ /* 0x000fc8000c000000 */
[----:B------:R-:W-:Y:S02]  /*f710*/  USHF.R.S32.HI UR4, URZ, 0x1f, UR14 ;  /* 0x0000001f3f047899 */ /* 0x000fe4000801140e */
[----:B------:R-:W-:-:S04]  /*f720*/  IMAD.U32 R16, RZ, RZ, UR14 ;  /* 0x0000000eff107e24 */ /* 0x000fc8000f8e00ff */
[----:B------:R-:W-:-:S07]  /*f730*/  MOV R17, UR4 ;  /* 0x0000000400117c02 */ /* 0x000fce0008000f00 */
.L_x_80:
[----:B-1----:R-:W-:Y:S01]  /*f740*/  FADD.FTZ R7, R7, R8 ;  /* 0x0000000807077221 */ /* 0x002fe20000010000 */
[----:B---3--:R-:W-:Y:S01]  /*f750*/  FADD.FTZ R6, R239, R6 ;  /* 0x00000006ef067221 */ /* 0x008fe20000010000 */
[----:B------:R-:W-:Y:S01]  /*f760*/  ISETP.NE.AND P3, PT, RZ, UR6, PT ;  /* 0x00000006ff007c0c */ /* 0x000fe2000bf65270 */
[----:B------:R-:W1:Y:S01]  /*f770*/  S2UR UR4, SR_CTAID.X ;  /* 0x00000000000479c3 */ /* 0x000e620000002500 */
[----:B------:R-:W-:Y:S01]  /*f780*/  MOV R13, 0x3f800000 ;  /* 0x3f800000000d7802 */ /* 0x000fe20000000f00 */
[----:B------:R-:W2:Y:S01]  /*f790*/  S2R R23, SR_CTAID.Y ;  /* 0x0000000000177919 */ /* 0x000ea20000002600 */
[----:B------:R-:W-:Y:S01]  /*f7a0*/  FSETP.NE.FTZ.AND P5, PT, R7, RZ, PT ;  /* 0x000000ff0700720b */ /* 0x000fe20003fb5000 */
[----:B------:R-:W-:Y:S01]  /*f7b0*/  BSSY B0, `(.L_x_81) ;  /* 0x000015f000007945 */ /* 0x000fe20003800000 */
[----:B------:R-:W-:Y:S01]  /*f7c0*/  FSETP.NE.FTZ.AND P4, PT, R6, RZ, PT ;  /* 0x000000ff0600720b */ /* 0x000fe20003f95000 */
[----:B------:R-:W3:Y:S01]  /*f7d0*/  S2R R22, SR_TID.X ;  /* 0x0000000000167919 */ /* 0x000ee20000002100 */
[----:B------:R-:W-:-:S02]  /*f7e0*/  MOV R15, 0x3f800000 ;  /* 0x3f800000000f7802 */ /* 0x000fc40000000f00 */
[----:B------:R-:W-:Y:S01]  /*f7f0*/  LOP3.LUT R4, R4, 0x1, RZ, 0xc0, !PT ;  /* 0x0000000104047812 */ /* 0x000fe200078ec0ff */
[----:B------:R-:W4:Y:S01]  /*f800*/  S2R R25, SR_CTAID.Z ;  /* 0x0000000000197919 */ /* 0x000f220000002700 */
[----:B------:R-:W-:Y:S01]  /*f810*/  PLOP3.LUT P0, PT, PT, PT, PT, 0x8, 0x0 ;  /* 0x000000000000781c */ /* 0x000fe20003f0e170 */
[----:B------:R-:W2:Y:S01]  /*f820*/  @!P3 LDC R8, c[0x0][0x2c4] ;  /* 0x0000b100ff08bb82 */ /* 0x000ea20000000800 */
[----:B------:R-:W-:Y:S02]  /*f830*/  ISETP.NE.U32.AND P1, PT, R4, 0x1, PT ;  /* 0x000000010400780c */ /* 0x000fe40003f25070 */
[----:B------:R-:W-:Y:S01]  /*f840*/  @!P3 PLOP3.LUT P0, PT, P2, PT, PT, 0x80, 0x0 ;  /* 0x000000000000b81c */ /* 0x000fe2000170f070 */
[----:B------:R-:W3:Y:S01]  /*f850*/  @P5 MUFU.RCP R13, R7 ;  /* 0x00000007000d5308 */ /* 0x000ee20000001000 */
[----:B------:R-:W-:Y:S02]  /*f860*/  LEA.HI R5, R5, R2, RZ, 0x3 ;  /* 0x0000000205057211 */ /* 0x000fe400078f18ff */
[----:B------:R-:W-:Y:S01]  /*f870*/  LOP3.LUT R14, R14, 0xffffffe0, RZ, 0xc0, !PT ;  /* 0xffffffe00e0e7812 */ /* 0x000fe200078ec0ff */
[----:B------:R-:W4:Y:S01]  /*f880*/  @!P3 LDC R24, c[0x0][0x270] ;  /* 0x00009c00ff18bb82 */ /* 0x000f220000000800 */
[----:B------:R-:W-:-:S02]  /*f890*/  SHF.R.S32.HI R4, RZ, 0x3, R5 ;  /* 0x00000003ff047819 */ /* 0x000fc40000011405 */
[----:B------:R-:W-:Y:S01]  /*f8a0*/  IADD3 R11, R12, -0x10, RZ ;  /* 0xfffffff00c0b7810 */ /* 0x000fe20007ffe0ff */
[----:B------:R-:W3:Y:S01]  /*f8b0*/  @P4 MUFU.RCP R15, R6 ;  /* 0x00000006000f4308 */ /* 0x000ee20000001000 */
[----:B-1----:R-:W-:Y:S01]  /*f8c0*/  UIMAD UR6, UR4, -0x40, UR16 ;  /* 0xffffffc0040678a4 */ /* 0x002fe2000f8e0210 */
[----:B------:R-:W-:Y:S02]  /*f8d0*/  IADD3 R2, -R14, R2, RZ ;  /* 0x000000020e027210 */ /* 0x000fe40007ffe1ff */
[----:B------:R-:W-:Y:S01]  /*f8e0*/  LEA.HI.SX32 R14, R5, 0x10, 0x1d ;  /* 0x00000010050e7811 */ /* 0x000fe200078feaff */
[----:B------:R-:W1:Y:S01]  /*f8f0*/  @P3 LDC.64 R20, c[0x0][0x2c0] ;  /* 0x0000b000ff143b82 */ /* 0x000e620000000a00 */
[----:B------:R-:W-:Y:S02]  /*f900*/  @P1 IADD3 R11, R12, 0x10, RZ ;  /* 0x000000100c0b1810 */ /* 0x000fe40007ffe0ff */
[----:B------:R-:W-:Y:S01]  /*f910*/  ISETP.GE.AND P2, PT, R4, UR6, PT ;  /* 0x0000000604007c0c */ /* 0x000fe2000bf46270 */
[C---:B---3--:R-:W-:Y:S01]  /*f920*/  FMUL.FTZ R160, R13.reuse, R160 ;  /* 0x000000a00da07220 */ /* 0x048fe20000410000 */
[C---:B------:R-:W-:Y:S01]  /*f930*/  FMUL.FTZ R161, R13.reuse, R161 ;  /* 0x000000a10da17220 */ /* 0x040fe20000410000 */
[C---:B------:R-:W-:Y:S01]  /*f940*/  FMUL.FTZ R156, R13.reuse, R156 ;  /* 0x0000009c0d9c7220 */ /* 0x040fe20000410000 */
[----:B------:R-:W-:Y:S01]  /*f950*/  FMUL.FTZ R157, R13, R157 ;  /* 0x0000009d0d9d7220 */ /* 0x000fe20000410000 */
[----:B------:R-:W-:Y:S01]  /*f960*/  LEA.HI.SX32 R4, R5, 0x20, 0x1d ;  /* 0x0000002005047811 */ /* 0x000fe200078feaff */
[C---:B------:R-:W-:Y:S01]  /*f970*/  FMUL.FTZ R36, R13.reuse, R36 ;  /* 0x000000240d247220 */ /* 0x040fe20000410000 */
[C---:B------:R-:W-:Y:S01]  /*f980*/  FMUL.FTZ R37, R13.reuse, R37 ;  /* 0x000000250d257220 */ /* 0x040fe20000410000 */
[----:B------:R-:W-:Y:S01]  /*f990*/  FMUL.FTZ R40, R13, R40 ;  /* 0x000000280d287220 */ /* 0x000fe20000410000 */
[C---:B------:R-:W-:Y:S01]  /*f9a0*/  FMUL.FTZ R163, R15.reuse, R163 ;  /* 0x000000a30fa37220 */ /* 0x040fe20000410000 */
[C---:B------:R-:W-:Y:S01]  /*f9b0*/  FMUL.FTZ R162, R15.reuse, R162 ;  /* 0x000000a20fa27220 */ /* 0x040fe20000410000 */
[C---:B------:R-:W-:Y:S01]  /*f9c0*/  FMUL.FTZ R159, R15.reuse, R159 ;  /* 0x0000009f0f9f7220 */ /* 0x040fe20000410000 */
[C---:B------:R-:W-:Y:S01]  /*f9d0*/  FMUL.FTZ R158, R15.reuse, R158 ;  /* 0x0000009e0f9e7220 */ /* 0x040fe20000410000 */
[C---:B------:R-:W-:Y:S01]  /*f9e0*/  FMUL.FTZ R39, R15.reuse, R39 ;  /* 0x000000270f277220 */ /* 0x040fe20000410000 */
[----:B------:R-:W-:Y:S01]  /*f9f0*/  FMUL.FTZ R38, R15, R38 ;  /* 0x000000260f267220 */ /* 0x000fe20000410000 */
[----:B------:R-:W-:Y:S01]  /*fa00*/  FMUL.FTZ R41, R13, R41 ;  /* 0x000000290d297220 */ /* 0x000fe20000410000 */
[C---:B------:R-:W-:Y:S01]  /*fa10*/  FMUL.FTZ R43, R15.reuse, R43 ;  /* 0x0000002b0f2b7220 */ /* 0x040fe20000410000 */
[----:B------:R-:W-:Y:S01]  /*fa20*/  FMUL.FTZ R42, R15, R42 ;  /* 0x0000002a0f2a7220 */ /* 0x000fe20000410000 */
[C---:B------:R-:W-:Y:S01]  /*fa30*/  FMUL.FTZ R44, R13.reuse, R44 ;  /* 0x0000002c0d2c7220 */ /* 0x040fe20000410000 */
[----:B------:R-:W-:Y:S01]  /*fa40*/  FMUL.FTZ R45, R13, R45 ;  /* 0x0000002d0d2d7220 */ /* 0x000fe20000410000 */
[C---:B------:R-:W-:Y:S01]  /*fa50*/  FMUL.FTZ R47, R15.reuse, R47 ;  /* 0x0000002f0f2f7220 */ /* 0x040fe20000410000 */
[----:B------:R-:W-:Y:S01]  /*fa60*/  FMUL.FTZ R46, R15, R46 ;  /* 0x0000002e0f2e7220 */ /* 0x000fe20000410000 */
[----:B--2---:R-:W2:Y:S01]  /*fa70*/  @P0 LDC R8, c[0x0][0x2e4] ;  /* 0x0000b900ff080b82 */ /* 0x004ea20000000800 */
[C---:B------:R-:W-:Y:S01]  /*fa80*/  FMUL.FTZ R48, R13.reuse, R48 ;  /* 0x000000300d307220 */ /* 0x040fe20000410000 */
[----:B------:R-:W-:Y:S01]  /*fa90*/  FMUL.FTZ R49, R13, R49 ;  /* 0x000000310d317220 */ /* 0x000fe20000410000 */
[C---:B------:R-:W-:Y:S01]  /*faa0*/  FMUL.FTZ R51, R15.reuse, R51 ;  /* 0x000000330f337220 */ /* 0x040fe20000410000 */
[----:B------:R-:W-:Y:S01]  /*fab0*/  FMUL.FTZ R50, R15, R50 ;  /* 0x000000320f327220 */ /* 0x000fe20000410000 */
[----:B------:R-:W-:Y:S01]  /*fac0*/  F2FP.BF16.F32.PACK_AB R160, R161, R160 ;  /* 0x000000a0a1a0723e */ /* 0x000fe200000010ff */
[----:B------:R-:W-:Y:S01]  /*fad0*/  FMUL.FTZ R52, R13, R52 ;  /* 0x000000340d347220 */ /* 0x000fe20000410000 */
[----:B------:R-:W-:Y:S01]  /*fae0*/  F2FP.BF16.F32.PACK_AB R162, R163, R162 ;  /* 0x000000a2a3a2723e */ /* 0x000fe200000010ff */
[----:B------:R-:W-:Y:S01]  /*faf0*/  FMUL.FTZ R53, R13, R53 ;  /* 0x000000350d357220 */ /* 0x000fe20000410000 */
[----:B------:R-:W-:Y:S01]  /*fb00*/  ISETP.GE.AND P0, PT, R4, UR6, PT ;  /* 0x0000000604007c0c */ /* 0x000fe2000bf06270 */
[C---:B------:R-:W-:Y:S01]  /*fb10*/  FMUL.FTZ R55, R15.reuse, R55 ;  /* 0x000000370f377220 */ /* 0x040fe20000410000 */
[----:B------:R-:W-:Y:S01]  /*fb20*/  FMUL.FTZ R54, R15, R54 ;  /* 0x000000360f367220 */ /* 0x000fe20000410000 */
[----:B------:R-:W-:Y:S01]  /*fb30*/  F2FP.BF16.F32.PACK_AB R156, R157, R156 ;  /* 0x0000009c9d9c723e */ /* 0x000fe200000010ff */
[----:B------:R-:W-:Y:S01]  /*fb40*/  FMUL.FTZ R56, R13, R56 ;  /* 0x000000380d387220 */ /* 0x000fe20000410000 */
[----:B------:R-:W-:Y:S01]  /*fb50*/  F2FP.BF16.F32.PACK_AB R158, R159, R158 ;  /* 0x0000009e9f9e723e */ /* 0x000fe200000010ff */
[----:B------:R-:W-:Y:S01]  /*fb60*/  FMUL.FTZ R57, R13, R57 ;  /* 0x000000390d397220 */ /* 0x000fe20000410000 */
[C---:B------:R-:W-:Y:S01]  /*fb70*/  FMUL.FTZ R59, R15.reuse, R59 ;  /* 0x0000003b0f3b7220 */ /* 0x040fe20000410000 */
[----:B------:R-:W-:Y:S01]  /*fb80*/  FMUL.FTZ R58, R15, R58 ;  /* 0x0000003a0f3a7220 */ /* 0x000fe20000410000 */
[----:B------:R-:W-:Y:S01]  /*fb90*/  F2FP.BF16.F32.PACK_AB R36, R37, R36 ;  /* 0x000000242524723e */ /* 0x000fe200000010ff */
[----:B------:R-:W-:Y:S01]  /*fba0*/  FMUL.FTZ R60, R13, R60 ;  /* 0x0000003c0d3c7220 */ /* 0x000fe20000410000 */
[----:B------:R-:W-:Y:S01]  /*fbb0*/  F2FP.BF16.F32.PACK_AB R38, R39, R38 ;  /* 0x000000262726723e */ /* 0x000fe200000010ff */
[----:B------:R-:W-:Y:S01]  /*fbc0*/  FMUL.FTZ R61, R13, R61 ;  /* 0x0000003d0d3d7220 */ /* 0x000fe20000410000 */
[----:B------:R-:W-:Y:S01]  /*fbd0*/  IADD3 R4, R12, R10, RZ ;  /* 0x0000000a0c047210 */ /* 0x000fe20007ffe0ff */
[C---:B------:R-:W-:Y:S01]  /*fbe0*/  FMUL.FTZ R63, R15.reuse, R63 ;  /* 0x0000003f0f3f7220 */ /* 0x040fe20000410000 */
[----:B------:R-:W-:Y:S01]  /*fbf0*/  ISETP.GE.AND P1, PT, R14, UR6, PT ;  /* 0x000000060e007c0c */ /* 0x000fe2000bf26270 */
[----:B------:R-:W-:Y:S01]  /*fc00*/  FMUL.FTZ R62, R15, R62 ;  /* 0x0000003e0f3e7220 */ /* 0x000fe20000410000 */
[----:B------:R-:W-:Y:S01]  /*fc10*/  F2FP.BF16.F32.PACK_AB R40, R41, R40 ;  /* 0x000000282928723e */ /* 0x000fe200000010ff */
[----:B------:R-:W-:Y:S01]  /*fc20*/  FMUL.FTZ R64, R13, R64 ;  /* 0x000000400d407220 */ /* 0x000fe20000410000 */
[----:B------:R-:W-:Y:S01]  /*fc30*/  F2FP.BF16.F32.PACK_AB R42, R43, R42 ;  /* 0x0000002a2b2a723e */ /* 0x000fe200000010ff */
[----:B------:R-:W-:Y:S01]  /*fc40*/  FMUL.FTZ R65, R13, R65 ;  /* 0x000000410d417220 */ /* 0x000fe20000410000 */
[----:B------:R-:W-:Y:S01]  /*fc50*/  IADD3 R10, R10, R11, RZ ;  /* 0x0000000b0a0a7210 */ /* 0x000fe20007ffe0ff */
        /* <DEDUP_REMOVED lines=10> */
[----:B------:R-:W-:Y:S01]  /*fd00*/  STS [R12], R160 ;  /* 0x000000a00c007388 */ /* 0x000fe20000000800 */
[----:B------:R-:W-:Y:S01]  /*fd10*/  F2FP.BF16.F32.PACK_AB R50, R51, R50 ;  /* 0x000000323332723e */ /* 0x000fe200000010ff */
[----:B------:R-:W-:Y:S01]  /*fd20*/  FMUL.FTZ R72, R13, R72 ;  /* 0x000000480d487220 */ /* 0x000fe20000410000 */
[----:B------:R-:W-:Y:S01]  /*fd30*/  IADD3 R18, R9, R11, RZ ;  /* 0x0000000b09127210 */ /* 0x000fe20007ffe0ff */
[----:B------:R-:W-:Y:S01]  /*fd40*/  STS [R12+0x400], R162 ;  /* 0x000400a20c007388 */ /* 0x000fe20000000800 */
[----:B------:R-:W-:Y:S01]  /*fd50*/  FMUL.FTZ R73, R13, R73 ;  /* 0x000000490d497220 */ /* 0x000fe20000410000 */
[C---:B------:R-:W-:Y:S01]  /*fd60*/  FMUL.FTZ R75, R15.reuse, R75 ;  /* 0x0000004b0f4b7220 */ /* 0x040fe20000410000 */
[----:B------:R-:W-:Y:S01]  /*fd70*/  FMUL.FTZ R74, R15, R74 ;  /* 0x0000004a0f4a7220 */ /* 0x000fe20000410000 */
[----:B------:R-:W-:Y:S01]  /*fd80*/  F2FP.BF16.F32.PACK_AB R52, R53, R52 ;  /* 0x000000343534723e */ /* 0x000fe200000010ff */
[----:B------:R-:W-:Y:S01]  /*fd90*/  STS [R11], R156 ;  /* 0x0000009c0b007388 */ /* 0x000fe20000000800 */
[----:B------:R-:W-:Y:S01]  /*fda0*/  F2FP.BF16.F32.PACK_AB R54, R55, R54 ;  /* 0x000000363736723e */ /* 0x000fe200000010ff */
[C---:B------:R-:W-:Y:S01]  /*fdb0*/  FMUL.FTZ R76, R13.reuse, R76 ;  /* 0x0000004c0d4c7220 */ /* 0x040fe20000410000 */
        /* <DEDUP_REMOVED lines=18> */
[----:B------:R-:W-:Y:S01]  /*fee0*/  FMUL.FTZ R85, R13, R85 ;  /* 0x000000550d557220 */ /* 0x000fe20000410000 */
[----:B------:R-:W-:Y:S01]  /*fef0*/  STS [R10+0x400], R42 ;  /* 0x0004002a0a007388 */ /* 0x000fe20000000800 */
        /* <DEDUP_REMOVED lines=35> */
[----:B------:R-:W-:Y:S01]  /*10130*/  STS [R12+0x2000], R60 ;  /* 0x0020003c0c007388 */ /* 0x000fe20000000800 */
        /* <DEDUP_REMOVED lines=90> */
[C---:B------:R-:W-:Y:S01]  /*106e0*/  FMUL.FTZ R141, R13.reuse, R141 ;  /* 0x0000008d0d8d7220 */ /* 0x040fe20000410000 */
[----:B------:R-:W-:Y:S01]  /*106f0*/  STS [R10+0x4400], R106 ;  /* 0x0044006a0a007388 */ /* 0x000fe20000000800 */
[----:B------:R-:W-:Y:S01]  /*10700*/  FMUL.FTZ R144, R13, R144 ;  /* 0x000000900d907220 */ /* 0x000fe20000410000 */
[C---:B------:R-:W-:Y:S01]  /*10710*/  FMUL.FTZ R143, R15.reuse, R143 ;  /* 0x0000008f0f8f7220 */ /* 0x040fe20000410000 */
[C---:B------:R-:W-:Y:S01]  /*10720*/  FMUL.FTZ R142, R15.reuse, R142 ;  /* 0x0000008e0f8e7220 */ /* 0x040fe20000410000 */
[----:B------:R-:W-:Y:S01]  /*10730*/  FMUL.FTZ R147, R15, R147 ;  /* 0x000000930f937220 */ /* 0x000fe20000410000 */
[----:B------:R-:W-:Y:S01]  /*10740*/  F2FP.BF16.F32.PACK_AB R128, R129, R128 ;  /* 0x000000808180723e */ /* 0x000fe200000010ff */
[----:B------:R-:W-:Y:S01]  /*10750*/  STS [R14+0x4000], R108 ;  /* 0x0040006c0e007388 */ /* 0x000fe20000000800 */
[----:B------:R-:W-:Y:S01]  /*10760*/  F2FP.BF16.F32.PACK_AB R130, R131, R130 ;  /* 0x000000828382723e */ /* 0x000fe200000010ff */
[----:B------:R-:W-:Y:S01]  /*10770*/  FMUL.FTZ R13, R13, R145 ;  /* 0x000000910d0d7220 */ /* 0x000fe20000410000 */
[----:B------:R-:W-:Y:S01]  /*10780*/  FMUL.FTZ R15, R15, R146 ;  /* 0x000000920f0f7220 */ /* 0x000fe20000410000 */
[----:B------:R-:W-:Y:S01]  /*10790*/  STS [R14+0x4400], R110 ;  /* 0x0044006e0e007388 */ /* 0x000fe20000000800 */
[----:B------:R-:W-:Y:S01]  /*107a0*/  F2FP.BF16.F32.PACK_AB R152, R153, R152 ;  /* 0x000000989998723e */ /* 0x000fe200000010ff */
[----:B------:R-:W3:Y:S01]  /*107b0*/  @P5 MUFU.LG2 R7, R7 ;  /* 0x0000000700075308 */ /* 0x000ee20000000c00 */
[----:B------:R-:W-:Y:S01]  /*107c0*/  F2FP.BF16.F32.PACK_AB R154, R155, R154 ;  /* 0x0000009a9b9a723e */ /* 0x000fe200000010ff */
[----:B------:R-:W-:Y:S01]  /*107d0*/  STS [R18+0x4000], R112 ;  /* 0x0040007012007388 */ /* 0x000fe20000000800 */
[----:B------:R-:W-:Y:S01]  /*107e0*/  F2FP.BF16.F32.PACK_AB R132, R133, R132 ;  /* 0x000000848584723e */ /* 0x000fe200000010ff */
[----:B-1----:R-:W-:Y:S01]  /*107f0*/  @P3 IMAD R20, R21, R20, RZ ;  /* 0x0000001415143224 */ /* 0x002fe200078e02ff */
[----:B------:R-:W-:Y:S01]  /*10800*/  F2FP.BF16.F32.PACK_AB R134, R135, R134 ;  /* 0x000000868786723e */ /* 0x000fe200000010ff */
[----:B------:R-:W-:Y:S01]  /*10810*/  STS [R18+0x4400], R114 ;  /* 0x0044007212007388 */ /* 0x000fe20000000800 */
[----:B------:R-:W-:Y:S01]  /*10820*/  F2FP.BF16.F32.PACK_AB R136, R137, R136 ;  /* 0x000000888988723e */ /* 0x000fe200000010ff */
[----:B------:R-:W1:Y:S01]  /*10830*/  @P4 MUFU.LG2 R6, R6 ;  /* 0x0000000600064308 */ /* 0x000e620000000c00 */
[----:B------:R-:W-:Y:S01]  /*10840*/  F2FP.BF16.F32.PACK_AB R138, R139, R138 ;  /* 0x0000008a8b8a723e */ /* 0x000fe200000010ff */
[----:B------:R-:W-:Y:S01]  /*10850*/  STS [R19+0x4000], R116 ;  /* 0x0040007413007388 */ /* 0x000fe20000000800 */
[----:B------:R-:W-:-:S02]  /*10860*/  F2FP.BF16.F32.PACK_AB R148, R149, R148 ;  /* 0x000000949594723e */ /* 0x000fc400000010ff */
[----:B------:R-:W-:Y:S01]  /*10870*/  F2FP.BF16.F32.PACK_AB R150, R151, R150 ;  /* 0x000000969796723e */ /* 0x000fe200000010ff */
[----:B------:R-:W-:Y:S01]  /*10880*/  STS [R19+0x4400], R118 ;  /* 0x0044007613007388 */ /* 0x000fe20000000800 */
[----:B------:R-:W-:Y:S02]  /*10890*/  F2FP.BF16.F32.PACK_AB R140, R141, R140 ;  /* 0x0000008c8d8c723e */ /* 0x000fe400000010ff */
[----:B------:R-:W-:Y:S01]  /*108a0*/  F2FP.BF16.F32.PACK_AB R142, R143, R142 ;  /* 0x0000008e8f8e723e */ /* 0x000fe200000010ff */
[----:B------:R-:W-:Y:S01]  /*108b0*/  STS [R9+0x4000], R120 ;  /* 0x0040007809007388 */ /* 0x000fe20000000800 */
[----:B------:R-:W-:Y:S01]  /*108c0*/  F2FP.BF16.F32.PACK_AB R13, R13, R144 ;  /* 0x000000900d0d723e */ /* 0x000fe200000010ff */
[----:B---3--:R-:W-:Y:S01]  /*108d0*/  @P5 FMUL.FTZ R7, R7, 0.69314718246459960938 ;  /* 0x3f31721807075820 */ /* 0x008fe20000410000 */
[----:B------:R-:W-:Y:S01]  /*108e0*/  F2FP.BF16.F32.PACK_AB R15, R147, R15 ;  /* 0x0000000f930f723e */ /* 0x000fe200000010ff */
[----:B------:R-:W-:Y:S01]  /*108f0*/  STS [R9+0x4400], R122 ;  /* 0x0044007a09007388 */ /* 0x000fe20000000800 */
[----:B--2---:R-:W-:Y:S01]  /*10900*/  @!P3 MOV R20, R8 ;  /* 0x000000080014b202 */ /* 0x004fe20000000f00 */
[----:B-1----:R-:W-:-:S02]  /*10910*/  @P4 FMUL.FTZ R6, R6, 0.69314718246459960938 ;  /* 0x3f31721806064820 */ /* 0x002fc40000410000 */
[----:B------:R-:W-:Y:S04]  /*10920*/  STS [R12+0x6000], R124 ;  /* 0x0060007c0c007388 */ /* 0x000fe80000000800 */
[----:B------:R-:W-:Y:S04]  /*10930*/  STS [R12+0x6400], R126 ;  /* 0x0064007e0c007388 */ /* 0x000fe80000000800 */
[----:B------:R-:W-:Y:S04]  /*10940*/  STS [R11+0x6000], R128 ;  /* 0x006000800b007388 */ /* 0x000fe80000000800 */
[----:B------:R1:W-:Y:S04]  /*10950*/  STS [R11+0x6400], R130 ;  /* 0x006400820b007388 */ /* 0x0003e80000000800 */
[----:B------:R-:W-:Y:S04]  /*10960*/  STS [R4+0x6000], R152 ;  /* 0x0060009804007388 */ /* 0x000fe80000000800 */
[----:B------:R2:W-:Y:S04]  /*10970*/  STS [R4+0x6400], R154 ;  /* 0x0064009a04007388 */ /* 0x0005e80000000800 */
[----:B------:R-:W-:Y:S04]  /*10980*/  STS [R10+0x6000], R132 ;  /* 0x006000840a007388 */ /* 0x000fe80000000800 */
[----:B------:R3:W-:Y:S04]  /*10990*/  STS [R10+0x6400], R134 ;  /* 0x006400860a007388 */ /* 0x0007e80000000800 */
[----:B------:R-:W-:Y:S04]  /*109a0*/  STS [R14+0x6000], R136 ;  /* 0x006000880e007388 */ /* 0x000fe80000000800 */
[----:B------:R-:W-:Y:S01]  /*109b0*/  STS [R14+0x6400], R138 ;  /* 0x0064008a0e007388 */ /* 0x000fe20000000800 */
[----:B-1----:R-:W-:-:S03]  /*109c0*/  SHF.R.S32.HI R11, RZ, 0x1f, R22 ;  /* 0x0000001fff0b7819 */ /* 0x002fc60000011416 */
[----:B------:R-:W-:Y:S04]  /*109d0*/  STS [R18+0x6000], R148 ;  /* 0x0060009412007388 */ /* 0x000fe80000000800 */
[----:B------:R1:W-:Y:S01]  /*109e0*/  STS [R18+0x6400], R150 ;  /* 0x0064009612007388 */ /* 0x0003e20000000800 */
[----:B--2---:R-:W-:Y:S01]  /*109f0*/  @P3 MOV R4, 0x1 ;  /* 0x0000000100043802 */ /* 0x004fe20000000f00 */
[----:B----4-:R-:W-:Y:S02]  /*10a00*/  @!P3 IMAD R4, R8, R24, RZ ;  /* 0x000000180804b224 */ /* 0x010fe400078e02ff */
[----:B------:R-:W-:Y:S02]  /*10a10*/  STS [R19+0x6000], R140 ;  /* 0x0060008c13007388 */ /* 0x000fe40000000800 */
[----:B------:R-:W-:Y:S01]  /*10a20*/  IMAD R23, R23, R4, RZ ;  /* 0x0000000417177224 */ /* 0x000fe200078e02ff */
[----:B------:R-:W-:Y:S01]  /*10a30*/  SHF.R.S32.HI R4, RZ, 0x1f, R0 ;  /* 0x0000001fff047819 */ /* 0x000fe20000011400 */
[----:B------:R2:W-:Y:S01]  /*10a40*/  STS [R19+0x6400], R142 ;  /* 0x0064008e13007388 */ /* 0x0005e20000000800 */
[----:B---3--:R-:W3:Y:S02]  /*10a50*/  @P3 LDC R10, c[0x0][0x2c0] ;  /* 0x0000b000ff0a3b82 */ /* 0x008ee40000000800 */
[----:B------:R-:W-:Y:S01]  /*10a60*/  LEA.HI R4, R4, R0, RZ, 0x2 ;  /* 0x0000000004047211 */ /* 0x000fe200078f10ff */
[----:B------:R-:W-:Y:S01]  /*10a70*/  STS [R9+0x6000], R13 ;  /* 0x0060000d09007388 */ /* 0x000fe20000000800 */
[----:B------:R-:W-:-:S02]  /*10a80*/  SEL R23, R23, RZ, !P6 ;  /* 0x000000ff17177207 */ /* 0x000fc40007000000 */
[----:B------:R-:W-:Y:S01]  /*10a90*/  LOP3.LUT R8, R4, 0xffffffc, RZ, 0xc0, !PT ;  /* 0x0ffffffc04087812 */ /* 0x000fe200078ec0ff */
[----:B------:R4:W-:Y:S01]  /*10aa0*/  STS [R9+0x6400], R15 ;  /* 0x0064000f09007388 */ /* 0x0009e20000000800 */
[----:B------:R-:W-:Y:S01]  /*10ab0*/  LOP3.LUT P6, RZ, R2, 0x3, RZ, 0xc0, !PT ;  /* 0x0000000302ff7812 */ /* 0x000fe200078cc0ff */
[----:B------:R-:W-:Y:S01]  /*10ac0*/  IMAD R20, R25, R20, R23 ;  /* 0x0000001419147224 */ /* 0x000fe200078e0217 */
[----:B------:R-:W-:Y:S01]  /*10ad0*/  IADD3 R8, R0, -R8, RZ ;  /* 0x8000000800087210 */ /* 0x000fe20007ffe0ff */
[----:B------:R-:W-:Y:S01]  /*10ae0*/  BAR.SYNC.DEFER_BLOCKING 0x0 ;  /* 0x0000000000007b1d */ /* 0x000fe20000010000 */
[----:B------:R-:W-:-:S07]  /*10af0*/  MOV R4, 0x7f800000 ;  /* 0x7f80000000047802 */ /* 0x000fce0000000f00 */
[----:B-1----:R-:W1:Y:S01]  /*10b00*/  @P5 LDC R18, c[0x0][0x2e8] ;  /* 0x0000ba00ff125b82 */ /* 0x002e620000000800 */
[----:B------:R-:W-:-:S07]  /*10b10*/  @!P3 MOV R10, 0x1 ;  /* 0x00000001000ab802 */ /* 0x000fce0000000f00 */
[----:B--2---:R-:W2:Y:S01]  /*10b20*/  @P4 LDC R19, c[0x0][0x2e8] ;  /* 0x0000ba00ff134b82 */ /* 0x004ea20000000800 */
[----:B---3--:R-:W-:Y:S01]  /*10b30*/  IMAD R0, R10, UR4, RZ ;  /* 0x000000040a007c24 */ /* 0x008fe2000f8e02ff */
[----:B----4-:R-:W-:-:S04]  /*10b40*/  LEA.HI R9, R11, R22, RZ, 0x5 ;  /* 0x000000160b097211 */ /* 0x010fc800078f28ff */
[----:B------:R-:W-:Y:S01]  /*10b50*/  SHF.L.U32 R0, R0, 0x6, RZ ;  /* 0x0000000600007819 */ /* 0x000fe200000006ff */
[----:B------:R3:W4:Y:S01]  /*10b60*/  LDS.128 R12, [R219+0x1800] ;  /* 0x00180000db0c7984 */ /* 0x0007220000000c00 */
[----:B------:R-:W-:Y:S02]  /*10b70*/  LOP3.LUT R9, R9, 0xffffffe0, RZ, 0xc0, !PT ;  /* 0xffffffe009097812 */ /* 0x000fe400078ec0ff */
[-C--:B------:R-:W-:Y:S02]  /*10b80*/  LEA.HI R11, R11, R22.reuse, RZ, 0x3 ;  /* 0x000000160b0b7211 */ /* 0x080fe400078f18ff */
[----:B------:R-:W-:Y:S01]  /*10b90*/  IADD3 R9, -R9, R22, RZ ;  /* 0x0000001609097210 */ /* 0x000fe20007ffe1ff */
[----:B-1----:R-:W-:Y:S01]  /*10ba0*/  @P5 FFMA.FTZ R4, R164, R18, R7 ;  /* 0x00000012a4045223 */ /* 0x002fe20000010007 */
[----:B------:R-:W-:Y:S02]  /*10bb0*/  SHF.R.S32.HI R18, RZ, 0x1f, R0 ;  /* 0x0000001fff127819 */ /* 0x000fe40000011400 */
[----:B------:R-:W-:-:S02]  /*10bc0*/  SHF.R.S32.HI R2, RZ, 0x1f, R9 ;  /* 0x0000001fff027819 */ /* 0x000fc40000011409 */
[----:B------:R-:W-:Y:S02]  /*10bd0*/  IADD3 R0, P5, P3, R0, R16, R20 ;  /* 0x0000001000007210 */ /* 0x000fe40007bbe014 */
[----:B------:R-:W-:Y:S02]  /*10be0*/  LEA.HI R2, R2, R9, RZ, 0x2 ;  /* 0x0000000902027211 */ /* 0x000fe400078f10ff */
[----:B------:R-:W-:Y:S02]  /*10bf0*/  LOP3.LUT R7, R11, 0xfffffff8, RZ, 0xc0, !PT ;  /* 0xfffffff80b077812 */ /* 0x000fe400078ec0ff */
[----:B------:R-:W-:Y:S02]  /*10c00*/  SHF.R.S32.HI R2, RZ, 0x2, R2 ;  /* 0x00000002ff027819 */ /* 0x000fe40000011402 */
[----:B------:R-:W-:Y:S02]  /*10c10*/  SHF.R.S32.HI R20, RZ, 0x1f, R20 ;  /* 0x0000001fff147819 */ /* 0x000fe40000011414 */
[----:B------:R-:W-:Y:S01]  /*10c20*/  MOV R9, 0x7f800000 ;  /* 0x7f80000000097802 */ /* 0x000fe20000000f00 */
[----:B--2---:R-:W-:Y:S01]  /*10c30*/  @P4 FFMA.FTZ R9, R3, R19, R6 ;  /* 0x0000001303094223 */ /* 0x004fe20000010006 */
[----:B------:R-:W-:-:S02]  /*10c40*/  IADD3 R22, -R7, R22, RZ ;  /* 0x0000001607167210 */ /* 0x000fc40007ffe1ff */
[----:B------:R-:W-:Y:S02]  /*10c50*/  LEA R8, R8, R2, 0x4 ;  /* 0x0000000208087211 */ /* 0x000fe400078e20ff */
[----:B------:R-:W-:Y:S01]  /*10c60*/  IADD3.X R18, R18, R17, R20, P5, P3 ;  /* 0x0000001112127210 */ /* 0x000fe20002fe6414 */
[----:B---34-:R-:W-:Y:S06]  /*10c70*/  @P6 BRA `(.L_x_82) ;  /* 0x0000000000486947 */ /* 0x018fec0003800000 */
        /* <DEDUP_REMOVED lines=18> */
.L_x_82:
[----:B------:R-:W-:Y:S05]  /*10da0*/  BSYNC B0 ;  /* 0x0000000000007941 */ /* 0x000fea0003800000 */
.L_x_81:
[----:B------:R-:W-:Y:S01]  /*10db0*/  IMAD.SHL.U32 R0, R22, 0x8, RZ ;  /* 0x0000000816007824 */ /* 0x000fe200078e00ff */
[----:B-1----:R-:W-:Y:S01]  /*10dc0*/  SHF.R.S32.HI R3, RZ, 0x1f, R25 ;  /* 0x0000001fff037819 */ /* 0x002fe20000011419 */
[----:B------:R-:W-:Y:S01]  /*10dd0*/  ULDC.64 UR4, c[0x0][0x2a0] ;  /* 0x0000a80000047ab9 */ /* 0x000fe20000000a00 */
[----:B------:R-:W-:Y:S01]  /*10de0*/  SHF.R.S32.HI R8, RZ, 0x3, R11 ;  /* 0x00000003ff087819 */ /* 0x000fe2000001140b */
[----:B------:R-:W-:Y:S01]  /*10df0*/  IMAD.U32 R2, RZ, RZ, UR15 ;  /* 0x0000000fff027e24 */ /* 0x000fe2000f8e00ff */
[----:B------:R-:W-:Y:S01]  /*10e00*/  SHF.R.S32.HI R4, RZ, 0x1f, R0 ;  /* 0x0000001fff047819 */ /* 0x000fe20000011400 */
[----:B------:R-:W-:Y:S01]  /*10e10*/  IMAD R26, R3, UR4, RZ ;  /* 0x00000004031a7c24 */ /* 0x000fe2000f8e02ff */
[----:B------:R-:W-:Y:S01]  /*10e20*/  IADD3 R6, P3, R0, UR8, RZ ;  /* 0x0000000800067c10 */ /* 0x000fe2000ff7e0ff */
[----:B------:R1:W2:Y:S01]  /*10e30*/  LDS.128 R20, [R219] ;  /* 0x00000000db147984 */ /* 0x0002a20000000c00 */
[----:B------:R-:W-:Y:S01]  /*10e40*/  LEA.HI.SX32 R5, R5, 0x30, 0x1d ;  /* 0x0000003005057811 */ /* 0x000fe200078feaff */
[----:B------:R-:W-:Y:S01]  /*10e50*/  IMAD R26, R25, UR5, R26 ;  /* 0x00000005191a7c24 */ /* 0x000fe2000f8e021a */
[--C-:B------:R-:W-:Y:S01]  /*10e60*/  SHF.R.S32.HI R9, RZ, 0x1f, R8.reuse ;  /* 0x0000001fff097819 */ /* 0x100fe20000011408 */
[----:B------:R1:W3:Y:S01]  /*10e70*/  LDS.128 R16, [R219+0x2000] ;  /* 0x00200000db107984 */ /* 0x0002e20000000c00 */
[----:B------:R-:W-:Y:S01]  /*10e80*/  IADD3.X R7, R4, UR7, RZ, P3, !PT ;  /* 0x0000000704077c10 */ /* 0x000fe20009ffe4ff */
[----:B------:R-:W-:Y:S01]  /*10e90*/  BSSY B0, `(.L_x_83) ;  /* 0x000001a000007945 */ /* 0x000fe20003800000 */
[----:B------:R-:W-:Y:S01]  /*10ea0*/  ISETP.GE.AND P3, PT, R5, UR6, PT ;  /* 0x0000000605007c0c */ /* 0x000fe2000bf66270 */
[----:B------:R-:W-:-:S02]  /*10eb0*/  IMAD.WIDE R2, R2, 0x40, R8 ;  /* 0x0000004002027825 */ /* 0x000fc400078e0208 */
[----:B------:R1:W4:Y:S02]  /*10ec0*/  LDS.128 R8, [R219+0x4000] ;  /* 0x00400000db087984 */ /* 0x0003240000000c00 */
[----:B------:R-:W-:Y:S02]  /*10ed0*/  IMAD.WIDE.U32 R24, R25, UR4, R6 ;  /* 0x0000000419187c25 */ /* 0x000fe4000f8e0006 */
[----:B------:R1:W1:Y:S02]  /*10ee0*/  LDS.128 R4, [R219+0x6000] ;  /* 0x00600000db047984 */ /* 0x0002640000000c00 */
[----:B------:R-:W-:Y:S01]  /*10ef0*/  IMAD.IADD R27, R25, 0x1, R26 ;  /* 0x00000001191b7824 */ /* 0x000fe200078e021a */
[----:B------:R-:W-:Y:S06]  /*10f00*/  @P2 BRA `(.L_x_84) ;  /* 0x0000000000482947 */ /* 0x000fec0003800000 */
[----:B------:R-:W-:Y:S01]  /*10f10*/  ULDC.64 UR4, c[0x0][0x298] ;  /* 0x0000a60000047ab9 */ /* 0x000fe20000000a00 */
[----:B------:R-:W-:Y:S01]  /*10f20*/  IMAD.MOV.U32 R26, RZ, RZ, R24 ;  /* 0x000000ffff1a7224 */ /* 0x000fe200078e0018 */
[----:B------:R-:W-:Y:S01]  /*10f30*/  ULDC UR7, c[0x0][0x2d0] ;  /* 0x0000b40000077ab9 */ /* 0x000fe20000000800 */
[----:B------:R-:W-:Y:S01]  /*10f40*/  IMAD R28, R3, UR4, RZ ;  /* 0x00000004031c7c24 */ /* 0x000fe2000f8e02ff */
[----:B------:R-:W-:Y:S01]  /*10f50*/  ISETP.GE.AND P6, PT, R0, UR7, PT ;  /* 0x0000000700007c0c */ /* 0x000fe2000bfc6270 */
[----:B------:R-:W-:Y:S01]  /*10f60*/  IMAD.WIDE.U32 R30, R2, UR4, R26 ;  /* 0x00000004021e7c25 */ /* 0x000fe2000f8e001a */
[----:B------:R-:W-:Y:S02]  /*10f70*/  ISETP.GE.AND P5, PT, R230, UR7, PT ;  /* 0x00000007e6007c0c */ /* 0x000fe4000bfa6270 */
[----:B------:R-:W-:Y:S01]  /*10f80*/  ISETP.GE.AND P4, PT, R229, UR7, PT ;  /* 0x00000007e5007c0c */ /* 0x000fe2000bf86270 */
[----:B------:R-:W-:Y:S01]  /*10f90*/  IMAD R28, R2, UR5, R28 ;  /* 0x00000005021c7c24 */ /* 0x000fe2000f8e021c */
[----:B------:R-:W-:-:S02]  /*10fa0*/  ULDC.64 UR4, c[0x0][0x280] ;  /* 0x0000a00000047ab9 */ /* 0x000fc40000000a00 */
[----:B------:R-:W-:Y:S01]  /*10fb0*/  LEA R32, P2, R30, UR4, 0x1 ;  /* 0x000000041e207c11 */ /* 0x000fe2000f8408ff */
[----:B------:R-:W-:-:S05]  /*10fc0*/  IMAD.IADD R28, R31, 0x1, R28 ;  /* 0x000000011f1c7824 */ /* 0x000fca00078e021c */
[----:B------:R-:W-:Y:S02]  /*10fd0*/  LEA.HI.X R33, R30, UR5, R28, 0x1, P2 ;  /* 0x000000051e217c11 */ /* 0x000fe400090f0c1c */
[----:B------:R-:W-:-:S03]  /*10fe0*/  ISETP.GE.AND P2, PT, R228, UR7, PT ;  /* 0x00000007e4007c0c */ /* 0x000fc6000bf46270 */
[----:B--2---:R2:W-:Y:S04]  /*10ff0*/  @!P6 STG.E.128 desc[UR26][R32.64], R20 ;  /* 0x000000142000e986 */ /* 0x0045e8000c101d1a */
[----:B---3--:R2:W-:Y:S04]  /*11000*/  @!P5 STG.E.128 desc[UR26][R32.64+0x80], R16 ;  /* 0x000080102000d986 */ /* 0x0085e8000c101d1a */
[----:B----4-:R2:W-:Y:S04]  /*11010*/  @!P4 STG.E.128 desc[UR26][R32.64+0x100], R8 ;  /* 0x000100082000c986 */ /* 0x0105e8000c101d1a */
[----:B-1----:R2:W-:Y:S02]  /*11020*/  @!P2 STG.E.128 desc[UR26][R32.64+0x180], R4 ;  /* 0x000180042000a986 */ /* 0x0025e4000c101d1a */
.L_x_84:
[----:B------:R-:W-:Y:S05]  /*11030*/  BSYNC B0 ;  /* 0x0000000000007941 */ /* 0x000fea0003800000 */
.L_x_83:
        /* <DEDUP_REMOVED lines=8> */
[----:B------:R-:W-:Y:S01]  /*110c0*/  IMAD.MOV.U32 R30, RZ, RZ, R24 ;  /* 0x000000ffff1e7224 */ /* 0x000fe200078e0018 */
[----:B------:R-:W-:Y:S01]  /*110d0*/  ULDC UR7, c[0x0][0x2d0] ;  /* 0x0000b40000077ab9 */ /* 0x000fe20000000800 */
[----:B------:R-:W-:Y:S01]  /*110e0*/  IMAD.MOV.U32 R31, RZ, RZ, R27 ;  /* 0x000000ffff1f7224 */ /* 0x000fe200078e001b */
[----:B------:R-:W-:Y:S01]  /*110f0*/  ISETP.GE.AND P5, PT, R0, UR7, PT ;  /* 0x0000000700007c0c */ /* 0x000fe2000bfa6270 */
[----:B------:R-:W-:Y:S01]  /*11100*/  IMAD.X R28, RZ, RZ, R3, P1 ;  /* 0x000000ffff1c7224 */ /* 0x000fe200008e0603 */
[----:B------:R-:W-:Y:S01]  /*11110*/  ISETP.GE.AND P4, PT, R230, UR7, PT ;  /* 0x00000007e6007c0c */ /* 0x000fe2000bf86270 */
[----:B------:R-:W-:Y:S01]  /*11120*/  IMAD.WIDE.U32 R30, R29, UR4, R30 ;  /* 0x000000041d1e7c25 */ /* 0x000fe2000f8e001e */
[----:B------:R-:W-:Y:S02]  /*11130*/  ISETP.GE.AND P2, PT, R229, UR7, PT ;  /* 0x00000007e5007c0c */ /* 0x000fe4000bf46270 */
[----:B------:R-:W-:Y:S01]  /*11140*/  ISETP.GE.AND P1, PT, R228, UR7, PT ;  /* 0x00000007e4007c0c */ /* 0x000fe2000bf26270 */
[----:B------:R-:W-:-:S04]  /*11150*/  IMAD R28, R28, UR4, RZ ;  /* 0x000000041c1c7c24 */ /* 0x000fc8000f8e02ff */
[----:B------:R-:W-:Y:S01]  /*11160*/  IMAD R28, R29, UR5, R28 ;  /* 0x000000051d1c7c24 */ /* 0x000fe2000f8e021c */
[----:B------:R-:W-:Y:S02]  /*11170*/  ULDC.64 UR4, c[0x0][0x280] ;  /* 0x0000a00000047ab9 */ /* 0x000fe40000000a00 */
[----:B------:R-:W-:Y:S01]  /*11180*/  LEA R32, P6, R30, UR4, 0x1 ;  /* 0x000000041e207c11 */ /* 0x000fe2000f8c08ff */
[----:B------:R-:W-:-:S05]  /*11190*/  IMAD.IADD R28, R31, 0x1, R28 ;  /* 0x000000011f1c7824 */ /* 0x000fca00078e021c */
[----:B------:R-:W-:-:S05]  /*111a0*/  LEA.HI.X R33, R30, UR5, R28, 0x1, P6 ;  /* 0x000000051e217c11 */ /* 0x000fca000b0f0c1c */
[----:B--2---:R2:W-:Y:S04]  /*111b0*/  @!P5 STG.E.128 desc[UR26][R32.64], R20 ;  /* 0x000000142000d986 */ /* 0x0045e8000c101d1a */
[----:B------:R2:W-:Y:S04]  /*111c0*/  @!P4 STG.E.128 desc[UR26][R32.64+0x80], R16 ;  /* 0x000080102000c986 */ /* 0x0005e8000c101d1a */
[----:B----4-:R2:W-:Y:S04]  /*111d0*/  @!P2 STG.E.128 desc[UR26][R32.64+0x100], R8 ;  /* 0x000100082000a986 */ /* 0x0105e8000c101d1a */
[----:B-1----:R2:W-:Y:S02]  /*111e0*/  @!P1 STG.E.128 desc[UR26][R32.64+0x180], R4 ;  /* 0x0001800420009986 */ /* 0x0025e4000c101d1a */
.L_x_86:
[----:B------:R-:W-:Y:S05]  /*111f0*/  BSYNC B0 ;  /* 0x0000000000007941 */ /* 0x000fea0003800000 */
.L_x_85:
        /* <DEDUP_REMOVED lines=25> */
[----:B------:R2:W-:Y:S04]  /*11390*/  @!P1 STG.E.128 desc[UR26][R32.64+0x100], R8 ;  /* 0x0001000820009986 */ /* 0x0005e8000c101d1a */
[----:B-1----:R2:W-:Y:S02]  /*113a0*/  @!P0 STG.E.128 desc[UR26][R32.64+0x180], R4 ;  /* 0x0001800420008986 */ /* 0x0025e4000c101d1a */
.L_x_88:
[----:B------:R-:W-:Y:S05]  /*113b0*/  BSYNC B0 ;  /* 0x0000000000007941 */ /* 0x000fea0003800000 */
.L_x_87:
[----:B--2---:R2:W2:Y:S04]  /*113c0*/  LDS.128 R8, [R219+0x3800] ;  /* 0x00380000db087984 */ /* 0x0044a80000000c00 */
[----:B-1----:R1:W1:Y:S04]  /*113d0*/  LDS.128 R4, [R219+0x5800] ;  /* 0x00580000db047984 */ /* 0x0022680000000c00 */
[----:B------:R1:W1:Y:S01]  /*113e0*/  LDS.128 R16, [R219+0x7800] ;  /* 0x00780000db107984 */ /* 0x0002620000000c00 */
[----:B------:R-:W-:Y:S05]  /*113f0*/  @P3 EXIT ;  /* 0x000000000000394d */ /* 0x000fea0003800000 */
        /* <DEDUP_REMOVED lines=9> */
[----:B------:R-:W-:-:S03]  /*11490*/  ISETP.GE.AND P1, PT, R229, UR6, PT ;  /* 0x00000006e5007c0c */ /* 0x000fc6000bf26270 */
[----:B------:R-:W-:-:S04]  /*114a0*/  IMAD R3, R3, UR4, RZ ;  /* 0x0000000403037c24 */ /* 0x000fc8000f8e02ff */
[----:B------:R-:W-:Y:S01]  /*114b0*/  IMAD R3, R2, UR5, R3 ;  /* 0x0000000502037c24 */ /* 0x000fe2000f8e0203 */
[----:B------:R-:W-:Y:S02]  /*114c0*/  ULDC.64 UR4, c[0x0][0x280] ;  /* 0x0000a00000047ab9 */ /* 0x000fe40000000a00 */
[----:B------:R-:W-:Y:S01]  /*114d0*/  LEA R2, P0, R20, UR4, 0x1 ;  /* 0x0000000414027c11 */ /* 0x000fe2000f8008ff */
[----:B------:R-:W-:-:S05]  /*114e0*/  IMAD.IADD R3, R21, 0x1, R3 ;  /* 0x0000000115037824 */ /* 0x000fca00078e0203 */
[----:B------:R-:W-:Y:S02]  /*114f0*/  LEA.HI.X R3, R20, UR5, R3, 0x1, P0 ;  /* 0x0000000514037c11 */ /* 0x000fe400080f0c03 */
[----:B------:R-:W-:-:S03]  /*11500*/  ISETP.GE.AND P0, PT, R228, UR6, PT ;  /* 0x00000006e4007c0c */ /* 0x000fc6000bf06270 */
[----:B------:R3:W-:Y:S04]  /*11510*/  @!P3 STG.E.128 desc[UR26][R2.64], R12 ;  /* 0x0000000c0200b986 */ /* 0x0007e8000c101d1a */
[----:B--2---:R3:W-:Y:S04]  /*11520*/  @!P2 STG.E.128 desc[UR26][R2.64+0x80], R8 ;  /* 0x000080080200a986 */ /* 0x0047e8000c101d1a */
[----:B-1----:R3:W-:Y:S02]  /*11530*/  @!P1 STG.E.128 desc[UR26][R2.64+0x100], R4 ;  /* 0x0001000402009986 */ /* 0x0027e4000c101d1a */
[----:B------:R-:W-:Y:S05]  /*11540*/  @P0 EXIT ;  /* 0x000000000000094d */ /* 0x000fea0003800000 */
[----:B------:R-:W-:Y:S01]  /*11550*/  STG.E.128 desc[UR26][R2.64+0x180], R16 ;  /* 0x0001801002007986 */ /* 0x000fe2000c101d1a */
[----:B------:R-:W-:Y:S05]  /*11560*/  EXIT ;  /* 0x000000000000794d */ /* 0x000fea0003800000 */
.L_x_40:
[----:B------:R-:W-:Y:S01]  /*11570*/  UISETP.NE.AND UP4, UPT, UR14, -0x1, UPT ;  /* 0xffffffff0e00788c */ /* 0x000fe2000bf85270 */
[----:B------:R-:W-:Y:S01]  /*11580*/  SHF.R.S32.HI R16, RZ, 0x1f, R84 ;  /* 0x0000001fff107819 */ /* 0x000fe20000011454 */
[----:B------:R-:W-:Y:S01]  /*11590*/  ULDC.U8 UR8, c[0x0][0x3d9] ;  /* 0x0000f64000087ab9 */ /* 0x000fe20000000000 */
[----:B------:R-:W-:Y:S01]  /*115a0*/  UIADD3 UR16, -UR25, UR16, URZ ;  /* 0x0000001019107290 */ /* 0x000fe2000fffe13f */
[----:B------:R-:W-:Y:S01]  /*115b0*/  IMAD.U32 R14, RZ, RZ, UR15 ;  /* 0x0000000fff0e7e24 */ /* 0x000fe2000f8e00ff */
[----:B------:R-:W-:Y:S01]  /*115c0*/  UISETP.NE.AND UP2, UPT, UR8, URZ, UPT ;  /* 0x0000003f0800728c */ /* 0x000fe2000bf45270 */
[----:B------:R-:W-:Y:S01]  /*115d0*/  LEA.HI R16, R16, R84, RZ, 0x3 ;  /* 0x0000005410107211 */ /* 0x000fe200078f18ff */
[----:B------:R-:W-:Y:S01]  /*115e0*/  UMOV UR22, URZ ;  /* 0x0000003f00167c82 */ /* 0x000fe20008000000 */
[----:B------:R-:W-:Y:S01]  /*115f0*/  UMOV UR23, URZ ;  /* 0x0000003f00177c82 */ /* 0x000fe20008000000 */
[----:B------:R-:W-:Y:S01]  /*11600*/  BSSY B0, `(.L_x_89) ;  /* 0x0000050000007945 */ /* 0x000fe20003800000 */
        /* <DEDUP_REMOVED lines=10> */
[--C-:B------:R-:W-:Y:S01]  /*116b0*/  SHF.R.S32.HI R17, RZ, 0x1f, R16.reuse ;  /* 0x0000001fff117819 */ /* 0x100fe20000011410 */
[----:B------:R-:W-:Y:S01]  /*116c0*/  ULDC.U8 UR9, c[0x0][0x3d8] ;  /* 0x0000f60000097ab9 */ /* 0x000fe20000000000 */
[----:B------:R-:W-:Y:S01]  /*116d0*/  @!UP4 UIMAD UR6, UR10, UR5, UR6 ;  /* 0x000000050a06c2a4 */ /* 0x000fe2000f8e0206 */
[C---:B------:R-:W-:Y:S01]  /*116e0*/  ISETP.NE.AND P3, PT, R7.reuse, RZ, PT ;  /* 0x000000ff0700720c */ /* 0x040fe20003f65270 */
[----:B------:R-:W-:Y:S01]  /*116f0*/  UISETP.NE.AND UP0, UPT, UR9, URZ, !UP2 ;  /* 0x0000003f0900728c */ /* 0x000fe2000d705270 */
[----:B------:R-:W-:Y:S01]  /*11700*/  IMAD.SHL.U32 R7, R7, 0x8, RZ ;  /* 0x0000000807077824 */ /* 0x000fe200078e00ff */
[----:B------:R-:W-:Y:S01]  /*11710*/  UISETP.NE.AND UP3, UPT, UR9, URZ, UPT ;  /* 0x0000003f0900728c */ /* 0x000fe2000bf65270 */
[----:B------:R-:W-:Y:S01]  /*11720*/  IMAD.WIDE R14, R14, 0x40, R16 ;  /* 0x000000400e0e7825 */ /* 0x000fe200078e0210 */
[----:B------:R-:W-:-:S02]  /*11730*/  @UP4 UIMAD UR7, UR14, UR7, UR13 ;  /* 0x000000070e0742a4 */ /* 0x000fc4000f8e020d */
[----:B------:R-:W-:Y:S01]  /*11740*/  UISETP.NE.OR UP3, UPT, UR8, URZ, !UP3 ;  /* 0x0000003f0800728c */ /* 0x000fe2000df65670 */
[C---:B------:R-:W-:Y:S01]  /*11750*/  VIADD R6, R7.reuse, 0x40 ;  /* 0x0000004007067836 */ /* 0x040fe20000000000 */
[----:B------:R-:W-:Y:S01]  /*11760*/  @!UP2 ULDC UR9, c[0x0][0x270] ;  /* 0x00009c000009aab9 */ /* 0x000fe20000000800 */
[----:B------:R-:W-:Y:S01]  /*11770*/  @!UP2 ULDC UR8, c[0x0][0x2c4] ;  /* 0x0000b1000008aab9 */ /* 0x000fe20000000800 */
[----:B------:R-:W-:Y:S01]  /*11780*/  UISETP.NE.OR UP1, UPT, UR14, -0x1, UP3 ;  /* 0xffffffff0e00788c */ /* 0x000fe20009f25670 */
[C---:B------:R-:W-:Y:S01]  /*11790*/  VIADD R5, R7.reuse, 0x80 ;  /* 0x0000008007057836 */ /* 0x040fe20000000000 */
[----:B------:R-:W-:Y:S01]  /*117a0*/  @UP0 ULDC UR8, c[0x0][0x2e4] ;  /* 0x0000b90000080ab9 */ /* 0x000fe20000000800 */
[----:B------:R-:W-:Y:S01]  /*117b0*/  @UP2 ULDC.64 UR4, c[0x0][0x2c0] ;  /* 0x0000b00000042ab9 */ /* 0x000fe20000000a00 */
[----:B------:R-:W-:Y:S01]  /*117c0*/  @UP2 UMOV UR17, 0x1 ;  /* 0x0000000100112882 */ /* 0x000fe20000000000 */
[----:B------:R-:W-:Y:S01]  /*117d0*/  USHF.R.S32.HI UR13, URZ, 0x1f, UR31 ;  /* 0x0000001f3f0d7899 */ /* 0x000fe2000801141f */
[----:B------:R-:W-:Y:S01]  /*117e0*/  IADD3 R4, R7, 0xc0, RZ ;  /* 0x000000c007047810 */ /* 0x000fe20007ffe0ff */
[----:B------:R-:W-:-:S02]  /*117f0*/  @!UP2 UIMAD UR17, UR8, UR9, URZ ;  /* 0x000000090811a2a4 */ /* 0x000fc4000f8e023f */
[----:B------:R-:W-:Y:S02]  /*11800*/  @UP2 UIMAD UR11, UR5, UR4, URZ ;  /* 0x00000004050b22a4 */ /* 0x000fe4000f8e023f */
[----:B------:R-:W-:Y:S01]  /*11810*/  UIMAD UR17, UR10, UR17, URZ ;  /* 0x000000110a1172a4 */ /* 0x000fe2000f8e023f */
[----:B------:R-:W-:Y:S01]  /*11820*/  ULDC.64 UR4, c[0x0][0x2a0] ;  /* 0x0000a80000047ab9 */ /* 0x000fe20000000a00 */
[----:B------:R-:W-:Y:S01]  /*11830*/  @!UP4 UIADD3 UR7, UR19, UR6, URZ ;  /* 0x000000061307c290 */ /* 0x000fe2000fffe03f */
[----:B------:R-:W-:Y:S01]  /*11840*/  IMAD.U32 R10, RZ, RZ, UR4 ;  /* 0x00000004ff0a7e24 */ /* 0x000fe2000f8e00ff */
[----:B------:R-:W-:Y:S01]  /*11850*/  UIMAD UR13, UR13, UR4, URZ ;  /* 0x000000040d0d72a4 */ /* 0x000fe2000f8e023f */
[----:B------:R-:W-:Y:S02]  /*11860*/  @!UP4 UMOV UR12, UR18 ;  /* 0x00000012000ccc82 */ /* 0x000fe40008000000 */
[----:B------:R-:W-:Y:S01]  /*11870*/  @!UP3 ULDC UR4, c[0x0][0x2c4] ;  /* 0x0000b1000004bab9 */ /* 0x000fe20000000800 */
[C---:B------:R-:W-:Y:S01]  /*11880*/  IADD3 R2, P0, R7.reuse, UR12, RZ ;  /* 0x0000000c07027c10 */ /* 0x040fe2000ff1e0ff */
[----:B------:R-:W-:Y:S01]  /*11890*/  @!UP1 UIMAD UR14, UR10, UR4, URZ ;  /* 0x000000040a0e92a4 */ /* 0x000fe2000f8e023f */
[----:B------:R-:W-:Y:S01]  /*118a0*/  @UP2 ULDC UR20, c[0x0][0x2c0] ;  /* 0x0000b00000142ab9 */ /* 0x000fe20000000800 */
[----:B------:R-:W-:Y:S01]  /*118b0*/  USEL UR17, UR17, URZ, UP3 ;  /* 0x0000003f11117287 */ /* 0x000fe20009800000 */
[----:B------:R-:W-:Y:S01]  /*118c0*/  LEA.HI.X.SX32 R3, R7, UR7, 0x1, P0 ;  /* 0x0000000707037c11 */ /* 0x000fe200080f0eff */
[----:B------:R-:W-:Y:S01]  /*118d0*/  @!UP2 UMOV UR20, 0x1 ;  /* 0x000000010014a882 */ /* 0x000fe20000000000 */
[----:B------:R-:W-:Y:S01]  /*118e0*/  @!UP2 UMOV UR11, UR8 ;  /* 0x00000008000bac82 */ /* 0x000fe20008000000 */
[----:B------:R-:W-:-:S02]  /*118f0*/  UIMAD UR6, UR25, UR20, URZ ;  /* 0x00000014190672a4 */ /* 0x000fc4000f8e023f */
[----:B------:R-:W-:Y:S01]  /*11900*/  UIMAD UR11, UR31, UR11, UR17 ;  /* 0x0000000b1f0b72a4 */ /* 0x000fe2000f8e0211 */
[----:B------:R-:W-:Y:S01]  /*11910*/  IMAD.WIDE.U32 R10, R10, UR31, R2 ;  /* 0x0000001f0a0a7c25 */ /* 0x000fe2000f8e0002 */
[----:B------:R-:W-:Y:S01]  /*11920*/  UIMAD UR5, UR31, UR5, UR13 ;  /* 0x000000051f0572a4 */ /* 0x000fe2000f8e020d */
[C---:B------:R-:W-:Y:S01]  /*11930*/  IADD3 R2, R16.reuse, 0x20, RZ ;  /* 0x0000002010027810 */ /* 0x040fe20007ffe0ff */
[----:B------:R-:W-:Y:S01]  /*11940*/  @!UP3 UMOV UR22, UR14 ;  /* 0x0000000e0016bc82 */ /* 0x000fe20008000000 */
[----:B------:R-:W-:Y:S01]  /*11950*/  USHF.R.S32.HI UR4, URZ, 0x1f, UR6 ;  /* 0x0000001f3f047899 */ /* 0x000fe20008011406 */
[----:B------:R-:W-:Y:S01]  /*11960*/  VIADD R3, R16, 0x10 ;  /* 0x0000001010037836 */ /* 0x000fe20000000000 */
[----:B------:R-:W-:Y:S01]  /*11970*/  @!UP3 USHF.R.S32.HI UR23, URZ, 0x1f, UR14 ;  /* 0x0000001f3f17b899 */ /* 0x000fe2000801140e */
[----:B------:R-:W-:Y:S01]  /*11980*/  VIADD R13, R11, UR5 ;  /* 0x000000050b0d7c36 */ /* 0x000fe20008000000 */
[----:B------:R-:W-:Y:S02]  /*11990*/  USHF.R.S32.HI UR7, URZ, 0x1f, UR11 ;  /* 0x0000001f3f077899 */ /* 0x000fe4000801140b */
[----:B------:R-:W-:Y:S01]  /*119a0*/  UIADD3 UR6, UP1, UP0, UR6, UR22, UR11 ;  /* 0x0000001606067290 */ /* 0x000fe2000f83e00b */
[----:B------:R-:W-:-:S03]  /*119b0*/  ISETP.GE.AND P0, PT, R3, UR16, PT ;  /* 0x0000001003007c0c */ /* 0x000fc6000bf06270 */
[----:B------:R-:W-:Y:S01]  /*119c0*/  UIADD3.X UR22, UR4, UR23, UR7, UP1, UP0 ;  /* 0x0000001704167290 */ /* 0x000fe20008fe0407 */
[----:B------:R-:W-:Y:S11]  /*119d0*/  @P1 BRA `(.L_x_90) ;  /* 0x0000000000481947 */ /* 0x000ff60003800000 */
        /* <DEDUP_REMOVED lines=9> */
[----:B------:R-:W-:Y:S01]  /*11a70*/  ISETP.GE.AND P1, PT, R4, UR7, PT ;  /* 0x0000000704007c0c */ /* 0x000fe2000bf26270 */
[----:B------:R-:W-:-:S02]  /*11a80*/  ULDC.64 UR4, c[0x0][0x280] ;  /* 0x0000a00000047ab9 */ /* 0x000fc40000000a00 */
[----:B------:R-:W-:Y:S01]  /*11a90*/  IMAD.IADD R0, R9, 0x1, R0 ;  /* 0x0000000109007824 */ /* 0x000fe200078e0200 */
[----:B------:R-:W-:-:S04]  /*11aa0*/  LEA R18, P6, R8, UR4, 0x1 ;  /* 0x0000000408127c11 */ /* 0x000fc8000f8c08ff */
[----:B------:R-:W-:-:S05]  /*11ab0*/  LEA.HI.X R19, R8, UR5, R0, 0x1, P6 ;  /* 0x0000000508137c11 */ /* 0x000fca000b0f0c00 */
[----:B------:R1:W-:Y:S04]  /*11ac0*/  @!P5 STG.E.128 desc[UR26][R18.64], RZ ;  /* 0x000000ff1200d986 */ /* 0x0003e8000c101d1a */
[----:B------:R1:W-:Y:S04]  /*11ad0*/  @!P4 STG.E.128 desc[UR26][R18.64+0x80], RZ ;  /* 0x000080ff1200c986 */ /* 0x0003e8000c101d1a */
[----:B------:R1:W-:Y:S04]  /*11ae0*/  @!P2 STG.E.128 desc[UR26][R18.64+0x100], RZ ;  /* 0x000100ff1200a986 */ /* 0x0003e8000c101d1a */
[----:B------:R1:W-:Y:S02]  /*11af0*/  @!P1 STG.E.128 desc[UR26][R18.64+0x180], RZ ;  /* 0x000180ff12009986 */ /* 0x0003e4000c101d1a */
.L_x_90:
[----:B------:R-:W-:Y:S05]  /*11b00*/  BSYNC B0 ;  /* 0x0000000000007941 */ /* 0x000fea0003800000 */
.L_x_89:
[----:B------:R-:W-:Y:S01]  /*11b10*/  BSSY B0, `(.L_x_91) ;  /* 0x0000019000007945 */ /* 0x000fe20003800000 */
[----:B------:R-:W-:Y:S02]  /*11b20*/  ISETP.GE.AND P1, PT, R2, UR16, PT ;  /* 0x0000001002007c0c */ /* 0x000fe4000bf26270 */
[----:B------:R-:W-:Y:S01]  /*11b30*/  IADD3 R0, R16, 0x30, RZ ;  /* 0x0000003010007810 */ /* 0x000fe20007ffe0ff */
[----:B------:R-:W-:Y:S05]  /*11b40*/  @P0 BRA `(.L_x_92) ;  /* 0x0000000000540947 */ /* 0x000fea0003800000 */
[----:B------:R-:W-:Y:S01]  /*11b50*/  IADD3 R9, P0, R14, 0x10, RZ ;  /* 0x000000100e097810 */ /* 0x000fe20007f1e0ff */
[----:B------:R-:W-:Y:S01]  /*11b60*/  ULDC.64 UR4, c[0x0][0x298] ;  /* 0x0000a60000047ab9 */ /* 0x000fe20000000a00 */
[----:B-1----:R-:W-:Y:S01]  /*11b70*/  IMAD.MOV.U32 R18, RZ, RZ, R10 ;  /* 0x000000ffff127224 */ /* 0x002fe200078e000a */
        /* <DEDUP_REMOVED lines=14> */
[----:B------:R2:W-:Y:S04]  /*11c60*/  @!P5 STG.E.128 desc[UR26][R20.64], RZ ;  /* 0x000000ff1400d986 */ /* 0x0005e8000c101d1a */
[----:B------:R2:W-:Y:S04]  /*11c70*/  @!P4 STG.E.128 desc[UR26][R20.64+0x80], RZ ;  /* 0x000080ff1400c986 */ /* 0x0005e8000c101d1a */
[----:B------:R2:W-:Y:S04]  /*11c80*/  @!P2 STG.E.128 desc[UR26][R20.64+0x100], RZ ;  /* 0x000100ff1400a986 */ /* 0x0005e8000c101d1a */
[----:B------:R2:W-:Y:S02]  /*11c90*/  @!P0 STG.E.128 desc[UR26][R20.64+0x180], RZ ;  /* 0x000180ff14008986 */ /* 0x0005e4000c101d1a */
.L_x_92:
[----:B------:R-:W-:Y:S05]  /*11ca0*/  BSYNC B0 ;  /* 0x0000000000007941 */ /* 0x000fea0003800000 */
.L_x_91:
[----:B------:R-:W-:Y:S01]  /*11cb0*/  BSSY B0, `(.L_x_93) ;  /* 0x0000018000007945 */ /* 0x000fe20003800000 */
[----:B------:R-:W-:-:S03]  /*11cc0*/  ISETP.GE.AND P0, PT, R0, UR16, PT ;  /* 0x0000001000007c0c */ /* 0x000fc6000bf06270 */
[----:B------:R-:W-:Y:S10]  /*11cd0*/  @P1 BRA `(.L_x_94) ;  /* 0x0000000000541947 */ /* 0x000ff40003800000 */
        /* <DEDUP_REMOVED lines=14> */
[----:B--2---:R-:W-:Y:S01]  /*11dc0*/  LEA R20, P6, R18, UR4, 0x1 ;  /* 0x0000000412147c11 */ /* 0x004fe2000f8c08ff */
[----:B------:R-:W-:-:S05]  /*11dd0*/  IMAD.IADD R8, R19, 0x1, R8 ;  /* 0x0000000113087824 */ /* 0x000fca00078e0208 */
[----:B------:R-:W-:-:S05]  /*11de0*/  LEA.HI.X R21, R18, UR5, R8, 0x1, P6 ;  /* 0x0000000512157c11 */ /* 0x000fca000b0f0c08 */
[----:B------:R3:W-:Y:S04]  /*11df0*/  @!P5 STG.E.128 desc[UR26][R20.64], RZ ;  /* 0x000000ff1400d986 */ /* 0x0007e8000c101d1a */
[----:B------:R3:W-:Y:S04]  /*11e00*/  @!P4 STG.E.128 desc[UR26][R20.64+0x80], RZ ;  /* 0x000080ff1400c986 */ /* 0x0007e8000c101d1a */
[----:B------:R3:W-:Y:S04]  /*11e10*/  @!P2 STG.E.128 desc[UR26][R20.64+0x100], RZ ;  /* 0x000100ff1400a986 */ /* 0x0007e8000c101d1a */
[----:B------:R3:W-:Y:S02]  /*11e20*/  @!P1 STG.E.128 desc[UR26][R20.64+0x180], RZ ;  /* 0x000180ff14009986 */ /* 0x0007e4000c101d1a */
.L_x_94:
[----:B------:R-:W-:Y:S05]  /*11e30*/  BSYNC B0 ;  /* 0x0000000000007941 */ /* 0x000fea0003800000 */
.L_x_93:
[----:B------:R-:W-:Y:S01]  /*11e40*/  BSSY B0, `(.L_x_95) ;  /* 0x000001a000007945 */ /* 0x000fe20003800000 */
[----:B------:R-:W-:Y:S02]  /*11e50*/  ISETP.GE.OR P6, PT, R16, UR16, P3 ;  /* 0x0000001010007c0c */ /* 0x000fe40009fc6670 */
[----:B------:R-:W-:Y:S02]  /*11e60*/  ISETP.GE.OR P5, PT, R3, UR16, P3 ;  /* 0x0000001003007c0c */ /* 0x000fe40009fa6670 */
[----:B------:R-:W-:Y:S02]  /*11e70*/  ISETP.GE.OR P4, PT, R2, UR16, P3 ;  /* 0x0000001002007c0c */ /* 0x000fe40009f86670 */
[----:B------:R-:W-:Y:S01]  /*11e80*/  ISETP.GE.OR P3, PT, R0, UR16, P3 ;  /* 0x0000001000007c0c */ /* 0x000fe20009f66670 */
[----:B------:R-:W-:-:S12]  /*11e90*/  @P0 BRA `(.L_x_96) ;  /* 0x0000000000500947 */ /* 0x000fd80003800000 */
[----:B------:R-:W-:Y:S01]  /*11ea0*/  IADD3 R8, P0, R14, 0x30, RZ ;  /* 0x000000300e087810 */ /* 0x000fe20007f1e0ff */
[----:B------:R-:W-:Y:S01]  /*11eb0*/  ULDC.64 UR4, c[0x0][0x298] ;  /* 0x0000a60000047ab9 */ /* 0x000fe20000000a00 */
[----:B------:R-:W-:Y:S01]  /*11ec0*/  IMAD.MOV.U32 R11, RZ, RZ, R13 ;  /* 0x000000ffff0b7224 */ /* 0x000fe200078e000d */
[----:B------:R-:W-:Y:S02]  /*11ed0*/  ULDC UR7, c[0x0][0x2d0] ;  /* 0x0000b40000077ab9 */ /* 0x000fe40000000800 */
        /* <DEDUP_REMOVED lines=11> */
[----:B------:R4:W-:Y:S01]  /*11f90*/  @!P0 STG.E.128 desc[UR26][R8.64], RZ ;  /* 0x000000ff08008986 */ /* 0x0009e2000c101d1a */
[----:B------:R-:W-:-:S03]  /*11fa0*/  ISETP.GE.AND P0, PT, R4, UR7, PT ;  /* 0x0000000704007c0c */ /* 0x000fc6000bf06270 */
[----:B------:R4:W-:Y:S06]  /*11fb0*/  @!P2 STG.E.128 desc[UR26][R8.64+0x80], RZ ;  /* 0x000080ff0800a986 */ /* 0x0009ec000c101d1a */
[----:B------:R4:W-:Y:S04]  /*11fc0*/  @!P1 STG.E.128 desc[UR26][R8.64+0x100], RZ ;  /* 0x000100ff08009986 */ /* 0x0009e8000c101d1a */
[----:B------:R4:W-:Y:S02]  /*11fd0*/  @!P0 STG.E.128 desc[UR26][R8.64+0x180], RZ ;  /* 0x000180ff08008986 */ /* 0x0009e4000c101d1a */
.L_x_96:
[----:B------:R-:W-:Y:S05]  /*11fe0*/  BSYNC B0 ;  /* 0x0000000000007941 */ /* 0x000fea0003800000 */
.L_x_95:
[----:B------:R-:W-:Y:S04]  /*11ff0*/  BSSY B0, `(.L_x_97) ;  /* 0x000000a000007945 */ /* 0x000fe80003800000 */
[----:B------:R-:W-:Y:S05]  /*12000*/  @P6 BRA `(.L_x_98) ;  /* 0x0000000000206947 */ /* 0x000fea0003800000 */
[----:B------:R-:W-:Y:S01]  /*12010*/  IMAD R4, R16, UR20, RZ ;  /* 0x0000001410047c24 */ /* 0x000fe2000f8e02ff */
[----:B------:R-:W-:-:S04]  /*12020*/  ULDC.64 UR4, c[0x0][0x2b0] ;  /* 0x0000ac0000047ab9 */ /* 0x000fc80000000a00 */
[----:B------:R-:W-:-:S04]  /*12030*/  IADD3 R5, P0, R4, UR6, RZ ;  /* 0x0000000604057c10 */ /* 0x000fc8000ff1e0ff */
[----:B------:R-:W-:Y:S02]  /*12040*/  LEA.HI.X.SX32 R4, R4, UR22, 0x1, P0 ;  /* 0x0000001604047c11 */ /* 0x000fe400080f0eff */
[----:B------:R-:W-:-:S04]  /*12050*/  LEA R6, P0, R5, UR4, 0x2 ;  /* 0x0000000405067c11 */ /* 0x000fc8000f8010ff */
[----:B------:R-:W-:Y:S01]  /*12060*/  LEA.HI.X R7, R5, UR5, R4, 0x2, P0 ;  /* 0x0000000505077c11 */ /* 0x000fe200080f1404 */
[----:B------:R-:W-:-:S05]  /*12070*/  IMAD.MOV.U32 R4, RZ, RZ, 0x7f800000 ;  /* 0x7f800000ff047424 */ /* 0x000fca00078e00ff */
[----:B------:R1:W-:Y:S03]  /*12080*/  STG.E desc[UR26][R6.64], R4 ;  /* 0x0000000406007986 */ /* 0x0003e6000c10191a */
.L_x_98:
[----:B------:R-:W-:Y:S05]  /*12090*/  BSYNC B0 ;  /* 0x0000000000007941 */ /* 0x000fea0003800000 */
.L_x_97:
[----:B------:R-:W-:Y:S04]  /*120a0*/  BSSY B0, `(.L_x_99) ;  /* 0x000000a000007945 */ /* 0x000fe80003800000 */
[----:B------:R-:W-:Y:S05]  /*120b0*/  @P5 BRA `(.L_x_100) ;  /* 0x0000000000205947 */ /* 0x000fea0003800000 */
[----:B------:R-:W-:Y:S01]  /*120c0*/  IMAD R3, R3, UR20, RZ ;  /* 0x0000001403037c24 */ /* 0x000fe2000f8e02ff */
[----:B------:R-:W-:-:S04]  /*120d0*/  ULDC.64 UR4, c[0x0][0x2b0] ;  /* 0x0000ac0000047ab9 */ /* 0x000fc80000000a00 */
[----:B-1----:R-:W-:-:S04]  /*120e0*/  IADD3 R4, P0, R3, UR6, RZ ;  /* 0x0000000603047c10 */ /* 0x002fc8000ff1e0ff */
[----:B------:R-:W-:Y:S02]  /*120f0*/  LEA.HI.X.SX32 R3, R3, UR22, 0x1, P0 ;  /* 0x0000001603037c11 */ /* 0x000fe400080f0eff */
[----:B------:R-:W-:-:S04]  /*12100*/  LEA R6, P0, R4, UR4, 0x2 ;  /* 0x0000000404067c11 */ /* 0x000fc8000f8010ff */
[----:B------:R-:W-:Y:S01]  /*12110*/  LEA.HI.X R7, R4, UR5, R3, 0x2, P0 ;  /* 0x0000000504077c11 */ /* 0x000fe200080f1403 */
[----:B------:R-:W-:-:S05]  /*12120*/  IMAD.MOV.U32 R3, RZ, RZ, 0x7f800000 ;  /* 0x7f800000ff037424 */ /* 0x000fca00078e00ff */
[----:B------:R1:W-:Y:S03]  /*12130*/  STG.E desc[UR26][R6.64], R3 ;  /* 0x0000000306007986 */ /* 0x0003e6000c10191a */
.L_x_100:
[----:B------:R-:W-:Y:S05]  /*12140*/  BSYNC B0 ;  /* 0x0000000000007941 */ /* 0x000fea0003800000 */
.L_x_99:
        /* <DEDUP_REMOVED lines=10> */
.L_x_102:
[----:B------:R-:W-:Y:S05]  /*121f0*/  BSYNC B0 ;  /* 0x0000000000007941 */ /* 0x000fea0003800000 */
.L_x_101:
[----:B------:R-:W-:Y:S05]  /*12200*/  @P3 EXIT ;  /* 0x000000000000394d */ /* 0x000fea0003800000 */
[----:B------:R-:W-:Y:S01]  /*12210*/  IMAD R0, R0, UR20, RZ ;  /* 0x0000001400007c24 */ /* 0x000fe2000f8e02ff */
[----:B------:R-:W-:-:S04]  /*12220*/  ULDC.64 UR4, c[0x0][0x2b0] ;  /* 0x0000ac0000047ab9 */ /* 0x000fc80000000a00 */
[----:B-1----:R-:W-:-:S04]  /*12230*/  IADD3 R2, P0, R0, UR6, RZ ;  /* 0x0000000600027c10 */ /* 0x002fc8000ff1e0ff */
[----:B------:R-:W-:Y:S02]  /*12240*/  LEA.HI.X.SX32 R0, R0, UR22, 0x1, P0 ;  /* 0x0000001600007c11 */ /* 0x000fe400080f0eff */
[----:B------:R-:W-:-:S04]  /*12250*/  LEA R4, P0, R2, UR4, 0x2 ;  /* 0x0000000402047c11 */ /* 0x000fc8000f8010ff */
[----:B------:R-:W-:Y:S01]  /*12260*/  LEA.HI.X R5, R2, UR5, R0, 0x2, P0 ;  /* 0x0000000502057c11 */ /* 0x000fe200080f1400 */
[----:B------:R-:W-:-:S05]  /*12270*/  IMAD.MOV.U32 R0, RZ, RZ, 0x7f800000 ;  /* 0x7f800000ff007424 */ /* 0x000fca00078e00ff */
[----:B------:R-:W-:Y:S01]  /*12280*/  STG.E desc[UR26][R4.64], R0 ;  /* 0x0000000004007986 */ /* 0x000fe2000c10191a */
[----:B------:R-:W-:Y:S05]  /*12290*/  EXIT ;  /* 0x000000000000794d */ /* 0x000fea0003800000 */
.L_x_103:
        /* <DEDUP_REMOVED lines=14> */
.L_x_1258:


//--------------------- .text._ZN5flash16flash_fwd_kernelI23Flash_fwd_kernel_traitsILi256ELi64ELi64ELi4ELb0ELb0EN7cutlass10bfloat16_tE19Flash_kernel_traitsILi256ELi64ELi64ELi4ES3_EELb0ELb1ELb0ELb1ELb0ELb0ELb0ELb0EEEvNS_16Flash_fwd_paramsE --------------------------
	.section	.text._ZN5flash16flash_fwd_kernelI23Flash_fwd_kernel_traitsILi256ELi64ELi64ELi4ELb0ELb0EN7cutlass10bfloat16_tE19Flash_kernel_traitsILi256ELi64ELi64ELi4ES3_EELb0ELb1ELb0ELb1ELb0ELb0ELb0ELb0EEEvNS_16Flash_fwd_paramsE,"ax",@progbits
	.align	128
        .global         _ZN5flash16flash_fwd_kernelI23Flash_fwd_kernel_traitsILi256ELi64ELi64ELi4ELb0ELb0EN7cutlass10bfloat16_tE19Flash_kernel_traitsILi256ELi64ELi64ELi4ES3_EELb0ELb1ELb0ELb1ELb0ELb0ELb0ELb0EEEvNS_16Flash_fwd_paramsE
        .type           _ZN5flash16flash_fwd_kernelI23Flash_fwd_kernel_traitsILi256ELi64ELi64ELi4ELb0ELb0EN7cutlass10bfloat16_tE19Flash_kernel_traitsILi256ELi64ELi64ELi4ES3_EELb0ELb1ELb0ELb1ELb0ELb0ELb0ELb0EEEvNS_16Flash_fwd_paramsE,@function
        .size           _ZN5flash16flash_fwd_kernelI23Flash_fwd_kernel_traitsILi256ELi64ELi64ELi4ELb0ELb0EN7cutlass10bfloat16_tE19Flash_kernel_traitsILi256ELi64ELi64ELi4ES3_EELb0ELb1ELb0ELb1ELb0ELb0ELb0ELb0EEEvNS_16Flash_fwd_paramsE,(.L_x_1259 - _ZN5flash16flash_fwd_kernelI23Flash_fwd_kernel_traitsILi256ELi64ELi64ELi4ELb0ELb0EN7cutlass10bfloat16_tE19Flash_kernel_traitsILi256ELi64ELi64ELi4ES3_EELb0ELb1ELb0ELb1ELb0ELb0ELb0ELb0EEEvNS_16Flash_fwd_paramsE)
        .other          _ZN5flash16flash_fwd_kernelI23Flash_fwd_kernel_traitsILi256ELi64ELi64ELi4ELb0ELb0EN7cutlass10bfloat16_tE19Flash_kernel_traitsILi256ELi64ELi64ELi4ES3_EELb0ELb1ELb0ELb1ELb0ELb0ELb0ELb0EEEvNS_16Flash_fwd_paramsE,@"STO_CUDA_ENTRY STV_DEFAULT"
_ZN5flash16flash_fwd_kernelI23Flash_fwd_kernel_traitsILi256ELi64ELi64ELi4ELb0ELb0EN7cutlass10bfloat16_tE19Flash_kernel_traitsILi256ELi64ELi64ELi4ES3_EELb0ELb1ELb0ELb1ELb0ELb0ELb0ELb0EEEvNS_16Flash_fwd_paramsE:
.text._ZN5flash16flash_fwd_kernelI23Flash_fwd_kernel_traitsILi256ELi64ELi64ELi4ELb0ELb0EN7cutlass10bfloat16_tE19Flash_kernel_traitsILi256ELi64ELi64ELi4ES3_EELb0ELb1ELb0ELb1ELb0ELb0ELb0ELb0EEEvNS_16Flash_fwd_paramsE:
        /* <DEDUP_REMOVED lines=55> */
.L_x_104:
[----:B------:R-:W-:-:S05]  /*0370*/  ULDC UR7, c[0x0][0x2c8] ;  /* 0x0000b20000077ab9 */ /* 0x000fca0000000800 */
.L_x_105:
        /* <DEDUP_REMOVED lines=40> */
[----:B------:R-:W-:Y:S01]  /*0600*/  @UP1 ULDC.64 UR4, c[0x0][0x240] ;  /* 0x0000900000041ab9 */ /* 0x000fe20000000a00 */
[----:B------:R-:W-:Y:S02]  /*0610*/  @!UP1 USHF.R.S32.HI UR7, URZ, 0x1f, UR30 ;  /* 0x0000001f3f079899 */ /* 0x000fe4000801141e */
[----:B------:R-:W-:Y:S02]  /*0620*/  @UP1 UIMAD.WIDE.U32 UR36, UR14, UR4, URZ ;  /* 0x000000040e2412a5 */ /* 0x000fe4000f8e003f */
[----:B------:R-:W-:Y:S02]  /*0630*/  @UP0 UIADD3 UR21, UR11, UR6, URZ ;  /* 0x000000060b150290 */ /* 0x000fe4000fffe03f */
[----:B------:R-:W-:Y:S01]  /*0640*/  @UP1 UIMAD UR34, UR14, UR5, UR37 ;  /* 0x000000050e2212a4 */ /* 0x000fe2000f8e0225 */
[----:B------:R-:W-:Y:S02]  /*0650*/  @UP0 ULDC.64 UR8, c[0x0][0x248] ;  /* 0x0000920000080ab9 */ /* 0x000fe40000000a00 */
[----:B------:R-:W-:Y:S01]  /*0660*/  @!UP1 ULDC.64 UR4, c[0x0][0x228] ;  /* 0x00008a0000049ab9 */ /* 0x000fe20000000a00 */
[----:B------:R-:W-:-:S02]  /*0670*/  @UP0 UIMAD.WIDE.U32 UR22, UR21, UR8, URZ ;  /* 0x00000008151602a5 */ /* 0x000fc4000f8e003f */
[----:B------:R-:W-:Y:S02]  /*0680*/  @!UP1 UIMAD.WIDE.U32 UR12, UR30, UR4, URZ ;  /* 0x000000041e0c92a5 */ /* 0x000fe4000f8e003f */
[----:B------:R-:W-:Y:S02]  /*0690*/  @!UP1 UIMAD UR4, UR7, UR4, URZ ;  /* 0x00000004070492a4 */ /* 0x000fe4000f8e023f */
[----:B------:R-:W-:Y:S02]  /*06a0*/  @UP0 UIMAD UR21, UR21, UR9, URZ ;  /* 0x00000009151502a4 */ /* 0x000fe4000f8e023f */
[----:B------:R-:W-:Y:S01]  /*06b0*/  @!UP1 UIMAD UR5, UR30, UR5, UR4 ;  /* 0x000000051e0592a4 */ /* 0x000fe2000f8e0204 */
[----:B------:R-:W-:Y:S01]  /*06c0*/  @UP1 UMOV UR10, UR36 ;  /* 0x00000024000a1c82 */ /* 0x000fe20008000000 */
        /* <DEDUP_REMOVED lines=16> */
[----:B------:R-:W-:-:S12]  /*07d0*/  UIADD3 UR21, UR23, UR5, URZ ;  /* 0x0000000517157290 */ /* 0x000fd8000fffe03f */
.L_x_107:
[----:B------:R-:W-:Y:S01]  /*07e0*/  ULDC UR4, c[0x0][0x278] ;  /* 0x00009e0000047ab9 */ /* 0x000fe20000000800 */
[----:B------:R-:W1:Y:S01]  /*07f0*/  S2R R2, SR_CTAID.Z ;  /* 0x0000000000027919 */ /* 0x000e620000002700 */
[----:B------:R-:W-:Y:S01]  /*0800*/  IMAD.U32 R0, RZ, RZ, UR4 ;  /* 0x00000004ff007e24 */ /* 0x000fe2000f8e00ff */
[----:B------:R-:W-:Y:S01]  /*0810*/  SHF.R.S32.HI R82, RZ, 0x1f, R80 ;  /* 0x0000001fff527819 */ /* 0x000fe20000011450 */
[----:B------:R-:W-:Y:S01]  /*0820*/  IMAD.U32 R22, RZ, RZ, UR15 ;  /* 0x0000000fff167e24 */ /* 0x000fe2000f8e00ff */
[----:B------:R-:W-:Y:S02]  /*0830*/  USHF.R.S32.HI UR31, URZ, 0x1f, UR32 ;  /* 0x0000001f3f1f7899 */ /* 0x000fe40008011420 */
[----:B------:R-:W-:Y:S01]  /*0840*/  IABS R0, R0 ;  /* 0x0000000000007213 */ /* 0x000fe20000000000 */
[----:B------:R-:W-:Y:S01]  /*0850*/  UIADD3 UR36, -UR25, UR16, URZ ;  /* 0x0000001019247290 */ /* 0x000fe2000fffe13f */
[----:B------:R-:W-:Y:S02]  /*0860*/  LEA.HI R166, R82, R80, RZ, 0x3 ;  /* 0x0000005052a67211 */ /* 0x000fe400078f18ff */
[----:B------:R-:W-:-:S02]  /*0870*/  R2UR UR5, R0 ;  /* 0x00000000000572ca */ /* 0x000fc400000e0000 */
[----:B------:R-:W-:Y:S02]  /*0880*/  LOP3.LUT R12, R166, 0xfffffff8, RZ, 0xc0, !PT ;  /* 0xfffffff8a60c7812 */ /* 0x000fe400078ec0ff */
[----:B------:R-:W-:-:S03]  /*0890*/  SHF.R.S32.HI R166, RZ, 0x3, R166 ;  /* 0x00000003ffa67819 */ /* 0x000fc600000114a6 */
[----:B------:R-:W-:Y:S01]  /*08a0*/  IMAD.IADD R12, R80, 0x1, -R12 ;  /* 0x00000001500c7824 */ /* 0x000fe200078e0a0c */
[--C-:B------:R-:W-:Y:S01]  /*08b0*/  SHF.R.S32.HI R167, RZ, 0x1f, R166.reuse ;  /* 0x0000001fffa77819 */ /* 0x100fe200000114a6 */
[----:B------:R-:W-:Y:S02]  /*08c0*/  IMAD.SHL.U32 R219, R166, 0x40, RZ ;  /* 0x00000040a6db7824 */ /* 0x000fe400078e00ff */
[----:B------:R-:W-:Y:S02]  /*08d0*/  IMAD.SHL.U32 R6, R12, 0x8, RZ ;  /* 0x000000080c067824 */ /* 0x000fe400078e00ff */
[----:B------:R-:W2:Y:S01]  /*08e0*/  I2F.RP R0, UR5 ;  /* 0x0000000500007d06 */ /* 0x000ea20008209400 */
[----:B------:R-:W-:Y:S01]  /*08f0*/  LOP3.LUT R219, R219, 0x1c0, RZ, 0xc0, !PT ;  /* 0x000001c0dbdb7812 */ /* 0x000fe200078ec0ff */
[----:B------:R-:W-:Y:S01]  /*0900*/  IMAD.WIDE R22, R22, 0x40, R166 ;  /* 0x0000004016167825 */ /* 0x000fe200078e02a6 */
[----:B------:R-:W-:Y:S02]  /*0910*/  SHF.R.S32.HI R7, RZ, 0x1f, R6 ;  /* 0x0000001fff077819 */ /* 0x000fe40000011406 */
[----:B-1----:R-:W-:-:S04]  /*0920*/  IABS R2, R2 ;  /* 0x0000000200027213 */ /* 0x002fc80000000000 */
[----:B------:R-:W-:Y:S01]  /*0930*/  R2UR UR7, R2 ;  /* 0x00000000020772ca */ /* 0x000fe200000e0000 */
[----:B--2---:R-:W1:Y:S01]  /*0940*/  MUFU.RCP R0, R0 ;  /* 0x0000000000007308 */ /* 0x004e620000001000 */
[----:B------:R-:W-:Y:S02]  /*0950*/  LOP3.LUT R2, R219, 0x38, R6, 0xf8, !PT ;  /* 0x00000038db027812 */ /* 0x000fe400078ef806 */
[----:B------:R-:W-:-:S04]  /*0960*/  SHF.R.U32.HI R219, RZ, 0x3, R219 ;  /* 0x00000003ffdb7819 */ /* 0x000fc800000116db */
[----:B------:R-:W-:Y:S01]  /*0970*/  LOP3.LUT R219, R2, R219, RZ, 0x3c, !PT ;  /* 0x000000db02db7212 */ /* 0x000fe200078e3cff */
[----:B-1----:R-:W-:-:S06]  /*0980*/  VIADD R0, R0, 0xffffffe ;  /* 0x0ffffffe00007836 */ /* 0x002fcc0000000000 */
[----:B------:R-:W1:Y:S02]  /*0990*/  F2I.FTZ.U32.TRUNC.NTZ R0, R0 ;  /* 0x0000000000007305 */ /* 0x000e64000021f000 */
[----:B-1----:R-:W-:Y:S02]  /*09a0*/  R2UR UR13, R0 ;  /* 0x00000000000d72ca */ /* 0x002fe400000e0000 */
[----:B------:R-:W-:-:S05]  /*09b0*/  LEA.HI R0, R82, R80, RZ, 0x6 ;  /* 0x0000005052007211 */ /* 0x000fca00078f30ff */
[----:B------:R-:W-:-:S06]  /*09c0*/  IMAD.SHL.U32 R0, R0, 0x8, RZ ;  /* 0x0000000800007824 */ /* 0x000fcc00078e00ff */
[----:B------:R-:W-:-:S04]  /*09d0*/  UIADD3 UR12, URZ, -UR13, URZ ;  /* 0x8000000d3f0c7290 */ /* 0x000fc8000fffe03f */
[----:B------:R-:W-:-:S03]  /*09e0*/  UIMAD UR17, UR12, UR5, URZ ;  /* 0x000000050c1172a4 */ /* 0x000fc6000f8e023f */
[----:B------:R-:W-:Y:S02]  /*09f0*/  UMOV UR12, URZ ;  /* 0x0000003f000c7c82 */ /* 0x000fe40008000000 */
[----:B------:R-:W-:Y:S02]  /*0a00*/  UIMAD.WIDE.U32 UR12, UR13, UR17, UR12 ;  /* 0x000000110d0c72a5 */ /* 0x000fe4000f8e000c */
[----:B------:R-:W-:Y:S02]  /*0a10*/  UIADD3 UR17, UR19, -0x1, URZ ;  /* 0xffffffff13117890 */ /* 0x000fe4000fffe03f */
        /* <DEDUP_REMOVED lines=22> */
[----:B------:R-:W-:Y:S11]  /*0b80*/  @P0 BRA `(.L_x_108) ;  /* 0x0000000000380947 */ /* 0x000ff60003800000 */
        /* <DEDUP_REMOVED lines=8> */
[----:B------:R-:W-:Y:S01]  /*0c10*/  UIMAD UR11, UR11, UR4, URZ ;  /* 0x000000040b0b72a4 */ /* 0x000fe2000f8e023f */
[----:B------:R-:W-:Y:S02]  /*0c20*/  UMOV UR12, UR38 ;  /* 0x00000026000c7c82 */ /* 0x000fe40008000000 */
[----:B------:R-:W-:Y:S02]  /*0c30*/  UIMAD.WIDE.U32 UR12, UR30, UR4, UR12 ;  /* 0x000000041e0c72a5 */ /* 0x000fe4000f8e000c */
[----:B------:R-:W-:-:S04]  /*0c40*/  UIMAD UR5, UR30, UR5, UR11 ;  /* 0x000000051e0572a4 */ /* 0x000fc8000f8e020b */
[----:B------:R-:W-:Y:S01]  /*0c50*/  UIADD3 UR23, UR13, UR5, URZ ;  /* 0x000000050d177290 */ /* 0x000fe2000fffe03f */
[----:B------:R-:W-:-:S11]  /*0c60*/  UMOV UR24, UR12 ;  /* 0x0000000c00187c82 */ /* 0x000fd60008000000 */
.L_x_108:
[----:B------:R-:W1:Y:S01]  /*0c70*/  S2UR UR37, SR_CgaCtaId ;  /* 0x00000000002579c3 */ /* 0x000e620000008800 */
[----:B------:R-:W-:Y:S01]  /*0c80*/  ULDC.64 UR4, c[0x0][0x258] ;  /* 0x0000960000047ab9 */ /* 0x000fe20000000a00 */
[----:B------:R-:W-:Y:S01]  /*0c90*/  IADD3 R2, P0, R6, UR10, RZ ;  /* 0x0000000a06027c10 */ /* 0x000fe2000ff1e0ff */
[----:B------:R-:W-:Y:S01]  /*0ca0*/  ULDC.64 UR12, c[0x0][0x260] ;  /* 0x00009800000c7ab9 */ /* 0x000fe20000000a00 */
[----:B------:R-:W-:Y:S01]  /*0cb0*/  UIMAD UR35, UR31, UR4, URZ ;  /* 0x000000041f2372a4 */ /* 0x000fe2000f8e023f */
[----:B------:R-:W-:Y:S01]  /*0cc0*/  IMAD.U32 R18, RZ, RZ, UR4 ;  /* 0x00000004ff127e24 */ /* 0x000fe2000f8e00ff */
[----:B------:R-:W-:Y:S01]  /*0cd0*/  UIMAD UR4, UR33, UR12, URZ ;  /* 0x0000000c210472a4 */ /* 0x000fe2000f8e023f */
[C---:B------:R-:W-:Y:S01]  /*0ce0*/  ISETP.GE.AND P1, PT, R166.reuse, UR36, PT ;  /* 0x00000024a6007c0c */ /* 0x040fe2000bf26270 */
[----:B------:R-:W-:Y:S01]  /*0cf0*/  ULDC.64 UR10, c[0x0][0x268] ;  /* 0x00009a00000a7ab9 */ /* 0x000fe20000000a00 */
[----:B------:R-:W-:Y:S01]  /*0d00*/  IADD3.X R3, R7, UR34, RZ, P0, !PT ;  /* 0x0000002207037c10 */ /* 0x000fe200087fe4ff */
[----:B------:R-:W-:Y:S01]  /*0d10*/  UIMAD UR34, UR33, UR10, URZ ;  /* 0x0000000a212272a4 */ /* 0x000fe2000f8e023f */
[----:B------:R-:W-:Y:S01]  /*0d20*/  LOP3.LUT R219, R219, 0xfffffe00, R0, 0xf8, !PT ;  /* 0xfffffe00dbdb7812 */ /* 0x000fe200078ef800 */
[----:B------:R-:W-:Y:S01]  /*0d30*/  UIMAD UR5, UR32, UR5, UR35 ;  /* 0x00000005200572a4 */ /* 0x000fe2000f8e0223 */
[----:B------:R-:W-:Y:S01]  /*0d40*/  VIADD R0, R166, 0x10 ;  /* 0x00000010a6007836 */ /* 0x000fe20000000000 */
[----:B------:R-:W-:Y:S01]  /*0d50*/  UIMAD UR33, UR18, UR13, UR4 ;  /* 0x0000000d122172a4 */ /* 0x000fe2000f8e0204 */
[----:B------:R-:W-:Y:S01]  /*0d60*/  IMAD.WIDE.U32 R18, R18, UR32, R2 ;  /* 0x0000002012127c25 */ /* 0x000fe2000f8e0002 */
[----:B------:R-:W-:Y:S01]  /*0d70*/  UIMAD UR34, UR18, UR11, UR34 ;  /* 0x0000000b122272a4 */ /* 0x000fe2000f8e0222 */
[----:B------:R-:W-:Y:S01]  /*0d80*/  MOV R248, UR10 ;  /* 0x0000000a00f87c02 */ /* 0x000fe20008000f00 */
[----:B------:R-:W-:Y:S01]  /*0d90*/  UMOV UR4, 0x400 ;  /* 0x0000040000047882 */ /* 0x000fe20000000000 */
[C---:B------:R-:W-:Y:S01]  /*0da0*/  VIADD R14, R166.reuse, 0x20 ;  /* 0x00000020a60e7836 */ /* 0x040fe20000000000 */
[----:B------:R-:W-:Y:S01]  /*0db0*/  UIMAD UR35, UR17, -0x40, UR28 ;  /* 0xffffffc0112378a4 */ /* 0x000fe2000f8e021c */
[----:B------:R-:W-:Y:S01]  /*0dc0*/  IMAD.U32 R232, RZ, RZ, UR12 ;  /* 0x0000000cffe87e24 */ /* 0x000fe2000f8e00ff */
[----:B------:R-:W-:Y:S01]  /*0dd0*/  IADD3 R21, R19, UR5, RZ ;  /* 0x0000000513157c10 */ /* 0x000fe2000fffe0ff */
[----:B------:R-:W-:Y:S01]  /*0de0*/  BSSY B0, `(.L_x_109) ;  /* 0x0000038000007945 */ /* 0x000fe20003800000 */
[----:B-1----:R-:W-:Y:S01]  /*0df0*/  ULEA UR4, UR37, UR4, 0x18 ;  /* 0x0000000425047291 */ /* 0x002fe2000f8ec03f */
[----:B------:R-:W-:Y:S01]  /*0e00*/  IADD3 R13, R166, 0x30, RZ ;  /* 0x00000030a60d7810 */ /* 0x000fe20007ffe0ff */
[----:B------:R-:W-:Y:S01]  /*0e10*/  VIADD R230, R6, 0x40 ;  /* 0x0000004006e67836 */ /* 0x000fe20000000000 */
[----:B------:R-:W-:Y:S01]  /*0e20*/  ISETP.GE.AND P0, PT, R0, UR36, PT ;  /* 0x0000002400007c0c */ /* 0x000fe2000bf06270 */
[----:B------:R-:W-:Y:S01]  /*0e30*/  VIADD R228, R6, 0xc0 ;  /* 0x000000c006e47836 */ /* 0x000fe20000000000 */
[----:B------:R-:W-:Y:S01]  /*0e40*/  ISETP.GE.AND P5, PT, R14, UR36, PT ;  /* 0x000000240e007c0c */ /* 0x000fe2000bfa6270 */
[----:B------:R-:W-:Y:S01]  /*0e50*/  IMAD R11, R167, UR8, RZ ;  /* 0x00000008a70b7c24 */ /* 0x000fe2000f8e02ff */
[----:B------:R-:W-:Y:S01]  /*0e60*/  IADD3 R229, R6, 0x80, RZ ;  /* 0x0000008006e57810 */ /* 0x000fe20007ffe0ff */
[----:B------:R-:W-:Y:S01]  /*0e70*/  IMAD.WIDE.U32 R24, R166, UR8, R6 ;  /* 0x00000008a6187c25 */ /* 0x000fe2000f8e0006 */
        /* <DEDUP_REMOVED lines=46> */
.L_x_110:
[----:B------:R-:W-:Y:S05]  /*1160*/  BSYNC B0 ;  /* 0x0000000000007941 */ /* 0x000fea0003800000 */
.L_x_109:
[----:B------:R-:W-:Y:S01]  /*1170*/  IMAD R11, R166, UR9, R11 ;  /* 0x00000009a60b7c24 */ /* 0x000fe2000f8e020b */
[----:B------:R-:W-:Y:S01]  /*1180*/  IADD3 R24, P1, R24, UR22, RZ ;  /* 0x0000001618187c10 */ /* 0x000fe2000ff3e0ff */
[----:B--2---:R-:W-:Y:S01]  /*1190*/  IMAD R4, R167, UR6, RZ ;  /* 0x00000006a7047c24 */ /* 0x004fe2000f8e02ff */
[----:B------:R-:W-:Y:S01]  /*11a0*/  BSSY B0, `(.L_x_111) ;  /* 0x0000035000007945 */ /* 0x000fe20003800000 */
[----:B------:R-:W-:Y:S01]  /*11b0*/  ISETP.GE.AND P6, PT, R13, UR36, PT ;  /* 0x000000240d007c0c */ /* 0x000fe2000bfc6270 */
[----:B------:R-:W-:Y:S01]  /*11c0*/  IMAD.WIDE.U32 R16, R166, UR6, R6 ;  /* 0x00000006a6107c25 */ /* 0x000fe2000f8e0006 */
[----:B------:R-:W-:-:S03]  /*11d0*/  IADD3.X R25, R25, UR21, R11, P1, !PT ;  /* 0x0000001519197c10 */ /* 0x000fc60008ffe40b */
[----:B------:R-:W-:Y:S01]  /*11e0*/  IMAD R4, R166, UR7, R4 ;  /* 0x00000007a6047c24 */ /* 0x000fe2000f8e0204 */
[----:B------:R-:W-:Y:S07]  /*11f0*/  @P0 BRA `(.L_x_112) ;  /* 0x0000000000bc0947 */ /* 0x000fee0003800000 */
        /* <DEDUP_REMOVED lines=8> */
[----:B------:R-:W-:Y:S02]  /*1280*/  IMAD.MOV.U32 R27, RZ, RZ, R21 ;  /* 0x000000ffff1b7224 */ /* 0x000fe400078e0015 */
[----:B------:R-:W-:-:S02]  /*1290*/  IMAD R5, R5, UR10, RZ ;  /* 0x0000000a05057c24 */ /* 0x000fc4000f8e02ff */
[----:B------:R-:W-:-:S04]  /*12a0*/  IMAD.WIDE.U32 R26, R15, UR10, R26 ;  /* 0x0000000a0f1a7c25 */ /* 0x000fc8000f8e001a */
[----:B------:R-:W2:Y:S01]  /*12b0*/  @!P3 LDC.64 R8, c[0x0][0x210] ;  /* 0x00008400ff08bb82 */ /* 0x000ea20000000a00 */
[----:B------:R-:W-:Y:S01]  /*12c0*/  IMAD R5, R15, UR11, R5 ;  /* 0x0000000b0f057c24 */ /* 0x000fe2000f8e0205 */
[----:B------:R3:W-:Y:S03]  /*12d0*/  @P4 STS.128 [R219+0x800], RZ ;  /* 0x000800ffdb004388 */ /* 0x0007e60000000c00 */
[----:B------:R-:W-:-:S03]  /*12e0*/  IMAD.IADD R5, R27, 0x1, R5 ;  /* 0x000000011b057824 */ /* 0x000fc600078e0205 */
[----:B------:R-:W4:Y:S08]  /*12f0*/  @!P4 LDC.64 R10, c[0x0][0x210] ;  /* 0x00008400ff0acb82 */ /* 0x000f300000000a00 */
[----:B-1----:R-:W1:Y:S01]  /*1300*/  @!P2 LDC.64 R2, c[0x0][0x210] ;  /* 0x00008400ff02ab82 */ /* 0x002e620000000a00 */
[----:B--2---:R-:W-:-:S04]  /*1310*/  @!P3 LEA R8, P0, R26, R8, 0x1 ;  /* 0x000000081a08b211 */ /* 0x004fc800078008ff */
[----:B------:R-:W-:Y:S02]  /*1320*/  @!P3 LEA.HI.X R9, R26, R9, R5, 0x1, P0 ;  /* 0x000000091a09b211 */ /* 0x000fe400000f0c05 */
[----:B------:R-:W-:Y:S02]  /*1330*/  ISETP.GE.AND P0, PT, R228, UR5, PT ;  /* 0x00000005e4007c0c */ /* 0x000fe4000bf06270 */
[----:B----4-:R-:W-:-:S04]  /*1340*/  @!P4 LEA R10, P1, R26, R10, 0x1 ;  /* 0x0000000a1a0ac211 */ /* 0x010fc800078208ff */
        /* <DEDUP_REMOVED lines=26> */
.L_x_112:
[----:B------:R-:W-:Y:S05]  /*14f0*/  BSYNC B0 ;  /* 0x0000000000007941 */ /* 0x000fea0003800000 */
.L_x_111:
        /* <DEDUP_REMOVED lines=13> */
[----:B---3--:R-:W3:Y:S01]  /*15d0*/  @!P5 LDC.64 R10, c[0x0][0x210] ;  /* 0x00008400ff0adb82 */ /* 0x008ee20000000a00 */
[----:B------:R-:W-:Y:S01]  /*15e0*/  IMAD R5, R15, UR11, R5 ;  /* 0x0000000b0f057c24 */ /* 0x000fe2000f8e0205 */
[----:B------:R4:W-:Y:S03]  /*15f0*/  @P5 STS.128 [R219+0x1000], RZ ;  /* 0x001000ffdb005388 */ /* 0x0009e60000000c00 */
[----:B------:R-:W-:-:S03]  /*1600*/  IMAD.IADD R5, R27, 0x1, R5 ;  /* 0x000000011b057824 */ /* 0x000fc600078e0205 */
[----:B------:R-:W5:Y:S08]  /*1610*/  @!P4 LDC.64 R8, c[0x0][0x210] ;  /* 0x00008400ff08cb82 */ /* 0x000f700000000a00 */
[----:B-12---:R-:W1:Y:S01]  /*1620*/  @!P2 LDC.64 R2, c[0x0][0x210] ;  /* 0x00008400ff02ab82 */ /* 0x006e620000000a00 */
[----:B---3--:R-:W-:-:S04]  /*1630*/  @!P5 LEA R10, P0, R26, R10, 0x1 ;  /* 0x0000000a1a0ad211 */ /* 0x008fc800078008ff */
        /* <DEDUP_REMOVED lines=23> */
[----:B----4-:R-:W-:-:S04]  /*17b0*/  LEA R2, P0, R26, UR10, 0x1 ;  /* 0x0000000a1a027c11 */ /* 0x010fc8000f8008ff */
[----:B------:R-:W-:-:S05]  /*17c0*/  LEA.HI.X R3, R26, UR11, R5, 0x1, P0 ;  /* 0x0000000b1a037c11 */ /* 0x000fca00080f0c05 */
[----:B------:R-:W-:Y:S01]  /*17d0*/  @!PT LDS RZ, [RZ] ;  /* 0x00000000fffff984 */ /* 0x000fe20000000800 */
[----:B------:R-:W-:Y:S01]  /*17e0*/  @!PT LDS RZ, [RZ] ;  /* 0x00000000fffff984 */ /* 0x000fe20000000800 */
[----:B------:R-:W-:Y:S01]  /*17f0*/  @!PT LDS RZ, [RZ] ;  /* 0x00000000fffff984 */ /* 0x000fe20000000800 */
[----:B------:R1:W-:Y:S04]  /*1800*/  LDGSTS.E.BYPASS.LTC128B.128 [R219+0x7000], desc[UR26][R2.64+0x180] ;  /* 0x0700018002db7fae */ /* 0x0003e8000b901d5a */
.L_x_114:
[----:B------:R-:W-:Y:S05]  /*1810*/  BSYNC B0 ;  /* 0x0000000000007941 */ /* 0x000fea0003800000 */
.L_x_113:
[----:B------:R-:W-:Y:S01]  /*1820*/  USHF.L.U32 UR36, UR8, 0x6, URZ ;  /* 0x0000000608247899 */ /* 0x000fe2000800063f */
[----:B------:R-:W-:Y:S01]  /*1830*/  BSSY B0, `(.L_x_115) ;  /* 0x0000031000007945 */ /* 0x000fe20003800000 */
[----:B------:R-:W-:-:S03]  /*1840*/  IMAD.WIDE.U32 R232, R232, UR18, R24 ;  /* 0x00000012e8e87c25 */ /* 0x000fc6000f8e0018 */
        /* <DEDUP_REMOVED lines=11> */
[----:B---34-:R-:W3:Y:S01]  /*1900*/  @!P5 LDC.64 R10, c[0x0][0x210] ;  /* 0x00008400ff0adb82 */ /* 0x018ee20000000a00 */
        /* <DEDUP_REMOVED lines=35> */
.L_x_116:
[----:B------:R-:W-:Y:S05]  /*1b40*/  BSYNC B0 ;  /* 0x0000000000007941 */ /* 0x000fea0003800000 */
.L_x_115:
[----:B------:R-:W-:Y:S01]  /*1b50*/  USHF.L.U64.HI UR37, UR8, 0x6, UR9 ;  /* 0x0000000608257899 */ /* 0x000fe20008010209 */
[----:B------:R-:W-:Y:S01]  /*1b60*/  ISETP.GE.AND P1, PT, R166, UR35, PT ;  /* 0x00000023a6007c0c */ /* 0x000fe2000bf26270 */
[----:B------:R-:W-:Y:S01]  /*1b70*/  VIADD R235, R233, UR33 ;  /* 0x00000021e9eb7c36 */ /* 0x000fe20008000000 */
[----:B------:R-:W-:Y:S01]  /*1b80*/  MOV R234, R232 ;  /* 0x000000e800ea7202 */ /* 0x000fe20000000f00 */
[----:B------:R-:W-:Y:S01]  /*1b90*/  UIMAD UR5, UR37, UR17, URZ ;  /* 0x00000011250572a4 */ /* 0x000fe2000f8e023f */
[----:B------:R-:W-:Y:S01]  /*1ba0*/  IMAD.U32 R5, RZ, RZ, UR36 ;  /* 0x00000024ff057e24 */ /* 0x000fe2000f8e00ff */
[----:B------:R-:W-:Y:S01]  /*1bb0*/  BSSY B0, `(.L_x_117) ;  /* 0x000002d000007945 */ /* 0x000fe20003800000 */
[----:B------:R-:W-:Y:S01]  /*1bc0*/  ISETP.GE.AND P0, PT, R0, UR35, PT ;  /* 0x0000002300007c0c */ /* 0x000fe2000bf06270 */
[----:B------:R-:W-:Y:S01]  /*1bd0*/  UIMAD UR5, UR29, UR36, UR5 ;  /* 0x000000241d0572a4 */ /* 0x000fe2000f8e0205 */
[----:B------:R-:W-:Y:S01]  /*1be0*/  IMAD.WIDE.U32 R18, R5, UR17, R234 ;  /* 0x0000001105127c25 */ /* 0x000fe2000f8e00ea */
[----:B------:R-:W-:-:S04]  /*1bf0*/  ISETP.GE.AND P5, PT, R14, UR35, PT ;  /* 0x000000230e007c0c */ /* 0x000fc8000bfa6270 */
[----:B------:R-:W-:Y:S01]  /*1c00*/  VIADD R21, R19, UR5 ;  /* 0x0000000513157c36 */ /* 0x000fe20008000000 */
[----:B------:R-:W-:Y:S08]  /*1c10*/  @P1 BRA `(.L_x_118) ;  /* 0x0000000000981947 */ /* 0x000ff00003800000 */
[----:B------:R-:W-:Y:S02]  /*1c20*/  ULDC UR5, c[0x0][0x2d0] ;  /* 0x0000b40000057ab9 */ /* 0x000fe40000000800 */
[----:B------:R-:W-:Y:S02]  /*1c30*/  ISETP.GE.AND P4, PT, R230, UR5, PT ;  /* 0x00000005e6007c0c */ /* 0x000fe4000bf86270 */
[----:B------:R-:W-:Y:S02]  /*1c40*/  ISETP.GE.AND P6, PT, R6, UR5, PT ;  /* 0x0000000506007c0c */ /* 0x000fe4000bfc6270 */
[----:B------:R-:W-:-:S09]  /*1c50*/  ISETP.GE.AND P3, PT, R229, UR5, PT ;  /* 0x00000005e5007c0c */ /* 0x000fd2000bf66270 */
[----:B---34-:R-:W3:Y:S02]  /*1c60*/  @!P4 LDC.64 R8, c[0x0][0x218] ;  /* 0x00008600ff08cb82 */ /* 0x018ee40000000a00 */
[----:B------:R4:W-:Y:S06]  /*1c70*/  @P6 STS.128 [R219+0x8000], RZ ;  /* 0x008000ffdb006388 */ /* 0x0009ec0000000c00 */
[----:B------:R-:W5:Y:S08]  /*1c80*/  @!P6 LDC.64 R10, c[0x0][0x218] ;  /* 0x00008600ff0aeb82 */ /* 0x000f700000000a00 */
[----:B-12---:R-:W1:Y:S01]  /*1c90*/  @!P3 LDC.64 R2, c[0x0][0x218] ;  /* 0x00008600ff02bb82 */ /* 0x006e620000000a00 */
[----:B---3--:R-:W-:-:S04]  /*1ca0*/  @!P4 LEA R8, P1, R18, R8, 0x1 ;  /* 0x000000081208c211 */ /* 0x008fc800078208ff */
        /* <DEDUP_REMOVED lines=29> */
.L_x_118:
[----:B------:R-:W-:Y:S05]  /*1e80*/  BSYNC B0 ;  /* 0x0000000000007941 */ /* 0x000fea0003800000 */
.L_x_117:
[----:B------:R-:W-:Y:S01]  /*1e90*/  USHF.L.U64.HI UR38, UR8, 0x4, UR9 ;  /* 0x0000000408267899 */ /* 0x000fe20008010209 */
[----:B------:R-:W-:Y:S01]  /*1ea0*/  BSSY B0, `(.L_x_119) ;  /* 0x000002c000007945 */ /* 0x000fe20003800000 */
[----:B------:R-:W-:Y:S01]  /*1eb0*/  USHF.L.U32 UR39, UR8, 0x4, URZ ;  /* 0x0000000408277899 */ /* 0x000fe2000800063f */
[----:B------:R-:W-:Y:S02]  /*1ec0*/  ISETP.GE.AND P6, PT, R13, UR35, PT ;  /* 0x000000230d007c0c */ /* 0x000fe4000bfc6270 */
[----:B------:R-:W-:Y:S11]  /*1ed0*/  @P0 BRA `(.L_x_120) ;  /* 0x0000000000a00947 */ /* 0x000ff60003800000 */
[----:B------:R-:W-:Y:S01]  /*1ee0*/  ULDC UR5, c[0x0][0x2d0] ;  /* 0x0000b40000057ab9 */ /* 0x000fe20000000800 */
[----:B------:R-:W-:Y:S02]  /*1ef0*/  IADD3 R22, P0, R18, UR39, RZ ;  /* 0x0000002712167c10 */ /* 0x000fe4000ff1e0ff */
[----:B------:R-:W-:Y:S02]  /*1f00*/  ISETP.GE.AND P3, PT, R230, UR5, PT ;  /* 0x00000005e6007c0c */ /* 0x000fe4000bf66270 */
[----:B------:R-:W-:Y:S02]  /*1f10*/  ISETP.GE.AND P4, PT, R6, UR5, PT ;  /* 0x0000000506007c0c */ /* 0x000fe4000bf86270 */
[----:B------:R-:W-:Y:S02]  /*1f20*/  ISETP.GE.AND P2, PT, R229, UR5, PT ;  /* 0x00000005e5007c0c */ /* 0x000fe4000bf46270 */
[----:B------:R-:W-:-:S07]  /*1f30*/  IADD3.X R15, R21, UR38, RZ, P0, !PT ;  /* 0x00000026150f7c10 */ /* 0x000fce00087fe4ff */
        /* <DEDUP_REMOVED lines=34> */
.L_x_120:
[----:B------:R-:W-:Y:S05]  /*2160*/  BSYNC B0 ;  /* 0x0000000000007941 */ /* 0x000fea0003800000 */
.L_x_119:
        /* <DEDUP_REMOVED lines=11> */
[----:B---34-:R-:W3:Y:S01]  /*2220*/  @!P5 LDC.64 R10, c[0x0][0x218] ;  /* 0x00008600ff0adb82 */ /* 0x018ee20000000a00 */
[----:B------:R4:W-:Y:S07]  /*2230*/  @P5 STS.128 [R219+0x9000], RZ ;  /* 0x009000ffdb005388 */ /* 0x0009ee0000000c00 */
[----:B------:R-:W5:Y:S08]  /*2240*/  @!P4 LDC.64 R8, c[0x0][0x218] ;  /* 0x00008600ff08cb82 */ /* 0x000f700000000a00 */
[----:B-12---:R-:W1:Y:S01]  /*2250*/  @!P2 LDC.64 R2, c[0x0][0x218] ;  /* 0x00008600ff02ab82 */ /* 0x006e620000000a00 */
[----:B---3--:R-:W-:-:S04]  /*2260*/  @!P5 LEA R10, P0, R23, R10, 0x1 ;  /* 0x0000000a170ad211 */ /* 0x008fc800078008ff */
        /* <DEDUP_REMOVED lines=29> */
.L_x_122:
[----:B------:R-:W-:Y:S05]  /*2440*/  BSYNC B0 ;  /* 0x0000000000007941 */ /* 0x000fea0003800000 */
.L_x_121:
        /* <DEDUP_REMOVED lines=11> */
[----:B---34-:R-:W3:Y:S01]  /*2500*/  @!P5 LDC.64 R10, c[0x0][0x218] ;  /* 0x00008600ff0adb82 */ /* 0x018ee20000000a00 */
[----:B------:R4:W-:Y:S07]  /*2510*/  @P5 STS.128 [R219+0x9800], RZ ;  /* 0x009800ffdb005388 */ /* 0x0009ee0000000c00 */
        /* <DEDUP_REMOVED lines=32> */
.L_x_124:
[----:B------:R-:W-:Y:S05]  /*2720*/  BSYNC B0 ;  /* 0x0000000000007941 */ /* 0x000fea0003800000 */
.L_x_123:
[----:B------:R-:W-:Y:S01]  /*2730*/  ULDC.64 UR12, c[0x0][0x3c8] ;  /* 0x0000f200000c7ab9 */ /* 0x000fe20000000a00 */
[----:B------:R-:W0:Y:S01]  /*2740*/  LDGDEPBAR ;  /* 0x00000000000079af */ /* 0x000e220000000000 */
[----:B------:R-:W-:-:S04]  /*2750*/  UISETP.NE.U32.AND UP1, UPT, UR12, URZ, UPT ;  /* 0x0000003f0c00728c */ /* 0x000fc8000bf25070 */
[----:B------:R-:W-:-:S06]  /*2760*/  UISETP.NE.AND.EX UP1, UPT, UR13, URZ, UPT, UP1 ;  /* 0x0000003f0d00728c */ /* 0x000fcc000bf25310 */
[----:B------:R-:W-:-:S05]  /*2770*/  PLOP3.LUT P1, PT, PT, PT, UP1, 0x80, 0x0 ;  /* 0x000000000000781c */ /* 0x000fca0003f2f018 */
[----:B------:R-:W-:Y:S01]  /*2780*/  @UP1 USHF.R.S32.HI UR5, URZ, 0x1f, UR30 ;  /* 0x0000001f3f051899 */ /* 0x000fe2000801141e */
[----:B------:R-:W-:Y:S01]  /*2790*/  @UP1 ULDC.64 UR10, c[0x0][0x3d0] ;  /* 0x0000f400000a1ab9 */ /* 0x000fe20000000a00 */
[----:B------:R-:W-:Y:S02]  /*27a0*/  @UP1 UMOV UR40, UR32 ;  /* 0x0000002000281c82 */ /* 0x000fe40008000000 */
[----:B------:R-:W-:Y:S01]  /*27b0*/  @UP1 UIMAD UR5, UR5, UR10, URZ ;  /* 0x0000000a050512a4 */ /* 0x000fe2000f8e023f */
[----:B------:R-:W-:Y:S02]  /*27c0*/  @UP1 UMOV UR41, UR31 ;  /* 0x0000001f00291c82 */ /* 0x000fe40008000000 */
[----:B------:R-:W-:Y:S01]  /*27d0*/  @UP1 UIMAD.WIDE.U32 UR40, UR30, UR10, UR40 ;  /* 0x0000000a1e2812a5 */ /* 0x000fe2000f8e0028 */
[----:B------:R-:W-:Y:S01]  /*27e0*/  LEA.HI R217, R82, R80, RZ, 0x4 ;  /* 0x0000005052d97211 */ /* 0x000fe200078f20ff */
[----:B------:R-:W-:Y:S01]  /*27f0*/  @UP1 UIMAD UR5, UR30, UR11, UR5 ;  /* 0x0000000b1e0512a4 */ /* 0x000fe2000f8e0205 */
[----:B------:R-:W-:-:S04]  /*2800*/  DEPBAR.LE SB0, 0x0 ;  /* 0x000080000000791a */ /* 0x000fc80000000000 */
[----:B------:R-:W-:Y:S02]  /*2810*/  @UP1 ULEA UR12, UP0, UR40, UR12, 0x2 ;  /* 0x0000000c280c1291 */ /* 0x000fe4000f80103f */
[----:B------:R-:W-:-:S04]  /*2820*/  @UP1 UIADD3 UR5, UR41, UR5, URZ ;  /* 0x0000000529051290 */ /* 0x000fc8000fffe03f */
[----:B------:R-:W-:Y:S01]  /*2830*/  @UP1 ULEA.HI.X UR13, UR40, UR13, UR5, 0x2, UP0 ;  /* 0x0000000d280d1291 */ /* 0x000fe200080f1405 */
[----:B-1234-:R-:W-:Y:S01]  /*2840*/  IMAD.U32 R2, RZ, RZ, UR12 ;  /* 0x0000000cff027e24 */ /* 0x01efe2000f8e00ff */
[----:B------:R-:W-:Y:S01]  /*2850*/  LOP3.LUT R10, R217, 0xfffffff0, RZ, 0xc0, !PT ;  /* 0xfffffff0d90a7812 */ /* 0x000fe200078ec0ff */
[----:B------:R-:W-:-:S03]  /*2860*/  @UP1 ULDC UR5, c[0x0][0x2e8] ;  /* 0x0000ba0000051ab9 */ /* 0x000fc60000000800 */
[----:B------:R-:W-:-:S05]  /*2870*/  IMAD.U32 R3, RZ, RZ, UR13 ;  /* 0x0000000dff037e24 */ /* 0x000fca000f8e00ff */
[----:B------:R1:W2:Y:S01]  /*2880*/  @P1 LDG.E R2, desc[UR26][R2.64] ;  /* 0x0000001a02021981 */ /* 0x0002a2000c1e1900 */
[----:B------:R-:W-:Y:S01]  /*2890*/  IMAD.IADD R10, R80, 0x1, -R10 ;  /* 0x00000001500a7824 */ /* 0x000fe200078e0a0a */
[----:B------:R-:W-:Y:S01]  /*28a0*/  IADD3 R16, P2, R16, UR24, RZ ;  /* 0x0000001810107c10 */ /* 0x000fe2000ff5e0ff */
[----:B------:R-:W-:Y:S01]  /*28b0*/  USHF.L.U64.HI UR12, UR6, 0x6, UR7 ;  /* 0x00000006060c7899 */ /* 0x000fe20008010207 */
[----:B------:R-:W-:Y:S01]  /*28c0*/  ISETP.GE.AND P0, PT, R0, UR35, PT ;  /* 0x0000002300007c0c */ /* 0x000fe2000bf06270 */
[----:B------:R-:W-:Y:S01]  /*28d0*/  USHF.L.U32 UR13, UR6, 0x6, URZ ;  /* 0x00000006060d7899 */ /* 0x000fe2000800063f */
[----:B------:R-:W-:Y:S01]  /*28e0*/  SHF.R.S32.HI R8, RZ, 0x1f, R10 ;  /* 0x0000001fff087819 */ /* 0x000fe2000001140a */
[----:B------:R-:W-:Y:S01]  /*28f0*/  BSSY B0, `(.L_x_125) ;  /* 0x0000057000007945 */ /* 0x000fe20003800000 */
[----:B------:R-:W-:Y:S02]  /*2900*/  IADD3.X R17, R17, UR23, R4, P2, !PT ;  /* 0x0000001711117c10 */ /* 0x000fe400097fe404 */
[----:B------:R-:W-:Y:S01]  /*2910*/  LEA.HI R8, R8, R10, RZ, 0x3 ;  /* 0x0000000a08087211 */ /* 0x000fe200078f18ff */
[----:B------:R-:W-:Y:S01]  /*2920*/  BAR.SYNC.DEFER_BLOCKING 0x0 ;  /* 0x0000000000007b1d */ /* 0x000fe20000010000 */
[----:B------:R-:W-:Y:S01]  /*2930*/  ISETP.GE.AND P2, PT, R166, UR35, PT ;  /* 0x00000023a6007c0c */ /* 0x000fe2000bf46270 */
[----:B------:R-:W-:Y:S01]  /*2940*/  IMAD.WIDE.U32 R248, R248, UR18, R16 ;  /* 0x00000012f8f87c25 */ /* 0x000fe2000f8e0010 */
[----:B------:R-:W-:-:S02]  /*2950*/  LOP3.LUT R9, R8, 0xfffffff8, RZ, 0xc0, !PT ;  /* 0xfffffff808097812 */ /* 0x000fc400078ec0ff */
[----:B------:R-:W-:Y:S01]  /*2960*/  ISETP.GE.AND P5, PT, R14, UR35, PT ;  /* 0x000000230e007c0c */ /* 0x000fe2000bfa6270 */
[----:B------:R-:W-:Y:S01]  /*2970*/  VIADD R239, R249, UR34 ;  /* 0x00000022f9ef7c36 */ /* 0x000fe20008000000 */
[----:B------:R-:W-:Y:S01]  /*2980*/  LEA.HI R82, R82, R80, RZ, 0x5 ;  /* 0x0000005052527211 */ /* 0x000fe200078f28ff */
[----:B------:R-:W-:Y:S02]  /*2990*/  IMAD.IADD R0, R10, 0x1, -R9 ;  /* 0x000000010a007824 */ /* 0x000fe400078e0a09 */
[----:B------:R-:W-:Y:S01]  /*29a0*/  IMAD.MOV.U32 R238, RZ, RZ, R248 ;  /* 0x000000ffffee7224 */ /* 0x000fe200078e00f8 */
[----:B------:R-:W-:Y:S01]  /*29b0*/  SHF.R.S32.HI R81, RZ, 0x5, R82 ;  /* 0x00000005ff517819 */ /* 0x000fe20000011452 */
[----:B------:R-:W-:Y:S01]  /*29c0*/  IMAD.SHL.U32 R15, R0, 0x40, RZ ;  /* 0x00000040000f7824 */ /* 0x000fe200078e00ff */
[----:B-1----:R-:W-:Y:S02]  /*29d0*/  SHF.R.S32.HI R3, RZ, 0x4, R217 ;  /* 0x00000004ff037819 */ /* 0x002fe400000114d9 */
[----:B------:R1:W-:Y:S01]  /*29e0*/  STL.64 [R1], R238 ;  /* 0x000000ee01007387 */ /* 0x0003e20000100a00 */
[----:B------:R-:W-:Y:S01]  /*29f0*/  IMAD.SHL.U32 R10, R12, 0x40, RZ ;  /* 0x000000400c0a7824 */ /* 0x000fe200078e00ff */
[----:B------:R-:W-:Y:S01]  /*2a00*/  LOP3.LUT R15, R15, 0x1c0, RZ, 0xc0, !PT ;  /* 0x000001c00f0f7812 */ /* 0x000fe200078ec0ff */
[----:B------:R-:W-:Y:S01]  /*2a10*/  IMAD.SHL.U32 R9, R166, 0x8, RZ ;  /* 0x00000008a6097824 */ /* 0x000fe200078e00ff */
[----:B------:R-:W-:Y:S01]  /*2a20*/  LEA.HI R217, R217, R3, RZ, 0x1 ;  /* 0x00000003d9d97211 */ /* 0x000fe200078f08ff */
[----:B------:R-:W-:Y:S01]  /*2a30*/  IMAD.U32 R14, RZ, RZ, UR17 ;  /* 0x00000011ff0e7e24 */ /* 0x000fe2000f8e00ff */
[----:B------:R-:W-:Y:S01]  /*2a40*/  LOP3.LUT R10, R10, 0x1c0, RZ, 0xc0, !PT ;  /* 0x000001c00a0a7812 */ /* 0x000fe200078ec0ff */
[----:B------:R-:W-:Y:S01]  /*2a50*/  IMAD.SHL.U32 R8, R8, 0x40, RZ ;  /* 0x0000004008087824 */ /* 0x000fe200078e00ff */
[----:B------:R-:W-:Y:S01]  /*2a60*/  LOP3.LUT R217, R217, 0xfffffffe, RZ, 0xc0, !PT ;  /* 0xfffffffed9d97812 */ /* 0x000fe200078ec0ff */
[----:B------:R1:W-:Y:S01]  /*2a70*/  @P2 STS.128 [R219+0x10000], RZ ;  /* 0x010000ffdb002388 */ /* 0x0003e20000000c00 */
[----:B------:R-:W-:-:S02]  /*2a80*/  LOP3.LUT R9, R10, 0x8, R9, 0xf8, !PT ;  /* 0x000000080a097812 */ /* 0x000fc400078ef809 */
[----:B------:R-:W-:Y:S01]  /*2a90*/  SHF.R.U32.HI R10, RZ, 0x3, R10 ;  /* 0x00000003ff0a7819 */ /* 0x000fe2000001160a */
[----:B------:R-:W-:Y:S01]  /*2aa0*/  IMAD.IADD R217, R3, 0x1, -R217 ;  /* 0x0000000103d97824 */ /* 0x000fe200078e0ad9 */
[----:B------:R1:W-:Y:S01]  /*2ab0*/  @P2 STS.128 [R219+0x12000], RZ ;  /* 0x012000ffdb002388 */ /* 0x0003e20000000c00 */
[----:B------:R-:W2:Y:S01]  /*2ac0*/  @P1 MUFU.RCP R3, UR5 ;  /* 0x0000000500031d08 */ /* 0x000ea20008001000 */
[----:B------:R-:W-:Y:S01]  /*2ad0*/  UIMAD UR5, UR12, UR17, URZ ;  /* 0x000000110c0572a4 */ /* 0x000fe2000f8e023f */
[----:B------:R-:W-:Y:S01]  /*2ae0*/  IMAD.SHL.U32 R11, R217, 0x8, RZ ;  /* 0x00000008d90b7824 */ /* 0x000fe200078e00ff */
[----:B------:R1:W-:Y:S01]  /*2af0*/  @P2 STS.128 [R219+0x14000], RZ ;  /* 0x014000ffdb002388 */ /* 0x0003e20000000c00 */
[----:B------:R-:W-:Y:S01]  /*2b00*/  LOP3.LUT R9, R9, R10, RZ, 0x3c, !PT ;  /* 0x0000000a09097212 */ /* 0x000fe200078e3cff */
[----:B------:R-:W-:Y:S02]  /*2b10*/  UIMAD UR29, UR29, UR13, UR5 ;  /* 0x0000000d1d1d72a4 */ /* 0x000fe4000f8e0205 */
[----:B------:R1:W-:Y:S01]  /*2b20*/  @P2 STS.128 [R219+0x16000], RZ ;  /* 0x016000ffdb002388 */ /* 0x0003e20000000c00 */
[----:B------:R-:W-:Y:S01]  /*2b30*/  LOP3.LUT R11, R15, 0x8, R11, 0xf8, !PT ;  /* 0x000000080f0b7812 */ /* 0x000fe200078ef80b */
[----:B------:R-:W-:Y:S01]  /*2b40*/  UMOV UR5, URZ ;  /* 0x0000003f00057c82 */ /* 0x000fe20008000000 */
[----:B------:R-:W-:Y:S01]  /*2b50*/  SHF.R.U32.HI R15, RZ, 0x3, R15 ;  /* 0x00000003ff0f7819 */ /* 0x000fe2000001160f */
[----:B------:R-:W-:-:S03]  /*2b60*/  IMAD R217, R217, 0x200, R9 ;  /* 0x00000200d9d97824 */ /* 0x000fc600078e0209 */
[----:B------:R-:W-:Y:S01]  /*2b70*/  LOP3.LUT R4, R11, R15, RZ, 0x3c, !PT ;  /* 0x0000000f0b047212 */ /* 0x000fe200078e3cff */
[----:B------:R-:W-:-:S03]  /*2b80*/  IMAD.WIDE.U32 R14, R14, UR13, R238 ;  /* 0x0000000d0e0e7c25 */ /* 0x000fc6000f8e00ee */
[----:B------:R-:W-:Y:S01]  /*2b90*/  LOP3.LUT R4, R4, 0xfffffe00, R8, 0xf8, !PT ;  /* 0xfffffe0004047812 */ /* 0x000fe200078ef808 */
[----:B------:R-:W-:-:S04]  /*2ba0*/  VIADD R17, R15, UR29 ;  /* 0x0000001d0f117c36 */ /* 0x000fc80008000000 */
[----:B------:R-:W-:Y:S02]  /*2bb0*/  IMAD R218, R81, 0x400, R4 ;  /* 0x0000040051da7824 */ /* 0x000fe400078e0204 */
[----:B--2---:R-:W-:-:S05]  /*2bc0*/  @P1 FMUL.FTZ R2, R2, R3 ;  /* 0x0000000302021220 */ /* 0x004fca0000410000 */
[----:B------:R-:W-:-:S13]  /*2bd0*/  @P1 R2UR UR10, R2 ;  /* 0x00000000020a12ca */ /* 0x000fda00000e0000 */
[----:B------:R-:W-:Y:S01]  /*2be0*/  @UP1 UMOV UR5, UR10 ;  /* 0x0000000a00051c82 */ /* 0x000fe20008000000 */
[----:B-1----:R-:W-:Y:S05]  /*2bf0*/  @P2 BRA `(.L_x_126) ;  /* 0x0000000000982947 */ /* 0x002fea0003800000 */
        /* <DEDUP_REMOVED lines=38> */
.L_x_126:
[----:B------:R-:W-:Y:S05]  /*2e60*/  BSYNC B0 ;  /* 0x0000000000007941 */ /* 0x000fea0003800000 */
.L_x_125:
        /* <DEDUP_REMOVED lines=17> */
[----:B--2---:R-:W2:Y:S02]  /*2f80*/  @!P3 LDC.64 R8, c[0x0][0x220] ;  /* 0x00008800ff08bb82 */ /* 0x004ea40000000a00 */
[----:B------:R4:W-:Y:S06]  /*2f90*/  @P4 STS.128 [R219+0x10800], RZ ;  /* 0x010800ffdb004388 */ /* 0x0009ec0000000c00 */
[----:B------:R-:W5:Y:S08]  /*2fa0*/  @!P4 LDC.64 R10, c[0x0][0x220] ;  /* 0x00008800ff0acb82 */ /* 0x000f700000000a00 */
[----:B-1----:R-:W1:Y:S01]  /*2fb0*/  @!P2 LDC.64 R2, c[0x0][0x220] ;  /* 0x00008800ff02ab82 */ /* 0x002e620000000a00 */
        /* <DEDUP_REMOVED lines=30> */
.L_x_128:
[----:B------:R-:W-:Y:S05]  /*31a0*/  BSYNC B0 ;  /* 0x0000000000007941 */ /* 0x000fea0003800000 */
.L_x_127:
        /* <DEDUP_REMOVED lines=14> */
[----:B--2-4-:R-:W2:Y:S01]  /*3290*/  @!P5 LDC.64 R10, c[0x0][0x220] ;  /* 0x00008800ff0adb82 */ /* 0x014ea20000000a00 */
[----:B------:R4:W-:Y:S07]  /*32a0*/  @P5 STS.128 [R219+0x11000], RZ ;  /* 0x011000ffdb005388 */ /* 0x0009ee0000000c00 */
[----:B------:R-:W5:Y:S08]  /*32b0*/  @!P4 LDC.64 R8, c[0x0][0x220] ;  /* 0x00008800ff08cb82 */ /* 0x000f700000000a00 */
[----:B-1----:R-:W1:Y:S01]  /*32c0*/  @!P2 LDC.64 R2, c[0x0][0x220] ;  /* 0x00008800ff02ab82 */ /* 0x002e620000000a00 */
        /* <DEDUP_REMOVED lines=30> */
.L_x_130:
[----:B------:R-:W-:Y:S05]  /*34b0*/  BSYNC B0 ;  /* 0x0000000000007941 */ /* 0x000fea0003800000 */
.L_x_129:
        /* <DEDUP_REMOVED lines=15> */
[----:B--2-4-:R-:W2:Y:S01]  /*35b0*/  @!P5 LDC.64 R10, c[0x0][0x220] ;  /* 0x00008800ff0adb82 */ /* 0x014ea20000000a00 */
[----:B------:R4:W-:Y:S07]  /*35c0*/  @P5 STS.128 [R219+0x11800], RZ ;  /* 0x011800ffdb005388 */ /* 0x0009ee0000000c00 */
[----:B------:R-:W5:Y:S08]  /*35d0*/  @!P4 LDC.64 R8, c[0x0][0x220] ;  /* 0x00008800ff08cb82 */ /* 0x000f700000000a00 */
[----:B-1----:R-:W1:Y:S01]  /*35e0*/  @!P2 LDC.64 R2, c[0x0][0x220] ;  /* 0x00008800ff02ab82 */ /* 0x002e620000000a00 */
        /* <DEDUP_REMOVED lines=30> */
.L_x_132:
[----:B------:R-:W-:Y:S05]  /*37d0*/  BSYNC B0 ;  /* 0x0000000000007941 */ /* 0x000fea0003800000 */
.L_x_131:
[----:B------:R-:W-:Y:S01]  /*37e0*/  LDSM.16.M88.4 R16, [R218] ;  /* 0x00000000da10783b */ /* 0x000fe20000000200 */
[----:B------:R-:W-:Y:S01]  /*37f0*/  R2P PR, R12, 0x6 ;  /* 0x000000060c007804 */ /* 0x000fe20000000000 */
[----:B-12-4-:R-:W-:Y:S01]  /*3800*/  IMAD.MOV.U32 R2, RZ, RZ, 0x10 ;  /* 0x00000010ff027424 */ /* 0x016fe200078e00ff */
[----:B------:R-:W-:Y:S01]  /*3810*/  LOP3.LUT P0, RZ, R0, 0x2, RZ, 0xc0, !PT ;  /* 0x0000000200ff7812 */ /* 0x000fe2000780c0ff */
[----:B------:R-:W1:Y:S01]  /*3820*/  LDSM.16.M88.4 R36, [R217+0x8000] ;  /* 0x00800000d924783b */ /* 0x000e620000000200 */
[C---:B------:R-:W-:Y:S01]  /*3830*/  VIADD R3, R217.reuse, 0x8000 ;  /* 0x00008000d9037836 */ /* 0x040fe20000000000 */
[----:B------:R-:W-:Y:S01]  /*3840*/  LOP3.LUT R82, R82, 0xffffffe0, RZ, 0xc0, !PT ;  /* 0xffffffe052527812 */ /* 0x000fe200078ec0ff */
[----:B------:R-:W-:Y:S01]  /*3850*/  VIADD R215, R217, 0x8020 ;  /* 0x00008020d9d77836 */ /* 0x000fe20000000000 */
[----:B------:R-:W-:Y:S01]  /*3860*/  SEL R2, R2, 0xfffffff0, !P0 ;  /* 0xfffffff002027807 */ /* 0x000fe20004000000 */
[----:B------:R-:W2:Y:S01]  /*3870*/  LDSM.16.M88.4 R28, [R217+0x8800] ;  /* 0x00880000d91c783b */ /* 0x000ea20000000200 */
[----:B------:R-:W-:Y:S01]  /*3880*/  LOP3.LUT P0, RZ, R0, 0x4, RZ, 0xc0, !PT ;  /* 0x0000000400ff7812 */ /* 0x000fe2000780c0ff */
[----:B------:R-:W-:Y:S01]  /*3890*/  IMAD.MOV.U32 R0, RZ, RZ, 0x20 ;  /* 0x00000020ff007424 */ /* 0x000fe200078e00ff */
[----:B------:R-:W-:Y:S01]  /*38a0*/  UISETP.GE.AND UP0, UPT, UR19, 0x2, UPT ;  /* 0x000000021300788c */ /* 0x000fe2000bf06270 */
[----:B------:R-:W4:Y:S01]  /*38b0*/  LDSM.16.M88.4 R20, [R217+0x9000] ;  /* 0x00900000d914783b */ /* 0x000f220000000200 */
[----:B------:R-:W-:-:S02]  /*38c0*/  IMAD R216, R2, 0x2, R218 ;  /* 0x0000000202d87824 */ /* 0x000fc400078e02da */
[----:B------:R-:W-:Y:S01]  /*38d0*/  @P1 VIADD R215, R3, 0xffffffe0 ;  /* 0xffffffe003d71836 */ /* 0x000fe20000000000 */
[----:B------:R-:W5:Y:S01]  /*38e0*/  LDSM.16.M88.4 R56, [R217+0x9800] ;  /* 0x00980000d938783b */ /* 0x000f620000000200 */
[----:B------:R-:W-:Y:S01]  /*38f0*/  IMAD.MOV.U32 R3, RZ, RZ, 0x40 ;  /* 0x00000040ff037424 */ /* 0x000fe200078e00ff */
[----:B------:R-:W-:Y:S01]  /*3900*/  SEL R0, R0, 0xffffffe0, !P0 ;  /* 0xffffffe000007807 */ /* 0x000fe20004000000 */
[C---:B------:R-:W-:Y:S01]  /*3910*/  IMAD.IADD R82, R80.reuse, 0x1, -R82 ;  /* 0x0000000150527824 */ /* 0x040fe200078e0a52 */
[----:B------:R-:W-:Y:S01]  /*3920*/  LDSM.16.M88.4 R52, [R216] ;  /* 0x00000000d834783b */ /* 0x000fe20000000200 */
[----:B------:R-:W-:Y:S01]  /*3930*/  IMAD.SHL.U32 R231, R80, 0x2, RZ ;  /* 0x0000000250e77824 */ /* 0x000fe200078e00ff */
[----:B------:R-:W-:Y:S01]  /*3940*/  SEL R3, R3, 0xffffffc0, !P2 ;  /* 0xffffffc003037807 */ /* 0x000fe20005000000 */
[C---:B------:R-:W-:Y:S01]  /*3950*/  IMAD R214, R0.reuse, 0x2, R218 ;  /* 0x0000000200d67824 */ /* 0x040fe200078e02da */
[----:B------:R-:W3:Y:S01]  /*3960*/  LDSM.16.M88.4 R8, [R215] ;  /* 0x00000000d708783b */ /* 0x000ee20000000200 */
[----:B------:R-:W-:Y:S01]  /*3970*/  IMAD R213, R0, 0x2, R216 ;  /* 0x0000000200d57824 */ /* 0x000fe200078e02d8 */
[----:B------:R-:W-:Y:S01]  /*3980*/  LOP3.LUT R231, R231, 0x6, RZ, 0xc0, !PT ;  /* 0x00000006e7e77812 */ /* 0x000fe200078ec0ff */
[----:B------:R-:W-:Y:S01]  /*3990*/  IMAD.IADD R211, R217, 0x1, R3 ;  /* 0x00000001d9d37824 */ /* 0x000fe200078e0203 */
[----:B------:R-:W3:Y:S01]  /*39a0*/  LDSM.16.M88.4 R48, [R215+0x800] ;  /* 0x00080000d730783b */ /* 0x000ee20000000200 */
[----:B------:R-:W-:Y:S01]  /*39b0*/  IMAD.IADD R204, R3, 0x1, R215 ;  /* 0x0000000103cc7824 */ /* 0x000fe200078e02d7 */
[----:B------:R-:W-:Y:S01]  /*39c0*/  SHF.R.S32.HI R3, RZ, 0x1f, R82 ;  /* 0x0000001fff037819 */ /* 0x000fe20000011452 */
[----:B------:R-:W-:Y:S01]  /*39d0*/  IMAD.U32 R165, RZ, RZ, UR28 ;  /* 0x0000001cffa57e24 */ /* 0x000fe2000f8e00ff */
[----:B------:R-:W3:Y:S01]  /*39e0*/  LDSM.16.M88.4 R12, [R215+0x1000] ;  /* 0x00100000d70c783b */ /* 0x000ee20000000200 */
[----:B------:R-:W-:Y:S01]  /*39f0*/  VIADD R207, R215, 0x800 ;  /* 0x00000800d7cf7836 */ /* 0x000fe20000000000 */
[----:B------:R-:W-:Y:S01]  /*3a00*/  LEA.HI R82, R3, R82, RZ, 0x2 ;  /* 0x0000005203527211 */ /* 0x000fe200078f10ff */
[----:B------:R-:W-:Y:S01]  /*3a10*/  VIADD R206, R215, 0x1000 ;  /* 0x00001000d7ce7836 */ /* 0x000fe20000000000 */
[----:B------:R-:W3:Y:S01]  /*3a20*/  LDSM.16.M88.4 R60, [R215+0x1800] ;  /* 0x00180000d73c783b */ /* 0x000ee20000000200 */
[----:B------:R-:W-:Y:S01]  /*3a30*/  LEA R3, R81, UR25, 0x4 ;  /* 0x0000001951037c11 */ /* 0x000fe2000f8e20ff */
[C---:B------:R-:W-:Y:S01]  /*3a40*/  VIADD R205, R215.reuse, 0x1800 ;  /* 0x00001800d7cd7836 */ /* 0x040fe20000000000 */
[----:B------:R-:W-:Y:S01]  /*3a50*/  SHF.R.S32.HI R82, RZ, 0x2, R82 ;  /* 0x00000002ff527819 */ /* 0x000fe20000011452 */
[----:B------:R-:W-:Y:S01]  /*3a60*/  LDSM.16.M88.4 R64, [R214] ;  /* 0x00000000d640783b */ /* 0x000fe20000000200 */
[----:B------:R-:W-:Y:S01]  /*3a70*/  VIADD R203, R215, 0x2000 ;  /* 0x00002000d7cb7836 */ /* 0x000fe20000000000 */
[----:B-1----:R-:W-:Y:S02]  /*3a80*/  HMMA.16816.F32.BF16 R40, R16, R36, RZ ;  /* 0x000000241028723c */ /* 0x002fe400000418ff */
[----:B------:R-:W1:Y:S01]  /*3a90*/  LDSM.16.M88.4 R44, [R211+0x8000] ;  /* 0x00800000d32c783b */ /* 0x000e620000000200 */
[----:B------:R-:W-:Y:S01]  /*3aa0*/  IADD3 R3, R3, 0x1, R82 ;  /* 0x0000000103037810 */ /* 0x000fe20007ffe052 */
[----:B------:R-:W-:-:S02]  /*3ab0*/  VIADD R202, R215, 0x2800 ;  /* 0x00002800d7ca7836 */ /* 0x000fc40000000000 */
[----:B------:R-:W-:Y:S01]  /*3ac0*/  LDSM.16.M88.4 R72, [R211+0x9800] ;  /* 0x00980000d348783b */ /* 0x000fe20000000200 */
[C---:B------:R-:W-:Y:S01]  /*3ad0*/  HMMA.16816.F32.BF16 R36, R16.reuse, R38, RZ ;  /* 0x000000261024723c */ /* 0x040fe200000418ff */
[C---:B------:R-:W-:Y:S02]  /*3ae0*/  VIADD R201, R215.reuse, 0x3000 ;  /* 0x00003000d7c97836 */ /* 0x040fe40000000000 */
[----:B------:R-:W-:Y:S01]  /*3af0*/  LDSM.16.M88.4 R76, [R217+0xd800] ;  /* 0x00d80000d94c783b */ /* 0x000fe20000000200 */
[C---:B------:R-:W-:Y:S02]  /*3b00*/  VIADD R200, R215.reuse, 0x3800 ;  /* 0x00003800d7c87836 */ /* 0x040fe40000000000 */
[----:B--2---:R-:W-:Y:S01]  /*3b10*/  HMMA.16816.F32.BF16 R32, R16, R28, RZ ;  /* 0x0000001c1020723c */ /* 0x004fe200000418ff */
[----:B------:R-:W0:Y:S01]  /*3b20*/  LDGDEPBAR ;  /* 0x00000000000079af */ /* 0x000e220000000000 */
[C---:B------:R-:W-:Y:S02]  /*3b30*/  VIADD R199, R215.reuse, 0x4000 ;  /* 0x00004000d7c77836 */ /* 0x040fe40000000000 */
[----:B------:R-:W-:-:S02]  /*3b40*/  VIADD R198, R215, 0x4800 ;  /* 0x00004800d7c67836 */ /* 0x000fc40000000000 */
[C---:B----4-:R-:W-:Y:S01]  /*3b50*/  HMMA.16816.F32.BF16 R24, R16.reuse, R20, RZ ;  /* 0x000000141018723c */ /* 0x050fe200000418ff */
[C---:B------:R-:W-:Y:S02]  /*3b60*/  VIADD R197, R215.reuse, 0x5000 ;  /* 0x00005000d7c57836 */ /* 0x040fe40000000000 */
[C---:B------:R-:W-:Y:S02]  /*3b70*/  VIADD R196, R215.reuse, 0x5800 ;  /* 0x00005800d7c47836 */ /* 0x040fe40000000000 */
[C---:B------:R-:W-:Y:S01]  /*3b80*/  VIADD R195, R215.reuse, 0x6000 ;  /* 0x00006000d7c37836 */ /* 0x040fe20000000000 */
[C---:B------:R-:W-:Y:S01]  /*3b90*/  HMMA.16816.F32.BF16 R28, R16.reuse, R30, RZ ;  /* 0x0000001e101c723c */ /* 0x040fe200000418ff */
[C---:B------:R-:W-:Y:S02]  /*3ba0*/  VIADD R194, R215.reuse, 0x6800 ;  /* 0x00006800d7c27836 */ /* 0x040fe40000000000 */
[C---:B------:R-:W-:Y:S02]  /*3bb0*/  VIADD R193, R215.reuse, 0x7000 ;  /* 0x00007000d7c17836 */ /* 0x040fe40000000000 */
[----:B------:R-:W-:Y:S01]  /*3bc0*/  VIADD R192, R215, 0x7800 ;  /* 0x00007800d7c07836 */ /* 0x000fe20000000000 */
[C---:B------:R-:W-:Y:S06]  /*3bd0*/  HMMA.16816.F32.BF16 R20, R16.reuse, R22, RZ ;  /* 0x000000161014723c */ /* 0x040fec00000418ff */
[C---:B-----5:R-:W-:Y:S06]  /*3be0*/  HMMA.16816.F32.BF16 R68, R16.reuse, R56, RZ ;  /* 0x000000381044723c */ /* 0x060fec00000418ff */
[----:B------:R-:W-:Y:S01]  /*3bf0*/  HMMA.16816.F32.BF16 R16, R16, R58, RZ ;  /* 0x0000003a1010723c */ /* 0x000fe200000418ff */
[----:B------:R-:W2:Y:S05]  /*3c00*/  LDSM.16.M88.4 R56, [R211+0x8800] ;  /* 0x00880000d338783b */ /* 0x000eaa0000000200 */
[C---:B---3--:R-:W-:Y:S06]  /*3c10*/  HMMA.16816.F32.BF16 R40, R52.reuse, R8, R40 ;  /* 0x000000083428723c */ /* 0x048fec0000041828 */
[C---:B------:R-:W-:Y:S01]  /*3c20*/  HMMA.16816.F32.BF16 R36, R52.reuse, R10, R36 ;  /* 0x0000000a3424723c */ /* 0x040fe20000041824 */
[----:B------:R-:W3:Y:S05]  /*3c30*/  LDSM.16.M88.4 R8, [R211+0x9000] ;  /* 0x00900000d308783b */ /* 0x000eea0000000200 */
        /* <DEDUP_REMOVED lines=41> */
[----:B------:R-:W-:Y:S05]  /*3ed0*/  LDSM.16.M88.4 R16, [R211+0xa000] ;  /* 0x00a00000d310783b */ /* 0x000fea0000000200 */
[C---:B----4-:R-:W-:Y:S06]  /*3ee0*/  HMMA.16816.F32.BF16 R24, R60.reuse, R12, R24 ;  /* 0x0000000c3c18723c */ /* 0x050fec0000041818 */
[C---:B------:R-:W-:Y:S01]  /*3ef0*/  HMMA.16816.F32.BF16 R20, R60.reuse, R14, R20 ;  /* 0x0000000e3c14723c */ /* 0x040fe20000041814 */
[----:B------:R-:W4:Y:S05]  /*3f00*/  LDSM.16.M88.4 R12, [R214+0x2000] ;  /* 0x00200000d60c783b */ /* 0x000f2a0000000200 */
        /* <DEDUP_REMOVED lines=9> */
[----:B------:R-:W-:Y:S05]  /*3fa0*/  LDSM.16.M88.4 R48, [R213+0x2000] ;  /* 0x00200000d530783b */ /* 0x000fea0000000200 */
[C---:B---3--:R-:W-:Y:S06]  /*3fb0*/  HMMA.16816.F32.BF16 R24, R52.reuse, R8, R24 ;  /* 0x000000083418723c */ /* 0x048fec0000041818 */
        /* <DEDUP_REMOVED lines=15> */
[C---:B------:R-:W-:Y:S06]  /*40b0*/  HMMA.16816.F32.BF16 R68, R12.reuse, R60, R68 ;  /* 0x0000003c0c44723c */ /* 0x040fec0000041844 */
[----:B------:R-:W-:Y:S01]  /*40c0*/  HMMA.16816.F32.BF16 R64, R12, R62, R64 ;  /* 0x0000003e0c40723c */ /* 0x000fe20000041840 */
[----:B------:R-:W5:Y:S04]  /*40d0*/  LDSM.16.M88.4 R12, [R217+0xc800] ;  /* 0x00c80000d90c783b */ /* 0x000f680000000200 */
        /* <DEDUP_REMOVED lines=13> */
[----:B------:R-:W-:Y:S01]  /*41b0*/  LDSM.16.M88.4 R48, [R214+0x4000] ;  /* 0x00400000d630783b */ /* 0x000fe20000000200 */
[C---:B-1----:R-:W-:Y:S06]  /*41c0*/  HMMA.16816.F32.BF16 R40, R72.reuse, R44, R40 ;  /* 0x0000002c4828723c */ /* 0x042fec0000041828 */
[C---:B------:R-:W-:Y:S01]  /*41d0*/  HMMA.16816.F32.BF16 R36, R72.reuse, R46, R36 ;  /* 0x0000002e4824723c */ /* 0x040fe20000041824 */
[----:B------:R-:W1:Y:S05]  /*41e0*/  LDSM.16.M88.4 R44, [R215+0x5800] ;  /* 0x00580000d72c783b */ /* 0x000e6a0000000200 */
[C---:B-----5:R-:W-:Y:S06]  /*41f0*/  HMMA.16816.F32.BF16 R32, R72.reuse, R12, R32 ;  /* 0x0000000c4820723c */ /* 0x060fec0000041820 */
[C---:B------:R-:W-:Y:S01]  /*4200*/  HMMA.16816.F32.BF16 R28, R72.reuse, R14, R28 ;  /* 0x0000000e481c723c */ /* 0x040fe2000004181c */
[----:B------:R-:W-:Y:S05]  /*4210*/  LDSM.16.M88.4 R12, [R211+0xc800] ;  /* 0x00c80000d30c783b */ /* 0x000fea0000000200 */
[C---:B--2---:R-:W-:Y:S06]  /*4220*/  HMMA.16816.F32.BF16 R24, R72.reuse, R8, R24 ;  /* 0x000000084818723c */ /* 0x044fec0000041818 */
[C---:B------:R-:W-:Y:S01]  /*4230*/  HMMA.16816.F32.BF16 R20, R72.reuse, R10, R20 ;  /* 0x0000000a4814723c */ /* 0x040fe20000041814 */
[----:B------:R-:W2:Y:S05]  /*4240*/  LDSM.16.M88.4 R8, [R211+0xc000] ;  /* 0x00c00000d308783b */ /* 0x000eaa0000000200 */
[C---:B------:R-:W-:Y:S06]  /*4250*/  HMMA.16816.F32.BF16 R68, R72.reuse, R76, R68 ;  /* 0x0000004c4844723c */ /* 0x040fec0000041844 */
[----:B------:R-:W-:Y:S01]  /*4260*/  HMMA.16816.F32.BF16 R64, R72, R78, R64 ;  /* 0x0000004e4840723c */ /* 0x000fe20000041840 */
[----:B------:R-:W-:Y:S04]  /*4270*/  LDSM.16.M88.4 R76, [R204+0x4000] ;  /* 0x00400000cc4c783b */ /* 0x000fe80000000200 */
        /* <DEDUP_REMOVED lines=10> */
[C---:B-1----:R-:W-:Y:S06]  /*4320*/  HMMA.16816.F32.BF16 R68, R16.reuse, R44, R68 ;  /* 0x0000002c1044723c */ /* 0x042fec0000041844 */
[----:B------:R-:W-:Y:S01]  /*4330*/  HMMA.16816.F32.BF16 R64, R16, R46, R64 ;  /* 0x0000002e1040723c */ /* 0x000fe20000041840 */
[----:B------:R-:W1:Y:S04]  /*4340*/  LDSM.16.M88.4 R16, [R204+0x4800] ;  /* 0x00480000cc10783b */ /* 0x000e680000000200 */
[----:B------:R-:W-:Y:S01]  /*4350*/  LDSM.16.M88.4 R44, [R218+0x6000] ;  /* 0x00600000da2c783b */ /* 0x000fe20000000200 */
[C---:B--2---:R-:W-:Y:S06]  /*4360*/  HMMA.16816.F32.BF16 R40, R48.reuse, R8, R40 ;  /* 0x000000083028723c */ /* 0x044fec0000041828 */
[C---:B------:R-:W-:Y:S01]  /*4370*/  HMMA.16816.F32.BF16 R36, R48.reuse, R10, R36 ;  /* 0x0000000a3024723c */ /* 0x040fe20000041824 */
[----:B------:R-:W2:Y:S05]  /*4380*/  LDSM.16.M88.4 R8, [R204+0x5000] ;  /* 0x00500000cc08783b */ /* 0x000eaa0000000200 */
[C---:B------:R-:W-:Y:S06]  /*4390*/  HMMA.16816.F32.BF16 R32, R48.reuse, R12, R32 ;  /* 0x0000000c3020723c */ /* 0x040fec0000041820 */
[C---:B------:R-:W-:Y:S01]  /*43a0*/  HMMA.16816.F32.BF16 R28, R48.reuse, R14, R28 ;  /* 0x0000000e301c723c */ /* 0x040fe2000004181c */
[----:B------:R-:W5:Y:S05]  /*43b0*/  LDSM.16.M88.4 R12, [R217+0xe000] ;  /* 0x00e00000d90c783b */ /* 0x000f6a0000000200 */
[C---:B---3--:R-:W-:Y:S06]  /*43c0*/  HMMA.16816.F32.BF16 R24, R48.reuse, R56, R24 ;  /* 0x000000383018723c */ /* 0x048fec0000041818 */
[C---:B------:R-:W-:Y:S01]  /*43d0*/  HMMA.16816.F32.BF16 R20, R48.reuse, R58, R20 ;  /* 0x0000003a3014723c */ /* 0x040fe20000041814 */
[----:B------:R-:W3:Y:S05]  /*43e0*/  LDSM.16.M88.4 R56, [R217+0xe800] ;  /* 0x00e80000d938783b */ /* 0x000eea0000000200 */
[C---:B----4-:R-:W-:Y:S06]  /*43f0*/  HMMA.16816.F32.BF16 R68, R48.reuse, R52, R68 ;  /* 0x000000343044723c */ /* 0x050fec0000041844 */
[----:B------:R-:W-:Y:S01]  /*4400*/  HMMA.16816.F32.BF16 R64, R48, R54, R64 ;  /* 0x000000363040723c */ /* 0x000fe20000041840 */
[----:B------:R-:W4:Y:S04]  /*4410*/  LDSM.16.M88.4 R52, [R217+0xf000] ;  /* 0x00f00000d934783b */ /* 0x000f280000000200 */
[----:B------:R-:W4:Y:S01]  /*4420*/  LDSM.16.M88.4 R48, [R217+0xf800] ;  /* 0x00f80000d930783b */ /* 0x000f220000000200 */
[C---:B------:R-:W-:Y:S06]  /*4430*/  HMMA.16816.F32.BF16 R40, R60.reuse, R76, R40 ;  /* 0x0000004c3c28723c */ /* 0x040fec0000041828 */
[C---:B------:R-:W-:Y:S01]  /*4440*/  HMMA.16816.F32.BF16 R36, R60.reuse, R78, R36 ;  /* 0x0000004e3c24723c */ /* 0x040fe20000041824 */
[----:B------:R-:W-:Y:S05]  /*4450*/  LDSM.16.M88.4 R76, [R216+0x6000] ;  /* 0x00600000d84c783b */ /* 0x000fea0000000200 */
[C---:B-1----:R-:W-:Y:S06]  /*4460*/  HMMA.16816.F32.BF16 R32, R60.reuse, R16, R32 ;  /* 0x000000103c20723c */ /* 0x042fec0000041820 */
[C---:B--2---:R-:W-:Y:S06]  /*4470*/  HMMA.16816.F32.BF16 R24, R60.reuse, R8, R24 ;  /* 0x000000083c18723c */ /* 0x044fec0000041818 */
[C---:B------:R-:W-:Y:S01]  /*4480*/  HMMA.16816.F32.BF16 R20, R60.reuse, R10, R20 ;  /* 0x0000000a3c14723c */ /* 0x040fe20000041814 */
[----:B------:R-:W-:Y:S05]  /*4490*/  LDSM.16.M88.4 R8, [R215+0x6800] ;  /* 0x00680000d708783b */ /* 0x000fea0000000200 */
[C---:B------:R-:W-:Y:S01]  /*44a0*/  HMMA.16816.F32.BF16 R28, R60.reuse, R18, R28 ;  /* 0x000000123c1c723c */ /* 0x040fe2000004181c */
[----:B------:R-:W1:Y:S05]  /*44b0*/  LDSM.16.M88.4 R16, [R215+0x6000] ;  /* 0x00600000d710783b */ /* 0x000e6a0000000200 */
[C---:B------:R-:W-:Y:S06]  /*44c0*/  HMMA.16816.F32.BF16 R68, R60.reuse, R72, R68 ;  /* 0x000000483c44723c */ /* 0x040fec0000041844 */
[----:B------:R-:W-:Y:S01]  /*44d0*/  HMMA.16816.F32.BF16 R64, R60, R74, R64 ;  /* 0x0000004a3c40723c */ /* 0x000fe20000041840 */
[----:B------:R-:W-:Y:S04]  /*44e0*/  LDSM.16.M88.4 R72, [R215+0x7800] ;  /* 0x00780000d748783b */ /* 0x000fe80000000200 */
[----:B------:R-:W-:Y:S01]  /*44f0*/  LDSM.16.M88.4 R60, [R214+0x6000] ;  /* 0x00600000d63c783b */ /* 0x000fe20000000200 */
[C---:B-----5:R-:W-:Y:S06]  /*4500*/  HMMA.16816.F32.BF16 R40, R44.reuse, R12, R40 ;  /* 0x0000000c2c28723c */ /* 0x060fec0000041828 */
[C---:B------:R-:W-:Y:S01]  /*4510*/  HMMA.16816.F32.BF16 R36, R44.reuse, R14, R36 ;  /* 0x0000000e2c24723c */ /* 0x040fe20000041824 */
[----:B------:R-:W2:Y:S05]  /*4520*/  LDSM.16.M88.4 R12, [R215+0x7000] ;  /* 0x00700000d70c783b */ /* 0x000eaa0000000200 */
[C---:B---3--:R-:W-:Y:S06]  /*4530*/  HMMA.16816.F32.BF16 R32, R44.reuse, R56, R32 ;  /* 0x000000382c20723c */ /* 0x048fec0000041820 */
[C---:B----4-:R-:W-:Y:S06]  /*4540*/  HMMA.16816.F32.BF16 R24, R44.reuse, R52, R24 ;  /* 0x000000342c18723c */ /* 0x050fec0000041818 */
[C---:B------:R-:W-:Y:S01]  /*4550*/  HMMA.16816.F32.BF16 R20, R44.reuse, R54, R20 ;  /* 0x000000362c14723c */ /* 0x040fe20000041814 */
[----:B------:R-:W-:Y:S05]  /*4560*/  LDSM.16.M88.4 R52, [R211+0xe800] ;  /* 0x00e80000d334783b */ /* 0x000fea0000000200 */
[C---:B------:R-:W-:Y:S01]  /*4570*/  HMMA.16816.F32.BF16 R28, R44.reuse, R58, R28 ;  /* 0x0000003a2c1c723c */ /* 0x040fe2000004181c */
[----:B------:R-:W3:Y:S05]  /*4580*/  LDSM.16.M88.4 R56, [R211+0xe000] ;  /* 0x00e00000d338783b */ /* 0x000eea0000000200 */
[C---:B------:R-:W-:Y:S06]  /*4590*/  HMMA.16816.F32.BF16 R68, R44.reuse, R48, R68 ;  /* 0x000000302c44723c */ /* 0x040fec0000041844 */
[----:B------:R-:W-:Y:S01]  /*45a0*/  HMMA.16816.F32.BF16 R64, R44, R50, R64 ;  /* 0x000000322c40723c */ /* 0x000fe20000041840 */
[----:B------:R-:W4:Y:S04]  /*45b0*/  LDSM.16.M88.4 R48, [R211+0xf000] ;  /* 0x00f00000d330783b */ /* 0x000f280000000200 */
[----:B------:R-:W5:Y:S01]  /*45c0*/  LDSM.16.M88.4 R44, [R211+0xf800] ;  /* 0x00f80000d32c783b */ /* 0x000f620000000200 */
[C---:B-1----:R-:W-:Y:S06]  /*45d0*/  HMMA.16816.F32.BF16 R40, R76.reuse, R16, R40 ;  /* 0x000000104c28723c */ /* 0x042fec0000041828 */
[C---:B------:R-:W-:Y:S01]  /*45e0*/  HMMA.16816.F32.BF16 R36, R76.reuse, R18, R36 ;  /* 0x000000124c24723c */ /* 0x040fe20000041824 */
[----:B------:R-:W-:Y:S05]  /*45f0*/  LDSM.16.M88.4 R16, [R204+0x6000] ;  /* 0x00600000cc10783b */ /* 0x000fea0000000200 */
[C---:B------:R-:W-:Y:S06]  /*4600*/  HMMA.16816.F32.BF16 R32, R76.reuse, R8, R32 ;  /* 0x000000084c20723c */ /* 0x040fec0000041820 */
[C---:B--2---:R-:W-:Y:S06]  /*4610*/  HMMA.16816.F32.BF16 R24, R76.reuse, R12, R24 ;  /* 0x0000000c4c18723c */ /* 0x044fec0000041818 */
[C---:B------:R-:W-:Y:S01]  /*4620*/  HMMA.16816.F32.BF16 R20, R76.reuse, R14, R20 ;  /* 0x0000000e4c14723c */ /* 0x040fe20000041814 */
[----:B------:R-:W-:Y:S05]  /*4630*/  LDSM.16.M88.4 R12, [R204+0x6800] ;  /* 0x00680000cc0c783b */ /* 0x000fea0000000200 */
[C---:B------:R-:W-:Y:S01]  /*4640*/  HMMA.16816.F32.BF16 R28, R76.reuse, R10, R28 ;  /* 0x0000000a4c1c723c */ /* 0x040fe2000004181c */
[----:B------:R-:W1:Y:S05]  /*4650*/  LDSM.16.M88.4 R8, [R213+0x6000] ;  /* 0x00600000d508783b */ /* 0x000e6a0000000200 */
[C---:B------:R-:W-:Y:S06]  /*4660*/  HMMA.16816.F32.BF16 R68, R76.reuse, R72, R68 ;  /* 0x000000484c44723c */ /* 0x040fec0000041844 */
[----:B------:R-:W-:Y:S06]  /*4670*/  HMMA.16816.F32.BF16 R64, R76, R74, R64 ;  /* 0x0000004a4c40723c */ /* 0x000fec0000041840 */
[C---:B---3--:R-:W-:Y:S06]  /*4680*/  HMMA.16816.F32.BF16 R40, R60.reuse, R56, R40 ;  /* 0x000000383c28723c */ /* 0x048fec0000041828 */
[C---:B------:R-:W-:Y:S01]  /*4690*/  HMMA.16816.F32.BF16 R36, R60.reuse, R58, R36 ;  /* 0x0000003a3c24723c */ /* 0x040fe20000041824 */
[----:B------:R-:W2:Y:S05]  /*46a0*/  LDSM.16.M88.4 R56, [R204+0x7000] ;  /* 0x00700000cc38783b */ /* 0x000eaa0000000200 */
[C---:B------:R-:W-:Y:S06]  /*46b0*/  HMMA.16816.F32.BF16 R32, R60.reuse, R52, R32 ;  /* 0x000000343c20723c */ /* 0x040fec0000041820 */
[C---:B----4-:R-:W-:Y:S06]  /*46c0*/  HMMA.16816.F32.BF16 R24, R60.reuse, R48, R24 ;  /* 0x000000303c18723c */ /* 0x050fec0000041818 */
[----:B------:R-:W-:Y:S01]  /*46d0*/  HMMA.16816.F32.BF16 R20, R60, R50, R20 ;  /* 0x000000323c14723c */ /* 0x000fe20000041814 */
[----:B------:R-:W3:Y:S01]  /*46e0*/  LDSM.16.M88.4 R48, [R204+0x7800] ;  /* 0x00780000cc30783b */ /* 0x000ee20000000200 */
[----:B------:R-:W-:-:S04]  /*46f0*/  DEPBAR.LE SB0, 0x0 ;  /* 0x000080000000791a */ /* 0x000fc80000000000 */
[C---:B------:R-:W-:Y:S06]  /*4700*/  HMMA.16816.F32.BF16 R28, R60.reuse, R54, R28 ;  /* 0x000000363c1c723c */ /* 0x040fec000004181c */
[C---:B-----5:R-:W-:Y:S06]  /*4710*/  HMMA.16816.F32.BF16 R68, R60.reuse, R44, R68 ;  /* 0x0000002c3c44723c */ /* 0x060fec0000041844 */
[----:B------:R-:W-:Y:S06]  /*4720*/  HMMA.16816.F32.BF16 R64, R60, R46, R64 ;  /* 0x0000002e3c40723c */ /* 0x000fec0000041840 */
[C---:B-1----:R-:W-:Y:S06]  /*4730*/  HMMA.16816.F32.BF16 R40, R8.reuse, R16, R40 ;  /* 0x000000100828723c */ /* 0x042fec0000041828 */
[C---:B------:R-:W-:Y:S06]  /*4740*/  HMMA.16816.F32.BF16 R32, R8.reuse, R12, R32 ;  /* 0x0000000c0820723c */ /* 0x040fec0000041820 */
[----:B------:R-:W-:Y:S01]  /*4750*/  HMMA.16816.F32.BF16 R36, R8, R18, R36 ;  /* 0x000000120824723c */ /* 0x000fe20000041824 */
[----:B------:R-:W-:Y:S01]  /*4760*/  IMAD.U32 R12, RZ, RZ, UR17 ;  /* 0x00000011ff0c7e24 */ /* 0x000fe2000f8e00ff */
[----:B------:R-:W-:-:S03]  /*4770*/  IADD3 R13, R165, -UR16, R3 ;  /* 0x80000010a50d7c10 */ /* 0x000fc6000fffe003 */
[----:B------:R-:W-:Y:S01]  /*4780*/  IMAD R3, R12, 0x40, R231 ;  /* 0x000000400c037824 */ /* 0x000fe200078e02e7 */
[C---:B------:R-:W-:Y:S01]  /*4790*/  HMMA.16816.F32.BF16 R28, R8.reuse, R14, R28 ;  /* 0x0000000e081c723c */ /* 0x040fe2000004181c */
[----:B------:R-:W-:Y:S02]  /*47a0*/  VIADD R12, R13, UR20 ;  /* 0x000000140d0c7c36 */ /* 0x000fe40008000000 */
[C---:B------:R-:W-:Y:S02]  /*47b0*/  VIADD R13, R3.reuse, 0x1 ;  /* 0x00000001030d7836 */ /* 0x040fe40000000000 */
[C---:B------:R-:W-:Y:S01]  /*47c0*/  VIADD R18, R3.reuse, 0x20 ;  /* 0x0000002003127836 */ /* 0x040fe20000000000 */
[C---:B------:R-:W-:Y:S01]  /*47d0*/  VIMNMX R236, R12.reuse, UR28, PT ;  /* 0x0000001c0cec7c48 */ /* 0x040fe2000bfe0100 */
[C---:B--2---:R-:W-:Y:S01]  /*47e0*/  HMMA.16816.F32.BF16 R24, R8.reuse, R56, R24 ;  /* 0x000000380818723c */ /* 0x044fe20000041818 */
[----:B------:R-:W-:Y:S01]  /*47f0*/  VIADDMNMX R165, R12, 0x8, R165, PT ;  /* 0x000000080ca57846 */ /* 0x000fe200038001a5 */
[C---:B------:R-:W-:Y:S01]  /*4800*/  VIADD R17, R3.reuse, 0x21 ;  /* 0x0000002103117836 */ /* 0x040fe20000000000 */
[----:B------:R-:W-:Y:S01]  /*4810*/  I2FP.F32.S32 R12, R13 ;  /* 0x0000000d000c7245 */ /* 0x000fe20000201400 */
[----:B------:R-:W-:Y:S01]  /*4820*/  VIADD R16, R3, 0x28 ;  /* 0x0000002803107836 */ /* 0x000fe20000000000 */
[----:B------:R-:W-:Y:S01]  /*4830*/  BAR.SYNC.DEFER_BLOCKING 0x0 ;  /* 0x0000000000007b1d */ /* 0x000fe20000010000 */
[C---:B------:R-:W-:Y:S01]  /*4840*/  HMMA.16816.F32.BF16 R20, R8.reuse, R58, R20 ;  /* 0x0000003a0814723c */ /* 0x040fe20000041814 */
[C---:B------:R-:W-:Y:S01]  /*4850*/  ISETP.GE.AND P5, PT, R13.reuse, R236, PT ;  /* 0x000000ec0d00720c */ /* 0x040fe20003fa6270 */
[C---:B------:R-:W-:Y:S01]  /*4860*/  FFMA.FTZ R41, R12.reuse, UR5, R41 ;  /* 0x000000050c297c23 */ /* 0x040fe20008010029 */
[----:B------:R-:W-:Y:S01]  /*4870*/  ISETP.GE.AND P2, PT, R13, R165, PT ;  /* 0x000000a50d00720c */ /* 0x000fe20003f46270 */
[----:B------:R-:W-:Y:S01]  /*4880*/  FFMA.FTZ R43, R12, UR5, R43 ;  /* 0x000000050c2b7c23 */ /* 0x000fe2000801002b */
[----:B------:R-:W-:Y:S01]  /*4890*/  VIADD R13, R3, 0x18 ;  /* 0x00000018030d7836 */ /* 0x000fe20000000000 */
[----:B---3--:R-:W-:Y:S01]  /*48a0*/  HMMA.16816.F32.BF16 R68, R8, R48, R68 ;  /* 0x000000300844723c */ /* 0x008fe20000041844 */
[----:B------:R-:W-:Y:S01]  /*48b0*/  FSEL R41, R41, -INF , !P5 ;  /* 0xff80000029297808 */ /* 0x000fe20006800000 */
[----:B------:R-:W-:-:S04]  /*48c0*/  VIADD R12, R3, 0x19 ;  /* 0x00000019030c7836 */ /* 0x000fc80000000000 */
[----:B------:R-:W-:Y:S07]  /*48d0*/  HMMA.16816.F32.BF16 R64, R8, R50, R64 ;  /* 0x000000320840723c */ /* 0x000fee0000041840 */
[C---:B------:R-:W-:Y:S02]  /*48e0*/  VIADD R10, R3.reuse, 0x8 ;  /* 0x00000008030a7836 */ /* 0x040fe40000000000 */
[C---:B------:R-:W-:Y:S02]  /*48f0*/  VIADD R11, R3.reuse, 0x9 ;  /* 0x00000009030b7836 */ /* 0x040fe40000000000 */
[----:B------:R-:W-:Y:S01]  /*4900*/  VIADD R9, R3, 0x10 ;  /* 0x0000001003097836 */ /* 0x000fe20000000000 */
[----:B------:R-:W-:-:S02]  /*4910*/  ISETP.GE.AND P4, PT, R10, R236, PT ;  /* 0x000000ec0a00720c */ /* 0x000fc40003f86270 */
[-C--:B------:R-:W-:Y:S02]  /*4920*/  ISETP.GE.AND P1, PT, R10, R165.reuse, PT ;  /* 0x000000a50a00720c */ /* 0x080fe40003f26270 */
[----:B------:R-:W-:Y:S02]  /*4930*/  I2FP.F32.S32 R10, R10 ;  /* 0x0000000a000a7245 */ /* 0x000fe40000201400 */
[CC--:B------:R-:W-:Y:S02]  /*4940*/  ISETP.GE.AND P0, PT, R11.reuse, R236.reuse, PT ;  /* 0x000000ec0b00720c */ /* 0x0c0fe40003f06270 */
[----:B------:R-:W-:Y:S01]  /*4950*/  ISETP.GE.AND P6, PT, R11, R165, PT ;  /* 0x000000a50b00720c */ /* 0x000fe20003fc6270 */
[C---:B------:R-:W-:Y:S01]  /*4960*/  FFMA.FTZ R8, R10.reuse, UR5, R36 ;  /* 0x000000050a087c23 */ /* 0x040fe20008010024 */
[----:B------:R-:W-:Y:S01]  /*4970*/  I2FP.F32.S32 R11, R11 ;  /* 0x0000000b000b7245 */ /* 0x000fe20000201400 */
[----:B------:R-:W-:Y:S01]  /*4980*/  FFMA.FTZ R10, R10, UR5, R38 ;  /* 0x000000050a0a7c23 */ /* 0x000fe20008010026 */
[----:B------:R-:W-:-:S02]  /*4990*/  ISETP.GE.AND P3, PT, R9, R236, PT ;  /* 0x000000ec0900720c */ /* 0x000fc40003f66270 */
[----:B------:R-:W-:Y:S01]  /*49a0*/  ISETP.GE.AND P5, PT, R9, R165, PT ;  /* 0x000000a50900720c */ /* 0x000fe20003fa6270 */
[C---:B------:R-:W-:Y:S01]  /*49b0*/  FFMA.FTZ R37, R11.reuse, UR5, R37 ;  /* 0x000000050b257c23 */ /* 0x040fe20008010025 */
[----:B------:R-:W-:Y:S01]  /*49c0*/  I2FP.F32.S32 R9, R9 ;  /* 0x0000000900097245 */ /* 0x000fe20000201400 */
[----:B------:R-:W-:Y:S01]  /*49d0*/  FFMA.FTZ R39, R11, UR5, R39 ;  /* 0x000000050b277c23 */ /* 0x000fe20008010027 */
[----:B------:R-:W-:Y:S01]  /*49e0*/  VIADD R11, R3, 0x11 ;  /* 0x00000011030b7836 */ /* 0x000fe20000000000 */
[----:B------:R-:W-:Y:S02]  /*49f0*/  FSEL R38, R8, -INF , !P4 ;  /* 0xff80000008267808 */ /* 0x000fe40006000000 */
[C---:B------:R-:W-:Y:S01]  /*4a00*/  FFMA.FTZ R15, R9.reuse, UR5, R32 ;  /* 0x00000005090f7c23 */ /* 0x040fe20008010020 */
[----:B------:R-:W-:Y:S01]  /*4a10*/  FFMA.FTZ R9, R9, UR5, R34 ;  /* 0x0000000509097c23 */ /* 0x000fe20008010022 */
[----:B------:R-:W-:Y:S02]  /*4a20*/  FSEL R34, R10, -INF , !P1 ;  /* 0xff8000000a227808 */ /* 0x000fe40004800000 */
[----:B------:R-:W-:-:S02]  /*4a30*/  FSEL R37, R37, -INF , !P0 ;  /* 0xff80000025257808 */ /* 0x000fc40004000000 */
[C---:B------:R-:W-:Y:S02]  /*4a40*/  ISETP.GE.AND P1, PT, R13.reuse, R236, PT ;  /* 0x000000ec0d00720c */ /* 0x040fe40003f26270 */
[----:B------:R-:W-:Y:S02]  /*4a50*/  ISETP.GE.AND P0, PT, R13, R165, PT ;  /* 0x000000a50d00720c */ /* 0x000fe40003f06270 */
[----:B------:R-:W-:Y:S02]  /*4a60*/  FSEL R32, R39, -INF , !P6 ;  /* 0xff80000027207808 */ /* 0x000fe40007000000 */
[----:B------:R-:W-:Y:S02]  /*4a70*/  FSEL R15, R15, -INF , !P3 ;  /* 0xff8000000f0f7808 */ /* 0x000fe40005800000 */
[----:B------:R-:W-:Y:S02]  /*4a80*/  I2FP.F32.S32 R8, R11 ;  /* 0x0000000b00087245 */ /* 0x000fe40000201400 */
[----:B------:R-:W-:-:S02]  /*4a90*/  I2FP.F32.S32 R13, R13 ;  /* 0x0000000d000d7245 */ /* 0x000fc40000201400 */
[----:B------:R-:W-:Y:S01]  /*4aa0*/  ISETP.GE.AND P6, PT, R12, R236, PT ;  /* 0x000000ec0c00720c */ /* 0x000fe20003fc6270 */
[----:B------:R-:W-:Y:S01]  /*4ab0*/  FFMA.FTZ R14, R8, UR5, R33 ;  /* 0x00000005080e7c23 */ /* 0x000fe20008010021 */
[-C--:B------:R-:W-:Y:S01]  /*4ac0*/  ISETP.GE.AND P3, PT, R12, R165.reuse, PT ;  /* 0x000000a50c00720c */ /* 0x080fe20003f66270 */
[----:B------:R-:W-:Y:S01]  /*4ad0*/  FFMA.FTZ R8, R8, UR5, R35 ;  /* 0x0000000508087c23 */ /* 0x000fe20008010023 */
[----:B------:R-:W-:Y:S02]  /*4ae0*/  I2FP.F32.S32 R12, R12 ;  /* 0x0000000c000c7245 */ /* 0x000fe40000201400 */
[----:B------:R-:W-:Y:S02]  /*4af0*/  FSEL R36, R43, -INF , !P2 ;  /* 0xff8000002b247808 */ /* 0x000fe40005000000 */
[C---:B------:R-:W-:Y:S01]  /*4b00*/  ISETP.GE.AND P2, PT, R11.reuse, R236, PT ;  /* 0x000000ec0b00720c */ /* 0x040fe20003f46270 */
[C---:B------:R-:W-:Y:S01]  /*4b10*/  FFMA.FTZ R10, R12.reuse, UR5, R29 ;  /* 0x000000050c0a7c23 */ /* 0x040fe2000801001d */
[----:B------:R-:W-:Y:S01]  /*4b20*/  ISETP.GE.AND P4, PT, R11, R165, PT ;  /* 0x000000a50b00720c */ /* 0x000fe20003f86270 */
[C---:B------:R-:W-:Y:S01]  /*4b30*/  FFMA.FTZ R11, R13.reuse, UR5, R28 ;  /* 0x000000050d0b7c23 */ /* 0x040fe2000801001c */
[----:B------:R-:W-:Y:S01]  /*4b40*/  FFMA.FTZ R13, R13, UR5, R30 ;  /* 0x000000050d0d7c23 */ /* 0x000fe2000801001e */
[----:B------:R-:W-:Y:S01]  /*4b50*/  FSEL R9, R9, -INF , !P5 ;  /* 0xff80000009097808 */ /* 0x000fe20006800000 */
[----:B------:R-:W-:Y:S01]  /*4b60*/  FFMA.FTZ R12, R12, UR5, R31 ;  /* 0x000000050c0c7c23 */ /* 0x000fe2000801001f */
[----:B------:R-:W-:-:S02]  /*4b70*/  FSEL R14, R14, -INF , !P2 ;  /* 0xff8000000e0e7808 */ /* 0x000fc40005000000 */
[C---:B------:R-:W-:Y:S02]  /*4b80*/  ISETP.GE.AND P5, PT, R18.reuse, R236, PT ;  /* 0x000000ec1200720c */ /* 0x040fe40003fa6270 */
[----:B------:R-:W-:Y:S02]  /*4b90*/  ISETP.GE.AND P2, PT, R18, R165, PT ;  /* 0x000000a51200720c */ /* 0x000fe40003f46270 */
[----:B------:R-:W-:Y:S02]  /*4ba0*/  FSEL R8, R8, -INF , !P4 ;  /* 0xff80000008087808 */ /* 0x000fe40006000000 */
[----:B------:R-:W-:Y:S02]  /*4bb0*/  FSEL R11, R11, -INF , !P1 ;  /* 0xff8000000b0b7808 */ /* 0x000fe40004800000 */
[----:B------:R-:W-:Y:S02]  /*4bc0*/  FSEL R13, R13, -INF , !P0 ;  /* 0xff8000000d0d7808 */ /* 0x000fe40004000000 */
[----:B------:R-:W-:-:S02]  /*4bd0*/  FSEL R10, R10, -INF , !P6 ;  /* 0xff8000000a0a7808 */ /* 0x000fc40007000000 */
[----:B------:R-:W-:Y:S02]  /*4be0*/  I2FP.F32.S32 R18, R18 ;  /* 0x0000001200127245 */ /* 0x000fe40000201400 */
[CC--:B------:R-:W-:Y:S02]  /*4bf0*/  ISETP.GE.AND P4, PT, R17.reuse, R236.reuse, PT ;  /* 0x000000ec1100720c */ /* 0x0c0fe40003f86270 */
[-C--:B------:R-:W-:Y:S01]  /*4c00*/  ISETP.GE.AND P1, PT, R17, R165.reuse, PT ;  /* 0x000000a51100720c */ /* 0x080fe20003f26270 */
[----:B------:R-:W-:Y:S01]  /*4c10*/  FFMA.FTZ R24, R18, UR5, R24 ;  /* 0x0000000512187c23 */ /* 0x000fe20008010018 */
[----:B------:R-:W-:Y:S01]  /*4c20*/  ISETP.GE.AND P0, PT, R16, R236, PT ;  /* 0x000000ec1000720c */ /* 0x000fe20003f06270 */
[----:B------:R-:W-:Y:S01]  /*4c30*/  FFMA.FTZ R26, R18, UR5, R26 ;  /* 0x00000005121a7c23 */ /* 0x000fe2000801001a */
[----:B------:R-:W-:Y:S01]  /*4c40*/  ISETP.GE.AND P6, PT, R16, R165, PT ;  /* 0x000000a51000720c */ /* 0x000fe20003fc6270 */
[----:B------:R-:W-:Y:S01]  /*4c50*/  VIADD R18, R3, 0x29 ;  /* 0x0000002903127836 */ /* 0x000fe20000000000 */
[----:B------:R-:W-:-:S02]  /*4c60*/  I2FP.F32.S32 R17, R17 ;  /* 0x0000001100117245 */ /* 0x000fc40000201400 */
[----:B------:R-:W-:Y:S02]  /*4c70*/  I2FP.F32.S32 R16, R16 ;  /* 0x0000001000107245 */ /* 0x000fe40000201400 */
[----:B------:R-:W-:Y:S01]  /*4c80*/  FSEL R12, R12, -INF , !P3 ;  /* 0xff8000000c0c7808 */ /* 0x000fe20005800000 */
[C---:B------:R-:W-:Y:S01]  /*4c90*/  FFMA.FTZ R27, R17.reuse, UR5, R27 ;  /* 0x00000005111b7c23 */ /* 0x040fe2000801001b */
[----:B------:R-:W-:Y:S01]  /*4ca0*/  FFMA.FTZ R25, R17, UR5, R25 ;  /* 0x0000000511197c23 */ /* 0x000fe20008010019 */
[C---:B------:R-:W-:Y:S01]  /*4cb0*/  FFMA.FTZ R20, R16.reuse, UR5, R20 ;  /* 0x0000000510147c23 */ /* 0x040fe20008010014 */
[----:B------:R-:W-:Y:S01]  /*4cc0*/  FFMA.FTZ R22, R16, UR5, R22 ;  /* 0x0000000510167c23 */ /* 0x000fe20008010016 */
[C---:B------:R-:W-:Y:S01]  /*4cd0*/  VIADD R16, R3.reuse, 0x31 ;  /* 0x0000003103107836 */ /* 0x040fe20000000000 */
[----:B------:R-:W-:Y:S01]  /*4ce0*/  FSEL R182, R24, -INF , !P5 ;  /* 0xff80000018b67808 */ /* 0x000fe20006800000 */
[----:B------:R-:W-:Y:S01]  /*4cf0*/  VIADD R17, R3, 0x30 ;  /* 0x0000003003117836 */ /* 0x000fe20000000000 */
[----:B------:R-:W-:-:S02]  /*4d00*/  ISETP.GE.AND P3, PT, R18, R236, PT ;  /* 0x000000ec1200720c */ /* 0x000fc40003f66270 */
[-C--:B------:R-:W-:Y:S02]  /*4d10*/  ISETP.GE.AND P5, PT, R18, R165.reuse, PT ;  /* 0x000000a51200720c */ /* 0x080fe40003fa6270 */
[----:B------:R-:W-:Y:S02]  /*4d20*/  FSEL R187, R27, -INF , !P1 ;  /* 0xff8000001bbb7808 */ /* 0x000fe40004800000 */
[----:B------:R-:W-:Y:S02]  /*4d30*/  FSEL R184, R20, -INF , !P0 ;  /* 0xff80000014b87808 */ /* 0x000fe40004000000 */
[----:B------:R-:W-:Y:S02]  /*4d40*/  I2FP.F32.S32 R18, R18 ;  /* 0x0000001200127245 */ /* 0x000fe40000201400 */
[C---:B------:R-:W-:Y:S02]  /*4d50*/  ISETP.GE.AND P1, PT, R16.reuse, R236, PT ;  /* 0x000000ec1000720c */ /* 0x040fe40003f26270 */
[----:B------:R-:W-:Y:S01]  /*4d60*/  ISETP.GE.AND P0, PT, R16, R165, PT ;  /* 0x000000a51000720c */ /* 0x000fe20003f06270 */
[C---:B------:R-:W-:Y:S01]  /*4d70*/  FFMA.FTZ R21, R18.reuse, UR5, R21 ;  /* 0x0000000512157c23 */ /* 0x040fe20008010015 */
[----:B------:R-:W-:Y:S01]  /*4d80*/  I2FP.F32.S32 R16, R16 ;  /* 0x0000001000107245 */ /* 0x000fe20000201400 */
[----:B------:R-:W-:Y:S01]  /*4d90*/  FFMA.FTZ R23, R18, UR5, R23 ;  /* 0x0000000512177c23 */ /* 0x000fe20008010017 */
[----:B------:R-:W-:-:S02]  /*4da0*/  FSEL R186, R26, -INF , !P2 ;  /* 0xff8000001aba7808 */ /* 0x000fc40005000000 */
[----:B------:R-:W-:Y:S01]  /*4db0*/  FSEL R183, R25, -INF , !P4 ;  /* 0xff80000019b77808 */ /* 0x000fe20006000000 */
[C---:B------:R-:W-:Y:S01]  /*4dc0*/  FFMA.FTZ R71, R16.reuse, UR5, R71 ;  /* 0x0000000510477c23 */ /* 0x040fe20008010047 */
[CC--:B------:R-:W-:Y:S01]  /*4dd0*/  ISETP.GE.AND P2, PT, R17.reuse, R236.reuse, PT ;  /* 0x000000ec1100720c */ /* 0x0c0fe20003f46270 */
[----:B------:R-:W-:Y:S01]  /*4de0*/  FFMA.FTZ R69, R16, UR5, R69 ;  /* 0x0000000510457c23 */ /* 0x000fe20008010045 */
[----:B------:R-:W-:Y:S01]  /*4df0*/  ISETP.GE.AND P4, PT, R17, R165, PT ;  /* 0x000000a51100720c */ /* 0x000fe20003f86270 */
[----:B------:R-:W-:Y:S01]  /*4e00*/  VIADD R16, R3, 0x38 ;  /* 0x0000003803107836 */ /* 0x000fe20000000000 */
[----:B------:R-:W-:Y:S02]  /*4e10*/  I2FP.F32.S32 R17, R17 ;  /* 0x0000001100117245 */ /* 0x000fe40000201400 */
[----:B------:R-:W-:Y:S02]  /*4e20*/  FSEL R188, R22, -INF , !P6 ;  /* 0xff80000016bc7808 */ /* 0x000fe40007000000 */
[----:B------:R-:W-:Y:S01]  /*4e30*/  FSEL R185, R21, -INF , !P3 ;  /* 0xff80000015b97808 */ /* 0x000fe20005800000 */
[C---:B------:R-:W-:Y:S01]  /*4e40*/  FFMA.FTZ R68, R17.reuse, UR5, R68 ;  /* 0x0000000511447c23 */ /* 0x040fe20008010044 */
[----:B------:R-:W-:Y:S01]  /*4e50*/  I2FP.F32.S32 R28, R3 ;  /* 0x00000003001c7245 */ /* 0x000fe20000201400 */
[----:B------:R-:W-:Y:S01]  /*4e60*/  FFMA.FTZ R70, R17, UR5, R70 ;  /* 0x0000000511467c23 */ /* 0x000fe20008010046 */
[----:B------:R-:W-:-:S02]  /*4e70*/  ISETP.GE.AND P6, PT, R3, R236, PT ;  /* 0x000000ec0300720c */ /* 0x000fc40003fc6270 */
[C---:B------:R-:W-:Y:S01]  /*4e80*/  ISETP.GE.AND P3, PT, R3.reuse, R165, PT ;  /* 0x000000a50300720c */ /* 0x040fe20003f66270 */
[----:B------:R-:W-:Y:S01]  /*4e90*/  VIADD R3, R3, 0x39 ;  /* 0x0000003903037836 */ /* 0x000fe20000000000 */
[----:B------:R-:W-:Y:S02]  /*4ea0*/  FSEL R221, R71, -INF , !P0 ;  /* 0xff80000047dd7808 */ /* 0x000fe40004000000 */
[----:B------:R-:W-:Y:S02]  /*4eb0*/  PLOP3.LUT P0, PT, PT, PT, UP0, 0x80, 0x0 ;  /* 0x000000000000781c */ /* 0x000fe40003f0f008 */
[----:B------:R-:W-:Y:S02]  /*4ec0*/  FSEL R189, R23, -INF , !P5 ;  /* 0xff80000017bd7808 */ /* 0x000fe40006800000 */
[----:B------:R-:W-:Y:S02]  /*4ed0*/  FSEL R227, R68, -INF , !P2 ;  /* 0xff80000044e37808 */ /* 0x000fe40005000000 */
[----:B------:R-:W-:-:S02]  /*4ee0*/  ISETP.GE.AND P5, PT, R16, R236, PT ;  /* 0x000000ec1000720c */ /* 0x000fc40003fa6270 */
[----:B------:R-:W-:Y:S02]  /*4ef0*/  ISETP.GE.AND P2, PT, R16, R165, PT ;  /* 0x000000a51000720c */ /* 0x000fe40003f46270 */
[----:B------:R-:W-:Y:S02]  /*4f00*/  I2FP.F32.S32 R17, R16 ;  /* 0x0000001000117245 */ /* 0x000fe40000201400 */
[----:B------:R-:W-:Y:S02]  /*4f10*/  I2FP.F32.S32 R16, R3 ;  /* 0x0000000300107245 */ /* 0x000fe40000201400 */
[----:B------:R-:W-:Y:S01]  /*4f20*/  FSEL R222, R70, -INF , !P4 ;  /* 0xff80000046de7808 */ /* 0x000fe20006000000 */
[----:B------:R-:W-:Y:S01]  /*4f30*/  FFMA.FTZ R64, R17, UR5, R64 ;  /* 0x0000000511407c23 */ /* 0x000fe20008010040 */
[----:B------:R-:W-:Y:S01]  /*4f40*/  FSEL R226, R69, -INF , !P1 ;  /* 0xff80000045e27808 */ /* 0x000fe20004800000 */
[----:B------:R-:W-:Y:S01]  /*4f50*/  FFMA.FTZ R66, R17, UR5, R66 ;  /* 0x0000000511427c23 */ /* 0x000fe20008010042 */
[C---:B------:R-:W-:Y:S01]  /*4f60*/  ISETP.GE.AND P4, PT, R3.reuse, R236, PT ;  /* 0x000000ec0300720c */ /* 0x040fe20003f86270 */
[----:B------:R-:W-:Y:S01]  /*4f70*/  FFMA.FTZ R65, R16, UR5, R65 ;  /* 0x0000000510417c23 */ /* 0x000fe20008010041 */
[----:B------:R-:W-:Y:S01]  /*4f80*/  ISETP.GE.AND P1, PT, R3, R165, PT ;  /* 0x000000a50300720c */ /* 0x000fe20003f26270 */
[C---:B------:R-:W-:Y:S01]  /*4f90*/  FFMA.FTZ R3, R28.reuse, UR5, R40 ;  /* 0x000000051c037c23 */ /* 0x040fe20008010028 */
[----:B------:R-:W-:Y:S01]  /*4fa0*/  FFMA.FTZ R28, R28, UR5, R42 ;  /* 0x000000051c1c7c23 */ /* 0x000fe2000801002a */
[----:B------:R-:W-:Y:S01]  /*4fb0*/  FFMA.FTZ R67, R16, UR5, R67 ;  /* 0x0000000510437c23 */ /* 0x000fe20008010043 */
        /* <DEDUP_REMOVED lines=31> */
[----:B------:R3:W-:Y:S03]  /*51b0*/  @!P6 LDGSTS.E.BYPASS.LTC128B.128 [R219+0x8000], desc[UR26][R42.64] ;  /* 0x080000002adbefae */ /* 0x0007e6000b901d5a */
[C-C-:B------:R-:W-:Y:S01]  /*51c0*/  @!P5 LEA.HI.X R31, R24.reuse, R17, R5.reuse, 0x1, P2 ;  /* 0x00000011181fd211 */ /* 0x140fe200010f0c05 */
[----:B------:R2:W-:Y:S01]  /*51d0*/  @P5 STS.128 [R219+0xa000], RZ ;  /* 0x00a000ffdb005388 */ /* 0x0005e20000000c00 */
[C---:B------:R-:W-:Y:S01]  /*51e0*/  IADD3 R29, P2, R24.reuse, UR39, RZ ;  /* 0x00000027181d7c10 */ /* 0x040fe2000ff5e0ff */
[----:B------:R-:W2:Y:S01]  /*51f0*/  @!P5 LDC.64 R18, c[0x0][0x218] ;  /* 0x00008600ff12db82 */ /* 0x000ea20000000a00 */
[C---:B----4-:R-:W-:Y:S01]  /*5200*/  @!P4 LEA R26, P1, R24.reuse, R6, 0x1 ;  /* 0x00000006181ac211 */ /* 0x050fe200078208ff */
[----:B------:R-:W-:Y:S01]  /*5210*/  @!PT LDS RZ, [RZ] ;  /* 0x00000000fffff984 */ /* 0x000fe20000000800 */
[----:B------:R-:W-:Y:S01]  /*5220*/  @!PT LDS RZ, [RZ] ;  /* 0x00000000fffff984 */ /* 0x000fe20000000800 */
[----:B------:R-:W-:Y:S01]  /*5230*/  @!PT LDS RZ, [RZ] ;  /* 0x00000000fffff984 */ /* 0x000fe20000000800 */
[----:B------:R-:W-:Y:S03]  /*5240*/  @!P5 LDGSTS.E.BYPASS.LTC128B.128 [R219+0xa000], desc[UR26][R30.64+0x80] ;  /* 0x0a0000801edbdfae */ /* 0x000fe6000b901d5a */
[C-C-:B------:R-:W-:Y:S01]  /*5250*/  @!P4 LEA.HI.X R27, R24.reuse, R7, R5.reuse, 0x1, P1 ;  /* 0x00000007181bc211 */ /* 0x140fe200008f0c05 */
[----:B------:R4:W-:Y:S02]  /*5260*/  @P4 STS.128 [R219+0xc000], RZ ;  /* 0x00c000ffdb004388 */ /* 0x0009e40000000c00 */
[----:B------:R-:W3:Y:S01]  /*5270*/  @!P4 LDC.64 R16, c[0x0][0x218] ;  /* 0x00008600ff10cb82 */ /* 0x000ee20000000a00 */
        /* <DEDUP_REMOVED lines=8> */
[----:B------:R-:W4:Y:S01]  /*5300*/  @!P3 LDC.64 R6, c[0x0][0x218] ;  /* 0x00008600ff06bb82 */ /* 0x000f220000000a00 */
[C---:B-1----:R-:W-:Y:S01]  /*5310*/  @!P6 LEA R20, P1, R29.reuse, R20, 0x1 ;  /* 0x000000141d14e211 */ /* 0x042fe200078208ff */
[----:B------:R-:W-:Y:S01]  /*5320*/  @!PT LDS RZ, [RZ] ;  /* 0x00000000fffff984 */ /* 0x000fe20000000800 */
[----:B------:R-:W-:Y:S01]  /*5330*/  @!PT LDS RZ, [RZ] ;  /* 0x00000000fffff984 */ /* 0x000fe20000000800 */
[----:B------:R-:W-:Y:S01]  /*5340*/  @!PT LDS RZ, [RZ] ;  /* 0x00000000fffff984 */ /* 0x000fe20000000800 */
[----:B------:R1:W-:Y:S03]  /*5350*/  @!P3 LDGSTS.E.BYPASS.LTC128B.128 [R219+0xe000], desc[UR26][R22.64+0x180] ;  /* 0x0e00018016dbbfae */ /* 0x0003e6000b901d5a */
[C-C-:B------:R-:W-:Y:S01]  /*5360*/  @!P6 LEA.HI.X R21, R29.reuse, R21, R5.reuse, 0x1, P1 ;  /* 0x000000151d15e211 */ /* 0x140fe200008f0c05 */
[----:B------:R1:W-:Y:S01]  /*5370*/  @P6 STS.128 [R219+0x8800], RZ ;  /* 0x008800ffdb006388 */ /* 0x0003e20000000c00 */
[C---:B--2---:R-:W-:Y:S01]  /*5380*/  @!P5 LEA R18, P1, R29.reuse, R18, 0x1 ;  /* 0x000000121d12d211 */ /* 0x044fe200078208ff */
[----:B------:R-:W2:Y:S02]  /*5390*/  @!P5 LDC.64 R24, c[0x0][0x218] ;  /* 0x00008600ff18db82 */ /* 0x000ea40000000a00 */
[----:B------:R-:W-:Y:S01]  /*53a0*/  @!PT LDS RZ, [RZ] ;  /* 0x00000000fffff984 */ /* 0x000fe20000000800 */
[----:B------:R-:W-:Y:S01]  /*53b0*/  @!PT LDS RZ, [RZ] ;  /* 0x00000000fffff984 */ /* 0x000fe20000000800 */
[----:B------:R-:W-:Y:S01]  /*53c0*/  @!PT LDS RZ, [RZ] ;  /* 0x00000000fffff984 */ /* 0x000fe20000000800 */
[----:B------:R2:W-:Y:S01]  /*53d0*/  @!P6 LDGSTS.E.BYPASS.LTC128B.128 [R219+0x8800], desc[UR26][R20.64] ;  /* 0x0880000014dbefae */ /* 0x0005e2000b901d5a */
[----:B------:R-:W-:-:S03]  /*53e0*/  @!P5 LEA.HI.X R19, R29, R19, R5, 0x1, P1 ;  /* 0x000000131d13d211 */ /* 0x000fc600008f0c05 */
[----:B------:R2:W-:Y:S01]  /*53f0*/  @P5 STS.128 [R219+0xa800], RZ ;  /* 0x00a800ffdb005388 */ /* 0x0005e20000000c00 */
[----:B---3--:R-:W-:-:S03]  /*5400*/  @!P4 LEA R42, P2, R29, R16, 0x1 ;  /* 0x000000101d2ac211 */ /* 0x008fc600078408ff */
        /* <DEDUP_REMOVED lines=8> */
[----:B----4-:R-:W-:-:S03]  /*5490*/  @!P3 LEA R44, P1, R29, R6, 0x1 ;  /* 0x000000061d2cb211 */ /* 0x010fc600078208ff */
[----:B------:R-:W-:Y:S01]  /*54a0*/  @!PT LDS RZ, [RZ] ;  /* 0x00000000fffff984 */ /* 0x000fe20000000800 */
[----:B------:R-:W-:Y:S01]  /*54b0*/  @!PT LDS RZ, [RZ] ;  /* 0x00000000fffff984 */ /* 0x000fe20000000800 */
[----:B------:R-:W-:Y:S01]  /*54c0*/  @!PT LDS RZ, [RZ] ;  /* 0x00000000fffff984 */ /* 0x000fe20000000800 */
[----:B------:R4:W-:Y:S01]  /*54d0*/  @!P4 LDGSTS.E.BYPASS.LTC128B.128 [R219+0xc800], desc[UR26][R42.64+0x100] ;  /* 0x0c8001002adbcfae */ /* 0x0009e2000b901d5a */
[----:B------:R-:W-:Y:S01]  /*54e0*/  @!P3 LEA.HI.X R45, R29, R7, R5, 0x1, P1 ;  /* 0x000000071d2db211 */ /* 0x000fe200008f0c05 */
[----:B-1----:R-:W4:Y:S01]  /*54f0*/  @!P4 LDC.64 R22, c[0x0][0x218] ;  /* 0x00008600ff16cb82 */ /* 0x002f220000000a00 */
[----:B------:R-:W-:Y:S01]  /*5500*/  IADD3.X R5, R5, UR38, RZ, P2, !PT ;  /* 0x0000002605057c10 */ /* 0x000fe200097fe4ff */
[----:B------:R1:W-:Y:S01]  /*5510*/  @P3 STS.128 [R219+0xe800], RZ ;  /* 0x00e800ffdb003388 */ /* 0x0003e20000000c00 */
[----:B--2---:R-:W-:-:S03]  /*5520*/  @!P5 LEA R24, P2, R30, R24, 0x1 ;  /* 0x000000181e18d211 */ /* 0x004fc600078408ff */
[----:B------:R-:W-:Y:S01]  /*5530*/  @!PT LDS RZ, [RZ] ;  /* 0x00000000fffff984 */ /* 0x000fe20000000800 */
[----:B------:R-:W-:Y:S01]  /*5540*/  @!PT LDS RZ, [RZ] ;  /* 0x00000000fffff984 */ /* 0x000fe20000000800 */
[----:B------:R-:W-:Y:S01]  /*5550*/  @!PT LDS RZ, [RZ] ;  /* 0x00000000fffff984 */ /* 0x000fe20000000800 */
[----:B------:R1:W-:Y:S02]  /*5560*/  @!P3 LDGSTS.E.BYPASS.LTC128B.128 [R219+0xe800], desc[UR26][R44.64+0x180] ;  /* 0x0e8001802cdbbfae */ /* 0x0003e4000b901d5a */
[----:B------:R-:W2:Y:S01]  /*5570*/  @!P3 LDC.64 R20, c[0x0][0x218] ;  /* 0x00008600ff14bb82 */ /* 0x000ea20000000a00 */
[C---:B------:R-:W-:Y:S01]  /*5580*/  @!P5 LEA.HI.X R25, R30.reuse, R25, R5, 0x1, P2 ;  /* 0x000000191e19d211 */ /* 0x040fe200010f0c05 */
[----:B------:R1:W-:Y:S06]  /*5590*/  @P6 STS.128 [R219+0x9000], RZ ;  /* 0x009000ffdb006388 */ /* 0x0003ec0000000c00 */
[----:B---3--:R-:W3:Y:S01]  /*55a0*/  @!P6 LDC.64 R18, c[0x0][0x218] ;  /* 0x00008600ff12eb82 */ /* 0x008ee20000000a00 */
[----:B-----5:R-:W-:-:S04]  /*55b0*/  @!P6 LEA R26, P1, R30, R26, 0x1 ;  /* 0x0000001a1e1ae211 */ /* 0x020fc800078208ff */
[----:B------:R-:W-:-:S03]  /*55c0*/  @!P6 LEA.HI.X R27, R30, R27, R5, 0x1, P1 ;  /* 0x0000001b1e1be211 */ /* 0x000fc600008f0c05 */
[----:B------:R-:W5:Y:S01]  /*55d0*/  @!P5 LDC.64 R16, c[0x0][0x218] ;  /* 0x00008600ff10db82 */ /* 0x000f620000000a00 */
[C---:B----4-:R-:W-:Y:S01]  /*55e0*/  @!P4 LEA R42, P1, R30.reuse, R22, 0x1 ;  /* 0x000000161e2ac211 */ /* 0x050fe200078208ff */
[----:B------:R-:W-:Y:S01]  /*55f0*/  @!PT LDS RZ, [RZ] ;  /* 0x00000000fffff984 */ /* 0x000fe20000000800 */
[----:B------:R-:W-:Y:S01]  /*5600*/  @!PT LDS RZ, [RZ] ;  /* 0x00000000fffff984 */ /* 0x000fe20000000800 */
[----:B------:R-:W-:Y:S01]  /*5610*/  @!PT LDS RZ, [RZ] ;  /* 0x00000000fffff984 */ /* 0x000fe20000000800 */
[----:B------:R1:W-:Y:S01]  /*5620*/  @!P6 LDGSTS.E.BYPASS.LTC128B.128 [R219+0x9000], desc[UR26][R26.64] ;  /* 0x090000001adbefae */ /* 0x0003e2000b901d5a */
[C---:B------:R-:W-:Y:S02]  /*5630*/  IADD3 R22, P2, R30.reuse, UR39, RZ ;  /* 0x000000271e167c10 */ /* 0x040fe4000ff5e0ff */
[C-C-:B------:R-:W-:Y:S01]  /*5640*/  @!P4 LEA.HI.X R43, R30.reuse, R23, R5.reuse, 0x1, P1 ;  /* 0x000000171e2bc211 */ /* 0x140fe200008f0c05 */
[----:B------:R1:W-:Y:S02]  /*5650*/  @P5 STS.128 [R219+0xb000], RZ ;  /* 0x00b000ffdb005388 */ /* 0x0003e40000000c00 */
[----:B------:R-:W4:Y:S01]  /*5660*/  @!P4 LDC.64 R6, c[0x0][0x218] ;  /* 0x00008600ff06cb82 */ /* 0x000f220000000a00 */
[C---:B--2---:R-:W-:Y:S01]  /*5670*/  @!P3 LEA R20, P1, R30.reuse, R20, 0x1 ;  /* 0x000000141e14b211 */ /* 0x044fe200078208ff */
[----:B------:R-:W-:Y:S01]  /*5680*/  @!PT LDS RZ, [RZ] ;  /* 0x00000000fffff984 */ /* 0x000fe20000000800 */
[----:B------:R-:W-:Y:S01]  /*5690*/  @!PT LDS RZ, [RZ] ;  /* 0x00000000fffff984 */ /* 0x000fe20000000800 */
[----:B------:R-:W-:Y:S01]  /*56a0*/  @!PT LDS RZ, [RZ] ;  /* 0x00000000fffff984 */ /* 0x000fe20000000800 */
[----:B------:R1:W-:Y:S03]  /*56b0*/  @!P5 LDGSTS.E.BYPASS.LTC128B.128 [R219+0xb000], desc[UR26][R24.64+0x80] ;  /* 0x0b00008018dbdfae */ /* 0x0003e6000b901d5a */
[----:B------:R-:W-:Y:S01]  /*56c0*/  @!P3 LEA.HI.X R21, R30, R21, R5, 0x1, P1 ;  /* 0x000000151e15b211 */ /* 0x000fe200008f0c05 */
[----:B------:R1:W-:Y:S01]  /*56d0*/  @P4 STS.128 [R219+0xd000], RZ ;  /* 0x00d000ffdb004388 */ /* 0x0003e20000000c00 */
[----:B------:R-:W-:-:S02]  /*56e0*/  IADD3.X R5, R5, UR38, RZ, P2, !PT ;  /* 0x0000002605057c10 */ /* 0x000fc400097fe4ff */
[C---:B---3--:R-:W-:Y:S01]  /*56f0*/  @!P6 LEA R18, P1, R22.reuse, R18, 0x1 ;  /* 0x000000121612e211 */ /* 0x048fe200078208ff */
        /* <DEDUP_REMOVED lines=32> */
[----:B-1----:R-:W-:-:S04]  /*5900*/  LEA R6, P1, R22, UR6, 0x1 ;  /* 0x0000000616067c11 */ /* 0x002fc8000f8208ff */
[----:B------:R-:W-:-:S05]  /*5910*/  LEA.HI.X R7, R22, UR7, R5, 0x1, P1 ;  /* 0x0000000716077c11 */ /* 0x000fca00088f0c05 */
[----:B------:R-:W-:Y:S01]  /*5920*/  @!PT LDS RZ, [RZ] ;  /* 0x00000000fffff984 */ /* 0x000fe20000000800 */
[----:B------:R-:W-:Y:S01]  /*5930*/  @!PT LDS RZ, [RZ] ;  /* 0x00000000fffff984 */ /* 0x000fe20000000800 */
[----:B------:R-:W-:Y:S01]  /*5940*/  @!PT LDS RZ, [RZ] ;  /* 0x00000000fffff984 */ /* 0x000fe20000000800 */
[----:B------:R2:W-:Y:S04]  /*5950*/  LDGSTS.E.BYPASS.LTC128B.128 [R219+0xf800], desc[UR26][R6.64+0x180] ;  /* 0x0f80018006db7fae */ /* 0x0005e8000b901d5a */
.L_x_135:
[----:B------:R-:W-:Y:S05]  /*5960*/  BSYNC B0 ;  /* 0x0000000000007941 */ /* 0x000fea0003800000 */
.L_x_134:
[----:B------:R-:W0:Y:S02]  /*5970*/  LDGDEPBAR ;  /* 0x00000000000079af */ /* 0x000e240000000000 */
.L_x_133:
[----:B-1----:R-:W-:Y:S01]  /*5980*/  FMNMX.FTZ R16, R3, R41, !PT ;  /* 0x0000002903107209 */ /* 0x002fe20007810000 */
        /* <DEDUP_REMOVED lines=31> */
[----:B--2---:R-:W1:Y:S03]  /*5b80*/  SHFL.BFLY PT, R7, R16, 0x2, 0x1f ;  /* 0x0c401f0010077f89 */ /* 0x004e6600000e0000 */
        /* <DEDUP_REMOVED lines=19> */
[C---:B------:R-:W-:Y:S01]  /*5cc0*/  FSETP.NEU.FTZ.AND P1, PT, R164.reuse, -INF , PT ;  /* 0xff800000a400780b */ /* 0x040fe20003f3d000 */
[----:B------:R-:W-:Y:S02]  /*5cd0*/  FMUL.FTZ R224, R164, UR6 ;  /* 0x00000006a4e07c20 */ /* 0x000fe40008410000 */
[----:B------:R-:W-:Y:S03]  /*5ce0*/  LDSM.16.MT88.4 R120, [R208+0x14000] ;  /* 0x01400000d078783b */ /* 0x000fe60000004200 */
[----:B------:R-:W-:Y:S01]  /*5cf0*/  FSEL R224, R224, RZ, P1 ;  /* 0x000000ffe0e07208 */ /* 0x000fe20000800000 */
[----:B------:R-:W-:Y:S04]  /*5d00*/  LDSM.16.MT88.4 R128, [R212+0x16000] ;  /* 0x01600000d480783b */ /* 0x000fe80000004200 */
[--C-:B------:R-:W-:Y:S01]  /*5d10*/  FFMA.FTZ R179, R3, UR6, -R224.reuse ;  /* 0x0000000603b37c23 */ /* 0x100fe200080108e0 */
[----:B--2---:R-:W-:Y:S01]  /*5d20*/  FMNMX.FTZ R3, R6, R5, !PT ;  /* 0x0000000506037209 */ /* 0x004fe20007810000 */
[--C-:B------:R-:W-:Y:S01]  /*5d30*/  FFMA.FTZ R178, R41, UR6, -R224.reuse ;  /* 0x0000000629b27c23 */ /* 0x100fe200080108e0 */
[--C-:B------:R-:W-:Y:S01]  /*5d40*/  FFMA.FTZ R176, R38, UR6, -R224.reuse ;  /* 0x0000000626b07c23 */ /* 0x100fe200080108e0 */
[----:B------:R-:W1:Y:S01]  /*5d50*/  LDSM.16.MT88.4 R40, [R210+0x10000] ;  /* 0x01000000d228783b */ /* 0x000e620000004200 */
[C---:B------:R-:W-:Y:S01]  /*5d60*/  FSETP.NEU.FTZ.AND P1, PT, R3.reuse, -INF , PT ;  /* 0xff8000000300780b */ /* 0x040fe20003f3d000 */
[----:B------:R-:W-:Y:S01]  /*5d70*/  FMUL.FTZ R191, R3, UR6 ;  /* 0x0000000603bf7c20 */ /* 0x000fe20008410000 */
[--C-:B------:R-:W-:Y:S01]  /*5d80*/  FFMA.FTZ R174, R37, UR6, -R224.reuse ;  /* 0x0000000625ae7c23 */ /* 0x100fe200080108e0 */
[----:B------:R-:W2:Y:S01]  /*5d90*/  LDSM.16.MT88.4 R136, [R210+0x16000] ;  /* 0x01600000d288783b */ /* 0x000ea20000004200 */
[----:B------:R-:W-:Y:S01]  /*5da0*/  MUFU.EX2 R179, R179 ;  /* 0x000000b300b37308 */ /* 0x000fe20000000800 */
[--C-:B------:R-:W-:Y:S01]  /*5db0*/  FFMA.FTZ R170, R11, UR6, -R224.reuse ;  /* 0x000000060baa7c23 */ /* 0x100fe200080108e0 */
[----:B------:R-:W-:Y:S01]  /*5dc0*/  FSEL R191, R191, RZ, P1 ;  /* 0x000000ffbfbf7208 */ /* 0x000fe20000800000 */
[----:B------:R-:W3:Y:S01]  /*5dd0*/  LDSM.16.MT88.4 R144, [R209+0x16000] ;  /* 0x01600000d190783b */ /* 0x000ee20000004200 */
[--C-:B------:R-:W-:Y:S01]  /*5de0*/  FFMA.FTZ R2, R10, UR6, -R224.reuse ;  /* 0x000000060a027c23 */ /* 0x100fe200080108e0 */
[--C-:B------:R-:W-:Y:S01]  /*5df0*/  FFMA.FTZ R173, R15, UR6, -R224.reuse ;  /* 0x000000060fad7c23 */ /* 0x100fe200080108e0 */
[--C-:B------:R-:W-:Y:S01]  /*5e00*/  FFMA.FTZ R171, R14, UR6, -R224.reuse ;  /* 0x000000060eab7c23 */ /* 0x100fe200080108e0 */
[--C-:B------:R-:W-:Y:S01]  /*5e10*/  FFMA.FTZ R180, R28, UR6, -R191.reuse ;  /* 0x000000061cb47c23 */ /* 0x100fe200080108bf */
[--C-:B------:R-:W-:Y:S01]  /*5e20*/  FFMA.FTZ R181, R36, UR6, -R191.reuse ;  /* 0x0000000624b57c23 */ /* 0x100fe200080108bf */
[--C-:B------:R-:W-:Y:S01]  /*5e30*/  FFMA.FTZ R177, R34, UR6, -R191.reuse ;  /* 0x0000000622b17c23 */ /* 0x100fe200080108bf */
[--C-:B------:R-:W-:Y:S01]  /*5e40*/  FFMA.FTZ R175, R32, UR6, -R191.reuse ;  /* 0x0000000620af7c23 */ /* 0x100fe200080108bf */
[----:B------:R-:W4:Y:S01]  /*5e50*/  MUFU.EX2 R178, R178 ;  /* 0x000000b200b27308 */ /* 0x000f220000000800 */
[----:B------:R-:W5:Y:S01]  /*5e60*/  LDSM.16.MT88.4 R16, [R208+0x16000] ;  /* 0x01600000d010783b */ /* 0x000f620000004200 */
[--C-:B------:R-:W-:Y:S01]  /*5e70*/  FFMA.FTZ R172, R9, UR6, -R191.reuse ;  /* 0x0000000609ac7c23 */ /* 0x100fe200080108bf */
[--C-:B------:R-:W-:Y:S01]  /*5e80*/  FFMA.FTZ R169, R8, UR6, -R191.reuse ;  /* 0x0000000608a97c23 */ /* 0x100fe200080108bf */
[--C-:B------:R-:W-:Y:S01]  /*5e90*/  FFMA.FTZ R168, R13, UR6, -R191.reuse ;  /* 0x000000060da87c23 */ /* 0x100fe200080108bf */
[----:B------:R-:W5:Y:S01]  /*5ea0*/  LDSM.16.MT88.4 R8, [R210+0x10800] ;  /* 0x01080000d208783b */ /* 0x000f620000004200 */
[--C-:B------:R-:W-:Y:S01]  /*5eb0*/  FFMA.FTZ R0, R12, UR6, -R191.reuse ;  /* 0x000000060c007c23 */ /* 0x100fe200080108bf */
[--C-:B------:R-:W-:Y:S01]  /*5ec0*/  FFMA.FTZ R182, R182, UR6, -R224.reuse ;  /* 0x00000006b6b67c23 */ /* 0x100fe200080108e0 */
[----:B------:R-:W-:Y:S01]  /*5ed0*/  MUFU.EX2 R176, R176 ;  /* 0x000000b000b07308 */ /* 0x000fe20000000800 */
[----:B------:R-:W5:Y:S01]  /*5ee0*/  LDSM.16.MT88.4 R20, [R209+0x10800] ;  /* 0x01080000d114783b */ /* 0x000f620000004200 */
[--C-:B------:R-:W-:Y:S01]  /*5ef0*/  FFMA.FTZ R183, R183, UR6, -R224.reuse ;  /* 0x00000006b7b77c23 */ /* 0x100fe200080108e0 */
[--C-:B------:R-:W-:Y:S01]  /*5f00*/  FFMA.FTZ R184, R184, UR6, -R224.reuse ;  /* 0x00000006b8b87c23 */ /* 0x100fe200080108e0 */
[--C-:B------:R-:W-:Y:S01]  /*5f10*/  FFMA.FTZ R185, R185, UR6, -R224.reuse ;  /* 0x00000006b9b97c23 */ /* 0x100fe200080108e0 */
[----:B------:R-:W5:Y:S01]  /*5f20*/  LDSM.16.MT88.4 R4, [R208+0x10800] ;  /* 0x01080000d004783b */ /* 0x000f620000004200 */
[--C-:B------:R-:W-:Y:S01]  /*5f30*/  FFMA.FTZ R186, R186, UR6, -R191.reuse ;  /* 0x00000006baba7c23 */ /* 0x100fe200080108bf */
[--C-:B------:R-:W-:Y:S01]  /*5f40*/  FFMA.FTZ R187, R187, UR6, -R191.reuse ;  /* 0x00000006bbbb7c23 */ /* 0x100fe200080108bf */
[----:B------:R-:W1:Y:S01]  /*5f50*/  MUFU.EX2 R174, R174 ;  /* 0x000000ae00ae7308 */ /* 0x000e620000000800 */
[----:B----4-:R-:W-:Y:S01]  /*5f60*/  F2FP.BF16.F32.PACK_AB R148, R178, R179 ;  /* 0x000000b3b294723e */ /* 0x010fe200000010ff */
[----:B------:R-:W4:Y:S01]  /*5f70*/  LDSM.16.MT88.4 R12, [R212+0x12800] ;  /* 0x01280000d40c783b */ /* 0x000f220000004200 */
        /* <DEDUP_REMOVED lines=8> */
[----:B------:R-:W-:Y:S01]  /*6000*/  FFMA.FTZ R245, R223, UR6, -R224 ;  /* 0x00000006dff57c23 */ /* 0x000fe200080108e0 */
[--C-:B------:R-:W-:Y:S01]  /*6010*/  FFMA.FTZ R222, R222, UR6, -R191.reuse ;  /* 0x00000006dede7c23 */ /* 0x100fe200080108bf */
[--C-:B------:R-:W-:Y:S01]  /*6020*/  FFMA.FTZ R221, R221, UR6, -R191.reuse ;  /* 0x00000006dddd7c23 */ /* 0x100fe200080108bf */
[----:B------:R-:W-:Y:S01]  /*6030*/  LDSM.16.MT88.4 R32, [R210+0x12800] ;  /* 0x01280000d220783b */ /* 0x000fe20000004200 */
[--C-:B------:R-:W-:Y:S01]  /*6040*/  FFMA.FTZ R220, R220, UR6, -R191.reuse ;  /* 0x00000006dcdc7c23 */ /* 0x100fe200080108bf */
[----:B------:R-:W2:Y:S01]  /*6050*/  MUFU.EX2 R181, R181 ;  /* 0x000000b500b57308 */ /* 0x000ea20000000800 */
[----:B-1----:R-:W-:Y:S01]  /*6060*/  F2FP.BF16.F32.PACK_AB R150, R174, R176 ;  /* 0x000000b0ae96723e */ /* 0x002fe200000010ff */
[----:B------:R-:W-:Y:S01]  /*6070*/  FFMA.FTZ R244, R190, UR6, -R191 ;  /* 0x00000006bef47c23 */ /* 0x000fe200080108bf */
[----:B------:R-:W-:-:S04]  /*6080*/  FADD.FTZ R178, R179, R178 ;  /* 0x000000b2b3b27221 */ /* 0x000fc80000010000 */
[----:B------:R-:W-:Y:S01]  /*6090*/  FADD.FTZ R178, R176, R178 ;  /* 0x000000b2b0b27221 */ /* 0x000fe20000010000 */
[----:B------:R-:W1:Y:S03]  /*60a0*/  MUFU.EX2 R177, R177 ;  /* 0x000000b100b17308 */ /* 0x000e660000000800 */
[----:B------:R-:W-:-:S05]  /*60b0*/  FADD.FTZ R178, R174, R178 ;  /* 0x000000b2aeb27221 */ /* 0x000fca0000010000 */
[----:B------:R-:W3:Y:S01]  /*60c0*/  MUFU.EX2 R175, R175 ;  /* 0x000000af00af7308 */ /* 0x000ee20000000800 */
[----:B--2---:R-:W-:Y:S01]  /*60d0*/  F2FP.BF16.F32.PACK_AB R149, R181, R180 ;  /* 0x000000b4b595723e */ /* 0x004fe200000010ff */
[----:B------:R-:W-:-:S06]  /*60e0*/  FADD.FTZ R180, R180, R181 ;  /* 0x000000b5b4b47221 */ /* 0x000fcc0000010000 */
[----:B------:R-:W2:Y:S01]  /*60f0*/  MUFU.EX2 R173, R173 ;  /* 0x000000ad00ad7308 */ /* 0x000ea20000000800 */
[----:B-1----:R-:W-:-:S07]  /*6100*/  FADD.FTZ R180, R177, R180 ;  /* 0x000000b4b1b47221 */ /* 0x002fce0000010000 */
[----:B------:R-:W1:Y:S01]  /*6110*/  MUFU.EX2 R171, R171 ;  /* 0x000000ab00ab7308 */ /* 0x000e620000000800 */
[C---:B---3--:R-:W-:Y:S01]  /*6120*/  F2FP.BF16.F32.PACK_AB R151, R175.reuse, R177 ;  /* 0x000000b1af97723e */ /* 0x048fe200000010ff */
[----:B------:R-:W-:-:S06]  /*6130*/  FADD.FTZ R180, R175, R180 ;  /* 0x000000b4afb47221 */ /* 0x000fcc0000010000 */
[----:B------:R-:W-:Y:S01]  /*6140*/  HMMA.16816.F32.BF16 R36, R148, R40, RZ ;  /* 0x000000289424723c */ /* 0x000fe200000418ff */
[----:B------:R-:W-:Y:S01]  /*6150*/  MUFU.EX2 R170, R170 ;  /* 0x000000aa00aa7308 */ /* 0x000fe20000000800 */
[----:B--2---:R-:W-:-:S04]  /*6160*/  FADD.FTZ R178, R173, R178 ;  /* 0x000000b2adb27221 */ /* 0x004fc80000010000 */
        /* <DEDUP_REMOVED lines=34> */
[----:B------:R-:W3:Y:S01]  /*6390*/  MUFU.EX2 R227, R227 ;  /* 0x000000e300e37308 */ /* 0x000ee20000000800 */
        /* <DEDUP_REMOVED lines=9> */
[----:B------:R-:W3:Y:S05]  /*6430*/  MUFU.EX2 R222, R222 ;  /* 0x000000de00de7308 */ /* 0x000eea0000000800 */
[C---:B------:R-:W-:Y:S03]  /*6440*/  HMMA.16816.F32.BF16 R112, R148.reuse, R114, RZ ;  /* 0x000000729470723c */ /* 0x040fe600000418ff */
[----:B------:R-:W3:Y:S03]  /*6450*/  MUFU.EX2 R221, R221 ;  /* 0x000000dd00dd7308 */ /* 0x000ee60000000800 */
[C---:B------:R-:W-:Y:S05]  /*6460*/  HMMA.16816.F32.BF16 R120, R148.reuse, R122, RZ ;  /* 0x0000007a9478723c */ /* 0x040fea00000418ff */
[----:B------:R-:W3:Y:S01]  /*6470*/  MUFU.EX2 R220, R220 ;  /* 0x000000dc00dc7308 */ /* 0x000ee20000000800 */
[C---:B------:R-:W-:Y:S06]  /*6480*/  HMMA.16816.F32.BF16 R128, R148.reuse, R130, RZ ;  /* 0x000000829480723c */ /* 0x040fec00000418ff */
[C---:B------:R-:W-:Y:S01]  /*6490*/  HMMA.16816.F32.BF16 R136, R148.reuse, R138, RZ ;  /* 0x0000008a9488723c */ /* 0x040fe200000418ff */
[----:B------:R-:W3:Y:S05]  /*64a0*/  MUFU.EX2 R244, R244 ;  /* 0x000000f400f47308 */ /* 0x000eea0000000800 */
[C---:B------:R-:W-:Y:S06]  /*64b0*/  HMMA.16816.F32.BF16 R144, R148.reuse, R146, RZ ;  /* 0x000000929490723c */ /* 0x040fec00000418ff */
[C---:B-----5:R-:W-:Y:S06]  /*64c0*/  HMMA.16816.F32.BF16 R152, R148.reuse, R16, RZ ;  /* 0x000000109498723c */ /* 0x060fec00000418ff */
        /* <DEDUP_REMOVED lines=9> */
[C---:B------:R-:W-:Y:S06]  /*6560*/  HMMA.16816.F32.BF16 R36, R16.reuse, R8, R36 ;  /* 0x000000081024723c */ /* 0x040fec0000041824 */
[C---:B------:R-:W-:Y:S01]  /*6570*/  HMMA.16816.F32.BF16 R40, R16.reuse, R10, R40 ;  /* 0x0000000a1028723c */ /* 0x040fe20000041828 */
[----:B------:R-:W1:Y:S05]  /*6580*/  LDSM.16.MT88.4 R8, [R209+0x12800] ;  /* 0x01280000d108783b */ /* 0x000e6a0000004200 */
[C---:B------:R-:W-:Y:S06]  /*6590*/  HMMA.16816.F32.BF16 R44, R16.reuse, R20, R44 ;  /* 0x00000014102c723c */ /* 0x040fec000004182c */
[C---:B------:R-:W-:Y:S01]  /*65a0*/  HMMA.16816.F32.BF16 R48, R16.reuse, R22, R48 ;  /* 0x000000161030723c */ /* 0x040fe20000041830 */
[----:B------:R-:W-:Y:S05]  /*65b0*/  LDSM.16.MT88.4 R20, [R209+0x14800] ;  /* 0x01480000d114783b */ /* 0x000fea0000004200 */
[C---:B------:R-:W-:Y:S06]  /*65c0*/  HMMA.16816.F32.BF16 R52, R16.reuse, R4, R52 ;  /* 0x000000041034723c */ /* 0x040fec0000041834 */
[C---:B------:R-:W-:Y:S01]  /*65d0*/  HMMA.16816.F32.BF16 R56, R16.reuse, R6, R56 ;  /* 0x000000061038723c */ /* 0x040fe20000041838 */
[----:B------:R-:W5:Y:S05]  /*65e0*/  LDSM.16.MT88.4 R4, [R210+0x14800] ;  /* 0x01480000d204783b */ /* 0x000f6a0000004200 */
[C---:B----4-:R-:W-:Y:S06]  /*65f0*/  HMMA.16816.F32.BF16 R60, R16.reuse, R12, R60 ;  /* 0x0000000c103c723c */ /* 0x050fec000004183c */
[C---:B------:R-:W-:Y:S01]  /*6600*/  HMMA.16816.F32.BF16 R64, R16.reuse, R14, R64 ;  /* 0x0000000e1040723c */ /* 0x040fe20000041840 */
[----:B------:R-:W4:Y:S05]  /*6610*/  LDSM.16.MT88.4 R12, [R208+0x14800] ;  /* 0x01480000d00c783b */ /* 0x000f2a0000004200 */
[C---:B-1----:R-:W-:Y:S06]  /*6620*/  HMMA.16816.F32.BF16 R76, R16.reuse, R8, R76 ;  /* 0x00000008104c723c */ /* 0x042fec000004184c */
[C---:B------:R-:W-:Y:S01]  /*6630*/  HMMA.16816.F32.BF16 R80, R16.reuse, R10, R80 ;  /* 0x0000000a1050723c */ /* 0x040fe20000041850 */
[----:B------:R-:W1:Y:S05]  /*6640*/  LDSM.16.MT88.4 R8, [R212+0x16800] ;  /* 0x01680000d408783b */ /* 0x000e6a0000004200 */
        /* <DEDUP_REMOVED lines=23> */
[----:B------:R-:W-:Y:S05]  /*67c0*/  LDSM.16.MT88.4 R24, [R212+0x11000] ;  /* 0x01100000d418783b */ /* 0x000fea0000004200 */
[C---:B-----5:R-:W-:Y:S06]  /*67d0*/  HMMA.16816.F32.BF16 R132, R16.reuse, R4, R132 ;  /* 0x000000041084723c */ /* 0x060fec0000041884 */
[C---:B------:R-:W-:Y:S01]  /*67e0*/  HMMA.16816.F32.BF16 R136, R16.reuse, R6, R136 ;  /* 0x000000061088723c */ /* 0x040fe20000041888 */
[----:B------:R-:W2:Y:S05]  /*67f0*/  LDSM.16.MT88.4 R4, [R208+0x11000] ;  /* 0x01100000d004783b */ /* 0x000eaa0000004200 */
[C---:B---3--:R-:W-:Y:S06]  /*6800*/  HMMA.16816.F32.BF16 R140, R16.reuse, R20, R140 ;  /* 0x00000014108c723c */ /* 0x048fec000004188c */
[C---:B------:R-:W-:Y:S01]  /*6810*/  HMMA.16816.F32.BF16 R144, R16.reuse, R22, R144 ;  /* 0x000000161090723c */ /* 0x040fe20000041890 */
[----:B------:R-:W3:Y:S05]  /*6820*/  LDSM.16.MT88.4 R20, [R212+0x13000] ;  /* 0x01300000d414783b */ /* 0x000eea0000004200 */
[C---:B------:R-:W-:Y:S06]  /*6830*/  HMMA.16816.F32.BF16 R152, R16.reuse, R28, R152 ;  /* 0x0000001c1098723c */ /* 0x040fec0000041898 */
[----:B------:R-:W-:Y:S01]  /*6840*/  HMMA.16816.F32.BF16 R148, R16, R30, R148 ;  /* 0x0000001e1094723c */ /* 0x000fe20000041894 */
[----:B------:R-:W-:Y:S06]  /*6850*/  LDSM.16.MT88.4 R28, [R208+0x13000] ;  /* 0x01300000d01c783b */ /* 0x000fec0000004200 */
[----:B------:R-:W-:Y:S01]  /*6860*/  F2FP.BF16.F32.PACK_AB R16, R183, R182 ;  /* 0x000000b6b710723e */ /* 0x000fe200000010ff */
        /* <DEDUP_REMOVED lines=9> */
[----:B----4-:R-:W-:Y:S01]  /*6900*/  HMMA.16816.F32.BF16 R36, R16, R12, R36 ;  /* 0x0000000c1024723c */ /* 0x010fe20000041824 */
[----:B------:R-:W-:Y:S01]  /*6910*/  FADD.FTZ R184, R185, R184 ;  /* 0x000000b8b9b87221 */ /* 0x000fe20000010000 */
[----:B------:R-:W-:-:S03]  /*6920*/  FADD.FTZ R188, R189, R188 ;  /* 0x000000bcbdbc7221 */ /* 0x000fc60000010000 */
[----:B------:R-:W-:Y:S01]  /*6930*/  FADD.FTZ R184, R227, R184 ;  /* 0x000000b8e3b87221 */ /* 0x000fe20000010000 */
[----:B------:R-:W-:Y:S01]  /*6940*/  HMMA.16816.F32.BF16 R40, R16, R14, R40 ;  /* 0x0000000e1028723c */ /* 0x000fe20000041828 */
[----:B------:R-:W4:Y:S01]  /*6950*/  LDSM.16.MT88.4 R12, [R209+0x13000] ;  /* 0x01300000d10c783b */ /* 0x000f220000004200 */
[----:B------:R-:W-:Y:S01]  /*6960*/  FADD.FTZ R188, R222, R188 ;  /* 0x000000bcdebc7221 */ /* 0x000fe20000010000 */
[----:B------:R-:W-:-:S03]  /*6970*/  FADD.FTZ R184, R226, R184 ;  /* 0x000000b8e2b87221 */ /* 0x000fc60000010000 */
[----:B-1----:R-:W-:Y:S01]  /*6980*/  HMMA.16816.F32.BF16 R44, R16, R8, R44 ;  /* 0x00000008102c723c */ /* 0x002fe2000004182c */
[----:B------:R-:W-:Y:S01]  /*6990*/  FADD.FTZ R188, R221, R188 ;  /* 0x000000bcddbc7221 */ /* 0x000fe20000010000 */
[----:B------:R-:W-:-:S03]  /*69a0*/  FADD.FTZ R184, R225, R184 ;  /* 0x000000b8e1b87221 */ /* 0x000fc60000010000 */
[----:B------:R-:W-:Y:S01]  /*69b0*/  FADD.FTZ R188, R220, R188 ;  /* 0x000000bcdcbc7221 */ /* 0x000fe20000010000 */
        /* <DEDUP_REMOVED lines=30> */
[----:B------:R-:W-:Y:S01]  /*6ba0*/  HMMA.16816.F32.BF16 R144, R16, R6, R144 ;  /* 0x000000061090723c */ /* 0x000fe20000041890 */
[----:B------:R-:W-:-:S02]  /*6bb0*/  F2FP.BF16.F32.PACK_AB R4, R226, R227 ;  /* 0x000000e3e204723e */ /* 0x000fc400000010ff */
[----:B------:R-:W-:-:S03]  /*6bc0*/  F2FP.BF16.F32.PACK_AB R5, R221, R222 ;  /* 0x000000dedd05723e */ /* 0x000fc600000010ff */
[C---:B------:R-:W-:Y:S01]  /*6bd0*/  HMMA.16816.F32.BF16 R68, R16.reuse, R32, R68 ;  /* 0x000000201044723c */ /* 0x040fe20000041844 */
[C---:B------:R-:W-:Y:S01]  /*6be0*/  F2FP.BF16.F32.PACK_AB R6, R245.reuse, R225 ;  /* 0x000000e1f506723e */ /* 0x040fe200000010ff */
[----:B------:R-:W-:Y:S01]  /*6bf0*/  FADD.FTZ R245, R245, R184 ;  /* 0x000000b8f5f57221 */ /* 0x000fe20000010000 */
[C---:B------:R-:W-:Y:S01]  /*6c00*/  F2FP.BF16.F32.PACK_AB R7, R244.reuse, R220 ;  /* 0x000000dcf407723e */ /* 0x040fe200000010ff */
[----:B------:R-:W-:Y:S02]  /*6c10*/  FADD.FTZ R244, R244, R188 ;  /* 0x000000bcf4f47221 */ /* 0x000fe40000010000 */
[C---:B------:R-:W-:Y:S01]  /*6c20*/  HMMA.16816.F32.BF16 R72, R16.reuse, R34, R72 ;  /* 0x000000221048723c */ /* 0x040fe20000041848 */
[----:B------:R-:W2:Y:S05]  /*6c30*/  LDSM.16.MT88.4 R32, [R210+0x11800] ;  /* 0x01180000d220783b */ /* 0x000eaa0000004200 */
[C---:B------:R-:W-:Y:S06]  /*6c40*/  HMMA.16816.F32.BF16 R84, R16.reuse, R28, R84 ;  /* 0x0000001c1054723c */ /* 0x040fec0000041854 */
[C---:B------:R-:W-:Y:S01]  /*6c50*/  HMMA.16816.F32.BF16 R88, R16.reuse, R30, R88 ;  /* 0x0000001e1058723c */ /* 0x040fe20000041858 */
[----:B------:R-:W2:Y:S05]  /*6c60*/  LDSM.16.MT88.4 R28, [R209+0x11800] ;  /* 0x01180000d11c783b */ /* 0x000eaa0000004200 */
[C---:B-----5:R-:W-:Y:S06]  /*6c70*/  HMMA.16816.F32.BF16 R92, R16.reuse, R24, R92 ;  /* 0x00000018105c723c */ /* 0x060fec000004185c */
[C---:B------:R-:W-:Y:S01]  /*6c80*/  HMMA.16816.F32.BF16 R96, R16.reuse, R26, R96 ;  /* 0x0000001a1060723c */ /* 0x040fe20000041860 */
[----:B------:R-:W5:Y:S05]  /*6c90*/  LDSM.16.MT88.4 R24, [R208+0x11800] ;  /* 0x01180000d018783b */ /* 0x000f6a0000004200 */
[C---:B---3--:R-:W-:Y:S06]  /*6ca0*/  HMMA.16816.F32.BF16 R152, R16.reuse, R20, R152 ;  /* 0x000000141098723c */ /* 0x048fec0000041898 */
[----:B------:R-:W-:Y:S01]  /*6cb0*/  HMMA.16816.F32.BF16 R148, R16, R22, R148 ;  /* 0x000000161094723c */ /* 0x000fe20000041894 */
[----:B------:R-:W3:Y:S04]  /*6cc0*/  LDSM.16.MT88.4 R20, [R210+0x13800] ;  /* 0x01380000d214783b */ /* 0x000ee80000004200 */
[----:B------:R-:W3:Y:S01]  /*6cd0*/  LDSM.16.MT88.4 R16, [R209+0x13800] ;  /* 0x01380000d110783b */ /* 0x000ee20000004200 */
        /* <DEDUP_REMOVED lines=28> */
[C---:B------:R-:W-:Y:S06]  /*6ea0*/  HMMA.16816.F32.BF16 R96, R4.reuse, R34, R96 ;  /* 0x000000220460723c */ /* 0x040fec0000041860 */
[C---:B------:R-:W-:Y:S06]  /*6eb0*/  HMMA.16816.F32.BF16 R100, R4.reuse, R28, R100 ;  /* 0x0000001c0464723c */ /* 0x040fec0000041864 */
[C---:B------:R-:W-:Y:S06]  /*6ec0*/  HMMA.16816.F32.BF16 R104, R4.reuse, R30, R104 ;  /* 0x0000001e0468723c */ /* 0x040fec0000041868 */
[C---:B-----5:R-:W-:Y:S06]  /*6ed0*/  HMMA.16816.F32.BF16 R116, R4.reuse, R24, R116 ;  /* 0x000000180474723c */ /* 0x060fec0000041874 */
[C---:B------:R-:W-:Y:S06]  /*6ee0*/  HMMA.16816.F32.BF16 R120, R4.reuse, R26, R120 ;  /* 0x0000001a0478723c */ /* 0x040fec0000041878 */
[C---:B---3--:R-:W-:Y:S06]  /*6ef0*/  HMMA.16816.F32.BF16 R124, R4.reuse, R20, R124 ;  /* 0x00000014047c723c */ /* 0x048fec000004187c */
[C---:B------:R-:W-:Y:S06]  /*6f00*/  HMMA.16816.F32.BF16 R128, R4.reuse, R22, R128 ;  /* 0x000000160480723c */ /* 0x040fec0000041880 */
[C---:B------:R-:W-:Y:S06]  /*6f10*/  HMMA.16816.F32.BF16 R132, R4.reuse, R16, R132 ;  /* 0x000000100484723c */ /* 0x040fec0000041884 */
[C---:B------:R-:W-:Y:S06]  /*6f20*/  HMMA.16816.F32.BF16 R136, R4.reuse, R18, R136 ;  /* 0x000000120488723c */ /* 0x040fec0000041888 */
[C---:B----4-:R-:W-:Y:S06]  /*6f30*/  HMMA.16816.F32.BF16 R140, R4.reuse, R12, R140 ;  /* 0x0000000c048c723c */ /* 0x050fec000004188c */
[C---:B------:R-:W-:Y:S06]  /*6f40*/  HMMA.16816.F32.BF16 R144, R4.reuse, R14, R144 ;  /* 0x0000000e0490723c */ /* 0x040fec0000041890 */
[C---:B-1----:R-:W-:Y:S06]  /*6f50*/  HMMA.16816.F32.BF16 R152, R4.reuse, R8, R152 ;  /* 0x000000080498723c */ /* 0x042fec0000041898 */
        /* <DEDUP_REMOVED lines=24> */
[----:B------:R-:W-:-:S04]  /*70e0*/  IMAD.IADD R0, R2, 0x1, -R0 ;  /* 0x0000000102007824 */ /* 0x000fc800078e0a00 */
[----:B------:R-:W-:-:S05]  /*70f0*/  IMAD.SHL.U32 R0, R0, 0x8, RZ ;  /* 0x0000000800007824 */ /* 0x000fca00078e00ff */
        /* <DEDUP_REMOVED lines=41> */
[C---:B------:R-:W-:Y:S01]  /*7390*/  @!P6 LEA.HI.X R13, R0.reuse, R13, R18, 0x1, P0 ;  /* 0x0000000d000de211 */ /* 0x040fe200000f0c12 */
[----:B------:R-:W3:Y:S01]  /*73a0*/  @!P5 LDC.64 R16, c[0x0][0x220] ;  /* 0x00008800ff10db82 */ /* 0x000ee20000000a00 */
[----:B-----5:R-:W-:Y:S01]  /*73b0*/  @!P5 LEA R10, P0, R0, R10, 0x1 ;  /* 0x0000000a000ad211 */ /* 0x020fe200078008ff */
[----:B------:R-:W-:Y:S01]  /*73c0*/  @P6 STS.128 [R219+0x10800], RZ ;  /* 0x010800ffdb006388 */ /* 0x000fe20000000c00 */
[----:B------:R-:W-:-:S02]  /*73d0*/  IADD3.X R19, R18, UR29, RZ, P1, !PT ;  /* 0x0000001d12137c10 */ /* 0x000fc40008ffe4ff */
        /* <DEDUP_REMOVED lines=8> */
[----:B------:R-:W-:-:S03]  /*7460*/  @!P4 LEA.HI.X R9, R0, R9, R18, 0x1, P0 ;  /* 0x000000090009c211 */ /* 0x000fc600000f0c12 */
[----:B------:R-:W-:Y:S01]  /*7470*/  @!PT LDS RZ, [RZ] ;  /* 0x00000000fffff984 */ /* 0x000fe20000000800 */
[----:B------:R-:W-:Y:S01]  /*7480*/  @!PT LDS RZ, [RZ] ;  /* 0x00000000fffff984 */ /* 0x000fe20000000800 */
[----:B------:R-:W-:Y:S01]  /*7490*/  @!PT LDS RZ, [RZ] ;  /* 0x00000000fffff984 */ /* 0x000fe20000000800 */
[----:B------:R4:W-:Y:S01]  /*74a0*/  @!P5 LDGSTS.E.BYPASS.LTC128B.128 [R219+0x12800], desc[UR26][R10.64+0x80] ;  /* 0x128000800adbdfae */ /* 0x0009e2000b901d5a */
[----:B-1----:R-:W-:-:S03]  /*74b0*/  @!P6 LEA R22, P1, R2, R4, 0x1 ;  /* 0x000000040216e211 */ /* 0x002fc600078208ff */
[----:B------:R-:W-:Y:S01]  /*74c0*/  @P4 STS.128 [R219+0x14800], RZ ;  /* 0x014800ffdb004388 */ /* 0x000fe20000000c00 */
[----:B------:R-:W-:-:S03]  /*74d0*/  @!P6 LEA.HI.X R23, R2, R5, R19, 0x1, P1 ;  /* 0x000000050217e211 */ /* 0x000fc600008f0c13 */
[----:B------:R-:W-:Y:S01]  /*74e0*/  @!PT LDS RZ, [RZ] ;  /* 0x00000000fffff984 */ /* 0x000fe20000000800 */
[----:B------:R-:W-:Y:S01]  /*74f0*/  @!PT LDS RZ, [RZ] ;  /* 0x00000000fffff984 */ /* 0x000fe20000000800 */
[----:B------:R-:W-:Y:S01]  /*7500*/  @!PT LDS RZ, [RZ] ;  /* 0x00000000fffff984 */ /* 0x000fe20000000800 */
[----:B------:R1:W-:Y:S01]  /*7510*/  @!P4 LDGSTS.E.BYPASS.LTC128B.128 [R219+0x14800], desc[UR26][R8.64+0x100] ;  /* 0x1480010008dbcfae */ /* 0x0003e2000b901d5a */
[C---:B---3--:R-:W-:Y:S01]  /*7520*/  @!P3 LEA R20, P0, R0.reuse, R6, 0x1 ;  /* 0x000000060014b211 */ /* 0x048fe200078008ff */
[----:B------:R-:W3:Y:S02]  /*7530*/  @!P3 LDC.64 R4, c[0x0][0x220] ;  /* 0x00008800ff04bb82 */ /* 0x000ee40000000a00 */
[----:B------:R-:W-:Y:S01]  /*7540*/  @P3 STS.128 [R219+0x16800], RZ ;  /* 0x016800ffdb003388 */ /* 0x000fe20000000c00 */
[----:B------:R-:W-:Y:S02]  /*7550*/  @!P3 LEA.HI.X R21, R0, R7, R18, 0x1, P0 ;  /* 0x000000070015b211 */ /* 0x000fe400000f0c12 */
[C---:B------:R-:W-:Y:S02]  /*7560*/  @!P5 LEA R16, P0, R2.reuse, R16, 0x1 ;  /* 0x000000100210d211 */ /* 0x040fe400078008ff */
[C---:B------:R-:W-:Y:S01]  /*7570*/  IADD3 R0, P1, R2.reuse, UR30, RZ ;  /* 0x0000001e02007c10 */ /* 0x040fe2000ff3e0ff */
[----:B------:R-:W3:Y:S01]  /*7580*/  @!P4 LDC.64 R6, c[0x0][0x220] ;  /* 0x00008800ff06cb82 */ /* 0x000ee20000000a00 */
[C---:B------:R-:W-:Y:S01]  /*7590*/  @!P5 LEA.HI.X R17, R2.reuse, R17, R19, 0x1, P0 ;  /* 0x000000110211d211 */ /* 0x040fe200000f0c13 */
[----:B------:R-:W-:Y:S01]  /*75a0*/  @!PT LDS RZ, [RZ] ;  /* 0x00000000fffff984 */ /* 0x000fe20000000800 */
[----:B------:R-:W-:Y:S01]  /*75b0*/  @!PT LDS RZ, [RZ] ;  /* 0x00000000fffff984 */ /* 0x000fe20000000800 */
[----:B------:R-:W-:Y:S01]  /*75c0*/  @!PT LDS RZ, [RZ] ;  /* 0x00000000fffff984 */ /* 0x000fe20000000800 */
[----:B------:R-:W-:Y:S01]  /*75d0*/  @!P3 LDGSTS.E.BYPASS.LTC128B.128 [R219+0x16800], desc[UR26][R20.64+0x180] ;  /* 0x1680018014dbbfae */ /* 0x000fe2000b901d5a */
[----:B--2---:R-:W-:-:S03]  /*75e0*/  @!P4 LEA R14, P0, R2, R14, 0x1 ;  /* 0x0000000e020ec211 */ /* 0x004fc600078008ff */
[----:B------:R-:W-:Y:S01]  /*75f0*/  @P6 STS.128 [R219+0x11000], RZ ;  /* 0x011000ffdb006388 */ /* 0x000fe20000000c00 */
[C---:B------:R-:W-:Y:S01]  /*7600*/  @!P4 LEA.HI.X R15, R2.reuse, R15, R19, 0x1, P0 ;  /* 0x0000000f020fc211 */ /* 0x040fe200000f0c13 */
[----:B-----5:R-:W2:Y:S02]  /*7610*/  @!P3 LDC.64 R12, c[0x0][0x220] ;  /* 0x00008800ff0cbb82 */ /* 0x020ea40000000a00 */
[----:B------:R-:W-:Y:S01]  /*7620*/  @!PT LDS RZ, [RZ] ;  /* 0x00000000fffff984 */ /* 0x000fe20000000800 */
[----:B------:R-:W-:Y:S01]  /*7630*/  @!PT LDS RZ, [RZ] ;  /* 0x00000000fffff984 */ /* 0x000fe20000000800 */
[----:B------:R-:W-:Y:S01]  /*7640*/  @!PT LDS RZ, [RZ] ;  /* 0x00000000fffff984 */ /* 0x000fe20000000800 */
[----:B------:R-:W-:Y:S04]  /*7650*/  @!P6 LDGSTS.E.BYPASS.LTC128B.128 [R219+0x11000], desc[UR26][R22.64] ;  /* 0x1100000016dbefae */ /* 0x000fe8000b901d5a */
[----:B------:R-:W-:Y:S02]  /*7660*/  @P5 STS.128 [R219+0x13000], RZ ;  /* 0x013000ffdb005388 */ /* 0x000fe40000000c00 */
[----:B----4-:R-:W4:Y:S02]  /*7670*/  @!P6 LDC.64 R10, c[0x0][0x220] ;  /* 0x00008800ff0aeb82 */ /* 0x010f240000000a00 */
[----:B------:R-:W-:Y:S01]  /*7680*/  @!PT LDS RZ, [RZ] ;  /* 0x00000000fffff984 */ /* 0x000fe20000000800 */
[----:B------:R-:W-:Y:S01]  /*7690*/  @!PT LDS RZ, [RZ] ;  /* 0x00000000fffff984 */ /* 0x000fe20000000800 */
[----:B------:R-:W-:Y:S01]  /*76a0*/  @!PT LDS RZ, [RZ] ;  /* 0x00000000fffff984 */ /* 0x000fe20000000800 */
[----:B------:R2:W-:Y:S04]  /*76b0*/  @!P5 LDGSTS.E.BYPASS.LTC128B.128 [R219+0x13000], desc[UR26][R16.64+0x80] ;  /* 0x1300008010dbdfae */ /* 0x0005e8000b901d5a */
[----:B------:R-:W-:Y:S02]  /*76c0*/  @P4 STS.128 [R219+0x15000], RZ ;  /* 0x015000ffdb004388 */ /* 0x000fe40000000c00 */
[----:B-1----:R-:W1:Y:S02]  /*76d0*/  @!P5 LDC.64 R8, c[0x0][0x220] ;  /* 0x00008800ff08db82 */ /* 0x002e640000000a00 */
[----:B------:R-:W-:Y:S01]  /*76e0*/  @!PT LDS RZ, [RZ] ;  /* 0x00000000fffff984 */ /* 0x000fe20000000800 */
[----:B------:R-:W-:Y:S01]  /*76f0*/  @!PT LDS RZ, [RZ] ;  /* 0x00000000fffff984 */ /* 0x000fe20000000800 */
[----:B------:R-:W-:Y:S01]  /*7700*/  @!PT LDS RZ, [RZ] ;  /* 0x00000000fffff984 */ /* 0x000fe20000000800 */
[----:B------:R-:W-:Y:S04]  /*7710*/  @!P4 LDGSTS.E.BYPASS.LTC128B.128 [R219+0x15000], desc[UR26][R14.64+0x100] ;  /* 0x150001000edbcfae */ /* 0x000fe8000b901d5a */
[----:B------:R-:W-:Y:S01]  /*7720*/  @P3 STS.128 [R219+0x17000], RZ ;  /* 0x017000ffdb003388 */ /* 0x000fe20000000c00 */
[----:B--2---:R-:W-:-:S02]  /*7730*/  @!P3 LEA R16, P0, R2, R12, 0x1 ;  /* 0x0000000c0210b211 */ /* 0x004fc400078008ff */
[----:B------:R-:W-:Y:S02]  /*7740*/  IADD3.X R12, R19, UR29, RZ, P1, !PT ;  /* 0x0000001d130c7c10 */ /* 0x000fe40008ffe4ff */
[----:B----4-:R-:W-:Y:S02]  /*7750*/  @!P6 LEA R10, P1, R0, R10, 0x1 ;  /* 0x0000000a000ae211 */ /* 0x010fe400078208ff */
[----:B------:R-:W-:Y:S02]  /*7760*/  @!P3 LEA.HI.X R17, R2, R13, R19, 0x1, P0 ;  /* 0x0000000d0211b211 */ /* 0x000fe400000f0c13 */
[C---:B-1----:R-:W-:Y:S02]  /*7770*/  @!P5 LEA R8, P2, R0.reuse, R8, 0x1 ;  /* 0x000000080008d211 */ /* 0x042fe400078408ff */
[C---:B------:R-:W-:Y:S01]  /*7780*/  @!P6 LEA.HI.X R11, R0.reuse, R11, R12, 0x1, P1 ;  /* 0x0000000b000be211 */ /* 0x040fe200008f0c0c */
[----:B------:R-:W-:Y:S01]  /*7790*/  @!PT LDS RZ, [RZ] ;  /* 0x00000000fffff984 */ /* 0x000fe20000000800 */
[----:B------:R-:W-:Y:S01]  /*77a0*/  @!PT LDS RZ, [RZ] ;  /* 0x00000000fffff984 */ /* 0x000fe20000000800 */
[----:B------:R-:W-:Y:S01]  /*77b0*/  @!PT LDS RZ, [RZ] ;  /* 0x00000000fffff984 */ /* 0x000fe20000000800 */
[----:B------:R1:W-:Y:S01]  /*77c0*/  @!P3 LDGSTS.E.BYPASS.LTC128B.128 [R219+0x17000], desc[UR26][R16.64+0x180] ;  /* 0x1700018010dbbfae */ /* 0x0003e2000b901d5a */
[----:B---3--:R-:W-:-:S02]  /*77d0*/  @!P4 LEA R6, P1, R0, R6, 0x1 ;  /* 0x000000060006c211 */ /* 0x008fc400078208ff */
[C---:B------:R-:W-:Y:S01]  /*77e0*/  @!P3 LEA R4, P0, R0.reuse, R4, 0x1 ;  /* 0x000000040004b211 */ /* 0x040fe200078008ff */
        /* <DEDUP_REMOVED lines=26> */
[----:B------:R-:W3:Y:S04]  /*7990*/  LDSM.16.M88.4 R32, [R217+0x8800] ;  /* 0x00880000d920783b */ /* 0x000ee80000000200 */
[----:B------:R-:W4:Y:S04]  /*79a0*/  LDSM.16.M88.4 R24, [R217+0x9000] ;  /* 0x00900000d918783b */ /* 0x000f280000000200 */
[----:B------:R-:W-:Y:S04]  /*79b0*/  LDSM.16.M88.4 R176, [R217+0x9800] ;  /* 0x00980000d9b0783b */ /* 0x000fe80000000200 */
[----:B-1----:R-:W-:Y:S04]  /*79c0*/  LDSM.16.M88.4 R16, [R216] ;  /* 0x00000000d810783b */ /* 0x002fe80000000200 */
[----:B------:R-:W-:Y:S04]  /*79d0*/  LDSM.16.M88.4 R12, [R215] ;  /* 0x00000000d70c783b */ /* 0x000fe80000000200 */
[----:B--2---:R-:W1:Y:S04]  /*79e0*/  LDSM.16.M88.4 R4, [R217+0x8000] ;  /* 0x00800000d904783b */ /* 0x004e680000000200 */
[----:B------:R-:W2:Y:S04]  /*79f0*/  LDSM.16.M88.4 R20, [R207] ;  /* 0x00000000cf14783b */ /* 0x000ea80000000200 */
[----:B------:R-:W5:Y:S04]  /*7a00*/  LDSM.16.M88.4 R180, [R206] ;  /* 0x00000000ceb4783b */ /* 0x000f680000000200 */
[----:B------:R-:W5:Y:S04]  /*7a10*/  LDSM.16.M88.4 R172, [R205] ;  /* 0x00000000cdac783b */ /* 0x000f680000000200 */
[----:B------:R-:W-:Y:S01]  /*7a20*/  LDSM.16.M88.4 R224, [R211+0x8000] ;  /* 0x00800000d3e0783b */ /* 0x000fe20000000200 */
[C---:B---3--:R-:W-:Y:S03]  /*7a30*/  HMMA.16816.F32.BF16 R168, R184.reuse, R32, RZ ;  /* 0x00000020b8a8723c */ /* 0x048fe600000418ff */
[----:B------:R-:W-:Y:S04]  /*7a40*/  LDSM.16.M88.4 R220, [R211+0x9800] ;  /* 0x00980000d3dc783b */ /* 0x000fe80000000200 */
[----:B------:R-:W0:Y:S01]  /*7a50*/  LDGDEPBAR ;  /* 0x00000000000079af */ /* 0x000e220000000000 */
[C---:B------:R-:W-:Y:S06]  /*7a60*/  HMMA.16816.F32.BF16 R32, R184.reuse, R34, RZ ;  /* 0x00000022b820723c */ /* 0x040fec00000418ff */
[C---:B----4-:R-:W-:Y:S06]  /*7a70*/  HMMA.16816.F32.BF16 R28, R184.reuse, R24, RZ ;  /* 0x00000018b81c723c */ /* 0x050fec00000418ff */
[C---:B------:R-:W-:Y:S06]  /*7a80*/  HMMA.16816.F32.BF16 R24, R184.reuse, R26, RZ ;  /* 0x0000001ab818723c */ /* 0x040fec00000418ff */
[C---:B-1----:R-:W-:Y:S06]  /*7a90*/  HMMA.16816.F32.BF16 R8, R184.reuse, R4, RZ ;  /* 0x00000004b808723c */ /* 0x042fec00000418ff */
[C---:B------:R-:W-:Y:S06]  /*7aa0*/  HMMA.16816.F32.BF16 R4, R184.reuse, R6, RZ ;  /* 0x00000006b804723c */ /* 0x040fec00000418ff */
[C---:B------:R-:W-:Y:S06]  /*7ab0*/  HMMA.16816.F32.BF16 R188, R184.reuse, R176, RZ ;  /* 0x000000b0b8bc723c */ /* 0x040fec00000418ff */
[----:B------:R-:W-:Y:S01]  /*7ac0*/  HMMA.16816.F32.BF16 R184, R184, R178, RZ ;  /* 0x000000b2b8b8723c */ /* 0x000fe200000418ff */
[----:B------:R-:W-:Y:S05]  /*7ad0*/  LDSM.16.M88.4 R176, [R211+0x8800] ;  /* 0x00880000d3b0783b */ /* 0x000fea0000000200 */
[C---:B------:R-:W-:Y:S06]  /*7ae0*/  HMMA.16816.F32.BF16 R8, R16.reuse, R12, R8 ;  /* 0x0000000c1008723c */ /* 0x040fec0000041808 */
[C---:B------:R-:W-:Y:S01]  /*7af0*/  HMMA.16816.F32.BF16 R4, R16.reuse, R14, R4 ;  /* 0x0000000e1004723c */ /* 0x040fe20000041804 */
[----:B------:R-:W1:Y:S05]  /*7b00*/  LDSM.16.M88.4 R12, [R214] ;  /* 0x00000000d60c783b */ /* 0x000e6a0000000200 */
[C---:B--2---:R-:W-:Y:S06]  /*7b10*/  HMMA.16816.F32.BF16 R168, R16.reuse, R20, R168 ;  /* 0x0000001410a8723c */ /* 0x044fec00000418a8 */
[C---:B------:R-:W-:Y:S01]  /*7b20*/  HMMA.16816.F32.BF16 R32, R16.reuse, R22, R32 ;  /* 0x000000161020723c */ /* 0x040fe20000041820 */
[----:B------:R-:W2:Y:S05]  /*7b30*/  LDSM.16.M88.4 R20, [R211+0x9000] ;  /* 0x00900000d314783b */ /* 0x000eaa0000000200 */
[C---:B-----5:R-:W-:Y:S06]  /*7b40*/  HMMA.16816.F32.BF16 R28, R16.reuse, R180, R28 ;  /* 0x000000b4101c723c */ /* 0x060fec000004181c */
[C---:B------:R-:W-:Y:S01]  /*7b50*/  HMMA.16816.F32.BF16 R24, R16.reuse, R182, R24 ;  /* 0x000000b61018723c */ /* 0x040fe20000041818 */
[----:B------:R-:W-:Y:S05]  /*7b60*/  LDSM.16.M88.4 R180, [R204] ;  /* 0x00000000ccb4783b */ /* 0x000fea0000000200 */
[C---:B------:R-:W-:Y:S06]  /*7b70*/  HMMA.16816.F32.BF16 R188, R16.reuse, R172, R188 ;  /* 0x000000ac10bc723c */ /* 0x040fec00000418bc */
[----:B------:R-:W-:Y:S01]  /*7b80*/  HMMA.16816.F32.BF16 R184, R16, R174, R184 ;  /* 0x000000ae10b8723c */ /* 0x000fe200000418b8 */
[----:B------:R-:W3:Y:S04]  /*7b90*/  LDSM.16.M88.4 R16, [R213] ;  /* 0x00000000d510783b */ /* 0x000ee80000000200 */
[----:B------:R-:W4:Y:S01]  /*7ba0*/  LDSM.16.M88.4 R172, [R204+0x800] ;  /* 0x00080000ccac783b */ /* 0x000f220000000200 */
[C---:B-1----:R-:W-:Y:S06]  /*7bb0*/  HMMA.16816.F32.BF16 R8, R12.reuse, R224, R8 ;  /* 0x000000e00c08723c */ /* 0x042fec0000041808 */
[C---:B------:R-:W-:Y:S01]  /*7bc0*/  HMMA.16816.F32.BF16 R4, R12.reuse, R226, R4 ;  /* 0x000000e20c04723c */ /* 0x040fe20000041804 */
[----:B------:R-:W-:Y:S05]  /*7bd0*/  LDSM.16.M88.4 R224, [R217+0xa000] ;  /* 0x00a00000d9e0783b */ /* 0x000fea0000000200 */
[C---:B------:R-:W-:Y:S06]  /*7be0*/  HMMA.16816.F32.BF16 R168, R12.reuse, R176, R168 ;  /* 0x000000b00ca8723c */ /* 0x040fec00000418a8 */
[C---:B------:R-:W-:Y:S01]  /*7bf0*/  HMMA.16816.F32.BF16 R32, R12.reuse, R178, R32 ;  /* 0x000000b20c20723c */ /* 0x040fe20000041820 */
[----:B------:R-:W1:Y:S05]  /*7c00*/  LDSM.16.M88.4 R176, [R204+0x1000] ;  /* 0x00100000ccb0783b */ /* 0x000e6a0000000200 */
[C---:B--2---:R-:W-:Y:S06]  /*7c10*/  HMMA.16816.F32.BF16 R28, R12.reuse, R20, R28 ;  /* 0x000000140c1c723c */ /* 0x044fec000004181c */
[C---:B------:R-:W-:Y:S01]  /*7c20*/  HMMA.16816.F32.BF16 R24, R12.reuse, R22, R24 ;  /* 0x000000160c18723c */ /* 0x040fe20000041818 */
[----:B------:R-:W2:Y:S05]  /*7c30*/  LDSM.16.M88.4 R20, [R204+0x1800] ;  /* 0x00180000cc14783b */ /* 0x000eaa0000000200 */
[C---:B------:R-:W-:Y:S06]  /*7c40*/  HMMA.16816.F32.BF16 R188, R12.reuse, R220, R188 ;  /* 0x000000dc0cbc723c */ /* 0x040fec00000418bc */
[----:B------:R-:W-:Y:S01]  /*7c50*/  HMMA.16816.F32.BF16 R184, R12, R222, R184 ;  /* 0x000000de0cb8723c */ /* 0x000fe200000418b8 */
[----:B------:R-:W5:Y:S04]  /*7c60*/  LDSM.16.M88.4 R12, [R218+0x2000] ;  /* 0x00200000da0c783b */ /* 0x000f680000000200 */
        /* <DEDUP_REMOVED lines=12> */
[----:B------:R-:W1:Y:S04]  /*7d30*/  LDSM.16.M88.4 R20, [R203] ;  /* 0x00000000cb14783b */ /* 0x000e680000000200 */
[----:B------:R-:W2:Y:S01]  /*7d40*/  LDSM.16.M88.4 R16, [R202] ;  /* 0x00000000ca10783b */ /* 0x000ea20000000200 */
[C---:B-----5:R-:W-:Y:S06]  /*7d50*/  HMMA.16816.F32.BF16 R8, R12.reuse, R224, R8 ;  /* 0x000000e00c08723c */ /* 0x060fec0000041808 */
[C---:B------:R-:W-:Y:S01]  /*7d60*/  HMMA.16816.F32.BF16 R4, R12.reuse, R226, R4 ;  /* 0x000000e20c04723c */ /* 0x040fe20000041804 */
[----:B------:R-:W5:Y:S05]  /*7d70*/  LDSM.16.M88.4 R224, [R201] ;  /* 0x00000000c9e0783b */ /* 0x000f6a0000000200 */
[C---:B------:R-:W-:Y:S06]  /*7d80*/  HMMA.16816.F32.BF16 R168, R12.reuse, R220, R168 ;  /* 0x000000dc0ca8723c */ /* 0x040fec00000418a8 */
[C---:B------:R-:W-:Y:S01]  /*7d90*/  HMMA.16816.F32.BF16 R32, R12.reuse, R222, R32 ;  /* 0x000000de0c20723c */ /* 0x040fe20000041820 */
[----:B------:R-:W5:Y:S05]  /*7da0*/  LDSM.16.M88.4 R220, [R200] ;  /* 0x00000000c8dc783b */ /* 0x000f6a0000000200 */
[C---:B---3--:R-:W-:Y:S06]  /*7db0*/  HMMA.16816.F32.BF16 R28, R12.reuse, R180, R28 ;  /* 0x000000b40c1c723c */ /* 0x048fec000004181c */
[C---:B------:R-:W-:Y:S01]  /*7dc0*/  HMMA.16816.F32.BF16 R24, R12.reuse, R182, R24 ;  /* 0x000000b60c18723c */ /* 0x040fe20000041818 */
[----:B------:R-:W-:Y:S05]  /*7dd0*/  LDSM.16.M88.4 R180, [R211+0xa800] ;  /* 0x00a80000d3b4783b */ /* 0x000fea0000000200 */
[C---:B----4-:R-:W-:Y:S06]  /*7de0*/  HMMA.16816.F32.BF16 R188, R12.reuse, R172, R188 ;  /* 0x000000ac0cbc723c */ /* 0x050fec00000418bc */
[----:B------:R-:W-:Y:S01]  /*7df0*/  HMMA.16816.F32.BF16 R184, R12, R174, R184 ;  /* 0x000000ae0cb8723c */ /* 0x000fe200000418b8 */
[----:B------:R-:W-:Y:S04]  /*7e00*/  LDSM.16.M88.4 R12, [R214+0x2000] ;  /* 0x00200000d60c783b */ /* 0x000fe80000000200 */
[----:B------:R-:W3:Y:S01]  /*7e10*/  LDSM.16.M88.4 R172, [R211+0xa000] ;  /* 0x00a00000d3ac783b */ /* 0x000ee20000000200 */
        /* <DEDUP_REMOVED lines=9> */
[C---:B------:R-:W-:Y:S06]  /*7eb0*/  HMMA.16816.F32.BF16 R188, R176.reuse, R220, R188 ;  /* 0x000000dcb0bc723c */ /* 0x040fec00000418bc */
[----:B------:R-:W-:Y:S01]  /*7ec0*/  HMMA.16816.F32.BF16 R184, R176, R222, R184 ;  /* 0x000000deb0b8723c */ /* 0x000fe200000418b8 */
[----:B------:R-:W-:Y:S04]  /*7ed0*/  LDSM.16.M88.4 R176, [R213+0x2000] ;  /* 0x00200000d5b0783b */ /* 0x000fe80000000200 */
[----:B------:R-:W4:Y:S01]  /*7ee0*/  LDSM.16.M88.4 R220, [R204+0x2000] ;  /* 0x00200000ccdc783b */ /* 0x000f220000000200 */
[C---:B---3--:R-:W-:Y:S06]  /*7ef0*/  HMMA.16816.F32.BF16 R8, R12.reuse, R172, R8 ;  /* 0x000000ac0c08723c */ /* 0x048fec0000041808 */
[C---:B------:R-:W-:Y:S01]  /*7f00*/  HMMA.16816.F32.BF16 R4, R12.reuse, R174, R4 ;  /* 0x000000ae0c04723c */ /* 0x040fe20000041804 */
[----:B------:R-:W3:Y:S05]  /*7f10*/  LDSM.16.M88.4 R172, [R204+0x2800] ;  /* 0x00280000ccac783b */ /* 0x000eea0000000200 */
[C---:B------:R-:W-:Y:S06]  /*7f20*/  HMMA.16816.F32.BF16 R168, R12.reuse, R180, R168 ;  /* 0x000000b40ca8723c */ /* 0x040fec00000418a8 */
[C---:B------:R-:W-:Y:S01]  /*7f30*/  HMMA.16816.F32.BF16 R32, R12.reuse, R182, R32 ;  /* 0x000000b60c20723c */ /* 0x040fe20000041820 */
[----:B------:R-:W5:Y:S05]  /*7f40*/  LDSM.16.M88.4 R180, [R204+0x3800] ;  /* 0x00380000ccb4783b */ /* 0x000f6a0000000200 */
[C---:B-1----:R-:W-:Y:S06]  /*7f50*/  HMMA.16816.F32.BF16 R28, R12.reuse, R20, R28 ;  /* 0x000000140c1c723c */ /* 0x042fec000004181c */
[C---:B------:R-:W-:Y:S01]  /*7f60*/  HMMA.16816.F32.BF16 R24, R12.reuse, R22, R24 ;  /* 0x000000160c18723c */ /* 0x040fe20000041818 */
[----:B------:R-:W-:Y:S05]  /*7f70*/  LDSM.16.M88.4 R20, [R218+0x4000] ;  /* 0x00400000da14783b */ /* 0x000fea0000000200 */
[C---:B--2---:R-:W-:Y:S06]  /*7f80*/  HMMA.16816.F32.BF16 R188, R12.reuse, R16, R188 ;  /* 0x000000100cbc723c */ /* 0x044fec00000418bc */
[----:B------:R-:W-:Y:S01]  /*7f90*/  HMMA.16816.F32.BF16 R184, R12, R18, R184 ;  /* 0x000000120cb8723c */ /* 0x000fe200000418b8 */
[----:B------:R-:W1:Y:S04]  /*7fa0*/  LDSM.16.M88.4 R12, [R217+0xc000] ;  /* 0x00c00000d90c783b */ /* 0x000e680000000200 */
[----:B------:R-:W2:Y:S01]  /*7fb0*/  LDSM.16.M88.4 R16, [R217+0xc800] ;  /* 0x00c80000d910783b */ /* 0x000ea20000000200 */
[C---:B----4-:R-:W-:Y:S06]  /*7fc0*/  HMMA.16816.F32.BF16 R8, R176.reuse, R220, R8 ;  /* 0x000000dcb008723c */ /* 0x050fec0000041808 */
[C---:B------:R-:W-:Y:S01]  /*7fd0*/  HMMA.16816.F32.BF16 R4, R176.reuse, R222, R4 ;  /* 0x000000deb004723c */ /* 0x040fe20000041804 */
[----:B------:R-:W4:Y:S05]  /*7fe0*/  LDSM.16.M88.4 R220, [R217+0xd000] ;  /* 0x00d00000d9dc783b */ /* 0x000f2a0000000200 */
[C---:B---3--:R-:W-:Y:S06]  /*7ff0*/  HMMA.16816.F32.BF16 R168, R176.reuse, R172, R168 ;  /* 0x000000acb0a8723c */ /* 0x048fec00000418a8 */
[C---:B------:R-:W-:Y:S01]  /*8000*/  HMMA.16816.F32.BF16 R32, R176.reuse, R174, R32 ;  /* 0x000000aeb020723c */ /* 0x040fe20000041820 */
[----:B------:R-:W3:Y:S05]  /*8010*/  LDSM.16.M88.4 R172, [R217+0xd800] ;  /* 0x00d80000d9ac783b */ /* 0x000eea0000000200 */
[C---:B------:R-:W-:Y:S06]  /*8020*/  HMMA.16816.F32.BF16 R28, R176.reuse, R224, R28 ;  /* 0x000000e0b01c723c */ /* 0x040fec000004181c */
[C---:B------:R-:W-:Y:S01]  /*8030*/  HMMA.16816.F32.BF16 R24, R176.reuse, R226, R24 ;  /* 0x000000e2b018723c */ /* 0x040fe20000041818 */
[----:B------:R-:W-:Y:S05]  /*8040*/  LDSM.16.M88.4 R224, [R199] ;  /* 0x00000000c7e0783b */ /* 0x000fea0000000200 */
[C---:B-----5:R-:W-:Y:S06]  /*8050*/  HMMA.16816.F32.BF16 R188, R176.reuse, R180, R188 ;  /* 0x000000b4b0bc723c */ /* 0x060fec00000418bc */
[----:B------:R-:W-:Y:S01]  /*8060*/  HMMA.16816.F32.BF16 R184, R176, R182, R184 ;  /* 0x000000b6b0b8723c */ /* 0x000fe200000418b8 */
[----:B------:R-:W-:Y:S04]  /*8070*/  LDSM.16.M88.4 R180, [R198] ;  /* 0x00000000c6b4783b */ /* 0x000fe80000000200 */
[----:B------:R-:W-:Y:S01]  /*8080*/  LDSM.16.M88.4 R176, [R197] ;  /* 0x00000000c5b0783b */ /* 0x000fe20000000200 */
[C---:B-1----:R-:W-:Y:S06]  /*8090*/  HMMA.16816.F32.BF16 R8, R20.reuse, R12, R8 ;  /* 0x0000000c1408723c */ /* 0x042fec0000041808 */
[C---:B------:R-:W-:Y:S01]  /*80a0*/  HMMA.16816.F32.BF16 R4, R20.reuse, R14, R4 ;  /* 0x0000000e1404723c */ /* 0x040fe20000041804 */
[----:B------:R-:W1:Y:S05]  /*80b0*/  LDSM.16.M88.4 R12, [R216+0x4000] ;  /* 0x00400000d80c783b */ /* 0x000e6a0000000200 */
[C---:B--2---:R-:W-:Y:S06]  /*80c0*/  HMMA.16816.F32.BF16 R168, R20.reuse, R16, R168 ;  /* 0x0000001014a8723c */ /* 0x044fec00000418a8 */
[C---:B------:R-:W-:Y:S01]  /*80d0*/  HMMA.16816.F32.BF16 R32, R20.reuse, R18, R32 ;  /* 0x000000121420723c */ /* 0x040fe20000041820 */
[----:B------:R-:W2:Y:S05]  /*80e0*/  LDSM.16.M88.4 R16, [R196] ;  /* 0x00000000c410783b */ /* 0x000eaa0000000200 */
[C---:B----4-:R-:W-:Y:S06]  /*80f0*/  HMMA.16816.F32.BF16 R28, R20.reuse, R220, R28 ;  /* 0x000000dc141c723c */ /* 0x050fec000004181c */
[C---:B------:R-:W-:Y:S01]  /*8100*/  HMMA.16816.F32.BF16 R24, R20.reuse, R222, R24 ;  /* 0x000000de1418723c */ /* 0x040fe20000041818 */
[----:B------:R-:W-:Y:S05]  /*8110*/  LDSM.16.M88.4 R220, [R211+0xc000] ;  /* 0x00c00000d3dc783b */ /* 0x000fea0000000200 */
[C---:B---3--:R-:W-:Y:S06]  /*8120*/  HMMA.16816.F32.BF16 R188, R20.reuse, R172, R188 ;  /* 0x000000ac14bc723c */ /* 0x048fec00000418bc */
[----:B------:R-:W-:Y:S01]  /*8130*/  HMMA.16816.F32.BF16 R184, R20, R174, R184 ;  /* 0x000000ae14b8723c */ /* 0x000fe200000418b8 */
[----:B------:R-:W-:Y:S04]  /*8140*/  LDSM.16.M88.4 R172, [R214+0x4000] ;  /* 0x00400000d6ac783b */ /* 0x000fe80000000200 */
[----:B------:R-:W3:Y:S01]  /*8150*/  LDSM.16.M88.4 R20, [R211+0xc800] ;  /* 0x00c80000d314783b */ /* 0x000ee20000000200 */
[C---:B-1----:R-:W-:Y:S06]  /*8160*/  HMMA.16816.F32.BF16 R168, R12.reuse, R180, R168 ;  /* 0x000000b40ca8723c */ /* 0x042fec00000418a8 */
[C---:B------:R-:W-:Y:S01]  /*8170*/  HMMA.16816.F32.BF16 R32, R12.reuse, R182, R32 ;  /* 0x000000b60c20723c */ /* 0x040fe20000041820 */
[----:B------:R-:W1:Y:S05]  /*8180*/  LDSM.16.M88.4 R180, [R211+0xd000] ;  /* 0x00d00000d3b4783b */ /* 0x000e6a0000000200 */
[C---:B------:R-:W-:Y:S06]  /*8190*/  HMMA.16816.F32.BF16 R28, R12.reuse, R176, R28 ;  /* 0x000000b00c1c723c */ /* 0x040fec000004181c */
[C---:B------:R-:W-:Y:S01]  /*81a0*/  HMMA.16816.F32.BF16 R24, R12.reuse, R178, R24 ;  /* 0x000000b20c18723c */ /* 0x040fe20000041818 */
[----:B------:R-:W4:Y:S05]  /*81b0*/  LDSM.16.M88.4 R176, [R211+0xd800] ;  /* 0x00d80000d3b0783b */ /* 0x000f2a0000000200 */
[C---:B------:R-:W-:Y:S06]  /*81c0*/  HMMA.16816.F32.BF16 R8, R12.reuse, R224, R8 ;  /* 0x000000e00c08723c */ /* 0x040fec0000041808 */
[C---:B------:R-:W-:Y:S01]  /*81d0*/  HMMA.16816.F32.BF16 R4, R12.reuse, R226, R4 ;  /* 0x000000e20c04723c */ /* 0x040fe20000041804 */
[----:B------:R-:W-:Y:S05]  /*81e0*/  LDSM.16.M88.4 R224, [R204+0x4800] ;  /* 0x00480000cce0783b */ /* 0x000fea0000000200 */
[C---:B--2---:R-:W-:Y:S06]  /*81f0*/  HMMA.16816.F32.BF16 R188, R12.reuse, R16, R188 ;  /* 0x000000100cbc723c */ /* 0x044fec00000418bc */
[----:B------:R-:W-:Y:S01]  /*8200*/  HMMA.16816.F32.BF16 R184, R12, R18, R184 ;  /* 0x000000120cb8723c */ /* 0x000fe200000418b8 */
[----:B------:R-:W-:Y:S04]  /*8210*/  LDSM.16.M88.4 R16, [R213+0x4000] ;  /* 0x00400000d510783b */ /* 0x000fe80000000200 */
[----:B------:R-:W2:Y:S01]  /*8220*/  LDSM.16.M88.4 R12, [R204+0x4000] ;  /* 0x00400000cc0c783b */ /* 0x000ea20000000200 */
        /* <DEDUP_REMOVED lines=9> */
[C---:B----4-:R-:W-:Y:S06]  /*82c0*/  HMMA.16816.F32.BF16 R188, R172.reuse, R176, R188 ;  /* 0x000000b0acbc723c */ /* 0x050fec00000418bc */
[----:B------:R-:W-:Y:S01]  /*82d0*/  HMMA.16816.F32.BF16 R184, R172, R178, R184 ;  /* 0x000000b2acb8723c */ /* 0x000fe200000418b8 */
[----:B------:R-:W1:Y:S04]  /*82e0*/  LDSM.16.M88.4 R176, [R218+0x6000] ;  /* 0x00600000dab0783b */ /* 0x000e680000000200 */
[----:B------:R-:W4:Y:S01]  /*82f0*/  LDSM.16.M88.4 R172, [R217+0xe800] ;  /* 0x00e80000d9ac783b */ /* 0x000f220000000200 */
[C---:B--2---:R-:W-:Y:S06]  /*8300*/  HMMA.16816.F32.BF16 R8, R16.reuse, R12, R8 ;  /* 0x0000000c1008723c */ /* 0x044fec0000041808 */
[C---:B------:R-:W-:Y:S01]  /*8310*/  HMMA.16816.F32.BF16 R4, R16.reuse, R14, R4 ;  /* 0x0000000e1004723c */ /* 0x040fe20000041804 */
[----:B------:R-:W2:Y:S05]  /*8320*/  LDSM.16.M88.4 R12, [R217+0xf000] ;  /* 0x00f00000d90c783b */ /* 0x000eaa0000000200 */
[C---:B------:R-:W-:Y:S06]  /*8330*/  HMMA.16816.F32.BF16 R168, R16.reuse, R224, R168 ;  /* 0x000000e010a8723c */ /* 0x040fec00000418a8 */
[C---:B------:R-:W-:Y:S01]  /*8340*/  HMMA.16816.F32.BF16 R32, R16.reuse, R226, R32 ;  /* 0x000000e21020723c */ /* 0x040fe20000041820 */
[----:B------:R-:W-:Y:S05]  /*8350*/  LDSM.16.M88.4 R224, [R216+0x6000] ;  /* 0x00600000d8e0783b */ /* 0x000fea0000000200 */
[C---:B---3--:R-:W-:Y:S06]  /*8360*/  HMMA.16816.F32.BF16 R188, R16.reuse, R20, R188 ;  /* 0x0000001410bc723c */ /* 0x048fec00000418bc */
[C---:B------:R-:W-:Y:S01]  /*8370*/  HMMA.16816.F32.BF16 R184, R16.reuse, R22, R184 ;  /* 0x0000001610b8723c */ /* 0x040fe200000418b8 */
[----:B------:R-:W3:Y:S05]  /*8380*/  LDSM.16.M88.4 R20, [R195] ;  /* 0x00000000c314783b */ /* 0x000eea0000000200 */
[C---:B-----5:R-:W-:Y:S06]  /*8390*/  HMMA.16816.F32.BF16 R28, R16.reuse, R220, R28 ;  /* 0x000000dc101c723c */ /* 0x060fec000004181c */
[----:B------:R-:W-:Y:S01]  /*83a0*/  HMMA.16816.F32.BF16 R24, R16, R222, R24 ;  /* 0x000000de1018723c */ /* 0x000fe20000041818 */
[----:B------:R-:W5:Y:S04]  /*83b0*/  LDSM.16.M88.4 R220, [R217+0xf800] ;  /* 0x00f80000d9dc783b */ /* 0x000f680000000200 */
[----:B------:R-:W5:Y:S01]  /*83c0*/  LDSM.16.M88.4 R16, [R194] ;  /* 0x00000000c210783b */ /* 0x000f620000000200 */
[C---:B-1----:R-:W-:Y:S06]  /*83d0*/  HMMA.16816.F32.BF16 R8, R176.reuse, R180, R8 ;  /* 0x000000b4b008723c */ /* 0x042fec0000041808 */
[C---:B------:R-:W-:Y:S01]  /*83e0*/  HMMA.16816.F32.BF16 R4, R176.reuse, R182, R4 ;  /* 0x000000b6b004723c */ /* 0x040fe20000041804 */
[----:B------:R-:W-:Y:S05]  /*83f0*/  LDSM.16.M88.4 R180, [R214+0x6000] ;  /* 0x00600000d6b4783b */ /* 0x000fea0000000200 */
[C---:B----4-:R-:W-:Y:S06]  /*8400*/  HMMA.16816.F32.BF16 R168, R176.reuse, R172, R168 ;  /* 0x000000acb0a8723c */ /* 0x050fec00000418a8 */
[C---:B------:R-:W-:Y:S01]  /*8410*/  HMMA.16816.F32.BF16 R32, R176.reuse, R174, R32 ;  /* 0x000000aeb020723c */ /* 0x040fe20000041820 */
[----:B------:R-:W1:Y:S05]  /*8420*/  LDSM.16.M88.4 R172, [R211+0xe000] ;  /* 0x00e00000d3ac783b */ /* 0x000e6a0000000200 */
[C---:B--2---:R-:W-:Y:S06]  /*8430*/  HMMA.16816.F32.BF16 R28, R176.reuse, R12, R28 ;  /* 0x0000000cb01c723c */ /* 0x044fec000004181c */
[----:B------:R-:W-:Y:S01]  /*8440*/  HMMA.16816.F32.BF16 R24, R176, R14, R24 ;  /* 0x0000000eb018723c */ /* 0x000fe20000041818 */
[----:B------:R-:W2:Y:S05]  /*8450*/  LDSM.16.M88.4 R12, [R193] ;  /* 0x00000000c10c783b */ /* 0x000eaa0000000200 */
[C---:B---3--:R-:W-:Y:S06]  /*8460*/  HMMA.16816.F32.BF16 R8, R224.reuse, R20, R8 ;  /* 0x00000014e008723c */ /* 0x048fec0000041808 */
[----:B------:R-:W-:Y:S01]  /*8470*/  HMMA.16816.F32.BF16 R4, R224, R22, R4 ;  /* 0x00000016e004723c */ /* 0x000fe20000041804 */
[----:B------:R-:W-:Y:S05]  /*8480*/  LDSM.16.M88.4 R20, [R213+0x6000] ;  /* 0x00600000d514783b */ /* 0x000fea0000000200 */
[C---:B-----5:R-:W-:Y:S06]  /*8490*/  HMMA.16816.F32.BF16 R188, R176.reuse, R220, R188 ;  /* 0x000000dcb0bc723c */ /* 0x060fec00000418bc */
[----:B------:R-:W-:Y:S01]  /*84a0*/  HMMA.16816.F32.BF16 R184, R176, R222, R184 ;  /* 0x000000deb0b8723c */ /* 0x000fe200000418b8 */
[----:B------:R-:W3:Y:S04]  /*84b0*/  LDSM.16.M88.4 R176, [R211+0xe800] ;  /* 0x00e80000d3b0783b */ /* 0x000ee80000000200 */
[----:B------:R-:W4:Y:S01]  /*84c0*/  LDSM.16.M88.4 R220, [R192] ;  /* 0x00000000c0dc783b */ /* 0x000f220000000200 */
[C---:B------:R-:W-:Y:S06]  /*84d0*/  HMMA.16816.F32.BF16 R168, R224.reuse, R16, R168 ;  /* 0x00000010e0a8723c */ /* 0x040fec00000418a8 */
[----:B------:R-:W-:Y:S01]  /*84e0*/  HMMA.16816.F32.BF16 R32, R224, R18, R32 ;  /* 0x00000012e020723c */ /* 0x000fe20000041820 */
[----:B------:R-:W5:Y:S05]  /*84f0*/  LDSM.16.M88.4 R16, [R204+0x6000] ;  /* 0x00600000cc10783b */ /* 0x000f6a0000000200 */
[C---:B-1----:R-:W-:Y:S06]  /*8500*/  HMMA.16816.F32.BF16 R8, R180.reuse, R172, R8 ;  /* 0x000000acb408723c */ /* 0x042fec0000041808 */
[----:B------:R-:W-:Y:S01]  /*8510*/  HMMA.16816.F32.BF16 R4, R180, R174, R4 ;  /* 0x000000aeb404723c */ /* 0x000fe20000041804 */
[----:B------:R-:W1:Y:S05]  /*8520*/  LDSM.16.M88.4 R172, [R211+0xf000] ;  /* 0x00f00000d3ac783b */ /* 0x000e6a0000000200 */
[C---:B--2---:R-:W-:Y:S06]  /*8530*/  HMMA.16816.F32.BF16 R28, R224.reuse, R12, R28 ;  /* 0x0000000ce01c723c */ /* 0x044fec000004181c */
[----:B------:R-:W-:Y:S01]  /*8540*/  HMMA.16816.F32.BF16 R24, R224, R14, R24 ;  /* 0x0000000ee018723c */ /* 0x000fe20000041818 */
[----:B------:R-:W2:Y:S05]  /*8550*/  LDSM.16.M88.4 R12, [R204+0x6800] ;  /* 0x00680000cc0c783b */ /* 0x000eaa0000000200 */
[----:B---3--:R-:W-:Y:S06]  /*8560*/  HMMA.16816.F32.BF16 R168, R180, R176, R168 ;  /* 0x000000b0b4a8723c */ /* 0x008fec00000418a8 */
[----:B----4-:R-:W-:Y:S06]  /*8570*/  HMMA.16816.F32.BF16 R188, R224, R220, R188 ;  /* 0x000000dce0bc723c */ /* 0x010fec00000418bc */
[----:B-----5:R-:W-:Y:S01]  /*8580*/  HMMA.16816.F32.BF16 R8, R20, R16, R8 ;  /* 0x000000101408723c */ /* 0x020fe20000041808 */
[----:B------:R-:W-:-:S05]  /*8590*/  VIADD R220, R0, 0x1 ;  /* 0x0000000100dc7836 */ /* 0x000fca0000000000 */
[----:B------:R-:W-:Y:S01]  /*85a0*/  HMMA.16816.F32.BF16 R4, R20, R18, R4 ;  /* 0x000000121404723c */ /* 0x000fe20000041804 */
[----:B------:R-:W-:Y:S01]  /*85b0*/  I2FP.F32.S32 R2, R220 ;  /* 0x000000dc00027245 */ /* 0x000fe20000201400 */
[----:B------:R-:W3:Y:S01]  /*85c0*/  LDSM.16.M88.4 R16, [R211+0xf800] ;  /* 0x00f80000d310783b */ /* 0x000ee20000000200 */
[CC--:B------:R-:W-:Y:S02]  /*85d0*/  ISETP.GE.AND P2, PT, R220.reuse, R236.reuse, PT ;  /* 0x000000ecdc00720c */ /* 0x0c0fe40003f46270 */
[----:B------:R-:W-:Y:S01]  /*85e0*/  ISETP.GE.AND P1, PT, R220, R165, PT ;  /* 0x000000a5dc00720c */ /* 0x000fe20003f26270 */
[C---:B-1----:R-:W-:Y:S06]  /*85f0*/  HMMA.16816.F32.BF16 R28, R180.reuse, R172, R28 ;  /* 0x000000acb41c723c */ /* 0x042fec000004181c */
[----:B------:R-:W-:Y:S01]  /*8600*/  HMMA.16816.F32.BF16 R32, R180, R178, R32 ;  /* 0x000000b2b420723c */ /* 0x000fe20000041820 */
[----:B------:R-:W-:Y:S01]  /*8610*/  VIADD R173, R0, 0x8 ;  /* 0x0000000800ad7836 */ /* 0x000fe20000000000 */
[----:B------:R-:W1:Y:S04]  /*8620*/  LDSM.16.M88.4 R176, [R204+0x7000] ;  /* 0x00700000ccb0783b */ /* 0x000e680000000200 */
[----:B--2---:R-:W-:Y:S01]  /*8630*/  HMMA.16816.F32.BF16 R168, R20, R12, R168 ;  /* 0x0000000c14a8723c */ /* 0x004fe200000418a8 */
[C---:B------:R-:W-:Y:S01]  /*8640*/  FFMA.FTZ R9, R2.reuse, UR5, R9 ;  /* 0x0000000502097c23 */ /* 0x040fe20008010009 */
[----:B------:R-:W-:Y:S01]  /*8650*/  ISETP.GE.AND P0, PT, R173, R236, PT ;  /* 0x000000ecad00720c */ /* 0x000fe20003f06270 */
[----:B------:R-:W-:-:S03]  /*8660*/  FFMA.FTZ R11, R2, UR5, R11 ;  /* 0x00000005020b7c23 */ /* 0x000fc6000801000b */
[----:B------:R-:W-:Y:S01]  /*8670*/  FSEL R172, R9, -INF , !P2 ;  /* 0xff80000009ac7808 */ /* 0x000fe20005000000 */
[----:B------:R-:W-:Y:S01]  /*8680*/  VIADD R9, R0, 0x9 ;  /* 0x0000000900097836 */ /* 0x000fe20000000000 */
[----:B------:R-:W-:Y:S01]  /*8690*/  I2FP.F32.S32 R12, R173 ;  /* 0x000000ad000c7245 */ /* 0x000fe20000201400 */
[----:B------:R-:W-:Y:S01]  /*86a0*/  HMMA.16816.F32.BF16 R24, R180, R174, R24 ;  /* 0x000000aeb418723c */ /* 0x000fe20000041818 */
[----:B------:R-:W-:Y:S02]  /*86b0*/  ISETP.GE.AND P2, PT, R173, R165, PT ;  /* 0x000000a5ad00720c */ /* 0x000fe40003f46270 */
[----:B------:R-:W-:Y:S01]  /*86c0*/  I2FP.F32.S32 R2, R9 ;  /* 0x0000000900027245 */ /* 0x000fe20000201400 */
[C---:B------:R-:W-:Y:S01]  /*86d0*/  FFMA.FTZ R4, R12.reuse, UR5, R4 ;  /* 0x000000050c047c23 */ /* 0x040fe20008010004 */
[----:B------:R-:W-:Y:S01]  /*86e0*/  FFMA.FTZ R6, R12, UR5, R6 ;  /* 0x000000050c067c23 */ /* 0x000fe20008010006 */
[----:B------:R-:W-:Y:S01]  /*86f0*/  HMMA.16816.F32.BF16 R184, R224, R222, R184 ;  /* 0x000000dee0b8723c */ /* 0x000fe200000418b8 */
[----:B------:R-:W-:Y:S01]  /*8700*/  FSEL R174, R11, -INF , !P1 ;  /* 0xff8000000bae7808 */ /* 0x000fe20004800000 */
[----:B------:R-:W-:Y:S01]  /*8710*/  FFMA.FTZ R5, R2, UR5, R5 ;  /* 0x0000000502057c23 */ /* 0x000fe20008010005 */
[----:B------:R-:W-:Y:S01]  /*8720*/  FSEL R240, R4, -INF , !P0 ;  /* 0xff80000004f07808 */ /* 0x000fe20004000000 */
[----:B------:R-:W-:Y:S01]  /*8730*/  VIADD R4, R0, 0x10 ;  /* 0x0000001000047836 */ /* 0x000fe20000000000 */
[----:B------:R-:W-:Y:S01]  /*8740*/  FSEL R241, R6, -INF , !P2 ;  /* 0xff80000006f17808 */ /* 0x000fe20005000000 */
[----:B------:R-:W-:Y:S01]  /*8750*/  FFMA.FTZ R243, R2, UR5, R7 ;  /* 0x0000000502f37c23 */ /* 0x000fe20008010007 */
[----:B------:R-:W-:Y:S01]  /*8760*/  ISETP.GE.AND P1, PT, R9, R236, PT ;  /* 0x000000ec0900720c */ /* 0x000fe20003f26270 */
[----:B------:R-:W-:Y:S01]  /*8770*/  HMMA.16816.F32.BF16 R32, R20, R14, R32 ;  /* 0x0000000e1420723c */ /* 0x000fe20000041820 */
[----:B------:R-:W-:Y:S01]  /*8780*/  I2FP.F32.S32 R6, R4 ;  /* 0x0000000400067245 */ /* 0x000fe20000201400 */
[----:B------:R-:W-:Y:S01]  /*8790*/  VIADD R12, R0, 0x19 ;  /* 0x00000019000c7836 */ /* 0x000fe20000000000 */
[----:B------:R-:W-:-:S02]  /*87a0*/  FSEL R242, R5, -INF , !P1 ;  /* 0xff80000005f27808 */ /* 0x000fc40004800000 */
[----:B------:R-:W-:Y:S01]  /*87b0*/  ISETP.GE.AND P2, PT, R4, R236, PT ;  /* 0x000000ec0400720c */ /* 0x000fe20003f46270 */
[----:B------:R-:W-:Y:S01]  /*87c0*/  FFMA.FTZ R168, R6, UR5, R168 ;  /* 0x0000000506a87c23 */ /* 0x000fe200080100a8 */
[-C--:B------:R-:W-:Y:S01]  /*87d0*/  ISETP.GE.AND P1, PT, R4, R165.reuse, PT ;  /* 0x000000a50400720c */ /* 0x080fe20003f26270 */
[----:B------:R-:W-:Y:S01]  /*87e0*/  FFMA.FTZ R170, R6, UR5, R170 ;  /* 0x0000000506aa7c23 */ /* 0x000fe200080100aa */
[----:B------:R-:W-:Y:S01]  /*87f0*/  ISETP.GE.AND P0, PT, R9, R165, PT ;  /* 0x000000a50900720c */ /* 0x000fe20003f06270 */
[----:B------:R-:W2:Y:S01]  /*8800*/  LDSM.16.M88.4 R4, [R204+0x7800] ;  /* 0x00780000cc04783b */ /* 0x000ea20000000200 */
[----:B------:R-:W-:Y:S01]  /*8810*/  VIADD R9, R0, 0x11 ;  /* 0x0000001100097836 */ /* 0x000fe20000000000 */
[----:B---3--:R-:W-:Y:S01]  /*8820*/  HMMA.16816.F32.BF16 R188, R180, R16, R188 ;  /* 0x00000010b4bc723c */ /* 0x008fe200000418bc */
[----:B------:R-:W-:Y:S01]  /*8830*/  FSEL R243, R243, -INF , !P0 ;  /* 0xff800000f3f37808 */ /* 0x000fe20004000000 */
[----:B------:R-:W-:-:S04]  /*8840*/  DEPBAR.LE SB0, 0x0 ;  /* 0x000080000000791a */ /* 0x000fc80000000000 */
[----:B------:R-:W-:Y:S01]  /*8850*/  FSEL R239, R168, -INF , !P2 ;  /* 0xff800000a8ef7808 */ /* 0x000fe20005000000 */
[----:B-1----:R-:W-:Y:S01]  /*8860*/  HMMA.16816.F32.BF16 R28, R20, R176, R28 ;  /* 0x000000b0141c723c */ /* 0x002fe2000004181c */
[----:B------:R-:W-:Y:S02]  /*8870*/  I2FP.F32.S32 R11, R9 ;  /* 0x00000009000b7245 */ /* 0x000fe40000201400 */
[C---:B------:R-:W-:Y:S01]  /*8880*/  ISETP.GE.AND P0, PT, R9.reuse, R236, PT ;  /* 0x000000ec0900720c */ /* 0x040fe20003f06270 */
[----:B------:R-:W-:Y:S01]  /*8890*/  BAR.SYNC.DEFER_BLOCKING 0x0 ;  /* 0x0000000000007b1d */ /* 0x000fe20000010000 */
[----:B------:R-:W-:Y:S01]  /*88a0*/  ISETP.GE.AND P2, PT, R9, R165, PT ;  /* 0x000000a50900720c */ /* 0x000fe20003f46270 */
[----:B------:R-:W-:Y:S02]  /*88b0*/  VIADD R9, R0, 0x18 ;  /* 0x0000001800097836 */ /* 0x000fe40000000000 */
[C---:B------:R-:W-:Y:S01]  /*88c0*/  FFMA.FTZ R169, R11.reuse, UR5, R169 ;  /* 0x000000050ba97c23 */ /* 0x040fe200080100a9 */
[----:B------:R-:W-:Y:S01]  /*88d0*/  FSEL R227, R170, -INF , !P1 ;  /* 0xff800000aae37808 */ /* 0x000fe20004800000 */
[----:B------:R-:W-:Y:S01]  /*88e0*/  FFMA.FTZ R171, R11, UR5, R171 ;  /* 0x000000050bab7c23 */ /* 0x000fe200080100ab */
[----:B------:R-:W-:Y:S01]  /*88f0*/  HMMA.16816.F32.BF16 R184, R180, R18, R184 ;  /* 0x00000012b4b8723c */ /* 0x000fe200000418b8 */
[----:B------:R-:W-:-:S02]  /*8900*/  I2FP.F32.S32 R2, R9 ;  /* 0x0000000900027245 */ /* 0x000fc40000201400 */
[----:B------:R-:W-:Y:S02]  /*8910*/  FSEL R238, R169, -INF , !P0 ;  /* 0xff800000a9ee7808 */ /* 0x000fe40004000000 */
[C---:B------:R-:W-:Y:S01]  /*8920*/  ISETP.GE.AND P1, PT, R9.reuse, R236, PT ;  /* 0x000000ec0900720c */ /* 0x040fe20003f26270 */
[----:B------:R-:W-:Y:S01]  /*8930*/  FFMA.FTZ R32, R2, UR5, R32 ;  /* 0x0000000502207c23 */ /* 0x000fe20008010020 */
[C---:B------:R-:W-:Y:S01]  /*8940*/  HMMA.16816.F32.BF16 R24, R20.reuse, R178, R24 ;  /* 0x000000b21418723c */ /* 0x040fe20000041818 */
[-C--:B------:R-:W-:Y:S01]  /*8950*/  ISETP.GE.AND P0, PT, R9, R165.reuse, PT ;  /* 0x000000a50900720c */ /* 0x080fe20003f06270 */
[----:B------:R-:W-:Y:S01]  /*8960*/  VIADD R9, R0, 0x20 ;  /* 0x0000002000097836 */ /* 0x000fe20000000000 */
[----:B------:R-:W-:Y:S01]  /*8970*/  I2FP.F32.S32 R11, R12 ;  /* 0x0000000c000b7245 */ /* 0x000fe20000201400 */
[----:B------:R-:W-:Y:S01]  /*8980*/  FFMA.FTZ R34, R2, UR5, R34 ;  /* 0x0000000502227c23 */ /* 0x000fe20008010022 */
[----:B------:R-:W-:Y:S02]  /*8990*/  FSEL R225, R171, -INF , !P2 ;  /* 0xff800000abe17808 */ /* 0x000fe40005000000 */
[----:B------:R-:W-:Y:S01]  /*89a0*/  FSEL R237, R32, -INF , !P1 ;  /* 0xff80000020ed7808 */ /* 0x000fe20004800000 */
[C---:B------:R-:W-:Y:S01]  /*89b0*/  FFMA.FTZ R33, R11.reuse, UR5, R33 ;  /* 0x000000050b217c23 */ /* 0x040fe20008010021 */
[C---:B------:R-:W-:Y:S01]  /*89c0*/  ISETP.GE.AND P2, PT, R12.reuse, R236, PT ;  /* 0x000000ec0c00720c */ /* 0x040fe20003f46270 */
[----:B------:R-:W-:Y:S01]  /*89d0*/  FFMA.FTZ R35, R11, UR5, R35 ;  /* 0x000000050b237c23 */ /* 0x000fe20008010023 */
[----:B------:R-:W-:Y:S01]  /*89e0*/  ISETP.GE.AND P1, PT, R12, R165, PT ;  /* 0x000000a50c00720c */ /* 0x000fe20003f26270 */
[----:B------:R-:W-:Y:S01]  /*89f0*/  VIADD R11, R0, 0x21 ;  /* 0x00000021000b7836 */ /* 0x000fe20000000000 */
[----:B------:R-:W-:Y:S01]  /*8a00*/  I2FP.F32.S32 R12, R9 ;  /* 0x00000009000c7245 */ /* 0x000fe20000201400 */
[----:B--2---:R-:W-:Y:S01]  /*8a10*/  HMMA.16816.F32.BF16 R188, R20, R4, R188 ;  /* 0x0000000414bc723c */ /* 0x004fe200000418bc */
[----:B------:R-:W-:-:S02]  /*8a20*/  FSEL R226, R34, -INF , !P0 ;  /* 0xff80000022e27808 */ /* 0x000fc40004000000 */
[----:B------:R-:W-:Y:S01]  /*8a30*/  I2FP.F32.S32 R2, R11 ;  /* 0x0000000b00027245 */ /* 0x000fe20000201400 */
[C---:B------:R-:W-:Y:S01]  /*8a40*/  FFMA.FTZ R13, R12.reuse, UR5, R28 ;  /* 0x000000050c0d7c23 */ /* 0x040fe2000801001c */
[-C--:B------:R-:W-:Y:S01]  /*8a50*/  ISETP.GE.AND P0, PT, R9, R236.reuse, PT ;  /* 0x000000ec0900720c */ /* 0x080fe20003f06270 */
[----:B------:R-:W-:Y:S01]  /*8a60*/  FFMA.FTZ R30, R12, UR5, R30 ;  /* 0x000000050c1e7c23 */ /* 0x000fe2000801001e */
[----:B------:R-:W-:Y:S01]  /*8a70*/  VIADD R4, R0, 0x28 ;  /* 0x0000002800047836 */ /* 0x000fe20000000000 */
[----:B------:R-:W-:Y:S01]  /*8a80*/  FSEL R220, R35, -INF , !P1 ;  /* 0xff80000023dc7808 */ /* 0x000fe20004800000 */
[C---:B------:R-:W-:Y:S01]  /*8a90*/  FFMA.FTZ R29, R2.reuse, UR5, R29 ;  /* 0x00000005021d7c23 */ /* 0x040fe2000801001d */
[----:B------:R-:W-:Y:S01]  /*8aa0*/  FSEL R28, R33, -INF , !P2 ;  /* 0xff800000211c7808 */ /* 0x000fe20005000000 */
[----:B------:R-:W-:Y:S01]  /*8ab0*/  FFMA.FTZ R31, R2, UR5, R31 ;  /* 0x00000005021f7c23 */ /* 0x000fe2000801001f */
[----:B------:R-:W-:Y:S02]  /*8ac0*/  FSEL R35, R13, -INF , !P0 ;  /* 0xff8000000d237808 */ /* 0x000fe40004000000 */
[----:B------:R-:W-:Y:S01]  /*8ad0*/  ISETP.GE.AND P2, PT, R9, R165, PT ;  /* 0x000000a50900720c */ /* 0x000fe20003f46270 */
[----:B------:R-:W-:Y:S01]  /*8ae0*/  VIADD R9, R0, 0x29 ;  /* 0x0000002900097836 */ /* 0x000fe20000000000 */
[----:B------:R-:W-:-:S02]  /*8af0*/  ISETP.GE.AND P1, PT, R11, R236, PT ;  /* 0x000000ec0b00720c */ /* 0x000fc40003f26270 */
[-C--:B------:R-:W-:Y:S02]  /*8b00*/  ISETP.GE.AND P0, PT, R11, R165.reuse, PT ;  /* 0x000000a50b00720c */ /* 0x080fe40003f06270 */
[----:B------:R-:W-:Y:S02]  /*8b10*/  I2FP.F32.S32 R11, R4 ;  /* 0x00000004000b7245 */ /* 0x000fe40000201400 */
[----:B------:R-:W-:Y:S02]  /*8b20*/  FSEL R32, R30, -INF , !P2 ;  /* 0xff8000001e207808 */ /* 0x000fe40005000000 */
[----:B------:R-:W-:Y:S01]  /*8b30*/  FSEL R34, R29, -INF , !P1 ;  /* 0xff8000001d227808 */ /* 0x000fe20004800000 */
[C---:B------:R-:W-:Y:S01]  /*8b40*/  FFMA.FTZ R24, R11.reuse, UR5, R24 ;  /* 0x000000050b187c23 */ /* 0x040fe20008010018 */
[C---:B------:R-:W-:Y:S01]  /*8b50*/  ISETP.GE.AND P2, PT, R4.reuse, R236, PT ;  /* 0x000000ec0400720c */ /* 0x040fe20003f46270 */
[----:B------:R-:W-:Y:S01]  /*8b60*/  FFMA.FTZ R26, R11, UR5, R26 ;  /* 0x000000050b1a7c23 */ /* 0x000fe2000801001a */
[----:B------:R-:W-:Y:S01]  /*8b70*/  ISETP.GE.AND P1, PT, R4, R165, PT ;  /* 0x000000a50400720c */ /* 0x000fe20003f26270 */
[----:B------:R-:W-:Y:S01]  /*8b80*/  VIADD R11, R0, 0x30 ;  /* 0x00000030000b7836 */ /* 0x000fe20000000000 */
[----:B------:R-:W-:Y:S01]  /*8b90*/  HMMA.16816.F32.BF16 R4, R20, R6, R184 ;  /* 0x000000061404723c */ /* 0x000fe200000418b8 */
[----:B------:R-:W-:-:S02]  /*8ba0*/  FSEL R33, R31, -INF , !P0 ;  /* 0xff8000001f217808 */ /* 0x000fc40004000000 */
[----:B------:R-:W-:Y:S02]  /*8bb0*/  FSEL R224, R24, -INF , !P2 ;  /* 0xff80000018e07808 */ /* 0x000fe40005000000 */
[----:B------:R-:W-:Y:S02]  /*8bc0*/  I2FP.F32.S32 R2, R9 ;  /* 0x0000000900027245 */ /* 0x000fe40000201400 */
[CC--:B------:R-:W-:Y:S02]  /*8bd0*/  ISETP.GE.AND P0, PT, R9.reuse, R236.reuse, PT ;  /* 0x000000ec0900720c */ /* 0x0c0fe40003f06270 */
[----:B------:R-:W-:Y:S01]  /*8be0*/  ISETP.GE.AND P2, PT, R9, R165, PT ;  /* 0x000000a50900720c */ /* 0x000fe20003f46270 */
[C---:B------:R-:W-:Y:S01]  /*8bf0*/  FFMA.FTZ R25, R2.reuse, UR5, R25 ;  /* 0x0000000502197c23 */ /* 0x040fe20008010019 */
[----:B------:R-:W-:Y:S01]  /*8c00*/  I2FP.F32.S32 R9, R11 ;  /* 0x0000000b00097245 */ /* 0x000fe20000201400 */
[----:B------:R-:W-:Y:S01]  /*8c10*/  FFMA.FTZ R27, R2, UR5, R27 ;  /* 0x00000005021b7c23 */ /* 0x000fe2000801001b */
[----:B------:R-:W-:Y:S01]  /*8c20*/  FSEL R222, R26, -INF , !P1 ;  /* 0xff8000001ade7808 */ /* 0x000fe20004800000 */
[C---:B------:R-:W-:Y:S01]  /*8c30*/  VIADD R2, R0.reuse, 0x31 ;  /* 0x0000003100027836 */ /* 0x040fe20000000000 */
[----:B------:R-:W-:Y:S01]  /*8c40*/  ISETP.GE.AND P1, PT, R11, R236, PT ;  /* 0x000000ec0b00720c */ /* 0x000fe20003f26270 */
[C---:B------:R-:W-:Y:S01]  /*8c50*/  FFMA.FTZ R184, R9.reuse, UR5, R188 ;  /* 0x0000000509b87c23 */ /* 0x040fe200080100bc */
[----:B------:R-:W-:Y:S01]  /*8c60*/  FFMA.FTZ R179, R9, UR5, R190 ;  /* 0x0000000509b37c23 */ /* 0x000fe200080100be */
[----:B------:R-:W-:Y:S01]  /*8c70*/  VIADD R9, R0, 0x38 ;  /* 0x0000003800097836 */ /* 0x000fe20000000000 */
[----:B------:R-:W-:-:S02]  /*8c80*/  FSEL R223, R25, -INF , !P0 ;  /* 0xff80000019df7808 */ /* 0x000fc40004000000 */
        /* <DEDUP_REMOVED lines=10> */
[----:B------:R-:W-:Y:S01]  /*8d30*/  ISETP.GE.AND P0, PT, R9, R236, PT ;  /* 0x000000ec0900720c */ /* 0x000fe20003f06270 */
[C---:B------:R-:W-:Y:S01]  /*8d40*/  FFMA.FTZ R4, R2.reuse, UR5, R4 ;  /* 0x0000000502047c23 */ /* 0x040fe20008010004 */
[----:B------:R-:W-:Y:S01]  /*8d50*/  FFMA.FTZ R6, R2, UR5, R6 ;  /* 0x0000000502067c23 */ /* 0x000fe20008010006 */
[----:B------:R-:W-:Y:S01]  /*8d60*/  VIADD R2, R0, 0x39 ;  /* 0x0000003900027836 */ /* 0x000fe20000000000 */
[----:B------:R-:W-:Y:S02]  /*8d70*/  FSEL R178, R178, -INF , !P1 ;  /* 0xff800000b2b27808 */ /* 0x000fe40004800000 */
[----:B------:R-:W-:Y:S02]  /*8d80*/  FSEL R181, R4, -INF , !P0 ;  /* 0xff80000004b57808 */ /* 0x000fe40004000000 */
[----:B------:R-:W-:Y:S02]  /*8d90*/  I2FP.F32.S32 R4, R0 ;  /* 0x0000000000047245 */ /* 0x000fe40000201400 */
[----:B------:R-:W-:-:S02]  /*8da0*/  ISETP.GE.AND P0, PT, R0, R165, PT ;  /* 0x000000a50000720c */ /* 0x000fc40003f06270 */
[----:B------:R-:W-:Y:S01]  /*8db0*/  ISETP.GE.AND P1, PT, R0, R236, PT ;  /* 0x000000ec0000720c */ /* 0x000fe20003f26270 */
[C---:B------:R-:W-:Y:S01]  /*8dc0*/  FFMA.FTZ R10, R4.reuse, UR5, R10 ;  /* 0x00000005040a7c23 */ /* 0x040fe2000801000a */
[----:B------:R-:W-:Y:S01]  /*8dd0*/  FFMA.FTZ R0, R4, UR5, R8 ;  /* 0x0000000504007c23 */ /* 0x000fe20008010008 */
[----:B------:R-:W-:Y:S02]  /*8de0*/  FSEL R183, R183, -INF , !P2 ;  /* 0xff800000b7b77808 */ /* 0x000fe40005000000 */
[----:B------:R-:W-:Y:S02]  /*8df0*/  I2FP.F32.S32 R4, R2 ;  /* 0x0000000200047245 */ /* 0x000fe40000201400 */
[----:B------:R-:W-:Y:S02]  /*8e00*/  FSEL R18, R10, -INF , !P0 ;  /* 0xff8000000a127808 */ /* 0x000fe40004000000 */
[----:B------:R-:W-:Y:S01]  /*8e10*/  PLOP3.LUT P0, PT, PT, PT, UP0, 0x80, 0x0 ;  /* 0x000000000000781c */ /* 0x000fe20003f0f008 */
[C---:B------:R-:W-:Y:S01]  /*8e20*/  FFMA.FTZ R5, R4.reuse, UR5, R5 ;  /* 0x0000000504057c23 */ /* 0x040fe20008010005 */
[----:B------:R-:W-:Y:S01]  /*8e30*/  ISETP.GE.AND P2, PT, R9, R165, PT ;  /* 0x000000a50900720c */ /* 0x000fe20003f46270 */
[----:B------:R-:W-:Y:S01]  /*8e40*/  FFMA.FTZ R7, R4, UR5, R7 ;  /* 0x0000000504077c23 */ /* 0x000fe20008010007 */
[----:B------:R-:W-:-:S02]  /*8e50*/  FSEL R0, R0, -INF , !P1 ;  /* 0xff80000000007808 */ /* 0x000fc40004800000 */
[----:B------:R-:W-:Y:S02]  /*8e60*/  FSEL R177, R6, -INF , !P2 ;  /* 0xff80000006b17808 */ /* 0x000fe40005000000 */
[C---:B------:R-:W-:Y:S02]  /*8e70*/  ISETP.GE.AND P2, PT, R2.reuse, R236, PT ;  /* 0x000000ec0200720c */ /* 0x040fe40003f46270 */
        /* <DEDUP_REMOVED lines=32> */
[----:B------:R4:W-:Y:S01]  /*9080*/  @P5 STS.128 [R219+0xa000], RZ ;  /* 0x00a000ffdb005388 */ /* 0x0009e20000000c00 */
[C---:B------:R-:W-:Y:S02]  /*9090*/  IADD3 R19, P2, R14.reuse, UR39, RZ ;  /* 0x000000270e137c10 */ /* 0x040fe4000ff5e0ff */
[C-C-:B------:R-:W-:Y:S01]  /*90a0*/  @!P4 LEA.HI.X R17, R14.reuse, R5, R2.reuse, 0x1, P1 ;  /* 0x000000050e11c211 */ /* 0x140fe200008f0c02 */
[----:B------:R-:W-:Y:S01]  /*90b0*/  @!PT LDS RZ, [RZ] ;  /* 0x00000000fffff984 */ /* 0x000fe20000000800 */
[----:B------:R-:W-:Y:S01]  /*90c0*/  @!PT LDS RZ, [RZ] ;  /* 0x00000000fffff984 */ /* 0x000fe20000000800 */
[----:B------:R-:W-:Y:S01]  /*90d0*/  @!PT LDS RZ, [RZ] ;  /* 0x00000000fffff984 */ /* 0x000fe20000000800 */
[----:B------:R4:W-:Y:S02]  /*90e0*/  @!P5 LDGSTS.E.BYPASS.LTC128B.128 [R219+0xa000], desc[UR26][R20.64+0x80] ;  /* 0x0a00008014dbdfae */ /* 0x0009e4000b901d5a */
[----:B------:R-:W3:Y:S01]  /*90f0*/  @!P4 LDC.64 R6, c[0x0][0x218] ;  /* 0x00008600ff06cb82 */ /* 0x000ee20000000a00 */
[C---:B-----5:R-:W-:Y:S01]  /*9100*/  @!P3 LEA R12, P1, R14.reuse, R12, 0x1 ;  /* 0x0000000c0e0cb211 */ /* 0x060fe200078208ff */
[----:B------:R1:W-:Y:S03]  /*9110*/  @P4 STS.128 [R219+0xc000], RZ ;  /* 0x00c000ffdb004388 */ /* 0x0003e60000000c00 */
[----:B------:R-:W-:Y:S01]  /*9120*/  @!P3 LEA.HI.X R13, R14, R13, R2, 0x1, P1 ;  /* 0x0000000d0e0db211 */ /* 0x000fe200008f0c02 */
[----:B------:R-:W-:Y:S01]  /*9130*/  @!PT LDS RZ, [RZ] ;  /* 0x00000000fffff984 */ /* 0x000fe20000000800 */
[----:B------:R-:W-:Y:S01]  /*9140*/  @!PT LDS RZ, [RZ] ;  /* 0x00000000fffff984 */ /* 0x000fe20000000800 */
[----:B------:R-:W-:Y:S01]  /*9150*/  @!PT LDS RZ, [RZ] ;  /* 0x00000000fffff984 */ /* 0x000fe20000000800 */
[----:B------:R5:W-:Y:S01]  /*9160*/  @!P4 LDGSTS.E.BYPASS.LTC128B.128 [R219+0xc000], desc[UR26][R16.64+0x100] ;  /* 0x0c00010010dbcfae */ /* 0x000be2000b901d5a */
[----:B------:R-:W-:Y:S01]  /*9170*/  IADD3.X R2, R2, UR38, RZ, P2, !PT ;  /* 0x0000002602027c10 */ /* 0x000fe200097fe4ff */
[----:B------:R-:W4:Y:S01]  /*9180*/  @!P3 LDC.64 R4, c[0x0][0x218] ;  /* 0x00008600ff04bb82 */ /* 0x000f220000000a00 */
[C---:B-1----:R-:W-:Y:S01]  /*9190*/  @!P6 LEA R10, P1, R19.reuse, R10, 0x1 ;  /* 0x0000000a130ae211 */ /* 0x042fe200078208ff */
[----:B------:R1:W-:Y:S03]  /*91a0*/  @P3 STS.128 [R219+0xe000], RZ ;  /* 0x00e000ffdb003388 */ /* 0x0003e60000000c00 */
[C-C-:B------:R-:W-:Y:S01]  /*91b0*/  @!P6 LEA.HI.X R11, R19.reuse, R11, R2.reuse, 0x1, P1 ;  /* 0x0000000b130be211 */ /* 0x140fe200008f0c02 */
[----:B------:R-:W-:Y:S01]  /*91c0*/  @!PT LDS RZ, [RZ] ;  /* 0x00000000fffff984 */ /* 0x000fe20000000800 */
[----:B------:R-:W-:Y:S01]  /*91d0*/  @!PT LDS RZ, [RZ] ;  /* 0x00000000fffff984 */ /* 0x000fe20000000800 */
[----:B------:R-:W-:Y:S01]  /*91e0*/  @!PT LDS RZ, [RZ] ;  /* 0x00000000fffff984 */ /* 0x000fe20000000800 */
[----:B------:R1:W-:Y:S01]  /*91f0*/  @!P3 LDGSTS.E.BYPASS.LTC128B.128 [R219+0xe000], desc[UR26][R12.64+0x180] ;  /* 0x0e0001800cdbbfae */ /* 0x0003e2000b901d5a */
[C---:B--2---:R-:W-:Y:S01]  /*9200*/  @!P5 LEA R8, P1, R19.reuse, R8, 0x1 ;  /* 0x000000081308d211 */ /* 0x044fe200078208ff */
[----:B------:R-:W2:Y:S02]  /*9210*/  @!P5 LDC.64 R14, c[0x0][0x218] ;  /* 0x00008600ff0edb82 */ /* 0x000ea40000000a00 */
[----:B------:R1:W-:Y:S01]  /*9220*/  @P6 STS.128 [R219+0x8800], RZ ;  /* 0x008800ffdb006388 */ /* 0x0003e20000000c00 */
[----:B------:R-:W-:-:S03]  /*9230*/  @!P5 LEA.HI.X R9, R19, R9, R2, 0x1, P1 ;  /* 0x000000091309d211 */ /* 0x000fc600008f0c02 */
[----:B------:R-:W-:Y:S01]  /*9240*/  @!PT LDS RZ, [RZ] ;  /* 0x00000000fffff984 */ /* 0x000fe20000000800 */
[----:B------:R-:W-:Y:S01]  /*9250*/  @!PT LDS RZ, [RZ] ;  /* 0x00000000fffff984 */ /* 0x000fe20000000800 */
[----:B------:R-:W-:Y:S01]  /*9260*/  @!PT LDS RZ, [RZ] ;  /* 0x00000000fffff984 */ /* 0x000fe20000000800 */
[----:B------:R1:W-:Y:S01]  /*9270*/  @!P6 LDGSTS.E.BYPASS.LTC128B.128 [R219+0x8800], desc[UR26][R10.64] ;  /* 0x088000000adbefae */ /* 0x0003e2000b901d5a */
[----:B---3--:R-:W-:-:S03]  /*9280*/  @!P4 LEA R22, P2, R19, R6, 0x1 ;  /* 0x000000061316c211 */ /* 0x008fc600078408ff */
[----:B------:R3:W-:Y:S01]  /*9290*/  @P5 STS.128 [R219+0xa800], RZ ;  /* 0x00a800ffdb005388 */ /* 0x0007e20000000c00 */
[----:B------:R-:W-:-:S03]  /*92a0*/  @!P4 LEA.HI.X R23, R19, R7, R2, 0x1, P2 ;  /* 0x000000071317c211 */ /* 0x000fc600010f0c02 */
[----:B------:R-:W-:Y:S01]  /*92b0*/  @!PT LDS RZ, [RZ] ;  /* 0x00000000fffff984 */ /* 0x000fe20000000800 */
[----:B------:R-:W-:Y:S01]  /*92c0*/  @!PT LDS RZ, [RZ] ;  /* 0x00000000fffff984 */ /* 0x000fe20000000800 */
[----:B------:R-:W-:Y:S01]  /*92d0*/  @!PT LDS RZ, [RZ] ;  /* 0x00000000fffff984 */ /* 0x000fe20000000800 */
[----:B------:R3:W-:Y:S01]  /*92e0*/  @!P5 LDGSTS.E.BYPASS.LTC128B.128 [R219+0xa800], desc[UR26][R8.64+0x80] ;  /* 0x0a80008008dbdfae */ /* 0x0007e2000b901d5a */
[----:B------:R-:W3:Y:S01]  /*92f0*/  @!P5 LDC.64 R6, c[0x0][0x218] ;  /* 0x00008600ff06db82 */ /* 0x000ee20000000a00 */
[C---:B----4-:R-:W-:Y:S02]  /*9300*/  @!P3 LEA R24, P1, R19.reuse, R4, 0x1 ;  /* 0x000000041318b211 */ /* 0x050fe400078208ff */
[C---:B------:R-:W-:Y:S01]  /*9310*/  IADD3 R20, P2, R19.reuse, UR39, RZ ;  /* 0x0000002713147c10 */ /* 0x040fe2000ff5e0ff */
[----:B------:R4:W-:Y:S01]  /*9320*/  @P4 STS.128 [R219+0xc800], RZ ;  /* 0x00c800ffdb004388 */ /* 0x0009e20000000c00 */
[----:B------:R-:W-:Y:S02]  /*9330*/  @!P3 LEA.HI.X R25, R19, R5, R2, 0x1, P1 ;  /* 0x000000051319b211 */ /* 0x000fe400008f0c02 */
[----:B------:R-:W-:Y:S01]  /*9340*/  IADD3.X R2, R2, UR38, RZ, P2, !PT ;  /* 0x0000002602027c10 */ /* 0x000fe200097fe4ff */
[----:B-----5:R-:W5:Y:S01]  /*9350*/  @!P6 LDC.64 R16, c[0x0][0x218] ;  /* 0x00008600ff10eb82 */ /* 0x020f620000000a00 */
[----:B------:R-:W-:Y:S01]  /*9360*/  @!PT LDS RZ, [RZ] ;  /* 0x00000000fffff984 */ /* 0x000fe20000000800 */
[----:B------:R-:W-:Y:S01]  /*9370*/  @!PT LDS RZ, [RZ] ;  /* 0x00000000fffff984 */ /* 0x000fe20000000800 */
[----:B------:R-:W-:Y:S01]  /*9380*/  @!PT LDS RZ, [RZ] ;  /* 0x00000000fffff984 */ /* 0x000fe20000000800 */
[----:B------:R4:W-:Y:S01]  /*9390*/  @!P4 LDGSTS.E.BYPASS.LTC128B.128 [R219+0xc800], desc[UR26][R22.64+0x100] ;  /* 0x0c80010016dbcfae */ /* 0x0009e2000b901d5a */
[----:B--2---:R-:W-:-:S03]  /*93a0*/  @!P5 LEA R14, P2, R20, R14, 0x1 ;  /* 0x0000000e140ed211 */ /* 0x004fc600078408ff */
[----:B------:R2:W-:Y:S01]  /*93b0*/  @P3 STS.128 [R219+0xe800], RZ ;  /* 0x00e800ffdb003388 */ /* 0x0005e20000000c00 */
[C---:B------:R-:W-:Y:S02]  /*93c0*/  @!P5 LEA.HI.X R15, R20.reuse, R15, R2, 0x1, P2 ;  /* 0x0000000f140fd211 */ /* 0x040fe400010f0c02 */
[----:B-1----:R-:W4:Y:S01]  /*93d0*/  @!P4 LDC.64 R12, c[0x0][0x218] ;  /* 0x00008600ff0ccb82 */ /* 0x002f220000000a00 */
[----:B------:R-:W-:Y:S01]  /*93e0*/  @!PT LDS RZ, [RZ] ;  /* 0x00000000fffff984 */ /* 0x000fe20000000800 */
[----:B------:R-:W-:Y:S01]  /*93f0*/  @!PT LDS RZ, [RZ] ;  /* 0x00000000fffff984 */ /* 0x000fe20000000800 */
[----:B------:R-:W-:Y:S01]  /*9400*/  @!PT LDS RZ, [RZ] ;  /* 0x00000000fffff984 */ /* 0x000fe20000000800 */
[----:B------:R2:W-:Y:S04]  /*9410*/  @!P3 LDGSTS.E.BYPASS.LTC128B.128 [R219+0xe800], desc[UR26][R24.64+0x180] ;  /* 0x0e80018018dbbfae */ /* 0x0005e8000b901d5a */
[----:B------:R2:W-:Y:S03]  /*9420*/  @P6 STS.128 [R219+0x9000], RZ ;  /* 0x009000ffdb006388 */ /* 0x0005e60000000c00 */
[----:B------:R-:W1:Y:S08]  /*9430*/  @!P3 LDC.64 R10, c[0x0][0x218] ;  /* 0x00008600ff0abb82 */ /* 0x000e700000000a00 */
        /* <DEDUP_REMOVED lines=10> */
[C---:B------:R-:W-:Y:S01]  /*94e0*/  @!P4 LEA.HI.X R23, R20.reuse, R13, R2, 0x1, P1 ;  /* 0x0000000d1417c211 */ /* 0x040fe200008f0c02 */
[----:B------:R2:W-:Y:S01]  /*94f0*/  @P5 STS.128 [R219+0xb000], RZ ;  /* 0x00b000ffdb005388 */ /* 0x0005e20000000c00 */
[----:B-1----:R-:W-:-:S03]  /*9500*/  @!P3 LEA R10, P1, R20, R10, 0x1 ;  /* 0x0000000a140ab211 */ /* 0x002fc600078208ff */
[----:B------:R-:W-:Y:S01]  /*9510*/  @!PT LDS RZ, [RZ] ;  /* 0x00000000fffff984 */ /* 0x000fe20000000800 */
[----:B------:R-:W-:Y:S01]  /*9520*/  @!PT LDS RZ, [RZ] ;  /* 0x00000000fffff984 */ /* 0x000fe20000000800 */
[----:B------:R-:W-:Y:S01]  /*9530*/  @!PT LDS RZ, [RZ] ;  /* 0x00000000fffff984 */ /* 0x000fe20000000800 */
[----:B------:R2:W-:Y:S01]  /*9540*/  @!P5 LDGSTS.E.BYPASS.LTC128B.128 [R219+0xb000], desc[UR26][R14.64+0x80] ;  /* 0x0b0000800edbdfae */ /* 0x0005e2000b901d5a */
[----:B------:R-:W-:Y:S02]  /*9550*/  @!P3 LEA.HI.X R11, R20, R11, R2, 0x1, P1 ;  /* 0x0000000b140bb211 */ /* 0x000fe400008f0c02 */
[----:B------:R-:W-:Y:S01]  /*9560*/  IADD3.X R2, R2, UR38, RZ, P2, !PT ;  /* 0x0000002602027c10 */ /* 0x000fe200097fe4ff */
[----:B------:R2:W-:Y:S01]  /*9570*/  @P4 STS.128 [R219+0xd000], RZ ;  /* 0x00d000ffdb004388 */ /* 0x0005e20000000c00 */
[C---:B---3--:R-:W-:Y:S02]  /*9580*/  @!P6 LEA R8, P1, R12.reuse, R8, 0x1 ;  /* 0x000000080c08e211 */ /* 0x048fe400078208ff */
[C---:B------:R-:W-:Y:S01]  /*9590*/  @!P5 LEA R6, P2, R12.reuse, R6, 0x1 ;  /* 0x000000060c06d211 */ /* 0x040fe200078408ff */
[----:B------:R-:W-:Y:S01]  /*95a0*/  @!PT LDS RZ, [RZ] ;  /* 0x00000000fffff984 */ /* 0x000fe20000000800 */
[----:B------:R-:W-:Y:S01]  /*95b0*/  @!PT LDS RZ, [RZ] ;  /* 0x00000000fffff984 */ /* 0x000fe20000000800 */
[----:B------:R-:W-:Y:S01]  /*95c0*/  @!PT LDS RZ, [RZ] ;  /* 0x00000000fffff984 */ /* 0x000fe20000000800 */
[----:B------:R2:W-:Y:S01]  /*95d0*/  @!P4 LDGSTS.E.BYPASS.LTC128B.128 [R219+0xd000], desc[UR26][R22.64+0x100] ;  /* 0x0d00010016dbcfae */ /* 0x0005e2000b901d5a */
[C-C-:B------:R-:W-:Y:S02]  /*95e0*/  @!P6 LEA.HI.X R9, R12.reuse, R9, R2.reuse, 0x1, P1 ;  /* 0x000000090c09e211 */ /* 0x140fe400008f0c02 */
        /* <DEDUP_REMOVED lines=32> */
.L_x_139:
[----:B------:R-:W-:Y:S05]  /*97f0*/  BSYNC B0 ;  /* 0x0000000000007941 */ /* 0x000fea0003800000 */
.L_x_138:
[----:B------:R-:W0:Y:S02]  /*9800*/  LDGDEPBAR ;  /* 0x00000000000079af */ /* 0x000e240000000000 */
.L_x_137:
        /* <DEDUP_REMOVED lines=12> */
[----:B------:R-:W-:Y:S01]  /*98d0*/  FMNMX.FTZ R4, R243, R4, !PT ;  /* 0x00000004f3047209 */ /* 0x000fe20007810000 */
[----:B------:R-:W-:Y:S01]  /*98e0*/  LDSM.16.MT88.4 R20, [R208+0x10800] ;  /* 0x01080000d014783b */ /* 0x000fe20000004200 */
        /* <DEDUP_REMOVED lines=41> */
[----:B------:R-:W-:Y:S01]  /*9b80*/  FFMA.FTZ R170, R242, UR4, -R182 ;  /* 0x00000004f2aa7c23 */ /* 0x000fe200080108b6 */
[----:B------:R-:W-:Y:S01]  /*9b90*/  FADD.FTZ R4, R164, -R4 ;  /* 0x80000004a4047221 */ /* 0x000fe20000010000 */
[----:B------:R-:W-:Y:S01]  /*9ba0*/  FSEL R5, R0, RZ, P1 ;  /* 0x000000ff00057208 */ /* 0x000fe20000800000 */
[----:B------:R-:W-:Y:S01]  /*9bb0*/  MUFU.EX2 R173, R173 ;  /* 0x000000ad00ad7308 */ /* 0x000fe20000000800 */
[----:B------:R-:W-:Y:S01]  /*9bc0*/  FSEL R176, R176, RZ, P1 ;  /* 0x000000ffb0b07208 */ /* 0x000fe20000800000 */
[----:B------:R-:W-:Y:S01]  /*9bd0*/  FMUL.FTZ R4, R4, UR4 ;  /* 0x0000000404047c20 */ /* 0x000fe20008410000 */
[--C-:B------:R-:W-:Y:S01]  /*9be0*/  FFMA.FTZ R185, R239, UR4, -R182.reuse ;  /* 0x00000004efb97c23 */ /* 0x100fe200080108b6 */
[----:B------:R-:W-:Y:S01]  /*9bf0*/  FADD.FTZ R5, R3, -R5 ;  /* 0x8000000503057221 */ /* 0x000fe20000010000 */
[----:B------:R-:W-:Y:S01]  /*9c00*/  FFMA.FTZ R186, R238, UR4, -R182 ;  /* 0x00000004eeba7c23 */ /* 0x000fe200080108b6 */
[--C-:B------:R-:W-:Y:S01]  /*9c10*/  FFMA.FTZ R169, R18, UR4, -R176.reuse ;  /* 0x0000000412a97c23 */ /* 0x100fe200080108b0 */
[--C-:B------:R-:W-:Y:S01]  /*9c20*/  FFMA.FTZ R168, R174, UR4, -R176.reuse ;  /* 0x00000004aea87c23 */ /* 0x100fe200080108b0 */
[----:B------:R-:W1:Y:S01]  /*9c30*/  LDSM.16.MT88.4 R16, [R209+0x10000] ;  /* 0x01000000d110783b */ /* 0x000e620000004200 */
[--C-:B------:R-:W-:Y:S01]  /*9c40*/  FFMA.FTZ R165, R241, UR4, -R176.reuse ;  /* 0x00000004f1a57c23 */ /* 0x100fe200080108b0 */
[----:B------:R-:W-:Y:S01]  /*9c50*/  FFMA.FTZ R164, R243, UR4, -R176 ;  /* 0x00000004f3a47c23 */ /* 0x000fe200080108b0 */
[----:B------:R-:W-:Y:S01]  /*9c60*/  FMUL.FTZ R3, R5, UR4 ;  /* 0x0000000405037c20 */ /* 0x000fe20008410000 */
[----:B------:R-:W-:Y:S01]  /*9c70*/  MUFU.EX2 R172, R172 ;  /* 0x000000ac00ac7308 */ /* 0x000fe20000000800 */
[--C-:B------:R-:W-:Y:S01]  /*9c80*/  FFMA.FTZ R187, R237, UR4, -R182.reuse ;  /* 0x00000004edbb7c23 */ /* 0x100fe200080108b6 */
[----:B------:R-:W-:Y:S01]  /*9c90*/  FFMA.FTZ R188, R28, UR4, -R182 ;  /* 0x000000041cbc7c23 */ /* 0x000fe200080108b6 */
[--C-:B------:R-:W-:Y:S01]  /*9ca0*/  FFMA.FTZ R189, R227, UR4, -R176.reuse ;  /* 0x00000004e3bd7c23 */ /* 0x100fe200080108b0 */
[--C-:B------:R-:W-:Y:S01]  /*9cb0*/  FFMA.FTZ R190, R225, UR4, -R176.reuse ;  /* 0x00000004e1be7c23 */ /* 0x100fe200080108b0 */
[--C-:B------:R-:W-:Y:S01]  /*9cc0*/  FFMA.FTZ R191, R226, UR4, -R176.reuse ;  /* 0x00000004e2bf7c23 */ /* 0x100fe200080108b0 */
[----:B------:R-:W-:Y:S01]  /*9cd0*/  FFMA.FTZ R220, R220, UR4, -R176 ;  /* 0x00000004dcdc7c23 */ /* 0x000fe200080108b0 */
[----:B------:R-:W-:Y:S01]  /*9ce0*/  LDSM.16.MT88.4 R28, [R210+0x10800] ;  /* 0x01080000d21c783b */ /* 0x000fe20000004200 */
[----:B------:R-:W-:Y:S01]  /*9cf0*/  MUFU.EX2 R171, R171 ;  /* 0x000000ab00ab7308 */ /* 0x000fe20000000800 */
[--C-:B------:R-:W-:Y:S01]  /*9d00*/  FFMA.FTZ R225, R35, UR4, -R182.reuse ;  /* 0x0000000423e17c23 */ /* 0x100fe200080108b6 */
[--C-:B------:R-:W-:Y:S01]  /*9d10*/  FFMA.FTZ R226, R34, UR4, -R182.reuse ;  /* 0x0000000422e27c23 */ /* 0x100fe200080108b6 */
[--C-:B------:R-:W-:Y:S01]  /*9d20*/  FFMA.FTZ R224, R224, UR4, -R182.reuse ;  /* 0x00000004e0e07c23 */ /* 0x100fe200080108b6 */
[----:B------:R-:W-:Y:S01]  /*9d30*/  FFMA.FTZ R223, R223, UR4, -R182 ;  /* 0x00000004dfdf7c23 */ /* 0x000fe200080108b6 */
[--C-:B------:R-:W-:Y:S01]  /*9d40*/  FFMA.FTZ R227, R32, UR4, -R176.reuse ;  /* 0x0000000420e37c23 */ /* 0x100fe200080108b0 */
[--C-:B------:R-:W-:Y:S01]  /*9d50*/  FFMA.FTZ R236, R33, UR4, -R176.reuse ;  /* 0x0000000421ec7c23 */ /* 0x100fe200080108b0 */
[--C-:B------:R-:W-:Y:S01]  /*9d60*/  FFMA.FTZ R222, R222, UR4, -R176.reuse ;  /* 0x00000004dede7c23 */ /* 0x100fe200080108b0 */
[----:B------:R-:W2:Y:S01]  /*9d70*/  MUFU.EX2 R170, R170 ;  /* 0x000000aa00aa7308 */ /* 0x000ea20000000800 */
[----:B------:R-:W-:Y:S01]  /*9d80*/  FFMA.FTZ R221, R221, UR4, -R176 ;  /* 0x00000004dddd7c23 */ /* 0x000fe200080108b0 */
[----:B------:R-:W-:Y:S01]  /*9d90*/  LDSM.16.MT88.4 R32, [R210+0x11000] ;  /* 0x01100000d220783b */ /* 0x000fe20000004200 */
[--C-:B------:R-:W-:Y:S01]  /*9da0*/  FFMA.FTZ R184, R184, UR4, -R182.reuse ;  /* 0x00000004b8b87c23 */ /* 0x100fe200080108b6 */
[--C-:B------:R-:W-:Y:S01]  /*9db0*/  FFMA.FTZ R183, R183, UR4, -R182.reuse ;  /* 0x00000004b7b77c23 */ /* 0x100fe200080108b6 */
[--C-:B------:R-:W-:Y:S01]  /*9dc0*/  FFMA.FTZ R181, R181, UR4, -R182.reuse ;  /* 0x00000004b5b57c23 */ /* 0x100fe200080108b6 */
[----:B------:R-:W-:Y:S01]  /*9dd0*/  FFMA.FTZ R180, R180, UR4, -R182 ;  /* 0x00000004b4b47c23 */ /* 0x000fe200080108b6 */
[--C-:B------:R-:W-:Y:S01]  /*9de0*/  FFMA.FTZ R179, R179, UR4, -R176.reuse ;  /* 0x00000004b3b37c23 */ /* 0x100fe200080108b0 */
[----:B------:R-:W-:Y:S01]  /*9df0*/  MUFU.EX2 R169, R169 ;  /* 0x000000a900a97308 */ /* 0x000fe20000000800 */
[--C-:B------:R-:W-:Y:S01]  /*9e00*/  FFMA.FTZ R178, R178, UR4, -R176.reuse ;  /* 0x00000004b2b27c23 */ /* 0x100fe200080108b0 */
[--C-:B------:R-:W-:Y:S01]  /*9e10*/  FFMA.FTZ R177, R177, UR4, -R176.reuse ;  /* 0x00000004b1b17c23 */ /* 0x100fe200080108b0 */
[----:B------:R-:W-:-:S05]  /*9e20*/  FFMA.FTZ R175, R175, UR4, -R176 ;  /* 0x00000004afaf7c23 */ /* 0x000fca00080108b0 */
        /* <DEDUP_REMOVED lines=147> */
[----:B------:R-:W-:Y:S01]  /*a760*/  MUFU.EX2 R186, R186 ;  /* 0x000000ba00ba7308 */ /* 0x000fe20000000800 */
[-C--:B------:R-:W-:Y:S01]  /*a770*/  FMUL.FTZ R132, R132, R174.reuse ;  /* 0x000000ae84847220 */ /* 0x080fe20000410000 */
[C---:B------:R-:W-:Y:S01]  /*a780*/  HMMA.16816.F32.BF16 R88, R4.reuse, R10, R88 ;  /* 0x0000000a0458723c */ /* 0x040fe20000041858 */
[----:B------:R-:W4:Y:S01]  /*a790*/  LDSM.16.MT88.4 R8, [R209+0x14000] ;  /* 0x01400000d108783b */ /* 0x000f220000004200 */
        /* <DEDUP_REMOVED lines=15> */
[C---:B---3--:R-:W-:Y:S01]  /*a890*/  HMMA.16816.F32.BF16 R100, R4.reuse, R12, R100 ;  /* 0x0000000c0464723c */ /* 0x048fe20000041864 */
[-C--:B------:R-:W-:Y:S01]  /*a8a0*/  FMUL.FTZ R150, R150, R3.reuse ;  /* 0x0000000396967220 */ /* 0x080fe20000410000 */
[-C--:B------:R-:W-:Y:S01]  /*a8b0*/  FMUL.FTZ R151, R151, R3.reuse ;  /* 0x0000000397977220 */ /* 0x080fe20000410000 */
[----:B------:R-:W-:Y:S01]  /*a8c0*/  FFMA.FTZ R173, R245, R174, R173 ;  /* 0x000000aef5ad7223 */ /* 0x000fe200000100ad */
[----:B------:R-:W-:Y:S01]  /*a8d0*/  FFMA.FTZ R3, R244, R3, R169 ;  /* 0x00000003f4037223 */ /* 0x000fe200000100a9 */
[----:B------:R-:W3:Y:S01]  /*a8e0*/  MUFU.EX2 R189, R189 ;  /* 0x000000bd00bd7308 */ /* 0x000ee20000000800 */
[----:B------:R-:W-:Y:S01]  /*a8f0*/  HMMA.16816.F32.BF16 R104, R4, R14, R104 ;  /* 0x0000000e0468723c */ /* 0x000fe20000041868 */
[----:B------:R-:W5:Y:S01]  /*a900*/  LDSM.16.MT88.4 R12, [R212+0x16000] ;  /* 0x01600000d40c783b */ /* 0x000f620000004200 */
[----:B------:R-:W-:Y:S01]  /*a910*/  FADD.FTZ R173, R172, R173 ;  /* 0x000000adacad7221 */ /* 0x000fe20000010000 */
[----:B------:R-:W-:-:S03]  /*a920*/  FADD.FTZ R3, R168, R3 ;  /* 0x00000003a8037221 */ /* 0x000fc60000010000 */
[----:B-1----:R-:W-:Y:S01]  /*a930*/  HMMA.16816.F32.BF16 R116, R4, R16, R116 ;  /* 0x000000100474723c */ /* 0x002fe20000041874 */
[----:B------:R-:W1:Y:S01]  /*a940*/  MUFU.EX2 R190, R190 ;  /* 0x000000be00be7308 */ /* 0x000e620000000800 */
[----:B------:R-:W-:Y:S01]  /*a950*/  FADD.FTZ R171, R171, R173 ;  /* 0x000000adabab7221 */ /* 0x000fe20000010000 */
[----:B------:R-:W-:-:S03]  /*a960*/  FADD.FTZ R3, R165, R3 ;  /* 0x00000003a5037221 */ /* 0x000fc60000010000 */
[C---:B------:R-:W-:Y:S01]  /*a970*/  HMMA.16816.F32.BF16 R120, R4.reuse, R18, R120 ;  /* 0x000000120478723c */ /* 0x040fe20000041878 */
[----:B------:R-:W5:Y:S01]  /*a980*/  LDSM.16.MT88.4 R16, [R209+0x16000] ;  /* 0x01600000d110783b */ /* 0x000f620000004200 */
[----:B------:R-:W-:Y:S01]  /*a990*/  FADD.FTZ R171, R170, R171 ;  /* 0x000000abaaab7221 */ /* 0x000fe20000010000 */
[----:B------:R-:W-:Y:S01]  /*a9a0*/  MUFU.EX2 R191, R191 ;  /* 0x000000bf00bf7308 */ /* 0x000fe20000000800 */
[----:B------:R-:W-:Y:S01]  /*a9b0*/  FADD.FTZ R164, R164, R3 ;  /* 0x00000003a4a47221 */ /* 0x000fe20000010000 */
[-C--:B------:R-:W-:Y:S01]  /*a9c0*/  MOV R3, R0.reuse ;  /* 0x0000000000037202 */ /* 0x080fe20000000f00 */
[C---:B----4-:R-:W-:Y:S01]  /*a9d0*/  HMMA.16816.F32.BF16 R108, R4.reuse, R8, R108 ;  /* 0x00000008046c723c */ /* 0x050fe2000004186c */
[----:B--2---:R-:W-:Y:S01]  /*a9e0*/  FADD.FTZ R171, R185, R171 ;  /* 0x000000abb9ab7221 */ /* 0x004fe20000010000 */
[----:B---3--:R-:W-:Y:S01]  /*a9f0*/  FADD.FTZ R164, R189, R164 ;  /* 0x000000a4bda47221 */ /* 0x008fe20000010000 */
[----:B------:R-:W-:Y:S02]  /*aa00*/  @P0 MOV R3, R0 ;  /* 0x0000000000030202 */ /* 0x000fe40000000f00 */
[----:B------:R-:W2:Y:S01]  /*aa10*/  MUFU.EX2 R220, R220 ;  /* 0x000000dc00dc7308 */ /* 0x000ea20000000800 */
[----:B------:R-:W-:Y:S01]  /*aa20*/  HMMA.16816.F32.BF16 R112, R4, R10, R112 ;  /* 0x0000000a0470723c */ /* 0x000fe20000041870 */
[----:B------:R-:W3:Y:S01]  /*aa30*/  LDSM.16.MT88.4 R8, [R210+0x16000] ;  /* 0x01600000d208783b */ /* 0x000ee20000004200 */
[----:B-1----:R-:W-:-:S05]  /*aa40*/  FADD.FTZ R164, R190, R164 ;  /* 0x000000a4bea47221 */ /* 0x002fca0000010000 */
[----:B------:R-:W1:Y:S08]  /*aa50*/  MUFU.EX2 R225, R225 ;  /* 0x000000e100e17308 */ /* 0x000e700000000800 */
[----:B------:R-:W4:Y:S01]  /*aa60*/  MUFU.EX2 R226, R226 ;  /* 0x000000e200e27308 */ /* 0x000f220000000800 */
[C---:B-----5:R-:W-:Y:S06]  /*aa70*/  HMMA.16816.F32.BF16 R124, R4.reuse, R12, R124 ;  /* 0x0000000c047c723c */ /* 0x060fec000004187c */
[C---:B------:R-:W-:Y:S01]  /*aa80*/  HMMA.16816.F32.BF16 R128, R4.reuse, R14, R128 ;  /* 0x0000000e0480723c */ /* 0x040fe20000041880 */
[----:B------:R-:W5:Y:S01]  /*aa90*/  LDSM.16.MT88.4 R12, [R208+0x16000] ;  /* 0x01600000d00c783b */ /* 0x000f620000004200 */
[----:B------:R-:W-:Y:S04]  /*aaa0*/  MUFU.EX2 R224, R224 ;  /* 0x000000e000e07308 */ /* 0x000fe80000000800 */
[C---:B------:R-:W-:Y:S04]  /*aab0*/  HMMA.16816.F32.BF16 R140, R4.reuse, R16, R140 ;  /* 0x00000010048c723c */ /* 0x040fe8000004188c */
[----:B------:R-:W-:Y:S02]  /*aac0*/  MUFU.EX2 R223, R223 ;  /* 0x000000df00df7308 */ /* 0x000fe40000000800 */
[C---:B------:R-:W-:Y:S01]  /*aad0*/  HMMA.16816.F32.BF16 R144, R4.reuse, R18, R144 ;  /* 0x000000120490723c */ /* 0x040fe20000041890 */
[----:B------:R-:W1:Y:S05]  /*aae0*/  LDSM.16.MT88.4 R16, [R212+0x12800] ;  /* 0x01280000d410783b */ /* 0x000e6a0000004200 */
[C---:B---3--:R-:W-:Y:S01]  /*aaf0*/  HMMA.16816.F32.BF16 R132, R4.reuse, R8, R132 ;  /* 0x000000080484723c */ /* 0x048fe20000041884 */
[----:B------:R-:W-:Y:S05]  /*ab00*/  MUFU.EX2 R227, R227 ;  /* 0x000000e300e37308 */ /* 0x000fea0000000800 */
[C---:B------:R-:W-:Y:S01]  /*ab10*/  HMMA.16816.F32.BF16 R136, R4.reuse, R10, R136 ;  /* 0x0000000a0488723c */ /* 0x040fe20000041888 */
[----:B------:R-:W3:Y:S02]  /*ab20*/  LDSM.16.MT88.4 R8, [R212+0x10800] ;  /* 0x01080000d408783b */ /* 0x000ee40000004200 */
[----:B------:R-:W4:Y:S08]  /*ab30*/  MUFU.EX2 R236, R236 ;  /* 0x000000ec00ec7308 */ /* 0x000f300000000800 */
[----:B------:R-:W-:Y:S01]  /*ab40*/  MUFU.EX2 R222, R222 ;  /* 0x000000de00de7308 */ /* 0x000fe20000000800 */
[C---:B-----5:R-:W-:Y:S07]  /*ab50*/  HMMA.16816.F32.BF16 R152, R4.reuse, R12, R152 ;  /* 0x0000000c0498723c */ /* 0x060fee0000041898 */
[----:B------:R-:W5:Y:S01]  /*ab60*/  MUFU.EX2 R221, R221 ;  /* 0x000000dd00dd7308 */ /* 0x000f620000000800 */
[----:B------:R-:W-:Y:S01]  /*ab70*/  HMMA.16816.F32.BF16 R148, R4, R14, R148 ;  /* 0x0000000e0494723c */ /* 0x000fe20000041894 */
[----:B------:R-:W4:Y:S06]  /*ab80*/  LDSM.16.MT88.4 R12, [R210+0x12800] ;  /* 0x01280000d20c783b */ /* 0x000f2c0000004200 */
[----:B------:R-:W5:Y:S01]  /*ab90*/  MUFU.EX2 R184, R184 ;  /* 0x000000b800b87308 */ /* 0x000f620000000800 */
[C---:B------:R-:W-:Y:S01]  /*aba0*/  F2FP.BF16.F32.PACK_AB R4, R186.reuse, R185 ;  /* 0x000000b9ba04723e */ /* 0x040fe200000010ff */
[----:B------:R-:W-:Y:S01]  /*abb0*/  FADD.FTZ R186, R186, R171 ;  /* 0x000000abbaba7221 */ /* 0x000fe20000010000 */
[----:B------:R-:W-:-:S02]  /*abc0*/  F2FP.BF16.F32.PACK_AB R5, R190, R189 ;  /* 0x000000bdbe05723e */ /* 0x000fc400000010ff */
[----:B------:R-:W-:-:S03]  /*abd0*/  F2FP.BF16.F32.PACK_AB R6, R188, R187 ;  /* 0x000000bbbc06723e */ /* 0x000fc600000010ff */
[----:B------:R-:W5:Y:S01]  /*abe0*/  MUFU.EX2 R183, R183 ;  /* 0x000000b700b77308 */ /* 0x000f620000000800 */
[----:B--2---:R-:W-:Y:S01]  /*abf0*/  F2FP.BF16.F32.PACK_AB R7, R220, R191 ;  /* 0x000000bfdc07723e */ /* 0x004fe200000010ff */
[----:B------:R-:W-:Y:S01]  /*ac00*/  FADD.FTZ R186, R187, R186 ;  /* 0x000000babbba7221 */ /* 0x000fe20000010000 */
[----:B------:R-:W-:Y:S01]  /*ac10*/  FADD.FTZ R191, R191, R164 ;  /* 0x000000a4bfbf7221 */ /* 0x000fe20000010000 */
[-C--:B------:R-:W-:Y:S02]  /*ac20*/  MOV R164, R2.reuse ;  /* 0x0000000200a47202 */ /* 0x080fe40000000f00 */
[----:B------:R-:W-:Y:S01]  /*ac30*/  FADD.FTZ R188, R188, R186 ;  /* 0x000000babcbc7221 */ /* 0x000fe20000010000 */
[----:B------:R-:W-:Y:S01]  /*ac40*/  FADD.FTZ R191, R220, R191 ;  /* 0x000000bfdcbf7221 */ /* 0x000fe20000010000 */
[----:B-1----:R-:W-:Y:S01]  /*ac50*/  HMMA.16816.F32.BF16 R60, R4, R16, R60 ;  /* 0x00000010043c723c */ /* 0x002fe2000004183c */
[----:B------:R-:W-:Y:S01]  /*ac60*/  MUFU.EX2 R181, R181 ;  /* 0x000000b500b57308 */ /* 0x000fe20000000800 */
[----:B------:R-:W-:Y:S01]  /*ac70*/  FADD.FTZ R188, R225, R188 ;  /* 0x000000bce1bc7221 */ /* 0x000fe20000010000 */
[----:B------:R-:W-:-:S03]  /*ac80*/  @P0 MOV R164, R2 ;  /* 0x0000000200a40202 */ /* 0x000fc60000000f00 */
[C---:B------:R-:W-:Y:S01]  /*ac90*/  HMMA.16816.F32.BF16 R64, R4.reuse, R18, R64 ;  /* 0x000000120440723c */ /* 0x040fe20000041840 */
[----:B------:R-:W1:Y:S02]  /*aca0*/  LDSM.16.MT88.4 R16, [R209+0x14800] ;  /* 0x01480000d110783b */ /* 0x000e640000004200 */
[----:B------:R-:W-:Y:S03]  /*acb0*/  MUFU.EX2 R180, R180 ;  /* 0x000000b400b47308 */ /* 0x000fe60000000800 */
[C---:B---3--:R-:W-:Y:S05]  /*acc0*/  HMMA.16816.F32.BF16 R160, R4.reuse, R8, R160 ;  /* 0x0000000804a0723c */ /* 0x048fea00000418a0 */
[----:B------:R-:W2:Y:S01]  /*acd0*/  MUFU.EX2 R179, R179 ;  /* 0x000000b300b37308 */ /* 0x000ea20000000800 */
[C---:B------:R-:W-:Y:S01]  /*ace0*/  HMMA.16816.F32.BF16 R156, R4.reuse, R10, R156 ;  /* 0x0000000a049c723c */ /* 0x040fe2000004189c */
[----:B------:R-:W3:Y:S05]  /*acf0*/  LDSM.16.MT88.4 R8, [R209+0x12800] ;  /* 0x01280000d108783b */ /* 0x000eea0000004200 */
[C---:B------:R-:W-:Y:S01]  /*ad00*/  HMMA.16816.F32.BF16 R36, R4.reuse, R28, R36 ;  /* 0x0000001c0424723c */ /* 0x040fe20000041824 */
[----:B------:R-:W2:Y:S05]  /*ad10*/  MUFU.EX2 R178, R178 ;  /* 0x000000b200b27308 */ /* 0x000eaa0000000800 */
[C---:B------:R-:W-:Y:S01]  /*ad20*/  HMMA.16816.F32.BF16 R40, R4.reuse, R30, R40 ;  /* 0x0000001e0428723c */ /* 0x040fe20000041828 */
[----:B------:R-:W5:Y:S02]  /*ad30*/  LDSM.16.MT88.4 R28, [R208+0x12800] ;  /* 0x01280000d01c783b */ /* 0x000f640000004200 */
[----:B------:R-:W2:Y:S03]  /*ad40*/  MUFU.EX2 R177, R177 ;  /* 0x000000b100b17308 */ /* 0x000ea60000000800 */
[C---:B----4-:R-:W-:Y:S05]  /*ad50*/  HMMA.16816.F32.BF16 R68, R4.reuse, R12, R68 ;  /* 0x0000000c0444723c */ /* 0x050fea0000041844 */
[----:B------:R-:W4:Y:S01]  /*ad60*/  MUFU.EX2 R175, R175 ;  /* 0x000000af00af7308 */ /* 0x000f220000000800 */
[C---:B------:R-:W-:Y:S01]  /*ad70*/  HMMA.16816.F32.BF16 R72, R4.reuse, R14, R72 ;  /* 0x0000000e0448723c */ /* 0x040fe20000041848 */
[----:B------:R-:W2:Y:S05]  /*ad80*/  LDSM.16.MT88.4 R12, [R208+0x14800] ;  /* 0x01480000d00c783b */ /* 0x000eaa0000004200 */
[C---:B-1----:R-:W-:Y:S06]  /*ad90*/  HMMA.16816.F32.BF16 R108, R4.reuse, R16, R108 ;  /* 0x00000010046c723c */ /* 0x042fec000004186c */
[C---:B------:R-:W-:Y:S01]  /*ada0*/  HMMA.16816.F32.BF16 R112, R4.reuse, R18, R112 ;  /* 0x000000120470723c */ /* 0x040fe20000041870 */
[----:B------:R-:W1:Y:S05]  /*adb0*/  LDSM.16.MT88.4 R16, [R209+0x16800] ;  /* 0x01680000d110783b */ /* 0x000e6a0000004200 */
[C---:B------:R-:W-:Y:S06]  /*adc0*/  HMMA.16816.F32.BF16 R44, R4.reuse, R24, R44 ;  /* 0x00000018042c723c */ /* 0x040fec000004182c */
[C---:B------:R-:W-:Y:S01]  /*add0*/  HMMA.16816.F32.BF16 R48, R4.reuse, R26, R48 ;  /* 0x0000001a0430723c */ /* 0x040fe20000041830 */
[----:B------:R-:W4:Y:S05]  /*ade0*/  LDSM.16.MT88.4 R24, [R212+0x14800] ;  /* 0x01480000d418783b */ /* 0x000f2a0000004200 */
[C---:B------:R-:W-:Y:S06]  /*adf0*/  HMMA.16816.F32.BF16 R52, R4.reuse, R20, R52 ;  /* 0x000000140434723c */ /* 0x040fec0000041834 */
[C---:B------:R-:W-:Y:S01]  /*ae00*/  HMMA.16816.F32.BF16 R56, R4.reuse, R22, R56 ;  /* 0x000000160438723c */ /* 0x040fe20000041838 */
[----:B------:R-:W4:Y:S05]  /*ae10*/  LDSM.16.MT88.4 R20, [R210+0x14800] ;  /* 0x01480000d214783b */ /* 0x000f2a0000004200 */
[C---:B---3--:R-:W-:Y:S06]  /*ae20*/  HMMA.16816.F32.BF16 R76, R4.reuse, R8, R76 ;  /* 0x00000008044c723c */ /* 0x048fec000004184c */
[C---:B------:R-:W-:Y:S01]  /*ae30*/  HMMA.16816.F32.BF16 R80, R4.reuse, R10, R80 ;  /* 0x0000000a0450723c */ /* 0x040fe20000041850 */
[----:B------:R-:W3:Y:S05]  /*ae40*/  LDSM.16.MT88.4 R8, [R212+0x16800] ;  /* 0x01680000d408783b */ /* 0x000eea0000004200 */
[C---:B-----5:R-:W-:Y:S06]  /*ae50*/  HMMA.16816.F32.BF16 R84, R4.reuse, R28, R84 ;  /* 0x0000001c0454723c */ /* 0x060fec0000041854 */
[C---:B------:R-:W-:Y:S01]  /*ae60*/  HMMA.16816.F32.BF16 R88, R4.reuse, R30, R88 ;  /* 0x0000001e0458723c */ /* 0x040fe20000041858 */
[----:B------:R-:W5:Y:S05]  /*ae70*/  LDSM.16.MT88.4 R28, [R210+0x16800] ;  /* 0x01680000d21c783b */ /* 0x000f6a0000004200 */
[C---:B--2---:R-:W-:Y:S06]  /*ae80*/  HMMA.16816.F32.BF16 R116, R4.reuse, R12, R116 ;  /* 0x0000000c0474723c */ /* 0x044fec0000041874 */
[C---:B------:R-:W-:Y:S01]  /*ae90*/  HMMA.16816.F32.BF16 R120, R4.reuse, R14, R120 ;  /* 0x0000000e0478723c */ /* 0x040fe20000041878 */
[----:B------:R-:W2:Y:S05]  /*aea0*/  LDSM.16.MT88.4 R12, [R208+0x16800] ;  /* 0x01680000d00c783b */ /* 0x000eaa0000004200 */
[C---:B-1----:R-:W-:Y:S06]  /*aeb0*/  HMMA.16816.F32.BF16 R140, R4.reuse, R16, R140 ;  /* 0x00000010048c723c */ /* 0x042fec000004188c */
[C---:B------:R-:W-:Y:S01]  /*aec0*/  HMMA.16816.F32.BF16 R144, R4.reuse, R18, R144 ;  /* 0x000000120490723c */ /* 0x040fe20000041890 */
[----:B------:R-:W1:Y:S05]  /*aed0*/  LDSM.16.MT88.4 R16, [R212+0x13000] ;  /* 0x01300000d410783b */ /* 0x000e6a0000004200 */
[C---:B----4-:R-:W-:Y:S06]  /*aee0*/  HMMA.16816.F32.BF16 R92, R4.reuse, R24, R92 ;  /* 0x00000018045c723c */ /* 0x050fec000004185c */
[C---:B------:R-:W-:Y:S01]  /*aef0*/  HMMA.16816.F32.BF16 R96, R4.reuse, R26, R96 ;  /* 0x0000001a0460723c */ /* 0x040fe20000041860 */
[----:B------:R-:W-:Y:S05]  /*af00*/  LDSM.16.MT88.4 R24, [R209+0x11000] ;  /* 0x01100000d118783b */ /* 0x000fea0000004200 */
[C---:B------:R-:W-:Y:S06]  /*af10*/  HMMA.16816.F32.BF16 R100, R4.reuse, R20, R100 ;  /* 0x000000140464723c */ /* 0x040fec0000041864 */
[C---:B------:R-:W-:Y:S01]  /*af20*/  HMMA.16816.F32.BF16 R104, R4.reuse, R22, R104 ;  /* 0x000000160468723c */ /* 0x040fe20000041868 */
[----:B------:R-:W-:Y:S05]  /*af30*/  LDSM.16.MT88.4 R20, [R208+0x11000] ;  /* 0x01100000d014783b */ /* 0x000fea0000004200 */
[C---:B---3--:R-:W-:Y:S06]  /*af40*/  HMMA.16816.F32.BF16 R124, R4.reuse, R8, R124 ;  /* 0x00000008047c723c */ /* 0x048fec000004187c */
[C---:B------:R-:W-:Y:S01]  /*af50*/  HMMA.16816.F32.BF16 R128, R4.reuse, R10, R128 ;  /* 0x0000000a0480723c */ /* 0x040fe20000041880 */
[----:B------:R-:W3:Y:S05]  /*af60*/  LDSM.16.MT88.4 R8, [R212+0x11000] ;  /* 0x01100000d408783b */ /* 0x000eea0000004200 */
[C---:B-----5:R-:W-:Y:S06]  /*af70*/  HMMA.16816.F32.BF16 R132, R4.reuse, R28, R132 ;  /* 0x0000001c0484723c */ /* 0x060fec0000041884 */
[C---:B------:R-:W-:Y:S01]  /*af80*/  HMMA.16816.F32.BF16 R136, R4.reuse, R30, R136 ;  /* 0x0000001e0488723c */ /* 0x040fe20000041888 */
[----:B------:R-:W-:Y:S05]  /*af90*/  LDSM.16.MT88.4 R28, [R208+0x13000] ;  /* 0x01300000d01c783b */ /* 0x000fea0000004200 */
[C---:B--2---:R-:W-:Y:S06]  /*afa0*/  HMMA.16816.F32.BF16 R152, R4.reuse, R12, R152 ;  /* 0x0000000c0498723c */ /* 0x044fec0000041898 */
[----:B------:R-:W-:Y:S01]  /*afb0*/  HMMA.16816.F32.BF16 R148, R4, R14, R148 ;  /* 0x0000000e0494723c */ /* 0x000fe20000041894 */
[----:B------:R-:W2:Y:S06]  /*afc0*/  LDSM.16.MT88.4 R12, [R210+0x13000] ;  /* 0x01300000d20c783b */ /* 0x000eac0000004200 */
        /* <DEDUP_REMOVED lines=25> */
[C---:B------:R-:W-:Y:S06]  /*b160*/  HMMA.16816.F32.BF16 R44, R4.reuse, R24, R44 ;  /* 0x00000018042c723c */ /* 0x040fec000004182c */
[C---:B------:R-:W-:Y:S01]  /*b170*/  HMMA.16816.F32.BF16 R48, R4.reuse, R26, R48 ;  /* 0x0000001a0430723c */ /* 0x040fe20000041830 */
[----:B------:R-:W4:Y:S05]  /*b180*/  LDSM.16.MT88.4 R24, [R212+0x15000] ;  /* 0x01500000d418783b */ /* 0x000f2a0000004200 */
[C---:B--2---:R-:W-:Y:S06]  /*b190*/  HMMA.16816.F32.BF16 R68, R4.reuse, R12, R68 ;  /* 0x0000000c0444723c */ /* 0x044fec0000041844 */
[C---:B------:R-:W-:Y:S01]  /*b1a0*/  HMMA.16816.F32.BF16 R72, R4.reuse, R14, R72 ;  /* 0x0000000e0448723c */ /* 0x040fe20000041848 */
[----:B------:R-:W2:Y:S05]  /*b1b0*/  LDSM.16.MT88.4 R12, [R208+0x15000] ;  /* 0x01500000d00c783b */ /* 0x000eaa0000004200 */
[C---:B------:R-:W-:Y:S06]  /*b1c0*/  HMMA.16816.F32.BF16 R52, R4.reuse, R20, R52 ;  /* 0x000000140434723c */ /* 0x040fec0000041834 */
        /* <DEDUP_REMOVED lines=8> */
[C---:B----4-:R-:W-:Y:S06]  /*b250*/  HMMA.16816.F32.BF16 R92, R4.reuse, R24, R92 ;  /* 0x00000018045c723c */ /* 0x050fec000004185c */
[C---:B------:R-:W-:Y:S01]  /*b260*/  HMMA.16816.F32.BF16 R96, R4.reuse, R26, R96 ;  /* 0x0000001a0460723c */ /* 0x040fe20000041860 */
[----:B------:R-:W4:Y:S05]  /*b270*/  LDSM.16.MT88.4 R24, [R210+0x17000] ;  /* 0x01700000d218783b */ /* 0x000f2a0000004200 */
[C---:B--2---:R-:W-:Y:S06]  /*b280*/  HMMA.16816.F32.BF16 R116, R4.reuse, R12, R116 ;  /* 0x0000000c0474723c */ /* 0x044fec0000041874 */
[C---:B------:R-:W-:Y:S01]  /*b290*/  HMMA.16816.F32.BF16 R120, R4.reuse, R14, R120 ;  /* 0x0000000e0478723c */ /* 0x040fe20000041878 */
[----:B------:R-:W2:Y:S05]  /*b2a0*/  LDSM.16.MT88.4 R12, [R208+0x17000] ;  /* 0x01700000d00c783b */ /* 0x000eaa0000004200 */
        /* <DEDUP_REMOVED lines=9> */
[C---:B------:R-:W-:Y:S06]  /*b340*/  HMMA.16816.F32.BF16 R84, R4.reuse, R28, R84 ;  /* 0x0000001c0454723c */ /* 0x040fec0000041854 */
[C---:B------:R-:W-:Y:S01]  /*b350*/  HMMA.16816.F32.BF16 R88, R4.reuse, R30, R88 ;  /* 0x0000001e0458723c */ /* 0x040fe20000041858 */
[----:B------:R-:W-:Y:S05]  /*b360*/  LDSM.16.MT88.4 R28, [R208+0x11800] ;  /* 0x01180000d01c783b */ /* 0x000fea0000004200 */
[C---:B---3--:R-:W-:Y:S06]  /*b370*/  HMMA.16816.F32.BF16 R124, R4.reuse, R8, R124 ;  /* 0x00000008047c723c */ /* 0x048fec000004187c */
[C---:B------:R-:W-:Y:S01]  /*b380*/  HMMA.16816.F32.BF16 R128, R4.reuse, R10, R128 ;  /* 0x0000000a0480723c */ /* 0x040fe20000041880 */
[----:B------:R-:W-:Y:S05]  /*b390*/  LDSM.16.MT88.4 R8, [R209+0x13800] ;  /* 0x01380000d108783b */ /* 0x000fea0000004200 */
[C---:B----4-:R-:W-:Y:S06]  /*b3a0*/  HMMA.16816.F32.BF16 R132, R4.reuse, R24, R132 ;  /* 0x000000180484723c */ /* 0x050fec0000041884 */
[C---:B------:R-:W-:Y:S01]  /*b3b0*/  HMMA.16816.F32.BF16 R136, R4.reuse, R26, R136 ;  /* 0x0000001a0488723c */ /* 0x040fe20000041888 */
[----:B------:R-:W3:Y:S05]  /*b3c0*/  LDSM.16.MT88.4 R24, [R209+0x11800] ;  /* 0x01180000d118783b */ /* 0x000eea0000004200 */
[C---:B--2---:R-:W-:Y:S06]  /*b3d0*/  HMMA.16816.F32.BF16 R152, R4.reuse, R12, R152 ;  /* 0x0000000c0498723c */ /* 0x044fec0000041898 */
[----:B------:R-:W-:Y:S01]  /*b3e0*/  HMMA.16816.F32.BF16 R148, R4, R14, R148 ;  /* 0x0000000e0494723c */ /* 0x000fe20000041894 */
[----:B------:R-:W2:Y:S06]  /*b3f0*/  LDSM.16.MT88.4 R12, [R210+0x13800] ;  /* 0x01380000d20c783b */ /* 0x000eac0000004200 */
[----:B------:R-:W-:-:S02]  /*b400*/  F2FP.BF16.F32.PACK_AB R4, R183, R184 ;  /* 0x000000b8b704723e */ /* 0x000fc400000010ff */
[----:B------:R-:W-:Y:S02]  /*b410*/  F2FP.BF16.F32.PACK_AB R5, R178, R179 ;  /* 0x000000b3b205723e */ /* 0x000fe400000010ff */
[----:B------:R-:W-:Y:S02]  /*b420*/  F2FP.BF16.F32.PACK_AB R6, R180, R181 ;  /* 0x000000b5b406723e */ /* 0x000fe400000010ff */
[----:B------:R-:W-:-:S07]  /*b430*/  F2FP.BF16.F32.PACK_AB R7, R175, R177 ;  /* 0x000000b1af07723e */ /* 0x000fce00000010ff */
[C---:B-----5:R-:W-:Y:S06]  /*b440*/  HMMA.16816.F32.BF16 R36, R4.reuse, R20, R36 ;  /* 0x000000140424723c */ /* 0x060fec0000041824 */
        /* <DEDUP_REMOVED lines=8> */
[C---:B---3--:R-:W-:Y:S06]  /*b4d0*/  HMMA.16816.F32.BF16 R44, R4.reuse, R24, R44 ;  /* 0x00000018042c723c */ /* 0x048fec000004182c */
[C---:B------:R-:W-:Y:S01]  /*b4e0*/  HMMA.16816.F32.BF16 R48, R4.reuse, R26, R48 ;  /* 0x0000001a0430723c */ /* 0x040fe20000041830 */
[----:B------:R-:W3:Y:S05]  /*b4f0*/  LDSM.16.MT88.4 R24, [R212+0x15800] ;  /* 0x01580000d418783b */ /* 0x000eea0000004200 */
[C---:B------:R-:W-:Y:S06]  /*b500*/  HMMA.16816.F32.BF16 R52, R4.reuse, R28, R52 ;  /* 0x0000001c0434723c */ /* 0x040fec0000041834 */
[C---:B------:R-:W-:Y:S01]  /*b510*/  HMMA.16816.F32.BF16 R56, R4.reuse, R30, R56 ;  /* 0x0000001e0438723c */ /* 0x040fe20000041838 */
[----:B------:R-:W5:Y:S05]  /*b520*/  LDSM.16.MT88.4 R28, [R209+0x15800] ;  /* 0x01580000d11c783b */ /* 0x000f6a0000004200 */
        /* <DEDUP_REMOVED lines=8> */
[----:B------:R-:W4:Y:S05]  /*b5b0*/  LDSM.16.MT88.4 R20, [R209+0x17800] ;  /* 0x01780000d114783b */ /* 0x000f2a0000004200 */
[C---:B-1----:R-:W-:Y:S06]  /*b5c0*/  HMMA.16816.F32.BF16 R116, R4.reuse, R16, R116 ;  /* 0x000000100474723c */ /* 0x042fec0000041874 */
[C---:B------:R-:W-:Y:S01]  /*b5d0*/  HMMA.16816.F32.BF16 R120, R4.reuse, R18, R120 ;  /* 0x000000120478723c */ /* 0x040fe20000041878 */
[----:B------:R-:W1:Y:S05]  /*b5e0*/  LDSM.16.MT88.4 R16, [R208+0x17800] ;  /* 0x01780000d010783b */ /* 0x000e6a0000004200 */
[C---:B---3--:R-:W-:Y:S06]  /*b5f0*/  HMMA.16816.F32.BF16 R92, R4.reuse, R24, R92 ;  /* 0x00000018045c723c */ /* 0x048fec000004185c */
[C---:B------:R-:W-:Y:S06]  /*b600*/  HMMA.16816.F32.BF16 R96, R4.reuse, R26, R96 ;  /* 0x0000001a0460723c */ /* 0x040fec0000041860 */
[C---:B------:R-:W-:Y:S06]  /*b610*/  HMMA.16816.F32.BF16 R100, R4.reuse, R32, R100 ;  /* 0x000000200464723c */ /* 0x040fec0000041864 */
[C---:B------:R-:W-:Y:S06]  /*b620*/  HMMA.16816.F32.BF16 R104, R4.reuse, R34, R104 ;  /* 0x000000220468723c */ /* 0x040fec0000041868 */
[C---:B-----5:R-:W-:Y:S06]  /*b630*/  HMMA.16816.F32.BF16 R108, R4.reuse, R28, R108 ;  /* 0x0000001c046c723c */ /* 0x060fec000004186c */
[C---:B------:R-:W-:Y:S06]  /*b640*/  HMMA.16816.F32.BF16 R112, R4.reuse, R30, R112 ;  /* 0x0000001e0470723c */ /* 0x040fec0000041870 */
[C---:B--2---:R-:W-:Y:S06]  /*b650*/  HMMA.16816.F32.BF16 R124, R4.reuse, R12, R124 ;  /* 0x0000000c047c723c */ /* 0x044fec000004187c */
        /* <DEDUP_REMOVED lines=8> */
[----:B------:R-:W-:-:S15]  /*b6e0*/  @P0 BRA `(.L_x_140) ;  /* 0x0000000000040947 */ /* 0x000fde0003800000 */
.L_x_136:
[----:B------:R-:W-:-:S12]  /*b6f0*/  UIADD3 UR19, UR17, -0x1, URZ ;  /* 0xffffffff11137890 */ /* 0x000fd8000fffe03f */
.L_x_140:
[----:B------:R-:W-:-:S13]  /*b700*/  ISETP.LE.AND P0, PT, RZ, UR19, PT ;  /* 0x00000013ff007c0c */ /* 0x000fda000bf03270 */
[----:B------:R-:W-:Y:S05]  /*b710*/  @!P0 BRA `(.L_x_141) ;  /* 0x0000004800188947 */ /* 0x000fea0003800000 */
[----:B------:R-:W2:Y:S01]  /*b720*/  LDL.LU.64 R8, [R1] ;  /* 0x0000000001087983 */ /* 0x000ea20000300a00 */
[----:B------:R-:W-:Y:S01]  /*b730*/  ULDC UR7, c[0x0][0x2d0] ;  /* 0x0000b40000077ab9 */ /* 0x000fe20000000800 */
[----:B------:R-:W-:Y:S01]  /*b740*/  ULDC UR6, c[0x0][0x260] ;  /* 0x0000980000067ab9 */ /* 0x000fe20000000800 */
[----:B------:R-:W-:Y:S01]  /*b750*/  ULDC UR4, c[0x0][0x268] ;  /* 0x00009a0000047ab9 */ /* 0x000fe20000000800 */
[----:B------:R-:W1:Y:S01]  /*b760*/  S2R R2, SR_TID.X ;  /* 0x0000000000027919 */ /* 0x000e620000002100 */
[----:B------:R-:W-:Y:S01]  /*b770*/  IMAD.U32 R238, RZ, RZ, UR21 ;  /* 0x00000015ffee7e24 */ /* 0x000fe2000f8e00ff */
[----:B------:R-:W-:Y:S01]  /*b780*/  ULDC.64 UR8, c[0x0][0x218] ;  /* 0x0000860000087ab9 */ /* 0x000fe20000000a00 */
[----:B------:R-:W-:Y:S01]  /*b790*/  IMAD.U32 R236, RZ, RZ, UR23 ;  /* 0x00000017ffec7e24 */ /* 0x000fe2000f8e00ff */
[--C-:B------:R-:W-:Y:S01]  /*b7a0*/  SHF.R.S32.HI R251, RZ, 0x1f, R166.reuse ;  /* 0x0000001ffffb7819 */ /* 0x100fe200000114a6 */
[----:B------:R-:W-:Y:S01]  /*b7b0*/  ULDC UR10, c[0x0][0x2d0] ;  /* 0x0000b400000a7ab9 */ /* 0x000fe20000000800 */
[----:B------:R-:W-:Y:S01]  /*b7c0*/  IADD3 R246, P2, R166, 0x20, RZ ;  /* 0x00000020a6f67810 */ /* 0x000fe20007f5e0ff */
[----:B------:R-:W-:-:S04]  /*b7d0*/  IMAD.MOV.U32 R250, RZ, RZ, R166 ;  /* 0x000000fffffa7224 */ /* 0x000fc800078e00a6 */
[----:B------:R-:W-:Y:S01]  /*b7e0*/  IMAD.X R247, RZ, RZ, R251, P2 ;  /* 0x000000fffff77224 */ /* 0x000fe200010e06fb */
[----:B-1----:R-:W-:-:S04]  /*b7f0*/  SHF.R.S32.HI R0, RZ, 0x1f, R2 ;  /* 0x0000001fff007819 */ /* 0x002fc80000011402 */
[----:B------:R-:W-:-:S04]  /*b800*/  LEA.HI R0, R0, R2, RZ, 0x3 ;  /* 0x0000000200007211 */ /* 0x000fc800078f18ff */
[----:B------:R-:W-:-:S05]  /*b810*/  LOP3.LUT R0, R0, 0xfffffff8, RZ, 0xc0, !PT ;  /* 0xfffffff800007812 */ /* 0x000fca00078ec0ff */
[----:B------:R-:W-:Y:S02]  /*b820*/  IMAD.IADD R0, R2, 0x1, -R0 ;  /* 0x0000000102007824 */ /* 0x000fe400078e0a00 */
[----:B------:R-:W-:Y:S02]  /*b830*/  IMAD.U32 R2, RZ, RZ, UR6 ;  /* 0x00000006ff027e24 */ /* 0x000fe4000f8e00ff */
[----:B------:R-:W-:Y:S02]  /*b840*/  IMAD.SHL.U32 R4, R0, 0x8, RZ ;  /* 0x0000000800047824 */ /* 0x000fe400078e00ff */
[----:B------:R-:W-:Y:S01]  /*b850*/  IMAD.U32 R0, RZ, RZ, UR4 ;  /* 0x00000004ff007e24 */ /* 0x000fe2000f8e00ff */
[----:B------:R-:W-:Y:S02]  /*b860*/  ULDC UR4, c[0x0][0x2ec] ;  /* 0x0000bb0000047ab9 */ /* 0x000fe40000000800 */
[----:B------:R-:W-:Y:S01]  /*b870*/  ISETP.GE.AND P6, PT, R4, UR7, PT ;  /* 0x0000000704007c0c */ /* 0x000fe2000bfc6270 */
[----:B------:R-:W-:Y:S01]  /*b880*/  ULDC.64 UR6, c[0x0][0x220] ;  /* 0x0000880000067ab9 */ /* 0x000fe20000000a00 */
[----:B------:R-:W-:-:S03]  /*b890*/  SHF.R.S32.HI R5, RZ, 0x1f, R4 ;  /* 0x0000001fff057819 */ /* 0x000fc60000011404 */
[----:B------:R-:W-:-:S04]  /*b8a0*/  IMAD.WIDE.U32 R6, R2, UR18, R4 ;  /* 0x0000001202067c25 */ /* 0x000fc8000f8e0004 */
[----:B------:R-:W-:Y:S01]  /*b8b0*/  IMAD.WIDE.U32 R4, R0, UR18, R4 ;  /* 0x0000001200047c25 */ /* 0x000fe2000f8e0004 */
[----:B------:R-:W-:-:S03]  /*b8c0*/  IADD3 R2, P1, R6, UR22, RZ ;  /* 0x0000001606027c10 */ /* 0x000fc6000ff3e0ff */
[----:B------:R-:W1:Y:S01]  /*b8d0*/  @!P6 LDC.64 R226, c[0x0][0x220] ;  /* 0x00008800ffe2eb82 */ /* 0x000e620000000a00 */
[----:B------:R-:W-:Y:S01]  /*b8e0*/  UMOV UR18, URZ ;  /* 0x0000003f00127c82 */ /* 0x000fe20008000000 */
[----:B------:R-:W-:Y:S02]  /*b8f0*/  IADD3 R0, P0, R4, UR24, RZ ;  /* 0x0000001804007c10 */ /* 0x000fe4000ff1e0ff */
[----:B------:R-:W-:Y:S02]  /*b900*/  IADD3.X R238, R238, UR33, R7, P1, !PT ;  /* 0x00000021eeee7c10 */ /* 0x000fe40008ffe407 */
[----:B------:R-:W-:Y:S02]  /*b910*/  IADD3.X R236, R236, UR34, R5, P0, !PT ;  /* 0x00000022ecec7c10 */ /* 0x000fe400087fe405 */
[----:B------:R-:W3:Y:S01]  /*b920*/  @!P6 LDC.64 R224, c[0x0][0x220] ;  /* 0x00008800ffe0eb82 */ /* 0x000ee20000000a00 */
[----:B------:R-:W-:Y:S02]  /*b930*/  LEA R239, P1, R2, UR8, 0x1 ;  /* 0x0000000802ef7c11 */ /* 0x000fe4000f8208ff */
[----:B------:R-:W-:-:S02]  /*b940*/  LEA R237, P0, R0, UR6, 0x1 ;  /* 0x0000000600ed7c11 */ /* 0x000fc4000f8008ff */
[----:B------:R-:W-:Y:S01]  /*b950*/  LEA.HI.X R238, R2, UR9, R238, 0x1, P1 ;  /* 0x0000000902ee7c11 */ /* 0x000fe200088f0cee */
[----:B------:R-:W-:Y:S01]  /*b960*/  IMAD.MOV.U32 R2, RZ, RZ, R3 ;  /* 0x000000ffff027224 */ /* 0x000fe200078e0003 */
[----:B------:R-:W-:Y:S01]  /*b970*/  LEA.HI.X R236, R0, UR7, R236, 0x1, P0 ;  /* 0x0000000700ec7c11 */ /* 0x000fe200080f0cec */
[----:B------:R-:W4:Y:S01]  /*b980*/  @!P6 LDC.64 R222, c[0x0][0x220] ;  /* 0x00008800ffdeeb82 */ /* 0x000f220000000a00 */
[C---:B------:R-:W-:Y:S01]  /*b990*/  IADD3 R242, P1, R166.reuse, 0x30, RZ ;  /* 0x00000030a6f27810 */ /* 0x040fe20007f3e0ff */
[----:B------:R-:W-:Y:S01]  /*b9a0*/  IMAD.MOV.U32 R0, RZ, RZ, R164 ;  /* 0x000000ffff007224 */ /* 0x000fe200078e00a4 */
[----:B------:R-:W-:Y:S01]  /*b9b0*/  IADD3 R240, P0, R166, 0x10, RZ ;  /* 0x00000010a6f07810 */ /* 0x000fe20007f1e0ff */
[----:B------:R-:W-:Y:S01]  /*b9c0*/  ULDC.64 UR6, c[0x0][0x250] ;  /* 0x0000940000067ab9 */ /* 0x000fe20000000a00 */
[----:B------:R-:W-:-:S03]  /*b9d0*/  ULDC.64 UR8, c[0x0][0x248] ;  /* 0x0000920000087ab9 */ /* 0x000fc60000000a00 */
[----:B------:R-:W1:Y:S01]  /*b9e0*/  @!P6 LDC.64 R220, c[0x0][0x220] ;  /* 0x00008800ffdceb82 */ /* 0x000e620000000a00 */
[--C-:B------:R-:W-:Y:S02]  /*b9f0*/  IMAD.X R243, RZ, RZ, R251.reuse, P1 ;  /* 0x000000fffff37224 */ /* 0x100fe400008e06fb */
[----:B------:R-:W-:Y:S02]  /*ba00*/  IMAD.X R241, RZ, RZ, R251, P0 ;  /* 0x000000fffff17224 */ /* 0x000fe400000e06fb */
[----:B--2---:R-:W-:Y:S01]  /*ba10*/  IMAD.MOV.U32 R249, RZ, RZ, R9 ;  /* 0x000000fffff97224 */ /* 0x004fe200078e0009 */
[----:B-1-34-:R-:W-:Y:S06]  /*ba20*/  BRA `(.L_x_142) ;  /* 0x0000000400b87947 */ /* 0x01afec0003800000 */
.L_x_144:
        /* <DEDUP_REMOVED lines=110> */
.L_x_142:
        /* <DEDUP_REMOVED lines=71> */
[----:B------:R-:W-:Y:S01]  /*c580*/  LEA R24, P2, R6, R237, 0x1 ;  /* 0x000000ed06187211 */ /* 0x000fe200078408ff */
        /* <DEDUP_REMOVED lines=96> */
[----:B------:R-:W-:Y:S05]  /*cb90*/  LDSM.16.M88.4 R164, [R214] ;  /* 0x00000000d6a4783b */ /* 0x000fea0000000200 */
[C---:B---3--:R-:W-:Y:S06]  /*cba0*/  HMMA.16816.F32.BF16 R4, R168.reuse, R172, R4 ;  /* 0x000000aca804723c */ /* 0x048fec0000041804 */
[C---:B------:R-:W-:Y:S01]  /*cbb0*/  HMMA.16816.F32.BF16 R8, R168.reuse, R174, R8 ;  /* 0x000000aea808723c */ /* 0x040fe20000041808 */
[----:B------:R-:W1:Y:S05]  /*cbc0*/  LDSM.16.M88.4 R172, [R211+0x8000] ;  /* 0x00800000d3ac783b */ /* 0x000e6a0000000200 */
[C---:B------:R-:W-:Y:S06]  /*cbd0*/  HMMA.16816.F32.BF16 R12, R168.reuse, R176, R12 ;  /* 0x000000b0a80c723c */ /* 0x040fec000004180c */
[C---:B------:R-:W-:Y:S01]  /*cbe0*/  HMMA.16816.F32.BF16 R16, R168.reuse, R178, R16 ;  /* 0x000000b2a810723c */ /* 0x040fe20000041810 */
[----:B------:R-:W2:Y:S05]  /*cbf0*/  LDSM.16.M88.4 R176, [R211+0x9000] ;  /* 0x00900000d3b0783b */ /* 0x000eaa0000000200 */
[C---:B------:R-:W-:Y:S06]  /*cc00*/  HMMA.16816.F32.BF16 R20, R168.reuse, R180, R20 ;  /* 0x000000b4a814723c */ /* 0x040fec0000041814 */
[C---:B------:R-:W-:Y:S01]  /*cc10*/  HMMA.16816.F32.BF16 R24, R168.reuse, R182, R24 ;  /* 0x000000b6a818723c */ /* 0x040fe20000041818 */
[----:B------:R-:W3:Y:S05]  /*cc20*/  LDSM.16.M88.4 R180, [R211+0x9800] ;  /* 0x00980000d3b4783b */ /* 0x000eea0000000200 */
        /* <DEDUP_REMOVED lines=24> */
[C---:B------:R-:W-:Y:S01]  /*cdb0*/  HMMA.16816.F32.BF16 R24, R168.reuse, R178, R24 ;  /* 0x000000b2a818723c */ /* 0x040fe20000041818 */
[----:B------:R-:W-:Y:S05]  /*cdc0*/  LDSM.16.M88.4 R176, [R203] ;  /* 0x00000000cbb0783b */ /* 0x000fea0000000200 */
[C---:B---3--:R-:W-:Y:S06]  /*cdd0*/  HMMA.16816.F32.BF16 R28, R168.reuse, R164, R28 ;  /* 0x000000a4a81c723c */ /* 0x048fec000004181c */
[----:B------:R-:W-:Y:S01]  /*cde0*/  HMMA.16816.F32.BF16 R32, R168, R166, R32 ;  /* 0x000000a6a820723c */ /* 0x000fe20000041820 */
[----:B------:R-:W2:Y:S04]  /*cdf0*/  LDSM.16.M88.4 R164, [R217+0xb800] ;  /* 0x00b80000d9a4783b */ /* 0x000ea80000000200 */
[----:B------:R-:W3:Y:S01]  /*ce00*/  LDSM.16.M88.4 R168, [R216+0x2000] ;  /* 0x00200000d8a8783b */ /* 0x000ee20000000200 */
[C---:B-----5:R-:W-:Y:S06]  /*ce10*/  HMMA.16816.F32.BF16 R4, R180.reuse, R188, R4 ;  /* 0x000000bcb404723c */ /* 0x060fec0000041804 */
[C---:B------:R-:W-:Y:S01]  /*ce20*/  HMMA.16816.F32.BF16 R8, R180.reuse, R190, R8 ;  /* 0x000000beb408723c */ /* 0x040fe20000041808 */
[----:B------:R-:W5:Y:S05]  /*ce30*/  LDSM.16.M88.4 R188, [R202] ;  /* 0x00000000cabc783b */ /* 0x000f6a0000000200 */
[C---:B----4-:R-:W-:Y:S06]  /*ce40*/  HMMA.16816.F32.BF16 R12, R180.reuse, R184, R12 ;  /* 0x000000b8b40c723c */ /* 0x050fec000004180c */
[C---:B------:R-:W-:Y:S01]  /*ce50*/  HMMA.16816.F32.BF16 R16, R180.reuse, R186, R16 ;  /* 0x000000bab410723c */ /* 0x040fe20000041810 */
[----:B------:R-:W4:Y:S05]  /*ce60*/  LDSM.16.M88.4 R184, [R201] ;  /* 0x00000000c9b8783b */ /* 0x000f2a0000000200 */
[C---:B-1----:R-:W-:Y:S06]  /*ce70*/  HMMA.16816.F32.BF16 R20, R180.reuse, R172, R20 ;  /* 0x000000acb414723c */ /* 0x042fec0000041814 */
[C---:B------:R-:W-:Y:S01]  /*ce80*/  HMMA.16816.F32.BF16 R24, R180.reuse, R174, R24 ;  /* 0x000000aeb418723c */ /* 0x040fe20000041818 */
[----:B------:R-:W1:Y:S05]  /*ce90*/  LDSM.16.M88.4 R172, [R200] ;  /* 0x00000000c8ac783b */ /* 0x000e6a0000000200 */
[C---:B--2---:R-:W-:Y:S06]  /*cea0*/  HMMA.16816.F32.BF16 R28, R180.reuse, R164, R28 ;  /* 0x000000a4b41c723c */ /* 0x044fec000004181c */
[----:B------:R-:W-:Y:S01]  /*ceb0*/  HMMA.16816.F32.BF16 R32, R180, R166, R32 ;  /* 0x000000a6b420723c */ /* 0x000fe20000041820 */
[----:B------:R-:W-:Y:S04]  /*cec0*/  LDSM.16.M88.4 R164, [R214+0x2000] ;  /* 0x00200000d6a4783b */ /* 0x000fe80000000200 */
[----:B------:R-:W-:Y:S01]  /*ced0*/  LDSM.16.M88.4 R180, [R211+0xa800] ;  /* 0x00a80000d3b4783b */ /* 0x000fe20000000200 */
[C---:B---3--:R-:W-:Y:S06]  /*cee0*/  HMMA.16816.F32.BF16 R4, R168.reuse, R176, R4 ;  /* 0x000000b0a804723c */ /* 0x048fec0000041804 */
[C---:B------:R-:W-:Y:S01]  /*cef0*/  HMMA.16816.F32.BF16 R8, R168.reuse, R178, R8 ;  /* 0x000000b2a808723c */ /* 0x040fe20000041808 */
[----:B------:R-:W2:Y:S05]  /*cf00*/  LDSM.16.M88.4 R176, [R211+0xa000] ;  /* 0x00a00000d3b0783b */ /* 0x000eaa0000000200 */
[C---:B-----5:R-:W-:Y:S06]  /*cf10*/  HMMA.16816.F32.BF16 R12, R168.reuse, R188, R12 ;  /* 0x000000bca80c723c */ /* 0x060fec000004180c */
        /* <DEDUP_REMOVED lines=17> */
[----:B------:R-:W-:Y:S05]  /*d030*/  LDSM.16.M88.4 R188, [R217+0xc000] ;  /* 0x00c00000d9bc783b */ /* 0x000fea0000000200 */
[C---:B----4-:R-:W-:Y:S06]  /*d040*/  HMMA.16816.F32.BF16 R28, R164.reuse, R184, R28 ;  /* 0x000000b8a41c723c */ /* 0x050fec000004181c */
[----:B------:R-:W-:Y:S01]  /*d050*/  HMMA.16816.F32.BF16 R32, R164, R186, R32 ;  /* 0x000000baa420723c */ /* 0x000fe20000041820 */
[----:B------:R-:W3:Y:S04]  /*d060*/  LDSM.16.M88.4 R164, [R204+0x3800] ;  /* 0x00380000cca4783b */ /* 0x000ee80000000200 */
        /* <DEDUP_REMOVED lines=9> */
[----:B------:R-:W-:Y:S05]  /*d100*/  LDSM.16.M88.4 R180, [R199] ;  /* 0x00000000c7b4783b */ /* 0x000fea0000000200 */
[C---:B---3--:R-:W-:Y:S06]  /*d110*/  HMMA.16816.F32.BF16 R28, R168.reuse, R164, R28 ;  /* 0x000000a4a81c723c */ /* 0x048fec000004181c */
[----:B------:R-:W-:Y:S01]  /*d120*/  HMMA.16816.F32.BF16 R32, R168, R166, R32 ;  /* 0x000000a6a820723c */ /* 0x000fe20000041820 */
[----:B------:R-:W3:Y:S04]  /*d130*/  LDSM.16.M88.4 R164, [R217+0xd800] ;  /* 0x00d80000d9a4783b */ /* 0x000ee80000000200 */
[----:B------:R-:W5:Y:S01]  /*d140*/  LDSM.16.M88.4 R168, [R216+0x4000] ;  /* 0x00400000d8a8783b */ /* 0x000f620000000200 */
[C---:B----4-:R-:W-:Y:S06]  /*d150*/  HMMA.16816.F32.BF16 R4, R184.reuse, R188, R4 ;  /* 0x000000bcb804723c */ /* 0x050fec0000041804 */
[C---:B------:R-:W-:Y:S01]  /*d160*/  HMMA.16816.F32.BF16 R8, R184.reuse, R190, R8 ;  /* 0x000000beb808723c */ /* 0x040fe20000041808 */
[----:B------:R-:W4:Y:S05]  /*d170*/  LDSM.16.M88.4 R188, [R198] ;  /* 0x00000000c6bc783b */ /* 0x000f2a0000000200 */
        /* <DEDUP_REMOVED lines=9> */
[----:B------:R-:W-:Y:S01]  /*d210*/  LDSM.16.M88.4 R184, [R211+0xc800] ;  /* 0x00c80000d3b8783b */ /* 0x000fe20000000200 */
[C---:B-----5:R-:W-:Y:S06]  /*d220*/  HMMA.16816.F32.BF16 R4, R168.reuse, R180, R4 ;  /* 0x000000b4a804723c */ /* 0x060fec0000041804 */
[C---:B------:R-:W-:Y:S01]  /*d230*/  HMMA.16816.F32.BF16 R8, R168.reuse, R182, R8 ;  /* 0x000000b6a808723c */ /* 0x040fe20000041808 */
[----:B------:R-:W3:Y:S05]  /*d240*/  LDSM.16.M88.4 R180, [R211+0xc000] ;  /* 0x00c00000d3b4783b */ /* 0x000eea0000000200 */
[C---:B----4-:R-:W-:Y:S06]  /*d250*/  HMMA.16816.F32.BF16 R12, R168.reuse, R188, R12 ;  /* 0x000000bca80c723c */ /* 0x050fec000004180c */
[C---:B------:R-:W-:Y:S01]  /*d260*/  HMMA.16816.F32.BF16 R16, R168.reuse, R190, R16 ;  /* 0x000000bea810723c */ /* 0x040fe20000041810 */
[----:B------:R-:W4:Y:S05]  /*d270*/  LDSM.16.M88.4 R188, [R211+0xd000] ;  /* 0x00d00000d3bc783b */ /* 0x000f2a0000000200 */
[C---:B-1----:R-:W-:Y:S06]  /*d280*/  HMMA.16816.F32.BF16 R20, R168.reuse, R172, R20 ;  /* 0x000000aca814723c */ /* 0x042fec0000041814 */
[C---:B------:R-:W-:Y:S01]  /*d290*/  HMMA.16816.F32.BF16 R24, R168.reuse, R174, R24 ;  /* 0x000000aea818723c */ /* 0x040fe20000041818 */
[----:B------:R-:W1:Y:S05]  /*d2a0*/  LDSM.16.M88.4 R172, [R211+0xd800] ;  /* 0x00d80000d3ac783b */ /* 0x000e6a0000000200 */
        /* <DEDUP_REMOVED lines=10> */
[C---:B----4-:R-:W-:Y:S06]  /*d350*/  HMMA.16816.F32.BF16 R20, R164.reuse, R188, R20 ;  /* 0x000000bca414723c */ /* 0x050fec0000041814 */
[C---:B------:R-:W-:Y:S01]  /*d360*/  HMMA.16816.F32.BF16 R24, R164.reuse, R190, R24 ;  /* 0x000000bea418723c */ /* 0x040fe20000041818 */
[----:B------:R-:W-:Y:S05]  /*d370*/  LDSM.16.M88.4 R188, [R217+0xe000] ;  /* 0x00e00000d9bc783b */ /* 0x000fea0000000200 */
[C---:B-1----:R-:W-:Y:S06]  /*d380*/  HMMA.16816.F32.BF16 R28, R164.reuse, R172, R28 ;  /* 0x000000aca41c723c */ /* 0x042fec000004181c */
[----:B------:R-:W-:Y:S01]  /*d390*/  HMMA.16816.F32.BF16 R32, R164, R174, R32 ;  /* 0x000000aea420723c */ /* 0x000fe20000041820 */
[----:B------:R-:W1:Y:S04]  /*d3a0*/  LDSM.16.M88.4 R164, [R204+0x5800] ;  /* 0x00580000cca4783b */ /* 0x000e680000000200 */
[----:B------:R-:W4:Y:S01]  /*d3b0*/  LDSM.16.M88.4 R172, [R218+0x6000] ;  /* 0x00600000daac783b */ /* 0x000f220000000200 */
[C---:B--2---:R-:W-:Y:S06]  /*d3c0*/  HMMA.16816.F32.BF16 R4, R168.reuse, R176, R4 ;  /* 0x000000b0a804723c */ /* 0x044fec0000041804 */
[C---:B------:R-:W-:Y:S01]  /*d3d0*/  HMMA.16816.F32.BF16 R8, R168.reuse, R178, R8 ;  /* 0x000000b2a808723c */ /* 0x040fe20000041808 */
[----:B------:R-:W2:Y:S05]  /*d3e0*/  LDSM.16.M88.4 R176, [R217+0xe800] ;  /* 0x00e80000d9b0783b */ /* 0x000eaa0000000200 */
[C---:B---3--:R-:W-:Y:S06]  /*d3f0*/  HMMA.16816.F32.BF16 R12, R168.reuse, R180, R12 ;  /* 0x000000b4a80c723c */ /* 0x048fec000004180c */
[C---:B------:R-:W-:Y:S01]  /*d400*/  HMMA.16816.F32.BF16 R16, R168.reuse, R182, R16 ;  /* 0x000000b6a810723c */ /* 0x040fe20000041810 */
[----:B------:R-:W3:Y:S05]  /*d410*/  LDSM.16.M88.4 R180, [R217+0xf000] ;  /* 0x00f00000d9b4783b */ /* 0x000eea0000000200 */
[C---:B-----5:R-:W-:Y:S06]  /*d420*/  HMMA.16816.F32.BF16 R20, R168.reuse, R184, R20 ;  /* 0x000000b8a814723c */ /* 0x060fec0000041814 */
[C---:B------:R-:W-:Y:S01]  /*d430*/  HMMA.16816.F32.BF16 R24, R168.reuse, R186, R24 ;  /* 0x000000baa818723c */ /* 0x040fe20000041818 */
[----:B------:R-:W-:Y:S05]  /*d440*/  LDSM.16.M88.4 R184, [R195] ;  /* 0x00000000c3b8783b */ /* 0x000fea0000000200 */
[C---:B-1----:R-:W-:Y:S06]  /*d450*/  HMMA.16816.F32.BF16 R28, R168.reuse, R164, R28 ;  /* 0x000000a4a81c723c */ /* 0x042fec000004181c */
[----:B------:R-:W-:Y:S01]  /*d460*/  HMMA.16816.F32.BF16 R32, R168, R166, R32 ;  /* 0x000000a6a820723c */ /* 0x000fe20000041820 */
[----:B------:R-:W1:Y:S04]  /*d470*/  LDSM.16.M88.4 R164, [R217+0xf800] ;  /* 0x00f80000d9a4783b */ /* 0x000e680000000200 */
[----:B------:R-:W5:Y:S01]  /*d480*/  LDSM.16.M88.4 R168, [R216+0x6000] ;  /* 0x00600000d8a8783b */ /* 0x000f620000000200 */
[C---:B----4-:R-:W-:Y:S06]  /*d490*/  HMMA.16816.F32.BF16 R4, R172.reuse, R188, R4 ;  /* 0x000000bcac04723c */ /* 0x050fec0000041804 */
[C---:B------:R-:W-:Y:S01]  /*d4a0*/  HMMA.16816.F32.BF16 R8, R172.reuse, R190, R8 ;  /* 0x000000beac08723c */ /* 0x040fe20000041808 */
[----:B------:R-:W4:Y:S05]  /*d4b0*/  LDSM.16.M88.4 R188, [R194] ;  /* 0x00000000c2bc783b */ /* 0x000f2a0000000200 */
[C---:B--2---:R-:W-:Y:S06]  /*d4c0*/  HMMA.16816.F32.BF16 R12, R172.reuse, R176, R12 ;  /* 0x000000b0ac0c723c */ /* 0x044fec000004180c */
[C---:B------:R-:W-:Y:S01]  /*d4d0*/  HMMA.16816.F32.BF16 R16, R172.reuse, R178, R16 ;  /* 0x000000b2ac10723c */ /* 0x040fe20000041810 */
[----:B------:R-:W2:Y:S05]  /*d4e0*/  LDSM.16.M88.4 R176, [R193] ;  /* 0x00000000c1b0783b */ /* 0x000eaa0000000200 */
[C---:B---3--:R-:W-:Y:S06]  /*d4f0*/  HMMA.16816.F32.BF16 R20, R172.reuse, R180, R20 ;  /* 0x000000b4ac14723c */ /* 0x048fec0000041814 */
[C---:B------:R-:W-:Y:S01]  /*d500*/  HMMA.16816.F32.BF16 R24, R172.reuse, R182, R24 ;  /* 0x000000b6ac18723c */ /* 0x040fe20000041818 */
[----:B------:R-:W3:Y:S05]  /*d510*/  LDSM.16.M88.4 R180, [R192] ;  /* 0x00000000c0b4783b */ /* 0x000eea0000000200 */
[C---:B-1----:R-:W-:Y:S06]  /*d520*/  HMMA.16816.F32.BF16 R28, R172.reuse, R164, R28 ;  /* 0x000000a4ac1c723c */ /* 0x042fec000004181c */
[----:B------:R-:W-:Y:S01]  /*d530*/  HMMA.16816.F32.BF16 R32, R172, R166, R32 ;  /* 0x000000a6ac20723c */ /* 0x000fe20000041820 */
[----:B------:R-:W-:Y:S04]  /*d540*/  LDSM.16.M88.4 R164, [R214+0x6000] ;  /* 0x00600000d6a4783b */ /* 0x000fe80000000200 */
[----:B------:R-:W1:Y:S01]  /*d550*/  LDSM.16.M88.4 R172, [R211+0xe000] ;  /* 0x00e00000d3ac783b */ /* 0x000e620000000200 */
[C---:B-----5:R-:W-:Y:S06]  /*d560*/  HMMA.16816.F32.BF16 R4, R168.reuse, R184, R4 ;  /* 0x000000b8a804723c */ /* 0x060fec0000041804 */
[C---:B------:R-:W-:Y:S01]  /*d570*/  HMMA.16816.F32.BF16 R8, R168.reuse, R186, R8 ;  /* 0x000000baa808723c */ /* 0x040fe20000041808 */
[----:B------:R-:W5:Y:S05]  /*d580*/  LDSM.16.M88.4 R184, [R211+0xe800] ;  /* 0x00e80000d3b8783b */ /* 0x000f6a0000000200 */
[C---:B----4-:R-:W-:Y:S06]  /*d590*/  HMMA.16816.F32.BF16 R12, R168.reuse, R188, R12 ;  /* 0x000000bca80c723c */ /* 0x050fec000004180c */
[C---:B------:R-:W-:Y:S01]  /*d5a0*/  HMMA.16816.F32.BF16 R16, R168.reuse, R190, R16 ;  /* 0x000000bea810723c */ /* 0x040fe20000041810 */
[----:B------:R-:W4:Y:S05]  /*d5b0*/  LDSM.16.M88.4 R188, [R211+0xf000] ;  /* 0x00f00000d3bc783b */ /* 0x000f2a0000000200 */
[C---:B--2---:R-:W-:Y:S06]  /*d5c0*/  HMMA.16816.F32.BF16 R20, R168.reuse, R176, R20 ;  /* 0x000000b0a814723c */ /* 0x044fec0000041814 */
[C---:B------:R-:W-:Y:S01]  /*d5d0*/  HMMA.16816.F32.BF16 R24, R168.reuse, R178, R24 ;  /* 0x000000b2a818723c */ /* 0x040fe20000041818 */
[----:B------:R-:W2:Y:S05]  /*d5e0*/  LDSM.16.M88.4 R176, [R211+0xf800] ;  /* 0x00f80000d3b0783b */ /* 0x000eaa0000000200 */
[C---:B---3--:R-:W-:Y:S06]  /*d5f0*/  HMMA.16816.F32.BF16 R28, R168.reuse, R180, R28 ;  /* 0x000000b4a81c723c */ /* 0x048fec000004181c */
[----:B------:R-:W-:Y:S01]  /*d600*/  HMMA.16816.F32.BF16 R32, R168, R182, R32 ;  /* 0x000000b6a820723c */ /* 0x000fe20000041820 */
[----:B------:R-:W-:Y:S04]  /*d610*/  LDSM.16.M88.4 R168, [R213+0x6000] ;  /* 0x00600000d5a8783b */ /* 0x000fe80000000200 */
[----:B------:R-:W3:Y:S01]  /*d620*/  LDSM.16.M88.4 R180, [R204+0x6000] ;  /* 0x00600000ccb4783b */ /* 0x000ee20000000200 */
[C---:B-1----:R-:W-:Y:S06]  /*d630*/  HMMA.16816.F32.BF16 R4, R164.reuse, R172, R4 ;  /* 0x000000aca404723c */ /* 0x042fec0000041804 */
[C---:B------:R-:W-:Y:S01]  /*d640*/  HMMA.16816.F32.BF16 R8, R164.reuse, R174, R8 ;  /* 0x000000aea408723c */ /* 0x040fe20000041808 */
[----:B------:R-:W-:Y:S04]  /*d650*/  IMAD.U32 R172, RZ, RZ, UR11 ;  /* 0x0000000bffac7e24 */ /* 0x000fe8000f8e00ff */
[----:B------:R-:W-:Y:S01]  /*d660*/  IMAD.U32 R173, RZ, RZ, UR11 ;  /* 0x0000000bffad7e24 */ /* 0x000fe2000f8e00ff */
[C---:B-----5:R-:W-:Y:S06]  /*d670*/  HMMA.16816.F32.BF16 R12, R164.reuse, R184, R12 ;  /* 0x000000b8a40c723c */ /* 0x060fec000004180c */
[C---:B------:R-:W-:Y:S01]  /*d680*/  HMMA.16816.F32.BF16 R16, R164.reuse, R186, R16 ;  /* 0x000000baa410723c */ /* 0x040fe20000041810 */
[----:B------:R-:W-:Y:S05]  /*d690*/  IMAD.U32 R184, RZ, RZ, UR11 ;  /* 0x0000000bffb87e24 */ /* 0x000fea000f8e00ff */
[C---:B----4-:R-:W-:Y:S01]  /*d6a0*/  HMMA.16816.F32.BF16 R20, R164.reuse, R188, R20 ;  /* 0x000000bca414723c */ /* 0x050fe20000041814 */
[----:B------:R-:W-:Y:S05]  /*d6b0*/  IMAD.U32 R186, RZ, RZ, UR11 ;  /* 0x0000000bffba7e24 */ /* 0x000fea000f8e00ff */
[----:B------:R-:W-:Y:S01]  /*d6c0*/  LEA R186, P1, R186, R246, 0x6 ;  /* 0x000000f6baba7211 */ /* 0x000fe200078230ff */
[C---:B------:R-:W-:Y:S01]  /*d6d0*/  HMMA.16816.F32.BF16 R24, R164.reuse, R190, R24 ;  /* 0x000000bea418723c */ /* 0x040fe20000041818 */
[----:B------:R-:W-:Y:S03]  /*d6e0*/  IMAD.U32 R188, RZ, RZ, UR11 ;  /* 0x0000000bffbc7e24 */ /* 0x000fe6000f8e00ff */
[C---:B------:R-:W-:Y:S02]  /*d6f0*/  LEA.HI.X.SX32 R187, R172.reuse, R247, 0x6, P1 ;  /* 0x000000f7acbb7211 */ /* 0x040fe400008f36ff */
[C---:B--2---:R-:W-:Y:S06]  /*d700*/  HMMA.16816.F32.BF16 R28, R164.reuse, R176, R28 ;  /* 0x000000b0a41c723c */ /* 0x044fec000004181c */
[----:B------:R-:W-:Y:S01]  /*d710*/  HMMA.16816.F32.BF16 R32, R164, R178, R32 ;  /* 0x000000b2a420723c */ /* 0x000fe20000041820 */
[----:B------:R-:W1:Y:S05]  /*d720*/  LDSM.16.M88.4 R164, [R204+0x6800] ;  /* 0x00680000cca4783b */ /* 0x000e6a0000000200 */
[C---:B---3--:R-:W-:Y:S05]  /*d730*/  HMMA.16816.F32.BF16 R4, R168.reuse, R180, R4 ;  /* 0x000000b4a804723c */ /* 0x048fea0000041804 */
[----:B------:R-:W-:Y:S01]  /*d740*/  LEA R178, P0, R3, R250, 0x6 ;  /* 0x000000fa03b27211 */ /* 0x000fe200078030ff */
[C---:B------:R-:W-:Y:S05]  /*d750*/  HMMA.16816.F32.BF16 R8, R168.reuse, R182, R8 ;  /* 0x000000b6a808723c */ /* 0x040fea0000041808 */
[----:B------:R-:W-:Y:S02]  /*d760*/  LEA.HI.X.SX32 R179, R172, R251, 0x6, P0 ;  /* 0x000000fbacb37211 */ /* 0x000fe400000f36ff */
[----:B------:R-:W-:Y:S04]  /*d770*/  LEA R188, P0, R188, R240, 0x6 ;  /* 0x000000f0bcbc7211 */ /* 0x000fe800078030ff */
[----:B------:R-:W-:Y:S01]  /*d780*/  LEA.HI.X.SX32 R189, R173, R241, 0x6, P0 ;  /* 0x000000f1adbd7211 */ /* 0x000fe200000f36ff */
[----:B------:R-:W-:Y:S01]  /*d790*/  IMAD R177, R179, UR8, RZ ;  /* 0x00000008b3b17c24 */ /* 0x000fe2000f8e02ff */
[----:B------:R-:W-:Y:S01]  /*d7a0*/  LEA R184, P0, R184, R242, 0x6 ;  /* 0x000000f2b8b87211 */ /* 0x000fe200078030ff */
[----:B------:R-:W2:Y:S02]  /*d7b0*/  LDSM.16.M88.4 R172, [R204+0x7000] ;  /* 0x00700000ccac783b */ /* 0x000ea40000000200 */
[C---:B------:R-:W-:Y:S01]  /*d7c0*/  IMAD R177, R178.reuse, UR9, R177 ;  /* 0x00000009b2b17c24 */ /* 0x040fe2000f8e02b1 */
[----:B------:R-:W-:Y:S01]  /*d7d0*/  LEA.HI.X.SX32 R185, R3, R243, 0x6, P0 ;  /* 0x000000f303b97211 */ /* 0x000fe200000f36ff */
[----:B------:R-:W-:Y:S04]  /*d7e0*/  IMAD.WIDE.U32 R178, R178, UR8, RZ ;  /* 0x00000008b2b27c25 */ /* 0x000fe8000f8e00ff */
[----:B------:R-:W-:Y:S01]  /*d7f0*/  IMAD.IADD R177, R179, 0x1, R177 ;  /* 0x00000001b3b17824 */ /* 0x000fe200078e02b1 */
[CC--:B------:R-:W-:Y:S01]  /*d800*/  LEA R176, P2, R178.reuse, R239.reuse, 0x1 ;  /* 0x000000efb2b07211 */ /* 0x0c0fe200078408ff */
[----:B------:R-:W-:Y:S02]  /*d810*/  IMAD R181, R189, UR8, RZ ;  /* 0x00000008bdb57c24 */ /* 0x000fe4000f8e02ff */
[----:B------:R-:W-:Y:S01]  /*d820*/  IMAD R179, R187, UR8, RZ ;  /* 0x00000008bbb37c24 */ /* 0x000fe2000f8e02ff */
[-C--:B------:R-:W-:Y:S01]  /*d830*/  LEA.HI.X R177, R178, R238.reuse, R177, 0x1, P2 ;  /* 0x000000eeb2b17211 */ /* 0x080fe200010f0cb1 */
[----:B------:R-:W-:Y:S01]  /*d840*/  IMAD R3, R185, UR8, RZ ;  /* 0x00000008b9037c24 */ /* 0x000fe2000f8e02ff */
[C---:B-1----:R-:W-:Y:S03]  /*d850*/  HMMA.16816.F32.BF16 R12, R168.reuse, R164, R12 ;  /* 0x000000a4a80c723c */ /* 0x042fe6000004180c */
[----:B------:R-:W-:Y:S02]  /*d860*/  IMAD R181, R188, UR9, R181 ;  /* 0x00000009bcb57c24 */ /* 0x000fe4000f8e02b5 */
[----:B------:R-:W-:Y:S01]  /*d870*/  IMAD R179, R186, UR9, R179 ;  /* 0x00000009bab37c24 */ /* 0x000fe2000f8e02b3 */
[C---:B------:R-:W-:Y:S01]  /*d880*/  HMMA.16816.F32.BF16 R16, R168.reuse, R166, R16 ;  /* 0x000000a6a810723c */ /* 0x040fe20000041810 */
[----:B------:R-:W-:Y:S04]  /*d890*/  IMAD.U32 R164, RZ, RZ, UR17 ;  /* 0x00000011ffa47e24 */ /* 0x000fe8000f8e00ff */
[----:B------:R-:W-:Y:S03]  /*d8a0*/  IMAD.WIDE.U32 R188, R188, UR8, RZ ;  /* 0x00000008bcbc7c25 */ /* 0x000fe6000f8e00ff */
[-C--:B------:R-:W-:Y:S03]  /*d8b0*/  LEA R182, P2, R188, R239.reuse, 0x1 ;  /* 0x000000efbcb67211 */ /* 0x080fe600078408ff */
[----:B------:R-:W-:Y:S02]  /*d8c0*/  IMAD R3, R184, UR9, R3 ;  /* 0x00000009b8037c24 */ /* 0x000fe4000f8e0203 */
[----:B------:R-:W-:Y:S04]  /*d8d0*/  IMAD.WIDE.U32 R186, R186, UR8, RZ ;  /* 0x00000008baba7c25 */ /* 0x000fe8000f8e00ff */
[----:B------:R-:W-:Y:S01]  /*d8e0*/  IMAD.WIDE.U32 R184, R184, UR8, RZ ;  /* 0x00000008b8b87c25 */ /* 0x000fe2000f8e00ff */
[-C--:B------:R-:W-:Y:S01]  /*d8f0*/  LEA R180, P1, R186, R239.reuse, 0x1 ;  /* 0x000000efbab47211 */ /* 0x080fe200078208ff */
[C---:B--2---:R-:W-:Y:S03]  /*d900*/  HMMA.16816.F32.BF16 R20, R168.reuse, R172, R20 ;  /* 0x000000aca814723c */ /* 0x044fe60000041814 */
[----:B------:R-:W-:Y:S01]  /*d910*/  LEA R178, P0, R184, R239, 0x1 ;  /* 0x000000efb8b27211 */ /* 0x000fe200078008ff */
[----:B------:R-:W-:Y:S02]  /*d920*/  IMAD.IADD R181, R189, 0x1, R181 ;  /* 0x00000001bdb57824 */ /* 0x000fe400078e02b5 */
[----:B------:R-:W-:Y:S01]  /*d930*/  IMAD.IADD R179, R187, 0x1, R179 ;  /* 0x00000001bbb37824 */ /* 0x000fe200078e02b3 */
[C---:B------:R-:W-:Y:S04]  /*d940*/  HMMA.16816.F32.BF16 R24, R168.reuse, R174, R24 ;  /* 0x000000aea818723c */ /* 0x040fe80000041818 */
[-C--:B------:R-:W-:Y:S01]  /*d950*/  LEA.HI.X R183, R188, R238.reuse, R181, 0x1, P2 ;  /* 0x000000eebcb77211 */ /* 0x080fe200010f0cb5 */
[----:B------:R-:W-:Y:S01]  /*d960*/  IMAD.IADD R165, R185, 0x1, R3 ;  /* 0x00000001b9a57824 */ /* 0x000fe200078e0203 */
[-C--:B------:R-:W-:Y:S01]  /*d970*/  LEA.HI.X R181, R186, R238.reuse, R179, 0x1, P1 ;  /* 0x000000eebab57211 */ /* 0x080fe200008f0cb3 */
[----:B------:R-:W-:Y:S04]  /*d980*/  IMAD R3, R164, 0x40, R231 ;  /* 0x00000040a4037824 */ /* 0x000fe800078e02e7 */
[----:B------:R-:W-:Y:S01]  /*d990*/  LEA.HI.X R179, R184, R238, R165, 0x1, P0 ;  /* 0x000000eeb8b37211 */ /* 0x000fe200000f0ca5 */
[C---:B------:R-:W-:Y:S01]  /*d9a0*/  VIADD R186, R3.reuse, 0x1 ;  /* 0x0000000103ba7836 */ /* 0x040fe20000000000 */
[----:B------:R-:W-:Y:S01]  /*d9b0*/  I2FP.F32.S32 R184, R3 ;  /* 0x0000000300b87245 */ /* 0x000fe20000201400 */
[----:B------:R-:W1:Y:S01]  /*d9c0*/  LDSM.16.M88.4 R164, [R204+0x7800] ;  /* 0x00780000cca4783b */ /* 0x000e620000000200 */
[----:B------:R-:W-:Y:S01]  /*d9d0*/  ISETP.LT.AND P0, PT, RZ, UR17, PT ;  /* 0x00000011ff007c0c */ /* 0x000fe2000bf01270 */
[----:B------:R-:W-:Y:S04]  /*d9e0*/  DEPBAR.LE SB0, 0x0 ;  /* 0x000080000000791a */ /* 0x000fe80000000000 */
[----:B------:R-:W-:Y:S01]  /*d9f0*/  I2FP.F32.S32 R186, R186 ;  /* 0x000000ba00ba7245 */ /* 0x000fe20000201400 */
[----:B------:R-:W-:Y:S01]  /*da00*/  BAR.SYNC.DEFER_BLOCKING 0x0 ;  /* 0x0000000000007b1d */ /* 0x000fe20000010000 */
[C---:B------:R-:W-:Y:S02]  /*da10*/  VIADD R187, R3.reuse, 0x8 ;  /* 0x0000000803bb7836 */ /* 0x040fe40000000000 */
[C---:B------:R-:W-:Y:S01]  /*da20*/  FFMA.FTZ R6, R184.reuse, UR5, R6 ;  /* 0x00000005b8067c23 */ /* 0x040fe20008010006 */
[----:B------:R-:W-:Y:S01]  /*da30*/  FFMA.FTZ R4, R184, UR5, R4 ;  /* 0x00000005b8047c23 */ /* 0x000fe20008010004 */
[C---:B------:R-:W-:Y:S02]  /*da40*/  VIADD R185, R3.reuse, 0x9 ;  /* 0x0000000903b97836 */ /* 0x040fe40000000000 */
[C---:B------:R-:W-:Y:S01]  /*da50*/  FFMA.FTZ R7, R186.reuse, UR5, R7 ;  /* 0x00000005ba077c23 */ /* 0x040fe20008010007 */
[----:B------:R-:W-:Y:S01]  /*da60*/  I2FP.F32.S32 R184, R187 ;  /* 0x000000bb00b87245 */ /* 0x000fe20000201400 */
[----:B------:R-:W-:Y:S01]  /*da70*/  FFMA.FTZ R5, R186, UR5, R5 ;  /* 0x00000005ba057c23 */ /* 0x000fe20008010005 */
[C---:B------:R-:W-:Y:S01]  /*da80*/  VIADD R172, R3.reuse, 0x10 ;  /* 0x0000001003ac7836 */ /* 0x040fe20000000000 */
[----:B------:R-:W-:Y:S01]  /*da90*/  I2FP.F32.S32 R185, R185 ;  /* 0x000000b900b97245 */ /* 0x000fe20000201400 */
[----:B------:R-:W-:Y:S02]  /*daa0*/  VIADD R173, R3, 0x11 ;  /* 0x0000001103ad7836 */ /* 0x000fe40000000000 */
[C---:B------:R-:W-:Y:S01]  /*dab0*/  FFMA.FTZ R10, R184.reuse, UR5, R10 ;  /* 0x00000005b80a7c23 */ /* 0x040fe2000801000a */
[----:B------:R-:W-:Y:S01]  /*dac0*/  FFMA.FTZ R8, R184, UR5, R8 ;  /* 0x00000005b8087c23 */ /* 0x000fe20008010008 */
[----:B------:R-:W-:Y:S01]  /*dad0*/  I2FP.F32.S32 R172, R172 ;  /* 0x000000ac00ac7245 */ /* 0x000fe20000201400 */
[C---:B------:R-:W-:Y:S01]  /*dae0*/  FFMA.FTZ R11, R185.reuse, UR5, R11 ;  /* 0x00000005b90b7c23 */ /* 0x040fe2000801000b */
[----:B------:R-:W-:Y:S01]  /*daf0*/  I2FP.F32.S32 R173, R173 ;  /* 0x000000ad00ad7245 */ /* 0x000fe20000201400 */
[----:B------:R-:W-:Y:S01]  /*db00*/  FFMA.FTZ R9, R185, UR5, R9 ;  /* 0x00000005b9097c23 */ /* 0x000fe20008010009 */
[C---:B------:R-:W-:Y:S02]  /*db10*/  VIADD R174, R3.reuse, 0x18 ;  /* 0x0000001803ae7836 */ /* 0x040fe40000000000 */
[C---:B------:R-:W-:Y:S01]  /*db20*/  FFMA.FTZ R14, R172.reuse, UR5, R14 ;  /* 0x00000005ac0e7c23 */ /* 0x040fe2000801000e */
[----:B------:R-:W-:Y:S01]  /*db30*/  FFMA.FTZ R12, R172, UR5, R12 ;  /* 0x00000005ac0c7c23 */ /* 0x000fe2000801000c */
[----:B------:R-:W-:Y:S02]  /*db40*/  VIADD R175, R3, 0x19 ;  /* 0x0000001903af7836 */ /* 0x000fe40000000000 */
        /* <DEDUP_REMOVED lines=12> */
[C---:B-1----:R-:W-:Y:S05]  /*dc10*/  HMMA.16816.F32.BF16 R28, R168.reuse, R164, R28 ;  /* 0x000000a4a81c723c */ /* 0x042fea000004181c */
[----:B------:R-:W-:Y:S01]  /*dc20*/  VIADD R172, R3, 0x28 ;  /* 0x0000002803ac7836 */ /* 0x000fe20000000000 */
[----:B------:R-:W-:Y:S05]  /*dc30*/  HMMA.16816.F32.BF16 R32, R168, R166, R32 ;  /* 0x000000a6a820723c */ /* 0x000fea0000041820 */
[----:B------:R-:W-:Y:S01]  /*dc40*/  FMNMX.FTZ R164, R6, R2, !PT ;  /* 0x0000000206a47209 */ /* 0x000fe20007810000 */
[----:B------:R-:W-:Y:S01]  /*dc50*/  FFMA.FTZ R22, R174, UR5, R22 ;  /* 0x00000005ae167c23 */ /* 0x000fe20008010016 */
[----:B------:R-:W-:Y:S01]  /*dc60*/  FMNMX.FTZ R165, R4, R0, !PT ;  /* 0x0000000004a57209 */ /* 0x000fe20007810000 */
[----:B------:R-:W-:Y:S03]  /*dc70*/  FFMA.FTZ R20, R174, UR5, R20 ;  /* 0x00000005ae147c23 */ /* 0x000fe60008010014 */
[----:B------:R-:W-:Y:S01]  /*dc80*/  FMNMX.FTZ R164, R7, R164, !PT ;  /* 0x000000a407a47209 */ /* 0x000fe20007810000 */
[----:B------:R-:W-:Y:S01]  /*dc90*/  VIADD R168, R3, 0x29 ;  /* 0x0000002903a87836 */ /* 0x000fe20000000000 */
[----:B------:R-:W-:Y:S01]  /*dca0*/  FMNMX.FTZ R165, R5, R165, !PT ;  /* 0x000000a505a57209 */ /* 0x000fe20007810000 */
[C---:B------:R-:W-:Y:S01]  /*dcb0*/  FFMA.FTZ R23, R173.reuse, UR5, R23 ;  /* 0x00000005ad177c23 */ /* 0x040fe20008010017 */
[----:B------:R-:W-:Y:S01]  /*dcc0*/  FMNMX.FTZ R164, R10, R164, !PT ;  /* 0x000000a40aa47209 */ /* 0x000fe20007810000 */
[----:B------:R-:W-:Y:S01]  /*dcd0*/  FFMA.FTZ R21, R173, UR5, R21 ;  /* 0x00000005ad157c23 */ /* 0x000fe20008010015 */
[----:B------:R-:W-:Y:S01]  /*dce0*/  FMNMX.FTZ R167, R8, R165, !PT ;  /* 0x000000a508a77209 */ /* 0x000fe20007810000 */
[----:B------:R-:W-:Y:S01]  /*dcf0*/  VIADD R165, R3, 0x30 ;  /* 0x0000003003a57836 */ /* 0x000fe20000000000 */
[----:B------:R-:W-:Y:S01]  /*dd00*/  FMNMX.FTZ R166, R11, R164, !PT ;  /* 0x000000a40ba67209 */ /* 0x000fe20007810000 */
[----:B------:R-:W-:Y:S01]  /*dd10*/  VIADD R164, R3, 0x31 ;  /* 0x0000003103a47836 */ /* 0x000fe20000000000 */
[----:B------:R-:W-:Y:S02]  /*dd20*/  FMNMX.FTZ R167, R9, R167, !PT ;  /* 0x000000a709a77209 */ /* 0x000fe40007810000 */
[----:B------:R-:W-:Y:S02]  /*dd30*/  FMNMX.FTZ R166, R14, R166, !PT ;  /* 0x000000a60ea67209 */ /* 0x000fe40007810000 */
[----:B------:R-:W-:Y:S02]  /*dd40*/  FMNMX.FTZ R167, R12, R167, !PT ;  /* 0x000000a70ca77209 */ /* 0x000fe40007810000 */
[----:B------:R-:W-:Y:S02]  /*dd50*/  FMNMX.FTZ R166, R15, R166, !PT ;  /* 0x000000a60fa67209 */ /* 0x000fe40007810000 */
[----:B------:R-:W-:Y:S02]  /*dd60*/  FMNMX.FTZ R167, R13, R167, !PT ;  /* 0x000000a70da77209 */ /* 0x000fe40007810000 */
[----:B------:R-:W-:Y:S02]  /*dd70*/  I2FP.F32.S32 R165, R165 ;  /* 0x000000a500a57245 */ /* 0x000fe40000201400 */
[----:B------:R-:W-:Y:S02]  /*dd80*/  I2FP.F32.S32 R164, R164 ;  /* 0x000000a400a47245 */ /* 0x000fe40000201400 */
[----:B------:R-:W-:Y:S01]  /*dd90*/  FMNMX.FTZ R166, R18, R166, !PT ;  /* 0x000000a612a67209 */ /* 0x000fe20007810000 */
[C---:B------:R-:W-:Y:S01]  /*dda0*/  FFMA.FTZ R30, R165.reuse, UR5, R30 ;  /* 0x00000005a51e7c23 */ /* 0x040fe2000801001e */
[----:B------:R-:W-:Y:S01]  /*ddb0*/  FMNMX.FTZ R167, R16, R167, !PT ;  /* 0x000000a710a77209 */ /* 0x000fe20007810000 */
[----:B------:R-:W-:Y:S01]  /*ddc0*/  FFMA.FTZ R28, R165, UR5, R28 ;  /* 0x00000005a51c7c23 */ /* 0x000fe2000801001c */
[----:B------:R-:W-:Y:S01]  /*ddd0*/  I2FP.F32.S32 R172, R172 ;  /* 0x000000ac00ac7245 */ /* 0x000fe20000201400 */
[C---:B------:R-:W-:Y:S01]  /*dde0*/  FFMA.FTZ R31, R164.reuse, UR5, R31 ;  /* 0x00000005a41f7c23 */ /* 0x040fe2000801001f */
[----:B------:R-:W-:Y:S01]  /*ddf0*/  FMNMX.FTZ R165, R17, R167, !PT ;  /* 0x000000a711a57209 */ /* 0x000fe20007810000 */
[----:B------:R-:W-:Y:S01]  /*de00*/  FFMA.FTZ R29, R164, UR5, R29 ;  /* 0x00000005a41d7c23 */ /* 0x000fe2000801001d */
[----:B------:R-:W-:Y:S01]  /*de10*/  FMNMX.FTZ R164, R19, R166, !PT ;  /* 0x000000a613a47209 */ /* 0x000fe20007810000 */
[----:B------:R-:W-:Y:S01]  /*de20*/  FFMA.FTZ R26, R172, UR5, R26 ;  /* 0x00000005ac1a7c23 */ /* 0x000fe2000801001a */
[----:B------:R-:W-:Y:S01]  /*de30*/  FMNMX.FTZ R165, R20, R165, !PT ;  /* 0x000000a514a57209 */ /* 0x000fe20007810000 */
[----:B------:R-:W-:Y:S01]  /*de40*/  FFMA.FTZ R24, R172, UR5, R24 ;  /* 0x00000005ac187c23 */ /* 0x000fe20008010018 */
[----:B------:R-:W-:Y:S01]  /*de50*/  FMNMX.FTZ R164, R22, R164, !PT ;  /* 0x000000a416a47209 */ /* 0x000fe20007810000 */
[C---:B------:R-:W-:Y:S01]  /*de60*/  VIADD R166, R3.reuse, 0x38 ;  /* 0x0000003803a67836 */ /* 0x040fe20000000000 */
[----:B------:R-:W-:Y:S01]  /*de70*/  I2FP.F32.S32 R168, R168 ;  /* 0x000000a800a87245 */ /* 0x000fe20000201400 */
[----:B------:R-:W-:Y:S01]  /*de80*/  VIADD R3, R3, 0x39 ;  /* 0x0000003903037836 */ /* 0x000fe20000000000 */
[----:B------:R-:W-:Y:S02]  /*de90*/  FMNMX.FTZ R164, R23, R164, !PT ;  /* 0x000000a417a47209 */ /* 0x000fe40007810000 */
[----:B------:R-:W-:Y:S01]  /*dea0*/  FMNMX.FTZ R165, R21, R165, !PT ;  /* 0x000000a515a57209 */ /* 0x000fe20007810000 */
[----:B------:R-:W-:Y:S01]  /*deb0*/  FFMA.FTZ R27, R168, UR5, R27 ;  /* 0x00000005a81b7c23 */ /* 0x000fe2000801001b */
[----:B------:R-:W-:Y:S01]  /*dec0*/  FMNMX.FTZ R164, R26, R164, !PT ;  /* 0x000000a41aa47209 */ /* 0x000fe20007810000 */
[----:B------:R-:W-:Y:S01]  /*ded0*/  FFMA.FTZ R25, R168, UR5, R25 ;  /* 0x00000005a8197c23 */ /* 0x000fe20008010019 */
[----:B------:R-:W-:Y:S02]  /*dee0*/  FMNMX.FTZ R165, R24, R165, !PT ;  /* 0x000000a518a57209 */ /* 0x000fe40007810000 */
[----:B------:R-:W-:Y:S02]  /*def0*/  I2FP.F32.S32 R3, R3 ;  /* 0x0000000300037245 */ /* 0x000fe40000201400 */
[----:B------:R-:W-:Y:S02]  /*df00*/  FMNMX.FTZ R164, R27, R164, !PT ;  /* 0x000000a41ba47209 */ /* 0x000fe40007810000 */
[----:B------:R-:W-:Y:S01]  /*df10*/  FMNMX.FTZ R165, R25, R165, !PT ;  /* 0x000000a519a57209 */ /* 0x000fe20007810000 */
[C---:B------:R-:W-:Y:S01]  /*df20*/  FFMA.FTZ R35, R3.reuse, UR5, R35 ;  /* 0x0000000503237c23 */ /* 0x040fe20008010023 */
[----:B------:R-:W-:Y:S01]  /*df30*/  I2FP.F32.S32 R166, R166 ;  /* 0x000000a600a67245 */ /* 0x000fe20000201400 */
[----:B------:R-:W-:Y:S01]  /*df40*/  FFMA.FTZ R33, R3, UR5, R33 ;  /* 0x0000000503217c23 */ /* 0x000fe20008010021 */
[----:B------:R-:W-:Y:S02]  /*df50*/  FMNMX.FTZ R3, R30, R164, !PT ;  /* 0x000000a41e037209 */ /* 0x000fe40007810000 */
[----:B------:R-:W-:Y:S01]  /*df60*/  FMNMX.FTZ R165, R28, R165, !PT ;  /* 0x000000a51ca57209 */ /* 0x000fe20007810000 */
[C---:B------:R-:W-:Y:S01]  /*df70*/  FFMA.FTZ R34, R166.reuse, UR5, R34 ;  /* 0x00000005a6227c23 */ /* 0x040fe20008010022 */
[----:B------:R-:W-:Y:S01]  /*df80*/  FMNMX.FTZ R3, R31, R3, !PT ;  /* 0x000000031f037209 */ /* 0x000fe20007810000 */
[----:B------:R-:W-:Y:S01]  /*df90*/  FFMA.FTZ R32, R166, UR5, R32 ;  /* 0x00000005a6207c23 */ /* 0x000fe20008010020 */
[----:B------:R-:W-:Y:S02]  /*dfa0*/  FMNMX.FTZ R172, R29, R165, !PT ;  /* 0x000000a51dac7209 */ /* 0x000fe40007810000 */
[----:B------:R-:W-:Y:S02]  /*dfb0*/  FMNMX.FTZ R3, R34, R3, !PT ;  /* 0x0000000322037209 */ /* 0x000fe40007810000 */
[----:B------:R-:W-:Y:S02]  /*dfc0*/  FMNMX.FTZ R172, R32, R172, !PT ;  /* 0x000000ac20ac7209 */ /* 0x000fe40007810000 */
[----:B------:R-:W-:Y:S02]  /*dfd0*/  FMNMX.FTZ R3, R35, R3, !PT ;  /* 0x0000000323037209 */ /* 0x000fe40007810000 */
[----:B------:R-:W-:Y:S01]  /*dfe0*/  FMNMX.FTZ R172, R33, R172, !PT ;  /* 0x000000ac21ac7209 */ /* 0x000fe20007810000 */
[----:B------:R-:W-:Y:S06]  /*dff0*/  @P0 BRA `(.L_x_144) ;  /* 0xffffffd8008c0947 */ /* 0x000fec000383ffff */
.L_x_143:
        /* <DEDUP_REMOVED lines=13> */
[----:B-1----:R-:W-:Y:S02]  /*e0d0*/  FMNMX.FTZ R3, R164, R3, !PT ;  /* 0x00000003a4037209 */ /* 0x002fe40007810000 */
[----:B--2---:R-:W-:Y:S03]  /*e0e0*/  FMNMX.FTZ R164, R172, R165, !PT ;  /* 0x000000a5aca47209 */ /* 0x004fe60007810000 */
[C---:B------:R-:W-:Y:S01]  /*e0f0*/  FMUL.FTZ R190, R3.reuse, UR4 ;  /* 0x0000000403be7c20 */ /* 0x040fe20008410000 */
[C---:B------:R-:W-:Y:S01]  /*e100*/  FSETP.NEU.FTZ.AND P1, PT, R3.reuse, -INF , PT ;  /* 0xff8000000300780b */ /* 0x040fe20003f3d000 */
[----:B------:R-:W-:Y:S01]  /*e110*/  FADD.FTZ R2, -R3, R2 ;  /* 0x0000000203027221 */ /* 0x000fe20000010100 */
[----:B------:R-:W1:Y:S01]  /*e120*/  LDSM.16.MT88.4 R172, [R210+0x10000] ;  /* 0x01000000d2ac783b */ /* 0x000e620000004200 */
[----:B------:R-:W-:Y:S01]  /*e130*/  FMUL.FTZ R189, R164, UR4 ;  /* 0x00000004a4bd7c20 */ /* 0x000fe20008410000 */
        /* <DEDUP_REMOVED lines=25> */
[--C-:B------:R-:W-:Y:S01]  /*e2d0*/  FFMA.FTZ R191, R13, UR4, -R189.reuse ;  /* 0x000000040dbf7c23 */ /* 0x100fe200080108bd */
[--C-:B------:R-:W-:Y:S01]  /*e2e0*/  FFMA.FTZ R20, R20, UR4, -R189.reuse ;  /* 0x0000000414147c23 */ /* 0x100fe200080108bd */
[----:B------:R-:W-:Y:S01]  /*e2f0*/  FFMA.FTZ R21, R21, UR4, -R189 ;  /* 0x0000000415157c23 */ /* 0x000fe200080108bd */
[--C-:B------:R-:W-:Y:S04]  /*e300*/  FFMA.FTZ R34, R34, UR4, -R190.reuse ;  /* 0x0000000422227c23 */ /* 0x100fe800080108be */
        /* <DEDUP_REMOVED lines=14> */
[----:B------:R-:W3:Y:S01]  /*e3f0*/  LDSM.16.MT88.4 R156, [R208+0x10000] ;  /* 0x01000000d09c783b */ /* 0x000ee20000004200 */
[----:B------:R-:W-:Y:S03]  /*e400*/  FMUL.FTZ R37, R2, R37 ;  /* 0x0000002502257220 */ /* 0x000fe60000410000 */
        /* <DEDUP_REMOVED lines=23> */
[C---:B------:R-:W-:Y:S03]  /*e580*/  FMUL.FTZ R62, R0.reuse, R62 ;  /* 0x0000003e003e7220 */ /* 0x040fe60000410000 */
        /* <DEDUP_REMOVED lines=34> */
[C---:B------:R-:W-:Y:S01]  /*e7b0*/  FMUL.FTZ R12, R2.reuse, R152 ;  /* 0x00000098020c7220 */ /* 0x040fe20000410000 */
[----:B------:R-:W-:Y:S01]  /*e7c0*/  FMUL.FTZ R13, R2, R153 ;  /* 0x00000099020d7220 */ /* 0x000fe20000410000 */
[----:B------:R-:W-:Y:S01]  /*e7d0*/  MUFU.EX2 R193, R21 ;  /* 0x0000001500c17308 */ /* 0x000fe20000000800 */
[----:B------:R-:W-:Y:S01]  /*e7e0*/  FMUL.FTZ R91, R0, R91 ;  /* 0x0000005b005b7220 */ /* 0x000fe20000410000 */
[C---:B------:R-:W-:Y:S01]  /*e7f0*/  FMUL.FTZ R88, R2.reuse, R88 ;  /* 0x0000005802587220 */ /* 0x040fe20000410000 */
[----:B------:R-:W-:Y:S01]  /*e800*/  FMUL.FTZ R89, R2, R89 ;  /* 0x0000005902597220 */ /* 0x000fe20000410000 */
[C---:B------:R-:W-:Y:S06]  /*e810*/  HMMA.16816.F32.BF16 R4, R160.reuse, R168, R4 ;  /* 0x000000a8a004723c */ /* 0x040fec0000041804 */
[----:B------:R-:W-:Y:S01]  /*e820*/  MUFU.EX2 R194, R16 ;  /* 0x0000001000c27308 */ /* 0x000fe20000000800 */
[C---:B------:R-:W-:Y:S01]  /*e830*/  FMUL.FTZ R94, R0.reuse, R94 ;  /* 0x0000005e005e7220 */ /* 0x040fe20000410000 */
[C---:B------:R-:W-:Y:S01]  /*e840*/  HMMA.16816.F32.BF16 R8, R160.reuse, R170, R8 ;  /* 0x000000aaa008723c */ /* 0x040fe20000041808 */
[----:B------:R-:W2:Y:S02]  /*e850*/  LDSM.16.MT88.4 R168, [R212+0x12000] ;  /* 0x01200000d4a8783b */ /* 0x000ea40000004200 */
[----:B------:R-:W-:Y:S03]  /*e860*/  FMUL.FTZ R95, R0, R95 ;  /* 0x0000005f005f7220 */ /* 0x000fe60000410000 */
[C---:B-1----:R-:W-:Y:S02]  /*e870*/  HMMA.16816.F32.BF16 R36, R160.reuse, R172, R36 ;  /* 0x000000aca024723c */ /* 0x042fe40000041824 */
[----:B------:R-:W-:Y:S03]  /*e880*/  MUFU.EX2 R231, R17 ;  /* 0x0000001100e77308 */ /* 0x000fe60000000800 */
[C---:B------:R-:W-:Y:S01]  /*e890*/  FMUL.FTZ R92, R2.reuse, R92 ;  /* 0x0000005c025c7220 */ /* 0x040fe20000410000 */
[C---:B------:R-:W-:Y:S01]  /*e8a0*/  HMMA.16816.F32.BF16 R40, R160.reuse, R174, R40 ;  /* 0x000000aea028723c */ /* 0x040fe20000041828 */
[----:B------:R-:W1:Y:S05]  /*e8b0*/  LDSM.16.MT88.4 R172, [R210+0x12000] ;  /* 0x01200000d2ac783b */ /* 0x000e6a0000004200 */
[----:B------:R-:W-:Y:S01]  /*e8c0*/  MUFU.EX2 R252, R252 ;  /* 0x000000fc00fc7308 */ /* 0x000fe20000000800 */
[----:B------:R-:W-:Y:S01]  /*e8d0*/  FMUL.FTZ R93, R2, R93 ;  /* 0x0000005d025d7220 */ /* 0x000fe20000410000 */
[C---:B------:R-:W-:Y:S03]  /*e8e0*/  HMMA.16816.F32.BF16 R44, R160.reuse, R176, R44 ;  /* 0x000000b0a02c723c */ /* 0x040fe6000004182c */
[C---:B------:R-:W-:Y:S03]  /*e8f0*/  FMUL.FTZ R98, R0.reuse, R98 ;  /* 0x0000006200627220 */ /* 0x040fe60000410000 */
[C---:B------:R-:W-:Y:S01]  /*e900*/  HMMA.16816.F32.BF16 R48, R160.reuse, R178, R48 ;  /* 0x000000b2a030723c */ /* 0x040fe20000041830 */
[----:B------:R-:W-:Y:S01]  /*e910*/  LDSM.16.MT88.4 R176, [R209+0x14000] ;  /* 0x01400000d1b0783b */ /* 0x000fe20000004200 */
[----:B------:R-:W-:Y:S03]  /*e920*/  MUFU.EX2 R191, R191 ;  /* 0x000000bf00bf7308 */ /* 0x000fe60000000800 */
[----:B------:R-:W-:Y:S01]  /*e930*/  FMUL.FTZ R99, R0, R99 ;  /* 0x0000006300637220 */ /* 0x000fe20000410000 */
[C---:B---3--:R-:W-:Y:S06]  /*e940*/  HMMA.16816.F32.BF16 R52, R160.reuse, R156, R52 ;  /* 0x0000009ca034723c */ /* 0x048fec0000041834 */
[----:B------:R-:W3:Y:S01]  /*e950*/  MUFU.EX2 R192, R20 ;  /* 0x0000001400c07308 */ /* 0x000ee20000000800 */
[C---:B------:R-:W-:Y:S01]  /*e960*/  FMUL.FTZ R96, R2.reuse, R96 ;  /* 0x0000006002607220 */ /* 0x040fe20000410000 */
[C---:B------:R-:W-:Y:S01]  /*e970*/  HMMA.16816.F32.BF16 R56, R160.reuse, R158, R56 ;  /* 0x0000009ea038723c */ /* 0x040fe20000041838 */
[----:B------:R-:W4:Y:S02]  /*e980*/  LDSM.16.MT88.4 R156, [R209+0x12000] ;  /* 0x01200000d19c783b */ /* 0x000f240000004200 */
[----:B------:R-:W-:Y:S03]  /*e990*/  FMUL.FTZ R97, R2, R97 ;  /* 0x0000006102617220 */ /* 0x000fe60000410000 */
[C---:B--2---:R-:W-:Y:S05]  /*e9a0*/  HMMA.16816.F32.BF16 R60, R160.reuse, R168, R60 ;  /* 0x000000a8a03c723c */ /* 0x044fea000004183c */
[C---:B------:R-:W-:Y:S01]  /*e9b0*/  FMUL.FTZ R102, R0.reuse, R102 ;  /* 0x0000006600667220 */ /* 0x040fe20000410000 */
[C---:B------:R-:W-:Y:S01]  /*e9c0*/  HMMA.16816.F32.BF16 R64, R160.reuse, R170, R64 ;  /* 0x000000aaa040723c */ /* 0x040fe20000041840 */
[----:B------:R-:W2:Y:S04]  /*e9d0*/  LDSM.16.MT88.4 R168, [R208+0x12000] ;  /* 0x01200000d0a8783b */ /* 0x000ea80000004200 */
[----:B---3--:R-:W-:Y:S01]  /*e9e0*/  F2FP.BF16.F32.PACK_AB R20, R193, R192 ;  /* 0x000000c0c114723e */ /* 0x008fe200000010ff */
[C---:B-1----:R-:W-:Y:S05]  /*e9f0*/  HMMA.16816.F32.BF16 R68, R160.reuse, R172, R68 ;  /* 0x000000aca044723c */ /* 0x042fea0000041844 */
[----:B------:R-:W-:Y:S01]  /*ea00*/  FMUL.FTZ R103, R0, R103 ;  /* 0x0000006700677220 */ /* 0x000fe20000410000 */
[C---:B------:R-:W-:Y:S01]  /*ea10*/  HMMA.16816.F32.BF16 R72, R160.reuse, R174, R72 ;  /* 0x000000aea048723c */ /* 0x040fe20000041848 */
[----:B------:R-:W1:Y:S04]  /*ea20*/  LDSM.16.MT88.4 R172, [R212+0x14000] ;  /* 0x01400000d4ac783b */ /* 0x000e680000004200 */
        /* <DEDUP_REMOVED lines=22> */
[C---:B-1----:R-:W-:Y:S05]  /*eb90*/  HMMA.16816.F32.BF16 R92, R160.reuse, R172, R92 ;  /* 0x000000aca05c723c */ /* 0x042fea000004185c */
[C---:B------:R-:W-:Y:S01]  /*eba0*/  FMUL.FTZ R116, R2.reuse, R116 ;  /* 0x0000007402747220 */ /* 0x040fe20000410000 */
[C---:B------:R-:W-:Y:S01]  /*ebb0*/  HMMA.16816.F32.BF16 R96, R160.reuse, R174, R96 ;  /* 0x000000aea060723c */ /* 0x040fe20000041860 */
[----:B------:R-:W-:Y:S04]  /*ebc0*/  LDSM.16.MT88.4 R172, [R208+0x16000] ;  /* 0x01600000d0ac783b */ /* 0x000fe80000004200 */
[----:B------:R-:W-:Y:S01]  /*ebd0*/  FMUL.FTZ R117, R2, R117 ;  /* 0x0000007502757220 */ /* 0x000fe20000410000 */
[C---:B------:R-:W-:Y:S01]  /*ebe0*/  FMUL.FTZ R122, R0.reuse, R122 ;  /* 0x0000007a007a7220 */ /* 0x040fe20000410000 */
[----:B------:R-:W-:Y:S01]  /*ebf0*/  FMUL.FTZ R123, R0, R123 ;  /* 0x0000007b007b7220 */ /* 0x000fe20000410000 */
[C---:B------:R-:W-:Y:S03]  /*ec00*/  FMUL.FTZ R120, R2.reuse, R120 ;  /* 0x0000007802787220 */ /* 0x040fe60000410000 */
[----:B------:R-:W-:Y:S01]  /*ec10*/  FMUL.FTZ R121, R2, R121 ;  /* 0x0000007902797220 */ /* 0x000fe20000410000 */
[C---:B------:R-:W-:Y:S01]  /*ec20*/  FMUL.FTZ R126, R0.reuse, R126 ;  /* 0x0000007e007e7220 */ /* 0x040fe20000410000 */
[----:B------:R-:W-:Y:S01]  /*ec30*/  FMUL.FTZ R127, R0, R127 ;  /* 0x0000007f007f7220 */ /* 0x000fe20000410000 */
[C---:B------:R-:W-:Y:S01]  /*ec40*/  FMUL.FTZ R124, R2.reuse, R124 ;  /* 0x0000007c027c7220 */ /* 0x040fe20000410000 */
[----:B------:R-:W-:Y:S01]  /*ec50*/  FMUL.FTZ R125, R2, R125 ;  /* 0x0000007d027d7220 */ /* 0x000fe20000410000 */
[C---:B------:R-:W-:Y:S01]  /*ec60*/  FMUL.FTZ R130, R0.reuse, R130 ;  /* 0x0000008200827220 */ /* 0x040fe20000410000 */
[C---:B---3--:R-:W-:Y:S03]  /*ec70*/  HMMA.16816.F32.BF16 R100, R160.reuse, R156, R100 ;  /* 0x0000009ca064723c */ /* 0x048fe60000041864 */
[----:B------:R-:W-:Y:S01]  /*ec80*/  FMUL.FTZ R131, R0, R131 ;  /* 0x0000008300837220 */ /* 0x000fe20000410000 */
[C---:B------:R-:W-:Y:S01]  /*ec90*/  FMUL.FTZ R128, R2.reuse, R128 ;  /* 0x0000008002807220 */ /* 0x040fe20000410000 */
[----:B------:R-:W-:Y:S01]  /*eca0*/  FMUL.FTZ R129, R2, R129 ;  /* 0x0000008102817220 */ /* 0x000fe20000410000 */
[C---:B------:R-:W-:Y:S01]  /*ecb0*/  HMMA.16816.F32.BF16 R104, R160.reuse, R158, R104 ;  /* 0x0000009ea068723c */ /* 0x040fe20000041868 */
[----:B------:R-:W1:Y:S04]  /*ecc0*/  LDSM.16.MT88.4 R156, [R210+0x16000] ;  /* 0x01600000d29c783b */ /* 0x000e680000004200 */
[C---:B------:R-:W-:Y:S01]  /*ecd0*/  FMUL.FTZ R134, R0.reuse, R134 ;  /* 0x0000008600867220 */ /* 0x040fe20000410000 */
        /* <DEDUP_REMOVED lines=10> */
[C---:B------:R-:W-:Y:S05]  /*ed80*/  HMMA.16816.F32.BF16 R124, R160.reuse, R180, R124 ;  /* 0x000000b4a07c723c */ /* 0x040fea000004187c */
[----:B------:R-:W-:Y:S01]  /*ed90*/  FMUL.FTZ R139, R0, R139 ;  /* 0x0000008b008b7220 */ /* 0x000fe20000410000 */
[C---:B------:R-:W-:Y:S05]  /*eda0*/  HMMA.16816.F32.BF16 R128, R160.reuse, R182, R128 ;  /* 0x000000b6a080723c */ /* 0x040fea0000041880 */
[C---:B------:R-:W-:Y:S01]  /*edb0*/  FMUL.FTZ R136, R2.reuse, R136 ;  /* 0x0000008802887220 */ /* 0x040fe20000410000 */
[C---:B-1----:R-:W-:Y:S05]  /*edc0*/  HMMA.16816.F32.BF16 R132, R160.reuse, R156, R132 ;  /* 0x0000009ca084723c */ /* 0x042fea0000041884 */
[----:B------:R-:W-:Y:S01]  /*edd0*/  FMUL.FTZ R137, R2, R137 ;  /* 0x0000008902897220 */ /* 0x000fe20000410000 */
[C---:B------:R-:W-:Y:S01]  /*ede0*/  FMUL.FTZ R142, R0.reuse, R142 ;  /* 0x0000008e008e7220 */ /* 0x040fe20000410000 */
[----:B------:R-:W-:Y:S01]  /*edf0*/  FMUL.FTZ R143, R0, R143 ;  /* 0x0000008f008f7220 */ /* 0x000fe20000410000 */
[C---:B------:R-:W-:Y:S03]  /*ee00*/  FMUL.FTZ R140, R2.reuse, R140 ;  /* 0x0000008c028c7220 */ /* 0x040fe60000410000 */
[----:B------:R-:W-:Y:S01]  /*ee10*/  FMUL.FTZ R141, R2, R141 ;  /* 0x0000008d028d7220 */ /* 0x000fe20000410000 */
[C---:B------:R-:W-:Y:S01]  /*ee20*/  HMMA.16816.F32.BF16 R136, R160.reuse, R158, R136 ;  /* 0x0000009ea088723c */ /* 0x040fe20000041888 */
[----:B------:R-:W1:Y:S02]  /*ee30*/  LDSM.16.MT88.4 R156, [R212+0x10800] ;  /* 0x01080000d49c783b */ /* 0x000e640000004200 */
[C---:B------:R-:W-:Y:S01]  /*ee40*/  FMUL.FTZ R146, R0.reuse, R146 ;  /* 0x0000009200927220 */ /* 0x040fe20000410000 */
[----:B------:R-:W-:Y:S01]  /*ee50*/  FMUL.FTZ R147, R0, R147 ;  /* 0x0000009300937220 */ /* 0x000fe20000410000 */
[C---:B------:R-:W-:Y:S01]  /*ee60*/  FMUL.FTZ R144, R2.reuse, R144 ;  /* 0x0000009002907220 */ /* 0x040fe20000410000 */
[----:B------:R-:W-:Y:S01]  /*ee70*/  FMUL.FTZ R145, R2, R145 ;  /* 0x0000009102917220 */ /* 0x000fe20000410000 */
[--C-:B------:R-:W-:Y:S01]  /*ee80*/  FFMA.FTZ R180, R14, UR4, -R190.reuse ;  /* 0x000000040eb47c23 */ /* 0x100fe200080108be */
[----:B------:R-:W-:Y:S01]  /*ee90*/  FMUL.FTZ R14, R0, R154 ;  /* 0x0000009a000e7220 */ /* 0x000fe20000410000 */
[C---:B--2---:R-:W-:Y:S04]  /*eea0*/  HMMA.16816.F32.BF16 R140, R160.reuse, R168, R140 ;  /* 0x000000a8a08c723c */ /* 0x044fe8000004188c */
[----:B------:R-:W-:Y:S01]  /*eeb0*/  MUFU.EX2 R180, R180 ;  /* 0x000000b400b47308 */ /* 0x000fe20000000800 */
[--C-:B------:R-:W-:Y:S01]  /*eec0*/  FFMA.FTZ R182, R15, UR4, -R190.reuse ;  /* 0x000000040fb67c23 */ /* 0x100fe200080108be */
[--C-:B------:R-:W-:Y:S01]  /*eed0*/  FFMA.FTZ R181, R18, UR4, -R190.reuse ;  /* 0x0000000412b57c23 */ /* 0x100fe200080108be */
[----:B------:R-:W-:Y:S01]  /*eee0*/  FFMA.FTZ R183, R19, UR4, -R190 ;  /* 0x0000000413b77c23 */ /* 0x000fe200080108be */
[C---:B------:R-:W-:Y:S01]  /*eef0*/  HMMA.16816.F32.BF16 R144, R160.reuse, R170, R144 ;  /* 0x000000aaa090723c */ /* 0x040fe20000041890 */
[----:B------:R-:W2:Y:S05]  /*ef00*/  LDSM.16.MT88.4 R168, [R210+0x10800] ;  /* 0x01080000d2a8783b */ /* 0x000eaa0000004200 */
[----:B------:R-:W3:Y:S01]  /*ef10*/  MUFU.EX2 R182, R182 ;  /* 0x000000b600b67308 */ /* 0x000ee20000000800 */
[C---:B------:R-:W-:Y:S01]  /*ef20*/  FMUL.FTZ R15, R0.reuse, R155 ;  /* 0x0000009b000f7220 */ /* 0x040fe20000410000 */
[C---:B------:R-:W-:Y:S03]  /*ef30*/  FMUL.FTZ R18, R0.reuse, R150 ;  /* 0x0000009600127220 */ /* 0x040fe60000410000 */
[----:B------:R-:W-:Y:S01]  /*ef40*/  FMUL.FTZ R19, R0, R151 ;  /* 0x0000009700137220 */ /* 0x000fe20000410000 */
[C---:B------:R-:W-:Y:S01]  /*ef50*/  FMUL.FTZ R16, R2.reuse, R148 ;  /* 0x0000009402107220 */ /* 0x040fe20000410000 */
[----:B------:R-:W4:Y:S01]  /*ef60*/  LDSM.16.MT88.4 R152, [R209+0x10800] ;  /* 0x01080000d198783b */ /* 0x000f220000004200 */
[C---:B------:R-:W-:Y:S01]  /*ef70*/  FMUL.FTZ R17, R2.reuse, R149 ;  /* 0x0000009502117220 */ /* 0x040fe20000410000 */
[C---:B------:R-:W-:Y:S01]  /*ef80*/  HMMA.16816.F32.BF16 R12, R160.reuse, R172, R12 ;  /* 0x000000aca00c723c */ /* 0x040fe2000004180c */
[----:B------:R-:W-:Y:S02]  /*ef90*/  MUFU.EX2 R181, R181 ;  /* 0x000000b500b57308 */ /* 0x000fe40000000800 */
[----:B------:R-:W-:Y:S01]  /*efa0*/  F2FP.BF16.F32.PACK_AB R148, R191, R252 ;  /* 0x000000fcbf94723e */ /* 0x000fe200000010ff */
[----:B------:R-:W-:Y:S01]  /*efb0*/  FFMA.FTZ R188, R2, R245, R188 ;  /* 0x000000f502bc7223 */ /* 0x000fe200000100bc */
[----:B------:R-:W-:Y:S01]  /*efc0*/  F2FP.BF16.F32.PACK_AB R150, R231, R194 ;  /* 0x000000c2e796723e */ /* 0x000fe200000010ff */
[----:B------:R-:W-:Y:S01]  /*efd0*/  HMMA.16816.F32.BF16 R16, R160, R174, R16 ;  /* 0x000000aea010723c */ /* 0x000fe20000041810 */
[----:B------:R-:W4:Y:S04]  /*efe0*/  LDSM.16.MT88.4 R160, [R212+0x12800] ;  /* 0x01280000d4a0783b */ /* 0x000f280000004200 */
[----:B------:R-:W1:Y:S01]  /*eff0*/  MUFU.EX2 R183, R183 ;  /* 0x000000b700b77308 */ /* 0x000e620000000800 */
[----:B---3--:R-:W-:Y:S01]  /*f000*/  F2FP.BF16.F32.PACK_AB R149, R182, R180 ;  /* 0x000000b4b695723e */ /* 0x008fe200000010ff */
[----:B------:R-:W-:Y:S01]  /*f010*/  FADD.FTZ R188, R186, R188 ;  /* 0x000000bcbabc7221 */ /* 0x000fe20000010000 */
[----:B------:R-:W-:Y:S03]  /*f020*/  MOV R2, R3 ;  /* 0x0000000300027202 */ /* 0x000fe60000000f00 */
[----:B------:R-:W-:Y:S01]  /*f030*/  FFMA.FTZ R187, R0, R244, R187 ;  /* 0x000000f400bb7223 */ /* 0x000fe200000100bb */
[----:B------:R-:W-:Y:S01]  /*f040*/  LDSM.16.MT88.4 R172, [R212+0x14800] ;  /* 0x01480000d4ac783b */ /* 0x000fe20000004200 */
[----:B------:R-:W-:Y:S02]  /*f050*/  FADD.FTZ R188, R185, R188 ;  /* 0x000000bcb9bc7221 */ /* 0x000fe40000010000 */
[----:B------:R-:W-:Y:S01]  /*f060*/  FADD.FTZ R187, R167, R187 ;  /* 0x000000bba7bb7221 */ /* 0x000fe20000010000 */
[----:B------:R-:W-:Y:S01]  /*f070*/  MOV R0, R164 ;  /* 0x000000a400007202 */ /* 0x000fe20000000f00 */
[----:B------:R-:W-:Y:S02]  /*f080*/  FADD.FTZ R188, R184, R188 ;  /* 0x000000bcb8bc7221 */ /* 0x000fe40000010000 */
[----:B------:R-:W-:Y:S02]  /*f090*/  FADD.FTZ R187, R166, R187 ;  /* 0x000000bba6bb7221 */ /* 0x000fe40000010000 */
[----:B------:R-:W-:Y:S01]  /*f0a0*/  FADD.FTZ R188, R252, R188 ;  /* 0x000000bcfcbc7221 */ /* 0x000fe20000010000 */
[----:B-1----:R-:W-:Y:S01]  /*f0b0*/  F2FP.BF16.F32.PACK_AB R151, R183, R181 ;  /* 0x000000b5b797723e */ /* 0x002fe200000010ff */
[----:B------:R-:W-:Y:S02]  /*f0c0*/  FADD.FTZ R187, R165, R187 ;  /* 0x000000bba5bb7221 */ /* 0x000fe40000010000 */
[----:B------:R-:W-:Y:S02]  /*f0d0*/  FADD.FTZ R188, R191, R188 ;  /* 0x000000bcbfbc7221 */ /* 0x000fe40000010000 */
[----:B------:R-:W-:Y:S02]  /*f0e0*/  FADD.FTZ R187, R180, R187 ;  /* 0x000000bbb4bb7221 */ /* 0x000fe40000010000 */
[C---:B------:R-:W-:Y:S05]  /*f0f0*/  HMMA.16816.F32.BF16 R4, R148.reuse, R156, R4 ;  /* 0x0000009c9404723c */ /* 0x040fea0000041804 */
[----:B------:R-:W-:Y:S01]  /*f100*/  FADD.FTZ R187, R182, R187 ;  /* 0x000000bbb6bb7221 */ /* 0x000fe20000010000 */
[C---:B------:R-:W-:Y:S01]  /*f110*/  HMMA.16816.F32.BF16 R8, R148.reuse, R158, R8 ;  /* 0x0000009e9408723c */ /* 0x040fe20000041808 */
[----:B------:R-:W1:Y:S04]  /*f120*/  LDSM.16.MT88.4 R156, [R210+0x12800] ;  /* 0x01280000d29c783b */ /* 0x000e680000004200 */
[----:B------:R-:W-:Y:S01]  /*f130*/  FADD.FTZ R187, R181, R187 ;  /* 0x000000bbb5bb7221 */ /* 0x000fe20000010000 */
[C---:B--2---:R-:W-:Y:S05]  /*f140*/  HMMA.16816.F32.BF16 R36, R148.reuse, R168, R36 ;  /* 0x000000a89424723c */ /* 0x044fea0000041824 */
[----:B------:R-:W-:Y:S01]  /*f150*/  FADD.FTZ R187, R183, R187 ;  /* 0x000000bbb7bb7221 */ /* 0x000fe20000010000 */
[C---:B------:R-:W-:Y:S01]  /*f160*/  HMMA.16816.F32.BF16 R40, R148.reuse, R170, R40 ;  /* 0x000000aa9428723c */ /* 0x040fe20000041828 */
[----:B------:R-:W2:Y:S05]  /*f170*/  LDSM.16.MT88.4 R168, [R209+0x12800] ;  /* 0x01280000d1a8783b */ /* 0x000eaa0000004200 */
[C---:B----4-:R-:W-:Y:S06]  /*f180*/  HMMA.16816.F32.BF16 R44, R148.reuse, R152, R44 ;  /* 0x00000098942c723c */ /* 0x050fec000004182c */
[C---:B------:R-:W-:Y:S01]  /*f190*/  HMMA.16816.F32.BF16 R48, R148.reuse, R154, R48 ;  /* 0x0000009a9430723c */ /* 0x040fe20000041830 */
[----:B------:R-:W3:Y:S05]  /*f1a0*/  LDSM.16.MT88.4 R152, [R208+0x12800] ;  /* 0x01280000d098783b */ /* 0x000eea0000004200 */
[C---:B------:R-:W-:Y:S06]  /*f1b0*/  HMMA.16816.F32.BF16 R52, R148.reuse, R176, R52 ;  /* 0x000000b09434723c */ /* 0x040fec0000041834 */
[C---:B------:R-:W-:Y:S05]  /*f1c0*/  HMMA.16816.F32.BF16 R56, R148.reuse, R178, R56 ;  /* 0x000000b29438723c */ /* 0x040fea0000041838 */
[--C-:B------:R-:W-:Y:S01]  /*f1d0*/  FFMA.FTZ R176, R22, UR4, -R190.reuse ;  /* 0x0000000416b07c23 */ /* 0x100fe200080108be */
[C---:B------:R-:W-:Y:S05]  /*f1e0*/  HMMA.16816.F32.BF16 R60, R148.reuse, R160, R60 ;  /* 0x000000a0943c723c */ /* 0x040fea000004183c */
[--C-:B------:R-:W-:Y:S01]  /*f1f0*/  FFMA.FTZ R178, R26, UR4, -R190.reuse ;  /* 0x000000041ab27c23 */ /* 0x100fe200080108be */
[C---:B------:R-:W-:Y:S01]  /*f200*/  HMMA.16816.F32.BF16 R64, R148.reuse, R162, R64 ;  /* 0x000000a29440723c */ /* 0x040fe20000041840 */
[----:B------:R-:W4:Y:S01]  /*f210*/  LDSM.16.MT88.4 R160, [R210+0x14800] ;  /* 0x01480000d2a0783b */ /* 0x000f220000004200 */
[----:B------:R-:W3:Y:S03]  /*f220*/  MUFU.EX2 R176, R176 ;  /* 0x000000b000b07308 */ /* 0x000ee60000000800 */
[--C-:B------:R-:W-:Y:S01]  /*f230*/  FFMA.FTZ R179, R27, UR4, -R190.reuse ;  /* 0x000000041bb37c23 */ /* 0x100fe200080108be */
[C---:B-1----:R-:W-:Y:S06]  /*f240*/  HMMA.16816.F32.BF16 R68, R148.reuse, R156, R68 ;  /* 0x0000009c9444723c */ /* 0x042fec0000041844 */
[----:B------:R-:W-:Y:S01]  /*f250*/  MUFU.EX2 R178, R178 ;  /* 0x000000b200b27308 */ /* 0x000fe20000000800 */
[----:B------:R-:W-:Y:S01]  /*f260*/  MOV R22, R194 ;  /* 0x000000c200167202 */ /* 0x000fe20000000f00 */
[C---:B------:R-:W-:Y:S01]  /*f270*/  HMMA.16816.F32.BF16 R72, R148.reuse, R158, R72 ;  /* 0x0000009e9448723c */ /* 0x040fe20000041848 */
[----:B------:R-:W1:Y:S02]  /*f280*/  LDSM.16.MT88.4 R156, [R209+0x14800] ;  /* 0x01480000d19c783b */ /* 0x000e640000004200 */
[--C-:B------:R-:W-:Y:S03]  /*f290*/  FFMA.FTZ R177, R23, UR4, -R190.reuse ;  /* 0x0000000417b17c23 */ /* 0x100fe600080108be */
[C---:B--2---:R-:W-:Y:S02]  /*f2a0*/  HMMA.16816.F32.BF16 R76, R148.reuse, R168, R76 ;  /* 0x000000a8944c723c */ /* 0x044fe4000004184c */
[----:B------:R-:W-:Y:S03]  /*f2b0*/  MUFU.EX2 R194, R24 ;  /* 0x0000001800c27308 */ /* 0x000fe60000000800 */
[----:B------:R-:W-:Y:S01]  /*f2c0*/  FFMA.FTZ R190, R35, UR4, -R190 ;  /* 0x0000000423be7c23 */ /* 0x000fe200080108be */
[C---:B------:R-:W-:Y:S01]  /*f2d0*/  HMMA.16816.F32.BF16 R80, R148.reuse, R170, R80 ;  /* 0x000000aa9450723c */ /* 0x040fe20000041850 */
[----:B------:R-:W2:Y:S05]  /*f2e0*/  LDSM.16.MT88.4 R168, [R208+0x14800] ;  /* 0x01480000d0a8783b */ /* 0x000eaa0000004200 */
[----:B------:R4:W-:Y:S01]  /*f2f0*/  MUFU.EX2 R23, R25 ;  /* 0x0000001900177308 */ /* 0x0009e20000000800 */
[----:B---3--:R-:W-:Y:S01]  /*f300*/  FADD.FTZ R187, R176, R187 ;  /* 0x000000bbb0bb7221 */ /* 0x008fe20000010000 */
[C---:B------:R-:W-:Y:S08]  /*f310*/  HMMA.16816.F32.BF16 R84, R148.reuse, R152, R84 ;  /* 0x000000989454723c */ /* 0x040ff00000041854 */
[----:B------:R-:W3:Y:S01]  /*f320*/  MUFU.EX2 R177, R177 ;  /* 0x000000b100b17308 */ /* 0x000ee20000000800 */
[C---:B------:R-:W-:Y:S01]  /*f330*/  HMMA.16816.F32.BF16 R88, R148.reuse, R154, R88 ;  /* 0x0000009a9458723c */ /* 0x040fe20000041858 */
[----:B------:R-:W2:Y:S05]  /*f340*/  LDSM.16.MT88.4 R152, [R212+0x16800] ;  /* 0x01680000d498783b */ /* 0x000eaa0000004200 */
[C---:B------:R-:W-:Y:S03]  /*f350*/  HMMA.16816.F32.BF16 R92, R148.reuse, R172, R92 ;  /* 0x000000ac945c723c */ /* 0x040fe6000004185c */
[----:B------:R-:W1:Y:S01]  /*f360*/  MUFU.EX2 R179, R179 ;  /* 0x000000b300b37308 */ /* 0x000e620000000800 */
[----:B----4-:R-:W-:Y:S02]  /*f370*/  LDSM.16.MT88.4 R24, [R210+0x11000] ;  /* 0x01100000d218783b */ /* 0x010fe40000004200 */
[C---:B------:R-:W-:Y:S07]  /*f380*/  HMMA.16816.F32.BF16 R96, R148.reuse, R174, R96 ;  /* 0x000000ae9460723c */ /* 0x040fee0000041860 */
[----:B------:R-:W-:Y:S01]  /*f390*/  MUFU.EX2 R190, R190 ;  /* 0x000000be00be7308 */ /* 0x000fe20000000800 */
[----:B------:R-:W-:Y:S01]  /*f3a0*/  LDSM.16.MT88.4 R172, [R208+0x16800] ;  /* 0x01680000d0ac783b */ /* 0x000fe20000004200 */
[C---:B------:R-:W-:Y:S03]  /*f3b0*/  HMMA.16816.F32.BF16 R100, R148.reuse, R160, R100 ;  /* 0x000000a09464723c */ /* 0x040fe60000041864 */
[C---:B---3--:R-:W-:Y:S03]  /*f3c0*/  F2FP.BF16.F32.PACK_AB R21, R177.reuse, R176 ;  /* 0x000000b0b115723e */ /* 0x048fe600000010ff */
[C---:B------:R-:W-:Y:S01]  /*f3d0*/  HMMA.16816.F32.BF16 R104, R148.reuse, R162, R104 ;  /* 0x000000a29468723c */ /* 0x040fe20000041868 */
[----:B------:R-:W3:Y:S04]  /*f3e0*/  LDSM.16.MT88.4 R160, [R210+0x16800] ;  /* 0x01680000d2a0783b */ /* 0x000ee80000004200 */
[----:B------:R-:W-:Y:S01]  /*f3f0*/  FADD.FTZ R187, R177, R187 ;  /* 0x000000bbb1bb7221 */ /* 0x000fe20000010000 */
[C---:B-1----:R-:W-:Y:S05]  /*f400*/  HMMA.16816.F32.BF16 R108, R148.reuse, R156, R108 ;  /* 0x0000009c946c723c */ /* 0x042fea000004186c */
[----:B------:R-:W-:Y:S01]  /*f410*/  FADD.FTZ R187, R178, R187 ;  /* 0x000000bbb2bb7221 */ /* 0x000fe20000010000 */
[C---:B------:R-:W-:Y:S01]  /*f420*/  HMMA.16816.F32.BF16 R112, R148.reuse, R158, R112 ;  /* 0x0000009e9470723c */ /* 0x040fe20000041870 */
[----:B------:R-:W1:Y:S04]  /*f430*/  LDSM.16.MT88.4 R156, [R209+0x16800] ;  /* 0x01680000d19c783b */ /* 0x000e680000004200 */
[C---:B------:R-:W-:Y:S01]  /*f440*/  FADD.FTZ R187, R179.reuse, R187 ;  /* 0x000000bbb3bb7221 */ /* 0x040fe20000010000 */
[C---:B--2---:R-:W-:Y:S06]  /*f450*/  HMMA.16816.F32.BF16 R116, R148.reuse, R168, R116 ;  /* 0x000000a89474723c */ /* 0x044fec0000041874 */
[C---:B------:R-:W-:Y:S01]  /*f460*/  HMMA.16816.F32.BF16 R120, R148.reuse, R170, R120 ;  /* 0x000000aa9478723c */ /* 0x040fe20000041878 */
[----:B------:R-:W2:Y:S05]  /*f470*/  LDSM.16.MT88.4 R168, [R212+0x11000] ;  /* 0x01100000d4a8783b */ /* 0x000eaa0000004200 */
[C---:B------:R-:W-:Y:S06]  /*f480*/  HMMA.16816.F32.BF16 R124, R148.reuse, R152, R124 ;  /* 0x00000098947c723c */ /* 0x040fec000004187c */
[C---:B------:R-:W-:Y:S01]  /*f490*/  HMMA.16816.F32.BF16 R128, R148.reuse, R154, R128 ;  /* 0x0000009a9480723c */ /* 0x040fe20000041880 */
[----:B------:R-:W4:Y:S05]  /*f4a0*/  LDSM.16.MT88.4 R152, [R209+0x11000] ;  /* 0x01100000d198783b */ /* 0x000f2a0000004200 */
[C---:B---3--:R-:W-:Y:S06]  /*f4b0*/  HMMA.16816.F32.BF16 R132, R148.reuse, R160, R132 ;  /* 0x000000a09484723c */ /* 0x048fec0000041884 */
[C---:B------:R-:W-:Y:S05]  /*f4c0*/  HMMA.16816.F32.BF16 R136, R148.reuse, R162, R136 ;  /* 0x000000a29488723c */ /* 0x040fea0000041888 */
[----:B------:R-:W-:Y:S01]  /*f4d0*/  MOV R161, R23 ;  /* 0x0000001700a17202 */ /* 0x000fe20000000f00 */
[C---:B-1----:R-:W-:Y:S05]  /*f4e0*/  HMMA.16816.F32.BF16 R140, R148.reuse, R156, R140 ;  /* 0x0000009c948c723c */ /* 0x042fea000004188c */
[----:B------:R-:W-:Y:S01]  /*f4f0*/  F2FP.BF16.F32.PACK_AB R23, R179, R178 ;  /* 0x000000b2b317723e */ /* 0x000fe200000010ff */
[C---:B------:R-:W-:Y:S01]  /*f500*/  HMMA.16816.F32.BF16 R144, R148.reuse, R158, R144 ;  /* 0x0000009e9490723c */ /* 0x040fe20000041890 */
[----:B------:R-:W-:Y:S05]  /*f510*/  LDSM.16.MT88.4 R156, [R212+0x13000] ;  /* 0x01300000d49c783b */ /* 0x000fea0000004200 */
[C---:B------:R-:W-:Y:S01]  /*f520*/  HMMA.16816.F32.BF16 R12, R148.reuse, R172, R12 ;  /* 0x000000ac940c723c */ /* 0x040fe2000004180c */
[----:B------:R-:W-:Y:S05]  /*f530*/  MUFU.EX2 R172, R28 ;  /* 0x0000001c00ac7308 */ /* 0x000fea0000000800 */
[----:B------:R-:W-:Y:S01]  /*f540*/  HMMA.16816.F32.BF16 R16, R148, R174, R16 ;  /* 0x000000ae9410723c */ /* 0x000fe20000041810 */
[----:B------:R-:W1:Y:S04]  /*f550*/  LDSM.16.MT88.4 R148, [R208+0x11000] ;  /* 0x01100000d094783b */ /* 0x000e680000004200 */
[----:B------:R-:W-:Y:S01]  /*f560*/  MUFU.EX2 R174, R30 ;  /* 0x0000001e00ae7308 */ /* 0x000fe20000000800 */
[----:B------:R-:W-:Y:S02]  /*f570*/  MOV R173, R22 ;  /* 0x0000001600ad7202 */ /* 0x000fe40000000f00 */
[----:B------:R-:W-:Y:S03]  /*f580*/  F2FP.BF16.F32.PACK_AB R22, R161, R194 ;  /* 0x000000c2a116723e */ /* 0x000fe600000010ff */
[----:B------:R-:W-:Y:S02]  /*f590*/  MOV R175, R161 ;  /* 0x000000a100af7202 */ /* 0x000fe40000000f00 */
[----:B------:R-:W3:Y:S02]  /*f5a0*/  LDSM.16.MT88.4 R160, [R210+0x13000] ;  /* 0x01300000d2a0783b */ /* 0x000ee40000004200 */
[C---:B--2---:R-:W-:Y:S06]  /*f5b0*/  HMMA.16816.F32.BF16 R4, R20.reuse, R168, R4 ;  /* 0x000000a81404723c */ /* 0x044fec0000041804 */
[C---:B------:R-:W-:Y:S01]  /*f5c0*/  HMMA.16816.F32.BF16 R8, R20.reuse, R170, R8 ;  /* 0x000000aa1408723c */ /* 0x040fe20000041808 */
[----:B------:R-:W-:Y:S05]  /*f5d0*/  LDSM.16.MT88.4 R168, [R209+0x11800] ;  /* 0x01180000d1a8783b */ /* 0x000fea0000004200 */
        /* <DEDUP_REMOVED lines=11> */
[----:B------:R-:W1:Y:S05]  /*f690*/  LDSM.16.MT88.4 R156, [R210+0x15000] ;  /* 0x01500000d29c783b */ /* 0x000e6a0000004200 */
[C---:B---3--:R-:W-:Y:S06]  /*f6a0*/  HMMA.16816.F32.BF16 R68, R20.reuse, R160, R68 ;  /* 0x000000a01444723c */ /* 0x048fec0000041844 */
[C---:B------:R-:W-:Y:S01]  /*f6b0*/  HMMA.16816.F32.BF16 R72, R20.reuse, R162, R72 ;  /* 0x000000a21448723c */ /* 0x040fe20000041848 */
[----:B------:R-:W3:Y:S05]  /*f6c0*/  LDSM.16.MT88.4 R160, [R209+0x15000] ;  /* 0x01500000d1a0783b */ /* 0x000eea0000004200 */
[C---:B--2---:R-:W-:Y:S06]  /*f6d0*/  HMMA.16816.F32.BF16 R76, R20.reuse, R24, R76 ;  /* 0x00000018144c723c */ /* 0x044fec000004184c */
        /* <DEDUP_REMOVED lines=11> */
[C---:B---3--:R-:W-:Y:S01]  /*f790*/  HMMA.16816.F32.BF16 R108, R20.reuse, R160, R108 ;  /* 0x000000a0146c723c */ /* 0x048fe2000004186c */
[----:B------:R-:W-:Y:S05]  /*f7a0*/  MUFU.EX2 R161, R31 ;  /* 0x0000001f00a17308 */ /* 0x000fea0000000800 */
[C---:B------:R-:W-:Y:S06]  /*f7b0*/  HMMA.16816.F32.BF16 R112, R20.reuse, R162, R112 ;  /* 0x000000a21470723c */ /* 0x040fec0000041870 */
[C---:B--2---:R-:W-:Y:S05]  /*f7c0*/  HMMA.16816.F32.BF16 R116, R20.reuse, R24, R116 ;  /* 0x000000181474723c */ /* 0x044fea0000041874 */
[----:B------:R-:W-:Y:S01]  /*f7d0*/  MOV R162, R192 ;  /* 0x000000c000a27202 */ /* 0x000fe20000000f00 */
[C---:B------:R-:W-:Y:S01]  /*f7e0*/  HMMA.16816.F32.BF16 R120, R20.reuse, R26, R120 ;  /* 0x0000001a1478723c */ /* 0x040fe20000041878 */
[----:B------:R-:W2:Y:S01]  /*f7f0*/  LDSM.16.MT88.4 R24, [R208+0x17000] ;  /* 0x01700000d018783b */ /* 0x000ea20000004200 */
[----:B------:R3:W3:Y:S03]  /*f800*/  MUFU.EX2 R192, R34 ;  /* 0x0000002200c07308 */ /* 0x0006e60000000800 */
[----:B------:R-:W-:Y:S01]  /*f810*/  MOV R163, R231 ;  /* 0x000000e700a37202 */ /* 0x000fe20000000f00 */
[C---:B----4-:R-:W-:Y:S06]  /*f820*/  HMMA.16816.F32.BF16 R124, R20.reuse, R152, R124 ;  /* 0x00000098147c723c */ /* 0x050fec000004187c */
[----:B------:R-:W-:Y:S01]  /*f830*/  MUFU.EX2 R231, R32 ;  /* 0x0000002000e77308 */ /* 0x000fe20000000800 */
[C---:B------:R-:W-:Y:S01]  /*f840*/  HMMA.16816.F32.BF16 R128, R20.reuse, R154, R128 ;  /* 0x0000009a1480723c */ /* 0x040fe20000041880 */
[----:B------:R-:W-:Y:S05]  /*f850*/  LDSM.16.MT88.4 R152, [R210+0x11800] ;  /* 0x01180000d298783b */ /* 0x000fea0000004200 */
[C---:B-1----:R-:W-:Y:S05]  /*f860*/  HMMA.16816.F32.BF16 R132, R20.reuse, R148, R132 ;  /* 0x000000941484723c */ /* 0x042fea0000041884 */
[--C-:B---3--:R-:W-:Y:S01]  /*f870*/  FFMA.FTZ R34, R29, UR4, -R189.reuse ;  /* 0x000000041d227c23 */ /* 0x108fe200080108bd */
[C---:B------:R-:W-:Y:S01]  /*f880*/  HMMA.16816.F32.BF16 R136, R20.reuse, R150, R136 ;  /* 0x000000961488723c */ /* 0x040fe20000041888 */
[----:B------:R-:W1:Y:S02]  /*f890*/  LDSM.16.MT88.4 R28, [R212+0x11800] ;  /* 0x01180000d41c783b */ /* 0x000e640000004200 */
[----:B------:R3:W4:Y:S02]  /*f8a0*/  MUFU.EX2 R160, R34 ;  /* 0x0000002200a07308 */ /* 0x0007240000000800 */
[----:B------:R-:W-:Y:S01]  /*f8b0*/  FFMA.FTZ R189, R33, UR4, -R189 ;  /* 0x0000000421bd7c23 */ /* 0x000fe200080108bd */
[C---:B------:R-:W-:Y:S05]  /*f8c0*/  HMMA.16816.F32.BF16 R140, R20.reuse, R156, R140 ;  /* 0x0000009c148c723c */ /* 0x040fea000004188c */
[----:B------:R-:W-:Y:S01]  /*f8d0*/  F2FP.BF16.F32.PACK_AB R151, R190, R192 ;  /* 0x000000c0be97723e */ /* 0x000fe200000010ff */
[C---:B------:R-:W-:Y:S01]  /*f8e0*/  HMMA.16816.F32.BF16 R144, R20.reuse, R158, R144 ;  /* 0x0000009e1490723c */ /* 0x040fe20000041890 */
[----:B------:R-:W4:Y:S04]  /*f8f0*/  MUFU.EX2 R189, R189 ;  /* 0x000000bd00bd7308 */ /* 0x000f280000000800 */
[----:B------:R-:W-:Y:S01]  /*f900*/  MOV R156, R162 ;  /* 0x000000a2009c7202 */ /* 0x000fe20000000f00 */
[C---:B--2---:R-:W-:Y:S01]  /*f910*/  HMMA.16816.F32.BF16 R12, R20.reuse, R24, R12 ;  /* 0x00000018140c723c */ /* 0x044fe2000004180c */
[----:B---3--:R-:W2:Y:S04]  /*f920*/  LDSM.16.MT88.4 R32, [R208+0x11800] ;  /* 0x01180000d020783b */ /* 0x008ea80000004200 */
[----:B------:R-:W-:Y:S01]  /*f930*/  MOV R158, R174 ;  /* 0x000000ae009e7202 */ /* 0x000fe20000000f00 */
[----:B------:R-:W-:Y:S03]  /*f940*/  HMMA.16816.F32.BF16 R16, R20, R26, R16 ;  /* 0x0000001a1410723c */ /* 0x000fe60000041810 */
[----:B------:R-:W-:Y:S02]  /*f950*/  LDSM.16.MT88.4 R20, [R210+0x13800] ;  /* 0x01380000d214783b */ /* 0x000fe40000004200 */
[----:B------:R-:W-:Y:S02]  /*f960*/  MOV R24, R172 ;  /* 0x000000ac00187202 */ /* 0x000fe40000000f00 */
[----:B----4-:R-:W-:Y:S04]  /*f970*/  MOV R26, R160 ;  /* 0x000000a0001a7202 */ /* 0x010fe80000000f00 */
[----:B------:R-:W-:Y:S02]  /*f980*/  MOV R27, R161 ;  /* 0x000000a1001b7202 */ /* 0x000fe40000000f00 */
[----:B------:R-:W-:Y:S02]  /*f990*/  F2FP.BF16.F32.PACK_AB R148, R26, R24 ;  /* 0x000000181a94723e */ /* 0x000fe400000010ff */
[-C--:B------:R-:W-:Y:S02]  /*f9a0*/  F2FP.BF16.F32.PACK_AB R149, R27, R158.reuse ;  /* 0x0000009e1b95723e */ /* 0x080fe400000010ff */
[----:B------:R-:W-:Y:S02]  /*f9b0*/  F2FP.BF16.F32.PACK_AB R150, R189, R231 ;  /* 0x000000e7bd96723e */ /* 0x000fe400000010ff */
[----:B------:R-:W-:Y:S02]  /*f9c0*/  MOV R157, R163 ;  /* 0x000000a3009d7202 */ /* 0x000fe40000000f00 */
[----:B------:R-:W-:Y:S02]  /*f9d0*/  MOV R159, R175 ;  /* 0x000000af009f7202 */ /* 0x000fe40000000f00 */
[----:B------:R-:W-:Y:S01]  /*f9e0*/  MOV R25, R173 ;  /* 0x000000ad00197202 */ /* 0x000fe20000000f00 */
[C---:B-1----:R-:W-:Y:S01]  /*f9f0*/  HMMA.16816.F32.BF16 R160, R148.reuse, R28, R4 ;  /* 0x0000001c94a0723c */ /* 0x042fe20000041804 */
[----:B------:R-:W1:Y:S06]  /*fa00*/  LDSM.16.MT88.4 R172, [R212+0x13800] ;  /* 0x01380000d4ac783b */ /* 0x000e6c0000004200 */
        /* <DEDUP_REMOVED lines=12> */
[C---:B------:R-:W-:Y:S01]  /*fad0*/  HMMA.16816.F32.BF16 R44, R148.reuse, R168, R44 ;  /* 0x000000a8942c723c */ /* 0x040fe2000004182c */
[----:B------:R3:W5:Y:S04]  /*fae0*/  LDL.LU R192, [R1+0x8] ;  /* 0x0000080001c07983 */ /* 0x0007680000300800 */
[----:B------:R-:W-:Y:S01]  /*faf0*/  MOV R30, R4 ;  /* 0x00000004001e7202 */ /* 0x000fe20000000f00 */
[C---:B------:R-:W-:Y:S05]  /*fb00*/  HMMA.16816.F32.BF16 R48, R148.reuse, R170, R48 ;  /* 0x000000aa9430723c */ /* 0x040fea0000041830 */
[----:B------:R-:W-:Y:S01]  /*fb10*/  MOV R31, R5 ;  /* 0x00000005001f7202 */ /* 0x000fe20000000f00 */
[C---:B--2---:R-:W-:Y:S05]  /*fb20*/  HMMA.16816.F32.BF16 R52, R148.reuse, R32, R52 ;  /* 0x000000209434723c */ /* 0x044fea0000041834 */
[----:B------:R-:W-:Y:S01]  /*fb30*/  MOV R152, R6 ;  /* 0x0000000600987202 */ /* 0x000fe20000000f00 */
[C---:B------:R-:W-:Y:S05]  /*fb40*/  HMMA.16816.F32.BF16 R56, R148.reuse, R34, R56 ;  /* 0x000000229438723c */ /* 0x040fea0000041838 */
[----:B------:R-:W-:Y:S01]  /*fb50*/  MOV R153, R7 ;  /* 0x0000000700997202 */ /* 0x000fe20000000f00 */
[C---:B-1----:R-:W-:Y:S01]  /*fb60*/  HMMA.16816.F32.BF16 R60, R148.reuse, R172, R60 ;  /* 0x000000ac943c723c */ /* 0x042fe2000004183c */
[----:B------:R-:W1:Y:S04]  /*fb70*/  LDSM.16.MT88.4 R4, [R209+0x13800] ;  /* 0x01380000d104783b */ /* 0x000e680000004200 */
[----:B------:R-:W-:Y:S01]  /*fb80*/  MOV R169, R11 ;  /* 0x0000000b00a97202 */ /* 0x000fe20000000f00 */
[C---:B------:R-:W-:Y:S03]  /*fb90*/  HMMA.16816.F32.BF16 R64, R148.reuse, R174, R64 ;  /* 0x000000ae9440723c */ /* 0x040fe60000041840 */
[----:B------:R-:W2:Y:S02]  /*fba0*/  LDSM.16.MT88.4 R8, [R208+0x13800] ;  /* 0x01380000d008783b */ /* 0x000ea40000004200 */
[----:B------:R-:W-:Y:S01]  /*fbb0*/  MOV R168, R26 ;  /* 0x0000001a00a87202 */ /* 0x000fe20000000f00 */
[C---:B------:R-:W-:Y:S05]  /*fbc0*/  HMMA.16816.F32.BF16 R68, R148.reuse, R20, R68 ;  /* 0x000000149444723c */ /* 0x040fea0000041844 */
[----:B------:R-:W-:Y:S01]  /*fbd0*/  MOV R171, R27 ;  /* 0x0000001b00ab7202 */ /* 0x000fe20000000f00 */
[C---:B------:R-:W-:Y:S01]  /*fbe0*/  HMMA.16816.F32.BF16 R72, R148.reuse, R22, R72 ;  /* 0x000000169448723c */ /* 0x040fe20000041848 */
[----:B------:R-:W-:Y:S04]  /*fbf0*/  LDSM.16.MT88.4 R20, [R208+0x15800] ;  /* 0x01580000d014783b */ /* 0x000fe80000004200 */
[----:B------:R-:W-:Y:S02]  /*fc00*/  MOV R170, R24 ;  /* 0x0000001800aa7202 */ /* 0x000fe40000000f00 */
[----:B------:R-:W-:Y:S02]  /*fc10*/  MOV R33, R25 ;  /* 0x0000001900217202 */ /* 0x000fe40000000f00 */
[----:B------:R-:W4:Y:S02]  /*fc20*/  LDSM.16.MT88.4 R24, [R212+0x15800] ;  /* 0x01580000d418783b */ /* 0x000f240000004200 */
[----:B------:R-:W-:Y:S02]  /*fc30*/  MOV R173, R152 ;  /* 0x0000009800ad7202 */ /* 0x000fe40000000f00 */
[----:B------:R-:W-:Y:S02]  /*fc40*/  MOV R172, R153 ;  /* 0x0000009900ac7202 */ /* 0x000fe40000000f00 */
[----:B------:R-:W-:Y:S01]  /*fc50*/  MOV R153, R30 ;  /* 0x0000001e00997202 */ /* 0x000fe20000000f00 */
[----:B------:R-:W-:Y:S01]  /*fc60*/  FADD.FTZ R187, R173, R187 ;  /* 0x000000bbadbb7221 */ /* 0x000fe20000010000 */
[----:B------:R-:W-:Y:S02]  /*fc70*/  MOV R152, R31 ;  /* 0x0000001f00987202 */ /* 0x000fe40000000f00 */
[----:B------:R-:W-:Y:S01]  /*fc80*/  MOV R155, R28 ;  /* 0x0000001c009b7202 */ /* 0x000fe20000000f00 */
[----:B------:R-:W-:Y:S01]  /*fc90*/  FADD.FTZ R187, R171, R187 ;  /* 0x000000bbabbb7221 */ /* 0x000fe20000010000 */
[----:B------:R-:W-:Y:S01]  /*fca0*/  MOV R154, R29 ;  /* 0x0000001d009a7202 */ /* 0x000fe20000000f00 */
[C---:B-1----:R-:W-:Y:S01]  /*fcb0*/  HMMA.16816.F32.BF16 R76, R148.reuse, R4, R76 ;  /* 0x00000004944c723c */ /* 0x042fe2000004184c */
[----:B------:R-:W1:Y:S02]  /*fcc0*/  LDSM.16.MT88.4 R28, [R210+0x15800] ;  /* 0x01580000d21c783b */ /* 0x000e640000004200 */
[----:B------:R-:W-:Y:S01]  /*fcd0*/  MOV R175, R33 ;  /* 0x0000002100af7202 */ /* 0x000fe20000000f00 */
[----:B------:R-:W-:Y:S02]  /*fce0*/  FADD.FTZ R187, R169, R187 ;  /* 0x000000bba9bb7221 */ /* 0x000fe40000010000 */
[C---:B------:R-:W-:Y:S03]  /*fcf0*/  HMMA.16816.F32.BF16 R80, R148.reuse, R6, R80 ;  /* 0x000000069450723c */ /* 0x040fe60000041850 */
[----:B------:R-:W3:Y:S02]  /*fd00*/  LDSM.16.MT88.4 R32, [R209+0x15800] ;  /* 0x01580000d120783b */ /* 0x000ee40000004200 */
[----:B------:R-:W-:Y:S01]  /*fd10*/  FADD.FTZ R188, R175, R188 ;  /* 0x000000bcafbc7221 */ /* 0x000fe20000010000 */
[C---:B--2---:R-:W-:Y:S05]  /*fd20*/  HMMA.16816.F32.BF16 R84, R148.reuse, R8, R84 ;  /* 0x000000089454723c */ /* 0x044fea0000041854 */
[----:B------:R-:W2:Y:S01]  /*fd30*/  LDSM.16.MT88.4 R4, [R212+0x17800] ;  /* 0x01780000d404783b */ /* 0x000ea20000004200 */
[C---:B------:R-:W-:Y:S05]  /*fd40*/  HMMA.16816.F32.BF16 R88, R148.reuse, R10, R88 ;  /* 0x0000000a9458723c */ /* 0x040fea0000041858 */
[----:B------:R-:W-:Y:S01]  /*fd50*/  FADD.FTZ R188, R154, R188 ;  /* 0x000000bc9abc7221 */ /* 0x000fe20000010000 */
[----:B------:R-:W-:Y:S01]  /*fd60*/  FADD.FTZ R244, R190, R187 ;  /* 0x000000bbbef47221 */ /* 0x000fe20000010000 */
[----:B------:R-:W2:Y:S01]  /*fd70*/  LDSM.16.MT88.4 R8, [R210+0x17800] ;  /* 0x01780000d208783b */ /* 0x000ea20000004200 */
[C---:B----4-:R-:W-:Y:S03]  /*fd80*/  HMMA.16816.F32.BF16 R92, R148.reuse, R24, R92 ;  /* 0x00000018945c723c */ /* 0x050fe6000004185c */
[----:B------:R-:W-:Y:S03]  /*fd90*/  FADD.FTZ R188, R155, R188 ;  /* 0x000000bc9bbc7221 */ /* 0x000fe60000010000 */
        /* <DEDUP_REMOVED lines=8> */
[C---:B---3--:R-:W-:Y:S05]  /*fe20*/  HMMA.16816.F32.BF16 R108, R148.reuse, R32, R108 ;  /* 0x00000020946c723c */ /* 0x048fea000004186c */
[----:B------:R-:W-:Y:S01]  /*fe30*/  FADD.FTZ R188, R170, R188 ;  /* 0x000000bcaabc7221 */ /* 0x000fe20000010000 */
[C---:B------:R-:W-:Y:S05]  /*fe40*/  HMMA.16816.F32.BF16 R112, R148.reuse, R34, R112 ;  /* 0x000000229470723c */ /* 0x040fea0000041870 */
[----:B------:R-:W-:Y:S01]  /*fe50*/  FADD.FTZ R188, R168, R188 ;  /* 0x000000bca8bc7221 */ /* 0x000fe20000010000 */
[C---:B------:R-:W-:Y:S05]  /*fe60*/  HMMA.16816.F32.BF16 R116, R148.reuse, R20, R116 ;  /* 0x000000149474723c */ /* 0x040fea0000041874 */
[----:B------:R-:W-:Y:S01]  /*fe70*/  FADD.FTZ R188, R231, R188 ;  /* 0x000000bce7bc7221 */ /* 0x000fe20000010000 */
[C---:B------:R-:W-:Y:S01]  /*fe80*/  HMMA.16816.F32.BF16 R120, R148.reuse, R22, R120 ;  /* 0x000000169478723c */ /* 0x040fe20000041878 */
[----:B------:R-:W3:Y:S04]  /*fe90*/  S2R R231, SR_TID.X ;  /* 0x0000000000e77919 */ /* 0x000ee80000002100 */
[----:B------:R-:W-:Y:S01]  /*fea0*/  FADD.FTZ R245, R189, R188 ;  /* 0x000000bcbdf57221 */ /* 0x000fe20000010000 */
[C---:B--2---:R-:W-:Y:S06]  /*feb0*/  HMMA.16816.F32.BF16 R124, R148.reuse, R4, R124 ;  /* 0x00000004947c723c */ /* 0x044fec000004187c */
[C---:B------:R-:W-:Y:S06]  /*fec0*/  HMMA.16816.F32.BF16 R128, R148.reuse, R6, R128 ;  /* 0x000000069480723c */ /* 0x040fec0000041880 */
[C---:B------:R-:W-:Y:S06]  /*fed0*/  HMMA.16816.F32.BF16 R132, R148.reuse, R8, R132 ;  /* 0x000000089484723c */ /* 0x040fec0000041884 */
[C---:B------:R-:W-:Y:S06]  /*fee0*/  HMMA.16816.F32.BF16 R136, R148.reuse, R10, R136 ;  /* 0x0000000a9488723c */ /* 0x040fec0000041888 */
[C---:B----4-:R-:W-:Y:S05]  /*fef0*/  HMMA.16816.F32.BF16 R140, R148.reuse, R24, R140 ;  /* 0x00000018948c723c */ /* 0x050fea000004188c */
[----:B---3--:R-:W-:Y:S01]  /*ff00*/  SHF.L.U32 R231, R231, 0x1, RZ ;  /* 0x00000001e7e77819 */ /* 0x008fe200000006ff */
[C---:B------:R-:W-:Y:S05]  /*ff10*/  HMMA.16816.F32.BF16 R144, R148.reuse, R26, R144 ;  /* 0x0000001a9490723c */ /* 0x040fea0000041890 */
[----:B------:R-:W-:Y:S01]  /*ff20*/  LOP3.LUT R231, R231, 0x6, RZ, 0xc0, !PT ;  /* 0x00000006e7e77812 */ /* 0x000fe200078ec0ff */
[C---:B-1----:R-:W-:Y:S06]  /*ff30*/  HMMA.16816.F32.BF16 R152, R148.reuse, R28, R12 ;  /* 0x0000001c9498723c */ /* 0x042fec000004180c */
[----:B------:R-:W-:Y:S01]  /*ff40*/  HMMA.16816.F32.BF16 R148, R148, R30, R16 ;  /* 0x0000001e9494723c */ /* 0x000fe20000041810 */
[----:B------:R-:W-:Y:S11]  /*ff50*/  @!UPT UIADD3 URZ, URZ, URZ, URZ ;  /* 0x0000003f3f3ff290 */ /* 0x000ff6000fffe03f */
[----:B------:R-:W-:Y:S01]  /*ff60*/  @!UPT UIADD3 URZ, URZ, URZ, URZ ;  /* 0x0000003f3f3ff290 */ /* 0x000fe2000fffe03f */
[----:B------:R-:W-:Y:S11]  /*ff70*/  @P0 BRA `(.L_x_142) ;  /* 0xffffffc000640947 */ /* 0x000ff6000383ffff */
.L_x_141:
        /* <DEDUP_REMOVED lines=45> */
.L_x_145:
        /* <DEDUP_REMOVED lines=15> */
.L_x_146:
        /* <DEDUP_REMOVED lines=358> */
.L_x_148:
[----:B------:R-:W-:Y:S05]  /*119a0*/  BSYNC B0 ;  /* 0x0000000000007941 */ /* 0x000fea0003800000 */
.L_x_147:
        /* <DEDUP_REMOVED lines=40> */
.L_x_150:
[----:B------:R-:W-:Y:S05]  /*11c30*/  BSYNC B0 ;  /* 0x0000000000007941 */ /* 0x000fea0003800000 */
.L_x_149:
        /* <DEDUP_REMOVED lines=27> */
.L_x_152:
[----:B------:R-:W-:Y:S05]  /*11df0*/  BSYNC B0 ;  /* 0x0000000000007941 */ /* 0x000fea0003800000 */
.L_x_151:
        /* <DEDUP_REMOVED lines=27> */
.L_x_154:
[----:B------:R-:W-:Y:S05]  /*11fb0*/  BSYNC B0 ;  /* 0x0000000000007941 */ /* 0x000fea0003800000 */
.L_x_153:
        /* <DEDUP_REMOVED lines=27> */
.L_x_106:
[----:B------:R-:W-:Y:S01]  /*12170*/  UISETP.NE.AND UP4, UPT, UR14, -0x1, UPT ;  /* 0xffffffff0e00788c */ /* 0x000fe2000bf85270 */
[----:B------:R-:W-:Y:S01]  /*12180*/  SHF.R.S32.HI R16, RZ, 0x1f, R80 ;  /* 0x0000001fff107819 */ /* 0x000fe20000011450 */
[----:B------:R-:W-:Y:S01]  /*12190*/  ULDC.U8 UR8, c[0x0][0x3d9] ;  /* 0x0000f64000087ab9 */ /* 0x000fe20000000000 */
[----:B------:R-:W-:Y:S01]  /*121a0*/  USHF.R.S32.HI UR17, URZ, 0x1f, UR32 ;  /* 0x0000001f3f117899 */ /* 0x000fe20008011420 */
[----:B------:R-:W-:Y:S01]  /*121b0*/  IMAD.U32 R14, RZ, RZ, UR15 ;  /* 0x0000000fff0e7e24 */ /* 0x000fe2000f8e00ff */
[----:B------:R-:W-:Y:S01]  /*121c0*/  UISETP.NE.AND UP2, UPT, UR8, URZ, UPT ;  /* 0x0000003f0800728c */ /* 0x000fe2000bf45270 */
[----:B------:R-:W-:Y:S01]  /*121d0*/  LEA.HI R16, R16, R80, RZ, 0x3 ;  /* 0x0000005010107211 */ /* 0x000fe200078f18ff */
[----:B------:R-:W-:Y:S01]  /*121e0*/  UIADD3 UR16, -UR25, UR16, URZ ;  /* 0x0000001019107290 */ /* 0x000fe2000fffe13f */
[----:B------:R-:W-:Y:S01]  /*121f0*/  BSSY B0, `(.L_x_155) ;  /* 0x0000051000007945 */ /* 0x000fe20003800000 */
[----:B------:R-:W-:Y:S01]  /*12200*/  UMOV UR20, URZ ;  /* 0x0000003f00147c82 */ /* 0x000fe20008000000 */
        /* <DEDUP_REMOVED lines=18> */
[----:B------:R-:W-:Y:S01]  /*12330*/  @UP2 ULDC.64 UR4, c[0x0][0x2c0] ;  /* 0x0000b00000042ab9 */ /* 0x000fe20000000a00 */
[----:B------:R-:W-:Y:S01]  /*12340*/  @!UP2 ULDC UR9, c[0x0][0x270] ;  /* 0x00009c000009aab9 */ /* 0x000fe20000000800 */
[----:B------:R-:W-:Y:S01]  /*12350*/  UISETP.NE.OR UP3, UPT, UR8, URZ, !UP3 ;  /* 0x0000003f0800728c */ /* 0x000fe2000df65670 */
[C---:B------:R-:W-:Y:S01]  /*12360*/  VIADD R6, R7.reuse, 0x40 ;  /* 0x0000004007067836 */ /* 0x040fe20000000000 */
[----:B------:R-:W-:Y:S01]  /*12370*/  @UP2 UMOV UR18, 0x1 ;  /* 0x0000000100122882 */ /* 0x000fe20000000000 */
[----:B------:R-:W-:Y:S01]  /*12380*/  @!UP2 ULDC UR8, c[0x0][0x2c4] ;  /* 0x0000b1000008aab9 */ /* 0x000fe20000000800 */
[----:B------:R-:W-:Y:S01]  /*12390*/  UISETP.NE.OR UP1, UPT, UR14, -0x1, UP3 ;  /* 0xffffffff0e00788c */ /* 0x000fe20009f25670 */
[C---:B------:R-:W-:Y:S01]  /*123a0*/  VIADD R5, R7.reuse, 0x80 ;  /* 0x0000008007057836 */ /* 0x040fe20000000000 */
[----:B------:R-:W-:Y:S01]  /*123b0*/  @UP0 ULDC UR8, c[0x0][0x2e4] ;  /* 0x0000b90000080ab9 */ /* 0x000fe20000000800 */
[----:B------:R-:W-:Y:S01]  /*123c0*/  @UP4 UIMAD UR7, UR14, UR7, UR11 ;  /* 0x000000070e0742a4 */ /* 0x000fe2000f8e020b */
        /* <DEDUP_REMOVED lines=23> */
[----:B------:R-:W-:Y:S01]  /*12540*/  UMOV UR21, URZ ;  /* 0x0000003f00157c82 */ /* 0x000fe20008000000 */
[----:B------:R-:W-:Y:S01]  /*12550*/  USHF.R.S32.HI UR4, URZ, 0x1f, UR6 ;  /* 0x0000001f3f047899 */ /* 0x000fe20008011406 */
[----:B------:R-:W-:Y:S01]  /*12560*/  VIADD R3, R16, 0x10 ;  /* 0x0000001010037836 */ /* 0x000fe20000000000 */
[----:B------:R-:W-:Y:S01]  /*12570*/  @!UP3 USHF.R.S32.HI UR21, URZ, 0x1f, UR14 ;  /* 0x0000001f3f15b899 */ /* 0x000fe2000801140e */
[----:B------:R-:W-:Y:S01]  /*12580*/  VIADD R13, R11, UR5 ;  /* 0x000000050b0d7c36 */ /* 0x000fe20008000000 */
[----:B------:R-:W-:-:S02]  /*12590*/  USHF.R.S32.HI UR7, URZ, 0x1f, UR11 ;  /* 0x0000001f3f077899 */ /* 0x000fc4000801140b */
        /* <DEDUP_REMOVED lines=22> */
.L_x_156:
[----:B------:R-:W-:Y:S05]  /*12700*/  BSYNC B0 ;  /* 0x0000000000007941 */ /* 0x000fea0003800000 */
.L_x_155:
        /* <DEDUP_REMOVED lines=25> */
.L_x_158:
[----:B------:R-:W-:Y:S05]  /*128a0*/  BSYNC B0 ;  /* 0x0000000000007941 */ /* 0x000fea0003800000 */
.L_x_157:
        /* <DEDUP_REMOVED lines=24> */
.L_x_160:
[----:B------:R-:W-:Y:S05]  /*12a30*/  BSYNC B0 ;  /* 0x0000000000007941 */ /* 0x000fea0003800000 */
.L_x_159:
        /* <DEDUP_REMOVED lines=26> */
.L_x_162:
[----:B------:R-:W-:Y:S05]  /*12be0*/  BSYNC B0 ;  /* 0x0000000000007941 */ /* 0x000fea0003800000 */
.L_x_161:
        /* <DEDUP_REMOVED lines=10> */
.L_x_164:
[----:B------:R-:W-:Y:S05]  /*12c90*/  BSYNC B0 ;  /* 0x0000000000007941 */ /* 0x000fea0003800000 */
.L_x_163:
        /* <DEDUP_REMOVED lines=10> */
.L_x_166:
[----:B------:R-:W-:Y:S05]  /*12d40*/  BSYNC B0 ;  /* 0x0000000000007941 */ /* 0x000fea0003800000 */
.L_x_165:
        /* <DEDUP_REMOVED lines=10> */
.L_x_168:
[----:B------:R-:W-:Y:S05]  /*12df0*/  BSYNC B0 ;  /* 0x0000000000007941 */ /* 0x000fea0003800000 */
.L_x_167:
        /* <DEDUP_REMOVED lines=10> */
.L_x_169:
        /* <DEDUP_REMOVED lines=14> */
.L_x_1259:


//--------------------- .text._ZN5flash16flash_fwd_kernelI23Flash_fwd_kernel_traitsILi256ELi128ELi64ELi8ELb0ELb0EN7cutlass10bfloat16_tE19Flash_kernel_traitsILi256ELi128ELi64ELi8ES3_EELb0ELb1ELb0ELb0ELb0ELb1ELb0ELb0EEEvNS_16Flash_fwd_paramsE --------------------------
	.section	.text._ZN5flash16flash_fwd_kernelI23Flash_fwd_kernel_traitsILi256ELi128ELi64ELi8ELb0ELb0EN7cutlass10bfloat16_tE19Flash_kernel_traitsILi256ELi128ELi64ELi8ES3_EELb0ELb1ELb0ELb0ELb0ELb1ELb0ELb0EEEvNS_16Flash_fwd_paramsE,"ax",@progbits
	.align	128
        .global         _ZN5flash16flash_fwd_kernelI23Flash_fwd_kernel_traitsILi256ELi128ELi64ELi8ELb0ELb0EN7cutlass10bfloat16_tE19Flash_kernel_traitsILi256ELi128ELi64ELi8ES3_EELb0ELb1ELb0ELb0ELb0ELb1ELb0ELb0EEEvNS_16Flash_fwd_paramsE
        .type           _ZN5flash16flash_fwd_kernelI23Flash_fwd_kernel_traitsILi256ELi128ELi64ELi8ELb0ELb0EN7cutlass10bfloat16_tE19Flash_kernel_traitsILi256ELi128ELi64ELi8ES3_EELb0ELb1ELb0ELb0ELb0ELb1ELb0ELb0EEEvNS_16Flash_fwd_paramsE,@function
        .size           _ZN5flash16flash_fwd_kernelI23Flash_fwd_kernel_traitsILi256ELi128ELi64ELi8ELb0ELb0EN7cutlass10bfloat16_tE19Flash_kernel_traitsILi256ELi128ELi64ELi8ES3_EELb0ELb1ELb0ELb0ELb0ELb1ELb0ELb0EEEvNS_16Flash_fwd_paramsE,(.L_x_1260 - _ZN5flash16flash_fwd_kernelI23Flash_fwd_kernel_traitsILi256ELi128ELi64ELi8ELb0ELb0EN7cutlass10bfloat16_tE19Flash_kernel_traitsILi256ELi128ELi64ELi8ES3_EELb0ELb1ELb0ELb0ELb0ELb1ELb0ELb0EEEvNS_16Flash_fwd_paramsE)
        .other          _ZN5flash16flash_fwd_kernelI23Flash_fwd_kernel_traitsILi256ELi128ELi64ELi8ELb0ELb0EN7cutlass10bfloat16_tE19Flash_kernel_traitsILi256ELi128ELi64ELi8ES3_EELb0ELb1ELb0ELb0ELb0ELb1ELb0ELb0EEEvNS_16Flash_fwd_paramsE,@"STO_CUDA_ENTRY STV_DEFAULT"
_ZN5flash16flash_fwd_kernelI23Flash_fwd_kernel_traitsILi256ELi128ELi64ELi8ELb0ELb0EN7cutlass10bfloat16_tE19Flash_kernel_traitsILi256ELi128ELi64ELi8ES3_EELb0ELb1ELb0ELb0ELb0ELb1ELb0ELb0EEEvNS_16Flash_fwd_paramsE:
.text._ZN5flash16flash_fwd_kernelI23Flash_fwd_kernel_traitsILi256ELi128ELi64ELi8ELb0ELb0EN7cutlass10bfloat16_tE19Flash_kernel_traitsILi256ELi128ELi64ELi8ES3_EELb0ELb1ELb0ELb0ELb0ELb1ELb0ELb0EEEvNS_16Flash_fwd_paramsE:
        /* <DEDUP_REMOVED lines=55> */
.L_x_170:
[----:B------:R-:W-:-:S05]  /*0370*/  ULDC UR6, c[0x0][0x2c8] ;  /* 0x0000b20000067ab9 */ /* 0x000fca0000000800 */
.L_x_171:
        /* <DEDUP_REMOVED lines=38> */
[----:B------:R-:W-:Y:S01]  /*05e0*/  UIADD3 UR12, -UR23, UR15, URZ ;  /* 0x0000000f170c7290 */ /* 0x000fe2000fffe13f */
[----:B------:R-:W-:Y:S01]  /*05f0*/  IMAD.U32 R15, RZ, RZ, UR14 ;  /* 0x0000000eff0f7e24 */ /* 0x000fe2000f8e00ff */
[----:B------:R-:W-:-:S04]  /*0600*/  UISETP.NE.AND UP0, UPT, UR13, -0x1, UPT ;  /* 0xffffffff0d00788c */ /* 0x000fc8000bf05270 */
[----:B------:R-:W3:Y:S07]  /*0610*/  S2UR UR11, SR_CgaCtaId ;  /* 0x00000000000b79c3 */ /* 0x000eee0000008800 */
[----:B------:R-:W-:Y:S02]  /*0620*/  @UP0 ULDC.64 UR4, c[0x0][0x240] ;  /* 0x0000900000040ab9 */ /* 0x000fe40000000a00 */
[----:B------:R-:W-:-:S04]  /*0630*/  @UP0 UIMAD.WIDE.U32 UR6, UR13, UR4, URZ ;  /* 0x000000040d0602a5 */ /* 0x000fc8000f8e003f */
[----:B------:R-:W-:Y:S02]  /*0640*/  @UP0 UIMAD UR9, UR13, UR5, UR7 ;  /* 0x000000050d0902a4 */ /* 0x000fe4000f8e0207 */
[----:B------:R-:W-:Y:S01]  /*0650*/  @!UP0 USHF.R.S32.HI UR7, URZ, 0x1f, UR17 ;  /* 0x0000001f3f078899 */ /* 0x000fe20008011411 */
[----:B-1----:R-:W-:Y:S01]  /*0660*/  IABS R4, R12 ;  /* 0x0000000c00047213 */ /* 0x002fe20000000000 */
[----:B------:R-:W-:Y:S02]  /*0670*/  @!UP0 ULDC.64 UR4, c[0x0][0x228] ;  /* 0x00008a0000048ab9 */ /* 0x000fe40000000a00 */
[----:B------:R-:W-:Y:S01]  /*0680*/  @!UP0 UIMAD UR7, UR7, UR4, URZ ;  /* 0x00000004070782a4 */ /* 0x000fe2000f8e023f */
[----:B------:R-:W1:Y:S01]  /*0690*/  I2F.RP R5, R4 ;  /* 0x0000000400057306 */ /* 0x000e620000209400 */
[----:B------:R-:W-:Y:S02]  /*06a0*/  @!UP0 UIMAD.WIDE.U32 UR26, UR17, UR4, URZ ;  /* 0x00000004111a82a5 */ /* 0x000fe4000f8e003f */
[----:B------:R-:W-:Y:S01]  /*06b0*/  @!UP0 UIMAD UR7, UR17, UR5, UR7 ;  /* 0x00000005110782a4 */ /* 0x000fe2000f8e0207 */
[----:B--2---:R-:W-:Y:S01]  /*06c0*/  IABS R0, R0 ;  /* 0x0000000000007213 */ /* 0x004fe20000000000 */
[----:B------:R-:W-:-:S02]  /*06d0*/  UIADD3 UR5, UR16, -0x1, URZ ;  /* 0xffffffff10057890 */ /* 0x000fc4000fffe03f */
[----:B------:R-:W-:Y:S01]  /*06e0*/  @!UP0 UIADD3 UR9, UR27, UR7, URZ ;  /* 0x000000071b098290 */ /* 0x000fe2000fffe03f */
[----:B------:R-:W-:Y:S01]  /*06f0*/  @!UP0 UMOV UR6, UR26 ;  /* 0x0000001a00068c82 */ /* 0x000fe20008000000 */
[----:B------:R-:W-:Y:S02]  /*0700*/  USHF.R.S32.HI UR4, URZ, 0x1f, UR8 ;  /* 0x0000001f3f047899 */ /* 0x000fe40008011408 */
[----:B------:R-:W-:Y:S01]  /*0710*/  UIMAD UR21, UR5, -0x40, UR24 ;  /* 0xffffffc0051578a4 */ /* 0x000fe2000f8e0218 */
[----:B-1----:R-:W1:Y:S01]  /*0720*/  MUFU.RCP R6, R5 ;  /* 0x0000000500067308 */ /* 0x002e620000001000 */
[----:B------:R-:W-:-:S11]  /*0730*/  UISETP.NE.AND UP0, UPT, UR10, -0x1, UPT ;  /* 0xffffffff0a00788c */ /* 0x000fd6000bf05270 */
[----:B------:R-:W-:Y:S02]  /*0740*/  @UP0 UIADD3 UR25, UR20, UR10, URZ ;  /* 0x0000000a14190290 */ /* 0x000fe4000fffe03f */
[----:B------:R-:W-:Y:S01]  /*0750*/  @UP0 UIADD3 UR10, UR20, UR10, URZ ;  /* 0x0000000a140a0290 */ /* 0x000fe2000fffe03f */
[----:B-1----:R-:W-:-:S04]  /*0760*/  VIADD R6, R6, 0xffffffe ;  /* 0x0ffffffe06067836 */ /* 0x002fc80000000000 */
[----:B------:R-:W1:Y:S02]  /*0770*/  F2I.FTZ.U32.TRUNC.NTZ R7, R6 ;  /* 0x0000000600077305 */ /* 0x000e64000021f000 */
[----:B-1----:R-:W-:Y:S02]  /*0780*/  IMAD.MOV R3, RZ, RZ, -R7 ;  /* 0x000000ffff037224 */ /* 0x002fe400078e0a07 */
[----:B------:R-:W-:Y:S02]  /*0790*/  IMAD.MOV.U32 R6, RZ, RZ, RZ ;  /* 0x000000ffff067224 */ /* 0x000fe400078e00ff */
[----:B------:R-:W-:Y:S01]  /*07a0*/  IMAD R243, R3, R4, RZ ;  /* 0x0000000403f37224 */ /* 0x000fe200078e02ff */
[----:B------:R-:W-:-:S03]  /*07b0*/  SHF.R.S32.HI R3, RZ, 0x1f, R2 ;  /* 0x0000001fff037819 */ /* 0x000fc60000011402 */
[----:B------:R-:W-:Y:S01]  /*07c0*/  IMAD.HI.U32 R243, R7, R243, R6 ;  /* 0x000000f307f37227 */ /* 0x000fe200078e0006 */
[----:B------:R-:W-:-:S04]  /*07d0*/  LEA.HI R8, R3, R2, RZ, 0x3 ;  /* 0x0000000203087211 */ /* 0x000fc800078f18ff */
[----:B------:R-:W-:Y:S01]  /*07e0*/  SHF.R.S32.HI R22, RZ, 0x3, R8 ;  /* 0x00000003ff167819 */ /* 0x000fe20000011408 */
[----:B------:R-:W-:-:S03]  /*07f0*/  IMAD.HI.U32 R243, R243, R0, RZ ;  /* 0x00000000f3f37227 */ /* 0x000fc600078e00ff */
[C---:B------:R-:W-:Y:S01]  /*0800*/  ISETP.GE.AND P0, PT, R22.reuse, UR12, PT ;  /* 0x0000000c16007c0c */ /* 0x040fe2000bf06270 */
[C---:B------:R-:W-:Y:S01]  /*0810*/  VIADD R7, R22.reuse, 0x40 ;  /* 0x0000004016077836 */ /* 0x040fe20000000000 */
[----:B------:R-:W-:Y:S01]  /*0820*/  SHF.R.S32.HI R23, RZ, 0x1f, R22 ;  /* 0x0000001fff177819 */ /* 0x000fe20000011416 */
[----:B------:R-:W-:Y:S02]  /*0830*/  IMAD.MOV R5, RZ, RZ, -R243 ;  /* 0x000000ffff057224 */ /* 0x000fe400078e0af3 */
[----:B------:R-:W-:Y:S01]  /*0840*/  IMAD.SHL.U32 R17, R22, 0x40, RZ ;  /* 0x0000004016117824 */ /* 0x000fe200078e00ff */
[----:B------:R-:W-:Y:S01]  /*0850*/  ISETP.GE.AND P2, PT, R7, UR12, PT ;  /* 0x0000000c07007c0c */ /* 0x000fe2000bf46270 */
[----:B------:R-:W-:Y:S01]  /*0860*/  IMAD R5, R4, R5, R0 ;  /* 0x0000000504057224 */ /* 0x000fe200078e0200 */
[----:B------:R-:W-:Y:S01]  /*0870*/  LOP3.LUT R7, R8, 0xfffffff8, RZ, 0xc0, !PT ;  /* 0xfffffff808077812 */ /* 0x000fe200078ec0ff */
[----:B------:R-:W-:Y:S01]  /*0880*/  VIADD R6, R22, 0x60 ;  /* 0x0000006016067836 */ /* 0x000fe20000000000 */
[----:B------:R-:W-:Y:S01]  /*0890*/  LOP3.LUT R17, R17, 0x1c0, RZ, 0xc0, !PT ;  /* 0x000001c011117812 */ /* 0x000fe200078ec0ff */
[----:B------:R-:W-:Y:S01]  /*08a0*/  IMAD.WIDE R14, R15, 0x80, R22 ;  /* 0x000000800f0e7825 */ /* 0x000fe200078e0216 */
[----:B------:R-:W-:-:S02]  /*08b0*/  ISETP.GT.U32.AND P6, PT, R4, R5, PT ;  /* 0x000000050400720c */ /* 0x000fc40003fc4070 */
[----:B------:R-:W-:Y:S01]  /*08c0*/  ISETP.GE.AND P1, PT, R6, UR12, PT ;  /* 0x0000000c06007c0c */ /* 0x000fe2000bf26270 */
[----:B------:R-:W-:Y:S01]  /*08d0*/  IMAD.IADD R0, R2, 0x1, -R7 ;  /* 0x0000000102007824 */ /* 0x000fe200078e0a07 */
[----:B------:R-:W-:Y:S01]  /*08e0*/  LOP3.LUT R8, R12, UR8, RZ, 0x3c, !PT ;  /* 0x000000080c087c12 */ /* 0x000fe2000f8e3cff */
[----:B------:R-:W1:Y:S02]  /*08f0*/  @!P0 LDC.64 R6, c[0x0][0x240] ;  /* 0x00009000ff068b82 */ /* 0x000e640000000a00 */
[----:B------:R-:W-:Y:S01]  /*0900*/  IMAD.SHL.U32 R34, R0, 0x8, RZ ;  /* 0x0000000800227824 */ /* 0x000fe200078e00ff */
[----:B------:R-:W-:-:S04]  /*0910*/  ISETP.GE.AND P4, PT, R8, RZ, PT ;  /* 0x000000ff0800720c */ /* 0x000fc80003f86270 */
[----:B------:R-:W-:Y:S01]  /*0920*/  LOP3.LUT R10, R17, 0x38, R34, 0xf8, !PT ;  /* 0x00000038110a7812 */ /* 0x000fe200078ef822 */
[----:B------:R-:W-:Y:S01]  /*0930*/  @!P6 IMAD.IADD R5, R5, 0x1, -R4 ;  /* 0x000000010505e824 */ /* 0x000fe200078e0a04 */
[----:B------:R-:W-:Y:S01]  /*0940*/  SHF.R.U32.HI R17, RZ, 0x3, R17 ;  /* 0x00000003ff117819 */ /* 0x000fe20000011611 */
[----:B------:R-:W2:Y:S01]  /*0950*/  @!P0 LDC.64 R8, c[0x0][0x210] ;  /* 0x00008400ff088b82 */ /* 0x000ea20000000a00 */
[----:B------:R-:W-:Y:S01]  /*0960*/  @!P6 VIADD R243, R243, 0x1 ;  /* 0x00000001f3f3e836 */ /* 0x000fe20000000000 */
[----:B------:R-:W-:Y:S02]  /*0970*/  SHF.R.S32.HI R35, RZ, 0x1f, R34 ;  /* 0x0000001fff237819 */ /* 0x000fe40000011422 */
[----:B------:R-:W-:Y:S01]  /*0980*/  LOP3.LUT R17, R10, R17, RZ, 0x3c, !PT ;  /* 0x000000110a117212 */ /* 0x000fe200078e3cff */
[----:B------:R-:W-:Y:S01]  /*0990*/  VIADD R10, R22, 0x20 ;  /* 0x00000020160a7836 */ /* 0x000fe20000000000 */
[----:B------:R-:W-:Y:S02]  /*09a0*/  ISETP.GE.U32.AND P5, PT, R5, R4, PT ;  /* 0x000000040500720c */ /* 0x000fe40003fa6070 */
[----:B------:R-:W-:Y:S01]  /*09b0*/  IADD3 R18, P6, R34, UR6, RZ ;  /* 0x0000000622127c10 */ /* 0x000fe2000ffde0ff */
[----:B------:R-:W-:Y:S01]  /*09c0*/  ULDC.64 UR6, c[0x0][0x258] ;  /* 0x0000960000067ab9 */ /* 0x000fe20000000a00 */
[----:B------:R-:W-:Y:S01]  /*09d0*/  ISETP.GE.AND P3, PT, R10, UR12, PT ;  /* 0x0000000c0a007c0c */ /* 0x000fe2000bf66270 */
[----:B------:R-:W-:Y:S01]  /*09e0*/  UIMAD UR4, UR4, UR6, URZ ;  /* 0x00000006040472a4 */ /* 0x000fe2000f8e023f */
[----:B------:R-:W-:Y:S01]  /*09f0*/  IADD3.X R19, R35, UR9, RZ, P6, !PT ;  /* 0x0000000923137c10 */ /* 0x000fe2000b7fe4ff */
[----:B------:R-:W-:Y:S01]  /*0a00*/  IMAD.U32 R28, RZ, RZ, UR6 ;  /* 0x00000006ff1c7e24 */ /* 0x000fe2000f8e00ff */
[----:B------:R-:W-:Y:S01]  /*0a10*/  ISETP.GE.AND P6, PT, R22, UR21, PT ;  /* 0x0000001516007c0c */ /* 0x000fe2000bfc6270 */
[----:B------:R-:W-:Y:S01]  /*0a20*/  UIMAD UR4, UR8, UR7, UR4 ;  /* 0x00000007080472a4 */ /* 0x000fe2000f8e0204 */
[----:B-1----:R-:W-:-:S02]  /*0a30*/  @!P0 IMAD R13, R15, R6, RZ ;  /* 0x000000060f0d8224 */ /* 0x002fc400078e02ff */
[----:B------:R-:W-:Y:S01]  /*0a40*/  IMAD.WIDE.U32 R28, R28, UR8, R18 ;  /* 0x000000081c1c7c25 */ /* 0x000fe2000f8e0012 */
[----:B------:R-:W-:Y:S01]  /*0a50*/  LEA.HI R18, R3, R2, RZ, 0x6 ;  /* 0x0000000203127211 */ /* 0x000fe200078f30ff */
[----:B------:R-:W-:Y:S01]  /*0a60*/  @UP0 ULDC.64 UR8, c[0x0][0x248] ;  /* 0x0000920000080ab9 */ /* 0x000fe20000000a00 */
[----:B------:R-:W-:Y:S01]  /*0a70*/  @UP0 ULDC.64 UR6, c[0x0][0x250] ;  /* 0x0000940000060ab9 */ /* 0x000fe20000000a00 */
[----:B------:R-:W-:Y:S01]  /*0a80*/  @P5 VIADD R243, R243, 0x1 ;  /* 0x00000001f3f35836 */ /* 0x000fe20000000000 */
[----:B------:R-:W1:Y:S01]  /*0a90*/  @!P3 LDC.64 R4, c[0x0][0x240] ;  /* 0x00009000ff04bb82 */ /* 0x000e620000000a00 */
[----:B------:R-:W-:Y:S01]  /*0aa0*/  VIADD R31, R29, UR4 ;  /* 0x000000041d1f7c36 */ /* 0x000fe20008000000 */
[----:B------:R-:W-:Y:S01]  /*0ab0*/  UMOV UR4, 0x400 ;  /* 0x0000040000047882 */ /* 0x000fe20000000000 */
[----:B------:R-:W-:Y:S01]  /*0ac0*/  @!P0 IMAD.MOV.U32 R30, RZ, RZ, R28 ;  /* 0x000000ffff1e8224 */ /* 0x000fe200078e001c */
[----:B------:R-:W-:Y:S01]  /*0ad0*/  ISETP.NE.AND P5, PT, R12, RZ, PT ;  /* 0x000000ff0c00720c */ /* 0x000fe20003fa5270 */
[----:B------:R-:W-:Y:S01]  /*0ae0*/  @!P4 IMAD.MOV R243, RZ, RZ, -R243 ;  /* 0x000000fffff3c224 */ /* 0x000fe200078e0af3 */
[C---:B------:R-:W-:Y:S01]  /*0af0*/  @!P3 IADD3 R16, P4, R14.reuse, 0x20, RZ ;  /* 0x000000200e10b810 */ /* 0x040fe20007f9e0ff */
[C---:B------:R-:W-:Y:S01]  /*0b00*/  @!P0 IMAD R13, R14.reuse, R7, R13 ;  /* 0x000000070e0d8224 */ /* 0x040fe200078e020d */
[----:B------:R-:W4:Y:S01]  /*0b10*/  @!P3 LDC.64 R32, c[0x0][0x210] ;  /* 0x00008400ff20bb82 */ /* 0x000f220000000a00 */
[----:B------:R-:W-:Y:S01]  /*0b20*/  @!P0 IMAD.WIDE.U32 R20, R14, R6, R30 ;  /* 0x000000060e148225 */ /* 0x000fe200078e001e */
[----:B---3--:R-:W-:Y:S01]  /*0b30*/  ULEA UR4, UR11, UR4, 0x18 ;  /* 0x000000040b047291 */ /* 0x008fe2000f8ec03f */
[----:B------:R-:W3:Y:S01]  /*0b40*/  @!P6 S2R R11, SR_CgaCtaId ;  /* 0x00000000000be919 */ /* 0x000ee20000008800 */
[----:B------:R-:W-:Y:S01]  /*0b50*/  @UP0 UIMAD.WIDE.U32 UR30, UR25, UR8, URZ ;  /* 0x00000008191e02a5 */ /* 0x000fe2000f8e003f */
[----:B------:R-:W-:Y:S01]  /*0b60*/  IMAD.SHL.U32 R18, R18, 0x8, RZ ;  /* 0x0000000812127824 */ /* 0x000fe200078e00ff */
[----:B------:R-:W-:Y:S01]  /*0b70*/  @UP0 UIMAD.WIDE.U32 UR28, UR10, UR6, URZ ;  /* 0x000000060a1c02a5 */ /* 0x000fe2000f8e003f */
[----:B------:R-:W-:Y:S01]  /*0b80*/  @!P3 IMAD.X R19, RZ, RZ, R15, P4 ;  /* 0x000000ffff13b224 */ /* 0x000fe200020e060f */
[C---:B--2---:R-:W-:Y:S01]  /*0b90*/  @!P0 LEA R24, P4, R20.reuse, R8, 0x1 ;  /* 0x0000000814188211 */ /* 0x044fe200078808ff */
[----:B------:R-:W-:Y:S01]  /*0ba0*/  @!P0 IMAD.IADD R6, R21, 0x1, R13 ;  /* 0x0000000115068824 */ /* 0x000fe200078e020d */
[----:B------:R-:W-:Y:S01]  /*0bb0*/  LOP3.LUT R7, R17, 0xfffffe00, R18, 0xf8, !PT ;  /* 0xfffffe0011077812 */ /* 0x000fe200078ef812 */
[----:B------:R-:W-:Y:S01]  /*0bc0*/  @!P3 IMAD.MOV.U32 R8, RZ, RZ, R28 ;  /* 0x000000ffff08b224 */ /* 0x000fe200078e001c */
[----:B------:R-:W-:Y:S01]  /*0bd0*/  @!P5 LOP3.LUT R243, RZ, R12, RZ, 0x33, !PT ;  /* 0x0000000cfff3d212 */ /* 0x000fe200078e33ff */
[----:B------:R-:W2:Y:S01]  /*0be0*/  @!P1 S2R R18, SR_CgaCtaId ;  /* 0x0000000000129919 */ /* 0x000ea20000008800 */
[----:B------:R-:W-:Y:S01]  /*0bf0*/  @!P0 LEA.HI.X R25, R20, R9, R6, 0x1, P4 ;  /* 0x0000000914198211 */ /* 0x000fe200020f0c06 */
[----:B------:R-:W-:Y:S01]  /*0c00*/  @!P3 IMAD.MOV.U32 R9, RZ, RZ, R31 ;  /* 0x000000ffff09b224 */ /* 0x000fe200078e001f */
[----:B------:R-:W-:Y:S01]  /*0c10*/  LEA R239, R7, UR4, 0x1 ;  /* 0x0000000407ef7c11 */ /* 0x000fe2000f8e08ff */
[-C--:B-1----:R-:W-:Y:S01]  /*0c20*/  @!P3 IMAD R19, R19, R4.reuse, RZ ;  /* 0x000000041313b224 */ /* 0x082fe200078e02ff */
[C---:B------:R-:W-:Y:S01]  /*0c30*/  ISETP.GE.AND P5, PT, R10.reuse, UR21, PT ;  /* 0x000000150a007c0c */ /* 0x040fe2000bfa6270 */
[----:B------:R-:W1:Y:S01]  /*0c40*/  @!P2 S2R R6, SR_CgaCtaId ;  /* 0x000000000006a919 */ /* 0x000e620000008800 */
[----:B------:R-:W-:Y:S01]  /*0c50*/  ISETP.GE.AND P4, PT, R10, UR21, PT ;  /* 0x000000150a007c0c */ /* 0x000fe2000bf86270 */
[C---:B------:R-:W-:Y:S01]  /*0c60*/  @!P3 IMAD R5, R16.reuse, R5, R19 ;  /* 0x000000051005b224 */ /* 0x040fe200078e0213 */
[----:B------:R-:W-:Y:S01]  /*0c70*/  @UP0 UIMAD UR25, UR25, UR9, URZ ;  /* 0x00000009191902a4 */ /* 0x000fe2000f8e023f */
[----:B------:R-:W-:Y:S01]  /*0c80*/  @!P3 IMAD.WIDE.U32 R16, R16, R4, R8 ;  /* 0x000000041010b225 */ /* 0x000fe200078e0008 */
[----:B------:R-:W-:Y:S01]  /*0c90*/  @!PT LDS RZ, [RZ] ;  /* 0x00000000fffff984 */ /* 0x000fe20000000800 */
[----:B------:R-:W-:Y:S01]  /*0ca0*/  @!PT LDS RZ, [RZ] ;  /* 0x00000000fffff984 */ /* 0x000fe20000000800 */
[----:B------:R-:W-:Y:S01]  /*0cb0*/  @!PT LDS RZ, [RZ] ;  /* 0x00000000fffff984 */ /* 0x000fe20000000800 */
[----:B------:R-:W-:Y:S01]  /*0cc0*/  @!P0 LDGSTS.E.BYPASS.LTC128B.128 [R239], desc[UR18][R24.64] ;  /* 0x0000000018ef8fae */ /* 0x000fe2000b901d52 */
[----:B------:R-:W-:Y:S01]  /*0cd0*/  @!P6 MOV R8, 0x400 ;  /* 0x000004000008e802 */ /* 0x000fe20000000f00 */
[----:B------:R-:W-:Y:S01]  /*0ce0*/  @UP0 UIMAD UR10, UR10, UR7, URZ ;  /* 0x000000070a0a02a4 */ /* 0x000fe2000f8e023f */
[----:B------:R-:W-:Y:S01]  /*0cf0*/  @!P3 IMAD.IADD R4, R17, 0x1, R5 ;  /* 0x000000011104b824 */ /* 0x000fe200078e0205 */
[----:B------:R-:W-:Y:S01]  /*0d00*/  @!P0 LDGSTS.E.BYPASS.LTC128B.128 [R239+0x4000], desc[UR18][R24.64+0x80] ;  /* 0x0400008018ef8fae */ /* 0x000fe2000b901d52 */
[----:B------:R-:W-:Y:S01]  /*0d10*/  LEA.HI R5, R3, R2, RZ, 0x4 ;  /* 0x0000000203057211 */ /* 0x000fe200078f20ff */
[----:B------:R-:W-:Y:S01]  /*0d20*/  @UP0 UIADD3 UR27, UR29, UR10, URZ ;  /* 0x0000000a1d1b0290 */ /* 0x000fe2000fffe03f */
[----:B------:R-:W-:Y:S01]  /*0d30*/  @!P3 MOV R9, 0x400 ;  /* 0x000004000009b802 */ /* 0x000fe20000000f00 */
[----:B------:R-:W-:Y:S01]  /*0d40*/  @!P0 LDGSTS.E.BYPASS.LTC128B.128 [R239+0x8000], desc[UR18][R24.64+0x100] ;  /* 0x0800010018ef8fae */ /* 0x000fe2000b901d52 */
[----:B------:R-:W-:Y:S01]  /*0d50*/  @UP0 UIADD3 UR25, UR31, UR25, URZ ;  /* 0x000000191f190290 */ /* 0x000fe2000fffe03f */
[----:B---3--:R-:W-:-:S02]  /*0d60*/  @!P6 LEA R10, R11, R8, 0x18 ;  /* 0x000000080b0ae211 */ /* 0x008fc400078ec0ff */
[----:B------:R3:W-:Y:S01]  /*0d70*/  @!P0 LDGSTS.E.BYPASS.LTC128B.128 [R239+0xc000], desc[UR18][R24.64+0x180] ;  /* 0x0c00018018ef8fae */ /* 0x0007e2000b901d52 */
[C---:B----4-:R-:W-:Y:S01]  /*0d80*/  @!P3 LEA R32, P0, R16.reuse, R32, 0x1 ;  /* 0x000000201020b211 */ /* 0x050fe200078008ff */
[----:B------:R-:W-:Y:S01]  /*0d90*/  @UP0 UMOV UR26, UR30 ;  /* 0x0000001e001a0c82 */ /* 0x000fe20008000000 */
[----:B------:R-:W-:Y:S01]  /*0da0*/  SHF.R.S32.HI R8, RZ, 0x4, R5 ;  /* 0x00000004ff087819 */ /* 0x000fe20000011405 */
[----:B------:R-:W4:Y:S01]  /*0db0*/  @!P3 S2R R12, SR_CgaCtaId ;  /* 0x00000000000cb919 */ /* 0x000f220000008800 */
[----:B------:R-:W-:Y:S02]  /*0dc0*/  @!P3 LEA.HI.X R33, R16, R33, R4, 0x1, P0 ;  /* 0x000000211021b211 */ /* 0x000fe400000f0c04 */
[C---:B------:R-:W-:Y:S01]  /*0dd0*/  LOP3.LUT R11, R5.reuse, 0xfffffff0, RZ, 0xc0, !PT ;  /* 0xfffffff0050b7812 */ /* 0x040fe200078ec0ff */
[----:B------:R-:W2:Y:S01]  /*0de0*/  @!P5 S2R R4, SR_CgaCtaId ;  /* 0x000000000004d919 */ /* 0x000ea20000008800 */
[----:B------:R-:W-:Y:S02]  /*0df0*/  LEA.HI R237, R5, R8, RZ, 0x1 ;  /* 0x0000000805ed7211 */ /* 0x000fe400078f08ff */
[----:B------:R-:W-:-:S02]  /*0e00*/  @!P2 MOV R5, 0x400 ;  /* 0x000004000005a802 */ /* 0x000fc40000000f00 */
[----:B------:R-:W-:Y:S02]  /*0e10*/  LOP3.LUT R237, R237, 0xfffffffe, RZ, 0xc0, !PT ;  /* 0xfffffffeeded7812 */ /* 0x000fe400078ec0ff */
[----:B-1----:R-:W-:-:S03]  /*0e20*/  @!P2 LEA R6, R6, R5, 0x18 ;  /* 0x000000050606a211 */ /* 0x002fc600078ec0ff */
[----:B------:R-:W-:Y:S01]  /*0e30*/  IMAD.IADD R237, R8, 0x1, -R237 ;  /* 0x0000000108ed7824 */ /* 0x000fe200078e0aed */
[----:B---3--:R-:W-:-:S05]  /*0e40*/  @!P2 IADD3 R25, P0, R14, 0x40, RZ ;  /* 0x000000400e19a810 */ /* 0x008fca0007f1e0ff */
[----:B------:R-:W-:Y:S01]  /*0e50*/  @!P2 IMAD.X R13, RZ, RZ, R15, P0 ;  /* 0x000000ffff0da224 */ /* 0x000fe200000e060f */
[----:B------:R-:W-:Y:S01]  /*0e60*/  @!P1 IADD3 R20, P0, R14, 0x60, RZ ;  /* 0x000000600e149810 */ /* 0x000fe20007f1e0ff */
[----:B------:R-:W-:Y:S01]  /*0e70*/  IMAD.IADD R14, R2, 0x1, -R11 ;  /* 0x00000001020e7824 */ /* 0x000fe200078e0a0b */
[----:B----4-:R-:W-:-:S03]  /*0e80*/  @!P3 LEA R12, R12, R9, 0x18 ;  /* 0x000000090c0cb211 */ /* 0x010fc600078ec0ff */
[----:B------:R-:W-:Y:S01]  /*0e90*/  @!P1 IMAD.X R27, RZ, RZ, R15, P0 ;  /* 0x000000ffff1b9224 */ /* 0x000fe200000e060f */
[----:B------:R-:W-:Y:S02]  /*0ea0*/  PLOP3.LUT P0, PT, PT, PT, UP0, 0x80, 0x0 ;  /* 0x000000000000781c */ /* 0x000fe40003f0f008 */
[----:B------:R-:W-:-:S11]  /*0eb0*/  SHF.R.S32.HI R5, RZ, 0x1f, R14 ;  /* 0x0000001fff057819 */ /* 0x000fd6000001140e */
[----:B--2---:R-:W-:Y:S05]  /*0ec0*/  @P0 BRA `(.L_x_173) ;  /* 0x0000000000340947 */ /* 0x004fea0003800000 */
        /* <DEDUP_REMOVED lines=11> */
[----:B------:R-:W-:Y:S01]  /*0f80*/  UIADD3 UR25, UR31, UR11, URZ ;  /* 0x0000000b1f197290 */ /* 0x000fe2000fffe03f */
[----:B------:R-:W-:-:S11]  /*0f90*/  UMOV UR26, UR30 ;  /* 0x0000001e001a7c82 */ /* 0x000fd60008000000 */
.L_x_173:
[----:B------:R-:W-:Y:S01]  /*0fa0*/  LEA.HI R16, R5, R14, RZ, 0x3 ;  /* 0x0000000e05107211 */ /* 0x000fe200078f18ff */
[----:B------:R-:W-:Y:S06]  /*0fb0*/  @P0 BRA `(.L_x_174) ;  /* 0x0000000000300947 */ /* 0x000fec0003800000 */
        /* <DEDUP_REMOVED lines=11> */
[----:B------:R-:W-:-:S12]  /*1070*/  UIADD3 UR27, UR29, UR11, URZ ;  /* 0x0000000b1d1b7290 */ /* 0x000fd8000fffe03f */
.L_x_174:
[----:B------:R-:W-:Y:S01]  /*1080*/  IMAD R15, R23, UR8, RZ ;  /* 0x00000008170f7c24 */ /* 0x000fe2000f8e02ff */
[----:B------:R-:W-:Y:S01]  /*1090*/  @!P1 MOV R11, 0x400 ;  /* 0x00000400000b9802 */ /* 0x000fe20000000f00 */
[----:B------:R-:W-:Y:S01]  /*10a0*/  IMAD.WIDE.U32 R36, R22, UR8, R34 ;  /* 0x0000000816247c25 */ /* 0x000fe2000f8e0022 */
[----:B------:R-:W-:Y:S01]  /*10b0*/  @!P5 MOV R9, 0x400 ;  /* 0x000004000009d802 */ /* 0x000fe20000000f00 */
[----:B------:R-:W-:Y:S01]  /*10c0*/  ULDC.64 UR10, c[0x0][0x260] ;  /* 0x00009800000a7ab9 */ /* 0x000fe20000000a00 */
[----:B------:R-:W-:Y:S01]  /*10d0*/  @!P1 LEA R18, R18, R11, 0x18 ;  /* 0x0000000b12129211 */ /* 0x000fe200078ec0ff */
[----:B------:R-:W-:Y:S01]  /*10e0*/  IMAD R8, R22, UR9, R15 ;  /* 0x0000000916087c24 */ /* 0x000fe2000f8e020f */
[----:B------:R-:W-:Y:S01]  /*10f0*/  IADD3 R240, P0, R36, UR26, RZ ;  /* 0x0000001a24f07c10 */ /* 0x000fe2000ff1e0ff */
[----:B------:R-:W-:Y:S01]  /*1100*/  IMAD.WIDE.U32 R34, R22, UR6, R34 ;  /* 0x0000000616227c25 */ /* 0x000fe2000f8e0022 */
[----:B------:R-:W-:Y:S01]  /*1110*/  @!P5 LEA R4, R4, R9, 0x18 ;  /* 0x000000090404d211 */ /* 0x000fe200078ec0ff */
[----:B------:R-:W-:Y:S01]  /*1120*/  USHF.L.U64.HI UR17, UR8, 0x6, UR9 ;  /* 0x0000000608117899 */ /* 0x000fe20008010209 */
[----:B------:R-:W-:Y:S01]  /*1130*/  IADD3.X R241, R37, UR25, R8, P0, !PT ;  /* 0x0000001925f17c10 */ /* 0x000fe200087fe408 */
[----:B------:R-:W-:Y:S01]  /*1140*/  IMAD R11, R23, UR6, RZ ;  /* 0x00000006170b7c24 */ /* 0x000fe2000f8e02ff */
[----:B------:R-:W1:Y:S01]  /*1150*/  @!P2 LDC.64 R8, c[0x0][0x240] ;  /* 0x00009000ff08ab82 */ /* 0x000e620000000a00 */
[----:B------:R-:W-:Y:S01]  /*1160*/  LOP3.LUT R5, R16, 0xfffffff8, RZ, 0xc0, !PT ;  /* 0xfffffff810057812 */ /* 0x000fe200078ec0ff */
[C---:B------:R-:W-:Y:S01]  /*1170*/  @!P2 IMAD R19, R7.reuse, 0x2, R6 ;  /* 0x000000020713a824 */ /* 0x040fe200078e0206 */
[----:B------:R-:W-:Y:S01]  /*1180*/  IADD3 R34, P0, R34, UR28, RZ ;  /* 0x0000001c22227c10 */ /* 0x000fe2000ff1e0ff */
[----:B------:R-:W-:Y:S01]  /*1190*/  IMAD R6, R22, UR7, R11 ;  /* 0x0000000716067c24 */ /* 0x000fe2000f8e020b */
[----:B------:R-:W-:Y:S01]  /*11a0*/  SHF.R.S32.HI R26, RZ, 0x1f, R243 ;  /* 0x0000001fff1a7819 */ /* 0x000fe200000114f3 */
[----:B------:R-:W-:Y:S01]  /*11b0*/  IMAD.IADD R5, R14, 0x1, -R5 ;  /* 0x000000010e057824 */ /* 0x000fe200078e0a05 */
[----:B------:R-:W-:Y:S01]  /*11c0*/  USHF.L.U32 UR20, UR8, 0x6, URZ ;  /* 0x0000000608147899 */ /* 0x000fe2000800063f */
[----:B------:R-:W2:Y:S01]  /*11d0*/  @!P1 LDC.64 R14, c[0x0][0x240] ;  /* 0x00009000ff0e9b82 */ /* 0x000ea20000000a00 */
[----:B------:R-:W-:Y:S01]  /*11e0*/  @!P3 IMAD R21, R7, 0x2, R12 ;  /* 0x000000020715b824 */ /* 0x000fe200078e020c */
[----:B------:R-:W-:Y:S01]  /*11f0*/  IADD3.X R35, R35, UR27, R6, P0, !PT ;  /* 0x0000001b23237c10 */ /* 0x000fe200087fe406 */
[C---:B------:R-:W-:Y:S01]  /*1200*/  @!P1 IMAD R18, R7.reuse, 0x2, R18 ;  /* 0x0000000207129824 */ /* 0x040fe200078e0212 */
[----:B------:R-:W-:Y:S01]  /*1210*/  USHF.L.U32 UR26, UR8, 0x5, URZ ;  /* 0x00000005081a7899 */ /* 0x000fe2000800063f */
[C---:B------:R-:W-:Y:S01]  /*1220*/  @!P6 IMAD R17, R7.reuse, 0x2, R10 ;  /* 0x000000020711e824 */ /* 0x040fe200078e020a */
[----:B------:R-:W-:Y:S01]  /*1230*/  @!PT LDS RZ, [RZ] ;  /* 0x00000000fffff984 */ /* 0x000fe20000000800 */
[----:B------:R-:W-:Y:S01]  /*1240*/  @!PT LDS RZ, [RZ] ;  /* 0x00000000fffff984 */ /* 0x000fe20000000800 */
[----:B------:R-:W-:Y:S01]  /*1250*/  @!PT LDS RZ, [RZ] ;  /* 0x00000000fffff984 */ /* 0x000fe20000000800 */
[----:B------:R-:W-:Y:S01]  /*1260*/  @!P3 LDGSTS.E.BYPASS.LTC128B.128 [R21+0x1000], desc[UR18][R32.64] ;  /* 0x010000002015bfae */ /* 0x000fe2000b901d52 */
[----:B------:R-:W-:Y:S01]  /*1270*/  @!P5 IMAD R4, R7, 0x2, R4 ;  /* 0x000000020704d824 */ /* 0x000fe200078e0204 */
[----:B------:R-:W-:Y:S01]  /*1280*/  USHF.L.U64.HI UR25, UR8, 0x5, UR9 ;  /* 0x0000000508197899 */ /* 0x000fe20008010209 */
[----:B------:R-:W3:Y:S01]  /*1290*/  @!P2 LDC.64 R6, c[0x0][0x210] ;  /* 0x00008400ff06ab82 */ /* 0x000ee20000000a00 */
[C---:B------:R-:W-:Y:S01]  /*12a0*/  IMAD R10, R26.reuse, UR10, RZ ;  /* 0x0000000a1a0a7c24 */ /* 0x040fe2000f8e02ff */
[----:B------:R-:W-:Y:S01]  /*12b0*/  @!P3 LDGSTS.E.BYPASS.LTC128B.128 [R21+0x5000], desc[UR18][R32.64+0x80] ;  /* 0x050000802015bfae */ /* 0x000fe2000b901d52 */
[----:B------:R-:W-:Y:S01]  /*12c0*/  @!P2 IMAD.MOV.U32 R30, RZ, RZ, R28 ;  /* 0x000000ffff1ea224 */ /* 0x000fe200078e001c */
[----:B------:R-:W-:Y:S01]  /*12d0*/  UIMAD.WIDE.U32 UR28, UR5, UR6, URZ ;  /* 0x00000006051c72a5 */ /* 0x000fe2000f8e003f */
[----:B------:R-:W-:Y:S01]  /*12e0*/  IMAD R245, R243, UR11, R10 ;  /* 0x0000000bf3f57c24 */ /* 0x000fe2000f8e020a */
[----:B------:R-:W-:Y:S01]  /*12f0*/  @!P3 LDGSTS.E.BYPASS.LTC128B.128 [R21+0x9000], desc[UR18][R32.64+0x100] ;  /* 0x090001002015bfae */ /* 0x000fe2000b901d52 */
[----:B-1----:R-:W-:Y:S01]  /*1300*/  @!P2 IMAD R24, R13, R8, RZ ;  /* 0x000000080d18a224 */ /* 0x002fe200078e02ff */
[----:B------:R-:W1:Y:S01]  /*1310*/  @!P1 LDC.64 R10, c[0x0][0x210] ;  /* 0x00008400ff0a9b82 */ /* 0x000e620000000a00 */
[----:B------:R-:W-:Y:S01]  /*1320*/  IMAD.WIDE.U32 R240, R243, UR10, R240 ;  /* 0x0000000af3f07c25 */ /* 0x000fe2000f8e00f0 */
[----:B------:R-:W-:Y:S01]  /*1330*/  ULDC.64 UR10, c[0x0][0x268] ;  /* 0x00009a00000a7ab9 */ /* 0x000fe20000000a00 */
[----:B------:R4:W-:Y:S01]  /*1340*/  @!P3 LDGSTS.E.BYPASS.LTC128B.128 [R21+0xd000], desc[UR18][R32.64+0x180] ;  /* 0x0d0001802015bfae */ /* 0x0009e2000b901d52 */
[----:B------:R-:W-:Y:S01]  /*1350*/  LEA.HI R3, R3, R2, RZ, 0x5 ;  /* 0x0000000203037211 */ /* 0x000fe200078f28ff */
[----:B------:R-:W-:Y:S01]  /*1360*/  @!P1 IMAD.MOV.U32 R29, RZ, RZ, R31 ;  /* 0x000000ffff1d9224 */ /* 0x000fe200078e001f */
[----:B------:R-:W-:Y:S01]  /*1370*/  UISETP.GE.AND UP0, UPT, UR16, 0x2, UPT ;  /* 0x000000021000788c */ /* 0x000fe2000bf06270 */
[----:B------:R-:W-:-:S02]  /*1380*/  IMAD R26, R26, UR10, RZ ;  /* 0x0000000a1a1a7c24 */ /* 0x000fc4000f8e02ff */
[C---:B------:R-:W-:Y:S02]  /*1390*/  @!P2 IMAD R24, R25.reuse, R9, R24 ;  /* 0x000000091918a224 */ /* 0x040fe400078e0218 */
[----:B------:R-:W-:Y:S02]  /*13a0*/  @!P2 IMAD.WIDE.U32 R30, R25, R8, R30 ;  /* 0x00000008191ea225 */ /* 0x000fe400078e001e */
[----:B------:R-:W5:Y:S02]  /*13b0*/  @!P6 LDC.64 R8, c[0x0][0x218] ;  /* 0x00008600ff08eb82 */ /* 0x000f640000000a00 */
[----:B------:R-:W-:Y:S01]  /*13c0*/  IMAD.WIDE.U32 R12, R243, UR10, R34 ;  /* 0x0000000af30c7c25 */ /* 0x000fe2000f8e0022 */
[----:B------:R-:W-:-:S03]  /*13d0*/  UIMAD UR10, UR17, UR5, URZ ;  /* 0x00000005110a72a4 */ /* 0x000fc6000f8e023f */
[----:B------:R-:W-:Y:S01]  /*13e0*/  IMAD R243, R243, UR11, R26 ;  /* 0x0000000bf3f37c24 */ /* 0x000fe2000f8e021a */
[----:B---3--:R-:W-:Y:S01]  /*13f0*/  @!P2 LEA R26, P0, R30, R6, 0x1 ;  /* 0x000000061e1aa211 */ /* 0x008fe200078008ff */
[-C--:B--2---:R-:W-:Y:S01]  /*1400*/  @!P1 IMAD R27, R27, R14.reuse, RZ ;  /* 0x0000000e1b1b9224 */ /* 0x084fe200078e02ff */
[----:B------:R-:W-:Y:S01]  /*1410*/  USHF.R.S32.HI UR11, URZ, 0x1f, UR5 ;  /* 0x0000001f3f0b7899 */ /* 0x000fe20008011405 */
[----:B------:R-:W-:Y:S02]  /*1420*/  @!P2 IMAD.IADD R24, R31, 0x1, R24 ;  /* 0x000000011f18a824 */ /* 0x000fe400078e0218 */
[C---:B------:R-:W-:Y:S01]  /*1430*/  @!P1 IMAD R15, R20.reuse, R15, R27 ;  /* 0x0000000f140f9224 */ /* 0x040fe200078e021b */
[----:B------:R-:W-:Y:S01]  /*1440*/  UIMAD UR10, UR11, UR20, UR10 ;  /* 0x000000140b0a72a4 */ /* 0x000fe2000f8e020a */
[----:B------:R-:W-:Y:S01]  /*1450*/  @!P1 IMAD.WIDE.U32 R28, R20, R14, R28 ;  /* 0x0000000e141c9225 */ /* 0x000fe200078e001c */
[----:B------:R-:W-:Y:S01]  /*1460*/  @!P2 LEA.HI.X R27, R30, R7, R24, 0x1, P0 ;  /* 0x000000071e1ba211 */ /* 0x000fe200000f0c18 */
[----:B------:R-:W-:Y:S01]  /*1470*/  UIMAD UR11, UR11, UR6, URZ ;  /* 0x000000060b0b72a4 */ /* 0x000fe2000f8e023f */
[----:B------:R-:W2:Y:S01]  /*1480*/  @!P5 LDC.64 R6, c[0x0][0x218] ;  /* 0x00008600ff06db82 */ /* 0x000ea20000000a00 */
[----:B------:R-:W-:Y:S01]  /*1490*/  @!P1 IMAD.IADD R14, R29, 0x1, R15 ;  /* 0x000000011d0e9824 */ /* 0x000fe200078e020f */
[C---:B-1----:R-:W-:Y:S01]  /*14a0*/  @!P1 LEA R20, P0, R28.reuse, R10, 0x1 ;  /* 0x0000000a1c149211 */ /* 0x042fe200078008ff */
[----:B------:R-:W-:Y:S01]  /*14b0*/  IMAD.IADD R245, R241, 0x1, R245 ;  /* 0x00000001f1f57824 */ /* 0x000fe200078e02f5 */
[----:B------:R-:W-:Y:S01]  /*14c0*/  @!P2 LDGSTS.E.BYPASS.LTC128B.128 [R19+0x2000], desc[UR18][R26.64] ;  /* 0x020000001a13afae */ /* 0x000fe2000b901d52 */
[----:B------:R-:W-:Y:S01]  /*14d0*/  IMAD.U32 R15, RZ, RZ, UR5 ;  /* 0x00000005ff0f7e24 */ /* 0x000fe2000f8e00ff */
[----:B----4-:R-:W-:Y:S01]  /*14e0*/  @!P1 LEA.HI.X R21, R28, R11, R14, 0x1, P0 ;  /* 0x0000000b1c159211 */ /* 0x010fe200000f0c0e */
[----:B------:R-:W-:Y:S01]  /*14f0*/  IMAD.MOV.U32 R244, RZ, RZ, R240 ;  /* 0x000000fffff47224 */ /* 0x000fe200078e00f0 */
[----:B------:R-:W-:Y:S01]  /*1500*/  @!P2 LDGSTS.E.BYPASS.LTC128B.128 [R19+0x6000], desc[UR18][R26.64+0x80] ;  /* 0x060000801a13afae */ /* 0x000fe2000b901d52 */
[----:B------:R-:W-:Y:S01]  /*1510*/  UIMAD UR11, UR5, UR7, UR11 ;  /* 0x00000007050b72a4 */ /* 0x000fe2000f8e020b */
[----:B------:R-:W-:-:S02]  /*1520*/  IMAD.SHL.U32 R23, R22, 0x8, RZ ;  /* 0x0000000816177824 */ /* 0x000fc400078e00ff */
[----:B------:R-:W-:Y:S01]  /*1530*/  IMAD.WIDE.U32 R14, R15, UR20, R244 ;  /* 0x000000140f0e7c25 */ /* 0x000fe2000f8e00f4 */
[----:B------:R-:W-:Y:S01]  /*1540*/  @!P2 LDGSTS.E.BYPASS.LTC128B.128 [R19+0xa000], desc[UR18][R26.64+0x100] ;  /* 0x0a0001001a13afae */ /* 0x000fe2000b901d52 */
[----:B------:R-:W-:Y:S02]  /*1550*/  UIADD3 UR11, UR29, UR11, URZ ;  /* 0x0000000b1d0b7290 */ /* 0x000fe4000fffe03f */
[----:B------:R-:W-:Y:S01]  /*1560*/  VIADD R10, R15, UR10 ;  /* 0x0000000a0f0a7c36 */ /* 0x000fe20008000000 */
[C---:B-----5:R-:W-:Y:S01]  /*1570*/  @!P6 LEA R24, P0, R14.reuse, R8, 0x1 ;  /* 0x000000080e18e211 */ /* 0x060fe200078008ff */
[----:B------:R1:W-:Y:S01]  /*1580*/  @!P2 LDGSTS.E.BYPASS.LTC128B.128 [R19+0xe000], desc[UR18][R26.64+0x180] ;  /* 0x0e0001801a13afae */ /* 0x0003e2000b901d52 */
[C---:B------:R-:W-:Y:S01]  /*1590*/  @!P5 IADD3 R8, P2, R14.reuse, UR26, RZ ;  /* 0x0000001a0e08dc10 */ /* 0x040fe2000ff5e0ff */
[----:B------:R-:W-:Y:S01]  /*15a0*/  IMAD.SHL.U32 R15, R237, 0x8, RZ ;  /* 0x00000008ed0f7824 */ /* 0x000fe200078e00ff */
[----:B------:R-:W-:Y:S01]  /*15b0*/  @!P6 LEA.HI.X R25, R14, R9, R10, 0x1, P0 ;  /* 0x000000090e19e211 */ /* 0x000fe200000f0c0a */
[----:B------:R-:W-:Y:S01]  /*15c0*/  @!P1 LDGSTS.E.BYPASS.LTC128B.128 [R18+0x3000], desc[UR18][R20.64] ;  /* 0x0300000014129fae */ /* 0x000fe2000b901d52 */
[----:B------:R-:W-:Y:S01]  /*15d0*/  @!P5 IADD3.X R10, R10, UR25, RZ, P2, !PT ;  /* 0x000000190a0adc10 */ /* 0x000fe200097fe4ff */
[----:B------:R-:W-:Y:S01]  /*15e0*/  IMAD.SHL.U32 R14, R0, 0x40, RZ ;  /* 0x00000040000e7824 */ /* 0x000fe200078e00ff */
[C---:B--2---:R-:W-:Y:S01]  /*15f0*/  @!P5 LEA R28, P0, R8.reuse, R6, 0x1 ;  /* 0x00000006081cd211 */ /* 0x044fe200078008ff */
[----:B------:R-:W-:Y:S01]  /*1600*/  @!P1 LDGSTS.E.BYPASS.LTC128B.128 [R18+0x7000], desc[UR18][R20.64+0x80] ;  /* 0x0700008014129fae */ /* 0x000fe2000b901d52 */
[----:B------:R-:W-:Y:S01]  /*1610*/  USHF.L.U32 UR10, UR7, 0x5, URZ ;  /* 0x00000005070a7899 */ /* 0x000fe2000800063f */
[----:B------:R-:W-:Y:S01]  /*1620*/  IMAD.U32 R11, RZ, RZ, UR11 ;  /* 0x0000000bff0b7e24 */ /* 0x000fe2000f8e00ff */
[----:B------:R-:W-:Y:S01]  /*1630*/  @!P5 LEA.HI.X R29, R8, R7, R10, 0x1, P0 ;  /* 0x00000007081dd211 */ /* 0x000fe200000f0c0a */
[----:B------:R-:W-:Y:S01]  /*1640*/  @!P1 LDGSTS.E.BYPASS.LTC128B.128 [R18+0xb000], desc[UR18][R20.64+0x100] ;  /* 0x0b00010014129fae */ /* 0x000fe2000b901d52 */
[----:B------:R-:W-:Y:S01]  /*1650*/  ISETP.GE.AND P0, PT, R22, UR21, PT ;  /* 0x0000001516007c0c */ /* 0x000fe2000bf06270 */
[----:B------:R-:W-:Y:S01]  /*1660*/  IMAD.SHL.U32 R10, R5, 0x40, RZ ;  /* 0x00000040050a7824 */ /* 0x000fe200078e00ff */
[----:B------:R-:W2:Y:S01]  /*1670*/  @!P4 LDC.64 R8, c[0x0][0x220] ;  /* 0x00008800ff08cb82 */ /* 0x000ea20000000a00 */
[----:B------:R3:W-:Y:S01]  /*1680*/  @!P1 LDGSTS.E.BYPASS.LTC128B.128 [R18+0xf000], desc[UR18][R20.64+0x180] ;  /* 0x0f00018014129fae */ /* 0x0007e2000b901d52 */
[----:B------:R-:W-:Y:S01]  /*1690*/  IMAD.IADD R243, R13, 0x1, R243 ;  /* 0x000000010df37824 */ /* 0x000fe200078e02f3 */
[----:B------:R-:W-:-:S02]  /*16a0*/  LOP3.LUT R14, R14, 0x1c0, RZ, 0xc0, !PT ;  /* 0x000001c00e0e7812 */ /* 0x000fc400078ec0ff */
[----:B------:R-:W-:Y:S04]  /*16b0*/  @!P6 LDGSTS.E.BYPASS.LTC128B.128 [R17+0x10000], desc[UR18][R24.64] ;  /* 0x100000001811efae */ /* 0x000fe8000b901d52 */
[----:B------:R-:W-:Y:S02]  /*16c0*/  @!P6 LDGSTS.E.BYPASS.LTC128B.128 [R17+0x12000], desc[UR18][R24.64+0x80] ;  /* 0x120000801811efae */ /* 0x000fe4000b901d52 */
[----:B------:R-:W4:Y:S01]  /*16d0*/  @!P0 LDC.64 R6, c[0x0][0x220] ;  /* 0x00008800ff068b82 */ /* 0x000f220000000a00 */
[----:B-1----:R-:W-:Y:S01]  /*16e0*/  IMAD.U32 R19, RZ, RZ, UR29 ;  /* 0x0000001dff137e24 */ /* 0x002fe2000f8e00ff */
[----:B------:R-:W-:Y:S04]  /*16f0*/  @!P6 LDGSTS.E.BYPASS.LTC128B.128 [R17+0x14000], desc[UR18][R24.64+0x100] ;  /* 0x140001001811efae */ /* 0x000fe8000b901d52 */
[----:B------:R1:W-:Y:S04]  /*1700*/  @!P6 LDGSTS.E.BYPASS.LTC128B.128 [R17+0x16000], desc[UR18][R24.64+0x180] ;  /* 0x160001801811efae */ /* 0x0003e8000b901d52 */
[----:B------:R-:W-:Y:S04]  /*1710*/  @!P5 LDGSTS.E.BYPASS.LTC128B.128 [R4+0x11000], desc[UR18][R28.64] ;  /* 0x110000001c04dfae */ /* 0x000fe8000b901d52 */
[----:B------:R-:W-:Y:S01]  /*1720*/  @!P5 LDGSTS.E.BYPASS.LTC128B.128 [R4+0x13000], desc[UR18][R28.64+0x80] ;  /* 0x130000801c04dfae */ /* 0x000fe2000b901d52 */
[----:B---3--:R-:W-:-:S03]  /*1730*/  IMAD.U32 R18, RZ, RZ, UR28 ;  /* 0x0000001cff127e24 */ /* 0x008fc6000f8e00ff */
[----:B------:R-:W-:Y:S01]  /*1740*/  @!P5 LDGSTS.E.BYPASS.LTC128B.128 [R4+0x15000], desc[UR18][R28.64+0x100] ;  /* 0x150001001c04dfae */ /* 0x000fe2000b901d52 */
[----:B------:R-:W-:-:S03]  /*1750*/  UIMAD.WIDE.U32 UR28, UR6, 0x20, URZ ;  /* 0x00000020061c78a5 */ /* 0x000fc6000f8e003f */
[----:B------:R3:W-:Y:S04]  /*1760*/  @!P5 LDGSTS.E.BYPASS.LTC128B.128 [R4+0x17000], desc[UR18][R28.64+0x180] ;  /* 0x170001801c04dfae */ /* 0x0007e8000b901d52 */
[----:B------:R-:W0:Y:S01]  /*1770*/  LDGDEPBAR ;  /* 0x00000000000079af */ /* 0x000e220000000000 */
[----:B-1----:R-:W-:Y:S02]  /*1780*/  LOP3.LUT R17, R14, 0x8, R23, 0xf8, !PT ;  /* 0x000000080e117812 */ /* 0x002fe400078ef817 */
[----:B------:R-:W-:-:S04]  /*1790*/  SHF.R.U32.HI R14, RZ, 0x3, R14 ;  /* 0x00000003ff0e7819 */ /* 0x000fc8000001160e */
[----:B------:R-:W-:-:S05]  /*17a0*/  LOP3.LUT R14, R17, R14, RZ, 0x3c, !PT ;  /* 0x0000000e110e7212 */ /* 0x000fca00078e3cff */
[----:B------:R-:W-:Y:S02]  /*17b0*/  IMAD R237, R237, 0x200, R14 ;  /* 0x00000200eded7824 */ /* 0x000fe400078e020e */
[----:B------:R-:W-:Y:S01]  /*17c0*/  IMAD.SHL.U32 R14, R2, 0x2, RZ ;  /* 0x00000002020e7824 */ /* 0x000fe200078e00ff */
[----:B---3--:R-:W-:Y:S01]  /*17d0*/  LOP3.LUT R4, R10, 0x1c0, RZ, 0xc0, !PT ;  /* 0x000001c00a047812 */ /* 0x008fe200078ec0ff */
[----:B------:R-:W-:-:S04]  /*17e0*/  DEPBAR.LE SB0, 0x0 ;  /* 0x000080000000791a */ /* 0x000fc80000000000 */
[----:B------:R-:W-:Y:S01]  /*17f0*/  BAR.SYNC.DEFER_BLOCKING 0x0 ;  /* 0x0000000000007b1d */ /* 0x000fe20000010000 */
[----:B------:R-:W-:Y:S02]  /*1800*/  LOP3.LUT R15, R4, 0x8, R15, 0xf8, !PT ;  /* 0x00000008040f7812 */ /* 0x000fe400078ef80f */
[----:B------:R-:W-:Y:S02]  /*1810*/  SHF.R.U32.HI R4, RZ, 0x3, R4 ;  /* 0x00000003ff047819 */ /* 0x000fe40000011604 */
[----:B------:R-:W-:Y:S02]  /*1820*/  LEA R10, P1, R18, R12, 0x6 ;  /* 0x0000000c120a7211 */ /* 0x000fe400078230ff */
[----:B------:R-:W-:Y:S01]  /*1830*/  LOP3.LUT R4, R15, R4, RZ, 0x3c, !PT ;  /* 0x000000040f047212 */ /* 0x000fe200078e3cff */
[----:B------:R-:W-:Y:S01]  /*1840*/  IMAD.SHL.U32 R15, R16, 0x40, RZ ;  /* 0x00000040100f7824 */ /* 0x000fe200078e00ff */
[----:B------:R-:W-:Y:S01]  /*1850*/  LEA.HI.X R11, R18, R243, R11, 0x6, P1 ;  /* 0x000000f3120b7211 */ /* 0x000fe200008f340b */
[----:B------:R-:W-:Y:S01]  /*1860*/  IMAD.U32 R18, RZ, RZ, UR10 ;  /* 0x0000000aff127e24 */ /* 0x000fe2000f8e00ff */
[----:B----4-:R-:W-:-:S02]  /*1870*/  @!P0 LEA R20, P2, R10, R6, 0x1 ;  /* 0x000000060a148211 */ /* 0x010fc400078408ff */
[----:B------:R-:W-:Y:S02]  /*1880*/  SHF.R.S32.HI R6, RZ, 0x5, R3 ;  /* 0x00000005ff067819 */ /* 0x000fe40000011403 */
[----:B------:R-:W-:Y:S02]  /*1890*/  LOP3.LUT R15, R15, 0xfffffe00, RZ, 0xc0, !PT ;  /* 0xfffffe000f0f7812 */ /* 0x000fe400078ec0ff */
[C---:B------:R-:W-:Y:S02]  /*18a0*/  @!P4 IADD3 R16, P1, R10.reuse, UR28, RZ ;  /* 0x0000001c0a10cc10 */ /* 0x040fe4000ff3e0ff */
[----:B------:R-:W-:Y:S01]  /*18b0*/  @!P0 LEA.HI.X R21, R10, R7, R11, 0x1, P2 ;  /* 0x000000070a158211 */ /* 0x000fe200010f0c0b */
[----:B------:R-:W-:Y:S01]  /*18c0*/  IMAD R7, R6, 0x400, R15 ;  /* 0x0000040006077824 */ /* 0x000fe200078e020f */
[----:B------:R-:W-:Y:S02]  /*18d0*/  @!P4 IADD3.X R18, R11, UR29, R18, P1, !PT ;  /* 0x0000001d0b12cc10 */ /* 0x000fe40008ffe412 */
[----:B--2---:R-:W-:Y:S01]  /*18e0*/  @!P4 LEA R24, P1, R16, R8, 0x1 ;  /* 0x000000081018c211 */ /* 0x004fe200078208ff */
[----:B------:R-:W-:Y:S01]  /*18f0*/  IMAD.IADD R238, R4, 0x1, R7 ;  /* 0x0000000104ee7824 */ /* 0x000fe200078e0207 */
[----:B------:R-:W-:Y:S01]  /*1900*/  @P0 STS.128 [R239+0x18000], RZ ;  /* 0x018000ffef000388 */ /* 0x000fe20000000c00 */
[----:B------:R-:W-:Y:S01]  /*1910*/  LEA R237, R237, UR4, 0x1 ;  /* 0x00000004eded7c11 */ /* 0x000fe2000f8e08ff */
[----:B------:R-:W-:Y:S01]  /*1920*/  IMAD.MOV.U32 R7, RZ, RZ, 0x10 ;  /* 0x00000010ff077424 */ /* 0x000fe200078e00ff */
[----:B------:R-:W-:Y:S01]  /*1930*/  @!P4 LEA.HI.X R25, R16, R9, R18, 0x1, P1 ;  /* 0x000000091019c211 */ /* 0x000fe200008f0c12 */
[----:B------:R-:W-:Y:S01]  /*1940*/  @P0 STS.128 [R239+0x1a000], RZ ;  /* 0x01a000ffef000388 */ /* 0x000fe20000000c00 */
[----:B------:R-:W-:Y:S01]  /*1950*/  LEA R238, R238, UR4, 0x1 ;  /* 0x00000004eeee7c11 */ /* 0x000fe2000f8e08ff */
[----:B------:R-:W-:Y:S01]  /*1960*/  VIADD R235, R237, 0x10020 ;  /* 0x00010020edeb7836 */ /* 0x000fe20000000000 */
[----:B------:R-:W-:Y:S01]  /*1970*/  R2P PR, R5, 0x6 ;  /* 0x0000000605007804 */ /* 0x000fe20000000000 */
[----:B------:R-:W-:Y:S01]  /*1980*/  @P0 STS.128 [R239+0x1c000], RZ ;  /* 0x01c000ffef000388 */ /* 0x000fe20000000c00 */
[----:B------:R-:W-:Y:S01]  /*1990*/  IMAD.MOV.U32 R5, RZ, RZ, 0x20 ;  /* 0x00000020ff057424 */ /* 0x000fe200078e00ff */
[----:B------:R-:W-:-:S02]  /*19a0*/  LOP3.LUT R3, R3, 0xffffffe0, RZ, 0xc0, !PT ;  /* 0xffffffe003037812 */ /* 0x000fc400078ec0ff */
[----:B------:R-:W-:Y:S01]  /*19b0*/  @P0 STS.128 [R239+0x1e000], RZ ;  /* 0x01e000ffef000388 */ /* 0x000fe20000000c00 */
[----:B------:R-:W-:Y:S02]  /*19c0*/  SEL R7, R7, 0xfffffff0, !P1 ;  /* 0xfffffff007077807 */ /* 0x000fe40004800000 */
[----:B------:R-:W-:Y:S01]  /*19d0*/  SEL R5, R5, 0xffffffe0, !P2 ;  /* 0xffffffe005057807 */ /* 0x000fe20005000000 */
[----:B------:R-:W-:Y:S01]  /*19e0*/  @!PT LDS RZ, [RZ] ;  /* 0x00000000fffff984 */ /* 0x000fe20000000800 */
[----:B------:R-:W-:Y:S01]  /*19f0*/  @!PT LDS RZ, [RZ] ;  /* 0x00000000fffff984 */ /* 0x000fe20000000800 */
[----:B------:R-:W-:Y:S01]  /*1a00*/  @!PT LDS RZ, [RZ] ;  /* 0x00000000fffff984 */ /* 0x000fe20000000800 */
[----:B------:R-:W-:Y:S01]  /*1a10*/  @!P0 LDGSTS.E.BYPASS.LTC128B.128 [R239+0x18000], desc[UR18][R20.64] ;  /* 0x1800000014ef8fae */ /* 0x000fe2000b901d52 */
[----:B------:R-:W-:Y:S01]  /*1a20*/  R2P PR, R0, 0x6 ;  /* 0x0000000600007804 */ /* 0x000fe20000000000 */
[----:B------:R-:W-:Y:S01]  /*1a30*/  VIADD R0, R237, 0x10000 ;  /* 0x00010000ed007836 */ /* 0x000fe20000000000 */
[----:B------:R-:W-:Y:S01]  /*1a40*/  LEA R6, R6, UR23, 0x4 ;  /* 0x0000001706067c11 */ /* 0x000fe2000f8e20ff */
[----:B------:R-:W-:Y:S01]  /*1a50*/  @!P0 LDGSTS.E.BYPASS.LTC128B.128 [R239+0x1a000], desc[UR18][R20.64+0x80] ;  /* 0x1a00008014ef8fae */ /* 0x000fe2000b901d52 */
[--C-:B------:R-:W-:Y:S01]  /*1a60*/  IMAD R236, R7, 0x2, R238.reuse ;  /* 0x0000000207ec7824 */ /* 0x100fe200078e02ee */
[----:B------:R-:W-:Y:S01]  /*1a70*/  LOP3.LUT R14, R14, 0x6, RZ, 0xc0, !PT ;  /* 0x000000060e0e7812 */ /* 0x000fe200078ec0ff */
[C---:B------:R-:W-:Y:S01]  /*1a80*/  IMAD R234, R5.reuse, 0x2, R238 ;  /* 0x0000000205ea7824 */ /* 0x040fe200078e02ee */
[----:B------:R-:W-:Y:S01]  /*1a90*/  @!P0 LDGSTS.E.BYPASS.LTC128B.128 [R239+0x1c000], desc[UR18][R20.64+0x100] ;  /* 0x1c00010014ef8fae */ /* 0x000fe2000b901d52 */
[----:B------:R-:W-:-:S02]  /*1aa0*/  IMAD R233, R5, 0x2, R236 ;  /* 0x0000000205e97824 */ /* 0x000fc400078e02ec */
[----:B------:R-:W-:Y:S01]  /*1ab0*/  IMAD.IADD R3, R2, 0x1, -R3 ;  /* 0x0000000102037824 */ /* 0x000fe200078e0a03 */
[----:B------:R1:W-:Y:S02]  /*1ac0*/  @!P0 LDGSTS.E.BYPASS.LTC128B.128 [R239+0x1e000], desc[UR18][R20.64+0x180] ;  /* 0x1e00018014ef8fae */ /* 0x0003e4000b901d52 */
[----:B------:R-:W-:Y:S02]  /*1ad0*/  @P1 VIADD R235, R0, 0xffffffe0 ;  /* 0xffffffe000eb1836 */ /* 0x000fe40000000000 */
[----:B------:R-:W-:Y:S01]  /*1ae0*/  @P4 STS.128 [R239+0x19000], RZ ;  /* 0x019000ffef004388 */ /* 0x000fe20000000c00 */
[----:B------:R-:W-:-:S03]  /*1af0*/  IMAD.MOV.U32 R0, RZ, RZ, 0x40 ;  /* 0x00000040ff007424 */ /* 0x000fc600078e00ff */
[----:B------:R-:W-:Y:S02]  /*1b00*/  @P4 STS.128 [R239+0x1b000], RZ ;  /* 0x01b000ffef004388 */ /* 0x000fe40000000c00 */
[----:B------:R-:W-:Y:S02]  /*1b10*/  SEL R0, R0, 0xffffffc0, !P2 ;  /* 0xffffffc000007807 */ /* 0x000fe40005000000 */
[----:B------:R-:W-:Y:S03]  /*1b20*/  @P4 STS.128 [R239+0x1d000], RZ ;  /* 0x01d000ffef004388 */ /* 0x000fe60000000c00 */
[----:B------:R-:W-:Y:S01]  /*1b30*/  IMAD.IADD R231, R237, 0x1, R0 ;  /* 0x00000001ede77824 */ /* 0x000fe200078e0200 */
[----:B------:R-:W-:Y:S01]  /*1b40*/  @P4 STS.128 [R239+0x1f000], RZ ;  /* 0x01f000ffef004388 */ /* 0x000fe20000000c00 */
[----:B------:R-:W-:Y:S01]  /*1b50*/  IMAD.IADD R224, R0, 0x1, R235 ;  /* 0x0000000100e07824 */ /* 0x000fe200078e02eb */
[----:B------:R-:W-:-:S02]  /*1b60*/  SHF.R.S32.HI R0, RZ, 0x1f, R3 ;  /* 0x0000001fff007819 */ /* 0x000fc40000011403 */
[----:B------:R-:W-:Y:S01]  /*1b70*/  @!PT LDS RZ, [RZ] ;  /* 0x00000000fffff984 */ /* 0x000fe20000000800 */
[----:B------:R-:W-:Y:S01]  /*1b80*/  @!PT LDS RZ, [RZ] ;  /* 0x00000000fffff984 */ /* 0x000fe20000000800 */
[----:B------:R-:W-:Y:S01]  /*1b90*/  @!PT LDS RZ, [RZ] ;  /* 0x00000000fffff984 */ /* 0x000fe20000000800 */
[----:B------:R-:W-:Y:S02]  /*1ba0*/  @!P4 LDGSTS.E.BYPASS.LTC128B.128 [R239+0x19000], desc[UR18][R24.64] ;  /* 0x1900000018efcfae */ /* 0x000fe4000b901d52 */
[----:B------:R-:W-:Y:S01]  /*1bb0*/  LEA.HI R3, R0, R3, RZ, 0x2 ;  /* 0x0000000300037211 */ /* 0x000fe200078f10ff */
[----:B------:R-:W-:Y:S01]  /*1bc0*/  IMAD.U32 R0, RZ, RZ, UR24 ;  /* 0x00000018ff007e24 */ /* 0x000fe2000f8e00ff */
[----:B------:R-:W-:Y:S02]  /*1bd0*/  @!P4 LDGSTS.E.BYPASS.LTC128B.128 [R239+0x1b000], desc[UR18][R24.64+0x80] ;  /* 0x1b00008018efcfae */ /* 0x000fe4000b901d52 */
[----:B------:R-:W-:Y:S02]  /*1be0*/  SHF.R.S32.HI R3, RZ, 0x2, R3 ;  /* 0x00000002ff037819 */ /* 0x000fe40000011403 */
[----:B------:R-:W-:Y:S02]  /*1bf0*/  @!P4 LDGSTS.E.BYPASS.LTC128B.128 [R239+0x1d000], desc[UR18][R24.64+0x100] ;  /* 0x1d00010018efcfae */ /* 0x000fe4000b901d52 */
[----:B------:R-:W-:-:S02]  /*1c00*/  IADD3 R3, R6, 0x1, R3 ;  /* 0x0000000106037810 */ /* 0x000fc40007ffe003 */
[----:B------:R2:W-:Y:S02]  /*1c10*/  @!P4 LDGSTS.E.BYPASS.LTC128B.128 [R239+0x1f000], desc[UR18][R24.64+0x180] ;  /* 0x1f00018018efcfae */ /* 0x0005e4000b901d52 */
[----:B------:R-:W-:Y:S02]  /*1c20*/  IADD3 R2, R0, -UR15, R3 ;  /* 0x8000000f00027c10 */ /* 0x000fe4000fffe003 */
[----:B------:R-:W-:Y:S04]  /*1c30*/  LDSM.16.M88.4 R44, [R238] ;  /* 0x00000000ee2c783b */ /* 0x000fe80000000200 */
[----:B-1----:R-:W2:Y:S04]  /*1c40*/  LDSM.16.M88.4 R20, [R237+0x10000] ;  /* 0x01000000ed14783b */ /* 0x002ea80000000200 */
[----:B------:R-:W1:Y:S04]  /*1c50*/  LDSM.16.M88.4 R8, [R237+0x10800] ;  /* 0x01080000ed08783b */ /* 0x000e680000000200 */
[----:B------:R-:W3:Y:S04]  /*1c60*/  LDSM.16.M88.4 R52, [R237+0x11000] ;  /* 0x01100000ed34783b */ /* 0x000ee80000000200 */
[----:B------:R-:W4:Y:S04]  /*1c70*/  LDSM.16.M88.4 R28, [R237+0x11800] ;  /* 0x01180000ed1c783b */ /* 0x000f280000000200 */
[----:B------:R-:W-:Y:S04]  /*1c80*/  LDSM.16.M88.4 R60, [R236] ;  /* 0x00000000ec3c783b */ /* 0x000fe80000000200 */
[----:B------:R-:W5:Y:S04]  /*1c90*/  LDSM.16.M88.4 R68, [R235] ;  /* 0x00000000eb44783b */ /* 0x000f680000000200 */
[----:B------:R-:W5:Y:S04]  /*1ca0*/  LDSM.16.M88.4 R64, [R235+0x800] ;  /* 0x00080000eb40783b */ /* 0x000f680000000200 */
[----:B------:R-:W5:Y:S04]  /*1cb0*/  LDSM.16.M88.4 R84, [R235+0x1000] ;  /* 0x00100000eb54783b */ /* 0x000f680000000200 */
[----:B------:R-:W5:Y:S04]  /*1cc0*/  LDSM.16.M88.4 R56, [R235+0x1800] ;  /* 0x00180000eb38783b */ /* 0x000f680000000200 */
[----:B------:R-:W-:Y:S01]  /*1cd0*/  LDSM.16.M88.4 R40, [R234] ;  /* 0x00000000ea28783b */ /* 0x000fe20000000200 */
[C---:B--2---:R-:W-:Y:S03]  /*1ce0*/  HMMA.16816.F32.BF16 R24, R44.reuse, R20, RZ ;  /* 0x000000142c18723c */ /* 0x044fe600000418ff */
[----:B------:R-:W2:Y:S04]  /*1cf0*/  LDSM.16.M88.4 R36, [R231+0x10000] ;  /* 0x01000000e724783b */ /* 0x000ea80000000200 */
[----:B------:R-:W2:Y:S01]  /*1d00*/  LDSM.16.M88.4 R32, [R231+0x10800] ;  /* 0x01080000e720783b */ /* 0x000ea20000000200 */
[C---:B------:R-:W-:Y:S03]  /*1d10*/  HMMA.16816.F32.BF16 R20, R44.reuse, R22, RZ ;  /* 0x000000162c14723c */ /* 0x040fe600000418ff */
[----:B------:R-:W-:Y:S03]  /*1d20*/  LDSM.16.M88.4 R80, [R231+0x11800] ;  /* 0x01180000e750783b */ /* 0x000fe60000000200 */
[C---:B-1----:R-:W-:Y:S01]  /*1d30*/  HMMA.16816.F32.BF16 R16, R44.reuse, R8, RZ ;  /* 0x000000082c10723c */ /* 0x042fe200000418ff */
[----:B------:R-:W-:Y:S04]  /*1d40*/  LDSM.16.M88.4 R72, [R233] ;  /* 0x00000000e948783b */ /* 0x000fe80000000200 */
[----:B------:R-:W0:Y:S01]  /*1d50*/  LDGDEPBAR ;  /* 0x00000000000079af */ /* 0x000e220000000000 */
[C---:B------:R-:W-:Y:S06]  /*1d60*/  HMMA.16816.F32.BF16 R8, R44.reuse, R10, RZ ;  /* 0x0000000a2c08723c */ /* 0x040fec00000418ff */
[C---:B---3--:R-:W-:Y:S06]  /*1d70*/  HMMA.16816.F32.BF16 R76, R44.reuse, R52, RZ ;  /* 0x000000342c4c723c */ /* 0x048fec00000418ff */
[C---:B------:R-:W-:Y:S06]  /*1d80*/  HMMA.16816.F32.BF16 R52, R44.reuse, R54, RZ ;  /* 0x000000362c34723c */ /* 0x040fec00000418ff */
[C---:B----4-:R-:W-:Y:S06]  /*1d90*/  HMMA.16816.F32.BF16 R48, R44.reuse, R28, RZ ;  /* 0x0000001c2c30723c */ /* 0x050fec00000418ff */
[----:B------:R-:W-:Y:S01]  /*1da0*/  HMMA.16816.F32.BF16 R44, R44, R30, RZ ;  /* 0x0000001e2c2c723c */ /* 0x000fe200000418ff */
[----:B------:R-:W1:Y:S05]  /*1db0*/  LDSM.16.M88.4 R28, [R231+0x11000] ;  /* 0x01100000e71c783b */ /* 0x000e6a0000000200 */
[C---:B-----5:R-:W-:Y:S06]  /*1dc0*/  HMMA.16816.F32.BF16 R24, R60.reuse, R68, R24 ;  /* 0x000000443c18723c */ /* 0x060fec0000041818 */
[C---:B------:R-:W-:Y:S01]  /*1dd0*/  HMMA.16816.F32.BF16 R20, R60.reuse, R70, R20 ;  /* 0x000000463c14723c */ /* 0x040fe20000041814 */
[----:B------:R-:W3:Y:S05]  /*1de0*/  LDSM.16.M88.4 R68, [R224] ;  /* 0x00000000e044783b */ /* 0x000eea0000000200 */
[C---:B------:R-:W-:Y:S06]  /*1df0*/  HMMA.16816.F32.BF16 R16, R60.reuse, R64, R16 ;  /* 0x000000403c10723c */ /* 0x040fec0000041810 */
[C---:B------:R-:W-:Y:S01]  /*1e00*/  HMMA.16816.F32.BF16 R8, R60.reuse, R66, R8 ;  /* 0x000000423c08723c */ /* 0x040fe20000041808 */
[----:B------:R-:W4:Y:S05]  /*1e10*/  LDSM.16.M88.4 R64, [R224+0x800] ;  /* 0x00080000e040783b */ /* 0x000f2a0000000200 */
[C---:B------:R-:W-:Y:S06]  /*1e20*/  HMMA.16816.F32.BF16 R76, R60.reuse, R84, R76 ;  /* 0x000000543c4c723c */ /* 0x040fec000004184c */
[C---:B------:R-:W-:Y:S06]  /*1e30*/  HMMA.16816.F32.BF16 R52, R60.reuse, R86, R52 ;  /* 0x000000563c34723c */ /* 0x040fec0000041834 */
[C---:B------:R-:W-:Y:S06]  /*1e40*/  HMMA.16816.F32.BF16 R48, R60.reuse, R56, R48 ;  /* 0x000000383c30723c */ /* 0x040fec0000041830 */
[----:B------:R-:W-:Y:S01]  /*1e50*/  HMMA.16816.F32.BF16 R44, R60, R58, R44 ;  /* 0x0000003a3c2c723c */ /* 0x000fe2000004182c */
[----:B------:R-:W-:Y:S05]  /*1e60*/  LDSM.16.M88.4 R60, [R237+0x12800] ;  /* 0x01280000ed3c783b */ /* 0x000fea0000000200 */
[C---:B--2---:R-:W-:Y:S06]  /*1e70*/  HMMA.16816.F32.BF16 R24, R40.reuse, R36, R24 ;  /* 0x000000242818723c */ /* 0x044fec0000041818 */
[C---:B------:R-:W-:Y:S01]  /*1e80*/  HMMA.16816.F32.BF16 R20, R40.reuse, R38, R20 ;  /* 0x000000262814723c */ /* 0x040fe20000041814 */
[----:B------:R-:W2:Y:S05]  /*1e90*/  LDSM.16.M88.4 R36, [R224+0x1000] ;  /* 0x00100000e024783b */ /* 0x000eaa0000000200 */
[C---:B------:R-:W-:Y:S06]  /*1ea0*/  HMMA.16816.F32.BF16 R16, R40.reuse, R32, R16 ;  /* 0x000000202810723c */ /* 0x040fec0000041810 */
[C---:B------:R-:W-:Y:S01]  /*1eb0*/  HMMA.16816.F32.BF16 R8, R40.reuse, R34, R8 ;  /* 0x000000222808723c */ /* 0x040fe20000041808 */
[----:B------:R-:W5:Y:S05]  /*1ec0*/  LDSM.16.M88.4 R32, [R224+0x1800] ;  /* 0x00180000e020783b */ /* 0x000f6a0000000200 */
[C---:B-1----:R-:W-:Y:S06]  /*1ed0*/  HMMA.16816.F32.BF16 R76, R40.reuse, R28, R76 ;  /* 0x0000001c284c723c */ /* 0x042fec000004184c */
[C---:B------:R-:W-:Y:S01]  /*1ee0*/  HMMA.16816.F32.BF16 R56, R40.reuse, R30, R52 ;  /* 0x0000001e2838723c */ /* 0x040fe20000041834 */
[----:B------:R-:W-:Y:S04]  /*1ef0*/  LDSM.16.M88.4 R52, [R238+0x4000] ;  /* 0x00400000ee34783b */ /* 0x000fe80000000200 */
[----:B------:R-:W1:Y:S01]  /*1f00*/  LDSM.16.M88.4 R28, [R237+0x12000] ;  /* 0x01200000ed1c783b */ /* 0x000e620000000200 */
[C---:B------:R-:W-:Y:S06]  /*1f10*/  HMMA.16816.F32.BF16 R48, R40.reuse, R80, R48 ;  /* 0x000000502830723c */ /* 0x040fec0000041830 */
[----:B------:R-:W-:Y:S01]  /*1f20*/  HMMA.16816.F32.BF16 R44, R40, R82, R44 ;  /* 0x00000052282c723c */ /* 0x000fe2000004182c */
[----:B------:R-:W1:Y:S05]  /*1f30*/  LDSM.16.M88.4 R40, [R237+0x13000] ;  /* 0x01300000ed28783b */ /* 0x000e6a0000000200 */
[C---:B---3--:R-:W-:Y:S06]  /*1f40*/  HMMA.16816.F32.BF16 R24, R72.reuse, R68, R24 ;  /* 0x000000444818723c */ /* 0x048fec0000041818 */
[C---:B------:R-:W-:Y:S01]  /*1f50*/  HMMA.16816.F32.BF16 R20, R72.reuse, R70, R20 ;  /* 0x000000464814723c */ /* 0x040fe20000041814 */
[----:B------:R-:W-:Y:S05]  /*1f60*/  LDSM.16.M88.4 R68, [R235+0x2000] ;  /* 0x00200000eb44783b */ /* 0x000fea0000000200 */
[C---:B----4-:R-:W-:Y:S06]  /*1f70*/  HMMA.16816.F32.BF16 R16, R72.reuse, R64, R16 ;  /* 0x000000404810723c */ /* 0x050fec0000041810 */
[C---:B------:R-:W-:Y:S01]  /*1f80*/  HMMA.16816.F32.BF16 R8, R72.reuse, R66, R8 ;  /* 0x000000424808723c */ /* 0x040fe20000041808 */
[----:B------:R-:W3:Y:S05]  /*1f90*/  LDSM.16.M88.4 R64, [R237+0x13800] ;  /* 0x01380000ed40783b */ /* 0x000eea0000000200 */
[C---:B--2---:R-:W-:Y:S01]  /*1fa0*/  HMMA.16816.F32.BF16 R80, R72.reuse, R36, R76 ;  /* 0x000000244850723c */ /* 0x044fe2000004184c */
[----:B------:R-:W2:Y:S05]  /*1fb0*/  LDSM.16.M88.4 R76, [R236+0x4000] ;  /* 0x00400000ec4c783b */ /* 0x000eaa0000000200 */
[C---:B------:R-:W-:Y:S01]  /*1fc0*/  HMMA.16816.F32.BF16 R56, R72.reuse, R38, R56 ;  /* 0x000000264838723c */ /* 0x040fe20000041838 */
[----:B------:R-:W-:Y:S05]  /*1fd0*/  LDSM.16.M88.4 R36, [R235+0x3000] ;  /* 0x00300000eb24783b */ /* 0x000fea0000000200 */
[C---:B-----5:R-:W-:Y:S06]  /*1fe0*/  HMMA.16816.F32.BF16 R48, R72.reuse, R32, R48 ;  /* 0x000000204830723c */ /* 0x060fec0000041830 */
[----:B------:R-:W-:Y:S01]  /*1ff0*/  HMMA.16816.F32.BF16 R44, R72, R34, R44 ;  /* 0x00000022482c723c */ /* 0x000fe2000004182c */
[----:B------:R-:W4:Y:S05]  /*2000*/  LDSM.16.M88.4 R32, [R235+0x2800] ;  /* 0x00280000eb20783b */ /* 0x000f2a0000000200 */
[C---:B-1----:R-:W-:Y:S06]  /*2010*/  HMMA.16816.F32.BF16 R24, R52.reuse, R28, R24 ;  /* 0x0000001c3418723c */ /* 0x042fec0000041818 */
[C---:B------:R-:W-:Y:S01]  /*2020*/  HMMA.16816.F32.BF16 R20, R52.reuse, R30, R20 ;  /* 0x0000001e3414723c */ /* 0x040fe20000041814 */
[----:B------:R-:W-:Y:S05]  /*2030*/  LDSM.16.M88.4 R28, [R235+0x3800] ;  /* 0x00380000eb1c783b */ /* 0x000fea0000000200 */
[C---:B------:R-:W-:Y:S06]  /*2040*/  HMMA.16816.F32.BF16 R16, R52.reuse, R60, R16 ;  /* 0x0000003c3410723c */ /* 0x040fec0000041810 */
[C---:B------:R-:W-:Y:S06]  /*2050*/  HMMA.16816.F32.BF16 R8, R52.reuse, R62, R8 ;  /* 0x0000003e3408723c */ /* 0x040fec0000041808 */
[C---:B------:R-:W-:Y:S06]  /*2060*/  HMMA.16816.F32.BF16 R80, R52.reuse, R40, R80 ;  /* 0x000000283450723c */ /* 0x040fec0000041850 */
[C---:B------:R-:W-:Y:S01]  /*2070*/  HMMA.16816.F32.BF16 R60, R52.reuse, R42, R56 ;  /* 0x0000002a343c723c */ /* 0x040fe20000041838 */
[----:B------:R-:W-:Y:S04]  /*2080*/  LDSM.16.M88.4 R56, [R234+0x4000] ;  /* 0x00400000ea38783b */ /* 0x000fe80000000200 */
[----:B------:R-:W1:Y:S01]  /*2090*/  LDSM.16.M88.4 R40, [R231+0x12000] ;  /* 0x01200000e728783b */ /* 0x000e620000000200 */
[----:B---3--:R-:W-:Y:S03]  /*20a0*/  HMMA.16816.F32.BF16 R72, R52, R64, R48 ;  /* 0x000000403448723c */ /* 0x008fe60000041830 */
[----:B------:R-:W3:Y:S03]  /*20b0*/  LDSM.16.M88.4 R48, [R231+0x12800] ;  /* 0x01280000e730783b */ /* 0x000ee60000000200 */
[C---:B--2---:R-:W-:Y:S06]  /*20c0*/  HMMA.16816.F32.BF16 R24, R76.reuse, R68, R24 ;  /* 0x000000444c18723c */ /* 0x044fec0000041818 */
[----:B------:R-:W-:Y:S01]  /*20d0*/  HMMA.16816.F32.BF16 R20, R76, R70, R20 ;  /* 0x000000464c14723c */ /* 0x000fe20000041814 */
[----:B------:R-:W-:Y:S05]  /*20e0*/  LDSM.16.M88.4 R68, [R224+0x2800] ;  /* 0x00280000e044783b */ /* 0x000fea0000000200 */
[----:B------:R-:W-:Y:S01]  /*20f0*/  HMMA.16816.F32.BF16 R44, R52, R66, R44 ;  /* 0x00000042342c723c */ /* 0x000fe2000004182c */
[----:B------:R-:W2:Y:S04]  /*2100*/  LDSM.16.M88.4 R52, [R231+0x13000] ;  /* 0x01300000e734783b */ /* 0x000ea80000000200 */
[----:B------:R-:W-:Y:S01]  /*2110*/  LDSM.16.M88.4 R64, [R231+0x13800] ;  /* 0x01380000e740783b */ /* 0x000fe20000000200 */
[C---:B----4-:R-:W-:Y:S06]  /*2120*/  HMMA.16816.F32.BF16 R16, R76.reuse, R32, R16 ;  /* 0x000000204c10723c */ /* 0x050fec0000041810 */
[C---:B------:R-:W-:Y:S01]  /*2130*/  HMMA.16816.F32.BF16 R8, R76.reuse, R34, R8 ;  /* 0x000000224c08723c */ /* 0x040fe20000041808 */
[----:B------:R-:W-:Y:S05]  /*2140*/  LDSM.16.M88.4 R32, [R224+0x2000] ;  /* 0x00200000e020783b */ /* 0x000fea0000000200 */
[C---:B------:R-:W-:Y:S06]  /*2150*/  HMMA.16816.F32.BF16 R80, R76.reuse, R36, R80 ;  /* 0x000000244c50723c */ /* 0x040fec0000041850 */
[----:B------:R-:W-:Y:S01]  /*2160*/  HMMA.16816.F32.BF16 R60, R76, R38, R60 ;  /* 0x000000264c3c723c */ /* 0x000fe2000004183c */
[----:B------:R-:W4:Y:S05]  /*2170*/  LDSM.16.M88.4 R36, [R233+0x4000] ;  /* 0x00400000e924783b */ /* 0x000f2a0000000200 */
[C---:B-1----:R-:W-:Y:S06]  /*2180*/  HMMA.16816.F32.BF16 R24, R56.reuse, R40, R24 ;  /* 0x000000283818723c */ /* 0x042fec0000041818 */
[----:B------:R-:W-:Y:S01]  /*2190*/  HMMA.16816.F32.BF16 R20, R56, R42, R20 ;  /* 0x0000002a3814723c */ /* 0x000fe20000041814 */
[----:B------:R-:W-:Y:S05]  /*21a0*/  LDSM.16.M88.4 R40, [R224+0x3800] ;  /* 0x00380000e028783b */ /* 0x000fea0000000200 */
[C---:B------:R-:W-:Y:S06]  /*21b0*/  HMMA.16816.F32.BF16 R72, R76.reuse, R28, R72 ;  /* 0x0000001c4c48723c */ /* 0x040fec0000041848 */
[----:B------:R-:W-:Y:S01]  /*21c0*/  HMMA.16816.F32.BF16 R44, R76, R30, R44 ;  /* 0x0000001e4c2c723c */ /* 0x000fe2000004182c */
[----:B------:R-:W1:Y:S04]  /*21d0*/  LDSM.16.M88.4 R28, [R224+0x3000] ;  /* 0x00300000e01c783b */ /* 0x000e680000000200 */
[----:B------:R-:W-:Y:S01]  /*21e0*/  LDSM.16.M88.4 R76, [R236+0x8000] ;  /* 0x00800000ec4c783b */ /* 0x000fe20000000200 */
[C---:B---3--:R-:W-:Y:S06]  /*21f0*/  HMMA.16816.F32.BF16 R16, R56.reuse, R48, R16 ;  /* 0x000000303810723c */ /* 0x048fec0000041810 */
[C---:B------:R-:W-:Y:S01]  /*2200*/  HMMA.16816.F32.BF16 R8, R56.reuse, R50, R8 ;  /* 0x000000323808723c */ /* 0x040fe20000041808 */
[----:B------:R-:W-:Y:S05]  /*2210*/  LDSM.16.M88.4 R48, [R238+0x8000] ;  /* 0x00800000ee30783b */ /* 0x000fea0000000200 */
[C---:B--2---:R-:W-:Y:S06]  /*2220*/  HMMA.16816.F32.BF16 R80, R56.reuse, R52, R80 ;  /* 0x000000343850723c */ /* 0x044fec0000041850 */
[----:B------:R-:W-:Y:S01]  /*2230*/  HMMA.16816.F32.BF16 R60, R56, R54, R60 ;  /* 0x00000036383c723c */ /* 0x000fe2000004183c */
[----:B------:R-:W-:Y:S05]  /*2240*/  LDSM.16.M88.4 R52, [R237+0x15000] ;  /* 0x01500000ed34783b */ /* 0x000fea0000000200 */
[C---:B----4-:R-:W-:Y:S06]  /*2250*/  HMMA.16816.F32.BF16 R24, R36.reuse, R32, R24 ;  /* 0x000000202418723c */ /* 0x050fec0000041818 */
[----:B------:R-:W-:Y:S01]  /*2260*/  HMMA.16816.F32.BF16 R20, R36, R34, R20 ;  /* 0x000000222414723c */ /* 0x000fe20000041814 */
[----:B------:R-:W2:Y:S05]  /*2270*/  LDSM.16.M88.4 R32, [R237+0x14800] ;  /* 0x01480000ed20783b */ /* 0x000eaa0000000200 */
[C---:B------:R-:W-:Y:S06]  /*2280*/  HMMA.16816.F32.BF16 R72, R56.reuse, R64, R72 ;  /* 0x000000403848723c */ /* 0x040fec0000041848 */
[----:B------:R-:W-:Y:S01]  /*2290*/  HMMA.16816.F32.BF16 R56, R56, R66, R44 ;  /* 0x000000423838723c */ /* 0x000fe2000004182c */
[----:B------:R-:W3:Y:S04]  /*22a0*/  LDSM.16.M88.4 R44, [R237+0x14000] ;  /* 0x01400000ed2c783b */ /* 0x000ee80000000200 */
[----:B------:R-:W4:Y:S01]  /*22b0*/  LDSM.16.M88.4 R64, [R237+0x15800] ;  /* 0x01580000ed40783b */ /* 0x000f220000000200 */
[C---:B------:R-:W-:Y:S06]  /*22c0*/  HMMA.16816.F32.BF16 R16, R36.reuse, R68, R16 ;  /* 0x000000442410723c */ /* 0x040fec0000041810 */
        /* <DEDUP_REMOVED lines=8> */
[----:B------:R-:W5:Y:S01]  /*2350*/  LDSM.16.M88.4 R40, [R235+0x5800] ;  /* 0x00580000eb28783b */ /* 0x000f620000000200 */
[C---:B--2---:R-:W-:Y:S06]  /*2360*/  HMMA.16816.F32.BF16 R16, R48.reuse, R32, R16 ;  /* 0x000000203010723c */ /* 0x044fec0000041810 */
[C---:B------:R-:W-:Y:S01]  /*2370*/  HMMA.16816.F32.BF16 R8, R48.reuse, R34, R8 ;  /* 0x000000223008723c */ /* 0x040fe20000041808 */
[----:B------:R-:W-:Y:S05]  /*2380*/  LDSM.16.M88.4 R32, [R231+0x14000] ;  /* 0x01400000e720783b */ /* 0x000fea0000000200 */
[C---:B---3--:R-:W-:Y:S06]  /*2390*/  HMMA.16816.F32.BF16 R20, R48.reuse, R46, R20 ;  /* 0x0000002e3014723c */ /* 0x048fec0000041814 */
[C---:B------:R-:W-:Y:S01]  /*23a0*/  HMMA.16816.F32.BF16 R24, R48.reuse, R44, R24 ;  /* 0x0000002c3018723c */ /* 0x040fe20000041818 */
[----:B------:R-:W2:Y:S05]  /*23b0*/  LDSM.16.M88.4 R44, [R234+0x8000] ;  /* 0x00800000ea2c783b */ /* 0x000eaa0000000200 */
[C---:B------:R-:W-:Y:S06]  /*23c0*/  HMMA.16816.F32.BF16 R80, R48.reuse, R52, R80 ;  /* 0x000000343050723c */ /* 0x040fec0000041850 */
[C---:B------:R-:W-:Y:S01]  /*23d0*/  HMMA.16816.F32.BF16 R60, R48.reuse, R54, R60 ;  /* 0x00000036303c723c */ /* 0x040fe2000004183c */
[----:B------:R-:W-:Y:S05]  /*23e0*/  LDSM.16.M88.4 R52, [R233+0x8000] ;  /* 0x00800000e934783b */ /* 0x000fea0000000200 */
[C---:B----4-:R-:W-:Y:S06]  /*23f0*/  HMMA.16816.F32.BF16 R72, R48.reuse, R64, R72 ;  /* 0x000000403048723c */ /* 0x050fec0000041848 */
        /* <DEDUP_REMOVED lines=8> */
[----:B------:R-:W-:Y:S05]  /*2480*/  LDSM.16.M88.4 R68, [R224+0x5800] ;  /* 0x00580000e044783b */ /* 0x000fea0000000200 */
[C---:B-----5:R-:W-:Y:S06]  /*2490*/  HMMA.16816.F32.BF16 R80, R76.reuse, R36, R80 ;  /* 0x000000244c50723c */ /* 0x060fec0000041850 */
[C---:B------:R-:W-:Y:S01]  /*24a0*/  HMMA.16816.F32.BF16 R60, R76.reuse, R38, R60 ;  /* 0x000000264c3c723c */ /* 0x040fe2000004183c */
[----:B------:R-:W4:Y:S05]  /*24b0*/  LDSM.16.M88.4 R36, [R231+0x15800] ;  /* 0x01580000e724783b */ /* 0x000f2a0000000200 */
[C---:B------:R-:W-:Y:S06]  /*24c0*/  HMMA.16816.F32.BF16 R72, R76.reuse, R40, R72 ;  /* 0x000000284c48723c */ /* 0x040fec0000041848 */
[----:B------:R-:W-:Y:S01]  /*24d0*/  HMMA.16816.F32.BF16 R56, R76, R42, R56 ;  /* 0x0000002a4c38723c */ /* 0x000fe20000041838 */
[----:B------:R-:W5:Y:S05]  /*24e0*/  LDSM.16.M88.4 R40, [R224+0x4000] ;  /* 0x00400000e028783b */ /* 0x000f6a0000000200 */
[C---:B--2---:R-:W-:Y:S06]  /*24f0*/  HMMA.16816.F32.BF16 R20, R44.reuse, R34, R20 ;  /* 0x000000222c14723c */ /* 0x044fec0000041814 */
[C---:B------:R-:W-:Y:S01]  /*2500*/  HMMA.16816.F32.BF16 R24, R44.reuse, R32, R24 ;  /* 0x000000202c18723c */ /* 0x040fe20000041818 */
[----:B------:R-:W2:Y:S05]  /*2510*/  LDSM.16.M88.4 R32, [R224+0x5000] ;  /* 0x00500000e020783b */ /* 0x000eaa0000000200 */
[C---:B---3--:R-:W-:Y:S06]  /*2520*/  HMMA.16816.F32.BF16 R16, R44.reuse, R48, R16 ;  /* 0x000000302c10723c */ /* 0x048fec0000041810 */
[C---:B------:R-:W-:Y:S01]  /*2530*/  HMMA.16816.F32.BF16 R76, R44.reuse, R50, R8 ;  /* 0x000000322c4c723c */ /* 0x040fe20000041808 */
[----:B------:R-:W-:Y:S04]  /*2540*/  LDSM.16.M88.4 R48, [R238+0xc000] ;  /* 0x00c00000ee30783b */ /* 0x000fe80000000200 */
[----:B------:R-:W3:Y:S01]  /*2550*/  LDSM.16.M88.4 R8, [R237+0x16000] ;  /* 0x01600000ed08783b */ /* 0x000ee20000000200 */
[C---:B-1----:R-:W-:Y:S06]  /*2560*/  HMMA.16816.F32.BF16 R80, R44.reuse, R28, R80 ;  /* 0x0000001c2c50723c */ /* 0x042fec0000041850 */
[C---:B------:R-:W-:Y:S01]  /*2570*/  HMMA.16816.F32.BF16 R60, R44.reuse, R30, R60 ;  /* 0x0000001e2c3c723c */ /* 0x040fe2000004183c */
[----:B------:R-:W1:Y:S05]  /*2580*/  LDSM.16.M88.4 R28, [R237+0x16800] ;  /* 0x01680000ed1c783b */ /* 0x000e6a0000000200 */
[C---:B----4-:R-:W-:Y:S06]  /*2590*/  HMMA.16816.F32.BF16 R72, R44.reuse, R36, R72 ;  /* 0x000000242c48723c */ /* 0x050fec0000041848 */
[----:B------:R-:W-:Y:S01]  /*25a0*/  HMMA.16816.F32.BF16 R56, R44, R38, R56 ;  /* 0x000000262c38723c */ /* 0x000fe20000041838 */
[----:B------:R-:W4:Y:S04]  /*25b0*/  LDSM.16.M88.4 R36, [R237+0x17000] ;  /* 0x01700000ed24783b */ /* 0x000f280000000200 */
[----:B------:R-:W-:Y:S01]  /*25c0*/  LDSM.16.M88.4 R44, [R236+0xc000] ;  /* 0x00c00000ec2c783b */ /* 0x000fe20000000200 */
[C---:B-----5:R-:W-:Y:S06]  /*25d0*/  HMMA.16816.F32.BF16 R20, R52.reuse, R42, R20 ;  /* 0x0000002a3414723c */ /* 0x060fec0000041814 */
[C---:B------:R-:W-:Y:S06]  /*25e0*/  HMMA.16816.F32.BF16 R16, R52.reuse, R64, R16 ;  /* 0x000000403410723c */ /* 0x040fec0000041810 */
[C---:B------:R-:W-:Y:S01]  /*25f0*/  HMMA.16816.F32.BF16 R76, R52.reuse, R66, R76 ;  /* 0x00000042344c723c */ /* 0x040fe2000004184c */
[----:B------:R-:W5:Y:S05]  /*2600*/  LDSM.16.M88.4 R64, [R237+0x17800] ;  /* 0x01780000ed40783b */ /* 0x000f6a0000000200 */
[C---:B------:R-:W-:Y:S01]  /*2610*/  HMMA.16816.F32.BF16 R24, R52.reuse, R40, R24 ;  /* 0x000000283418723c */ /* 0x040fe20000041818 */
[----:B------:R-:W5:Y:S05]  /*2620*/  LDSM.16.M88.4 R40, [R235+0x6000] ;  /* 0x00600000eb28783b */ /* 0x000f6a0000000200 */
[C---:B--2---:R-:W-:Y:S06]  /*2630*/  HMMA.16816.F32.BF16 R80, R52.reuse, R32, R80 ;  /* 0x000000203450723c */ /* 0x044fec0000041850 */
[C---:B------:R-:W-:Y:S01]  /*2640*/  HMMA.16816.F32.BF16 R60, R52.reuse, R34, R60 ;  /* 0x00000022343c723c */ /* 0x040fe2000004183c */
[----:B------:R-:W-:Y:S05]  /*2650*/  LDSM.16.M88.4 R32, [R235+0x7000] ;  /* 0x00700000eb20783b */ /* 0x000fea0000000200 */
[C---:B------:R-:W-:Y:S06]  /*2660*/  HMMA.16816.F32.BF16 R72, R52.reuse, R68, R72 ;  /* 0x000000443448723c */ /* 0x040fec0000041848 */
[----:B------:R-:W-:Y:S01]  /*2670*/  HMMA.16816.F32.BF16 R56, R52, R70, R56 ;  /* 0x000000463438723c */ /* 0x000fe20000041838 */
[----:B------:R-:W2:Y:S04]  /*2680*/  LDSM.16.M88.4 R52, [R235+0x6800] ;  /* 0x00680000eb34783b */ /* 0x000ea80000000200 */
[----:B------:R-:W2:Y:S01]  /*2690*/  LDSM.16.M88.4 R68, [R235+0x7800] ;  /* 0x00780000eb44783b */ /* 0x000ea20000000200 */
[C---:B---3--:R-:W-:Y:S06]  /*26a0*/  HMMA.16816.F32.BF16 R20, R48.reuse, R10, R20 ;  /* 0x0000000a3014723c */ /* 0x048fec0000041814 */
[C---:B------:R-:W-:Y:S01]  /*26b0*/  HMMA.16816.F32.BF16 R24, R48.reuse, R8, R24 ;  /* 0x000000083018723c */ /* 0x040fe20000041818 */
[----:B------:R-:W-:Y:S05]  /*26c0*/  LDSM.16.M88.4 R8, [R234+0xc000] ;  /* 0x00c00000ea08783b */ /* 0x000fea0000000200 */
[C---:B-1----:R-:W-:Y:S06]  /*26d0*/  HMMA.16816.F32.BF16 R16, R48.reuse, R28, R16 ;  /* 0x0000001c3010723c */ /* 0x042fec0000041810 */
[C---:B------:R-:W-:Y:S01]  /*26e0*/  HMMA.16816.F32.BF16 R76, R48.reuse, R30, R76 ;  /* 0x0000001e304c723c */ /* 0x040fe2000004184c */
[----:B------:R-:W1:Y:S05]  /*26f0*/  LDSM.16.M88.4 R28, [R231+0x16000] ;  /* 0x01600000e71c783b */ /* 0x000e6a0000000200 */
[C---:B----4-:R-:W-:Y:S06]  /*2700*/  HMMA.16816.F32.BF16 R80, R48.reuse, R36, R80 ;  /* 0x000000243050723c */ /* 0x050fec0000041850 */
[C---:B------:R-:W-:Y:S01]  /*2710*/  HMMA.16816.F32.BF16 R60, R48.reuse, R38, R60 ;  /* 0x00000026303c723c */ /* 0x040fe2000004183c */
[----:B------:R-:W3:Y:S05]  /*2720*/  LDSM.16.M88.4 R36, [R231+0x16800] ;  /* 0x01680000e724783b */ /* 0x000eea0000000200 */
[C---:B-----5:R-:W-:Y:S06]  /*2730*/  HMMA.16816.F32.BF16 R72, R48.reuse, R64, R72 ;  /* 0x000000403048723c */ /* 0x060fec0000041848 */
[----:B------:R-:W-:Y:S01]  /*2740*/  HMMA.16816.F32.BF16 R56, R48, R66, R56 ;  /* 0x000000423038723c */ /* 0x000fe20000041838 */
[----:B------:R-:W-:Y:S05]  /*2750*/  LDSM.16.M88.4 R48, [R224+0x6000] ;  /* 0x00600000e030783b */ /* 0x000fea0000000200 */
[C---:B------:R-:W-:Y:S06]  /*2760*/  HMMA.16816.F32.BF16 R20, R44.reuse, R42, R20 ;  /* 0x0000002a2c14723c */ /* 0x040fec0000041814 */
[C---:B--2---:R-:W-:Y:S06]  /*2770*/  HMMA.16816.F32.BF16 R16, R44.reuse, R52, R16 ;  /* 0x000000342c10723c */ /* 0x044fec0000041810 */
[C---:B------:R-:W-:Y:S01]  /*2780*/  HMMA.16816.F32.BF16 R24, R44.reuse, R40, R24 ;  /* 0x000000282c18723c */ /* 0x040fe20000041818 */
[----:B------:R-:W2:Y:S05]  /*2790*/  LDSM.16.M88.4 R40, [R233+0xc000] ;  /* 0x00c00000e928783b */ /* 0x000eaa0000000200 */
[C---:B------:R-:W-:Y:S06]  /*27a0*/  HMMA.16816.F32.BF16 R76, R44.reuse, R54, R76 ;  /* 0x000000362c4c723c */ /* 0x040fec000004184c */
[C---:B------:R-:W-:Y:S06]  /*27b0*/  HMMA.16816.F32.BF16 R80, R44.reuse, R32, R80 ;  /* 0x000000202c50723c */ /* 0x040fec0000041850 */
[C---:B------:R-:W-:Y:S01]  /*27c0*/  HMMA.16816.F32.BF16 R60, R44.reuse, R34, R60 ;  /* 0x000000222c3c723c */ /* 0x040fe2000004183c */
[----:B------:R-:W4:Y:S05]  /*27d0*/  LDSM.16.M88.4 R32, [R231+0x17000] ;  /* 0x01700000e720783b */ /* 0x000f2a0000000200 */
[C---:B------:R-:W-:Y:S06]  /*27e0*/  HMMA.16816.F32.BF16 R72, R44.reuse, R68, R72 ;  /* 0x000000442c48723c */ /* 0x040fec0000041848 */
[----:B------:R-:W-:Y:S06]  /*27f0*/  HMMA.16816.F32.BF16 R56, R44, R70, R56 ;  /* 0x000000462c38723c */ /* 0x000fec0000041838 */
[C---:B-1----:R-:W-:Y:S01]  /*2800*/  HMMA.16816.F32.BF16 R44, R8.reuse, R30, R20 ;  /* 0x0000001e082c723c */ /* 0x042fe20000041814 */
[----:B------:R-:W1:Y:S05]  /*2810*/  LDSM.16.M88.4 R20, [R224+0x6800] ;  /* 0x00680000e014783b */ /* 0x000e6a0000000200 */
[C---:B---3--:R-:W-:Y:S06]  /*2820*/  HMMA.16816.F32.BF16 R16, R8.reuse, R36, R16 ;  /* 0x000000240810723c */ /* 0x048fec0000041810 */
[----:B------:R-:W-:Y:S01]  /*2830*/  HMMA.16816.F32.BF16 R76, R8, R38, R76 ;  /* 0x00000026084c723c */ /* 0x000fe2000004184c */
[----:B------:R-:W-:-:S04]  /*2840*/  IMAD.U32 R37, RZ, RZ, UR5 ;  /* 0x00000005ff257e24 */ /* 0x000fc8000f8e00ff */
[----:B------:R-:W-:Y:S01]  /*2850*/  IMAD R3, R37, 0x40, R14 ;  /* 0x0000004025037824 */ /* 0x000fe200078e020e */
[----:B------:R-:W-:Y:S01]  /*2860*/  HMMA.16816.F32.BF16 R24, R8, R28, R24 ;  /* 0x0000001c0818723c */ /* 0x000fe20000041818 */
[----:B------:R-:W3:Y:S04]  /*2870*/  LDSM.16.M88.4 R28, [R231+0x17800] ;  /* 0x01780000e71c783b */ /* 0x000ee80000000200 */
[----:B------:R-:W5:Y:S01]  /*2880*/  LDSM.16.M88.4 R36, [R224+0x7000] ;  /* 0x00700000e024783b */ /* 0x000f620000000200 */
[----:B--2---:R-:W-:Y:S06]  /*2890*/  HMMA.16816.F32.BF16 R44, R40, R50, R44 ;  /* 0x00000032282c723c */ /* 0x004fec000004182c */
[----:B----4-:R-:W-:Y:S01]  /*28a0*/  HMMA.16816.F32.BF16 R80, R8, R32, R80 ;  /* 0x000000200850723c */ /* 0x010fe20000041850 */
[----:B------:R-:W-:-:S05]  /*28b0*/  VIADD R51, R2, UR22 ;  /* 0x0000001602337c36 */ /* 0x000fca0008000000 */
[----:B------:R-:W-:Y:S01]  /*28c0*/  VIMNMX R2, R51, UR24, PT ;  /* 0x0000001833027c48 */ /* 0x000fe2000bfe0100 */
[----:B------:R-:W-:Y:S01]  /*28d0*/  VIADD R33, R3, 0x1 ;  /* 0x0000000103217836 */ /* 0x000fe20000000000 */
[----:B------:R-:W-:Y:S01]  /*28e0*/  VIADDMNMX R0, R51, 0x8, R0, PT ;  /* 0x0000000833007846 */ /* 0x000fe20003800100 */
[----:B------:R-:W-:Y:S03]  /*28f0*/  HMMA.16816.F32.BF16 R60, R8, R34, R60 ;  /* 0x00000022083c723c */ /* 0x000fe6000004183c */
[C---:B------:R-:W-:Y:S02]  /*2900*/  ISETP.GE.AND P6, PT, R33.reuse, R2, PT ;  /* 0x000000022100720c */ /* 0x040fe40003fc6270 */
[----:B------:R-:W-:Y:S01]  /*2910*/  ISETP.GE.AND P2, PT, R33, R0, PT ;  /* 0x000000002100720c */ /* 0x000fe20003f46270 */
[----:B-1----:R-:W-:Y:S01]  /*2920*/  HMMA.16816.F32.BF16 R16, R40, R20, R16 ;  /* 0x000000142810723c */ /* 0x002fe20000041810 */
[----:B------:R-:W-:-:S05]  /*2930*/  VIADD R33, R3, 0x9 ;  /* 0x0000000903217836 */ /* 0x000fca0000000000 */
[C---:B------:R-:W-:Y:S01]  /*2940*/  HMMA.16816.F32.BF16 R76, R40.reuse, R22, R76 ;  /* 0x00000016284c723c */ /* 0x040fe2000004184c */
[----:B------:R-:W-:Y:S01]  /*2950*/  VIADD R21, R3, 0x8 ;  /* 0x0000000803157836 */ /* 0x000fe20000000000 */
[C---:B------:R-:W-:Y:S02]  /*2960*/  ISETP.GE.AND P1, PT, R33.reuse, R2, PT ;  /* 0x000000022100720c */ /* 0x040fe40003f26270 */
[----:B------:R-:W-:Y:S01]  /*2970*/  ISETP.GE.AND P4, PT, R33, R0, PT ;  /* 0x000000002100720c */ /* 0x000fe20003f86270 */
[----:B------:R-:W-:Y:S01]  /*2980*/  VIADD R33, R3, 0x19 ;  /* 0x0000001903217836 */ /* 0x000fe20000000000 */
[----:B------:R-:W-:Y:S01]  /*2990*/  ISETP.GE.AND P3, PT, R21, R2, PT ;  /* 0x000000021500720c */ /* 0x000fe20003f66270 */
[----:B------:R-:W-:Y:S01]  /*29a0*/  VIADD R23, R3, 0x11 ;  /* 0x0000001103177836 */ /* 0x000fe20000000000 */
[----:B------:R-:W-:Y:S01]  /*29b0*/  ISETP.GE.AND P5, PT, R21, R0, PT ;  /* 0x000000001500720c */ /* 0x000fe20003fa6270 */
[----:B------:R-:W-:Y:S01]  /*29c0*/  VIADD R21, R3, 0x10 ;  /* 0x0000001003157836 */ /* 0x000fe20000000000 */
[----:B------:R-:W-:Y:S01]  /*29d0*/  FSEL R44, R44, -INF , !P3 ;  /* 0xff8000002c2c7808 */ /* 0x000fe20005800000 */
[----:B------:R-:W-:Y:S01]  /*29e0*/  HMMA.16816.F32.BF16 R24, R40, R48, R24 ;  /* 0x000000302818723c */ /* 0x000fe20000041818 */
[----:B------:R-:W-:-:S02]  /*29f0*/  FSEL R51, R46, -INF , !P5 ;  /* 0xff8000002e337808 */ /* 0x000fc40006800000 */
[C---:B------:R-:W-:Y:S02]  /*2a00*/  ISETP.GE.AND P0, PT, R21.reuse, R2, PT ;  /* 0x000000021500720c */ /* 0x040fe40003f06270 */
[----:B------:R-:W-:Y:S01]  /*2a10*/  ISETP.GE.AND P3, PT, R21, R0, PT ;  /* 0x000000001500720c */ /* 0x000fe20003f66270 */
[----:B------:R-:W-:Y:S01]  /*2a20*/  VIADD R21, R3, 0x18 ;  /* 0x0000001803157836 */ /* 0x000fe20000000000 */
[----:B------:R-:W-:Y:S01]  /*2a30*/  FSEL R34, R45, -INF , !P1 ;  /* 0xff8000002d227808 */ /* 0x000fe20004800000 */
[----:B---3--:R-:W-:Y:S01]  /*2a40*/  HMMA.16816.F32.BF16 R72, R8, R28, R72 ;  /* 0x0000001c0848723c */ /* 0x008fe20000041848 */
[----:B------:R-:W-:Y:S02]  /*2a50*/  FSEL R47, R47, -INF , !P4 ;  /* 0xff8000002f2f7808 */ /* 0x000fe40006000000 */
[----:B------:R-:W-:Y:S02]  /*2a60*/  FSEL R32, R16, -INF , !P0 ;  /* 0xff80000010207808 */ /* 0x000fe40004000000 */
[C---:B------:R-:W-:Y:S01]  /*2a70*/  ISETP.GE.AND P5, PT, R23.reuse, R2, PT ;  /* 0x000000021700720c */ /* 0x040fe20003fa6270 */
[----:B-----5:R-:W-:Y:S01]  /*2a80*/  HMMA.16816.F32.BF16 R80, R40, R36, R80 ;  /* 0x000000242850723c */ /* 0x020fe20000041850 */
[----:B------:R-:W-:-:S02]  /*2a90*/  ISETP.GE.AND P1, PT, R23, R0, PT ;  /* 0x000000001700720c */ /* 0x000fc40003f26270 */
[C---:B------:R-:W-:Y:S02]  /*2aa0*/  ISETP.GE.AND P4, PT, R21.reuse, R2, PT ;  /* 0x000000021500720c */ /* 0x040fe40003f86270 */
[----:B------:R-:W-:Y:S01]  /*2ab0*/  ISETP.GE.AND P0, PT, R21, R0, PT ;  /* 0x000000001500720c */ /* 0x000fe20003f06270 */
[----:B------:R-:W-:Y:S01]  /*2ac0*/  HMMA.16816.F32.BF16 R56, R8, R30, R56 ;  /* 0x0000001e0838723c */ /* 0x000fe20000041838 */
[----:B------:R-:W1:Y:S01]  /*2ad0*/  LDSM.16.M88.4 R20, [R224+0x7800] ;  /* 0x00780000e014783b */ /* 0x000e620000000200 */
[----:B------:R-:W-:Y:S01]  /*2ae0*/  FSEL R35, R18, -INF , !P3 ;  /* 0xff80000012237808 */ /* 0x000fe20005800000 */
[----:B------:R-:W-:-:S04]  /*2af0*/  DEPBAR.LE SB0, 0x0 ;  /* 0x000080000000791a */ /* 0x000fc80000000000 */
[----:B------:R-:W-:Y:S01]  /*2b00*/  FSEL R6, R17, -INF , !P5 ;  /* 0xff80000011067808 */ /* 0x000fe20006800000 */
[----:B------:R-:W-:Y:S01]  /*2b10*/  VIADD R17, R3, 0x20 ;  /* 0x0000002003117836 */ /* 0x000fe20000000000 */
[C---:B------:R-:W-:Y:S01]  /*2b20*/  ISETP.GE.AND P3, PT, R33.reuse, R2, PT ;  /* 0x000000022100720c */ /* 0x040fe20003f66270 */
[----:B------:R-:W-:Y:S01]  /*2b30*/  HMMA.16816.F32.BF16 R60, R40, R38, R60 ;  /* 0x00000026283c723c */ /* 0x000fe2000004183c */
[----:B------:R-:W-:Y:S01]  /*2b40*/  ISETP.GE.AND P5, PT, R33, R0, PT ;  /* 0x000000002100720c */ /* 0x000fe20003fa6270 */
[C---:B------:R-:W-:Y:S01]  /*2b50*/  VIADD R33, R3.reuse, 0x21 ;  /* 0x0000002103217836 */ /* 0x040fe20000000000 */
[----:B------:R-:W-:Y:S01]  /*2b60*/  FSEL R29, R78, -INF , !P0 ;  /* 0xff8000004e1d7808 */ /* 0x000fe20004000000 */
[----:B------:R-:W-:Y:S01]  /*2b70*/  VIADD R9, R3, 0x30 ;  /* 0x0000003003097836 */ /* 0x000fe20000000000 */
[----:B------:R-:W-:Y:S02]  /*2b80*/  FSEL R16, R77, -INF , !P3 ;  /* 0xff8000004d107808 */ /* 0x000fe40005800000 */
[----:B------:R-:W-:-:S02]  /*2b90*/  ISETP.GE.AND P0, PT, R33, R2, PT ;  /* 0x000000022100720c */ /* 0x000fc40003f06270 */
[----:B------:R-:W-:Y:S02]  /*2ba0*/  ISETP.GE.AND P3, PT, R33, R0, PT ;  /* 0x000000002100720c */ /* 0x000fe40003f66270 */
[----:B------:R-:W-:Y:S02]  /*2bb0*/  FSEL R33, R79, -INF , !P5 ;  /* 0xff8000004f217808 */ /* 0x000fe40006800000 */
[----:B------:R-:W-:Y:S02]  /*2bc0*/  ISETP.GE.AND P5, PT, R3, R2, PT ;  /* 0x000000020300720c */ /* 0x000fe40003fa6270 */
[----:B------:R-:W-:Y:S02]  /*2bd0*/  FSEL R28, R25, -INF , !P6 ;  /* 0xff800000191c7808 */ /* 0x000fe40007000000 */
[----:B------:R-:W-:Y:S02]  /*2be0*/  FSEL R24, R24, -INF , !P5 ;  /* 0xff80000018187808 */ /* 0x000fe40006800000 */
[----:B------:R-:W-:-:S02]  /*2bf0*/  FSEL R18, R76, -INF , !P4 ;  /* 0xff8000004c127808 */ /* 0x000fc40006000000 */
[----:B------:R-:W-:Y:S02]  /*2c00*/  FMNMX.FTZ R11, R24, R28, !PT ;  /* 0x0000001c180b7209 */ /* 0x000fe40007810000 */
[----:B------:R-:W-:Y:S02]  /*2c10*/  ISETP.GE.AND P4, PT, R17, R0, PT ;  /* 0x000000001100720c */ /* 0x000fe40003f86270 */
[----:B------:R-:W-:Y:S02]  /*2c20*/  FMNMX.FTZ R11, R44, R11, !PT ;  /* 0x0000000b2c0b7209 */ /* 0x000fe40007810000 */
[----:B------:R-:W-:Y:S02]  /*2c30*/  FSEL R19, R19, -INF , !P1 ;  /* 0xff80000013137808 */ /* 0x000fe40004800000 */
[----:B------:R-:W-:Y:S02]  /*2c40*/  FMNMX.FTZ R11, R34, R11, !PT ;  /* 0x0000000b220b7209 */ /* 0x000fe40007810000 */
[----:B------:R-:W-:Y:S01]  /*2c50*/  FSEL R219, R83, -INF , !P3 ;  /* 0xff80000053db7808 */ /* 0x000fe20005800000 */
[C---:B-1----:R-:W-:Y:S01]  /*2c60*/  HMMA.16816.F32.BF16 R72, R40.reuse, R20, R72 ;  /* 0x000000142848723c */ /* 0x042fe20000041848 */
[----:B------:R-:W-:Y:S01]  /*2c70*/  FMNMX.FTZ R11, R32, R11, !PT ;  /* 0x0000000b200b7209 */ /* 0x000fe20007810000 */
[----:B------:R-:W-:Y:S01]  /*2c80*/  BAR.SYNC.DEFER_BLOCKING 0x0 ;  /* 0x0000000000007b1d */ /* 0x000fe20000010000 */
[----:B------:R-:W-:Y:S01]  /*2c90*/  ISETP.GE.AND P1, PT, R17, R2, PT ;  /* 0x000000021100720c */ /* 0x000fe20003f26270 */
[C---:B------:R-:W-:Y:S01]  /*2ca0*/  VIADD R17, R3.reuse, 0x28 ;  /* 0x0000002803117836 */ /* 0x040fe20000000000 */
[----:B------:R-:W-:Y:S01]  /*2cb0*/  ISETP.GE.AND P3, PT, R3, R0, PT ;  /* 0x000000000300720c */ /* 0x000fe20003f66270 */
[----:B------:R-:W-:Y:S01]  /*2cc0*/  HMMA.16816.F32.BF16 R56, R40, R22, R56 ;  /* 0x000000162838723c */ /* 0x000fe20000041838 */
[----:B------:R-:W-:-:S02]  /*2cd0*/  FSEL R203, R82, -INF , !P4 ;  /* 0xff80000052cb7808 */ /* 0x000fc40006000000 */
[----:B------:R-:W-:Y:S02]  /*2ce0*/  FSEL R202, R81, -INF , !P0 ;  /* 0xff80000051ca7808 */ /* 0x000fe40004000000 */
[C---:B------:R-:W-:Y:S02]  /*2cf0*/  ISETP.GE.AND P4, PT, R9.reuse, R2, PT ;  /* 0x000000020900720c */ /* 0x040fe40003f86270 */
[----:B------:R-:W-:Y:S02]  /*2d00*/  ISETP.GE.AND P0, PT, R9, R0, PT ;  /* 0x000000000900720c */ /* 0x000fe40003f06270 */
[----:B------:R-:W-:Y:S02]  /*2d10*/  FMNMX.FTZ R11, R6, R11, !PT ;  /* 0x0000000b060b7209 */ /* 0x000fe40007810000 */
[----:B------:R-:W-:Y:S02]  /*2d20*/  FSEL R27, R27, -INF , !P2 ;  /* 0xff8000001b1b7808 */ /* 0x000fe40005000000 */
[----:B------:R-:W-:-:S02]  /*2d30*/  FSEL R9, R26, -INF , !P3 ;  /* 0xff8000001a097808 */ /* 0x000fc40005800000 */
[C---:B------:R-:W-:Y:S02]  /*2d40*/  ISETP.GE.AND P6, PT, R17.reuse, R2, PT ;  /* 0x000000021100720c */ /* 0x040fe40003fc6270 */
[----:B------:R-:W-:Y:S01]  /*2d50*/  ISETP.GE.AND P2, PT, R17, R0, PT ;  /* 0x000000001100720c */ /* 0x000fe20003f46270 */
[----:B------:R-:W-:Y:S01]  /*2d60*/  VIADD R17, R3, 0x29 ;  /* 0x0000002903117836 */ /* 0x000fe20000000000 */
[----:B------:R-:W-:Y:S02]  /*2d70*/  FMNMX.FTZ R11, R18, R11, !PT ;  /* 0x0000000b120b7209 */ /* 0x000fe40007810000 */
[----:B------:R-:W-:Y:S02]  /*2d80*/  FMNMX.FTZ R8, R9, R27, !PT ;  /* 0x0000001b09087209 */ /* 0x000fe40007810000 */
[----:B------:R-:W-:Y:S02]  /*2d90*/  FSEL R208, R80, -INF , !P1 ;  /* 0xff80000050d07808 */ /* 0x000fe40004800000 */
[----:B------:R-:W-:-:S02]  /*2da0*/  FMNMX.FTZ R11, R16, R11, !PT ;  /* 0x0000000b100b7209 */ /* 0x000fc40007810000 */
[C---:B------:R-:W-:Y:S02]  /*2db0*/  ISETP.GE.AND P5, PT, R17.reuse, R2, PT ;  /* 0x000000021100720c */ /* 0x040fe40003fa6270 */
[----:B------:R-:W-:Y:S01]  /*2dc0*/  ISETP.GE.AND P1, PT, R17, R0, PT ;  /* 0x000000001100720c */ /* 0x000fe20003f26270 */
[----:B------:R-:W-:Y:S01]  /*2dd0*/  VIADD R17, R3, 0x31 ;  /* 0x0000003103117836 */ /* 0x000fe20000000000 */
[----:B------:R-:W-:Y:S02]  /*2de0*/  FMNMX.FTZ R8, R51, R8, !PT ;  /* 0x0000000833087209 */ /* 0x000fe40007810000 */
[----:B------:R-:W-:Y:S02]  /*2df0*/  FMNMX.FTZ R11, R208, R11, !PT ;  /* 0x0000000bd00b7209 */ /* 0x000fe40007810000 */
[----:B------:R-:W-:Y:S02]  /*2e00*/  FMNMX.FTZ R8, R47, R8, !PT ;  /* 0x000000082f087209 */ /* 0x000fe40007810000 */
[----:B------:R-:W-:-:S02]  /*2e10*/  FSEL R206, R60, -INF , !P6 ;  /* 0xff8000003cce7808 */ /* 0x000fc40007000000 */
[C---:B------:R-:W-:Y:S02]  /*2e20*/  ISETP.GE.AND P6, PT, R17.reuse, R2, PT ;  /* 0x000000021100720c */ /* 0x040fe40003fc6270 */
[----:B------:R-:W-:Y:S02]  /*2e30*/  ISETP.GE.AND P3, PT, R17, R0, PT ;  /* 0x000000001100720c */ /* 0x000fe40003f66270 */
[----:B------:R-:W-:Y:S01]  /*2e40*/  FMNMX.FTZ R17, R202, R11, !PT ;  /* 0x0000000bca117209 */ /* 0x000fe20007810000 */
[----:B------:R-:W-:Y:S01]  /*2e50*/  VIADD R11, R3, 0x38 ;  /* 0x00000038030b7836 */ /* 0x000fe20000000000 */
[----:B------:R-:W-:Y:S01]  /*2e60*/  FMNMX.FTZ R8, R35, R8, !PT ;  /* 0x0000000823087209 */ /* 0x000fe20007810000 */
[----:B------:R-:W-:Y:S01]  /*2e70*/  VIADD R3, R3, 0x39 ;  /* 0x0000003903037836 */ /* 0x000fe20000000000 */
[----:B------:R-:W-:Y:S02]  /*2e80*/  FSEL R217, R63, -INF , !P1 ;  /* 0xff8000003fd97808 */ /* 0x000fe40004800000 */
[----:B------:R-:W-:-:S02]  /*2e90*/  FMNMX.FTZ R8, R19, R8, !PT ;  /* 0x0000000813087209 */ /* 0x000fc40007810000 */
[----:B------:R-:W-:Y:S02]  /*2ea0*/  FSEL R204, R61, -INF , !P5 ;  /* 0xff8000003dcc7808 */ /* 0x000fe40006800000 */
[----:B------:R-:W-:Y:S02]  /*2eb0*/  FMNMX.FTZ R17, R206, R17, !PT ;  /* 0x00000011ce117209 */ /* 0x000fe40007810000 */
[----:B------:R-:W-:Y:S02]  /*2ec0*/  ISETP.GE.AND P1, PT, R11, R2, PT ;  /* 0x000000020b00720c */ /* 0x000fe40003f26270 */
[----:B------:R-:W-:Y:S02]  /*2ed0*/  FMNMX.FTZ R8, R29, R8, !PT ;  /* 0x000000081d087209 */ /* 0x000fe40007810000 */
        /* <DEDUP_REMOVED lines=15> */
[----:B------:R-:W-:Y:S01]  /*2fd0*/  FMNMX.FTZ R8, R212, R17, !PT ;  /* 0x00000011d4087209 */ /* 0x000fe20007810000 */
[----:B------:R-:W-:Y:S06]  /*2fe0*/  @!P1 BRA `(.L_x_175) ;  /* 0x0000000000689947 */ /* 0x000fec0003800000 */
[----:B------:R-:W-:Y:S01]  /*2ff0*/  UIADD3 UR11, UR16, -0x2, URZ ;  /* 0xfffffffe100b7890 */ /* 0x000fe2000fffe03f */
[----:B------:R-:W-:-:S03]  /*3000*/  MOV R20, UR26 ;  /* 0x0000001a00147c02 */ /* 0x000fc60008000f00 */
[----:B------:R-:W-:Y:S02]  /*3010*/  USHF.R.S32.HI UR10, URZ, 0x1f, UR11 ;  /* 0x0000001f3f0a7899 */ /* 0x000fe4000801140b */
[----:B------:R-:W-:Y:S01]  /*3020*/  UIMAD UR21, UR17, UR11, URZ ;  /* 0x0000000b111572a4 */ /* 0x000fe2000f8e023f */
[----:B------:R-:W-:-:S03]  /*3030*/  IMAD.U32 R17, RZ, RZ, UR11 ;  /* 0x0000000bff117e24 */ /* 0x000fc6000f8e00ff */
[----:B------:R-:W-:Y:S01]  /*3040*/  UIMAD UR21, UR10, UR20, UR21 ;  /* 0x000000140a1572a4 */ /* 0x000fe2000f8e0215 */
[----:B------:R-:W-:Y:S02]  /*3050*/  IMAD.WIDE.U32 R22, R17, UR20, R244 ;  /* 0x0000001411167c25 */ /* 0x000fe4000f8e00f4 */
[----:B------:R-:W-:Y:S02]  /*3060*/  ULDC.64 UR10, c[0x0][0x218] ;  /* 0x00008600000a7ab9 */ /* 0x000fe40000000a00 */
[----:B------:R-:W-:Y:S01]  /*3070*/  IMAD.U32 R17, RZ, RZ, UR25 ;  /* 0x00000019ff117e24 */ /* 0x000fe2000f8e00ff */
[----:B------:R-:W-:Y:S01]  /*3080*/  LEA R30, P2, R22, UR10, 0x1 ;  /* 0x0000000a161e7c11 */ /* 0x000fe2000f8408ff */
[----:B------:R-:W-:-:S05]  /*3090*/  VIADD R21, R23, UR21 ;  /* 0x0000001517157c36 */ /* 0x000fca0008000000 */
[----:B------:R-:W-:Y:S02]  /*30a0*/  LEA.HI.X R31, R22, UR11, R21, 0x1, P2 ;  /* 0x0000000b161f7c11 */ /* 0x000fe400090f0c15 */
[----:B------:R-:W-:-:S03]  /*30b0*/  LEA R22, P2, R20, R30, 0x1 ;  /* 0x0000001e14167211 */ /* 0x000fc600078408ff */
[----:B------:R-:W-:Y:S01]  /*30c0*/  @!PT LDS RZ, [RZ] ;  /* 0x00000000fffff984 */ /* 0x000fe20000000800 */
[----:B------:R-:W-:Y:S01]  /*30d0*/  @!PT LDS RZ, [RZ] ;  /* 0x00000000fffff984 */ /* 0x000fe20000000800 */
[----:B------:R-:W-:Y:S01]  /*30e0*/  @!PT LDS RZ, [RZ] ;  /* 0x00000000fffff984 */ /* 0x000fe20000000800 */
[----:B------:R1:W-:Y:S01]  /*30f0*/  LDGSTS.E.BYPASS.LTC128B.128 [R239+0x10000], desc[UR18][R30.64] ;  /* 0x100000001eef7fae */ /* 0x0003e2000b901d52 */
[----:B------:R-:W-:-:S03]  /*3100*/  LEA.HI.X R23, R20, R31, R17, 0x1, P2 ;  /* 0x0000001f14177211 */ /* 0x000fc600010f0c11 */
        /* <DEDUP_REMOVED lines=8> */
.L_x_175:
[----:B------:R-:W-:Y:S01]  /*3190*/  FSEL R213, R74, -INF , !P0 ;  /* 0xff8000004ad57808 */ /* 0x000fe20004000000 */
[----:B------:R-:W2:Y:S01]  /*31a0*/  SHFL.BFLY PT, R17, R8, 0x2, 0x1f ;  /* 0x0c401f0008117f89 */ /* 0x000ea200000e0000 */
[----:B------:R-:W-:Y:S01]  /*31b0*/  FMNMX.FTZ R10, R217, R10, !PT ;  /* 0x0000000ad90a7209 */ /* 0x000fe20007810000 */
[----:B------:R-:W-:Y:S01]  /*31c0*/  ULDC UR21, c[0x0][0x2ec] ;  /* 0x0000bb0000157ab9 */ /* 0x000fe20000000800 */
[----:B------:R-:W-:Y:S01]  /*31d0*/  ISETP.GE.AND P0, PT, R11, R0, PT ;  /* 0x000000000b00720c */ /* 0x000fe20003f06270 */
[----:B------:R-:W-:Y:S01]  /*31e0*/  UMOV UR22, UR5 ;  /* 0x0000000500167c82 */ /* 0x000fe20008000000 */
        /* <DEDUP_REMOVED lines=9> */
[----:B------:R-:W-:Y:S02]  /*3280*/  LEA R232, R232, UR4, 0x1 ;  /* 0x00000004e8e87c11 */ /* 0x000fe4000f8e08ff */
        /* <DEDUP_REMOVED lines=15> */
[----:B------:R-:W-:Y:S01]  /*3380*/  IADD3 R220, R235, 0x3800, RZ ;  /* 0x00003800ebdc7810 */ /* 0x000fe20007ffe0ff */
[----:B------:R-:W-:Y:S01]  /*3390*/  LDSM.16.MT88.4 R40, [R230+0x18000] ;  /* 0x01800000e628783b */ /* 0x000fe20000004200 */
[----:B--2---:R-:W-:-:S03]  /*33a0*/  FMNMX.FTZ R8, R10, R3, !PT ;  /* 0x000000030a087209 */ /* 0x004fc60007810000 */
[----:B------:R-:W-:Y:S01]  /*33b0*/  LDSM.16.MT88.4 R56, [R228+0x18000] ;  /* 0x01800000e438783b */ /* 0x000fe20000004200 */
[----:B---3--:R-:W-:-:S03]  /*33c0*/  FMNMX.FTZ R164, R17, R164, !PT ;  /* 0x000000a411a47209 */ /* 0x008fc60007810000 */
[----:B------:R-:W2:Y:S01]  /*33d0*/  SHFL.BFLY PT, R3, R8, 0x1, 0x1f ;  /* 0x0c201f0008037f89 */ /* 0x000ea200000e0000 */
[C---:B------:R-:W-:Y:S01]  /*33e0*/  FSETP.NEU.FTZ.AND P0, PT, R164.reuse, -INF , PT ;  /* 0xff800000a400780b */ /* 0x040fe20003f1d000 */
[----:B------:R-:W-:Y:S02]  /*33f0*/  FMUL.FTZ R215, R164, UR21 ;  /* 0x00000015a4d77c20 */ /* 0x000fe40008410000 */
[----:B------:R-:W-:Y:S03]  /*3400*/  LDSM.16.MT88.4 R64, [R232+0x1a000] ;  /* 0x01a00000e840783b */ /* 0x000fe60000004200 */
[----:B------:R-:W-:Y:S01]  /*3410*/  FSEL R215, R215, RZ, P0 ;  /* 0x000000ffd7d77208 */ /* 0x000fe20000000000 */
[----:B------:R-:W-:Y:S04]  /*3420*/  LDSM.16.MT88.4 R72, [R230+0x1a000] ;  /* 0x01a00000e648783b */ /* 0x000fe80000004200 */
        /* <DEDUP_REMOVED lines=10> */
[----:B--2---:R-:W-:Y:S01]  /*34d0*/  FMNMX.FTZ R3, R8, R3, !PT ;  /* 0x0000000308037209 */ /* 0x004fe20007810000 */
[--C-:B------:R-:W-:Y:S01]  /*34e0*/  FFMA.FTZ R192, R32, UR21, -R215.reuse ;  /* 0x0000001520c07c23 */ /* 0x100fe200080108d7 */
[----:B------:R-:W-:Y:S01]  /*34f0*/  LDSM.16.MT88.4 R112, [R229+0x1c000] ;  /* 0x01c00000e570783b */ /* 0x000fe20000004200 */
[--C-:B------:R-:W-:Y:S01]  /*3500*/  FFMA.FTZ R199, R208, UR21, -R215.reuse ;  /* 0x00000015d0c77c23 */ /* 0x100fe200080108d7 */
[C---:B------:R-:W-:Y:S01]  /*3510*/  FSETP.NEU.FTZ.AND P0, PT, R3.reuse, -INF , PT ;  /* 0xff8000000300780b */ /* 0x040fe20003f1d000 */
[----:B------:R-:W-:Y:S01]  /*3520*/  FMUL.FTZ R210, R3, UR21 ;  /* 0x0000001503d27c20 */ /* 0x000fe20008410000 */
[----:B------:R-:W-:Y:S01]  /*3530*/  LDSM.16.MT88.4 R116, [R228+0x1c000] ;  /* 0x01c00000e474783b */ /* 0x000fe20000004200 */
[----:B------:R-:W2:Y:S01]  /*3540*/  MUFU.EX2 R197, R197 ;  /* 0x000000c500c57308 */ /* 0x000ea20000000800 */
[--C-:B------:R-:W-:Y:S01]  /*3550*/  FFMA.FTZ R201, R206, UR21, -R215.reuse ;  /* 0x00000015cec97c23 */ /* 0x100fe200080108d7 */
[--C-:B------:R-:W-:Y:S01]  /*3560*/  FFMA.FTZ R202, R202, UR21, -R215.reuse ;  /* 0x00000015caca7c23 */ /* 0x100fe200080108d7 */
[----:B------:R-:W-:Y:S01]  /*3570*/  FSEL R210, R210, RZ, P0 ;  /* 0x000000ffd2d27208 */ /* 0x000fe20000000000 */
[----:B------:R-:W-:Y:S01]  /*3580*/  LDSM.16.MT88.4 R124, [R232+0x1e000] ;  /* 0x01e00000e87c783b */ /* 0x000fe20000004200 */
[--C-:B------:R-:W-:Y:S01]  /*3590*/  FFMA.FTZ R204, R204, UR21, -R215.reuse ;  /* 0x00000015cccc7c23 */ /* 0x100fe200080108d7 */
[----:B------:R-:W-:Y:S01]  /*35a0*/  FFMA.FTZ R249, R212, UR21, -R215 ;  /* 0x00000015d4f97c23 */ /* 0x000fe200080108d7 */
[----:B------:R-:W-:Y:S01]  /*35b0*/  IADD3 R212, R235, 0x7800, RZ ;  /* 0x00007800ebd47810 */ /* 0x000fe20007ffe0ff */
[--C-:B------:R-:W-:Y:S01]  /*35c0*/  FFMA.FTZ R198, R51, UR21, -R210.reuse ;  /* 0x0000001533c67c23 */ /* 0x100fe200080108d2 */
[--C-:B------:R-:W-:Y:S01]  /*35d0*/  FFMA.FTZ R194, R9, UR21, -R210.reuse ;  /* 0x0000001509c27c23 */ /* 0x100fe200080108d2 */
[----:B------:R-:W3:Y:S01]  /*35e0*/  LDSM.16.MT88.4 R48, [R229+0x18000] ;  /* 0x01800000e530783b */ /* 0x000ee20000004200 */
[--C-:B------:R-:W-:Y:S01]  /*35f0*/  FFMA.FTZ R195, R27, UR21, -R210.reuse ;  /* 0x000000151bc37c23 */ /* 0x100fe200080108d2 */
[--C-:B------:R-:W-:Y:S01]  /*3600*/  FFMA.FTZ R193, R47, UR21, -R210.reuse ;  /* 0x000000152fc17c23 */ /* 0x100fe200080108d2 */
[----:B------:R-:W-:Y:S01]  /*3610*/  MUFU.EX2 R196, R196 ;  /* 0x000000c400c47308 */ /* 0x000fe20000000800 */
[----:B------:R-:W4:Y:S01]  /*3620*/  LDSM.16.MT88.4 R132, [R230+0x1e000] ;  /* 0x01e00000e684783b */ /* 0x000f220000004200 */
[--C-:B------:R-:W-:Y:S01]  /*3630*/  FFMA.FTZ R167, R19, UR21, -R210.reuse ;  /* 0x0000001513a77c23 */ /* 0x100fe200080108d2 */
[--C-:B------:R-:W-:Y:S01]  /*3640*/  FFMA.FTZ R190, R35, UR21, -R210.reuse ;  /* 0x0000001523be7c23 */ /* 0x100fe200080108d2 */
[----:B--2---:R-:W-:Y:S01]  /*3650*/  F2FP.BF16.F32.PACK_AB R148, R197, R200 ;  /* 0x000000c8c594723e */ /* 0x004fe200000010ff */
[----:B------:R-:W2:Y:S01]  /*3660*/  LDSM.16.MT88.4 R140, [R229+0x1e000] ;  /* 0x01e00000e58c783b */ /* 0x000ea20000004200 */
[--C-:B------:R-:W-:Y:S01]  /*3670*/  FFMA.FTZ R166, R29, UR21, -R210.reuse ;  /* 0x000000151da67c23 */ /* 0x100fe200080108d2 */
[--C-:B------:R-:W-:Y:S01]  /*3680*/  FFMA.FTZ R15, R33, UR21, -R210.reuse ;  /* 0x00000015210f7c23 */ /* 0x100fe200080108d2 */
[----:B------:R-:W5:Y:S01]  /*3690*/  MUFU.EX2 R191, R191 ;  /* 0x000000bf00bf7308 */ /* 0x000f620000000800 */
[----:B------:R-:W2:Y:S01]  /*36a0*/  LDSM.16.MT88.4 R4, [R228+0x1e000] ;  /* 0x01e00000e404783b */ /* 0x000ea20000004200 */
[--C-:B------:R-:W-:Y:S01]  /*36b0*/  FFMA.FTZ R203, R203, UR21, -R210.reuse ;  /* 0x00000015cbcb7c23 */ /* 0x100fe200080108d2 */
[--C-:B------:R-:W-:Y:S01]  /*36c0*/  FFMA.FTZ R206, R219, UR21, -R210.reuse ;  /* 0x00000015dbce7c23 */ /* 0x100fe200080108d2 */
[--C-:B------:R-:W-:Y:S01]  /*36d0*/  FFMA.FTZ R205, R205, UR21, -R210.reuse ;  /* 0x00000015cdcd7c23 */ /* 0x100fe200080108d2 */
[----:B------:R-:W2:Y:S01]  /*36e0*/  LDSM.16.MT88.4 R16, [R229+0x18800] ;  /* 0x01880000e510783b */ /* 0x000ea20000004200 */
[----:B------:R-:W-:Y:S01]  /*36f0*/  FFMA.FTZ R208, R217, UR21, -R210 ;  /* 0x00000015d9d07c23 */ /* 0x000fe200080108d2 */
[----:B------:R-:W-:Y:S01]  /*3700*/  FADD.FTZ R197, R200, R197 ;  /* 0x000000c5c8c57221 */ /* 0x000fe20000010000 */
[----:B------:R-:W-:Y:S01]  /*3710*/  MUFU.EX2 R194, R194 ;  /* 0x000000c200c27308 */ /* 0x000fe20000000800 */
[----:B------:R-:W2:Y:S01]  /*3720*/  LDSM.16.MT88.4 R24, [R229+0x1a800] ;  /* 0x01a80000e518783b */ /* 0x000ea20000004200 */
[----:B------:R-:W-:-:S02]  /*3730*/  IADD3 R219, R235, 0x4000, RZ ;  /* 0x00004000ebdb7810 */ /* 0x000fc40007ffe0ff */
[----:B------:R-:W-:Y:S01]  /*3740*/  IADD3 R217, R235, 0x5000, RZ ;  /* 0x00005000ebd97810 */ /* 0x000fe20007ffe0ff */
[----:B------:R-:W2:Y:S03]  /*3750*/  LDSM.16.MT88.4 R8, [R230+0x1c800] ;  /* 0x01c80000e608783b */ /* 0x000ea60000004200 */
[----:B------:R-:W3:Y:S01]  /*3760*/  MUFU.EX2 R195, R195 ;  /* 0x000000c300c37308 */ /* 0x000ee20000000800 */
[----:B-----5:R-:W-:Y:S01]  /*3770*/  F2FP.BF16.F32.PACK_AB R150, R191, R196 ;  /* 0x000000c4bf96723e */ /* 0x020fe200000010ff */
[----:B-1----:R-:W1:Y:S01]  /*3780*/  LDSM.16.MT88.4 R20, [R229+0x1c800] ;  /* 0x01c80000e514783b */ /* 0x002e620000004200 */
[----:B------:R-:W-:-:S03]  /*3790*/  FADD.FTZ R196, R196, R197 ;  /* 0x000000c5c4c47221 */ /* 0x000fc60000010000 */
[----:B------:R-:W-:Y:S01]  /*37a0*/  LDSM.16.MT88.4 R168, [R230+0x1a800] ;  /* 0x01a80000e6a8783b */ /* 0x000fe20000004200 */
[----:B------:R-:W-:Y:S01]  /*37b0*/  FADD.FTZ R191, R191, R196 ;  /* 0x000000c4bfbf7221 */ /* 0x000fe20000010000 */
[----:B------:R-:W-:Y:S02]  /*37c0*/  MUFU.EX2 R198, R198 ;  /* 0x000000c600c67308 */ /* 0x000fe40000000800 */
[----:B------:R-:W-:Y:S04]  /*37d0*/  LDSM.16.MT88.4 R28, [R232+0x1c800] ;  /* 0x01c80000e81c783b */ /* 0x000fe80000004200 */
[----:B------:R-:W-:Y:S02]  /*37e0*/  LDSM.16.MT88.4 R184, [R232+0x18800] ;  /* 0x01880000e8b8783b */ /* 0x000fe40000004200 */
[----:B------:R-:W5:Y:S01]  /*37f0*/  MUFU.EX2 R193, R193 ;  /* 0x000000c100c17308 */ /* 0x000f620000000800 */
[----:B---3--:R-:W-:Y:S01]  /*3800*/  F2FP.BF16.F32.PACK_AB R149, R195, R194 ;  /* 0x000000c2c395723e */ /* 0x008fe200000010ff */
[----:B------:R-:W-:Y:S01]  /*3810*/  LDSM.16.MT88.4 R180, [R230+0x18800] ;  /* 0x01880000e6b4783b */ /* 0x000fe20000004200 */
[----:B------:R-:W-:-:S03]  /*3820*/  FADD.FTZ R195, R194, R195 ;  /* 0x000000c3c2c37221 */ /* 0x000fc60000010000 */
[----:B------:R-:W-:Y:S02]  /*3830*/  LDSM.16.MT88.4 R176, [R228+0x18800] ;  /* 0x01880000e4b0783b */ /* 0x000fe40000004200 */
[----:B------:R-:W-:Y:S02]  /*3840*/  MUFU.EX2 R192, R192 ;  /* 0x000000c000c07308 */ /* 0x000fe40000000800 */
[----:B------:R-:W-:Y:S04]  /*3850*/  LDSM.16.MT88.4 R172, [R232+0x1a800] ;  /* 0x01a80000e8ac783b */ /* 0x000fe80000004200 */
[----:B------:R-:W-:Y:S02]  /*3860*/  LDSM.16.MT88.4 R32, [R228+0x1a800] ;  /* 0x01a80000e420783b */ /* 0x000fe40000004200 */
[----:B------:R-:W3:Y:S01]  /*3870*/  MUFU.EX2 R189, R189 ;  /* 0x000000bd00bd7308 */ /* 0x000ee20000000800 */
        /* <DEDUP_REMOVED lines=15> */
[----:B------:R-:W1:Y:S01]  /*3970*/  MUFU.EX2 R15, R15 ;  /* 0x0000000f000f7308 */ /* 0x000e620000000800 */
[C---:B------:R-:W-:Y:S06]  /*3980*/  HMMA.16816.F32.BF16 R36, R148.reuse, R40, RZ ;  /* 0x000000289424723c */ /* 0x040fec00000418ff */
[C---:B------:R-:W-:Y:S01]  /*3990*/  HMMA.16816.F32.BF16 R52, R148.reuse, R56, RZ ;  /* 0x000000389434723c */ /* 0x040fe200000418ff */
[----:B------:R-:W-:Y:S05]  /*39a0*/  MUFU.EX2 R199, R199 ;  /* 0x000000c700c77308 */ /* 0x000fea0000000800 */
[C---:B------:R-:W-:Y:S03]  /*39b0*/  HMMA.16816.F32.BF16 R60, R148.reuse, R64, RZ ;  /* 0x00000040943c723c */ /* 0x040fe600000418ff */
[----:B------:R-:W1:Y:S03]  /*39c0*/  MUFU.EX2 R202, R202 ;  /* 0x000000ca00ca7308 */ /* 0x000e660000000800 */
        /* <DEDUP_REMOVED lines=8> */
[----:B------:R-:W1:Y:S01]  /*3a50*/  MUFU.EX2 R206, R206 ;  /* 0x000000ce00ce7308 */ /* 0x000e620000000800 */
[C---:B------:R-:W-:Y:S06]  /*3a60*/  HMMA.16816.F32.BF16 R120, R148.reuse, R124, RZ ;  /* 0x0000007c9478723c */ /* 0x040fec00000418ff */
[C---:B----4-:R-:W-:Y:S01]  /*3a70*/  HMMA.16816.F32.BF16 R128, R148.reuse, R132, RZ ;  /* 0x000000849480723c */ /* 0x050fe200000418ff */
[----:B------:R-:W-:Y:S05]  /*3a80*/  MUFU.EX2 R205, R205 ;  /* 0x000000cd00cd7308 */ /* 0x000fea0000000800 */
[C---:B--2---:R-:W-:Y:S03]  /*3a90*/  HMMA.16816.F32.BF16 R136, R148.reuse, R140, RZ ;  /* 0x0000008c9488723c */ /* 0x044fe600000418ff */
[----:B------:R-:W2:Y:S03]  /*3aa0*/  MUFU.EX2 R208, R208 ;  /* 0x000000d000d07308 */ /* 0x000ea60000000800 */
        /* <DEDUP_REMOVED lines=15> */
[----:B---3--:R-:W-:Y:S01]  /*3ba0*/  F2FP.BF16.F32.PACK_AB R4, R189, R192 ;  /* 0x000000c0bd04723e */ /* 0x008fe200000010ff */
[----:B------:R-:W-:Y:S01]  /*3bb0*/  FADD.FTZ R192, R192, R191 ;  /* 0x000000bfc0c07221 */ /* 0x000fe20000010000 */
[----:B-----5:R-:W-:Y:S01]  /*3bc0*/  F2FP.BF16.F32.PACK_AB R5, R167, R190 ;  /* 0x000000bea705723e */ /* 0x020fe200000010ff */
[----:B------:R-:W-:-:S02]  /*3bd0*/  FADD.FTZ R190, R190, R193 ;  /* 0x000000c1bebe7221 */ /* 0x000fc40000010000 */
[----:B------:R-:W-:Y:S01]  /*3be0*/  FADD.FTZ R189, R189, R192 ;  /* 0x000000c0bdbd7221 */ /* 0x000fe20000010000 */
[----:B------:R-:W-:Y:S01]  /*3bf0*/  F2FP.BF16.F32.PACK_AB R6, R165, R188 ;  /* 0x000000bca506723e */ /* 0x000fe200000010ff */
[----:B------:R-:W-:Y:S01]  /*3c00*/  FADD.FTZ R167, R167, R190 ;  /* 0x000000bea7a77221 */ /* 0x000fe20000010000 */
[----:B-1----:R-:W-:Y:S01]  /*3c10*/  F2FP.BF16.F32.PACK_AB R7, R15, R166 ;  /* 0x000000a60f07723e */ /* 0x002fe200000010ff */
[----:B------:R-:W-:Y:S02]  /*3c20*/  FADD.FTZ R188, R188, R189 ;  /* 0x000000bdbcbc7221 */ /* 0x000fe40000010000 */
[----:B------:R-:W-:Y:S02]  /*3c30*/  FADD.FTZ R166, R166, R167 ;  /* 0x000000a7a6a67221 */ /* 0x000fe40000010000 */
[----:B------:R-:W-:Y:S02]  /*3c40*/  FADD.FTZ R188, R165, R188 ;  /* 0x000000bca5bc7221 */ /* 0x000fe40000010000 */
[----:B------:R-:W-:Y:S01]  /*3c50*/  HMMA.16816.F32.BF16 R44, R4, R16, R44 ;  /* 0x00000010042c723c */ /* 0x000fe2000004182c */
[----:B------:R-:W-:-:S05]  /*3c60*/  FADD.FTZ R166, R15, R166 ;  /* 0x000000a60fa67221 */ /* 0x000fca0000010000 */
[C---:B------:R-:W-:Y:S01]  /*3c70*/  HMMA.16816.F32.BF16 R48, R4.reuse, R18, R48 ;  /* 0x000000120430723c */ /* 0x040fe20000041830 */
[----:B------:R-:W1:Y:S05]  /*3c80*/  LDSM.16.MT88.4 R16, [R228+0x1c800] ;  /* 0x01c80000e410783b */ /* 0x000e6a0000004200 */
[C---:B------:R-:W-:Y:S06]  /*3c90*/  HMMA.16816.F32.BF16 R76, R4.reuse, R24, R76 ;  /* 0x00000018044c723c */ /* 0x040fec000004184c */
        /* <DEDUP_REMOVED lines=13> */
[----:B------:R-:W-:Y:S05]  /*3d70*/  LDSM.16.MT88.4 R24, [R232+0x1d000] ;  /* 0x01d00000e818783b */ /* 0x000fea0000004200 */
[C---:B----4-:R-:W-:Y:S06]  /*3d80*/  HMMA.16816.F32.BF16 R128, R4.reuse, R8, R128 ;  /* 0x000000080480723c */ /* 0x050fec0000041880 */
[C---:B------:R-:W-:Y:S01]  /*3d90*/  HMMA.16816.F32.BF16 R132, R4.reuse, R10, R132 ;  /* 0x0000000a0484723c */ /* 0x040fe20000041884 */
[----:B------:R-:W3:Y:S05]  /*3da0*/  LDSM.16.MT88.4 R8, [R230+0x1b000] ;  /* 0x01b00000e608783b */ /* 0x000eea0000004200 */
[C---:B------:R-:W-:Y:S06]  /*3db0*/  HMMA.16816.F32.BF16 R68, R4.reuse, R168, R68 ;  /* 0x000000a80444723c */ /* 0x040fec0000041844 */
[C---:B------:R-:W-:Y:S01]  /*3dc0*/  HMMA.16816.F32.BF16 R72, R4.reuse, R170, R72 ;  /* 0x000000aa0448723c */ /* 0x040fe20000041848 */
[----:B------:R-:W-:Y:S05]  /*3dd0*/  LDSM.16.MT88.4 R168, [R229+0x1b000] ;  /* 0x01b00000e5a8783b */ /* 0x000fea0000004200 */
[C---:B------:R-:W-:Y:S06]  /*3de0*/  HMMA.16816.F32.BF16 R92, R4.reuse, R28, R92 ;  /* 0x0000001c045c723c */ /* 0x040fec000004185c */
        /* <DEDUP_REMOVED lines=21> */
[----:B------:R-:W-:Y:S01]  /*3f40*/  HMMA.16816.F32.BF16 R148, R4, R18, R148 ;  /* 0x000000120494723c */ /* 0x000fe20000041894 */
[----:B------:R-:W1:Y:S06]  /*3f50*/  LDSM.16.MT88.4 R16, [R229+0x1d000] ;  /* 0x01d00000e510783b */ /* 0x000e6c0000004200 */
[----:B------:R-:W-:Y:S01]  /*3f60*/  F2FP.BF16.F32.PACK_AB R4, R202, R199 ;  /* 0x000000c7ca04723e */ /* 0x000fe200000010ff */
[----:B------:R-:W-:Y:S01]  /*3f70*/  FADD.FTZ R199, R199, R188 ;  /* 0x000000bcc7c77221 */ /* 0x000fe20000010000 */
[----:B------:R-:W-:Y:S01]  /*3f80*/  F2FP.BF16.F32.PACK_AB R5, R206, R203 ;  /* 0x000000cbce05723e */ /* 0x000fe200000010ff */
[----:B------:R-:W-:Y:S01]  /*3f90*/  FADD.FTZ R203, R203, R166 ;  /* 0x000000a6cbcb7221 */ /* 0x000fe20000010000 */
[----:B------:R-:W-:Y:S01]  /*3fa0*/  F2FP.BF16.F32.PACK_AB R6, R204, R201 ;  /* 0x000000c9cc06723e */ /* 0x000fe200000010ff */
[----:B------:R-:W-:Y:S01]  /*3fb0*/  FADD.FTZ R202, R202, R199 ;  /* 0x000000c7caca7221 */ /* 0x000fe20000010000 */
[----:B--2---:R-:W-:Y:S01]  /*3fc0*/  F2FP.BF16.F32.PACK_AB R7, R208, R205 ;  /* 0x000000cdd007723e */ /* 0x004fe200000010ff */
[----:B------:R-:W-:-:S02]  /*3fd0*/  FADD.FTZ R206, R206, R203 ;  /* 0x000000cbcece7221 */ /* 0x000fc40000010000 */
[----:B------:R-:W-:Y:S02]  /*3fe0*/  FADD.FTZ R201, R201, R202 ;  /* 0x000000cac9c97221 */ /* 0x000fe40000010000 */
[----:B------:R-:W-:Y:S02]  /*3ff0*/  FADD.FTZ R205, R205, R206 ;  /* 0x000000cecdcd7221 */ /* 0x000fe40000010000 */
[----:B---3--:R-:W-:Y:S01]  /*4000*/  HMMA.16816.F32.BF16 R68, R4, R8, R68 ;  /* 0x000000080444723c */ /* 0x008fe20000041844 */
[----:B------:R-:W-:Y:S01]  /*4010*/  FADD.FTZ R201, R204, R201 ;  /* 0x000000c9ccc97221 */ /* 0x000fe20000010000 */
[----:B------:R-:W-:-:S04]  /*4020*/  FADD.FTZ R208, R208, R205 ;  /* 0x000000cdd0d07221 */ /* 0x000fc80000010000 */
        /* <DEDUP_REMOVED lines=43> */
[----:B------:R-:W2:Y:S05]  /*42e0*/  MUFU.EX2 R181, R181 ;  /* 0x000000b500b57308 */ /* 0x000eaa0000000800 */
[C---:B------:R-:W-:Y:S01]  /*42f0*/  HMMA.16816.F32.BF16 R64, R4.reuse, R174, R64 ;  /* 0x000000ae0440723c */ /* 0x040fe20000041840 */
[----:B------:R-:W-:Y:S02]  /*4300*/  LDSM.16.MT88.4 R172, [R229+0x1b800] ;  /* 0x01b80000e5ac783b */ /* 0x000fe40000004200 */
[----:B------:R-:W-:Y:S03]  /*4310*/  MUFU.EX2 R182, R182 ;  /* 0x000000b600b67308 */ /* 0x000fe60000000800 */
[C---:B------:R-:W-:Y:S05]  /*4320*/  HMMA.16816.F32.BF16 R76, R4.reuse, R168, R76 ;  /* 0x000000a8044c723c */ /* 0x040fea000004184c */
[----:B------:R-:W3:Y:S01]  /*4330*/  MUFU.EX2 R183, R183 ;  /* 0x000000b700b77308 */ /* 0x000ee20000000800 */
[C---:B------:R-:W-:Y:S01]  /*4340*/  HMMA.16816.F32.BF16 R80, R4.reuse, R170, R80 ;  /* 0x000000aa0450723c */ /* 0x040fe20000041850 */
[----:B------:R-:W-:Y:S05]  /*4350*/  LDSM.16.MT88.4 R168, [R228+0x1b800] ;  /* 0x01b80000e4a8783b */ /* 0x000fea0000004200 */
[C---:B------:R-:W-:Y:S01]  /*4360*/  HMMA.16816.F32.BF16 R84, R4.reuse, R32, R84 ;  /* 0x000000200454723c */ /* 0x040fe20000041854 */
[----:B------:R-:W3:Y:S05]  /*4370*/  MUFU.EX2 R186, R186 ;  /* 0x000000ba00ba7308 */ /* 0x000eea0000000800 */
[C---:B------:R-:W-:Y:S01]  /*4380*/  HMMA.16816.F32.BF16 R88, R4.reuse, R34, R88 ;  /* 0x000000220458723c */ /* 0x040fe20000041858 */
[----:B------:R-:W-:Y:S05]  /*4390*/  LDSM.16.MT88.4 R32, [R232+0x1d800] ;  /* 0x01d80000e820783b */ /* 0x000fea0000004200 */
[C---:B----4-:R-:W-:Y:S06]  /*43a0*/  HMMA.16816.F32.BF16 R152, R4.reuse, R28, R152 ;  /* 0x0000001c0498723c */ /* 0x050fec0000041898 */
[C---:B------:R-:W-:Y:S01]  /*43b0*/  HMMA.16816.F32.BF16 R116, R4.reuse, R30, R116 ;  /* 0x0000001e0474723c */ /* 0x040fe20000041874 */
[----:B------:R-:W4:Y:S05]  /*43c0*/  LDSM.16.MT88.4 R28, [R230+0x19800] ;  /* 0x01980000e61c783b */ /* 0x000f2a0000004200 */
[C---:B-----5:R-:W-:Y:S06]  /*43d0*/  HMMA.16816.F32.BF16 R136, R4.reuse, R20, R136 ;  /* 0x000000140488723c */ /* 0x060fec0000041888 */
[C---:B------:R-:W-:Y:S01]  /*43e0*/  HMMA.16816.F32.BF16 R140, R4.reuse, R22, R140 ;  /* 0x00000016048c723c */ /* 0x040fe2000004188c */
[----:B------:R-:W5:Y:S05]  /*43f0*/  LDSM.16.MT88.4 R20, [R228+0x19800] ;  /* 0x01980000e414783b */ /* 0x000f6a0000004200 */
[C---:B-1----:R-:W-:Y:S06]  /*4400*/  HMMA.16816.F32.BF16 R144, R4.reuse, R16, R144 ;  /* 0x000000100490723c */ /* 0x042fec0000041890 */
[----:B------:R-:W-:Y:S01]  /*4410*/  HMMA.16816.F32.BF16 R148, R4, R18, R148 ;  /* 0x000000120494723c */ /* 0x000fe20000041894 */
[----:B------:R-:W1:Y:S06]  /*4420*/  LDSM.16.MT88.4 R16, [R232+0x1b800] ;  /* 0x01b80000e810783b */ /* 0x000e6c0000004200 */
[----:B--2---:R-:W-:Y:S01]  /*4430*/  F2FP.BF16.F32.PACK_AB R4, R181, R180 ;  /* 0x000000b4b504723e */ /* 0x004fe200000010ff */
[----:B------:R-:W-:Y:S01]  /*4440*/  FADD.FTZ R180, R180, R201 ;  /* 0x000000c9b4b47221 */ /* 0x000fe20000010000 */
[----:B---3--:R-:W-:Y:S01]  /*4450*/  F2FP.BF16.F32.PACK_AB R5, R184, R183 ;  /* 0x000000b7b805723e */ /* 0x008fe200000010ff */
        /* <DEDUP_REMOVED lines=38> */
[C---:B----4-:R-:W-:Y:S06]  /*46c0*/  HMMA.16816.F32.BF16 R108, R4.reuse, R28, R108 ;  /* 0x0000001c046c723c */ /* 0x050fec000004186c */
[C---:B------:R-:W-:Y:S06]  /*46d0*/  HMMA.16816.F32.BF16 R112, R4.reuse, R30, R112 ;  /* 0x0000001e0470723c */ /* 0x040fec0000041870 */
[C---:B-----5:R-:W-:Y:S06]  /*46e0*/  HMMA.16816.F32.BF16 R120, R4.reuse, R20, R120 ;  /* 0x000000140478723c */ /* 0x060fec0000041878 */
[C---:B------:R-:W-:Y:S06]  /*46f0*/  HMMA.16816.F32.BF16 R124, R4.reuse, R22, R124 ;  /* 0x00000016047c723c */ /* 0x040fec000004187c */
[C---:B-1----:R-:W-:Y:S06]  /*4700*/  HMMA.16816.F32.BF16 R128, R4.reuse, R16, R128 ;  /* 0x000000100480723c */ /* 0x042fec0000041880 */
[C---:B------:R-:W-:Y:S06]  /*4710*/  HMMA.16816.F32.BF16 R132, R4.reuse, R18, R132 ;  /* 0x000000120484723c */ /* 0x040fec0000041884 */
[C---:B--2---:R-:W-:Y:S06]  /*4720*/  HMMA.16816.F32.BF16 R136, R4.reuse, R8, R136 ;  /* 0x000000080488723c */ /* 0x044fec0000041888 */
[C---:B------:R-:W-:Y:S06]  /*4730*/  HMMA.16816.F32.BF16 R140, R4.reuse, R10, R140 ;  /* 0x0000000a048c723c */ /* 0x040fec000004188c */
[C---:B---3--:R-:W-:Y:S06]  /*4740*/  HMMA.16816.F32.BF16 R144, R4.reuse, R24, R144 ;  /* 0x000000180490723c */ /* 0x048fec0000041890 */
[----:B------:R-:W-:Y:S01]  /*4750*/  HMMA.16816.F32.BF16 R148, R4, R26, R148 ;  /* 0x0000001a0494723c */ /* 0x000fe20000041894 */
[----:B------:R-:W-:-:S08]  /*4760*/  NOP ;  /* 0x0000000000007918 */ /* 0x000fd00000000000 */
[----:B------:R-:W-:-:S15]  /*4770*/  @!P1 BRA `(.L_x_176) ;  /* 0x0000006800709947 */ /* 0x000fde0003800000 */
[----:B------:R-:W-:Y:S01]  /*4780*/  UIADD3 UR22, UR16, -0x2, URZ ;  /* 0xfffffffe10167890 */ /* 0x000fe2000fffe03f */
[----:B------:R-:W-:-:S04]  /*4790*/  DEPBAR.LE SB0, 0x0 ;  /* 0x000080000000791a */ /* 0x000fc80000000000 */
[----:B------:R-:W-:Y:S01]  /*47a0*/  USHF.R.S32.HI UR5, URZ, 0x1f, UR22 ;  /* 0x0000001f3f057899 */ /* 0x000fe20008011416 */
[----:B------:R-:W-:Y:S01]  /*47b0*/  IMAD.U32 R15, RZ, RZ, UR22 ;  /* 0x00000016ff0f7e24 */ /* 0x000fe2000f8e00ff */
[----:B------:R-:W-:Y:S02]  /*47c0*/  UIMAD.WIDE.U32 UR10, UR22, UR6, URZ ;  /* 0x00000006160a72a5 */ /* 0x000fe4000f8e003f */
[----:B------:R-:W-:Y:S01]  /*47d0*/  UIMAD UR5, UR5, UR6, URZ ;  /* 0x00000006050572a4 */ /* 0x000fe2000f8e023f */
[----:B------:R-:W-:Y:S01]  /*47e0*/  IMAD R15, R15, 0x40, R14 ;  /* 0x000000400f0f7824 */ /* 0x000fe200078e020e */
[----:B------:R-:W-:Y:S02]  /*47f0*/  USHF.L.U32 UR4, UR7, 0x6, URZ ;  /* 0x0000000607047899 */ /* 0x000fe4000800063f */
[----:B------:R-:W-:Y:S01]  /*4800*/  UIMAD UR5, UR22, UR7, UR5 ;  /* 0x00000007160572a4 */ /* 0x000fe2000f8e0205 */
[----:B------:R-:W-:Y:S01]  /*4810*/  IMAD.U32 R4, RZ, RZ, UR10 ;  /* 0x0000000aff047e24 */ /* 0x000fe2000f8e00ff */
[----:B------:R-:W-:Y:S01]  /*4820*/  UIMAD.WIDE.U32 UR24, UR6, 0x40, URZ ;  /* 0x00000040061878a5 */ /* 0x000fe2000f8e003f */
[----:B------:R-:W-:Y:S01]  /*4830*/  IMAD.U32 R5, RZ, RZ, UR11 ;  /* 0x0000000bff057e24 */ /* 0x000fe2000f8e00ff */
[----:B------:R-:W-:Y:S01]  /*4840*/  UIADD3 UR5, UR11, UR5, URZ ;  /* 0x000000050b057290 */ /* 0x000fe2000fffe03f */
[----:B------:R-:W-:Y:S01]  /*4850*/  VIADD R165, R15, 0x8 ;  /* 0x000000080fa57836 */ /* 0x000fe20000000000 */
[----:B------:R-:W-:Y:S01]  /*4860*/  BAR.SYNC.DEFER_BLOCKING 0x0 ;  /* 0x0000000000007b1d */ /* 0x000fe20000010000 */
[----:B------:R-:W-:Y:S01]  /*4870*/  LEA R6, P0, R4, R12, 0x6 ;  /* 0x0000000c04067211 */ /* 0x000fe200078030ff */
[----:B------:R-:W-:-:S02]  /*4880*/  UISETP.NE.AND UP0, UPT, UR16, 0x2, UPT ;  /* 0x000000021000788c */ /* 0x000fc4000bf05270 */
[----:B------:R-:W-:Y:S01]  /*4890*/  IMAD.U32 R5, RZ, RZ, UR5 ;  /* 0x00000005ff057e24 */ /* 0x000fe2000f8e00ff */
[----:B------:R-:W-:Y:S01]  /*48a0*/  ISETP.GE.AND P3, PT, R165, R2, PT ;  /* 0x00000002a500720c */ /* 0x000fe20003f66270 */
[----:B------:R-:W-:Y:S02]  /*48b0*/  ULDC.64 UR10, c[0x0][0x220] ;  /* 0x00008800000a7ab9 */ /* 0x000fe40000000a00 */
[----:B------:R-:W-:Y:S02]  /*48c0*/  LEA R8, P1, R6, UR10, 0x1 ;  /* 0x0000000a06087c11 */ /* 0x000fe4000f8208ff */
[----:B------:R-:W-:Y:S01]  /*48d0*/  LEA.HI.X R5, R4, R243, R5, 0x6, P0 ;  /* 0x000000f304057211 */ /* 0x000fe200000f3405 */
[----:B------:R-:W-:Y:S01]  /*48e0*/  IMAD.U32 R4, RZ, RZ, UR4 ;  /* 0x00000004ff047e24 */ /* 0x000fe2000f8e00ff */
[----:B------:R-:W-:Y:S02]  /*48f0*/  IADD3 R10, P0, R8, UR24, RZ ;  /* 0x00000018080a7c10 */ /* 0x000fe4000ff1e0ff */
[----:B------:R-:W-:-:S04]  /*4900*/  LEA.HI.X R9, R6, UR11, R5, 0x1, P1 ;  /* 0x0000000b06097c11 */ /* 0x000fc800088f0c05 */
[----:B------:R-:W-:Y:S02]  /*4910*/  IADD3.X R11, R9, UR25, R4, P0, !PT ;  /* 0x00000019090b7c10 */ /* 0x000fe400087fe404 */
[----:B------:R-:W-:Y:S01]  /*4920*/  ISETP.GE.AND P0, PT, R165, R0, PT ;  /* 0x00000000a500720c */ /* 0x000fe20003f06270 */
[----:B------:R-:W-:Y:S01]  /*4930*/  @!PT LDS RZ, [RZ] ;  /* 0x00000000fffff984 */ /* 0x000fe20000000800 */
[----:B------:R-:W-:Y:S01]  /*4940*/  @!PT LDS RZ, [RZ] ;  /* 0x00000000fffff984 */ /* 0x000fe20000000800 */
[----:B------:R-:W-:Y:S01]  /*4950*/  @!PT LDS RZ, [RZ] ;  /* 0x00000000fffff984 */ /* 0x000fe20000000800 */
        /* <DEDUP_REMOVED lines=9> */
[----:B------:R-:W2:Y:S04]  /*49f0*/  LDSM.16.M88.4 R4, [R237+0x10000] ;  /* 0x01000000ed04783b */ /* 0x000ea80000000200 */
[----:B------:R-:W3:Y:S04]  /*4a00*/  LDSM.16.M88.4 R28, [R237+0x10800] ;  /* 0x01080000ed1c783b */ /* 0x000ee80000000200 */
[----:B------:R-:W4:Y:S04]  /*4a10*/  LDSM.16.M88.4 R192, [R237+0x11000] ;  /* 0x01100000edc0783b */ /* 0x000f280000000200 */
[----:B------:R-:W-:Y:S04]  /*4a20*/  LDSM.16.M88.4 R196, [R236] ;  /* 0x00000000ecc4783b */ /* 0x000fe80000000200 */
[----:B------:R-:W5:Y:S04]  /*4a30*/  LDSM.16.M88.4 R16, [R235] ;  /* 0x00000000eb10783b */ /* 0x000f680000000200 */
[----:B------:R-:W5:Y:S04]  /*4a40*/  LDSM.16.M88.4 R20, [R237+0x11800] ;  /* 0x01180000ed14783b */ /* 0x000f680000000200 */
[----:B------:R-:W5:Y:S04]  /*4a50*/  LDSM.16.M88.4 R172, [R227] ;  /* 0x00000000e3ac783b */ /* 0x000f680000000200 */
[----:B-1----:R-:W1:Y:S04]  /*4a60*/  LDSM.16.M88.4 R8, [R226] ;  /* 0x00000000e208783b */ /* 0x002e680000000200 */
[----:B------:R-:W1:Y:S04]  /*4a70*/  LDSM.16.M88.4 R200, [R225] ;  /* 0x00000000e1c8783b */ /* 0x000e680000000200 */
[----:B------:R-:W-:Y:S01]  /*4a80*/  LDSM.16.M88.4 R180, [R231+0x10000] ;  /* 0x01000000e7b4783b */ /* 0x000fe20000000200 */
[C---:B--2---:R-:W-:Y:S03]  /*4a90*/  HMMA.16816.F32.BF16 R168, R184.reuse, R4, RZ ;  /* 0x00000004b8a8723c */ /* 0x044fe600000418ff */
[----:B------:R-:W-:Y:S04]  /*4aa0*/  LDSM.16.M88.4 R176, [R231+0x10800] ;  /* 0x01080000e7b0783b */ /* 0x000fe80000000200 */
[----:B------:R-:W-:Y:S01]  /*4ab0*/  LDSM.16.M88.4 R204, [R231+0x11800] ;  /* 0x01180000e7cc783b */ /* 0x000fe20000000200 */
[C---:B------:R-:W-:Y:S03]  /*4ac0*/  HMMA.16816.F32.BF16 R4, R184.reuse, R6, RZ ;  /* 0x00000006b804723c */ /* 0x040fe600000418ff */
[----:B------:R-:W-:Y:S03]  /*4ad0*/  LDSM.16.M88.4 R208, [R213] ;  /* 0x00000000d5d0783b */ /* 0x000fe60000000200 */
[C---:B---3--:R-:W-:Y:S01]  /*4ae0*/  HMMA.16816.F32.BF16 R32, R184.reuse, R28, RZ ;  /* 0x0000001cb820723c */ /* 0x048fe200000418ff */
[----:B------:R-:W0:Y:S05]  /*4af0*/  LDGDEPBAR ;  /* 0x00000000000079af */ /* 0x000e2a0000000000 */
[C---:B------:R-:W-:Y:S06]  /*4b00*/  HMMA.16816.F32.BF16 R28, R184.reuse, R30, RZ ;  /* 0x0000001eb81c723c */ /* 0x040fec00000418ff */
[C---:B----4-:R-:W-:Y:S06]  /*4b10*/  HMMA.16816.F32.BF16 R24, R184.reuse, R192, RZ ;  /* 0x000000c0b818723c */ /* 0x050fec00000418ff */
[----:B------:R-:W-:Y:S06]  /*4b20*/  HMMA.16816.F32.BF16 R192, R184, R194, RZ ;  /* 0x000000c2b8c0723c */ /* 0x000fec00000418ff */
[C---:B-----5:R-:W-:Y:S06]  /*4b30*/  HMMA.16816.F32.BF16 R168, R196.reuse, R16, R168 ;  /* 0x00000010c4a8723c */ /* 0x060fec00000418a8 */
[----:B------:R-:W-:Y:S01]  /*4b40*/  HMMA.16816.F32.BF16 R4, R196, R18, R4 ;  /* 0x00000012c404723c */ /* 0x000fe20000041804 */
[----:B------:R-:W2:Y:S05]  /*4b50*/  LDSM.16.M88.4 R16, [R234] ;  /* 0x00000000ea10783b */ /* 0x000eaa0000000200 */
[C---:B------:R-:W-:Y:S06]  /*4b60*/  HMMA.16816.F32.BF16 R188, R184.reuse, R20, RZ ;  /* 0x00000014b8bc723c */ /* 0x040fec00000418ff */
[----:B------:R-:W-:Y:S01]  /*4b70*/  HMMA.16816.F32.BF16 R184, R184, R22, RZ ;  /* 0x00000016b8b8723c */ /* 0x000fe200000418ff */
[----:B------:R-:W3:Y:S05]  /*4b80*/  LDSM.16.M88.4 R20, [R231+0x11000] ;  /* 0x01100000e714783b */ /* 0x000eea0000000200 */
[C---:B------:R-:W-:Y:S06]  /*4b90*/  HMMA.16816.F32.BF16 R32, R196.reuse, R172, R32 ;  /* 0x000000acc420723c */ /* 0x040fec0000041820 */
[C---:B------:R-:W-:Y:S01]  /*4ba0*/  HMMA.16816.F32.BF16 R28, R196.reuse, R174, R28 ;  /* 0x000000aec41c723c */ /* 0x040fe2000004181c */
[----:B------:R-:W-:Y:S05]  /*4bb0*/  LDSM.16.M88.4 R172, [R233] ;  /* 0x00000000e9ac783b */ /* 0x000fea0000000200 */
[C---:B-1----:R-:W-:Y:S06]  /*4bc0*/  HMMA.16816.F32.BF16 R24, R196.reuse, R8, R24 ;  /* 0x00000008c418723c */ /* 0x042fec0000041818 */
[C---:B------:R-:W-:Y:S01]  /*4bd0*/  HMMA.16816.F32.BF16 R192, R196.reuse, R10, R192 ;  /* 0x0000000ac4c0723c */ /* 0x040fe200000418c0 */
[----:B------:R-:W1:Y:S05]  /*4be0*/  LDSM.16.M88.4 R8, [R224] ;  /* 0x00000000e008783b */ /* 0x000e6a0000000200 */
        /* <DEDUP_REMOVED lines=13> */
[C---:B------:R-:W-:Y:S06]  /*4cc0*/  HMMA.16816.F32.BF16 R188, R16.reuse, R204, R188 ;  /* 0x000000cc10bc723c */ /* 0x040fec00000418bc */
[----:B------:R-:W-:Y:S01]  /*4cd0*/  HMMA.16816.F32.BF16 R184, R16, R206, R184 ;  /* 0x000000ce10b8723c */ /* 0x000fe200000418b8 */
[----:B------:R-:W3:Y:S04]  /*4ce0*/  LDSM.16.M88.4 R16, [R237+0x12800] ;  /* 0x01280000ed10783b */ /* 0x000ee80000000200 */
[----:B------:R-:W-:Y:S01]  /*4cf0*/  LDSM.16.M88.4 R204, [R237+0x13800] ;  /* 0x01380000edcc783b */ /* 0x000fe20000000200 */
[C---:B-1----:R-:W-:Y:S06]  /*4d00*/  HMMA.16816.F32.BF16 R168, R172.reuse, R8, R168 ;  /* 0x00000008aca8723c */ /* 0x042fec00000418a8 */
[C---:B------:R-:W-:Y:S01]  /*4d10*/  HMMA.16816.F32.BF16 R4, R172.reuse, R10, R4 ;  /* 0x0000000aac04723c */ /* 0x040fe20000041804 */
[----:B------:R-:W1:Y:S05]  /*4d20*/  LDSM.16.M88.4 R8, [R237+0x13000] ;  /* 0x01300000ed08783b */ /* 0x000e6a0000000200 */
[C---:B----4-:R-:W-:Y:S06]  /*4d30*/  HMMA.16816.F32.BF16 R32, R172.reuse, R200, R32 ;  /* 0x000000c8ac20723c */ /* 0x050fec0000041820 */
[C---:B------:R-:W-:Y:S01]  /*4d40*/  HMMA.16816.F32.BF16 R28, R172.reuse, R202, R28 ;  /* 0x000000caac1c723c */ /* 0x040fe2000004181c */
[----:B------:R-:W-:Y:S05]  /*4d50*/  LDSM.16.M88.4 R200, [R220] ;  /* 0x00000000dcc8783b */ /* 0x000fea0000000200 */
[C---:B--2---:R-:W-:Y:S06]  /*4d60*/  HMMA.16816.F32.BF16 R24, R172.reuse, R180, R24 ;  /* 0x000000b4ac18723c */ /* 0x044fec0000041818 */
[C---:B------:R-:W-:Y:S01]  /*4d70*/  HMMA.16816.F32.BF16 R192, R172.reuse, R182, R192 ;  /* 0x000000b6acc0723c */ /* 0x040fe200000418c0 */
[----:B------:R-:W-:Y:S05]  /*4d80*/  LDSM.16.M88.4 R180, [R236+0x4000] ;  /* 0x00400000ecb4783b */ /* 0x000fea0000000200 */
[C---:B-----5:R-:W-:Y:S06]  /*4d90*/  HMMA.16816.F32.BF16 R188, R172.reuse, R176, R188 ;  /* 0x000000b0acbc723c */ /* 0x060fec00000418bc */
[----:B------:R-:W-:Y:S01]  /*4da0*/  HMMA.16816.F32.BF16 R184, R172, R178, R184 ;  /* 0x000000b2acb8723c */ /* 0x000fe200000418b8 */
[----:B------:R-:W2:Y:S04]  /*4db0*/  LDSM.16.M88.4 R176, [R223] ;  /* 0x00000000dfb0783b */ /* 0x000ea80000000200 */
[----:B------:R-:W4:Y:S01]  /*4dc0*/  LDSM.16.M88.4 R172, [R222] ;  /* 0x00000000deac783b */ /* 0x000f220000000200 */
[C---:B---3--:R-:W-:Y:S06]  /*4dd0*/  HMMA.16816.F32.BF16 R168, R196.reuse, R20, R168 ;  /* 0x00000014c4a8723c */ /* 0x048fec00000418a8 */
[C---:B------:R-:W-:Y:S01]  /*4de0*/  HMMA.16816.F32.BF16 R4, R196.reuse, R22, R4 ;  /* 0x00000016c404723c */ /* 0x040fe20000041804 */
[----:B------:R-:W3:Y:S05]  /*4df0*/  LDSM.16.M88.4 R20, [R221] ;  /* 0x00000000dd14783b */ /* 0x000eea0000000200 */
        /* <DEDUP_REMOVED lines=13> */
[C---:B----4-:R-:W-:Y:S06]  /*4ed0*/  HMMA.16816.F32.BF16 R32, R180.reuse, R172, R32 ;  /* 0x000000acb420723c */ /* 0x050fec0000041820 */
[C---:B------:R-:W-:Y:S01]  /*4ee0*/  HMMA.16816.F32.BF16 R28, R180.reuse, R174, R28 ;  /* 0x000000aeb41c723c */ /* 0x040fe2000004181c */
[----:B------:R-:W4:Y:S05]  /*4ef0*/  LDSM.16.M88.4 R172, [R231+0x13800] ;  /* 0x01380000e7ac783b */ /* 0x000f2a0000000200 */
        /* <DEDUP_REMOVED lines=15> */
[----:B------:R-:W-:Y:S05]  /*4ff0*/  LDSM.16.M88.4 R176, [R237+0x14800] ;  /* 0x01480000edb0783b */ /* 0x000fea0000000200 */
[C---:B----4-:R-:W-:Y:S06]  /*5000*/  HMMA.16816.F32.BF16 R188, R8.reuse, R172, R188 ;  /* 0x000000ac08bc723c */ /* 0x050fec00000418bc */
[----:B------:R-:W-:Y:S01]  /*5010*/  HMMA.16816.F32.BF16 R184, R8, R174, R184 ;  /* 0x000000ae08b8723c */ /* 0x000fe200000418b8 */
[----:B------:R-:W2:Y:S04]  /*5020*/  LDSM.16.M88.4 R172, [R238+0x8000] ;  /* 0x00800000eeac783b */ /* 0x000ea80000000200 */
[----:B------:R-:W4:Y:S01]  /*5030*/  LDSM.16.M88.4 R8, [R237+0x15000] ;  /* 0x01500000ed08783b */ /* 0x000f220000000200 */
[C---:B---3--:R-:W-:Y:S06]  /*5040*/  HMMA.16816.F32.BF16 R168, R20.reuse, R204, R168 ;  /* 0x000000cc14a8723c */ /* 0x048fec00000418a8 */
[C---:B------:R-:W-:Y:S01]  /*5050*/  HMMA.16816.F32.BF16 R4, R20.reuse, R206, R4 ;  /* 0x000000ce1404723c */ /* 0x040fe20000041804 */
[----:B------:R-:W3:Y:S05]  /*5060*/  LDSM.16.M88.4 R204, [R237+0x15800] ;  /* 0x01580000edcc783b */ /* 0x000eea0000000200 */
[C---:B------:R-:W-:Y:S06]  /*5070*/  HMMA.16816.F32.BF16 R32, R20.reuse, R180, R32 ;  /* 0x000000b41420723c */ /* 0x040fec0000041820 */
[C---:B------:R-:W-:Y:S01]  /*5080*/  HMMA.16816.F32.BF16 R28, R20.reuse, R182, R28 ;  /* 0x000000b6141c723c */ /* 0x040fe2000004181c */
[----:B------:R-:W-:Y:S05]  /*5090*/  LDSM.16.M88.4 R180, [R219] ;  /* 0x00000000dbb4783b */ /* 0x000fea0000000200 */
[C---:B-1----:R-:W-:Y:S06]  /*50a0*/  HMMA.16816.F32.BF16 R24, R20.reuse, R16, R24 ;  /* 0x000000101418723c */ /* 0x042fec0000041818 */
[C---:B------:R-:W-:Y:S01]  /*50b0*/  HMMA.16816.F32.BF16 R192, R20.reuse, R18, R192 ;  /* 0x0000001214c0723c */ /* 0x040fe200000418c0 */
[----:B------:R-:W1:Y:S05]  /*50c0*/  LDSM.16.M88.4 R16, [R236+0x8000] ;  /* 0x00800000ec10783b */ /* 0x000e6a0000000200 */
[C---:B------:R-:W-:Y:S06]  /*50d0*/  HMMA.16816.F32.BF16 R188, R20.reuse, R200, R188 ;  /* 0x000000c814bc723c */ /* 0x040fec00000418bc */
[----:B------:R-:W-:Y:S01]  /*50e0*/  HMMA.16816.F32.BF16 R184, R20, R202, R184 ;  /* 0x000000ca14b8723c */ /* 0x000fe200000418b8 */
[----:B------:R-:W5:Y:S04]  /*50f0*/  LDSM.16.M88.4 R20, [R218] ;  /* 0x00000000da14783b */ /* 0x000f680000000200 */
[----:B------:R-:W5:Y:S01]  /*5100*/  LDSM.16.M88.4 R200, [R217] ;  /* 0x00000000d9c8783b */ /* 0x000f620000000200 */
[C---:B--2---:R-:W-:Y:S06]  /*5110*/  HMMA.16816.F32.BF16 R168, R172.reuse, R196, R168 ;  /* 0x000000c4aca8723c */ /* 0x044fec00000418a8 */
[C---:B------:R-:W-:Y:S01]  /*5120*/  HMMA.16816.F32.BF16 R4, R172.reuse, R198, R4 ;  /* 0x000000c6ac04723c */ /* 0x040fe20000041804 */
[----:B------:R-:W-:Y:S05]  /*5130*/  LDSM.16.M88.4 R196, [R231+0x14000] ;  /* 0x01400000e7c4783b */ /* 0x000fea0000000200 */
[C---:B------:R-:W-:Y:S06]  /*5140*/  HMMA.16816.F32.BF16 R32, R172.reuse, R176, R32 ;  /* 0x000000b0ac20723c */ /* 0x040fec0000041820 */
[C---:B------:R-:W-:Y:S01]  /*5150*/  HMMA.16816.F32.BF16 R28, R172.reuse, R178, R28 ;  /* 0x000000b2ac1c723c */ /* 0x040fe2000004181c */
[----:B------:R-:W2:Y:S05]  /*5160*/  LDSM.16.M88.4 R176, [R216] ;  /* 0x00000000d8b0783b */ /* 0x000eaa0000000200 */
[C---:B----4-:R-:W-:Y:S06]  /*5170*/  HMMA.16816.F32.BF16 R24, R172.reuse, R8, R24 ;  /* 0x00000008ac18723c */ /* 0x050fec0000041818 */
[C---:B------:R-:W-:Y:S01]  /*5180*/  HMMA.16816.F32.BF16 R192, R172.reuse, R10, R192 ;  /* 0x0000000aacc0723c */ /* 0x040fe200000418c0 */
[----:B------:R-:W4:Y:S05]  /*5190*/  LDSM.16.M88.4 R8, [R234+0x8000] ;  /* 0x00800000ea08783b */ /* 0x000f2a0000000200 */
[C---:B---3--:R-:W-:Y:S06]  /*51a0*/  HMMA.16816.F32.BF16 R188, R172.reuse, R204, R188 ;  /* 0x000000ccacbc723c */ /* 0x048fec00000418bc */
        /* <DEDUP_REMOVED lines=8> */
[----:B------:R-:W5:Y:S05]  /*5230*/  LDSM.16.M88.4 R20, [R231+0x15800] ;  /* 0x01580000e714783b */ /* 0x000f6a0000000200 */
[C---:B------:R-:W-:Y:S06]  /*5240*/  HMMA.16816.F32.BF16 R24, R16.reuse, R200, R24 ;  /* 0x000000c81018723c */ /* 0x040fec0000041818 */
[C---:B------:R-:W-:Y:S01]  /*5250*/  HMMA.16816.F32.BF16 R192, R16.reuse, R202, R192 ;  /* 0x000000ca10c0723c */ /* 0x040fe200000418c0 */
[----:B------:R-:W-:Y:S05]  /*5260*/  LDSM.16.M88.4 R200, [R224+0x4800] ;  /* 0x00480000e0c8783b */ /* 0x000fea0000000200 */
[C---:B--2---:R-:W-:Y:S06]  /*5270*/  HMMA.16816.F32.BF16 R188, R16.reuse, R176, R188 ;  /* 0x000000b010bc723c */ /* 0x044fec00000418bc */
[----:B------:R-:W-:Y:S01]  /*5280*/  HMMA.16816.F32.BF16 R184, R16, R178, R184 ;  /* 0x000000b210b8723c */ /* 0x000fe200000418b8 */
[----:B------:R-:W-:Y:S04]  /*5290*/  LDSM.16.M88.4 R16, [R233+0x8000] ;  /* 0x00800000e910783b */ /* 0x000fe80000000200 */
[----:B------:R-:W2:Y:S01]  /*52a0*/  LDSM.16.M88.4 R176, [R224+0x4000] ;  /* 0x00400000e0b0783b */ /* 0x000ea20000000200 */
[C---:B----4-:R-:W-:Y:S06]  /*52b0*/  HMMA.16816.F32.BF16 R168, R8.reuse, R196, R168 ;  /* 0x000000c408a8723c */ /* 0x050fec00000418a8 */
[C---:B------:R-:W-:Y:S01]  /*52c0*/  HMMA.16816.F32.BF16 R4, R8.reuse, R198, R4 ;  /* 0x000000c60804723c */ /* 0x040fe20000041804 */
[----:B------:R-:W4:Y:S05]  /*52d0*/  LDSM.16.M88.4 R196, [R224+0x5000] ;  /* 0x00500000e0c4783b */ /* 0x000f2a0000000200 */
[C---:B---3--:R-:W-:Y:S06]  /*52e0*/  HMMA.16816.F32.BF16 R32, R8.reuse, R172, R32 ;  /* 0x000000ac0820723c */ /* 0x048fec0000041820 */
[C---:B------:R-:W-:Y:S01]  /*52f0*/  HMMA.16816.F32.BF16 R28, R8.reuse, R174, R28 ;  /* 0x000000ae081c723c */ /* 0x040fe2000004181c */
[----:B------:R-:W3:Y:S05]  /*5300*/  LDSM.16.M88.4 R172, [R224+0x5800] ;  /* 0x00580000e0ac783b */ /* 0x000eea0000000200 */
[C---:B-1----:R-:W-:Y:S06]  /*5310*/  HMMA.16816.F32.BF16 R24, R8.reuse, R180, R24 ;  /* 0x000000b40818723c */ /* 0x042fec0000041818 */
[C---:B------:R-:W-:Y:S01]  /*5320*/  HMMA.16816.F32.BF16 R192, R8.reuse, R182, R192 ;  /* 0x000000b608c0723c */ /* 0x040fe200000418c0 */
[----:B------:R-:W-:Y:S05]  /*5330*/  LDSM.16.M88.4 R180, [R237+0x16800] ;  /* 0x01680000edb4783b */ /* 0x000fea0000000200 */
[C---:B-----5:R-:W-:Y:S06]  /*5340*/  HMMA.16816.F32.BF16 R188, R8.reuse, R20, R188 ;  /* 0x0000001408bc723c */ /* 0x060fec00000418bc */
        /* <DEDUP_REMOVED lines=8> */
[----:B------:R-:W-:Y:S05]  /*53d0*/  LDSM.16.M88.4 R200, [R236+0xc000] ;  /* 0x00c00000ecc8783b */ /* 0x000fea0000000200 */
[C---:B----4-:R-:W-:Y:S06]  /*53e0*/  HMMA.16816.F32.BF16 R24, R16.reuse, R196, R24 ;  /* 0x000000c41018723c */ /* 0x050fec0000041818 */
[C---:B------:R-:W-:Y:S01]  /*53f0*/  HMMA.16816.F32.BF16 R192, R16.reuse, R198, R192 ;  /* 0x000000c610c0723c */ /* 0x040fe200000418c0 */
[----:B------:R-:W-:Y:S05]  /*5400*/  LDSM.16.M88.4 R196, [R212] ;  /* 0x00000000d4c4783b */ /* 0x000fea0000000200 */
[C---:B---3--:R-:W-:Y:S06]  /*5410*/  HMMA.16816.F32.BF16 R188, R16.reuse, R172, R188 ;  /* 0x000000ac10bc723c */ /* 0x048fec00000418bc */
[----:B------:R-:W-:Y:S01]  /*5420*/  HMMA.16816.F32.BF16 R184, R16, R174, R184 ;  /* 0x000000ae10b8723c */ /* 0x000fe200000418b8 */
[----:B------:R-:W3:Y:S04]  /*5430*/  LDSM.16.M88.4 R16, [R215] ;  /* 0x00000000d710783b */ /* 0x000ee80000000200 */
[----:B------:R-:W4:Y:S01]  /*5440*/  LDSM.16.M88.4 R172, [R237+0x17800] ;  /* 0x01780000edac783b */ /* 0x000f220000000200 */
[C---:B-1----:R-:W-:Y:S06]  /*5450*/  HMMA.16816.F32.BF16 R168, R20.reuse, R8, R168 ;  /* 0x0000000814a8723c */ /* 0x042fec00000418a8 */
[C---:B------:R-:W-:Y:S01]  /*5460*/  HMMA.16816.F32.BF16 R4, R20.reuse, R10, R4 ;  /* 0x0000000a1404723c */ /* 0x040fe20000041804 */
[----:B------:R-:W1:Y:S05]  /*5470*/  LDSM.16.M88.4 R8, [R214] ;  /* 0x00000000d608783b */ /* 0x000e6a0000000200 */
[C---:B------:R-:W-:Y:S06]  /*5480*/  HMMA.16816.F32.BF16 R32, R20.reuse, R180, R32 ;  /* 0x000000b41420723c */ /* 0x040fec0000041820 */
[C---:B------:R-:W-:Y:S01]  /*5490*/  HMMA.16816.F32.BF16 R28, R20.reuse, R182, R28 ;  /* 0x000000b6141c723c */ /* 0x040fe2000004181c */
[----:B------:R-:W5:Y:S05]  /*54a0*/  LDSM.16.M88.4 R180, [R234+0xc000] ;  /* 0x00c00000eab4783b */ /* 0x000f6a0000000200 */
[C---:B--2---:R-:W-:Y:S06]  /*54b0*/  HMMA.16816.F32.BF16 R24, R20.reuse, R176, R24 ;  /* 0x000000b01418723c */ /* 0x044fec0000041818 */
[----:B------:R-:W-:Y:S01]  /*54c0*/  HMMA.16816.F32.BF16 R192, R20, R178, R192 ;  /* 0x000000b214c0723c */ /* 0x000fe200000418c0 */
[----:B------:R-:W2:Y:S05]  /*54d0*/  LDSM.16.M88.4 R176, [R231+0x16800] ;  /* 0x01680000e7b0783b */ /* 0x000eaa0000000200 */
[----:B---3--:R-:W-:Y:S06]  /*54e0*/  HMMA.16816.F32.BF16 R4, R200, R18, R4 ;  /* 0x00000012c804723c */ /* 0x008fec0000041804 */
[----:B----4-:R-:W-:Y:S06]  /*54f0*/  HMMA.16816.F32.BF16 R188, R20, R172, R188 ;  /* 0x000000ac14bc723c */ /* 0x010fec00000418bc */
[----:B-1----:R-:W-:Y:S06]  /*5500*/  HMMA.16816.F32.BF16 R32, R200, R8, R32 ;  /* 0x00000008c820723c */ /* 0x002fec0000041820 */
[----:B------:R-:W-:Y:S01]  /*5510*/  HMMA.16816.F32.BF16 R184, R20, R174, R184 ;  /* 0x000000ae14b8723c */ /* 0x000fe200000418b8 */
[----:B------:R-:W-:Y:S04]  /*5520*/  LDSM.16.M88.4 R20, [R233+0xc000] ;  /* 0x00c00000e914783b */ /* 0x000fe80000000200 */
[----:B------:R-:W-:Y:S01]  /*5530*/  LDSM.16.M88.4 R172, [R231+0x17000] ;  /* 0x01700000e7ac783b */ /* 0x000fe20000000200 */
[C---:B------:R-:W-:Y:S03]  /*5540*/  HMMA.16816.F32.BF16 R168, R200.reuse, R16, R168 ;  /* 0x00000010c8a8723c */ /* 0x040fe600000418a8 */
[----:B------:R-:W1:Y:S03]  /*5550*/  LDSM.16.M88.4 R16, [R224+0x6000] ;  /* 0x00600000e010783b */ /* 0x000e660000000200 */
[----:B------:R-:W-:Y:S01]  /*5560*/  HMMA.16816.F32.BF16 R28, R200, R10, R28 ;  /* 0x0000000ac81c723c */ /* 0x000fe2000004181c */
[----:B------:R-:W3:Y:S05]  /*5570*/  LDSM.16.M88.4 R8, [R224+0x6800] ;  /* 0x00680000e008783b */ /* 0x000eea0000000200 */
[C---:B-----5:R-:W-:Y:S06]  /*5580*/  HMMA.16816.F32.BF16 R4, R180.reuse, R206, R4 ;  /* 0x000000ceb404723c */ /* 0x060fec0000041804 */
[----:B--2---:R-:W-:Y:S06]  /*5590*/  HMMA.16816.F32.BF16 R32, R180, R176, R32 ;  /* 0x000000b0b420723c */ /* 0x004fec0000041820 */
[----:B------:R-:W-:Y:S06]  /*55a0*/  HMMA.16816.F32.BF16 R24, R200, R208, R24 ;  /* 0x000000d0c818723c */ /* 0x000fec0000041818 */
[C---:B------:R-:W-:Y:S06]  /*55b0*/  HMMA.16816.F32.BF16 R168, R180.reuse, R204, R168 ;  /* 0x000000ccb4a8723c */ /* 0x040fec00000418a8 */
[----:B------:R-:W-:Y:S01]  /*55c0*/  HMMA.16816.F32.BF16 R28, R180, R178, R28 ;  /* 0x000000b2b41c723c */ /* 0x000fe2000004181c */
[----:B------:R-:W2:Y:S05]  /*55d0*/  LDSM.16.M88.4 R176, [R224+0x7000] ;  /* 0x00700000e0b0783b */ /* 0x000eaa0000000200 */
[----:B------:R-:W-:Y:S06]  /*55e0*/  HMMA.16816.F32.BF16 R188, R200, R196, R188 ;  /* 0x000000c4c8bc723c */ /* 0x000fec00000418bc */
[C---:B-1----:R-:W-:Y:S06]  /*55f0*/  HMMA.16816.F32.BF16 R4, R20.reuse, R18, R4 ;  /* 0x000000121404723c */ /* 0x042fec0000041804 */
[----:B---3--:R-:W-:Y:S01]  /*5600*/  HMMA.16816.F32.BF16 R32, R20, R8, R32 ;  /* 0x000000081420723c */ /* 0x008fe20000041820 */
[----:B------:R-:W-:-:S05]  /*5610*/  VIADD R19, R15, 0x1 ;  /* 0x000000010f137836 */ /* 0x000fca0000000000 */
[----:B------:R-:W-:Y:S01]  /*5620*/  HMMA.16816.F32.BF16 R184, R200, R198, R184 ;  /* 0x000000c6c8b8723c */ /* 0x000fe200000418b8 */
[----:B------:R-:W1:Y:S01]  /*5630*/  LDSM.16.M88.4 R196, [R231+0x17800] ;  /* 0x01780000e7c4783b */ /* 0x000e620000000200 */
[----:B------:R-:W-:Y:S01]  /*5640*/  VIADD R9, R15, 0x9 ;  /* 0x000000090f097836 */ /* 0x000fe20000000000 */
[C---:B------:R-:W-:Y:S02]  /*5650*/  ISETP.GE.AND P6, PT, R19.reuse, R2, PT ;  /* 0x000000021300720c */ /* 0x040fe40003fc6270 */
[----:B------:R-:W-:Y:S01]  /*5660*/  ISETP.GE.AND P1, PT, R19, R0, PT ;  /* 0x000000001300720c */ /* 0x000fe20003f26270 */
[----:B------:R-:W-:Y:S01]  /*5670*/  HMMA.16816.F32.BF16 R24, R180, R172, R24 ;  /* 0x000000acb418723c */ /* 0x000fe20000041818 */
[C---:B------:R-:W-:Y:S02]  /*5680*/  ISETP.GE.AND P2, PT, R9.reuse, R2, PT ;  /* 0x000000020900720c */ /* 0x040fe40003f46270 */
[----:B------:R-:W-:Y:S01]  /*5690*/  ISETP.GE.AND P5, PT, R9, R0, PT ;  /* 0x000000000900720c */ /* 0x000fe20003fa6270 */
[----:B------:R-:W-:-:S02]  /*56a0*/  VIADD R9, R15, 0x11 ;  /* 0x000000110f097836 */ /* 0x000fc40000000000 */
[----:B------:R-:W-:Y:S01]  /*56b0*/  HMMA.16816.F32.BF16 R192, R200, R210, R192 ;  /* 0x000000d2c8c0723c */ /* 0x000fe200000418c0 */
[----:B------:R-:W-:Y:S01]  /*56c0*/  FSEL R18, R5, -INF , !P2 ;  /* 0xff80000005127808 */ /* 0x000fe20005000000 */
[----:B------:R-:W-:Y:S01]  /*56d0*/  VIADD R5, R15, 0x18 ;  /* 0x000000180f057836 */ /* 0x000fe20000000000 */
[----:B------:R-:W-:Y:S01]  /*56e0*/  FSEL R19, R7, -INF , !P5 ;  /* 0xff80000007137808 */ /* 0x000fe20006800000 */
[----:B------:R-:W-:Y:S01]  /*56f0*/  VIADD R7, R15, 0x19 ;  /* 0x000000190f077836 */ /* 0x000fe20000000000 */
[----:B------:R-:W-:Y:S01]  /*5700*/  ISETP.GE.AND P2, PT, R9, R0, PT ;  /* 0x000000000900720c */ /* 0x000fe20003f46270 */
[----:B------:R-:W-:Y:S01]  /*5710*/  HMMA.16816.F32.BF16 R168, R20, R16, R168 ;  /* 0x0000001014a8723c */ /* 0x000fe200000418a8 */
[----:B------:R-:W-:Y:S02]  /*5720*/  ISETP.GE.AND P5, PT, R5, R2, PT ;  /* 0x000000020500720c */ /* 0x000fe40003fa6270 */
[----:B------:R-:W-:-:S03]  /*5730*/  FSEL R35, R35, -INF , !P2 ;  /* 0xff80000023237808 */ /* 0x000fc60005000000 */
[----:B------:R-:W-:Y:S01]  /*5740*/  HMMA.16816.F32.BF16 R28, R20, R10, R28 ;  /* 0x0000000a141c723c */ /* 0x000fe2000004181c */
[----:B------:R-:W-:Y:S01]  /*5750*/  VIADD R17, R15, 0x10 ;  /* 0x000000100f117836 */ /* 0x000fe20000000000 */
[----:B------:R-:W-:-:S04]  /*5760*/  FSEL R16, R4, -INF , !P3 ;  /* 0xff80000004107808 */ /* 0x000fc80005800000 */
[C---:B------:R-:W-:Y:S01]  /*5770*/  ISETP.GE.AND P4, PT, R17.reuse, R2, PT ;  /* 0x000000021100720c */ /* 0x040fe20003f86270 */
[----:B--2---:R-:W-:Y:S01]  /*5780*/  HMMA.16816.F32.BF16 R24, R20, R176, R24 ;  /* 0x000000b01418723c */ /* 0x004fe20000041818 */
[----:B------:R-:W-:Y:S01]  /*5790*/  ISETP.GE.AND P3, PT, R17, R0, PT ;  /* 0x000000001100720c */ /* 0x000fe20003f66270 */
[----:B------:R-:W-:Y:S01]  /*57a0*/  VIADD R11, R15, 0x20 ;  /* 0x000000200f0b7836 */ /* 0x000fe20000000000 */
[----:B------:R-:W-:Y:S02]  /*57b0*/  FSEL R17, R6, -INF , !P0 ;  /* 0xff80000006117808 */ /* 0x000fe40004000000 */
[----:B------:R-:W-:Y:S01]  /*57c0*/  ISETP.GE.AND P0, PT, R9, R2, PT ;  /* 0x000000020900720c */ /* 0x000fe20003f06270 */
[----:B------:R-:W-:Y:S01]  /*57d0*/  HMMA.16816.F32.BF16 R192, R180, R174, R192 ;  /* 0x000000aeb4c0723c */ /* 0x000fe200000418c0 */
[----:B------:R-:W-:Y:S01]  /*57e0*/  FSEL R166, R32, -INF , !P4 ;  /* 0xff80000020a67808 */ /* 0x000fe20006000000 */
[----:B------:R-:W-:Y:S01]  /*57f0*/  VIADD R9, R15, 0x21 ;  /* 0x000000210f097836 */ /* 0x000fe20000000000 */
[----:B------:R-:W-:-:S02]  /*5800*/  FSEL R207, R34, -INF , !P3 ;  /* 0xff80000022cf7808 */ /* 0x000fc40005800000 */
[----:B------:R-:W-:Y:S01]  /*5810*/  FSEL R32, R33, -INF , !P0 ;  /* 0xff80000021207808 */ /* 0x000fe20004000000 */
[C---:B-1----:R-:W-:Y:S01]  /*5820*/  HMMA.16816.F32.BF16 R188, R180.reuse, R196, R188 ;  /* 0x000000c4b4bc723c */ /* 0x042fe200000418bc */
[----:B------:R-:W-:Y:S02]  /*5830*/  ISETP.GE.AND P4, PT, R5, R0, PT ;  /* 0x000000000500720c */ /* 0x000fe40003f86270 */
[C---:B------:R-:W-:Y:S02]  /*5840*/  ISETP.GE.AND P3, PT, R7.reuse, R2, PT ;  /* 0x000000020700720c */ /* 0x040fe40003f66270 */
[----:B------:R-:W-:Y:S01]  /*5850*/  ISETP.GE.AND P0, PT, R7, R0, PT ;  /* 0x000000000700720c */ /* 0x000fe20003f06270 */
[----:B------:R-:W-:Y:S01]  /*5860*/  HMMA.16816.F32.BF16 R184, R180, R198, R184 ;  /* 0x000000c6b4b8723c */ /* 0x000fe200000418b8 */
[----:B------:R-:W1:Y:S01]  /*5870*/  LDSM.16.M88.4 R4, [R224+0x7800] ;  /* 0x00780000e004783b */ /* 0x000e620000000200 */
[----:B------:R-:W-:Y:S01]  /*5880*/  FSEL R165, R30, -INF , !P4 ;  /* 0xff8000001ea57808 */ /* 0x000fe20006000000 */
[----:B------:R-:W-:-:S04]  /*5890*/  DEPBAR.LE SB0, 0x0 ;  /* 0x000080000000791a */ /* 0x000fc80000000000 */
[----:B------:R-:W-:Y:S02]  /*58a0*/  FSEL R30, R29, -INF , !P3 ;  /* 0xff8000001d1e7808 */ /* 0x000fe40005800000 */
[-C--:B------:R-:W-:Y:S02]  /*58b0*/  ISETP.GE.AND P3, PT, R15, R2.reuse, PT ;  /* 0x000000020f00720c */ /* 0x080fe40003f66270 */
[----:B------:R-:W-:Y:S01]  /*58c0*/  FSEL R34, R169, -INF , !P6 ;  /* 0xff800000a9227808 */ /* 0x000fe20007000000 */
[----:B------:R-:W-:Y:S01]  /*58d0*/  HMMA.16816.F32.BF16 R192, R20, R178, R192 ;  /* 0x000000b214c0723c */ /* 0x000fe200000418c0 */
[----:B------:R-:W-:Y:S01]  /*58e0*/  FSEL R172, R168, -INF , !P3 ;  /* 0xff800000a8ac7808 */ /* 0x000fe20005800000 */
[----:B------:R-:W-:Y:S01]  /*58f0*/  BAR.SYNC.DEFER_BLOCKING 0x0 ;  /* 0x0000000000007b1d */ /* 0x000fe20000010000 */
[C---:B------:R-:W-:Y:S02]  /*5900*/  ISETP.GE.AND P6, PT, R11.reuse, R2, PT ;  /* 0x000000020b00720c */ /* 0x040fe40003fc6270 */
[----:B------:R-:W-:-:S02]  /*5910*/  ISETP.GE.AND P2, PT, R11, R0, PT ;  /* 0x000000000b00720c */ /* 0x000fc40003f46270 */
[----:B------:R-:W-:Y:S02]  /*5920*/  FSEL R28, R28, -INF , !P5 ;  /* 0xff8000001c1c7808 */ /* 0x000fe40006800000 */
[C---:B------:R-:W-:Y:S02]  /*5930*/  ISETP.GE.AND P5, PT, R9.reuse, R2, PT ;  /* 0x000000020900720c */ /* 0x040fe40003fa6270 */
[----:B------:R-:W-:Y:S01]  /*5940*/  ISETP.GE.AND P4, PT, R9, R0, PT ;  /* 0x000000000900720c */ /* 0x000fe20003f86270 */
[----:B------:R-:W-:Y:S01]  /*5950*/  VIADD R9, R15, 0x28 ;  /* 0x000000280f097836 */ /* 0x000fe20000000000 */
[----:B------:R-:W-:Y:S02]  /*5960*/  FMNMX.FTZ R11, R164, R172, !PT ;  /* 0x000000aca40b7209 */ /* 0x000fe40007810000 */
[----:B------:R-:W-:Y:S02]  /*5970*/  FSEL R167, R31, -INF , !P0 ;  /* 0xff8000001fa77808 */ /* 0x000fe40004000000 */
[----:B------:R-:W-:-:S02]  /*5980*/  FMNMX.FTZ R11, R34, R11, !PT ;  /* 0x0000000b220b7209 */ /* 0x000fc40007810000 */
[C---:B------:R-:W-:Y:S02]  /*5990*/  ISETP.GE.AND P0, PT, R9.reuse, R2, PT ;  /* 0x000000020900720c */ /* 0x040fe40003f06270 */
[----:B------:R-:W-:Y:S01]  /*59a0*/  ISETP.GE.AND P3, PT, R9, R0, PT ;  /* 0x000000000900720c */ /* 0x000fe20003f66270 */
[----:B------:R-:W-:Y:S01]  /*59b0*/  VIADD R9, R15, 0x29 ;  /* 0x000000290f097836 */ /* 0x000fe20000000000 */
[----:B------:R-:W-:Y:S02]  /*59c0*/  FMNMX.FTZ R11, R16, R11, !PT ;  /* 0x0000000b100b7209 */ /* 0x000fe40007810000 */
[----:B------:R-:W-:Y:S02]  /*59d0*/  FSEL R202, R24, -INF , !P6 ;  /* 0xff80000018ca7808 */ /* 0x000fe40007000000 */
[----:B------:R-:W-:Y:S02]  /*59e0*/  FSEL R203, R26, -INF , !P2 ;  /* 0xff8000001acb7808 */ /* 0x000fe40005000000 */
[----:B------:R-:W-:Y:S01]  /*59f0*/  FSEL R201, R27, -INF , !P4 ;  /* 0xff8000001bc97808 */ /* 0x000fe20006000000 */
[----:B------:R-:W-:Y:S01]  /*5a00*/  VIADD R27, R15, 0x31 ;  /* 0x000000310f1b7836 */ /* 0x000fe20000000000 */
[----:B------:R-:W-:-:S02]  /*5a10*/  ISETP.GE.AND P6, PT, R9, R2, PT ;  /* 0x000000020900720c */ /* 0x000fc40003fc6270 */
[-C--:B------:R-:W-:Y:S01]  /*5a20*/  ISETP.GE.AND P2, PT, R9, R0.reuse, PT ;  /* 0x000000000900720c */ /* 0x080fe20003f46270 */
[C---:B------:R-:W-:Y:S01]  /*5a30*/  VIADD R9, R15.reuse, 0x30 ;  /* 0x000000300f097836 */ /* 0x040fe20000000000 */
[----:B------:R-:W-:Y:S02]  /*5a40*/  ISETP.GE.AND P4, PT, R15, R0, PT ;  /* 0x000000000f00720c */ /* 0x000fe40003f86270 */
[----:B------:R-:W-:Y:S02]  /*5a50*/  FMNMX.FTZ R29, R18, R11, !PT ;  /* 0x0000000b121d7209 */ /* 0x000fe40007810000 */
[----:B------:R-:W-:Y:S02]  /*5a60*/  FSEL R168, R25, -INF , !P5 ;  /* 0xff80000019a87808 */ /* 0x000fe40006800000 */
[----:B------:R-:W-:Y:S02]  /*5a70*/  FSEL R25, R170, -INF , !P4 ;  /* 0xff800000aa197808 */ /* 0x000fe40006000000 */
[----:B------:R-:W-:-:S02]  /*5a80*/  FMNMX.FTZ R29, R166, R29, !PT ;  /* 0x0000001da61d7209 */ /* 0x000fc40007810000 */
[----:B------:R-:W-:Y:S02]  /*5a90*/  FSEL R171, R171, -INF , !P1 ;  /* 0xff800000abab7808 */ /* 0x000fe40004800000 */
[C---:B------:R-:W-:Y:S02]  /*5aa0*/  ISETP.GE.AND P5, PT, R9.reuse, R2, PT ;  /* 0x000000020900720c */ /* 0x040fe40003fa6270 */
[----:B------:R-:W-:Y:S02]  /*5ab0*/  ISETP.GE.AND P1, PT, R9, R0, PT ;  /* 0x000000000900720c */ /* 0x000fe40003f26270 */
[C---:B-1----:R-:W-:Y:S01]  /*5ac0*/  HMMA.16816.F32.BF16 R8, R20.reuse, R4, R188 ;  /* 0x000000041408723c */ /* 0x042fe200000418bc */
[----:B------:R-:W-:Y:S02]  /*5ad0*/  FMNMX.FTZ R24, R3, R25, !PT ;  /* 0x0000001903187209 */ /* 0x000fe40007810000 */
[----:B------:R-:W-:Y:S02]  /*5ae0*/  FMNMX.FTZ R29, R32, R29, !PT ;  /* 0x0000001d201d7209 */ /* 0x000fe40007810000 */
[----:B------:R-:W-:Y:S01]  /*5af0*/  FMNMX.FTZ R24, R171, R24, !PT ;  /* 0x00000018ab187209 */ /* 0x000fe20007810000 */
[----:B------:R-:W-:Y:S01]  /*5b00*/  HMMA.16816.F32.BF16 R4, R20, R6, R184 ;  /* 0x000000061404723c */ /* 0x000fe200000418b8 */
[----:B------:R-:W-:-:S02]  /*5b10*/  FMNMX.FTZ R29, R28, R29, !PT ;  /* 0x0000001d1c1d7209 */ /* 0x000fc40007810000 */
[----:B------:R-:W-:Y:S02]  /*5b20*/  FMNMX.FTZ R24, R17, R24, !PT ;  /* 0x0000001811187209 */ /* 0x000fe40007810000 */
[----:B------:R-:W-:Y:S02]  /*5b30*/  FMNMX.FTZ R29, R30, R29, !PT ;  /* 0x0000001d1e1d7209 */ /* 0x000fe40007810000 */
[----:B------:R-:W-:Y:S01]  /*5b40*/  FMNMX.FTZ R20, R19, R24, !PT ;  /* 0x0000001813147209 */ /* 0x000fe20007810000 */
[C---:B------:R-:W-:Y:S01]  /*5b50*/  VIADD R21, R15.reuse, 0x38 ;  /* 0x000000380f157836 */ /* 0x040fe20000000000 */
[----:B------:R-:W-:Y:S01]  /*5b60*/  FMNMX.FTZ R23, R202, R29, !PT ;  /* 0x0000001dca177209 */ /* 0x000fe20007810000 */
[----:B------:R-:W-:Y:S01]  /*5b70*/  VIADD R15, R15, 0x39 ;  /* 0x000000390f0f7836 */ /* 0x000fe20000000000 */
[----:B------:R-:W-:Y:S02]  /*5b80*/  FSEL R200, R192, -INF , !P0 ;  /* 0xff800000c0c87808 */ /* 0x000fe40004000000 */
[----:B------:R-:W-:-:S02]  /*5b90*/  FMNMX.FTZ R20, R207, R20, !PT ;  /* 0x00000014cf147209 */ /* 0x000fc40007810000 */
[----:B------:R-:W-:Y:S02]  /*5ba0*/  FMNMX.FTZ R23, R168, R23, !PT ;  /* 0x00000017a8177209 */ /* 0x000fe40007810000 */
[----:B------:R-:W-:Y:S02]  /*5bb0*/  FSEL R199, R195, -INF , !P2 ;  /* 0xff800000c3c77808 */ /* 0x000fe40005000000 */
[----:B------:R-:W-:Y:S02]  /*5bc0*/  FSEL R204, R193, -INF , !P6 ;  /* 0xff800000c1cc7808 */ /* 0x000fe40007000000 */
[----:B------:R-:W-:Y:S02]  /*5bd0*/  FMNMX.FTZ R20, R35, R20, !PT ;  /* 0x0000001423147209 */ /* 0x000fe40007810000 */
[----:B------:R-:W-:Y:S02]  /*5be0*/  FMNMX.FTZ R23, R200, R23, !PT ;  /* 0x00000017c8177209 */ /* 0x000fe40007810000 */
        /* <DEDUP_REMOVED lines=11> */
[----:B------:R-:W-:Y:S02]  /*5ca0*/  ISETP.GE.AND P3, PT, R15, R2, PT ;  /* 0x000000020f00720c */ /* 0x000fe40003f66270 */
[----:B------:R-:W-:-:S02]  /*5cb0*/  FMNMX.FTZ R8, R203, R8, !PT ;  /* 0x00000008cb087209 */ /* 0x000fc40007810000 */
[----:B------:R-:W-:Y:S02]  /*5cc0*/  FMNMX.FTZ R9, R188, R9, !PT ;  /* 0x00000009bc097209 */ /* 0x000fe40007810000 */
[----:B------:R-:W-:Y:S02]  /*5cd0*/  FSEL R184, R5, -INF , !P3 ;  /* 0xff80000005b87808 */ /* 0x000fe40005800000 */
[----:B------:R-:W-:Y:S02]  /*5ce0*/  FMNMX.FTZ R8, R201, R8, !PT ;  /* 0x00000008c9087209 */ /* 0x000fe40007810000 */
[----:B------:R-:W-:Y:S02]  /*5cf0*/  FMNMX.FTZ R5, R186, R9, !PT ;  /* 0x00000009ba057209 */ /* 0x000fe40007810000 */
[----:B------:R-:W-:Y:S02]  /*5d00*/  ISETP.GE.AND P0, PT, R27, R0, PT ;  /* 0x000000001b00720c */ /* 0x000fe40003f06270 */
[----:B------:R-:W-:-:S02]  /*5d10*/  FSEL R187, R10, -INF , !P1 ;  /* 0xff8000000abb7808 */ /* 0x000fc40004800000 */
[----:B------:R-:W-:Y:S02]  /*5d20*/  FMNMX.FTZ R8, R205, R8, !PT ;  /* 0x00000008cd087209 */ /* 0x000fe40007810000 */
[----:B------:R-:W-:Y:S01]  /*5d30*/  FMNMX.FTZ R5, R184, R5, !PT ;  /* 0x00000005b8057209 */ /* 0x000fe20007810000 */
[----:B------:R-:W-:Y:S06]  /*5d40*/  @!P2 BRA `(.L_x_177) ;  /* 0x000000000070a947 */ /* 0x000fec0003800000 */
[----:B------:R-:W-:-:S04]  /*5d50*/  UIADD3 UR5, UR16, -0x3, URZ ;  /* 0xfffffffd10057890 */ /* 0x000fc8000fffe03f */
        /* <DEDUP_REMOVED lines=10> */
[----:B------:R-:W-:Y:S02]  /*5e00*/  LEA R22, P2, R4, UR4, 0x1 ;  /* 0x0000000404167c11 */ /* 0x000fe4000f8408ff */
[----:B------:R-:W-:Y:S02]  /*5e10*/  LEA.HI.X R9, R26, R245, R9, 0x6, P1 ;  /* 0x000000f51a097211 */ /* 0x000fe400008f3409 */
[----:B------:R-:W-:Y:S02]  /*5e20*/  IADD3 R26, P1, R22, UR20, RZ ;  /* 0x00000014161a7c10 */ /* 0x000fe4000ff3e0ff */
[----:B------:R-:W-:-:S04]  /*5e30*/  LEA.HI.X R23, R4, UR5, R9, 0x1, P2 ;  /* 0x0000000504177c11 */ /* 0x000fc800090f0c09 */
[----:B------:R-:W-:Y:S01]  /*5e40*/  IADD3.X R27, R23, UR17, RZ, P1, !PT ;  /* 0x00000011171b7c10 */ /* 0x000fe20008ffe4ff */
[----:B------:R-:W-:Y:S01]  /*5e50*/  @!PT LDS RZ, [RZ] ;  /* 0x00000000fffff984 */ /* 0x000fe20000000800 */
[----:B------:R-:W-:Y:S01]  /*5e60*/  @!PT LDS RZ, [RZ] ;  /* 0x00000000fffff984 */ /* 0x000fe20000000800 */
[----:B------:R-:W-:Y:S01]  /*5e70*/  @!PT LDS RZ, [RZ] ;  /* 0x00000000fffff984 */ /* 0x000fe20000000800 */
        /* <DEDUP_REMOVED lines=9> */
.L_x_177:
        /* <DEDUP_REMOVED lines=10> */
[----:B------:R-:W-:Y:S02]  /*5fb0*/  FSEL R181, R7, -INF , !P0 ;  /* 0xff80000007b57808 */ /* 0x000fe40004000000 */
[----:B------:R-:W-:-:S04]  /*5fc0*/  FMNMX.FTZ R8, R183, R8, !PT ;  /* 0x00000008b7087209 */ /* 0x000fc80007810000 */
[----:B------:R-:W-:Y:S02]  /*5fd0*/  FMNMX.FTZ R7, R181, R8, !PT ;  /* 0x00000008b5077209 */ /* 0x000fe40007810000 */
[----:B------:R-:W-:Y:S01]  /*5fe0*/  LDSM.16.MT88.4 R8, [R229+0x18000] ;  /* 0x01800000e508783b */ /* 0x000fe20000004200 */
[----:B--2---:R-:W-:-:S03]  /*5ff0*/  FMNMX.FTZ R5, R5, R4, !PT ;  /* 0x0000000405057209 */ /* 0x004fc60007810000 */
[----:B------:R-:W1:Y:S04]  /*6000*/  SHFL.BFLY PT, R6, R7, 0x2, 0x1f ;  /* 0x0c401f0007067f89 */ /* 0x000e6800000e0000 */
[----:B------:R-:W2:Y:S01]  /*6010*/  SHFL.BFLY PT, R208, R5, 0x1, 0x1f ;  /* 0x0c201f0005d07f89 */ /* 0x000ea200000e0000 */
[----:B-1----:R-:W-:Y:S02]  /*6020*/  FMNMX.FTZ R4, R7, R6, !PT ;  /* 0x0000000607047209 */ /* 0x002fe40007810000 */
[----:B--2---:R-:W-:-:S03]  /*6030*/  FMNMX.FTZ R208, R5, R208, !PT ;  /* 0x000000d005d07209 */ /* 0x004fc60007810000 */
[----:B------:R-:W1:Y:S01]  /*6040*/  SHFL.BFLY PT, R15, R4, 0x1, 0x1f ;  /* 0x0c201f00040f7f89 */ /* 0x000e6200000e0000 */
[C---:B------:R-:W-:Y:S01]  /*6050*/  FSETP.NEU.FTZ.AND P1, PT, R208.reuse, -INF , PT ;  /* 0xff800000d000780b */ /* 0x040fe20003f3d000 */
[----:B------:R-:W-:-:S03]  /*6060*/  FMUL.FTZ R189, R208, UR21 ;  /* 0x00000015d0bd7c20 */ /* 0x000fc60008410000 */
[----:B------:R-:W-:Y:S02]  /*6070*/  FSEL R5, R208, RZ, P1 ;  /* 0x000000ffd0057208 */ /* 0x000fe40000800000 */
        /* <DEDUP_REMOVED lines=8> */
[--C-:B------:R-:W-:Y:S01]  /*6100*/  FFMA.FTZ R192, R28, UR21, -R189.reuse ;  /* 0x000000151cc07c23 */ /* 0x100fe200080108bd */
[--C-:B------:R-:W-:Y:S01]  /*6110*/  FFMA.FTZ R193, R30, UR21, -R189.reuse ;  /* 0x000000151ec17c23 */ /* 0x100fe200080108bd */
[----:B------:R-:W-:Y:S01]  /*6120*/  FFMA.FTZ R209, R204, UR21, -R189 ;  /* 0x00000015ccd17c23 */ /* 0x000fe200080108bd */
[----:B-1----:R-:W-:Y:S01]  /*6130*/  FMNMX.FTZ R15, R4, R15, !PT ;  /* 0x0000000f040f7209 */ /* 0x002fe20007810000 */
[----:B------:R-:W-:Y:S01]  /*6140*/  FADD.FTZ R4, R164, -R5 ;  /* 0x80000005a4047221 */ /* 0x000fe20000010000 */
[----:B------:R-:W-:Y:S01]  /*6150*/  LDSM.16.MT88.4 R28, [R230+0x18800] ;  /* 0x01880000e61c783b */ /* 0x000fe20000004200 */
[--C-:B------:R-:W-:Y:S01]  /*6160*/  FFMA.FTZ R202, R202, UR21, -R189.reuse ;  /* 0x00000015caca7c23 */ /* 0x100fe200080108bd */
[C---:B------:R-:W-:Y:S01]  /*6170*/  FSETP.NEU.FTZ.AND P0, PT, R15.reuse, -INF , PT ;  /* 0xff8000000f00780b */ /* 0x040fe20003f1d000 */
[C---:B------:R-:W-:Y:S01]  /*6180*/  FMUL.FTZ R182, R15.reuse, UR21 ;  /* 0x000000150fb67c20 */ /* 0x040fe20008410000 */
[----:B------:R-:W-:Y:S01]  /*6190*/  FMUL.FTZ R180, R4, UR21 ;  /* 0x0000001504b47c20 */ /* 0x000fe20008410000 */
[----:B------:R-:W1:Y:S01]  /*61a0*/  MUFU.EX2 R177, R177 ;  /* 0x000000b100b17308 */ /* 0x000e620000000800 */
[----:B------:R-:W-:Y:S01]  /*61b0*/  FSEL R6, R15, RZ, P0 ;  /* 0x000000ff0f067208 */ /* 0x000fe20000000000 */
[--C-:B------:R-:W-:Y:S01]  /*61c0*/  FFMA.FTZ R200, R200, UR21, -R189.reuse ;  /* 0x00000015c8c87c23 */ /* 0x100fe200080108bd */
[----:B------:R-:W-:Y:S01]  /*61d0*/  FSEL R182, R182, RZ, P0 ;  /* 0x000000ffb6b67208 */ /* 0x000fe20000000000 */
[----:B------:R-:W-:Y:S01]  /*61e0*/  FFMA.FTZ R184, R184, UR21, -R189 ;  /* 0x00000015b8b87c23 */ /* 0x000fe200080108bd */
[----:B------:R-:W-:Y:S01]  /*61f0*/  PLOP3.LUT P0, PT, PT, PT, UP0, 0x80, 0x0 ;  /* 0x000000000000781c */ /* 0x000fe20003f0f008 */
[----:B------:R-:W-:-:S02]  /*6200*/  FADD.FTZ R6, R3, -R6 ;  /* 0x8000000603067221 */ /* 0x000fc40000010000 */
[--C-:B------:R-:W-:Y:S01]  /*6210*/  FFMA.FTZ R172, R17, UR21, -R182.reuse ;  /* 0x0000001511ac7c23 */ /* 0x100fe200080108b6 */
[--C-:B------:R-:W-:Y:S01]  /*6220*/  FFMA.FTZ R179, R19, UR21, -R182.reuse ;  /* 0x0000001513b37c23 */ /* 0x100fe200080108b6 */
[--C-:B------:R-:W-:Y:S01]  /*6230*/  FFMA.FTZ R174, R25, UR21, -R182.reuse ;  /* 0x0000001519ae7c23 */ /* 0x100fe200080108b6 */
[----:B------:R-:W2:Y:S01]  /*6240*/  LDSM.16.MT88.4 R16, [R230+0x18000] ;  /* 0x01800000e610783b */ /* 0x000ea20000004200 */
[--C-:B------:R-:W-:Y:S01]  /*6250*/  FFMA.FTZ R173, R171, UR21, -R182.reuse ;  /* 0x00000015abad7c23 */ /* 0x100fe200080108b6 */
[----:B------:R-:W-:Y:S01]  /*6260*/  FMUL.FTZ R3, R6, UR21 ;  /* 0x0000001506037c20 */ /* 0x000fe20008410000 */
[----:B------:R-:W-:Y:S01]  /*6270*/  MUFU.EX2 R176, R176 ;  /* 0x000000b000b07308 */ /* 0x000fe20000000800 */
[----:B------:R-:W-:Y:S01]  /*6280*/  LDSM.16.MT88.4 R24, [R228+0x1e000] ;  /* 0x01e00000e418783b */ /* 0x000fe20000004200 */
[--C-:B------:R-:W-:Y:S01]  /*6290*/  FFMA.FTZ R195, R207, UR21, -R182.reuse ;  /* 0x00000015cfc37c23 */ /* 0x100fe200080108b6 */
[----:B-1----:R-:W-:Y:S01]  /*62a0*/  F2FP.BF16.F32.PACK_AB R4, R177, R178 ;  /* 0x000000b2b104723e */ /* 0x002fe200000010ff */
[--C-:B------:R-:W-:Y:S01]  /*62b0*/  FFMA.FTZ R198, R35, UR21, -R182.reuse ;  /* 0x0000001523c67c23 */ /* 0x100fe200080108b6 */
[--C-:B------:R-:W-:Y:S01]  /*62c0*/  FFMA.FTZ R196, R165, UR21, -R182.reuse ;  /* 0x00000015a5c47c23 */ /* 0x100fe200080108b6 */
[--C-:B------:R-:W-:Y:S01]  /*62d0*/  FFMA.FTZ R197, R167, UR21, -R182.reuse ;  /* 0x00000015a7c57c23 */ /* 0x100fe200080108b6 */
[----:B------:R-:W-:Y:S01]  /*62e0*/  LDSM.16.MT88.4 R32, [R232+0x18800] ;  /* 0x01880000e820783b */ /* 0x000fe20000004200 */
[----:B------:R-:W1:Y:S01]  /*62f0*/  MUFU.EX2 R175, R175 ;  /* 0x000000af00af7308 */ /* 0x000e620000000800 */
[----:B------:R-:W-:Y:S01]  /*6300*/  FFMA.FTZ R207, R168, UR21, -R189 ;  /* 0x00000015a8cf7c23 */ /* 0x000fe200080108bd */
[--C-:B------:R-:W-:Y:S01]  /*6310*/  FFMA.FTZ R204, R201, UR21, -R182.reuse ;  /* 0x00000015c9cc7c23 */ /* 0x100fe200080108b6 */
[----:B------:R-:W-:Y:S01]  /*6320*/  LDSM.16.MT88.4 R164, [R229+0x1a800] ;  /* 0x01a80000e5a4783b */ /* 0x000fe20000004200 */
[--C-:B------:R-:W-:Y:S01]  /*6330*/  FFMA.FTZ R203, R203, UR21, -R182.reuse ;  /* 0x00000015cbcb7c23 */ /* 0x100fe200080108b6 */
[--C-:B------:R-:W-:Y:S01]  /*6340*/  FFMA.FTZ R201, R205, UR21, -R182.reuse ;  /* 0x00000015cdc97c23 */ /* 0x100fe200080108b6 */
[--C-:B------:R-:W-:Y:S01]  /*6350*/  FFMA.FTZ R199, R199, UR21, -R182.reuse ;  /* 0x00000015c7c77c23 */ /* 0x100fe200080108b6 */
[----:B------:R-:W-:Y:S01]  /*6360*/  LDSM.16.MT88.4 R168, [R229+0x1e800] ;  /* 0x01e80000e5a8783b */ /* 0x000fe20000004200 */
[----:B------:R-:W-:Y:S01]  /*6370*/  MUFU.EX2 R174, R174 ;  /* 0x000000ae00ae7308 */ /* 0x000fe20000000800 */
[--C-:B------:R-:W-:Y:S01]  /*6380*/  FFMA.FTZ R185, R185, UR21, -R182.reuse ;  /* 0x00000015b9b97c23 */ /* 0x100fe200080108b6 */
[----:B------:R-:W-:-:S06]  /*6390*/  FFMA.FTZ R183, R183, UR21, -R182 ;  /* 0x00000015b7b77c23 */ /* 0x000fcc00080108b6 */
[----:B------:R-:W3:Y:S01]  /*63a0*/  MUFU.EX2 R173, R173 ;  /* 0x000000ad00ad7308 */ /* 0x000ee20000000800 */
[----:B-1----:R-:W-:-:S07]  /*63b0*/  F2FP.BF16.F32.PACK_AB R6, R175, R176 ;  /* 0x000000b0af06723e */ /* 0x002fce00000010ff */
[----:B------:R-:W-:Y:S08]  /*63c0*/  MUFU.EX2 R172, R172 ;  /* 0x000000ac00ac7308 */ /* 0x000ff00000000800 */
[----:B------:R-:W1:Y:S01]  /*63d0*/  MUFU.EX2 R179, R179 ;  /* 0x000000b300b37308 */ /* 0x000e620000000800 */
[----:B---3--:R-:W-:-:S07]  /*63e0*/  F2FP.BF16.F32.PACK_AB R5, R173, R174 ;  /* 0x000000aead05723e */ /* 0x008fce00000010ff */
[----:B------:R-:W3:Y:S08]  /*63f0*/  MUFU.EX2 R180, R180 ;  /* 0x000000b400b47308 */ /* 0x000ef00000000800 */
[----:B------:R-:W4:Y:S01]  /*6400*/  MUFU.EX2 R3, R3 ;  /* 0x0000000300037308 */ /* 0x000f220000000800 */
[----:B-1----:R-:W-:-:S07]  /*6410*/  F2FP.BF16.F32.PACK_AB R7, R179, R172 ;  /* 0x000000acb307723e */ /* 0x002fce00000010ff */
[----:B------:R-:W-:Y:S01]  /*6420*/  MUFU.EX2 R191, R191 ;  /* 0x000000bf00bf7308 */ /* 0x000fe20000000800 */
[-C--:B---3--:R-:W-:Y:S01]  /*6430*/  FMUL.FTZ R160, R160, R180.reuse ;  /* 0x000000b4a0a07220 */ /* 0x088fe20000410000 */
[-C--:B------:R-:W-:Y:S01]  /*6440*/  FMUL.FTZ R161, R161, R180.reuse ;  /* 0x000000b4a1a17220 */ /* 0x080fe20000410000 */
[-C--:B------:R-:W-:Y:S01]  /*6450*/  FMUL.FTZ R156, R156, R180.reuse ;  /* 0x000000b49c9c7220 */ /* 0x080fe20000410000 */
[-C--:B------:R-:W-:Y:S01]  /*6460*/  FMUL.FTZ R157, R157, R180.reuse ;  /* 0x000000b49d9d7220 */ /* 0x080fe20000410000 */
[-C--:B------:R-:W-:Y:S01]  /*6470*/  FMUL.FTZ R36, R36, R180.reuse ;  /* 0x000000b424247220 */ /* 0x080fe20000410000 */
[-C--:B------:R-:W-:Y:S01]  /*6480*/  FMUL.FTZ R37, R37, R180.reuse ;  /* 0x000000b425257220 */ /* 0x080fe20000410000 */
[-C--:B------:R-:W-:Y:S01]  /*6490*/  FMUL.FTZ R40, R40, R180.reuse ;  /* 0x000000b428287220 */ /* 0x080fe20000410000 */
[-C--:B------:R-:W-:Y:S01]  /*64a0*/  FMUL.FTZ R41, R41, R180.reuse ;  /* 0x000000b429297220 */ /* 0x080fe20000410000 */
[-C--:B----4-:R-:W-:Y:S01]  /*64b0*/  FMUL.FTZ R162, R162, R3.reuse ;  /* 0x00000003a2a27220 */ /* 0x090fe20000410000 */
        /* <DEDUP_REMOVED lines=128> */
[----:B------:R-:W-:Y:S01]  /*6cc0*/  MUFU.EX2 R194, R194 ;  /* 0x000000c200c27308 */ /* 0x000fe20000000800 */
[-C--:B------:R-:W-:Y:S01]  /*6cd0*/  FMUL.FTZ R136, R136, R180.reuse ;  /* 0x000000b488887220 */ /* 0x080fe20000410000 */
[-C--:B------:R-:W-:Y:S01]  /*6ce0*/  FMUL.FTZ R137, R137, R180.reuse ;  /* 0x000000b489897220 */ /* 0x080fe20000410000 */
[C---:B------:R-:W-:Y:S01]  /*6cf0*/  HMMA.16816.F32.BF16 R96, R4.reuse, R10, R96 ;  /* 0x0000000a0460723c */ /* 0x040fe20000041860 */
[----:B------:R-:W3:Y:S01]  /*6d00*/  LDSM.16.MT88.4 R8, [R228+0x1c000] ;  /* 0x01c00000e408783b */ /* 0x000ee20000004200 */
        /* <DEDUP_REMOVED lines=17> */
[----:B------:R-:W-:Y:S01]  /*6e20*/  FFMA.FTZ R178, R249, R180, R178 ;  /* 0x000000b4f9b27223 */ /* 0x000fe200000100b2 */
[----:B------:R-:W-:Y:S01]  /*6e30*/  FFMA.FTZ R174, R247, R3, R174 ;  /* 0x00000003f7ae7223 */ /* 0x000fe200000100ae */
[----:B------:R-:W1:Y:S02]  /*6e40*/  MUFU.EX2 R195, R195 ;  /* 0x000000c300c37308 */ /* 0x000e640000000800 */
[----:B------:R-:W-:Y:S01]  /*6e50*/  HMMA.16816.F32.BF16 R104, R4, R22, R104 ;  /* 0x000000160468723c */ /* 0x000fe20000041868 */
[----:B------:R-:W4:Y:S01]  /*6e60*/  LDSM.16.MT88.4 R20, [R232+0x1e000] ;  /* 0x01e00000e814783b */ /* 0x000f220000004200 */
[----:B------:R-:W-:Y:S01]  /*6e70*/  FADD.FTZ R177, R177, R178 ;  /* 0x000000b2b1b17221 */ /* 0x000fe20000010000 */
[----:B------:R-:W-:-:S03]  /*6e80*/  FADD.FTZ R173, R173, R174 ;  /* 0x000000aeadad7221 */ /* 0x000fc60000010000 */
[----:B--2---:R-:W-:Y:S01]  /*6e90*/  HMMA.16816.F32.BF16 R108, R4, R16, R108 ;  /* 0x00000010046c723c */ /* 0x004fe2000004186c */
[----:B------:R-:W2:Y:S01]  /*6ea0*/  MUFU.EX2 R198, R198 ;  /* 0x000000c600c67308 */ /* 0x000ea20000000800 */
[----:B------:R-:W-:Y:S01]  /*6eb0*/  FADD.FTZ R176, R176, R177 ;  /* 0x000000b1b0b07221 */ /* 0x000fe20000010000 */
[----:B------:R-:W-:-:S03]  /*6ec0*/  FADD.FTZ R172, R172, R173 ;  /* 0x000000adacac7221 */ /* 0x000fc60000010000 */
[C---:B------:R-:W-:Y:S01]  /*6ed0*/  HMMA.16816.F32.BF16 R112, R4.reuse, R18, R112 ;  /* 0x000000120470723c */ /* 0x040fe20000041870 */
[----:B------:R-:W5:Y:S01]  /*6ee0*/  LDSM.16.MT88.4 R16, [R230+0x1e000] ;  /* 0x01e00000e610783b */ /* 0x000f620000004200 */
[----:B------:R-:W-:Y:S01]  /*6ef0*/  FADD.FTZ R176, R175, R176 ;  /* 0x000000b0afb07221 */ /* 0x000fe20000010000 */
[----:B------:R-:W-:Y:S01]  /*6f00*/  MUFU.EX2 R196, R196 ;  /* 0x000000c400c47308 */ /* 0x000fe20000000800 */
[----:B------:R-:W-:Y:S02]  /*6f10*/  FADD.FTZ R172, R179, R172 ;  /* 0x000000acb3ac7221 */ /* 0x000fe40000010000 */
[----:B---3--:R-:W-:Y:S02]  /*6f20*/  HMMA.16816.F32.BF16 R152, R4, R8, R152 ;  /* 0x000000080498723c */ /* 0x008fe40000041898 */
[----:B-1----:R-:W-:-:S03]  /*6f30*/  FADD.FTZ R3, R195, R172 ;  /* 0x000000acc3037221 */ /* 0x002fc60000010000 */
[----:B------:R-:W1:Y:S01]  /*6f40*/  MUFU.EX2 R197, R197 ;  /* 0x000000c500c57308 */ /* 0x000e620000000800 */
[----:B------:R-:W-:Y:S01]  /*6f50*/  HMMA.16816.F32.BF16 R116, R4, R10, R116 ;  /* 0x0000000a0474723c */ /* 0x000fe20000041874 */
[----:B------:R-:W3:Y:S01]  /*6f60*/  LDSM.16.MT88.4 R8, [R229+0x1e000] ;  /* 0x01e00000e508783b */ /* 0x000ee20000004200 */
[----:B--2---:R-:W-:-:S04]  /*6f70*/  FADD.FTZ R3, R198, R3 ;  /* 0x00000003c6037221 */ /* 0x004fc80000010000 */
[C---:B------:R-:W-:Y:S01]  /*6f80*/  HMMA.16816.F32.BF16 R144, R4.reuse, R24, R144 ;  /* 0x000000180490723c */ /* 0x040fe20000041890 */
[----:B------:R-:W-:Y:S05]  /*6f90*/  MUFU.EX2 R202, R202 ;  /* 0x000000ca00ca7308 */ /* 0x000fea0000000800 */
[C---:B------:R-:W-:Y:S01]  /*6fa0*/  HMMA.16816.F32.BF16 R148, R4.reuse, R26, R148 ;  /* 0x0000001a0494723c */ /* 0x040fe20000041894 */
[----:B------:R-:W-:Y:S02]  /*6fb0*/  LDSM.16.MT88.4 R24, [R230+0x1a800] ;  /* 0x01a80000e618783b */ /* 0x000fe40000004200 */
[----:B------:R-:W2:Y:S03]  /*6fc0*/  MUFU.EX2 R207, R207 ;  /* 0x000000cf00cf7308 */ /* 0x000ea60000000800 */
[C---:B----4-:R-:W-:Y:S05]  /*6fd0*/  HMMA.16816.F32.BF16 R120, R4.reuse, R20, R120 ;  /* 0x000000140478723c */ /* 0x050fea0000041878 */
[----:B------:R-:W-:Y:S01]  /*6fe0*/  MUFU.EX2 R200, R200 ;  /* 0x000000c800c87308 */ /* 0x000fe20000000800 */
[C---:B------:R-:W-:Y:S01]  /*6ff0*/  HMMA.16816.F32.BF16 R124, R4.reuse, R22, R124 ;  /* 0x00000016047c723c */ /* 0x040fe2000004187c */
[----:B------:R-:W4:Y:S05]  /*7000*/  LDSM.16.MT88.4 R20, [R229+0x18800] ;  /* 0x01880000e514783b */ /* 0x000f2a0000004200 */
[C---:B-----5:R-:W-:Y:S01]  /*7010*/  HMMA.16816.F32.BF16 R128, R4.reuse, R16, R128 ;  /* 0x000000100480723c */ /* 0x060fe20000041880 */
[----:B------:R-:W-:Y:S05]  /*7020*/  MUFU.EX2 R209, R209 ;  /* 0x000000d100d17308 */ /* 0x000fea0000000800 */
[C---:B------:R-:W-:Y:S01]  /*7030*/  HMMA.16816.F32.BF16 R132, R4.reuse, R18, R132 ;  /* 0x000000120484723c */ /* 0x040fe20000041884 */
[----:B------:R-:W5:Y:S02]  /*7040*/  LDSM.16.MT88.4 R16, [R228+0x18800] ;  /* 0x01880000e410783b */ /* 0x000f640000004200 */
[----:B------:R-:W-:Y:S03]  /*7050*/  MUFU.EX2 R203, R203 ;  /* 0x000000cb00cb7308 */ /* 0x000fe60000000800 */
[C---:B---3--:R-:W-:Y:S05]  /*7060*/  HMMA.16816.F32.BF16 R136, R4.reuse, R8, R136 ;  /* 0x000000080488723c */ /* 0x048fea0000041888 */
[----:B------:R-:W3:Y:S01]  /*7070*/  MUFU.EX2 R204, R204 ;  /* 0x000000cc00cc7308 */ /* 0x000ee20000000800 */
[----:B------:R-:W-:Y:S01]  /*7080*/  HMMA.16816.F32.BF16 R140, R4, R10, R140 ;  /* 0x0000000a048c723c */ /* 0x000fe2000004188c */
[----:B------:R-:W2:Y:S06]  /*7090*/  LDSM.16.MT88.4 R8, [R232+0x1a800] ;  /* 0x01a80000e808783b */ /* 0x000eac0000004200 */
[----:B------:R-:W-:Y:S01]  /*70a0*/  F2FP.BF16.F32.PACK_AB R4, R194, R191 ;  /* 0x000000bfc204723e */ /* 0x000fe200000010ff */
[----:B------:R-:W-:Y:S01]  /*70b0*/  MUFU.EX2 R201, R201 ;  /* 0x000000c900c97308 */ /* 0x000fe20000000800 */
[----:B------:R-:W-:Y:S01]  /*70c0*/  F2FP.BF16.F32.PACK_AB R5, R198, R195 ;  /* 0x000000c3c605723e */ /* 0x000fe200000010ff */
[----:B------:R-:W-:Y:S01]  /*70d0*/  FADD.FTZ R191, R191, R176 ;  /* 0x000000b0bfbf7221 */ /* 0x000fe20000010000 */
[----:B------:R-:W-:-:S02]  /*70e0*/  F2FP.BF16.F32.PACK_AB R6, R193, R192 ;  /* 0x000000c0c106723e */ /* 0x000fc400000010ff */
[C---:B-1----:R-:W-:Y:S01]  /*70f0*/  F2FP.BF16.F32.PACK_AB R7, R197.reuse, R196 ;  /* 0x000000c4c507723e */ /* 0x042fe200000010ff */
[----:B------:R-:W-:Y:S01]  /*7100*/  FADD.FTZ R191, R194, R191 ;  /* 0x000000bfc2bf7221 */ /* 0x000fe20000010000 */
[----:B------:R-:W-:Y:S01]  /*7110*/  FADD.FTZ R196, R196, R3 ;  /* 0x00000003c4c47221 */ /* 0x000fe20000010000 */
[----:B------:R-:W-:Y:S02]  /*7120*/  MUFU.EX2 R184, R184 ;  /* 0x000000b800b87308 */ /* 0x000fe40000000800 */
[----:B------:R-:W-:Y:S01]  /*7130*/  FADD.FTZ R192, R192, R191 ;  /* 0x000000bfc0c07221 */ /* 0x000fe20000010000 */
[----:B------:R-:W-:Y:S01]  /*7140*/  FADD.FTZ R196, R197, R196 ;  /* 0x000000c4c5c47221 */ /* 0x000fe20000010000 */
[C---:B----4-:R-:W-:Y:S02]  /*7150*/  HMMA.16816.F32.BF16 R44, R4.reuse, R20, R44 ;  /* 0x00000014042c723c */ /* 0x050fe4000004182c */
[----:B------:R-:W-:Y:S02]  /*7160*/  FADD.FTZ R193, R193, R192 ;  /* 0x000000c0c1c17221 */ /* 0x000fe40000010000 */
[----:B------:R-:W-:Y:S02]  /*7170*/  MUFU.EX2 R185, R185 ;  /* 0x000000b900b97308 */ /* 0x000fe40000000800 */
[C---:B------:R-:W-:Y:S01]  /*7180*/  HMMA.16816.F32.BF16 R48, R4.reuse, R22, R48 ;  /* 0x000000160430723c */ /* 0x040fe20000041830 */
[----:B------:R-:W1:Y:S05]  /*7190*/  LDSM.16.MT88.4 R20, [R230+0x1c800] ;  /* 0x01c80000e614783b */ /* 0x000e6a0000004200 */
[C---:B-----5:R-:W-:Y:S01]  /*71a0*/  HMMA.16816.F32.BF16 R52, R4.reuse, R16, R52 ;  /* 0x000000100434723c */ /* 0x060fe20000041834 */
[----:B------:R-:W-:Y:S05]  /*71b0*/  MUFU.EX2 R183, R183 ;  /* 0x000000b700b77308 */ /* 0x000fea0000000800 */
[C---:B------:R-:W-:Y:S01]  /*71c0*/  HMMA.16816.F32.BF16 R56, R4.reuse, R18, R56 ;  /* 0x000000120438723c */ /* 0x040fe20000041838 */
[----:B------:R-:W4:Y:S05]  /*71d0*/  LDSM.16.MT88.4 R16, [R229+0x1c800] ;  /* 0x01c80000e510783b */ /* 0x000f2a0000004200 */
[C---:B------:R-:W-:Y:S06]  /*71e0*/  HMMA.16816.F32.BF16 R160, R4.reuse, R32, R160 ;  /* 0x0000002004a0723c */ /* 0x040fec00000418a0 */
[C---:B------:R-:W-:Y:S01]  /*71f0*/  HMMA.16816.F32.BF16 R156, R4.reuse, R34, R156 ;  /* 0x00000022049c723c */ /* 0x040fe2000004189c */
[----:B------:R-:W5:Y:S05]  /*7200*/  LDSM.16.MT88.4 R32, [R228+0x1a800] ;  /* 0x01a80000e420783b */ /* 0x000f6a0000004200 */
[C---:B------:R-:W-:Y:S06]  /*7210*/  HMMA.16816.F32.BF16 R36, R4.reuse, R28, R36 ;  /* 0x0000001c0424723c */ /* 0x040fec0000041824 */
[C---:B------:R-:W-:Y:S01]  /*7220*/  HMMA.16816.F32.BF16 R40, R4.reuse, R30, R40 ;  /* 0x0000001e0428723c */ /* 0x040fe20000041828 */
[----:B------:R-:W3:Y:S05]  /*7230*/  LDSM.16.MT88.4 R28, [R232+0x1c800] ;  /* 0x01c80000e81c783b */ /* 0x000eea0000004200 */
[C---:B--2---:R-:W-:Y:S06]  /*7240*/  HMMA.16816.F32.BF16 R60, R4.reuse, R8, R60 ;  /* 0x00000008043c723c */ /* 0x044fec000004183c */
[C---:B------:R-:W-:Y:S01]  /*7250*/  HMMA.16816.F32.BF16 R64, R4.reuse, R10, R64 ;  /* 0x0000000a0440723c */ /* 0x040fe20000041840 */
[----:B------:R-:W2:Y:S05]  /*7260*/  LDSM.16.MT88.4 R8, [R228+0x1c800] ;  /* 0x01c80000e408783b */ /* 0x000eaa0000004200 */
[C---:B------:R-:W-:Y:S06]  /*7270*/  HMMA.16816.F32.BF16 R68, R4.reuse, R24, R68 ;  /* 0x000000180444723c */ /* 0x040fec0000041844 */
[C---:B------:R-:W-:Y:S01]  /*7280*/  HMMA.16816.F32.BF16 R72, R4.reuse, R26, R72 ;  /* 0x0000001a0448723c */ /* 0x040fe20000041848 */
[----:B------:R-:W2:Y:S05]  /*7290*/  LDSM.16.MT88.4 R24, [R232+0x1e800] ;  /* 0x01e80000e818783b */ /* 0x000eaa0000004200 */
[C---:B------:R-:W-:Y:S06]  /*72a0*/  HMMA.16816.F32.BF16 R76, R4.reuse, R164, R76 ;  /* 0x000000a4044c723c */ /* 0x040fec000004184c */
[C---:B------:R-:W-:Y:S01]  /*72b0*/  HMMA.16816.F32.BF16 R80, R4.reuse, R166, R80 ;  /* 0x000000a60450723c */ /* 0x040fe20000041850 */
[----:B------:R-:W-:Y:S05]  /*72c0*/  LDSM.16.MT88.4 R164, [R228+0x1e800] ;  /* 0x01e80000e4a4783b */ /* 0x000fea0000004200 */
[C---:B-1----:R-:W-:Y:S06]  /*72d0*/  HMMA.16816.F32.BF16 R100, R4.reuse, R20, R100 ;  /* 0x000000140464723c */ /* 0x042fec0000041864 */
[C---:B------:R-:W-:Y:S01]  /*72e0*/  HMMA.16816.F32.BF16 R104, R4.reuse, R22, R104 ;  /* 0x000000160468723c */ /* 0x040fe20000041868 */
[----:B------:R-:W1:Y:S05]  /*72f0*/  LDSM.16.MT88.4 R20, [R230+0x1e800] ;  /* 0x01e80000e614783b */ /* 0x000e6a0000004200 */
[C---:B----4-:R-:W-:Y:S06]  /*7300*/  HMMA.16816.F32.BF16 R108, R4.reuse, R16, R108 ;  /* 0x00000010046c723c */ /* 0x050fec000004186c */
[C---:B------:R-:W-:Y:S01]  /*7310*/  HMMA.16816.F32.BF16 R112, R4.reuse, R18, R112 ;  /* 0x000000120470723c */ /* 0x040fe20000041870 */
[----:B------:R-:W4:Y:S05]  /*7320*/  LDSM.16.MT88.4 R16, [R228+0x19000] ;  /* 0x01900000e410783b */ /* 0x000f2a0000004200 */
[C---:B------:R-:W-:Y:S01]  /*7330*/  HMMA.16816.F32.BF16 R136, R4.reuse, R168, R136 ;  /* 0x000000a80488723c */ /* 0x040fe20000041888 */
[----:B------:R-:W4:Y:S05]  /*7340*/  MUFU.EX2 R168, R199 ;  /* 0x000000c700a87308 */ /* 0x000f2a0000000800 */
[----:B-----5:R-:W-:Y:S01]  /*7350*/  HMMA.16816.F32.BF16 R84, R4, R32, R84 ;  /* 0x000000200454723c */ /* 0x020fe20000041854 */
[----:B------:R-:W-:-:S05]  /*7360*/  FFMA.FTZ R169, R190, UR21, -R189 ;  /* 0x00000015bea97c23 */ /* 0x000fca00080108bd */
[C---:B------:R-:W-:Y:S01]  /*7370*/  HMMA.16816.F32.BF16 R88, R4.reuse, R34, R88 ;  /* 0x000000220458723c */ /* 0x040fe20000041858 */
[----:B------:R-:W-:Y:S01]  /*7380*/  LDSM.16.MT88.4 R32, [R232+0x19000] ;  /* 0x01900000e820783b */ /* 0x000fe20000004200 */
[----:B------:R-:W-:Y:S04]  /*7390*/  MUFU.EX2 R169, R169 ;  /* 0x000000a900a97308 */ /* 0x000fe80000000800 */
[C---:B---3--:R-:W-:Y:S06]  /*73a0*/  HMMA.16816.F32.BF16 R92, R4.reuse, R28, R92 ;  /* 0x0000001c045c723c */ /* 0x048fec000004185c */
[C---:B------:R-:W-:Y:S01]  /*73b0*/  HMMA.16816.F32.BF16 R96, R4.reuse, R30, R96 ;  /* 0x0000001e0460723c */ /* 0x040fe20000041860 */
[----:B------:R-:W3:Y:S05]  /*73c0*/  LDSM.16.MT88.4 R28, [R230+0x19000] ;  /* 0x01900000e61c783b */ /* 0x000eea0000004200 */
[C---:B--2---:R-:W-:Y:S06]  /*73d0*/  HMMA.16816.F32.BF16 R152, R4.reuse, R8, R152 ;  /* 0x000000080498723c */ /* 0x044fec0000041898 */
[C---:B------:R-:W-:Y:S01]  /*73e0*/  HMMA.16816.F32.BF16 R116, R4.reuse, R10, R116 ;  /* 0x0000000a0474723c */ /* 0x040fe20000041874 */
[----:B------:R-:W-:Y:S05]  /*73f0*/  LDSM.16.MT88.4 R8, [R232+0x1b000] ;  /* 0x01b00000e808783b */ /* 0x000fea0000004200 */
[C---:B------:R-:W-:Y:S06]  /*7400*/  HMMA.16816.F32.BF16 R120, R4.reuse, R24, R120 ;  /* 0x000000180478723c */ /* 0x040fec0000041878 */
[C---:B------:R-:W-:Y:S01]  /*7410*/  HMMA.16816.F32.BF16 R124, R4.reuse, R26, R124 ;  /* 0x0000001a047c723c */ /* 0x040fe2000004187c */
[----:B------:R-:W-:Y:S05]  /*7420*/  LDSM.16.MT88.4 R24, [R230+0x1b000] ;  /* 0x01b00000e618783b */ /* 0x000fea0000004200 */
[C---:B-1----:R-:W-:Y:S06]  /*7430*/  HMMA.16816.F32.BF16 R128, R4.reuse, R20, R128 ;  /* 0x000000140480723c */ /* 0x042fec0000041880 */
[C---:B------:R-:W-:Y:S01]  /*7440*/  HMMA.16816.F32.BF16 R132, R4.reuse, R22, R132 ;  /* 0x000000160484723c */ /* 0x040fe20000041884 */
[----:B------:R-:W1:Y:S05]  /*7450*/  LDSM.16.MT88.4 R20, [R229+0x19000] ;  /* 0x01900000e514783b */ /* 0x000e6a0000004200 */
[C---:B------:R-:W-:Y:S06]  /*7460*/  HMMA.16816.F32.BF16 R140, R4.reuse, R170, R140 ;  /* 0x000000aa048c723c */ /* 0x040fec000004188c */
[----:B------:R-:W-:Y:S01]  /*7470*/  HMMA.16816.F32.BF16 R144, R4, R164, R144 ;  /* 0x000000a40490723c */ /* 0x000fe20000041890 */
[--C-:B------:R-:W-:Y:S01]  /*7480*/  FFMA.FTZ R171, R186, UR21, -R189.reuse ;  /* 0x00000015baab7c23 */ /* 0x100fe200080108bd */
[--C-:B------:R-:W-:Y:S01]  /*7490*/  FFMA.FTZ R186, R187, UR21, -R182.reuse ;  /* 0x00000015bbba7c23 */ /* 0x100fe200080108b6 */
[----:B------:R-:W-:Y:S01]  /*74a0*/  FFMA.FTZ R170, R188, UR21, -R189 ;  /* 0x00000015bcaa7c23 */ /* 0x000fe200080108bd */
[----:B------:R-:W-:-:S02]  /*74b0*/  FFMA.FTZ R182, R181, UR21, -R182 ;  /* 0x00000015b5b67c23 */ /* 0x000fc400080108b6 */
[----:B------:R-:W-:Y:S01]  /*74c0*/  HMMA.16816.F32.BF16 R148, R4, R166, R148 ;  /* 0x000000a60494723c */ /* 0x000fe20000041894 */
[----:B------:R-:W-:Y:S01]  /*74d0*/  LDSM.16.MT88.4 R164, [R229+0x1b000] ;  /* 0x01b00000e5a4783b */ /* 0x000fe20000004200 */
[----:B------:R-:W-:Y:S05]  /*74e0*/  MUFU.EX2 R171, R171 ;  /* 0x000000ab00ab7308 */ /* 0x000fea0000000800 */
[----:B------:R-:W-:Y:S01]  /*74f0*/  F2FP.BF16.F32.PACK_AB R4, R207, R202 ;  /* 0x000000cacf04723e */ /* 0x000fe200000010ff */
[----:B------:R-:W-:Y:S01]  /*7500*/  FADD.FTZ R202, R202, R193 ;  /* 0x000000c1caca7221 */ /* 0x000fe20000010000 */
[----:B------:R-:W-:Y:S01]  /*7510*/  F2FP.BF16.F32.PACK_AB R5, R204, R203 ;  /* 0x000000cbcc05723e */ /* 0x000fe200000010ff */
[----:B------:R-:W2:Y:S01]  /*7520*/  MUFU.EX2 R170, R170 ;  /* 0x000000aa00aa7308 */ /* 0x000ea20000000800 */
[----:B------:R-:W-:Y:S01]  /*7530*/  F2FP.BF16.F32.PACK_AB R6, R209, R200 ;  /* 0x000000c8d106723e */ /* 0x000fe200000010ff */
[----:B------:R-:W-:Y:S01]  /*7540*/  FADD.FTZ R203, R203, R196 ;  /* 0x000000c4cbcb7221 */ /* 0x000fe20000010000 */
[----:B----4-:R-:W-:Y:S01]  /*7550*/  F2FP.BF16.F32.PACK_AB R7, R168, R201 ;  /* 0x000000c9a807723e */ /* 0x010fe200000010ff */
[----:B------:R-:W-:-:S02]  /*7560*/  FADD.FTZ R207, R207, R202 ;  /* 0x000000cacfcf7221 */ /* 0x000fc40000010000 */
[----:B------:R-:W-:Y:S02]  /*7570*/  FADD.FTZ R204, R204, R203 ;  /* 0x000000cbcccc7221 */ /* 0x000fe40000010000 */
[----:B------:R-:W4:Y:S01]  /*7580*/  MUFU.EX2 R186, R186 ;  /* 0x000000ba00ba7308 */ /* 0x000f220000000800 */
[----:B------:R-:W-:Y:S01]  /*7590*/  FADD.FTZ R200, R200, R207 ;  /* 0x000000cfc8c87221 */ /* 0x000fe20000010000 */
[C---:B------:R-:W-:Y:S01]  /*75a0*/  HMMA.16816.F32.BF16 R52, R4.reuse, R16, R52 ;  /* 0x000000100434723c */ /* 0x040fe20000041834 */
[----:B------:R-:W-:Y:S02]  /*75b0*/  FADD.FTZ R3, R201, R204 ;  /* 0x000000ccc9037221 */ /* 0x000fe40000010000 */
[----:B------:R-:W-:Y:S02]  /*75c0*/  FADD.FTZ R200, R209, R200 ;  /* 0x000000c8d1c87221 */ /* 0x000fe40000010000 */
[----:B------:R-:W-:Y:S01]  /*75d0*/  FADD.FTZ R3, R168, R3 ;  /* 0x00000003a8037221 */ /* 0x000fe20000010000 */
[C---:B------:R-:W-:Y:S01]  /*75e0*/  HMMA.16816.F32.BF16 R56, R4.reuse, R18, R56 ;  /* 0x000000120438723c */ /* 0x040fe20000041838 */
[----:B------:R-:W5:Y:S01]  /*75f0*/  LDSM.16.MT88.4 R16, [R229+0x1d000] ;  /* 0x01d00000e510783b */ /* 0x000f620000004200 */
[----:B------:R-:W4:Y:S04]  /*7600*/  MUFU.EX2 R182, R182 ;  /* 0x000000b600b67308 */ /* 0x000f280000000800 */
[C---:B---3--:R-:W-:Y:S06]  /*7610*/  HMMA.16816.F32.BF16 R36, R4.reuse, R28, R36 ;  /* 0x0000001c0424723c */ /* 0x048fec0000041824 */
[C---:B------:R-:W-:Y:S01]  /*7620*/  HMMA.16816.F32.BF16 R40, R4.reuse, R30, R40 ;  /* 0x0000001e0428723c */ /* 0x040fe20000041828 */
[----:B------:R-:W3:Y:S05]  /*7630*/  LDSM.16.MT88.4 R28, [R232+0x1d000] ;  /* 0x01d00000e81c783b */ /* 0x000eea0000004200 */
[C---:B-1----:R-:W-:Y:S06]  /*7640*/  HMMA.16816.F32.BF16 R44, R4.reuse, R20, R44 ;  /* 0x00000014042c723c */ /* 0x042fec000004182c */
[C---:B------:R-:W-:Y:S01]  /*7650*/  HMMA.16816.F32.BF16 R48, R4.reuse, R22, R48 ;  /* 0x000000160430723c */ /* 0x040fe20000041830 */
[----:B------:R-:W1:Y:S05]  /*7660*/  LDSM.16.MT88.4 R20, [R230+0x1d000] ;  /* 0x01d00000e614783b */ /* 0x000e6a0000004200 */
[C---:B------:R-:W-:Y:S06]  /*7670*/  HMMA.16816.F32.BF16 R160, R4.reuse, R32, R160 ;  /* 0x0000002004a0723c */ /* 0x040fec00000418a0 */
[C---:B------:R-:W-:Y:S01]  /*7680*/  HMMA.16816.F32.BF16 R156, R4.reuse, R34, R156 ;  /* 0x00000022049c723c */ /* 0x040fe2000004189c */
[----:B------:R-:W2:Y:S05]  /*7690*/  LDSM.16.MT88.4 R32, [R228+0x1b000] ;  /* 0x01b00000e420783b */ /* 0x000eaa0000004200 */
[C---:B-----5:R-:W-:Y:S06]  /*76a0*/  HMMA.16816.F32.BF16 R108, R4.reuse, R16, R108 ;  /* 0x00000010046c723c */ /* 0x060fec000004186c */
[C---:B------:R-:W-:Y:S01]  /*76b0*/  HMMA.16816.F32.BF16 R112, R4.reuse, R18, R112 ;  /* 0x000000120470723c */ /* 0x040fe20000041870 */
[----:B------:R-:W5:Y:S05]  /*76c0*/  LDSM.16.MT88.4 R16, [R229+0x1f000] ;  /* 0x01f00000e510783b */ /* 0x000f6a0000004200 */
        /* <DEDUP_REMOVED lines=15> */
[C---:B-----5:R-:W-:Y:S06]  /*77c0*/  HMMA.16816.F32.BF16 R136, R4.reuse, R16, R136 ;  /* 0x000000100488723c */ /* 0x060fec0000041888 */
[C---:B------:R-:W-:Y:S01]  /*77d0*/  HMMA.16816.F32.BF16 R140, R4.reuse, R18, R140 ;  /* 0x00000012048c723c */ /* 0x040fe2000004188c */
[----:B------:R-:W5:Y:S05]  /*77e0*/  LDSM.16.MT88.4 R16, [R232+0x1b800] ;  /* 0x01b80000e810783b */ /* 0x000f6a0000004200 */
[C---:B------:R-:W-:Y:S06]  /*77f0*/  HMMA.16816.F32.BF16 R76, R4.reuse, R164, R76 ;  /* 0x000000a4044c723c */ /* 0x040fec000004184c */
[C---:B------:R-:W-:Y:S01]  /*7800*/  HMMA.16816.F32.BF16 R80, R4.reuse, R166, R80 ;  /* 0x000000a60450723c */ /* 0x040fe20000041850 */
[----:B------:R-:W5:Y:S05]  /*7810*/  LDSM.16.MT88.4 R164, [R230+0x19800] ;  /* 0x01980000e6a4783b */ /* 0x000f6a0000004200 */
        /* <DEDUP_REMOVED lines=9> */
[C---:B-1----:R-:W-:Y:S06]  /*78b0*/  HMMA.16816.F32.BF16 R144, R4.reuse, R20, R144 ;  /* 0x000000140490723c */ /* 0x042fec0000041890 */
[----:B------:R-:W-:Y:S01]  /*78c0*/  HMMA.16816.F32.BF16 R148, R4, R22, R148 ;  /* 0x000000160494723c */ /* 0x000fe20000041894 */
[----:B------:R-:W-:Y:S06]  /*78d0*/  LDSM.16.MT88.4 R20, [R228+0x1b800] ;  /* 0x01b80000e414783b */ /* 0x000fec0000004200 */
[----:B------:R-:W-:Y:S01]  /*78e0*/  F2FP.BF16.F32.PACK_AB R4, R170, R169 ;  /* 0x000000a9aa04723e */ /* 0x000fe200000010ff */
[----:B------:R-:W-:Y:S01]  /*78f0*/  FADD.FTZ R169, R169, R200 ;  /* 0x000000c8a9a97221 */ /* 0x000fe20000010000 */
[C---:B------:R-:W-:Y:S01]  /*7900*/  F2FP.BF16.F32.PACK_AB R5, R185.reuse, R186 ;  /* 0x000000bab905723e */ /* 0x040fe200000010ff */
[----:B------:R-:W-:Y:S01]  /*7910*/  FADD.FTZ R186, R186, R3 ;  /* 0x00000003baba7221 */ /* 0x000fe20000010000 */
[----:B------:R-:W-:Y:S01]  /*7920*/  F2FP.BF16.F32.PACK_AB R6, R184, R171 ;  /* 0x000000abb806723e */ /* 0x000fe200000010ff */
[----:B------:R-:W-:Y:S01]  /*7930*/  FADD.FTZ R170, R170, R169 ;  /* 0x000000a9aaaa7221 */ /* 0x000fe20000010000 */
[----:B------:R-:W-:Y:S01]  /*7940*/  F2FP.BF16.F32.PACK_AB R7, R182, R183 ;  /* 0x000000b7b607723e */ /* 0x000fe200000010ff */
[----:B------:R-:W-:Y:S01]  /*7950*/  FADD.FTZ R186, R185, R186 ;  /* 0x000000bab9ba7221 */ /* 0x000fe20000010000 */
[----:B------:R-:W-:Y:S01]  /*7960*/  MOV R3, R15 ;  /* 0x0000000f00037202 */ /* 0x000fe20000000f00 */
[----:B------:R-:W-:-:S02]  /*7970*/  FADD.FTZ R171, R171, R170 ;  /* 0x000000aaabab7221 */ /* 0x000fc40000010000 */
[----:B------:R-:W-:Y:S02]  /*7980*/  FADD.FTZ R183, R183, R186 ;  /* 0x000000bab7b77221 */ /* 0x000fe40000010000 */
[----:B--2---:R-:W-:Y:S01]  /*7990*/  HMMA.16816.F32.BF16 R160, R4, R32, R160 ;  /* 0x0000002004a0723c */ /* 0x004fe200000418a0 */
[----:B------:R-:W-:Y:S01]  /*79a0*/  FADD.FTZ R249, R184, R171 ;  /* 0x000000abb8f97221 */ /* 0x000fe20000010000 */
[----:B------:R-:W-:-:S04]  /*79b0*/  FADD.FTZ R247, R182, R183 ;  /* 0x000000b7b6f77221 */ /* 0x000fc80000010000 */
[C---:B------:R-:W-:Y:S01]  /*79c0*/  HMMA.16816.F32.BF16 R156, R4.reuse, R34, R156 ;  /* 0x00000022049c723c */ /* 0x040fe2000004189c */
[----:B------:R-:W1:Y:S05]  /*79d0*/  LDSM.16.MT88.4 R32, [R229+0x1b800] ;  /* 0x01b80000e520783b */ /* 0x000e6a0000004200 */
[C---:B-----5:R-:W-:Y:S06]  /*79e0*/  HMMA.16816.F32.BF16 R60, R4.reuse, R16, R60 ;  /* 0x00000010043c723c */ /* 0x060fec000004183c */
        /* <DEDUP_REMOVED lines=23> */
[C---:B----4-:R-:W-:Y:S06]  /*7b60*/  HMMA.16816.F32.BF16 R92, R4.reuse, R164, R92 ;  /* 0x000000a4045c723c */ /* 0x050fec000004185c */
[----:B------:R-:W-:Y:S01]  /*7b70*/  HMMA.16816.F32.BF16 R96, R4, R166, R96 ;  /* 0x000000a60460723c */ /* 0x000fe20000041860 */
[----:B------:R-:W-:-:S05]  /*7b80*/  MOV R164, R208 ;  /* 0x000000d000a47202 */ /* 0x000fca0000000f00 */
        /* <DEDUP_REMOVED lines=8> */
[C---:B------:R-:W-:Y:S06]  /*7c10*/  HMMA.16816.F32.BF16 R136, R4.reuse, R20, R136 ;  /* 0x000000140488723c */ /* 0x040fec0000041888 */
[C---:B------:R-:W-:Y:S06]  /*7c20*/  HMMA.16816.F32.BF16 R140, R4.reuse, R22, R140 ;  /* 0x00000016048c723c */ /* 0x040fec000004188c */
[C---:B--2---:R-:W-:Y:S06]  /*7c30*/  HMMA.16816.F32.BF16 R144, R4.reuse, R16, R144 ;  /* 0x000000100490723c */ /* 0x044fec0000041890 */
        /* <DEDUP_REMOVED lines=8> */
[----:B------:R-:W-:Y:S02]  /*7cc0*/  UIMAD UR4, UR4, UR6, URZ ;  /* 0x00000006040472a4 */ /* 0x000fe4000f8e023f */
[----:B------:R-:W-:Y:S02]  /*7cd0*/  UISETP.NE.AND UP0, UPT, UR16, 0x3, UPT ;  /* 0x000000031000788c */ /* 0x000fe4000bf05270 */
[----:B------:R-:W-:Y:S01]  /*7ce0*/  UIMAD UR4, UR22, UR7, UR4 ;  /* 0x00000007160472a4 */ /* 0x000fe2000f8e0204 */
[----:B------:R-:W-:Y:S02]  /*7cf0*/  IMAD.U32 R4, RZ, RZ, UR24 ;  /* 0x00000018ff047e24 */ /* 0x000fe4000f8e00ff */
[----:B------:R-:W-:Y:S01]  /*7d00*/  IMAD.U32 R5, RZ, RZ, UR25 ;  /* 0x00000019ff057e24 */ /* 0x000fe2000f8e00ff */
[----:B------:R-:W-:Y:S01]  /*7d10*/  UIADD3 UR4, UR25, UR4, URZ ;  /* 0x0000000419047290 */ /* 0x000fe2000fffe03f */
[----:B------:R-:W-:Y:S01]  /*7d20*/  BAR.SYNC.DEFER_BLOCKING 0x0 ;  /* 0x0000000000007b1d */ /* 0x000fe20000010000 */
[----:B------:R-:W-:-:S04]  /*7d30*/  LEA R6, P1, R4, R12, 0x6 ;  /* 0x0000000c04067211 */ /* 0x000fc800078230ff */
[----:B------:R-:W-:Y:S01]  /*7d40*/  IMAD.U32 R5, RZ, RZ, UR4 ;  /* 0x00000004ff057e24 */ /* 0x000fe2000f8e00ff */
[----:B------:R-:W-:-:S04]  /*7d50*/  LEA R8, P0, R6, UR10, 0x1 ;  /* 0x0000000a06087c11 */ /* 0x000fc8000f8008ff */
[----:B------:R-:W-:Y:S01]  /*7d60*/  LEA.HI.X R5, R4, R243, R5, 0x6, P1 ;  /* 0x000000f304057211 */ /* 0x000fe200008f3405 */
[----:B------:R-:W-:-:S03]  /*7d70*/  IMAD.U32 R4, RZ, RZ, UR6 ;  /* 0x00000006ff047e24 */ /* 0x000fc6000f8e00ff */
[----:B------:R-:W-:Y:S01]  /*7d80*/  LEA.HI.X R9, R6, UR11, R5, 0x1, P0 ;  /* 0x0000000b06097c11 */ /* 0x000fe200080f0c05 */
[----:B------:R-:W-:Y:S01]  /*7d90*/  IMAD.U32 R6, RZ, RZ, UR7 ;  /* 0x00000007ff067e24 */ /* 0x000fe2000f8e00ff */
[----:B------:R-:W-:-:S04]  /*7da0*/  LEA R24, P0, R4, R8, 0x6 ;  /* 0x0000000804187211 */ /* 0x000fc800078030ff */
[----:B------:R-:W-:Y:S01]  /*7db0*/  LEA.HI.X R25, R3, R9, R6, 0x6, P0 ;  /* 0x0000000903197211 */ /* 0x000fe200000f3406 */
[----:B------:R-:W-:Y:S01]  /*7dc0*/  IMAD.U32 R3, RZ, RZ, UR22 ;  /* 0x00000016ff037e24 */ /* 0x000fe2000f8e00ff */
[----:B------:R-:W-:Y:S01]  /*7dd0*/  @!PT LDS RZ, [RZ] ;  /* 0x00000000fffff984 */ /* 0x000fe20000000800 */
[----:B------:R-:W-:Y:S01]  /*7de0*/  @!PT LDS RZ, [RZ] ;  /* 0x00000000fffff984 */ /* 0x000fe20000000800 */
[----:B------:R-:W-:Y:S01]  /*7df0*/  @!PT LDS RZ, [RZ] ;  /* 0x00000000fffff984 */ /* 0x000fe20000000800 */
[----:B------:R-:W-:Y:S03]  /*7e00*/  LDGSTS.E.BYPASS.LTC128B.128 [R239+0x18000], desc[UR18][R8.64] ;  /* 0x1800000008ef7fae */ /* 0x000fe6000b901d52 */
[----:B------:R-:W-:Y:S01]  /*7e10*/  IMAD R3, R3, 0x40, R14 ;  /* 0x0000004003037824 */ /* 0x000fe200078e020e */
        /* <DEDUP_REMOVED lines=8> */
[----:B------:R-:W3:Y:S04]  /*7ea0*/  LDSM.16.M88.4 R4, [R237+0x10000] ;  /* 0x01000000ed04783b */ /* 0x000ee80000000200 */
[----:B------:R-:W4:Y:S04]  /*7eb0*/  LDSM.16.M88.4 R28, [R237+0x10800] ;  /* 0x01080000ed1c783b */ /* 0x000f280000000200 */
[----:B------:R-:W2:Y:S04]  /*7ec0*/  LDSM.16.M88.4 R188, [R237+0x11000] ;  /* 0x01100000edbc783b */ /* 0x000ea80000000200 */
[----:B------:R-:W5:Y:S04]  /*7ed0*/  LDSM.16.M88.4 R16, [R237+0x11800] ;  /* 0x01180000ed10783b */ /* 0x000f680000000200 */
[----:B------:R-:W-:Y:S04]  /*7ee0*/  LDSM.16.M88.4 R20, [R236] ;  /* 0x00000000ec14783b */ /* 0x000fe80000000200 */
[----:B-1----:R-:W1:Y:S04]  /*7ef0*/  LDSM.16.M88.4 R8, [R235] ;  /* 0x00000000eb08783b */ /* 0x002e680000000200 */
[----:B------:R-:W1:Y:S04]  /*7f00*/  LDSM.16.M88.4 R192, [R227] ;  /* 0x00000000e3c0783b */ /* 0x000e680000000200 */
[----:B------:R-:W1:Y:S04]  /*7f10*/  LDSM.16.M88.4 R176, [R226] ;  /* 0x00000000e2b0783b */ /* 0x000e680000000200 */
[----:B------:R-:W1:Y:S04]  /*7f20*/  LDSM.16.M88.4 R168, [R225] ;  /* 0x00000000e1a8783b */ /* 0x000e680000000200 */
[----:B------:R-:W-:Y:S01]  /*7f30*/  LDSM.16.M88.4 R196, [R234] ;  /* 0x00000000eac4783b */ /* 0x000fe20000000200 */
[C---:B---3--:R-:W-:Y:S03]  /*7f40*/  HMMA.16816.F32.BF16 R164, R180.reuse, R4, RZ ;  /* 0x00000004b4a4723c */ /* 0x048fe600000418ff */
[----:B------:R-:W3:Y:S04]  /*7f50*/  LDSM.16.M88.4 R172, [R231+0x10000] ;  /* 0x01000000e7ac783b */ /* 0x000ee80000000200 */
[----:B------:R-:W-:Y:S01]  /*7f60*/  LDSM.16.M88.4 R200, [R231+0x11800] ;  /* 0x01180000e7c8783b */ /* 0x000fe20000000200 */
[C---:B----4-:R-:W-:Y:S03]  /*7f70*/  HMMA.16816.F32.BF16 R32, R180.reuse, R28, RZ ;  /* 0x0000001cb420723c */ /* 0x050fe600000418ff */
[----:B------:R-:W-:Y:S03]  /*7f80*/  LDSM.16.M88.4 R204, [R213] ;  /* 0x00000000d5cc783b */ /* 0x000fe60000000200 */
[C---:B------:R-:W-:Y:S01]  /*7f90*/  HMMA.16816.F32.BF16 R4, R180.reuse, R6, RZ ;  /* 0x00000006b404723c */ /* 0x040fe200000418ff */
[----:B------:R-:W0:Y:S05]  /*7fa0*/  LDGDEPBAR ;  /* 0x00000000000079af */ /* 0x000e2a0000000000 */
[C---:B------:R-:W-:Y:S06]  /*7fb0*/  HMMA.16816.F32.BF16 R28, R180.reuse, R30, RZ ;  /* 0x0000001eb41c723c */ /* 0x040fec00000418ff */
[C---:B--2---:R-:W-:Y:S06]  /*7fc0*/  HMMA.16816.F32.BF16 R24, R180.reuse, R188, RZ ;  /* 0x000000bcb418723c */ /* 0x044fec00000418ff */
[C---:B------:R-:W-:Y:S06]  /*7fd0*/  HMMA.16816.F32.BF16 R188, R180.reuse, R190, RZ ;  /* 0x000000beb4bc723c */ /* 0x040fec00000418ff */
[C---:B-----5:R-:W-:Y:S06]  /*7fe0*/  HMMA.16816.F32.BF16 R184, R180.reuse, R16, RZ ;  /* 0x00000010b4b8723c */ /* 0x060fec00000418ff */
[----:B------:R-:W-:Y:S01]  /*7ff0*/  HMMA.16816.F32.BF16 R180, R180, R18, RZ ;  /* 0x00000012b4b4723c */ /* 0x000fe200000418ff */
[----:B------:R-:W2:Y:S05]  /*8000*/  LDSM.16.M88.4 R16, [R231+0x10800] ;  /* 0x01080000e710783b */ /* 0x000eaa0000000200 */
[C---:B-1----:R-:W-:Y:S06]  /*8010*/  HMMA.16816.F32.BF16 R164, R20.reuse, R8, R164 ;  /* 0x0000000814a4723c */ /* 0x042fec00000418a4 */
[C---:B------:R-:W-:Y:S01]  /*8020*/  HMMA.16816.F32.BF16 R4, R20.reuse, R10, R4 ;  /* 0x0000000a1404723c */ /* 0x040fe20000041804 */
[----:B------:R-:W1:Y:S05]  /*8030*/  LDSM.16.M88.4 R8, [R231+0x11000] ;  /* 0x01100000e708783b */ /* 0x000e6a0000000200 */
[C---:B------:R-:W-:Y:S06]  /*8040*/  HMMA.16816.F32.BF16 R32, R20.reuse, R192, R32 ;  /* 0x000000c01420723c */ /* 0x040fec0000041820 */
[C---:B------:R-:W-:Y:S01]  /*8050*/  HMMA.16816.F32.BF16 R28, R20.reuse, R194, R28 ;  /* 0x000000c2141c723c */ /* 0x040fe2000004181c */
[----:B------:R-:W-:Y:S05]  /*8060*/  LDSM.16.M88.4 R192, [R224] ;  /* 0x00000000e0c0783b */ /* 0x000fea0000000200 */
[C---:B------:R-:W-:Y:S06]  /*8070*/  HMMA.16816.F32.BF16 R24, R20.reuse, R176, R24 ;  /* 0x000000b01418723c */ /* 0x040fec0000041818 */
[C---:B------:R-:W-:Y:S01]  /*8080*/  HMMA.16816.F32.BF16 R188, R20.reuse, R178, R188 ;  /* 0x000000b214bc723c */ /* 0x040fe200000418bc */
[----:B------:R-:W-:Y:S05]  /*8090*/  LDSM.16.M88.4 R176, [R224+0x1000] ;  /* 0x00100000e0b0783b */ /* 0x000fea0000000200 */
[C---:B------:R-:W-:Y:S06]  /*80a0*/  HMMA.16816.F32.BF16 R184, R20.reuse, R168, R184 ;  /* 0x000000a814b8723c */ /* 0x040fec00000418b8 */
[----:B------:R-:W-:Y:S01]  /*80b0*/  HMMA.16816.F32.BF16 R180, R20, R170, R180 ;  /* 0x000000aa14b4723c */ /* 0x000fe200000418b4 */
[----:B------:R-:W4:Y:S04]  /*80c0*/  LDSM.16.M88.4 R168, [R233] ;  /* 0x00000000e9a8783b */ /* 0x000f280000000200 */
[----:B------:R-:W5:Y:S01]  /*80d0*/  LDSM.16.M88.4 R20, [R224+0x800] ;  /* 0x00080000e014783b */ /* 0x000f620000000200 */
[C---:B---3--:R-:W-:Y:S06]  /*80e0*/  HMMA.16816.F32.BF16 R164, R196.reuse, R172, R164 ;  /* 0x000000acc4a4723c */ /* 0x048fec00000418a4 */
[C---:B------:R-:W-:Y:S01]  /*80f0*/  HMMA.16816.F32.BF16 R4, R196.reuse, R174, R4 ;  /* 0x000000aec404723c */ /* 0x040fe20000041804 */
[----:B------:R-:W3:Y:S05]  /*8100*/  LDSM.16.M88.4 R172, [R224+0x1800] ;  /* 0x00180000e0ac783b */ /* 0x000eea0000000200 */
[C---:B--2---:R-:W-:Y:S06]  /*8110*/  HMMA.16816.F32.BF16 R32, R196.reuse, R16, R32 ;  /* 0x00000010c420723c */ /* 0x044fec0000041820 */
[C---:B------:R-:W-:Y:S01]  /*8120*/  HMMA.16816.F32.BF16 R28, R196.reuse, R18, R28 ;  /* 0x00000012c41c723c */ /* 0x040fe2000004181c */
[----:B------:R-:W-:Y:S05]  /*8130*/  LDSM.16.M88.4 R16, [R237+0x12000] ;  /* 0x01200000ed10783b */ /* 0x000fea0000000200 */
[C---:B-1----:R-:W-:Y:S06]  /*8140*/  HMMA.16816.F32.BF16 R24, R196.reuse, R8, R24 ;  /* 0x00000008c418723c */ /* 0x042fec0000041818 */
[C---:B------:R-:W-:Y:S01]  /*8150*/  HMMA.16816.F32.BF16 R188, R196.reuse, R10, R188 ;  /* 0x0000000ac4bc723c */ /* 0x040fe200000418bc */
[----:B------:R-:W1:Y:S05]  /*8160*/  LDSM.16.M88.4 R8, [R238+0x4000] ;  /* 0x00400000ee08783b */ /* 0x000e6a0000000200 */
[C---:B------:R-:W-:Y:S06]  /*8170*/  HMMA.16816.F32.BF16 R184, R196.reuse, R200, R184 ;  /* 0x000000c8c4b8723c */ /* 0x040fec00000418b8 */
[----:B------:R-:W-:Y:S01]  /*8180*/  HMMA.16816.F32.BF16 R180, R196, R202, R180 ;  /* 0x000000cac4b4723c */ /* 0x000fe200000418b4 */
[----:B------:R-:W2:Y:S04]  /*8190*/  LDSM.16.M88.4 R196, [R237+0x12800] ;  /* 0x01280000edc4783b */ /* 0x000ea80000000200 */
[----:B------:R-:W-:Y:S01]  /*81a0*/  LDSM.16.M88.4 R200, [R220] ;  /* 0x00000000dcc8783b */ /* 0x000fe20000000200 */
[C---:B----4-:R-:W-:Y:S06]  /*81b0*/  HMMA.16816.F32.BF16 R164, R168.reuse, R192, R164 ;  /* 0x000000c0a8a4723c */ /* 0x050fec00000418a4 */
[C---:B------:R-:W-:Y:S01]  /*81c0*/  HMMA.16816.F32.BF16 R4, R168.reuse, R194, R4 ;  /* 0x000000c2a804723c */ /* 0x040fe20000041804 */
[----:B------:R-:W4:Y:S05]  /*81d0*/  LDSM.16.M88.4 R192, [R237+0x13000] ;  /* 0x01300000edc0783b */ /* 0x000f2a0000000200 */
[C---:B-----5:R-:W-:Y:S06]  /*81e0*/  HMMA.16816.F32.BF16 R32, R168.reuse, R20, R32 ;  /* 0x00000014a820723c */ /* 0x060fec0000041820 */
[C---:B------:R-:W-:Y:S01]  /*81f0*/  HMMA.16816.F32.BF16 R28, R168.reuse, R22, R28 ;  /* 0x00000016a81c723c */ /* 0x040fe2000004181c */
[----:B------:R-:W5:Y:S05]  /*8200*/  LDSM.16.M88.4 R20, [R237+0x13800] ;  /* 0x01380000ed14783b */ /* 0x000f6a0000000200 */
[C---:B------:R-:W-:Y:S06]  /*8210*/  HMMA.16816.F32.BF16 R24, R168.reuse, R176, R24 ;  /* 0x000000b0a818723c */ /* 0x040fec0000041818 */
[C---:B------:R-:W-:Y:S01]  /*8220*/  HMMA.16816.F32.BF16 R188, R168.reuse, R178, R188 ;  /* 0x000000b2a8bc723c */ /* 0x040fe200000418bc */
[----:B------:R-:W-:Y:S05]  /*8230*/  LDSM.16.M88.4 R176, [R223] ;  /* 0x00000000dfb0783b */ /* 0x000fea0000000200 */
[C---:B---3--:R-:W-:Y:S06]  /*8240*/  HMMA.16816.F32.BF16 R184, R168.reuse, R172, R184 ;  /* 0x000000aca8b8723c */ /* 0x048fec00000418b8 */
[----:B------:R-:W-:Y:S01]  /*8250*/  HMMA.16816.F32.BF16 R180, R168, R174, R180 ;  /* 0x000000aea8b4723c */ /* 0x000fe200000418b4 */
[----:B------:R-:W3:Y:S04]  /*8260*/  LDSM.16.M88.4 R168, [R236+0x4000] ;  /* 0x00400000eca8783b */ /* 0x000ee80000000200 */
[----:B------:R-:W3:Y:S01]  /*8270*/  LDSM.16.M88.4 R172, [R222] ;  /* 0x00000000deac783b */ /* 0x000ee20000000200 */
[C---:B-1----:R-:W-:Y:S06]  /*8280*/  HMMA.16816.F32.BF16 R164, R8.reuse, R16, R164 ;  /* 0x0000001008a4723c */ /* 0x042fec00000418a4 */
[C---:B------:R-:W-:Y:S01]  /*8290*/  HMMA.16816.F32.BF16 R4, R8.reuse, R18, R4 ;  /* 0x000000120804723c */ /* 0x040fe20000041804 */
[----:B------:R-:W1:Y:S05]  /*82a0*/  LDSM.16.M88.4 R16, [R221] ;  /* 0x00000000dd10783b */ /* 0x000e6a0000000200 */
[C---:B--2---:R-:W-:Y:S06]  /*82b0*/  HMMA.16816.F32.BF16 R32, R8.reuse, R196, R32 ;  /* 0x000000c40820723c */ /* 0x044fec0000041820 */
[C---:B------:R-:W-:Y:S01]  /*82c0*/  HMMA.16816.F32.BF16 R28, R8.reuse, R198, R28 ;  /* 0x000000c6081c723c */ /* 0x040fe2000004181c */
[----:B------:R-:W-:Y:S05]  /*82d0*/  LDSM.16.M88.4 R196, [R231+0x12800] ;  /* 0x01280000e7c4783b */ /* 0x000fea0000000200 */
[C---:B----4-:R-:W-:Y:S06]  /*82e0*/  HMMA.16816.F32.BF16 R24, R8.reuse, R192, R24 ;  /* 0x000000c00818723c */ /* 0x050fec0000041818 */
[C---:B------:R-:W-:Y:S01]  /*82f0*/  HMMA.16816.F32.BF16 R188, R8.reuse, R194, R188 ;  /* 0x000000c208bc723c */ /* 0x040fe200000418bc */
[----:B------:R-:W-:Y:S05]  /*8300*/  LDSM.16.M88.4 R192, [R233+0x4000] ;  /* 0x00400000e9c0783b */ /* 0x000fea0000000200 */
[C---:B-----5:R-:W-:Y:S06]  /*8310*/  HMMA.16816.F32.BF16 R184, R8.reuse, R20, R184 ;  /* 0x0000001408b8723c */ /* 0x060fec00000418b8 */
        /* <DEDUP_REMOVED lines=8> */
[----:B------:R-:W4:Y:S05]  /*83a0*/  LDSM.16.M88.4 R172, [R231+0x13800] ;  /* 0x01380000e7ac783b */ /* 0x000f2a0000000200 */
        /* <DEDUP_REMOVED lines=28> */
[----:B------:R-:W2:Y:S05]  /*8570*/  LDSM.16.M88.4 R8, [R219] ;  /* 0x00000000db08783b */ /* 0x000eaa0000000200 */
[C---:B------:R-:W-:Y:S06]  /*8580*/  HMMA.16816.F32.BF16 R184, R192.reuse, R200, R184 ;  /* 0x000000c8c0b8723c */ /* 0x040fec00000418b8 */
[----:B------:R-:W-:Y:S01]  /*8590*/  HMMA.16816.F32.BF16 R180, R192, R202, R180 ;  /* 0x000000cac0b4723c */ /* 0x000fe200000418b4 */
[----:B------:R-:W5:Y:S04]  /*85a0*/  LDSM.16.M88.4 R200, [R218] ;  /* 0x00000000dac8783b */ /* 0x000f680000000200 */
[----:B------:R-:W5:Y:S01]  /*85b0*/  LDSM.16.M88.4 R192, [R217] ;  /* 0x00000000d9c0783b */ /* 0x000f620000000200 */
[C---:B---3--:R-:W-:Y:S06]  /*85c0*/  HMMA.16816.F32.BF16 R164, R20.reuse, R176, R164 ;  /* 0x000000b014a4723c */ /* 0x048fec00000418a4 */
[C---:B------:R-:W-:Y:S01]  /*85d0*/  HMMA.16816.F32.BF16 R4, R20.reuse, R178, R4 ;  /* 0x000000b21404723c */ /* 0x040fe20000041804 */
[----:B------:R-:W-:Y:S05]  /*85e0*/  LDSM.16.M88.4 R176, [R234+0x8000] ;  /* 0x00800000eab0783b */ /* 0x000fea0000000200 */
[C---:B----4-:R-:W-:Y:S06]  /*85f0*/  HMMA.16816.F32.BF16 R32, R20.reuse, R172, R32 ;  /* 0x000000ac1420723c */ /* 0x050fec0000041820 */
[C---:B------:R-:W-:Y:S01]  /*8600*/  HMMA.16816.F32.BF16 R28, R20.reuse, R174, R28 ;  /* 0x000000ae141c723c */ /* 0x040fe2000004181c */
[----:B------:R-:W3:Y:S05]  /*8610*/  LDSM.16.M88.4 R172, [R216] ;  /* 0x00000000d8ac783b */ /* 0x000eea0000000200 */
[C---:B-1----:R-:W-:Y:S06]  /*8620*/  HMMA.16816.F32.BF16 R24, R20.reuse, R16, R24 ;  /* 0x000000101418723c */ /* 0x042fec0000041818 */
[C---:B------:R-:W-:Y:S01]  /*8630*/  HMMA.16816.F32.BF16 R188, R20.reuse, R18, R188 ;  /* 0x0000001214bc723c */ /* 0x040fe200000418bc */
[----:B------:R-:W1:Y:S05]  /*8640*/  LDSM.16.M88.4 R16, [R231+0x14000] ;  /* 0x01400000e710783b */ /* 0x000e6a0000000200 */
[C---:B------:R-:W-:Y:S06]  /*8650*/  HMMA.16816.F32.BF16 R184, R20.reuse, R196, R184 ;  /* 0x000000c414b8723c */ /* 0x040fec00000418b8 */
[----:B------:R-:W-:Y:S01]  /*8660*/  HMMA.16816.F32.BF16 R180, R20, R198, R180 ;  /* 0x000000c614b4723c */ /* 0x000fe200000418b4 */
[----:B------:R-:W4:Y:S04]  /*8670*/  LDSM.16.M88.4 R20, [R231+0x14800] ;  /* 0x01480000e714783b */ /* 0x000f280000000200 */
        /* <DEDUP_REMOVED lines=10> */
[C---:B---3--:R-:W-:Y:S06]  /*8720*/  HMMA.16816.F32.BF16 R184, R168.reuse, R172, R184 ;  /* 0x000000aca8b8723c */ /* 0x048fec00000418b8 */
[----:B------:R-:W-:Y:S01]  /*8730*/  HMMA.16816.F32.BF16 R180, R168, R174, R180 ;  /* 0x000000aea8b4723c */ /* 0x000fe200000418b4 */
[----:B------:R-:W3:Y:S04]  /*8740*/  LDSM.16.M88.4 R172, [R224+0x4000] ;  /* 0x00400000e0ac783b */ /* 0x000ee80000000200 */
[----:B------:R-:W5:Y:S01]  /*8750*/  LDSM.16.M88.4 R168, [R224+0x4800] ;  /* 0x00480000e0a8783b */ /* 0x000f620000000200 */
[C---:B-1----:R-:W-:Y:S06]  /*8760*/  HMMA.16816.F32.BF16 R164, R176.reuse, R16, R164 ;  /* 0x00000010b0a4723c */ /* 0x042fec00000418a4 */
[C---:B------:R-:W-:Y:S01]  /*8770*/  HMMA.16816.F32.BF16 R4, R176.reuse, R18, R4 ;  /* 0x00000012b004723c */ /* 0x040fe20000041804 */
[----:B------:R-:W1:Y:S05]  /*8780*/  LDSM.16.M88.4 R16, [R224+0x5000] ;  /* 0x00500000e010783b */ /* 0x000e6a0000000200 */
[C---:B----4-:R-:W-:Y:S06]  /*8790*/  HMMA.16816.F32.BF16 R32, R176.reuse, R20, R32 ;  /* 0x00000014b020723c */ /* 0x050fec0000041820 */
[C---:B------:R-:W-:Y:S01]  /*87a0*/  HMMA.16816.F32.BF16 R28, R176.reuse, R22, R28 ;  /* 0x00000016b01c723c */ /* 0x040fe2000004181c */
[----:B------:R-:W-:Y:S05]  /*87b0*/  LDSM.16.M88.4 R20, [R238+0xc000] ;  /* 0x00c00000ee14783b */ /* 0x000fea0000000200 */
[C---:B--2---:R-:W-:Y:S06]  /*87c0*/  HMMA.16816.F32.BF16 R24, R176.reuse, R8, R24 ;  /* 0x00000008b018723c */ /* 0x044fec0000041818 */
[C---:B------:R-:W-:Y:S01]  /*87d0*/  HMMA.16816.F32.BF16 R188, R176.reuse, R10, R188 ;  /* 0x0000000ab0bc723c */ /* 0x040fe200000418bc */
[----:B------:R-:W2:Y:S05]  /*87e0*/  LDSM.16.M88.4 R8, [R237+0x16000] ;  /* 0x01600000ed08783b */ /* 0x000eaa0000000200 */
[C---:B------:R-:W-:Y:S06]  /*87f0*/  HMMA.16816.F32.BF16 R184, R176.reuse, R196, R184 ;  /* 0x000000c4b0b8723c */ /* 0x040fec00000418b8 */
[----:B------:R-:W-:Y:S01]  /*8800*/  HMMA.16816.F32.BF16 R180, R176, R198, R180 ;  /* 0x000000c6b0b4723c */ /* 0x000fe200000418b4 */
[----:B------:R-:W4:Y:S04]  /*8810*/  LDSM.16.M88.4 R176, [R237+0x16800] ;  /* 0x01680000edb0783b */ /* 0x000f280000000200 */
[----:B------:R-:W-:Y:S01]  /*8820*/  LDSM.16.M88.4 R196, [R236+0xc000] ;  /* 0x00c00000ecc4783b */ /* 0x000fe20000000200 */
[C---:B---3--:R-:W-:Y:S06]  /*8830*/  HMMA.16816.F32.BF16 R164, R192.reuse, R172, R164 ;  /* 0x000000acc0a4723c */ /* 0x048fec00000418a4 */
[C---:B------:R-:W-:Y:S01]  /*8840*/  HMMA.16816.F32.BF16 R4, R192.reuse, R174, R4 ;  /* 0x000000aec004723c */ /* 0x040fe20000041804 */
[----:B------:R-:W3:Y:S05]  /*8850*/  LDSM.16.M88.4 R172, [R237+0x17000] ;  /* 0x01700000edac783b */ /* 0x000eea0000000200 */
[C---:B-----5:R-:W-:Y:S06]  /*8860*/  HMMA.16816.F32.BF16 R32, R192.reuse, R168, R32 ;  /* 0x000000a8c020723c */ /* 0x060fec0000041820 */
[C---:B------:R-:W-:Y:S01]  /*8870*/  HMMA.16816.F32.BF16 R28, R192.reuse, R170, R28 ;  /* 0x000000aac01c723c */ /* 0x040fe2000004181c */
[----:B------:R-:W-:Y:S05]  /*8880*/  LDSM.16.M88.4 R168, [R237+0x17800] ;  /* 0x01780000eda8783b */ /* 0x000fea0000000200 */
[C---:B-1----:R-:W-:Y:S06]  /*8890*/  HMMA.16816.F32.BF16 R24, R192.reuse, R16, R24 ;  /* 0x00000010c018723c */ /* 0x042fec0000041818 */
[----:B------:R-:W-:Y:S01]  /*88a0*/  HMMA.16816.F32.BF16 R188, R192, R18, R188 ;  /* 0x00000012c0bc723c */ /* 0x000fe200000418bc */
[----:B------:R-:W1:Y:S05]  /*88b0*/  LDSM.16.M88.4 R16, [R215] ;  /* 0x00000000d710783b */ /* 0x000e6a0000000200 */
[C---:B--2---:R-:W-:Y:S06]  /*88c0*/  HMMA.16816.F32.BF16 R164, R20.reuse, R8, R164 ;  /* 0x0000000814a4723c */ /* 0x044fec00000418a4 */
[C---:B------:R-:W-:Y:S01]  /*88d0*/  HMMA.16816.F32.BF16 R4, R20.reuse, R10, R4 ;  /* 0x0000000a1404723c */ /* 0x040fe20000041804 */
[----:B------:R-:W2:Y:S05]  /*88e0*/  LDSM.16.M88.4 R8, [R214] ;  /* 0x00000000d608783b */ /* 0x000eaa0000000200 */
[----:B----4-:R-:W-:Y:S06]  /*88f0*/  HMMA.16816.F32.BF16 R32, R20, R176, R32 ;  /* 0x000000b01420723c */ /* 0x010fec0000041820 */
[C---:B------:R-:W-:Y:S06]  /*8900*/  HMMA.16816.F32.BF16 R184, R192.reuse, R200, R184 ;  /* 0x000000c8c0b8723c */ /* 0x040fec00000418b8 */
[----:B------:R-:W-:Y:S01]  /*8910*/  HMMA.16816.F32.BF16 R180, R192, R202, R180 ;  /* 0x000000cac0b4723c */ /* 0x000fe200000418b4 */
[----:B------:R-:W-:Y:S04]  /*8920*/  LDSM.16.M88.4 R200, [R231+0x16000] ;  /* 0x01600000e7c8783b */ /* 0x000fe80000000200 */
[----:B------:R-:W-:Y:S01]  /*8930*/  LDSM.16.M88.4 R192, [R212] ;  /* 0x00000000d4c0783b */ /* 0x000fe20000000200 */
[C---:B------:R-:W-:Y:S03]  /*8940*/  HMMA.16816.F32.BF16 R28, R20.reuse, R178, R28 ;  /* 0x000000b2141c723c */ /* 0x040fe6000004181c */
[----:B------:R-:W4:Y:S03]  /*8950*/  LDSM.16.M88.4 R176, [R234+0xc000] ;  /* 0x00c00000eab0783b */ /* 0x000f260000000200 */
[C---:B---3--:R-:W-:Y:S06]  /*8960*/  HMMA.16816.F32.BF16 R24, R20.reuse, R172, R24 ;  /* 0x000000ac1418723c */ /* 0x048fec0000041818 */
[----:B------:R-:W-:Y:S01]  /*8970*/  HMMA.16816.F32.BF16 R188, R20, R174, R188 ;  /* 0x000000ae14bc723c */ /* 0x000fe200000418bc */
[----:B------:R-:W3:Y:S05]  /*8980*/  LDSM.16.M88.4 R172, [R231+0x16800] ;  /* 0x01680000e7ac783b */ /* 0x000eea0000000200 */
[C---:B-1----:R-:W-:Y:S06]  /*8990*/  HMMA.16816.F32.BF16 R4, R196.reuse, R18, R4 ;  /* 0x00000012c404723c */ /* 0x042fec0000041804 */
[----:B--2---:R-:W-:Y:S06]  /*89a0*/  HMMA.16816.F32.BF16 R32, R196, R8, R32 ;  /* 0x00000008c420723c */ /* 0x004fec0000041820 */
[C---:B------:R-:W-:Y:S06]  /*89b0*/  HMMA.16816.F32.BF16 R184, R20.reuse, R168, R184 ;  /* 0x000000a814b8723c */ /* 0x040fec00000418b8 */
[----:B------:R-:W-:Y:S01]  /*89c0*/  HMMA.16816.F32.BF16 R180, R20, R170, R180 ;  /* 0x000000aa14b4723c */ /* 0x000fe200000418b4 */
[----:B------:R-:W-:Y:S04]  /*89d0*/  LDSM.16.M88.4 R20, [R233+0xc000] ;  /* 0x00c00000e914783b */ /* 0x000fe80000000200 */
[----:B------:R-:W-:Y:S01]  /*89e0*/  LDSM.16.M88.4 R168, [R231+0x17000] ;  /* 0x01700000e7a8783b */ /* 0x000fe20000000200 */
[C---:B------:R-:W-:Y:S03]  /*89f0*/  HMMA.16816.F32.BF16 R164, R196.reuse, R16, R164 ;  /* 0x00000010c4a4723c */ /* 0x040fe600000418a4 */
[----:B------:R-:W1:Y:S03]  /*8a00*/  LDSM.16.M88.4 R16, [R224+0x6000] ;  /* 0x00600000e010783b */ /* 0x000e660000000200 */
[----:B------:R-:W-:Y:S01]  /*8a10*/  HMMA.16816.F32.BF16 R28, R196, R10, R28 ;  /* 0x0000000ac41c723c */ /* 0x000fe2000004181c */
[----:B------:R-:W2:Y:S05]  /*8a20*/  LDSM.16.M88.4 R8, [R224+0x6800] ;  /* 0x00680000e008783b */ /* 0x000eaa0000000200 */
[C---:B----4-:R-:W-:Y:S06]  /*8a30*/  HMMA.16816.F32.BF16 R4, R176.reuse, R202, R4 ;  /* 0x000000cab004723c */ /* 0x050fec0000041804 */
[----:B---3--:R-:W-:Y:S06]  /*8a40*/  HMMA.16816.F32.BF16 R32, R176, R172, R32 ;  /* 0x000000acb020723c */ /* 0x008fec0000041820 */
[----:B------:R-:W-:Y:S06]  /*8a50*/  HMMA.16816.F32.BF16 R24, R196, R204, R24 ;  /* 0x000000ccc418723c */ /* 0x000fec0000041818 */
[C---:B------:R-:W-:Y:S01]  /*8a60*/  HMMA.16816.F32.BF16 R28, R176.reuse, R174, R28 ;  /* 0x000000aeb01c723c */ /* 0x040fe2000004181c */
[----:B------:R-:W3:Y:S05]  /*8a70*/  LDSM.16.M88.4 R172, [R224+0x7000] ;  /* 0x00700000e0ac783b */ /* 0x000eea0000000200 */
[----:B------:R-:W-:Y:S06]  /*8a80*/  HMMA.16816.F32.BF16 R164, R176, R200, R164 ;  /* 0x000000c8b0a4723c */ /* 0x000fec00000418a4 */
[----:B------:R-:W-:Y:S06]  /*8a90*/  HMMA.16816.F32.BF16 R188, R196, R206, R188 ;  /* 0x000000cec4bc723c */ /* 0x000fec00000418bc */
[C---:B-1----:R-:W-:Y:S06]  /*8aa0*/  HMMA.16816.F32.BF16 R4, R20.reuse, R18, R4 ;  /* 0x000000121404723c */ /* 0x042fec0000041804 */
[----:B--2---:R-:W-:Y:S01]  /*8ab0*/  HMMA.16816.F32.BF16 R32, R20, R8, R32 ;  /* 0x000000081420723c */ /* 0x004fe20000041820 */
[----:B------:R-:W-:-:S05]  /*8ac0*/  VIADD R19, R3, 0x1 ;  /* 0x0000000103137836 */ /* 0x000fca0000000000 */
[C---:B------:R-:W-:Y:S01]  /*8ad0*/  HMMA.16816.F32.BF16 R184, R196.reuse, R192, R184 ;  /* 0x000000c0c4b8723c */ /* 0x040fe200000418b8 */
[----:B------:R-:W-:Y:S01]  /*8ae0*/  VIADD R9, R3, 0x9 ;  /* 0x0000000903097836 */ /* 0x000fe20000000000 */
[C---:B------:R-:W-:Y:S02]  /*8af0*/  ISETP.GE.AND P6, PT, R19.reuse, R2, PT ;  /* 0x000000021300720c */ /* 0x040fe40003fc6270 */
[----:B------:R-:W-:Y:S01]  /*8b00*/  ISETP.GE.AND P1, PT, R19, R0, PT ;  /* 0x000000001300720c */ /* 0x000fe20003f26270 */
[----:B------:R-:W-:Y:S01]  /*8b10*/  VIADD R19, R3, 0x10 ;  /* 0x0000001003137836 */ /* 0x000fe20000000000 */
[----:B------:R-:W-:Y:S01]  /*8b20*/  HMMA.16816.F32.BF16 R180, R196, R194, R180 ;  /* 0x000000c2c4b4723c */ /* 0x000fe200000418b4 */
[----:B------:R-:W1:Y:S01]  /*8b30*/  LDSM.16.M88.4 R192, [R231+0x17800] ;  /* 0x01780000e7c0783b */ /* 0x000e620000000200 */
[C---:B------:R-:W-:Y:S02]  /*8b40*/  ISETP.GE.AND P2, PT, R9.reuse, R2, PT ;  /* 0x000000020900720c */ /* 0x040fe40003f46270 */
[----:B------:R-:W-:-:S02]  /*8b50*/  ISETP.GE.AND P5, PT, R9, R0, PT ;  /* 0x000000000900720c */ /* 0x000fc40003fa6270 */
[----:B------:R-:W-:Y:S01]  /*8b60*/  HMMA.16816.F32.BF16 R24, R176, R168, R24 ;  /* 0x000000a8b018723c */ /* 0x000fe20000041818 */
[----:B------:R-:W-:-:S05]  /*8b70*/  ISETP.GE.AND P4, PT, R19, R2, PT ;  /* 0x000000021300720c */ /* 0x000fca0003f86270 */
[----:B------:R-:W-:Y:S01]  /*8b80*/  HMMA.16816.F32.BF16 R28, R20, R10, R28 ;  /* 0x0000000a141c723c */ /* 0x000fe2000004181c */
[----:B------:R-:W-:Y:S01]  /*8b90*/  VIADD R169, R3, 0x8 ;  /* 0x0000000803a97836 */ /* 0x000fe20000000000 */
[----:B------:R-:W-:-:S04]  /*8ba0*/  FSEL R168, R32, -INF , !P4 ;  /* 0xff80000020a87808 */ /* 0x000fc80006000000 */
[C---:B------:R-:W-:Y:S01]  /*8bb0*/  ISETP.GE.AND P3, PT, R169.reuse, R2, PT ;  /* 0x00000002a900720c */ /* 0x040fe20003f66270 */
[----:B------:R-:W-:Y:S01]  /*8bc0*/  HMMA.16816.F32.BF16 R164, R20, R16, R164 ;  /* 0x0000001014a4723c */ /* 0x000fe200000418a4 */
[-C--:B------:R-:W-:Y:S02]  /*8bd0*/  ISETP.GE.AND P0, PT, R169, R0.reuse, PT ;  /* 0x00000000a900720c */ /* 0x080fe40003f06270 */
[----:B------:R-:W-:Y:S02]  /*8be0*/  FSEL R8, R4, -INF , !P3 ;  /* 0xff80000004087808 */ /* 0x000fe40005800000 */
[----:B------:R-:W-:Y:S01]  /*8bf0*/  ISETP.GE.AND P3, PT, R19, R0, PT ;  /* 0x000000001300720c */ /* 0x000fe20003f66270 */
[----:B------:R-:W-:Y:S01]  /*8c00*/  HMMA.16816.F32.BF16 R188, R176, R170, R188 ;  /* 0x000000aab0bc723c */ /* 0x000fe200000418bc */
[C---:B------:R-:W-:Y:S01]  /*8c10*/  VIADD R17, R3.reuse, 0x11 ;  /* 0x0000001103117836 */ /* 0x040fe20000000000 */
[----:B------:R-:W-:Y:S01]  /*8c20*/  FSEL R9, R6, -INF , !P0 ;  /* 0xff80000006097808 */ /* 0x000fe20004000000 */
[----:B------:R-:W-:Y:S01]  /*8c30*/  VIADD R19, R3, 0x20 ;  /* 0x0000002003137836 */ /* 0x000fe20000000000 */
[----:B------:R-:W-:Y:S01]  /*8c40*/  FSEL R10, R5, -INF , !P2 ;  /* 0xff800000050a7808 */ /* 0x000fe20005000000 */
[----:B------:R-:W-:Y:S01]  /*8c50*/  VIADD R5, R3, 0x18 ;  /* 0x0000001803057836 */ /* 0x000fe20000000000 */
[----:B------:R-:W-:Y:S01]  /*8c60*/  FSEL R11, R7, -INF , !P5 ;  /* 0xff800000070b7808 */ /* 0x000fe20006800000 */
[----:B------:R-:W-:Y:S01]  /*8c70*/  VIADD R7, R3, 0x19 ;  /* 0x0000001903077836 */ /* 0x000fe20000000000 */
[----:B------:R-:W-:Y:S01]  /*8c80*/  ISETP.GE.AND P0, PT, R17, R2, PT ;  /* 0x000000021100720c */ /* 0x000fe20003f06270 */
[----:B---3--:R-:W-:Y:S01]  /*8c90*/  HMMA.16816.F32.BF16 R24, R20, R172, R24 ;  /* 0x000000ac1418723c */ /* 0x008fe20000041818 */
[----:B------:R-:W-:-:S02]  /*8ca0*/  FSEL R171, R34, -INF , !P3 ;  /* 0xff80000022ab7808 */ /* 0x000fc40005800000 */
[----:B------:R-:W-:Y:S02]  /*8cb0*/  FSEL R34, R33, -INF , !P0 ;  /* 0xff80000021227808 */ /* 0x000fe40004000000 */
[C---:B------:R-:W-:Y:S02]  /*8cc0*/  ISETP.GE.AND P5, PT, R5.reuse, R2, PT ;  /* 0x000000020500720c */ /* 0x040fe40003fa6270 */
[----:B------:R-:W-:Y:S01]  /*8cd0*/  ISETP.GE.AND P4, PT, R5, R0, PT ;  /* 0x000000000500720c */ /* 0x000fe20003f86270 */
[C---:B-1----:R-:W-:Y:S01]  /*8ce0*/  HMMA.16816.F32.BF16 R184, R176.reuse, R192, R184 ;  /* 0x000000c0b0b8723c */ /* 0x042fe200000418b8 */
[C---:B------:R-:W-:Y:S02]  /*8cf0*/  ISETP.GE.AND P3, PT, R7.reuse, R2, PT ;  /* 0x000000020700720c */ /* 0x040fe40003f66270 */
[----:B------:R-:W-:Y:S02]  /*8d00*/  ISETP.GE.AND P0, PT, R7, R0, PT ;  /* 0x000000000700720c */ /* 0x000fe40003f06270 */
[----:B------:R-:W1:Y:S01]  /*8d10*/  LDSM.16.M88.4 R4, [R224+0x7800] ;  /* 0x00780000e004783b */ /* 0x000e620000000200 */
[----:B------:R-:W-:Y:S01]  /*8d20*/  FSEL R32, R28, -INF , !P5 ;  /* 0xff8000001c207808 */ /* 0x000fe20006800000 */
[----:B------:R-:W-:Y:S01]  /*8d30*/  HMMA.16816.F32.BF16 R180, R176, R194, R180 ;  /* 0x000000c2b0b4723c */ /* 0x000fe200000418b4 */
[----:B------:R-:W-:Y:S01]  /*8d40*/  FSEL R28, R29, -INF , !P3 ;  /* 0xff8000001d1c7808 */ /* 0x000fe20005800000 */
[----:B------:R-:W-:-:S04]  /*8d50*/  DEPBAR.LE SB0, 0x0 ;  /* 0x000080000000791a */ /* 0x000fc80000000000 */
[----:B------:R-:W-:Y:S01]  /*8d60*/  BAR.SYNC.DEFER_BLOCKING 0x0 ;  /* 0x0000000000007b1d */ /* 0x000fe20000010000 */
[----:B------:R-:W-:Y:S01]  /*8d70*/  ISETP.GE.AND P3, PT, R3, R2, PT ;  /* 0x000000020300720c */ /* 0x000fe20003f66270 */
[----:B------:R-:W-:Y:S01]  /*8d80*/  HMMA.16816.F32.BF16 R188, R20, R174, R188 ;  /* 0x000000ae14bc723c */ /* 0x000fe200000418bc */
[----:B------:R-:W-:Y:S01]  /*8d90*/  ISETP.GE.AND P2, PT, R17, R0, PT ;  /* 0x000000001100720c */ /* 0x000fe20003f46270 */
[----:B------:R-:W-:Y:S01]  /*8da0*/  VIADD R17, R3, 0x21 ;  /* 0x0000002103117836 */ /* 0x000fe20000000000 */
[----:B------:R-:W-:Y:S02]  /*8db0*/  FSEL R16, R164, -INF , !P3 ;  /* 0xff800000a4107808 */ /* 0x000fe40005800000 */
[----:B------:R-:W-:Y:S02]  /*8dc0*/  FSEL R169, R35, -INF , !P2 ;  /* 0xff80000023a97808 */ /* 0x000fe40005000000 */
[----:B------:R-:W-:Y:S02]  /*8dd0*/  FSEL R14, R165, -INF , !P6 ;  /* 0xff800000a50e7808 */ /* 0x000fe40007000000 */
[----:B------:R-:W-:-:S02]  /*8de0*/  ISETP.GE.AND P6, PT, R19, R2, PT ;  /* 0x000000021300720c */ /* 0x000fc40003fc6270 */
[----:B------:R-:W-:Y:S02]  /*8df0*/  ISETP.GE.AND P2, PT, R19, R0, PT ;  /* 0x000000001300720c */ /* 0x000fe40003f46270 */
[----:B------:R-:W-:Y:S02]  /*8e00*/  FSEL R35, R30, -INF , !P4 ;  /* 0xff8000001e237808 */ /* 0x000fe40006000000 */
[----:B------:R-:W-:Y:S02]  /*8e10*/  FMNMX.FTZ R19, R208, R16, !PT ;  /* 0x00000010d0137209 */ /* 0x000fe40007810000 */
[C---:B------:R-:W-:Y:S02]  /*8e20*/  ISETP.GE.AND P5, PT, R17.reuse, R2, PT ;  /* 0x000000021100720c */ /* 0x040fe40003fa6270 */
[----:B------:R-:W-:Y:S01]  /*8e30*/  ISETP.GE.AND P4, PT, R17, R0, PT ;  /* 0x000000001100720c */ /* 0x000fe20003f86270 */
[----:B------:R-:W-:Y:S01]  /*8e40*/  VIADD R17, R3, 0x28 ;  /* 0x0000002803117836 */ /* 0x000fe20000000000 */
[----:B------:R-:W-:-:S02]  /*8e50*/  FMNMX.FTZ R19, R14, R19, !PT ;  /* 0x000000130e137209 */ /* 0x000fc40007810000 */
[----:B------:R-:W-:Y:S02]  /*8e60*/  FSEL R33, R31, -INF , !P0 ;  /* 0xff8000001f217808 */ /* 0x000fe40004000000 */
[C---:B------:R-:W-:Y:S02]  /*8e70*/  ISETP.GE.AND P0, PT, R17.reuse, R2, PT ;  /* 0x000000021100720c */ /* 0x040fe40003f06270 */
[----:B------:R-:W-:Y:S01]  /*8e80*/  ISETP.GE.AND P3, PT, R17, R0, PT ;  /* 0x000000001100720c */ /* 0x000fe20003f66270 */
[----:B------:R-:W-:Y:S01]  /*8e90*/  VIADD R17, R3, 0x29 ;  /* 0x0000002903117836 */ /* 0x000fe20000000000 */
[----:B------:R-:W-:Y:S01]  /*8ea0*/  FSEL R201, R27, -INF , !P4 ;  /* 0xff8000001bc97808 */ /* 0x000fe20006000000 */
[----:B-1----:R-:W-:Y:S01]  /*8eb0*/  HMMA.16816.F32.BF16 R192, R20, R4, R184 ;  /* 0x0000000414c0723c */ /* 0x002fe200000418b8 */
[----:B------:R-:W-:Y:S01]  /*8ec0*/  FMNMX.FTZ R27, R8, R19, !PT ;  /* 0x00000013081b7209 */ /* 0x000fe20007810000 */
[----:B------:R-:W-:Y:S01]  /*8ed0*/  VIADD R19, R3, 0x30 ;  /* 0x0000003003137836 */ /* 0x000fe20000000000 */
[----:B------:R-:W-:-:S02]  /*8ee0*/  FSEL R176, R24, -INF , !P6 ;  /* 0xff80000018b07808 */ /* 0x000fc40007000000 */
[----:B------:R-:W-:Y:S01]  /*8ef0*/  FSEL R203, R26, -INF , !P2 ;  /* 0xff8000001acb7808 */ /* 0x000fe20005000000 */
[----:B------:R-:W-:Y:S01]  /*8f00*/  HMMA.16816.F32.BF16 R180, R20, R6, R180 ;  /* 0x0000000614b4723c */ /* 0x000fe200000418b4 */
[----:B------:R-:W-:Y:S02]  /*8f10*/  ISETP.GE.AND P4, PT, R3, R0, PT ;  /* 0x000000000300720c */ /* 0x000fe40003f86270 */
[----:B------:R-:W-:Y:S02]  /*8f20*/  FMNMX.FTZ R27, R10, R27, !PT ;  /* 0x0000001b0a1b7209 */ /* 0x000fe40007810000 */
[C---:B------:R-:W-:Y:S02]  /*8f30*/  ISETP.GE.AND P6, PT, R17.reuse, R2, PT ;  /* 0x000000021100720c */ /* 0x040fe40003fc6270 */
[----:B------:R-:W-:Y:S02]  /*8f40*/  ISETP.GE.AND P2, PT, R17, R0, PT ;  /* 0x000000001100720c */ /* 0x000fe40003f46270 */
[----:B------:R-:W-:Y:S01]  /*8f50*/  FSEL R172, R25, -INF , !P5 ;  /* 0xff80000019ac7808 */ /* 0x000fe20006800000 */
[----:B------:R-:W-:Y:S01]  /*8f60*/  VIADD R25, R3, 0x31 ;  /* 0x0000003103197836 */ /* 0x000fe20000000000 */
[----:B------:R-:W-:-:S02]  /*8f70*/  FSEL R17, R167, -INF , !P1 ;  /* 0xff800000a7117808 */ /* 0x000fc40004800000 */
[C---:B------:R-:W-:Y:S02]  /*8f80*/  ISETP.GE.AND P5, PT, R19.reuse, R2, PT ;  /* 0x000000021300720c */ /* 0x040fe40003fa6270 */
[----:B------:R-:W-:Y:S02]  /*8f90*/  ISETP.GE.AND P1, PT, R19, R0, PT ;  /* 0x000000001300720c */ /* 0x000fe40003f26270 */
[----:B------:R-:W-:Y:S02]  /*8fa0*/  FSEL R19, R166, -INF , !P4 ;  /* 0xff800000a6137808 */ /* 0x000fe40006000000 */
[----:B------:R-:W-:Y:S02]  /*8fb0*/  FMNMX.FTZ R27, R168, R27, !PT ;  /* 0x0000001ba81b7209 */ /* 0x000fe40007810000 */
[----:B------:R-:W-:Y:S02]  /*8fc0*/  FMNMX.FTZ R4, R15, R19, !PT ;  /* 0x000000130f047209 */ /* 0x000fe40007810000 */
[----:B------:R-:W-:-:S02]  /*8fd0*/  FMNMX.FTZ R5, R34, R27, !PT ;  /* 0x0000001b22057209 */ /* 0x000fc40007810000 */
[----:B------:R-:W-:Y:S02]  /*8fe0*/  FMNMX.FTZ R4, R17, R4, !PT ;  /* 0x0000000411047209 */ /* 0x000fe40007810000 */
[----:B------:R-:W-:Y:S02]  /*8ff0*/  FMNMX.FTZ R5, R32, R5, !PT ;  /* 0x0000000520057209 */ /* 0x000fe40007810000 */
[----:B------:R-:W-:Y:S02]  /*9000*/  FMNMX.FTZ R4, R9, R4, !PT ;  /* 0x0000000409047209 */ /* 0x000fe40007810000 */
[----:B------:R-:W-:Y:S01]  /*9010*/  FMNMX.FTZ R7, R28, R5, !PT ;  /* 0x000000051c077209 */ /* 0x000fe20007810000 */
[----:B------:R-:W-:Y:S01]  /*9020*/  VIADD R5, R3, 0x38 ;  /* 0x0000003803057836 */ /* 0x000fe20000000000 */
[----:B------:R-:W-:Y:S01]  /*9030*/  FMNMX.FTZ R4, R11, R4, !PT ;  /* 0x000000040b047209 */ /* 0x000fe20007810000 */
[----:B------:R-:W-:Y:S01]  /*9040*/  VIADD R3, R3, 0x39 ;  /* 0x0000003903037836 */ /* 0x000fe20000000000 */
[----:B------:R-:W-:-:S02]  /*9050*/  FMNMX.FTZ R7, R176, R7, !PT ;  /* 0x00000007b0077209 */ /* 0x000fc40007810000 */
[----:B------:R-:W-:Y:S02]  /*9060*/  FSEL R174, R188, -INF , !P0 ;  /* 0xff800000bcae7808 */ /* 0x000fe40004000000 */
[----:B------:R-:W-:Y:S02]  /*9070*/  FMNMX.FTZ R4, R171, R4, !PT ;  /* 0x00000004ab047209 */ /* 0x000fe40007810000 */
[----:B------:R-:W-:Y:S02]  /*9080*/  FMNMX.FTZ R7, R172, R7, !PT ;  /* 0x00000007ac077209 */ /* 0x000fe40007810000 */
[----:B------:R-:W-:Y:S02]  /*9090*/  FSEL R202, R189, -INF , !P6 ;  /* 0xff800000bdca7808 */ /* 0x000fe40007000000 */
[----:B------:R-:W-:Y:S02]  /*90a0*/  FMNMX.FTZ R4, R169, R4, !PT ;  /* 0x00000004a9047209 */ /* 0x000fe40007810000 */
[----:B------:R-:W-:-:S02]  /*90b0*/  FMNMX.FTZ R7, R174, R7, !PT ;  /* 0x00000007ae077209 */ /* 0x000fc40007810000 */
[----:B------:R-:W-:Y:S02]  /*90c0*/  FSEL R207, R190, -INF , !P3 ;  /* 0xff800000becf7808 */ /* 0x000fe40005800000 */
[-C--:B------:R-:W-:Y:S02]  /*90d0*/  ISETP.GE.AND P4, PT, R25, R2.reuse, PT ;  /* 0x000000021900720c */ /* 0x080fe40003f86270 */
[-C--:B------:R-:W-:Y:S02]  /*90e0*/  ISETP.GE.AND P3, PT, R5, R2.reuse, PT ;  /* 0x000000020500720c */ /* 0x080fe40003f66270 */
[----:B------:R-:W-:Y:S02]  /*90f0*/  ISETP.GE.AND P6, PT, R3, R2, PT ;  /* 0x000000020300720c */ /* 0x000fe40003fc6270 */
[----:B------:R-:W-:Y:S02]  /*9100*/  FSEL R192, R192, -INF , !P5 ;  /* 0xff800000c0c07808 */ /* 0x000fe40006800000 */
[----:B------:R-:W-:-:S02]  /*9110*/  FMNMX.FTZ R2, R35, R4, !PT ;  /* 0x0000000423027209 */ /* 0x000fc40007810000 */
[----:B------:R-:W-:Y:S02]  /*9120*/  FMNMX.FTZ R7, R202, R7, !PT ;  /* 0x00000007ca077209 */ /* 0x000fe40007810000 */
[----:B------:R-:W-:Y:S02]  /*9130*/  FSEL R205, R191, -INF , !P2 ;  /* 0xff800000bfcd7808 */ /* 0x000fe40005000000 */
[----:B------:R-:W-:Y:S02]  /*9140*/  PLOP3.LUT P2, PT, PT, PT, UP0, 0x80, 0x0 ;  /* 0x000000000000781c */ /* 0x000fe40003f4f008 */
[----:B------:R-:W-:Y:S02]  /*9150*/  FSEL R190, R193, -INF , !P4 ;  /* 0xff800000c1be7808 */ /* 0x000fe40006000000 */
[----:B------:R-:W-:Y:S02]  /*9160*/  FMNMX.FTZ R2, R33, R2, !PT ;  /* 0x0000000221027209 */ /* 0x000fe40007810000 */
[----:B------:R-:W-:-:S02]  /*9170*/  FMNMX.FTZ R7, R192, R7, !PT ;  /* 0x00000007c0077209 */ /* 0x000fc40007810000 */
[----:B------:R-:W-:Y:S02]  /*9180*/  FSEL R188, R180, -INF , !P3 ;  /* 0xff800000b4bc7808 */ /* 0x000fe40005800000 */
[----:B------:R-:W-:Y:S02]  /*9190*/  FMNMX.FTZ R2, R203, R2, !PT ;  /* 0x00000002cb027209 */ /* 0x000fe40007810000 */
[----:B------:R-:W-:Y:S02]  /*91a0*/  FMNMX.FTZ R7, R190, R7, !PT ;  /* 0x00000007be077209 */ /* 0x000fe40007810000 */
[----:B------:R-:W-:Y:S02]  /*91b0*/  FSEL R186, R181, -INF , !P6 ;  /* 0xff800000b5ba7808 */ /* 0x000fe40007000000 */
[----:B------:R-:W-:Y:S02]  /*91c0*/  FMNMX.FTZ R4, R201, R2, !PT ;  /* 0x00000002c9047209 */ /* 0x000fe40007810000 */
[----:B------:R-:W-:-:S02]  /*91d0*/  FMNMX.FTZ R7, R188, R7, !PT ;  /* 0x00000007bc077209 */ /* 0x000fc40007810000 */
[----:B------:R-:W-:Y:S02]  /*91e0*/  ISETP.GE.AND P0, PT, R25, R0, PT ;  /* 0x000000001900720c */ /* 0x000fe40003f06270 */
[----:B------:R-:W-:Y:S02]  /*91f0*/  FSEL R189, R194, -INF , !P1 ;  /* 0xff800000c2bd7808 */ /* 0x000fe40004800000 */
        /* <DEDUP_REMOVED lines=31> */
.L_x_178:
[----:B------:R-:W-:Y:S01]  /*93f0*/  FMNMX.FTZ R4, R205, R4, !PT ;  /* 0x00000004cd047209 */ /* 0x000fe20007810000 */
[----:B------:R-:W2:Y:S01]  /*9400*/  SHFL.BFLY PT, R2, R7, 0x2, 0x1f ;  /* 0x0c401f0007027f89 */ /* 0x000ea200000e0000 */
[----:B------:R-:W-:Y:S01]  /*9410*/  ISETP.GE.AND P1, PT, R5, R0, PT ;  /* 0x000000000500720c */ /* 0x000fe20003f26270 */
[----:B------:R-:W-:Y:S01]  /*9420*/  UISETP.GE.AND UP0, UPT, UR16, 0x4, UPT ;  /* 0x000000041000788c */ /* 0x000fe2000bf06270 */
[----:B------:R-:W-:Y:S01]  /*9430*/  FSEL R187, R195, -INF , !P0 ;  /* 0xff800000c3bb7808 */ /* 0x000fe20004000000 */
[----:B------:R-:W-:Y:S01]  /*9440*/  LDSM.16.MT88.4 R24, [R232+0x18000] ;  /* 0x01800000e818783b */ /* 0x000fe20000004200 */
[----:B------:R-:W-:Y:S02]  /*9450*/  FMNMX.FTZ R4, R189, R4, !PT ;  /* 0x00000004bd047209 */ /* 0x000fe40007810000 */
[----:B------:R-:W-:Y:S01]  /*9460*/  ISETP.GE.AND P0, PT, R3, R0, PT ;  /* 0x000000000300720c */ /* 0x000fe20003f06270 */
[----:B-1----:R-:W-:Y:S01]  /*9470*/  LDSM.16.MT88.4 R20, [R230+0x18000] ;  /* 0x01800000e614783b */ /* 0x002fe20000004200 */
        /* <DEDUP_REMOVED lines=9> */
[----:B-1----:R-:W-:-:S05]  /*9510*/  FMNMX.FTZ R0, R5, R0, !PT ;  /* 0x0000000005007209 */ /* 0x002fca0007810000 */
[----:B------:R-:W1:Y:S01]  /*9520*/  SHFL.BFLY PT, R3, R0, 0x1, 0x1f ;  /* 0x0c201f0000037f89 */ /* 0x000e6200000e0000 */
[----:B--2---:R-:W-:-:S04]  /*9530*/  FMNMX.FTZ R164, R7, R164, !PT ;  /* 0x000000a407a47209 */ /* 0x004fc80007810000 */
[C---:B------:R-:W-:Y:S01]  /*9540*/  FSETP.NEU.FTZ.AND P1, PT, R164.reuse, -INF , PT ;  /* 0xff800000a400780b */ /* 0x040fe20003f3d000 */
[----:B------:R-:W-:-:S03]  /*9550*/  FMUL.FTZ R191, R164, UR21 ;  /* 0x00000015a4bf7c20 */ /* 0x000fc60008410000 */
[----:B------:R-:W-:Y:S02]  /*9560*/  FSEL R5, R164, RZ, P1 ;  /* 0x000000ffa4057208 */ /* 0x000fe40000800000 */
[----:B------:R-:W-:-:S03]  /*9570*/  FSEL R191, R191, RZ, P1 ;  /* 0x000000ffbfbf7208 */ /* 0x000fc60000800000 */
[----:B------:R-:W-:Y:S02]  /*9580*/  FADD.FTZ R4, R208, -R5 ;  /* 0x80000005d0047221 */ /* 0x000fe40000010000 */
[--C-:B------:R-:W-:Y:S01]  /*9590*/  FFMA.FTZ R167, R14, UR21, -R191.reuse ;  /* 0x000000150ea77c23 */ /* 0x100fe200080108bf */
[--C-:B------:R-:W-:Y:S01]  /*95a0*/  FFMA.FTZ R180, R16, UR21, -R191.reuse ;  /* 0x0000001510b47c23 */ /* 0x100fe200080108bf */
[--C-:B------:R-:W-:Y:S01]  /*95b0*/  FFMA.FTZ R166, R8, UR21, -R191.reuse ;  /* 0x0000001508a67c23 */ /* 0x100fe200080108bf */
[--C-:B------:R-:W-:Y:S01]  /*95c0*/  FFMA.FTZ R165, R10, UR21, -R191.reuse ;  /* 0x000000150aa57c23 */ /* 0x100fe200080108bf */
[----:B------:R-:W-:Y:S01]  /*95d0*/  FMUL.FTZ R182, R4, UR21 ;  /* 0x0000001504b67c20 */ /* 0x000fe20008410000 */
[--C-:B------:R-:W-:Y:S01]  /*95e0*/  FFMA.FTZ R193, R168, UR21, -R191.reuse ;  /* 0x00000015a8c17c23 */ /* 0x100fe200080108bf */
[----:B------:R-:W-:Y:S01]  /*95f0*/  MUFU.EX2 R167, R167 ;  /* 0x000000a700a77308 */ /* 0x000fe20000000800 */
[--C-:B------:R-:W-:Y:S01]  /*9600*/  FFMA.FTZ R194, R34, UR21, -R191.reuse ;  /* 0x0000001522c27c23 */ /* 0x100fe200080108bf */
[----:B-1----:R-:W-:Y:S01]  /*9610*/  FMNMX.FTZ R3, R0, R3, !PT ;  /* 0x0000000300037209 */ /* 0x002fe20007810000 */
[--C-:B------:R-:W-:Y:S01]  /*9620*/  FFMA.FTZ R195, R32, UR21, -R191.reuse ;  /* 0x0000001520c37c23 */ /* 0x100fe200080108bf */
[--C-:B------:R-:W-:Y:S01]  /*9630*/  FFMA.FTZ R196, R28, UR21, -R191.reuse ;  /* 0x000000151cc47c23 */ /* 0x100fe200080108bf */
[--C-:B------:R-:W-:Y:S01]  /*9640*/  FFMA.FTZ R204, R176, UR21, -R191.reuse ;  /* 0x00000015b0cc7c23 */ /* 0x100fe200080108bf */
[C---:B------:R-:W-:Y:S01]  /*9650*/  FSETP.NEU.FTZ.AND P0, PT, R3.reuse, -INF , PT ;  /* 0xff8000000300780b */ /* 0x040fe20003f1d000 */
[C---:B------:R-:W-:Y:S01]  /*9660*/  FMUL.FTZ R184, R3.reuse, UR21 ;  /* 0x0000001503b87c20 */ /* 0x040fe20008410000 */
[----:B------:R-:W1:Y:S01]  /*9670*/  MUFU.EX2 R180, R180 ;  /* 0x000000b400b47308 */ /* 0x000e620000000800 */
[----:B------:R-:W-:Y:S01]  /*9680*/  LDSM.16.MT88.4 R28, [R228+0x1e000] ;  /* 0x01e00000e41c783b */ /* 0x000fe20000004200 */
[----:B------:R-:W-:Y:S01]  /*9690*/  FSEL R6, R3, RZ, P0 ;  /* 0x000000ff03067208 */ /* 0x000fe20000000000 */
[--C-:B------:R-:W-:Y:S01]  /*96a0*/  FFMA.FTZ R209, R172, UR21, -R191.reuse ;  /* 0x00000015acd17c23 */ /* 0x100fe200080108bf */
[----:B------:R-:W-:Y:S01]  /*96b0*/  FSEL R184, R184, RZ, P0 ;  /* 0x000000ffb8b87208 */ /* 0x000fe20000000000 */
[----:B------:R-:W-:Y:S01]  /*96c0*/  LDSM.16.MT88.4 R176, [R232+0x1e800] ;  /* 0x01e80000e8b0783b */ /* 0x000fe20000004200 */
[--C-:B------:R-:W-:Y:S01]  /*96d0*/  FFMA.FTZ R206, R174, UR21, -R191.reuse ;  /* 0x00000015aece7c23 */ /* 0x100fe200080108bf */
[----:B------:R-:W-:Y:S01]  /*96e0*/  FADD.FTZ R6, R15, -R6 ;  /* 0x800000060f067221 */ /* 0x000fe20000010000 */
[----:B------:R-:W-:Y:S01]  /*96f0*/  MUFU.EX2 R166, R166 ;  /* 0x000000a600a67308 */ /* 0x000fe20000000800 */
[--C-:B------:R-:W-:Y:S01]  /*9700*/  FFMA.FTZ R14, R19, UR21, -R184.reuse ;  /* 0x00000015130e7c23 */ /* 0x100fe200080108b8 */
[--C-:B------:R-:W-:Y:S01]  /*9710*/  FFMA.FTZ R2, R17, UR21, -R184.reuse ;  /* 0x0000001511027c23 */ /* 0x100fe200080108b8 */
[--C-:B------:R-:W-:Y:S01]  /*9720*/  FFMA.FTZ R0, R9, UR21, -R184.reuse ;  /* 0x0000001509007c23 */ /* 0x100fe200080108b8 */
[--C-:B------:R-:W-:Y:S01]  /*9730*/  FFMA.FTZ R181, R11, UR21, -R184.reuse ;  /* 0x000000150bb57c23 */ /* 0x100fe200080108b8 */
[----:B------:R-:W-:Y:S01]  /*9740*/  FMUL.FTZ R15, R6, UR21 ;  /* 0x00000015060f7c20 */ /* 0x000fe20008410000 */
[----:B------:R-:W2:Y:S01]  /*9750*/  LDSM.16.MT88.4 R8, [R229+0x18000] ;  /* 0x01800000e508783b */ /* 0x000ea20000004200 */
[--C-:B------:R-:W-:Y:S01]  /*9760*/  FFMA.FTZ R197, R171, UR21, -R184.reuse ;  /* 0x00000015abc57c23 */ /* 0x100fe200080108b8 */
[----:B------:R-:W3:Y:S01]  /*9770*/  MUFU.EX2 R165, R165 ;  /* 0x000000a500a57308 */ /* 0x000ee20000000800 */
[----:B-1----:R-:W-:Y:S01]  /*9780*/  F2FP.BF16.F32.PACK_AB R4, R167, R180 ;  /* 0x000000b4a704723e */ /* 0x002fe200000010ff */
[----:B------:R-:W-:Y:S01]  /*9790*/  LDSM.16.MT88.4 R16, [R228+0x18000] ;  /* 0x01800000e410783b */ /* 0x000fe20000004200 */
        /* <DEDUP_REMOVED lines=10> */
[----:B------:R-:W-:Y:S01]  /*9840*/  FFMA.FTZ R188, R188, UR21, -R191 ;  /* 0x00000015bcbc7c23 */ /* 0x000fe200080108bf */
[----:B------:R-:W-:Y:S01]  /*9850*/  LDSM.16.MT88.4 R172, [R230+0x1e800] ;  /* 0x01e80000e6ac783b */ /* 0x000fe20000004200 */
[--C-:B------:R-:W-:Y:S01]  /*9860*/  FFMA.FTZ R187, R187, UR21, -R184.reuse ;  /* 0x00000015bbbb7c23 */ /* 0x100fe200080108b8 */
[----:B------:R-:W1:Y:S01]  /*9870*/  MUFU.EX2 R2, R2 ;  /* 0x0000000200027308 */ /* 0x000e620000000800 */
[----:B---3--:R-:W-:Y:S01]  /*9880*/  F2FP.BF16.F32.PACK_AB R6, R165, R166 ;  /* 0x000000a6a506723e */ /* 0x008fe200000010ff */
[----:B------:R-:W-:Y:S01]  /*9890*/  FFMA.FTZ R185, R185, UR21, -R184 ;  /* 0x00000015b9b97c23 */ /* 0x000fe200080108b8 */
[----:B------:R-:W-:-:S05]  /*98a0*/  PLOP3.LUT P0, PT, PT, PT, UP0, 0x80, 0x0 ;  /* 0x000000000000781c */ /* 0x000fca0003f0f008 */
[----:B------:R-:W-:Y:S08]  /*98b0*/  MUFU.EX2 R0, R0 ;  /* 0x0000000000007308 */ /* 0x000ff00000000800 */
[----:B------:R-:W3:Y:S01]  /*98c0*/  MUFU.EX2 R181, R181 ;  /* 0x000000b500b57308 */ /* 0x000ee20000000800 */
[----:B-1----:R-:W-:-:S07]  /*98d0*/  F2FP.BF16.F32.PACK_AB R5, R2, R14 ;  /* 0x0000000e0205723e */ /* 0x002fce00000010ff */
[----:B------:R-:W1:Y:S08]  /*98e0*/  MUFU.EX2 R182, R182 ;  /* 0x000000b600b67308 */ /* 0x000e700000000800 */
[----:B------:R-:W4:Y:S01]  /*98f0*/  MUFU.EX2 R15, R15 ;  /* 0x0000000f000f7308 */ /* 0x000f220000000800 */
[----:B---3--:R-:W-:-:S07]  /*9900*/  F2FP.BF16.F32.PACK_AB R7, R181, R0 ;  /* 0x00000000b507723e */ /* 0x008fce00000010ff */
        /* <DEDUP_REMOVED lines=132> */
[----:B------:R-:W5:Y:S01]  /*a150*/  MUFU.EX2 R194, R194 ;  /* 0x000000c200c27308 */ /* 0x000f620000000800 */
[-C--:B------:R-:W-:Y:S01]  /*a160*/  FMUL.FTZ R136, R136, R182.reuse ;  /* 0x000000b688887220 */ /* 0x080fe20000410000 */
[-C--:B------:R-:W-:Y:S01]  /*a170*/  FMUL.FTZ R137, R137, R182.reuse ;  /* 0x000000b689897220 */ /* 0x080fe20000410000 */
[-C--:B------:R-:W-:Y:S01]  /*a180*/  FMUL.FTZ R138, R138, R15.reuse ;  /* 0x0000000f8a8a7220 */ /* 0x080fe20000410000 */
[C---:B--2---:R-:W-:Y:S01]  /*a190*/  HMMA.16816.F32.BF16 R108, R4.reuse, R8, R108 ;  /* 0x00000008046c723c */ /* 0x044fe2000004186c */
[-C--:B------:R-:W-:Y:S01]  /*a1a0*/  FMUL.FTZ R139, R139, R15.reuse ;  /* 0x0000000f8b8b7220 */ /* 0x080fe20000410000 */
[-C--:B------:R-:W-:Y:S01]  /*a1b0*/  FMUL.FTZ R140, R140, R182.reuse ;  /* 0x000000b68c8c7220 */ /* 0x080fe20000410000 */
[-C--:B------:R-:W-:Y:S01]  /*a1c0*/  FMUL.FTZ R141, R141, R182.reuse ;  /* 0x000000b68d8d7220 */ /* 0x080fe20000410000 */
[----:B------:R-:W-:Y:S01]  /*a1d0*/  MUFU.EX2 R195, R195 ;  /* 0x000000c300c37308 */ /* 0x000fe20000000800 */
        /* <DEDUP_REMOVED lines=16> */
[----:B------:R-:W-:Y:S01]  /*a2e0*/  MUFU.EX2 R197, R197 ;  /* 0x000000c500c57308 */ /* 0x000fe20000000800 */
[-C--:B------:R-:W-:Y:S01]  /*a2f0*/  FMUL.FTZ R144, R144, R182.reuse ;  /* 0x000000b690907220 */ /* 0x080fe20000410000 */
[-C--:B------:R-:W-:Y:S01]  /*a300*/  FMUL.FTZ R145, R145, R182.reuse ;  /* 0x000000b691917220 */ /* 0x080fe20000410000 */
[C---:B-1----:R-:W-:Y:S01]  /*a310*/  HMMA.16816.F32.BF16 R120, R4.reuse, R24, R120 ;  /* 0x000000180478723c */ /* 0x042fe20000041878 */
[-C--:B------:R-:W-:Y:S01]  /*a320*/  FMUL.FTZ R148, R148, R182.reuse ;  /* 0x000000b694947220 */ /* 0x080fe20000410000 */
[-C--:B------:R-:W-:Y:S01]  /*a330*/  FMUL.FTZ R149, R149, R182.reuse ;  /* 0x000000b695957220 */ /* 0x080fe20000410000 */
[-C--:B------:R-:W-:Y:S01]  /*a340*/  FMUL.FTZ R146, R146, R15.reuse ;  /* 0x0000000f92927220 */ /* 0x080fe20000410000 */
[-C--:B------:R-:W-:Y:S01]  /*a350*/  FMUL.FTZ R147, R147, R15.reuse ;  /* 0x0000000f93937220 */ /* 0x080fe20000410000 */
[----:B------:R-:W1:Y:S01]  /*a360*/  MUFU.EX2 R198, R198 ;  /* 0x000000c600c67308 */ /* 0x000e620000000800 */
[C---:B------:R-:W-:Y:S01]  /*a370*/  HMMA.16816.F32.BF16 R124, R4.reuse, R26, R124 ;  /* 0x0000001a047c723c */ /* 0x040fe2000004187c */
[----:B------:R-:W4:Y:S01]  /*a380*/  LDSM.16.MT88.4 R24, [R232+0x18800] ;  /* 0x01880000e818783b */ /* 0x000f220000004200 */
[-C--:B------:R-:W-:Y:S01]  /*a390*/  FMUL.FTZ R150, R150, R15.reuse ;  /* 0x0000000f96967220 */ /* 0x080fe20000410000 */
[-C--:B------:R-:W-:Y:S01]  /*a3a0*/  FMUL.FTZ R151, R151, R15.reuse ;  /* 0x0000000f97977220 */ /* 0x080fe20000410000 */
[----:B------:R-:W-:Y:S01]  /*a3b0*/  FFMA.FTZ R180, R249, R182, R180 ;  /* 0x000000b6f9b47223 */ /* 0x000fe200000100b4 */
[----:B------:R-:W-:Y:S01]  /*a3c0*/  FFMA.FTZ R15, R247, R15, R14 ;  /* 0x0000000ff70f7223 */ /* 0x000fe2000001000e */
[----:B---3--:R-:W-:Y:S01]  /*a3d0*/  HMMA.16816.F32.BF16 R128, R4, R20, R128 ;  /* 0x000000140480723c */ /* 0x008fe20000041880 */
[----:B------:R-:W-:Y:S01]  /*a3e0*/  MUFU.EX2 R199, R199 ;  /* 0x000000c700c77308 */ /* 0x000fe20000000800 */
[----:B------:R-:W-:Y:S01]  /*a3f0*/  FADD.FTZ R167, R167, R180 ;  /* 0x000000b4a7a77221 */ /* 0x000fe20000010000 */
[----:B------:R-:W-:-:S03]  /*a400*/  FADD.FTZ R15, R2, R15 ;  /* 0x0000000f020f7221 */ /* 0x000fc60000010000 */
[C---:B------:R-:W-:Y:S01]  /*a410*/  HMMA.16816.F32.BF16 R132, R4.reuse, R22, R132 ;  /* 0x000000160484723c */ /* 0x040fe20000041884 */
[----:B------:R-:W3:Y:S01]  /*a420*/  LDSM.16.MT88.4 R20, [R230+0x18800] ;  /* 0x01880000e614783b */ /* 0x000ee20000004200 */
[----:B------:R-:W-:Y:S01]  /*a430*/  FADD.FTZ R166, R166, R167 ;  /* 0x000000a7a6a67221 */ /* 0x000fe20000010000 */
[----:B------:R-:W4:Y:S01]  /*a440*/  MUFU.EX2 R200, R200 ;  /* 0x000000c800c87308 */ /* 0x000f220000000800 */
[----:B------:R-:W-:Y:S02]  /*a450*/  FADD.FTZ R0, R0, R15 ;  /* 0x0000000f00007221 */ /* 0x000fe40000010000 */
[----:B--2---:R-:W-:Y:S01]  /*a460*/  HMMA.16816.F32.BF16 R136, R4, R8, R136 ;  /* 0x000000080488723c */ /* 0x004fe20000041888 */
[----:B------:R-:W-:Y:S01]  /*a470*/  FADD.FTZ R166, R165, R166 ;  /* 0x000000a6a5a67221 */ /* 0x000fe20000010000 */
[----:B------:R-:W-:-:S03]  /*a480*/  FADD.FTZ R0, R181, R0 ;  /* 0x00000000b5007221 */ /* 0x000fc60000010000 */
[----:B------:R-:W-:Y:S01]  /*a490*/  MUFU.EX2 R204, R204 ;  /* 0x000000cc00cc7308 */ /* 0x000fe20000000800 */
[C---:B------:R-:W-:Y:S01]  /*a4a0*/  HMMA.16816.F32.BF16 R140, R4.reuse, R10, R140 ;  /* 0x0000000a048c723c */ /* 0x040fe2000004188c */
[----:B-----5:R-:W-:Y:S01]  /*a4b0*/  F2FP.BF16.F32.PACK_AB R8, R194, R193 ;  /* 0x000000c1c208723e */ /* 0x020fe200000010ff */
[----:B------:R-:W-:Y:S01]  /*a4c0*/  FADD.FTZ R193, R193, R166 ;  /* 0x000000a6c1c17221 */ /* 0x000fe20000010000 */
[----:B-1----:R-:W-:Y:S01]  /*a4d0*/  F2FP.BF16.F32.PACK_AB R9, R198, R197 ;  /* 0x000000c5c609723e */ /* 0x002fe200000010ff */
[----:B------:R-:W-:Y:S02]  /*a4e0*/  FADD.FTZ R197, R197, R0 ;  /* 0x00000000c5c57221 */ /* 0x000fe40000010000 */
[C---:B----4-:R-:W-:Y:S01]  /*a4f0*/  HMMA.16816.F32.BF16 R152, R4.reuse, R16, R152 ;  /* 0x000000100498723c */ /* 0x050fe20000041898 */
[----:B------:R-:W-:Y:S01]  /*a500*/  F2FP.BF16.F32.PACK_AB R10, R196, R195 ;  /* 0x000000c3c40a723e */ /* 0x000fe200000010ff */
[----:B------:R-:W1:Y:S01]  /*a510*/  MUFU.EX2 R209, R209 ;  /* 0x000000d100d17308 */ /* 0x000e620000000800 */
[----:B------:R-:W-:Y:S01]  /*a520*/  F2FP.BF16.F32.PACK_AB R11, R200, R199 ;  /* 0x000000c7c80b723e */ /* 0x000fe200000010ff */
[----:B------:R-:W-:Y:S01]  /*a530*/  FADD.FTZ R194, R194, R193 ;  /* 0x000000c1c2c27221 */ /* 0x000fe20000010000 */
[----:B------:R-:W-:Y:S01]  /*a540*/  FADD.FTZ R198, R198, R197 ;  /* 0x000000c5c6c67221 */ /* 0x000fe20000010000 */
[----:B------:R-:W-:Y:S01]  /*a550*/  HMMA.16816.F32.BF16 R116, R4, R18, R116 ;  /* 0x000000120474723c */ /* 0x000fe20000041874 */
[----:B------:R-:W2:Y:S01]  /*a560*/  LDSM.16.MT88.4 R16, [R229+0x18800] ;  /* 0x01880000e510783b */ /* 0x000ea20000004200 */
[----:B------:R-:W-:Y:S01]  /*a570*/  FADD.FTZ R195, R195, R194 ;  /* 0x000000c2c3c37221 */ /* 0x000fe20000010000 */
[----:B------:R-:W-:Y:S01]  /*a580*/  FADD.FTZ R199, R199, R198 ;  /* 0x000000c6c7c77221 */ /* 0x000fe20000010000 */
[----:B------:R-:W-:Y:S02]  /*a590*/  MUFU.EX2 R206, R206 ;  /* 0x000000ce00ce7308 */ /* 0x000fe40000000800 */
[----:B------:R-:W-:Y:S01]  /*a5a0*/  HMMA.16816.F32.BF16 R160, R8, R24, R160 ;  /* 0x0000001808a0723c */ /* 0x000fe200000418a0 */
[----:B------:R-:W-:Y:S01]  /*a5b0*/  FADD.FTZ R195, R196, R195 ;  /* 0x000000c3c4c37221 */ /* 0x000fe20000010000 */
[----:B------:R-:W-:-:S04]  /*a5c0*/  FADD.FTZ R199, R200, R199 ;  /* 0x000000c7c8c77221 */ /* 0x000fc80000010000 */
[C---:B------:R-:W-:Y:S01]  /*a5d0*/  HMMA.16816.F32.BF16 R156, R8.reuse, R26, R156 ;  /* 0x0000001a089c723c */ /* 0x040fe2000004189c */
[----:B------:R-:W4:Y:S01]  /*a5e0*/  LDSM.16.MT88.4 R24, [R229+0x1a800] ;  /* 0x01a80000e518783b */ /* 0x000f220000004200 */
[----:B------:R-:W-:Y:S04]  /*a5f0*/  MUFU.EX2 R211, R211 ;  /* 0x000000d300d37308 */ /* 0x000fe80000000800 */
[C---:B---3--:R-:W-:Y:S04]  /*a600*/  HMMA.16816.F32.BF16 R36, R8.reuse, R20, R36 ;  /* 0x000000140824723c */ /* 0x048fe80000041824 */
[----:B------:R-:W-:Y:S02]  /*a610*/  MUFU.EX2 R202, R202 ;  /* 0x000000ca00ca7308 */ /* 0x000fe40000000800 */
[----:B------:R-:W-:Y:S01]  /*a620*/  HMMA.16816.F32.BF16 R40, R8, R22, R40 ;  /* 0x000000160828723c */ /* 0x000fe20000041828 */
[----:B------:R-:W3:Y:S05]  /*a630*/  LDSM.16.MT88.4 R20, [R232+0x1c800] ;  /* 0x01c80000e814783b */ /* 0x000eea0000004200 */
[C---:B------:R-:W-:Y:S01]  /*a640*/  HMMA.16816.F32.BF16 R144, R4.reuse, R28, R144 ;  /* 0x0000001c0490723c */ /* 0x040fe20000041890 */
[----:B------:R-:W5:Y:S05]  /*a650*/  MUFU.EX2 R201, R201 ;  /* 0x000000c900c97308 */ /* 0x000f6a0000000800 */
[----:B------:R-:W-:Y:S01]  /*a660*/  HMMA.16816.F32.BF16 R148, R4, R30, R148 ;  /* 0x0000001e0494723c */ /* 0x000fe20000041894 */
[----:B------:R-:W1:Y:S02]  /*a670*/  LDSM.16.MT88.4 R4, [R228+0x18800] ;  /* 0x01880000e404783b */ /* 0x000e640000004200 */
[----:B------:R-:W-:Y:S02]  /*a680*/  MUFU.EX2 R188, R188 ;  /* 0x000000bc00bc7308 */ /* 0x000fe40000000800 */
[----:B------:R-:W-:Y:S01]  /*a690*/  LDSM.16.MT88.4 R28, [R228+0x1a800] ;  /* 0x01a80000e41c783b */ /* 0x000fe20000004200 */
[C---:B--2---:R-:W-:Y:S05]  /*a6a0*/  HMMA.16816.F32.BF16 R44, R8.reuse, R16, R44 ;  /* 0x00000010082c723c */ /* 0x044fea000004182c */
[----:B------:R-:W-:Y:S01]  /*a6b0*/  MUFU.EX2 R187, R187 ;  /* 0x000000bb00bb7308 */ /* 0x000fe20000000800 */
[C---:B------:R-:W-:Y:S01]  /*a6c0*/  HMMA.16816.F32.BF16 R48, R8.reuse, R18, R48 ;  /* 0x000000120830723c */ /* 0x040fe20000041830 */
[----:B------:R-:W2:Y:S05]  /*a6d0*/  LDSM.16.MT88.4 R16, [R230+0x1c800] ;  /* 0x01c80000e610783b */ /* 0x000eaa0000004200 */
[C---:B----4-:R-:W-:Y:S01]  /*a6e0*/  HMMA.16816.F32.BF16 R76, R8.reuse, R24, R76 ;  /* 0x00000018084c723c */ /* 0x050fe2000004184c */
[----:B------:R-:W-:Y:S05]  /*a6f0*/  MUFU.EX2 R185, R185 ;  /* 0x000000b900b97308 */ /* 0x000fea0000000800 */
        /* <DEDUP_REMOVED lines=10> */
[----:B------:R-:W5:Y:S05]  /*a7a0*/  LDSM.16.MT88.4 R168, [R228+0x1e800] ;  /* 0x01e80000e4a8783b */ /* 0x000f6a0000004200 */
[C---:B--2---:R-:W-:Y:S06]  /*a7b0*/  HMMA.16816.F32.BF16 R100, R8.reuse, R16, R100 ;  /* 0x000000100864723c */ /* 0x044fec0000041864 */
[C---:B------:R-:W-:Y:S01]  /*a7c0*/  HMMA.16816.F32.BF16 R104, R8.reuse, R18, R104 ;  /* 0x000000120868723c */ /* 0x040fe20000041868 */
[----:B------:R-:W-:Y:S05]  /*a7d0*/  LDSM.16.MT88.4 R16, [R228+0x19000] ;  /* 0x01900000e410783b */ /* 0x000fea0000004200 */
[C---:B----4-:R-:W-:Y:S06]  /*a7e0*/  HMMA.16816.F32.BF16 R152, R8.reuse, R24, R152 ;  /* 0x000000180898723c */ /* 0x050fec0000041898 */
        /* <DEDUP_REMOVED lines=8> */
[C---:B------:R-:W-:Y:S01]  /*a870*/  HMMA.16816.F32.BF16 R120, R8.reuse, R176, R120 ;  /* 0x000000b00878723c */ /* 0x040fe20000041878 */
[----:B------:R-:W-:Y:S05]  /*a880*/  MUFU.EX2 R176, R207 ;  /* 0x000000cf00b07308 */ /* 0x000fea0000000800 */
[----:B-1----:R-:W-:Y:S01]  /*a890*/  HMMA.16816.F32.BF16 R108, R8, R4, R108 ;  /* 0x00000004086c723c */ /* 0x002fe2000004186c */
[----:B------:R-:W-:-:S05]  /*a8a0*/  FFMA.FTZ R177, R205, UR21, -R184 ;  /* 0x00000015cdb17c23 */ /* 0x000fca00080108b8 */
[C---:B------:R-:W-:Y:S01]  /*a8b0*/  HMMA.16816.F32.BF16 R112, R8.reuse, R6, R112 ;  /* 0x000000060870723c */ /* 0x040fe20000041870 */
[----:B------:R-:W1:Y:S01]  /*a8c0*/  MUFU.EX2 R177, R177 ;  /* 0x000000b100b17308 */ /* 0x000e620000000800 */
[----:B------:R-:W-:Y:S01]  /*a8d0*/  F2FP.BF16.F32.PACK_AB R4, R209, R204 ;  /* 0x000000ccd104723e */ /* 0x000fe200000010ff */
[----:B------:R-:W-:Y:S01]  /*a8e0*/  FADD.FTZ R204, R204, R195 ;  /* 0x000000c3cccc7221 */ /* 0x000fe20000010000 */
[----:B-----5:R-:W-:Y:S01]  /*a8f0*/  F2FP.BF16.F32.PACK_AB R5, R201, R202 ;  /* 0x000000cac905723e */ /* 0x020fe200000010ff */
[----:B------:R-:W-:Y:S01]  /*a900*/  FADD.FTZ R202, R202, R199 ;  /* 0x000000c7caca7221 */ /* 0x000fe20000010000 */
[----:B------:R-:W-:Y:S01]  /*a910*/  HMMA.16816.F32.BF16 R84, R8, R28, R84 ;  /* 0x0000001c0854723c */ /* 0x000fe20000041854 */
[----:B------:R-:W-:Y:S01]  /*a920*/  F2FP.BF16.F32.PACK_AB R6, R211, R206 ;  /* 0x000000ced306723e */ /* 0x000fe200000010ff */
[----:B------:R-:W-:Y:S01]  /*a930*/  FADD.FTZ R209, R209, R204 ;  /* 0x000000ccd1d17221 */ /* 0x000fe20000010000 */
[----:B------:R-:W-:-:S03]  /*a940*/  FADD.FTZ R201, R201, R202 ;  /* 0x000000cac9c97221 */ /* 0x000fc60000010000 */
[----:B------:R-:W-:Y:S01]  /*a950*/  HMMA.16816.F32.BF16 R88, R8, R30, R88 ;  /* 0x0000001e0858723c */ /* 0x000fe20000041858 */
[----:B------:R-:W5:Y:S01]  /*a960*/  LDSM.16.MT88.4 R28, [R230+0x19000] ;  /* 0x01900000e61c783b */ /* 0x000f620000004200 */
[----:B------:R-:W-:Y:S01]  /*a970*/  FADD.FTZ R206, R206, R209 ;  /* 0x000000d1cece7221 */ /* 0x000fe20000010000 */
[----:B-1----:R-:W-:-:S03]  /*a980*/  F2FP.BF16.F32.PACK_AB R7, R177, R176 ;  /* 0x000000b0b107723e */ /* 0x002fc600000010ff */
[----:B------:R-:W-:Y:S01]  /*a990*/  HMMA.16816.F32.BF16 R124, R8, R178, R124 ;  /* 0x000000b2087c723c */ /* 0x000fe2000004187c */
[----:B------:R-:W-:Y:S01]  /*a9a0*/  FADD.FTZ R176, R176, R201 ;  /* 0x000000c9b0b07221 */ /* 0x000fe20000010000 */
[----:B------:R-:W-:-:S03]  /*a9b0*/  FADD.FTZ R211, R211, R206 ;  /* 0x000000ced3d37221 */ /* 0x000fc60000010000 */
[----:B------:R-:W-:Y:S01]  /*a9c0*/  FADD.FTZ R177, R177, R176 ;  /* 0x000000b0b1b17221 */ /* 0x000fe20000010000 */
        /* <DEDUP_REMOVED lines=10> */
[----:B------:R-:W1:Y:S02]  /*aa70*/  MUFU.EX2 R179, R179 ;  /* 0x000000b300b37308 */ /* 0x000e640000000800 */
[----:B------:R-:W-:Y:S01]  /*aa80*/  HMMA.16816.F32.BF16 R148, R8, R170, R148 ;  /* 0x000000aa0894723c */ /* 0x000fe20000041894 */
[----:B------:R-:W-:Y:S04]  /*aa90*/  LDSM.16.MT88.4 R8, [R228+0x1d000] ;  /* 0x01d00000e408783b */ /* 0x000fe80000004200 */
[----:B------:R-:W-:Y:S01]  /*aaa0*/  LDSM.16.MT88.4 R168, [R229+0x1b000] ;  /* 0x01b00000e5a8783b */ /* 0x000fe20000004200 */
[C---:B--2---:R-:W-:Y:S01]  /*aab0*/  HMMA.16816.F32.BF16 R44, R4.reuse, R24, R44 ;  /* 0x00000018042c723c */ /* 0x044fe2000004182c */
[----:B------:R-:W-:Y:S05]  /*aac0*/  MUFU.EX2 R191, R191 ;  /* 0x000000bf00bf7308 */ /* 0x000fea0000000800 */
[C---:B------:R-:W-:Y:S01]  /*aad0*/  HMMA.16816.F32.BF16 R48, R4.reuse, R26, R48 ;  /* 0x0000001a0430723c */ /* 0x040fe20000041830 */
[----:B------:R-:W2:Y:S02]  /*aae0*/  LDSM.16.MT88.4 R24, [R230+0x1d000] ;  /* 0x01d00000e618783b */ /* 0x000ea40000004200 */
[----:B------:R-:W1:Y:S03]  /*aaf0*/  MUFU.EX2 R186, R186 ;  /* 0x000000ba00ba7308 */ /* 0x000e660000000800 */
[C---:B------:R-:W-:Y:S05]  /*ab00*/  HMMA.16816.F32.BF16 R52, R4.reuse, R16, R52 ;  /* 0x000000100434723c */ /* 0x040fea0000041834 */
[----:B------:R-:W1:Y:S01]  /*ab10*/  MUFU.EX2 R184, R184 ;  /* 0x000000b800b87308 */ /* 0x000e620000000800 */
[C---:B------:R-:W-:Y:S01]  /*ab20*/  HMMA.16816.F32.BF16 R56, R4.reuse, R18, R56 ;  /* 0x000000120438723c */ /* 0x040fe20000041838 */
[----:B------:R-:W1:Y:S05]  /*ab30*/  LDSM.16.MT88.4 R16, [R229+0x1d000] ;  /* 0x01d00000e510783b */ /* 0x000e6a0000004200 */
[C---:B----4-:R-:W-:Y:S06]  /*ab40*/  HMMA.16816.F32.BF16 R160, R4.reuse, R32, R160 ;  /* 0x0000002004a0723c */ /* 0x050fec00000418a0 */
        /* <DEDUP_REMOVED lines=14> */
[C---:B------:R-:W-:Y:S06]  /*ac30*/  HMMA.16816.F32.BF16 R152, R4.reuse, R8, R152 ;  /* 0x000000080498723c */ /* 0x040fec0000041898 */
        /* <DEDUP_REMOVED lines=38> */
[----:B------:R-:W-:-:S04]  /*aea0*/  FADD.FTZ R247, R184, R185 ;  /* 0x000000b9b8f77221 */ /* 0x000fc80000010000 */
        /* <DEDUP_REMOVED lines=31> */
[C---:B-1----:R-:W-:Y:S06]  /*b0a0*/  HMMA.16816.F32.BF16 R120, R4.reuse, R16, R120 ;  /* 0x000000100478723c */ /* 0x042fec0000041878 */
[C---:B------:R-:W-:Y:S06]  /*b0b0*/  HMMA.16816.F32.BF16 R124, R4.reuse, R18, R124 ;  /* 0x00000012047c723c */ /* 0x040fec000004187c */
[C---:B------:R-:W-:Y:S06]  /*b0c0*/  HMMA.16816.F32.BF16 R128, R4.reuse, R8, R128 ;  /* 0x000000080480723c */ /* 0x040fec0000041880 */
[C---:B------:R-:W-:Y:S06]  /*b0d0*/  HMMA.16816.F32.BF16 R132, R4.reuse, R10, R132 ;  /* 0x0000000a0484723c */ /* 0x040fec0000041884 */
[C---:B----4-:R-:W-:Y:S06]  /*b0e0*/  HMMA.16816.F32.BF16 R136, R4.reuse, R32, R136 ;  /* 0x000000200488723c */ /* 0x050fec0000041888 */
[C---:B------:R-:W-:Y:S06]  /*b0f0*/  HMMA.16816.F32.BF16 R140, R4.reuse, R34, R140 ;  /* 0x00000022048c723c */ /* 0x040fec000004188c */
[C---:B---3--:R-:W-:Y:S06]  /*b100*/  HMMA.16816.F32.BF16 R144, R4.reuse, R20, R144 ;  /* 0x000000140490723c */ /* 0x048fec0000041890 */
[----:B------:R-:W-:Y:S01]  /*b110*/  HMMA.16816.F32.BF16 R148, R4, R22, R148 ;  /* 0x000000160494723c */ /* 0x000fe20000041894 */
[----:B------:R-:W-:-:S08]  /*b120*/  NOP ;  /* 0x0000000000007918 */ /* 0x000fd00000000000 */
[----:B------:R-:W-:-:S15]  /*b130*/  @P0 BRA `(.L_x_179) ;  /* 0x0000000000040947 */ /* 0x000fde0003800000 */
.L_x_176:
[----:B------:R-:W-:-:S12]  /*b140*/  UIADD3 UR16, UR22, -0x1, URZ ;  /* 0xffffffff16107890 */ /* 0x000fd8000fffe03f */
.L_x_179:
[----:B------:R-:W-:-:S13]  /*b150*/  ISETP.LE.AND P0, PT, RZ, UR16, PT ;  /* 0x00000010ff007c0c */ /* 0x000fda000bf03270 */
[----:B------:R-:W-:Y:S05]  /*b160*/  @!P0 BRA `(.L_x_180) ;  /* 0x0000003000008947 */ /* 0x000fea0003800000 */
[----:B------:R-:W-:Y:S01]  /*b170*/  USHF.L.U64.HI UR23, UR6, 0x5, UR7 ;  /* 0x0000000506177899 */ /* 0x000fe20008010207 */
[----:B------:R-:W-:Y:S01]  /*b180*/  MOV R0, R3 ;  /* 0x0000000300007202 */ /* 0x000fe20000000f00 */
[----:B------:R-:W-:Y:S01]  /*b190*/  USHF.L.U32 UR24, UR6, 0x5, URZ ;  /* 0x0000000506187899 */ /* 0x000fe2000800063f */
[----:B------:R-:W-:Y:S01]  /*b1a0*/  MOV R165, R164 ;  /* 0x000000a400a57202 */ /* 0x000fe20000000f00 */
[----:B------:R-:W-:Y:S01]  /*b1b0*/  USHF.L.U64.HI UR5, UR6, 0x6, UR7 ;  /* 0x0000000606057899 */ /* 0x000fe20008010207 */
[----:B------:R-:W-:Y:S01]  /*b1c0*/  MOV R242, R12 ;  /* 0x0000000c00f27202 */ /* 0x000fe20000000f00 */
        /* <DEDUP_REMOVED lines=8> */
.L_x_183:
        /* <DEDUP_REMOVED lines=13> */
[----:B------:R-:W-:Y:S04]  /*b320*/  LEA.HI.X R167, R164, UR7, R3, 0x1, P2 ;  /* 0x00000007a4a77c11 */ /* 0x000fe800090f0c03 */
        /* <DEDUP_REMOVED lines=14> */
.L_x_181:
        /* <DEDUP_REMOVED lines=16> */
[----:B------:R-:W-:Y:S01]  /*b510*/  ISETP.LT.AND P0, PT, RZ, UR16, PT ;  /* 0x00000010ff007c0c */ /* 0x000fe2000bf01270 */
        /* <DEDUP_REMOVED lines=11> */
[----:B------:R-:W5:Y:S04]  /*b5d0*/  LDSM.16.M88.4 R184, [R237+0x11800] ;  /* 0x01180000edb8783b */ /* 0x000f680000000200 */
[----:B------:R-:W0:Y:S04]  /*b5e0*/  LDGDEPBAR ;  /* 0x00000000000079af */ /* 0x000e280000000000 */
[----:B------:R-:W-:Y:S04]  /*b5f0*/  LDSM.16.M88.4 R188, [R236] ;  /* 0x00000000ecbc783b */ /* 0x000fe80000000200 */
[----:B------:R-:W1:Y:S04]  /*b600*/  LDSM.16.M88.4 R192, [R235] ;  /* 0x00000000ebc0783b */ /* 0x000e680000000200 */
[----:B------:R-:W1:Y:S04]  /*b610*/  LDSM.16.M88.4 R196, [R227] ;  /* 0x00000000e3c4783b */ /* 0x000e680000000200 */
[----:B------:R-:W1:Y:S04]  /*b620*/  LDSM.16.M88.4 R200, [R226] ;  /* 0x00000000e2c8783b */ /* 0x000e680000000200 */
[----:B------:R-:W-:Y:S01]  /*b630*/  LDSM.16.M88.4 R204, [R231+0x10000] ;  /* 0x01000000e7cc783b */ /* 0x000fe20000000200 */
[C---:B--2---:R-:W-:Y:S03]  /*b640*/  HMMA.16816.F32.BF16 R4, R168.reuse, R172, RZ ;  /* 0x000000aca804723c */ /* 0x044fe600000418ff */
[----:B------:R-:W-:Y:S03]  /*b650*/  LDSM.16.M88.4 R208, [R231+0x10800] ;  /* 0x01080000e7d0783b */ /* 0x000fe60000000200 */
[C---:B------:R-:W-:Y:S01]  /*b660*/  HMMA.16816.F32.BF16 R8, R168.reuse, R174, RZ ;  /* 0x000000aea808723c */ /* 0x040fe200000418ff */
[----:B------:R-:W2:Y:S05]  /*b670*/  LDSM.16.M88.4 R172, [R225] ;  /* 0x00000000e1ac783b */ /* 0x000eaa0000000200 */
[C---:B---3--:R-:W-:Y:S06]  /*b680*/  HMMA.16816.F32.BF16 R12, R168.reuse, R176, RZ ;  /* 0x000000b0a80c723c */ /* 0x048fec00000418ff */
[C---:B------:R-:W-:Y:S01]  /*b690*/  HMMA.16816.F32.BF16 R16, R168.reuse, R178, RZ ;  /* 0x000000b2a810723c */ /* 0x040fe200000418ff */
[----:B------:R-:W3:Y:S05]  /*b6a0*/  LDSM.16.M88.4 R176, [R234] ;  /* 0x00000000eab0783b */ /* 0x000eea0000000200 */
[C---:B----4-:R-:W-:Y:S06]  /*b6b0*/  HMMA.16816.F32.BF16 R20, R168.reuse, R180, RZ ;  /* 0x000000b4a814723c */ /* 0x050fec00000418ff */
[C---:B------:R-:W-:Y:S01]  /*b6c0*/  HMMA.16816.F32.BF16 R24, R168.reuse, R182, RZ ;  /* 0x000000b6a818723c */ /* 0x040fe200000418ff */
[----:B------:R-:W4:Y:S05]  /*b6d0*/  LDSM.16.M88.4 R180, [R231+0x11000] ;  /* 0x01100000e7b4783b */ /* 0x000f2a0000000200 */
[C---:B-----5:R-:W-:Y:S06]  /*b6e0*/  HMMA.16816.F32.BF16 R28, R168.reuse, R184, RZ ;  /* 0x000000b8a81c723c */ /* 0x060fec00000418ff */
[----:B------:R-:W-:Y:S01]  /*b6f0*/  HMMA.16816.F32.BF16 R32, R168, R186, RZ ;  /* 0x000000baa820723c */ /* 0x000fe200000418ff */
[----:B------:R-:W5:Y:S04]  /*b700*/  LDSM.16.M88.4 R168, [R231+0x11800] ;  /* 0x01180000e7a8783b */ /* 0x000f680000000200 */
[----:B------:R-:W-:Y:S01]  /*b710*/  LDSM.16.M88.4 R184, [R233] ;  /* 0x00000000e9b8783b */ /* 0x000fe20000000200 */
[C---:B-1----:R-:W-:Y:S06]  /*b720*/  HMMA.16816.F32.BF16 R4, R188.reuse, R192, R4 ;  /* 0x000000c0bc04723c */ /* 0x042fec0000041804 */
[C---:B------:R-:W-:Y:S01]  /*b730*/  HMMA.16816.F32.BF16 R8, R188.reuse, R194, R8 ;  /* 0x000000c2bc08723c */ /* 0x040fe20000041808 */
[----:B------:R-:W1:Y:S05]  /*b740*/  LDSM.16.M88.4 R192, [R224] ;  /* 0x00000000e0c0783b */ /* 0x000e6a0000000200 */
[C---:B------:R-:W-:Y:S06]  /*b750*/  HMMA.16816.F32.BF16 R12, R188.reuse, R196, R12 ;  /* 0x000000c4bc0c723c */ /* 0x040fec000004180c */
[C---:B------:R-:W-:Y:S01]  /*b760*/  HMMA.16816.F32.BF16 R16, R188.reuse, R198, R16 ;  /* 0x000000c6bc10723c */ /* 0x040fe20000041810 */
[----:B------:R-:W1:Y:S05]  /*b770*/  LDSM.16.M88.4 R196, [R224+0x800] ;  /* 0x00080000e0c4783b */ /* 0x000e6a0000000200 */
[C---:B------:R-:W-:Y:S06]  /*b780*/  HMMA.16816.F32.BF16 R20, R188.reuse, R200, R20 ;  /* 0x000000c8bc14723c */ /* 0x040fec0000041814 */
        /* <DEDUP_REMOVED lines=11> */
[----:B------:R-:W3:Y:S05]  /*b840*/  LDSM.16.M88.4 R208, [R237+0x12800] ;  /* 0x01280000edd0783b */ /* 0x000eea0000000200 */
[C---:B----4-:R-:W-:Y:S06]  /*b850*/  HMMA.16816.F32.BF16 R20, R176.reuse, R180, R20 ;  /* 0x000000b4b014723c */ /* 0x050fec0000041814 */
[C---:B------:R-:W-:Y:S01]  /*b860*/  HMMA.16816.F32.BF16 R24, R176.reuse, R182, R24 ;  /* 0x000000b6b018723c */ /* 0x040fe20000041818 */
[----:B------:R-:W4:Y:S05]  /*b870*/  LDSM.16.M88.4 R180, [R237+0x13000] ;  /* 0x01300000edb4783b */ /* 0x000f2a0000000200 */
[C---:B-----5:R-:W-:Y:S06]  /*b880*/  HMMA.16816.F32.BF16 R28, R176.reuse, R168, R28 ;  /* 0x000000a8b01c723c */ /* 0x060fec000004181c */
[----:B------:R-:W-:Y:S01]  /*b890*/  HMMA.16816.F32.BF16 R32, R176, R170, R32 ;  /* 0x000000aab020723c */ /* 0x000fe20000041820 */
[----:B------:R-:W5:Y:S04]  /*b8a0*/  LDSM.16.M88.4 R168, [R237+0x13800] ;  /* 0x01380000eda8783b */ /* 0x000f680000000200 */
[----:B------:R-:W-:Y:S01]  /*b8b0*/  LDSM.16.M88.4 R176, [R236+0x4000] ;  /* 0x00400000ecb0783b */ /* 0x000fe20000000200 */
[C---:B-1----:R-:W-:Y:S06]  /*b8c0*/  HMMA.16816.F32.BF16 R4, R184.reuse, R192, R4 ;  /* 0x000000c0b804723c */ /* 0x042fec0000041804 */
[C---:B------:R-:W-:Y:S01]  /*b8d0*/  HMMA.16816.F32.BF16 R8, R184.reuse, R194, R8 ;  /* 0x000000c2b808723c */ /* 0x040fe20000041808 */
[----:B------:R-:W1:Y:S05]  /*b8e0*/  LDSM.16.M88.4 R192, [R223] ;  /* 0x00000000dfc0783b */ /* 0x000e6a0000000200 */
[C---:B------:R-:W-:Y:S06]  /*b8f0*/  HMMA.16816.F32.BF16 R12, R184.reuse, R196, R12 ;  /* 0x000000c4b80c723c */ /* 0x040fec000004180c */
[C---:B------:R-:W-:Y:S01]  /*b900*/  HMMA.16816.F32.BF16 R16, R184.reuse, R198, R16 ;  /* 0x000000c6b810723c */ /* 0x040fe20000041810 */
[----:B------:R-:W1:Y:S05]  /*b910*/  LDSM.16.M88.4 R196, [R222] ;  /* 0x00000000dec4783b */ /* 0x000e6a0000000200 */
[C---:B------:R-:W-:Y:S06]  /*b920*/  HMMA.16816.F32.BF16 R20, R184.reuse, R200, R20 ;  /* 0x000000c8b814723c */ /* 0x040fec0000041814 */
[C---:B------:R-:W-:Y:S01]  /*b930*/  HMMA.16816.F32.BF16 R24, R184.reuse, R202, R24 ;  /* 0x000000cab818723c */ /* 0x040fe20000041818 */
[----:B------:R-:W1:Y:S05]  /*b940*/  LDSM.16.M88.4 R200, [R221] ;  /* 0x00000000ddc8783b */ /* 0x000e6a0000000200 */
[C---:B--2---:R-:W-:Y:S06]  /*b950*/  HMMA.16816.F32.BF16 R28, R184.reuse, R172, R28 ;  /* 0x000000acb81c723c */ /* 0x044fec000004181c */
[----:B------:R-:W-:Y:S01]  /*b960*/  HMMA.16816.F32.BF16 R32, R184, R174, R32 ;  /* 0x000000aeb820723c */ /* 0x000fe20000041820 */
[----:B------:R-:W2:Y:S04]  /*b970*/  LDSM.16.M88.4 R172, [R220] ;  /* 0x00000000dcac783b */ /* 0x000ea80000000200 */
        /* <DEDUP_REMOVED lines=81> */
[----:B------:R-:W-:Y:S05]  /*be90*/  LDSM.16.M88.4 R204, [R237+0x16800] ;  /* 0x01680000edcc783b */ /* 0x000fea0000000200 */
[C---:B------:R-:W-:Y:S06]  /*bea0*/  HMMA.16816.F32.BF16 R12, R188.reuse, R208, R12 ;  /* 0x000000d0bc0c723c */ /* 0x040fec000004180c */
[C---:B------:R-:W-:Y:S01]  /*beb0*/  HMMA.16816.F32.BF16 R16, R188.reuse, R210, R16 ;  /* 0x000000d2bc10723c */ /* 0x040fe20000041810 */
[----:B------:R-:W-:Y:S05]  /*bec0*/  LDSM.16.M88.4 R208, [R231+0x16000] ;  /* 0x01600000e7d0783b */ /* 0x000fea0000000200 */
[C---:B----4-:R-:W-:Y:S06]  /*bed0*/  HMMA.16816.F32.BF16 R20, R188.reuse, R180, R20 ;  /* 0x000000b4bc14723c */ /* 0x050fec0000041814 */
[C---:B------:R-:W-:Y:S01]  /*bee0*/  HMMA.16816.F32.BF16 R24, R188.reuse, R182, R24 ;  /* 0x000000b6bc18723c */ /* 0x040fe20000041818 */
[----:B------:R-:W3:Y:S05]  /*bef0*/  LDSM.16.M88.4 R180, [R238+0xc000] ;  /* 0x00c00000eeb4783b */ /* 0x000eea0000000200 */
[C---:B-----5:R-:W-:Y:S06]  /*bf00*/  HMMA.16816.F32.BF16 R28, R188.reuse, R168, R28 ;  /* 0x000000a8bc1c723c */ /* 0x060fec000004181c */
[----:B------:R-:W-:Y:S01]  /*bf10*/  HMMA.16816.F32.BF16 R32, R188, R170, R32 ;  /* 0x000000aabc20723c */ /* 0x000fe20000041820 */
[----:B------:R-:W4:Y:S04]  /*bf20*/  LDSM.16.M88.4 R168, [R237+0x17000] ;  /* 0x01700000eda8783b */ /* 0x000f280000000200 */
[----:B------:R-:W5:Y:S01]  /*bf30*/  LDSM.16.M88.4 R188, [R237+0x17800] ;  /* 0x01780000edbc783b */ /* 0x000f620000000200 */
[C---:B-1----:R-:W-:Y:S06]  /*bf40*/  HMMA.16816.F32.BF16 R4, R176.reuse, R192, R4 ;  /* 0x000000c0b004723c */ /* 0x042fec0000041804 */
[C---:B------:R-:W-:Y:S01]  /*bf50*/  HMMA.16816.F32.BF16 R8, R176.reuse, R194, R8 ;  /* 0x000000c2b008723c */ /* 0x040fe20000041808 */
[----:B------:R-:W-:Y:S05]  /*bf60*/  LDSM.16.M88.4 R192, [R236+0xc000] ;  /* 0x00c00000ecc0783b */ /* 0x000fea0000000200 */
        /* <DEDUP_REMOVED lines=9> */
[----:B------:R-:W2:Y:S01]  /*c000*/  LDSM.16.M88.4 R176, [R212] ;  /* 0x00000000d4b0783b */ /* 0x000ea20000000200 */
        /* <DEDUP_REMOVED lines=9> */
[C---:B-----5:R-:W-:Y:S06]  /*c0a0*/  HMMA.16816.F32.BF16 R28, R180.reuse, R188, R28 ;  /* 0x000000bcb41c723c */ /* 0x060fec000004181c */
[----:B------:R-:W-:Y:S01]  /*c0b0*/  HMMA.16816.F32.BF16 R32, R180, R190, R32 ;  /* 0x000000beb420723c */ /* 0x000fe20000041820 */
[----:B------:R-:W5:Y:S04]  /*c0c0*/  LDSM.16.M88.4 R180, [R231+0x17000] ;  /* 0x01700000e7b4783b */ /* 0x000f680000000200 */
[----:B------:R-:W5:Y:S01]  /*c0d0*/  LDSM.16.M88.4 R188, [R231+0x17800] ;  /* 0x01780000e7bc783b */ /* 0x000f620000000200 */
[C---:B-1----:R-:W-:Y:S06]  /*c0e0*/  HMMA.16816.F32.BF16 R4, R192.reuse, R196, R4 ;  /* 0x000000c4c004723c */ /* 0x042fec0000041804 */
[C---:B------:R-:W-:Y:S01]  /*c0f0*/  HMMA.16816.F32.BF16 R8, R192.reuse, R198, R8 ;  /* 0x000000c6c008723c */ /* 0x040fe20000041808 */
[----:B------:R-:W1:Y:S05]  /*c100*/  LDSM.16.M88.4 R196, [R233+0xc000] ;  /* 0x00c00000e9c4783b */ /* 0x000e6a0000000200 */
[C---:B------:R-:W-:Y:S06]  /*c110*/  HMMA.16816.F32.BF16 R12, R192.reuse, R200, R12 ;  /* 0x000000c8c00c723c */ /* 0x040fec000004180c */
[C---:B------:R-:W-:Y:S06]  /*c120*/  HMMA.16816.F32.BF16 R16, R192.reuse, R202, R16 ;  /* 0x000000cac010723c */ /* 0x040fec0000041810 */
[C---:B--2---:R-:W-:Y:S06]  /*c130*/  HMMA.16816.F32.BF16 R20, R192.reuse, R172, R20 ;  /* 0x000000acc014723c */ /* 0x044fec0000041814 */
[C---:B------:R-:W-:Y:S01]  /*c140*/  HMMA.16816.F32.BF16 R24, R192.reuse, R174, R24 ;  /* 0x000000aec018723c */ /* 0x040fe20000041818 */
[----:B------:R-:W2:Y:S05]  /*c150*/  LDSM.16.M88.4 R172, [R224+0x6800] ;  /* 0x00680000e0ac783b */ /* 0x000eaa0000000200 */
[C---:B------:R-:W-:Y:S06]  /*c160*/  HMMA.16816.F32.BF16 R28, R192.reuse, R176, R28 ;  /* 0x000000b0c01c723c */ /* 0x040fec000004181c */
[----:B------:R-:W-:Y:S01]  /*c170*/  HMMA.16816.F32.BF16 R32, R192, R178, R32 ;  /* 0x000000b2c020723c */ /* 0x000fe20000041820 */
[----:B------:R-:W-:Y:S05]  /*c180*/  LDSM.16.M88.4 R176, [R224+0x7800] ;  /* 0x00780000e0b0783b */ /* 0x000fea0000000200 */
[C---:B---3--:R-:W-:Y:S06]  /*c190*/  HMMA.16816.F32.BF16 R4, R184.reuse, R208, R4 ;  /* 0x000000d0b804723c */ /* 0x048fec0000041804 */
[C---:B------:R-:W-:Y:S06]  /*c1a0*/  HMMA.16816.F32.BF16 R8, R184.reuse, R210, R8 ;  /* 0x000000d2b808723c */ /* 0x040fec0000041808 */
[C---:B----4-:R-:W-:Y:S06]  /*c1b0*/  HMMA.16816.F32.BF16 R12, R184.reuse, R168, R12 ;  /* 0x000000a8b80c723c */ /* 0x050fec000004180c */
[C---:B------:R-:W-:Y:S01]  /*c1c0*/  HMMA.16816.F32.BF16 R16, R184.reuse, R170, R16 ;  /* 0x000000aab810723c */ /* 0x040fe20000041810 */
[----:B------:R-:W3:Y:S01]  /*c1d0*/  LDSM.16.M88.4 R168, [R224+0x7000] ;  /* 0x00700000e0a8783b */ /* 0x000ee20000000200 */
[----:B------:R-:W-:Y:S04]  /*c1e0*/  DEPBAR.LE SB0, 0x0 ;  /* 0x000080000000791a */ /* 0x000fe80000000000 */
[C---:B-----5:R-:W-:Y:S01]  /*c1f0*/  HMMA.16816.F32.BF16 R20, R184.reuse, R180, R20 ;  /* 0x000000b4b814723c */ /* 0x060fe20000041814 */
[----:B------:R-:W-:Y:S05]  /*c200*/  BAR.SYNC.DEFER_BLOCKING 0x0 ;  /* 0x0000000000007b1d */ /* 0x000fea0000010000 */
[C---:B------:R-:W-:Y:S06]  /*c210*/  HMMA.16816.F32.BF16 R24, R184.reuse, R182, R24 ;  /* 0x000000b6b818723c */ /* 0x040fec0000041818 */
[C---:B------:R-:W-:Y:S06]  /*c220*/  HMMA.16816.F32.BF16 R28, R184.reuse, R188, R28 ;  /* 0x000000bcb81c723c */ /* 0x040fec000004181c */
[----:B------:R-:W-:Y:S06]  /*c230*/  HMMA.16816.F32.BF16 R32, R184, R190, R32 ;  /* 0x000000beb820723c */ /* 0x000fec0000041820 */
[C---:B-1----:R-:W-:Y:S06]  /*c240*/  HMMA.16816.F32.BF16 R4, R196.reuse, R204, R4 ;  /* 0x000000ccc404723c */ /* 0x042fec0000041804 */
[C---:B------:R-:W-:Y:S06]  /*c250*/  HMMA.16816.F32.BF16 R8, R196.reuse, R206, R8 ;  /* 0x000000cec408723c */ /* 0x040fec0000041808 */
[C---:B--2---:R-:W-:Y:S06]  /*c260*/  HMMA.16816.F32.BF16 R12, R196.reuse, R172, R12 ;  /* 0x000000acc40c723c */ /* 0x044fec000004180c */
[C---:B------:R-:W-:Y:S06]  /*c270*/  HMMA.16816.F32.BF16 R16, R196.reuse, R174, R16 ;  /* 0x000000aec410723c */ /* 0x040fec0000041810 */
[----:B------:R-:W-:Y:S01]  /*c280*/  FMNMX.FTZ R164, R4, R165, !PT ;  /* 0x000000a504a47209 */ /* 0x000fe20007810000 */
[C---:B---3--:R-:W-:Y:S04]  /*c290*/  HMMA.16816.F32.BF16 R20, R196.reuse, R168, R20 ;  /* 0x000000a8c414723c */ /* 0x048fe80000041814 */
        /* <DEDUP_REMOVED lines=34> */
.L_x_182:
        /* <DEDUP_REMOVED lines=459> */
.L_x_180:
        /* <DEDUP_REMOVED lines=11> */
[----:B------:R-:W1:Y:S04]  /*e220*/  SHFL.BFLY PT, R9, R2, 0x1, 0x1f ;  /* 0x0c201f0002097f89 */ /* 0x000e6800000e0000 */
        /* <DEDUP_REMOVED lines=128> */
[----:B------:R-:W-:Y:S01]  /*ea30*/  F2FP.BF16.F32.PACK_AB R36, R37, R36 ;  /* 0x000000242524723e */ /* 0x000fe200000010ff */
[----:B------:R1:W-:Y:S01]  /*ea40*/  STS [R5], R160 ;  /* 0x000000a005007388 */ /* 0x0003e20000000800 */
[----:B------:R-:W-:Y:S01]  /*ea50*/  F2FP.BF16.F32.PACK_AB R38, R39, R38 ;  /* 0x000000262726723e */ /* 0x000fe200000010ff */
[----:B------:R-:W-:Y:S01]  /*ea60*/  @UP0 ULDC.64 UR4, c[0x0][0x298] ;  /* 0x0000a60000040ab9 */ /* 0x000fe20000000a00 */
[----:B------:R-:W-:Y:S01]  /*ea70*/  IADD3 R13, R5, R6, RZ ;  /* 0x00000006050d7210 */ /* 0x000fe20007ffe0ff */
[----:B------:R1:W-:Y:S01]  /*ea80*/  STS [R5+0x400], R162 ;  /* 0x000400a205007388 */ /* 0x0003e20000000800 */
[----:B------:R-:W-:Y:S01]  /*ea90*/  F2FP.BF16.F32.PACK_AB R40, R41, R40 ;  /* 0x000000282928723e */ /* 0x000fe200000010ff */
[----:B------:R-:W-:Y:S01]  /*eaa0*/  @UP0 UIMAD.WIDE.U32 UR8, UR13, UR4, URZ ;  /* 0x000000040d0802a5 */ /* 0x000fe2000f8e003f */
        /* <DEDUP_REMOVED lines=124> */
.L_x_184:
        /* <DEDUP_REMOVED lines=24> */
.L_x_185:
        /* <DEDUP_REMOVED lines=122> */
.L_x_187:
[----:B------:R-:W-:Y:S05]  /*fb90*/  BSYNC B0 ;  /* 0x0000000000007941 */ /* 0x000fea0003800000 */
.L_x_186:
        /* <DEDUP_REMOVED lines=32> */
.L_x_189:
[----:B------:R-:W-:Y:S05]  /*fda0*/  BSYNC B0 ;  /* 0x0000000000007941 */ /* 0x000fea0003800000 */
.L_x_188:
        /* <DEDUP_REMOVED lines=22> */
.L_x_191:
[----:B------:R-:W-:Y:S05]  /*ff10*/  BSYNC B0 ;  /* 0x0000000000007941 */ /* 0x000fea0003800000 */
.L_x_190:
        /* <DEDUP_REMOVED lines=22> */
.L_x_193:
[----:B------:R-:W-:Y:S05]  /*10080*/  BSYNC B0 ;  /* 0x0000000000007941 */ /* 0x000fea0003800000 */
.L_x_192:
        /* <DEDUP_REMOVED lines=21> */
.L_x_172:
        /* <DEDUP_REMOVED lines=86> */
.L_x_195:
[----:B------:R-:W-:Y:S05]  /*10740*/  BSYNC B0 ;  /* 0x0000000000007941 */ /* 0x000fea0003800000 */
.L_x_194:
        /* <DEDUP_REMOVED lines=20> */
.L_x_197:
[----:B------:R-:W-:Y:S05]  /*10890*/  BSYNC B0 ;  /* 0x0000000000007941 */ /* 0x000fea0003800000 */
.L_x_196:
        /* <DEDUP_REMOVED lines=18> */
.L_x_199:
[----:B------:R-:W-:Y:S05]  /*109c0*/  BSYNC B0 ;  /* 0x0000000000007941 */ /* 0x000fea0003800000 */
.L_x_198:
        /* <DEDUP_REMOVED lines=18> */
.L_x_201:
[----:B------:R-:W-:Y:S05]  /*10af0*/  BSYNC B0 ;  /* 0x0000000000007941 */ /* 0x000fea0003800000 */
.L_x_200:
        /* <DEDUP_REMOVED lines=10> */
.L_x_203:
[----:B------:R-:W-:Y:S05]  /*10ba0*/  BSYNC B0 ;  /* 0x0000000000007941 */ /* 0x000fea0003800000 */
.L_x_202:
        /* <DEDUP_REMOVED lines=10> */
.L_x_205:
[----:B------:R-:W-:Y:S05]  /*10c50*/  BSYNC B0 ;  /* 0x0000000000007941 */ /* 0x000fea0003800000 */
.L_x_204:
        /* <DEDUP_REMOVED lines=10> */
.L_x_207:
[----:B------:R-:W-:Y:S05]  /*10d00*/  BSYNC B0 ;  /* 0x0000000000007941 */ /* 0x000fea0003800000 */
.L_x_206:
        /* <DEDUP_REMOVED lines=10> */
.L_x_208:
        /* <DEDUP_REMOVED lines=13> */
.L_x_1260:


//--------------------- .text._ZN5flash16flash_fwd_kernelI23Flash_fwd_kernel_traitsILi256ELi128ELi64ELi8ELb0ELb0EN7cutlass10bfloat16_tE19Flash_kernel_traitsILi256ELi128ELi64ELi8ES3_EELb0ELb1ELb0ELb0ELb0ELb0ELb0ELb0EEEvNS_16Flash_fwd_paramsE --------------------------
	.section	.text._ZN5flash16flash_fwd_kernelI23Flash_fwd_kernel_traitsILi256ELi128ELi64ELi8ELb0ELb0EN7cutlass10bfloat16_tE19Flash_kernel_traitsILi256ELi128ELi64ELi8ES3_EELb0ELb1ELb0ELb0ELb0ELb0ELb0ELb0EEEvNS_16Flash_fwd_paramsE,"ax",@progbits
	.align	128
        .global         _ZN5flash16flash_fwd_kernelI23Flash_fwd_kernel_traitsILi256ELi128ELi64ELi8ELb0ELb0EN7cutlass10bfloat16_tE19Flash_kernel_traitsILi256ELi128ELi64ELi8ES3_EELb0ELb1ELb0ELb0ELb0ELb0ELb0ELb0EEEvNS_16Flash_fwd_paramsE
        .type           _ZN5flash16flash_fwd_kernelI23Flash_fwd_kernel_traitsILi256ELi128ELi64ELi8ELb0ELb0EN7cutlass10bfloat16_tE19Flash_kernel_traitsILi256ELi128ELi64ELi8ES3_EELb0ELb1ELb0ELb0ELb0ELb0ELb0ELb0EEEvNS_16Flash_fwd_paramsE,@function
        .size           _ZN5flash16flash_fwd_kernelI23Flash_fwd_kernel_traitsILi256ELi128ELi64ELi8ELb0ELb0EN7cutlass10bfloat16_tE19Flash_kernel_traitsILi256ELi128ELi64ELi8ES3_EELb0ELb1ELb0ELb0ELb0ELb0ELb0ELb0EEEvNS_16Flash_fwd_paramsE,(.L_x_1261 - _ZN5flash16flash_fwd_kernelI23Flash_fwd_kernel_traitsILi256ELi128ELi64ELi8ELb0ELb0EN7cutlass10bfloat16_tE19Flash_kernel_traitsILi256ELi128ELi64ELi8ES3_EELb0ELb1ELb0ELb0ELb0ELb0ELb0ELb0EEEvNS_16Flash_fwd_paramsE)
        .other          _ZN5flash16flash_fwd_kernelI23Flash_fwd_kernel_traitsILi256ELi128ELi64ELi8ELb0ELb0EN7cutlass10bfloat16_tE19Flash_kernel_traitsILi256ELi128ELi64ELi8ES3_EELb0ELb1ELb0ELb0ELb0ELb0ELb0ELb0EEEvNS_16Flash_fwd_paramsE,@"STO_CUDA_ENTRY STV_DEFAULT"
_ZN5flash16flash_fwd_kernelI23Flash_fwd_kernel_traitsILi256ELi128ELi64ELi8ELb0ELb0EN7cutlass10bfloat16_tE19Flash_kernel_traitsILi256ELi128ELi64ELi8ES3_EELb0ELb1ELb0ELb0ELb0ELb0ELb0ELb0EEEvNS_16Flash_fwd_paramsE:
.text._ZN5flash16flash_fwd_kernelI23Flash_fwd_kernel_traitsILi256ELi128ELi64ELi8ELb0ELb0EN7cutlass10bfloat16_tE19Flash_kernel_traitsILi256ELi128ELi64ELi8ES3_EELb0ELb1ELb0ELb0ELb0ELb0ELb0ELb0EEEvNS_16Flash_fwd_paramsE:
        /* <DEDUP_REMOVED lines=55> */
.L_x_209:
[----:B------:R-:W-:-:S05]  /*0370*/  ULDC UR8, c[0x0][0x2c8] ;  /* 0x0000b20000087ab9 */ /* 0x000fca0000000800 */
.L_x_210:
        /* <DEDUP_REMOVED lines=51> */
[----:B------:R-:W-:Y:S02]  /*06b0*/  @!UP1 UIMAD UR5, UR9, UR5, UR4 ;  /* 0x00000005090592a4 */ /* 0x000fe4000f8e0204 */
[----:B------:R-:W-:Y:S01]  /*06c0*/  @UP0 UIADD3 UR24, UR33, UR24, URZ ;  /* 0x0000001821180290 */ /* 0x000fe2000fffe03f */
[----:B------:R-:W-:Y:S01]  /*06d0*/  @UP0 UMOV UR26, UR32 ;  /* 0x00000020001a0c82 */ /* 0x000fe20008000000 */
        /* <DEDUP_REMOVED lines=9> */
[----:B------:R-:W-:Y:S02]  /*0770*/  ULDC.64 UR4, c[0x0][0x230] ;  /* 0x00008c0000047ab9 */ /* 0x000fe40000000a00 */
[----:B------:R-:W-:-:S02]  /*0780*/  UIMAD UR10, UR10, UR4, URZ ;  /* 0x000000040a0a72a4 */ /* 0x000fc4000f8e023f */
[----:B------:R-:W-:Y:S02]  /*0790*/  UIADD3 UR25, UR25, UR11, URZ ;  /* 0x0000000b19197290 */ /* 0x000fe4000fffe03f */
[----:B------:R-:W-:Y:S02]  /*07a0*/  UIMAD UR5, UR9, UR5, UR10 ;  /* 0x00000005090572a4 */ /* 0x000fe4000f8e020a */
[----:B------:R-:W-:-:S04]  /*07b0*/  UIMAD.WIDE.U32 UR10, UR9, UR4, UR24 ;  /* 0x00000004090a72a5 */ /* 0x000fc8000f8e0018 */
[----:B------:R-:W-:-:S03]  /*07c0*/  UIADD3 UR24, UR11, UR5, URZ ;  /* 0x000000050b187290 */ /* 0x000fc6000fffe03f */
[----:B------:R-:W-:-:S09]  /*07d0*/  UMOV UR26, UR10 ;  /* 0x0000000a001a7c82 */ /* 0x000fd20008000000 */
.L_x_212:
[----:B------:R-:W-:Y:S01]  /*07e0*/  ULDC UR4, c[0x0][0x278] ;  /* 0x00009e0000047ab9 */ /* 0x000fe20000000800 */
[----:B------:R-:W1:Y:S01]  /*07f0*/  S2R R2, SR_CTAID.Z ;  /* 0x0000000000027919 */ /* 0x000e620000002700 */
[----:B------:R-:W-:Y:S01]  /*0800*/  IMAD.U32 R0, RZ, RZ, UR4 ;  /* 0x00000004ff007e24 */ /* 0x000fe2000f8e00ff */
[----:B------:R-:W-:Y:S01]  /*0810*/  UMOV UR32, URZ ;  /* 0x0000003f00207c82 */ /* 0x000fe20008000000 */
[----:B------:R-:W-:Y:S01]  /*0820*/  SHF.R.S32.HI R14, RZ, 0x1f, R6 ;  /* 0x0000001fff0e7819 */ /* 0x000fe20000011406 */
[----:B------:R-:W-:Y:S02]  /*0830*/  @UP0 UIADD3 UR7, UR6, UR7, URZ ;  /* 0x0000000706070290 */ /* 0x000fe4000fffe03f */
[----:B------:R-:W-:Y:S01]  /*0840*/  IABS R0, R0 ;  /* 0x0000000000007213 */ /* 0x000fe20000000000 */
[----:B------:R-:W-:Y:S01]  /*0850*/  USHF.R.S32.HI UR19, URZ, 0x1f, UR15 ;  /* 0x0000001f3f137899 */ /* 0x000fe2000801140f */
[----:B------:R-:W-:Y:S02]  /*0860*/  LEA.HI R15, R14, R6, RZ, 0x3 ;  /* 0x000000060e0f7211 */ /* 0x000fe400078f18ff */
[----:B------:R-:W-:-:S02]  /*0870*/  R2UR UR10, R0 ;  /* 0x00000000000a72ca */ /* 0x000fc400000e0000 */
[----:B------:R-:W-:Y:S02]  /*0880*/  SHF.R.S32.HI R240, RZ, 0x3, R15 ;  /* 0x00000003fff07819 */ /* 0x000fe4000001140f */
[----:B------:R-:W-:-:S03]  /*0890*/  LOP3.LUT R15, R15, 0xfffffff8, RZ, 0xc0, !PT ;  /* 0xfffffff80f0f7812 */ /* 0x000fc600078ec0ff */
[----:B------:R-:W-:Y:S02]  /*08a0*/  IMAD.SHL.U32 R227, R240, 0x40, RZ ;  /* 0x00000040f0e37824 */ /* 0x000fe400078e00ff */
[----:B------:R-:W-:-:S03]  /*08b0*/  IMAD.IADD R15, R6, 0x1, -R15 ;  /* 0x00000001060f7824 */ /* 0x000fc600078e0a0f */
[----:B------:R-:W-:Y:S01]  /*08c0*/  LOP3.LUT R227, R227, 0x1c0, RZ, 0xc0, !PT ;  /* 0x000001c0e3e37812 */ /* 0x000fe200078ec0ff */
[----:B------:R-:W2:Y:S01]  /*08d0*/  I2F.RP R0, UR10 ;  /* 0x0000000a00007d06 */ /* 0x000ea20008209400 */
[----:B------:R-:W-:-:S05]  /*08e0*/  IMAD.SHL.U32 R166, R15, 0x8, RZ ;  /* 0x000000080fa67824 */ /* 0x000fca00078e00ff */
        /* <DEDUP_REMOVED lines=9> */
[----:B-1----:R-:W-:Y:S01]  /*0980*/  R2UR UR33, R0 ;  /* 0x00000000002172ca */ /* 0x002fe200000e0000 */
[----:B------:R-:W-:-:S12]  /*0990*/  VIADD R0, R240, 0x40 ;  /* 0x00000040f0007836 */ /* 0x000fd80000000000 */
[----:B------:R-:W-:-:S04]  /*09a0*/  UIADD3 UR11, URZ, -UR33, URZ ;  /* 0x800000213f0b7290 */ /* 0x000fc8000fffe03f */
[----:B------:R-:W-:-:S04]  /*09b0*/  UIMAD UR11, UR11, UR10, URZ ;  /* 0x0000000a0b0b72a4 */ /* 0x000fc8000f8e023f */
[----:B------:R-:W-:-:S07]  /*09c0*/  UIMAD.WIDE.U32 UR32, UR33, UR11, UR32 ;  /* 0x0000000b212072a5 */ /* 0x000fce000f8e0020 */
[----:B------:R-:W-:Y:S02]  /*09d0*/  UMOV UR11, UR33 ;  /* 0x00000021000b7c82 */ /* 0x000fe40008000000 */
[----:B------:R-:W-:-:S07]  /*09e0*/  UIMAD.WIDE.U32 UR32, UR11, UR5, URZ ;  /* 0x000000050b2072a5 */ /* 0x000fce000f8e003f */
[----:B------:R-:W-:Y:S02]  /*09f0*/  UMOV UR21, UR33 ;  /* 0x0000002100157c82 */ /* 0x000fe40008000000 */
[----:B------:R-:W-:-:S04]  /*0a00*/  UIADD3 UR11, -UR21, URZ, URZ ;  /* 0x0000003f150b7290 */ /* 0x000fc8000fffe13f */
[----:B------:R-:W-:Y:S02]  /*0a10*/  UIMAD UR11, UR10, UR11, UR5 ;  /* 0x0000000b0a0b72a4 */ /* 0x000fe4000f8e0205 */
[----:B------:R-:W-:Y:S02]  /*0a20*/  UIADD3 UR5, -UR27, UR18, URZ ;  /* 0x000000121b057290 */ /* 0x000fe4000fffe13f */
[----:B------:R-:W-:-:S04]  /*0a30*/  UISETP.GT.U32.AND UP1, UPT, UR10, UR11, UPT ;  /* 0x0000000b0a00728c */ /* 0x000fc8000bf24070 */
[----:B------:R-:W-:Y:S01]  /*0a40*/  ISETP.GE.AND P4, PT, R0, UR5, PT ;  /* 0x0000000500007c0c */ /* 0x000fe2000bf86270 */
[----:B------:R-:W-:-:S05]  /*0a50*/  VIADD R0, R240, 0x60 ;  /* 0x00000060f0007836 */ /* 0x000fca0000000000 */
[----:B------:R-:W-:Y:S01]  /*0a60*/  ISETP.GE.AND P5, PT, R0, UR5, PT ;  /* 0x0000000500007c0c */ /* 0x000fe2000bfa6270 */
[----:B------:R-:W-:Y:S01]  /*0a70*/  @!UP1 UIADD3 UR11, UR11, -UR10, URZ ;  /* 0x8000000a0b0b9290 */ /* 0x000fe2000fffe03f */
[----:B------:R-:W-:Y:S01]  /*0a80*/  LEA.HI R0, R14, R6, RZ, 0x6 ;  /* 0x000000060e007211 */ /* 0x000fe200078f30ff */
[----:B------:R-:W-:Y:S02]  /*0a90*/  @!UP1 UIADD3 UR21, UR21, 0x1, URZ ;  /* 0x0000000115159890 */ /* 0x000fe4000fffe03f */
[----:B------:R-:W-:Y:S02]  /*0aa0*/  UISETP.GE.U32.AND UP2, UPT, UR11, UR10, UPT ;  /* 0x0000000a0b00728c */ /* 0x000fe4000bf46070 */
[----:B------:R-:W-:-:S04]  /*0ab0*/  ULOP3.LUT UR10, UR15, UR4, URZ, 0x3c, !UPT ;  /* 0x000000040f0a7292 */ /* 0x000fc8000f8e3c3f */
[----:B------:R-:W-:-:S03]  /*0ac0*/  UISETP.GE.AND UP1, UPT, UR10, URZ, UPT ;  /* 0x0000003f0a00728c */ /* 0x000fc6000bf26270 */
[----:B------:R-:W-:Y:S02]  /*0ad0*/  @UP0 ULDC.64 UR10, c[0x0][0x250] ;  /* 0x00009400000a0ab9 */ /* 0x000fe40000000a00 */
[----:B------:R-:W-:Y:S02]  /*0ae0*/  @UP2 UIADD3 UR21, UR21, 0x1, URZ ;  /* 0x0000000115152890 */ /* 0x000fe4000fffe03f */
[----:B------:R-:W-:Y:S02]  /*0af0*/  UISETP.NE.AND UP2, UPT, UR4, URZ, UPT ;  /* 0x0000003f0400728c */ /* 0x000fe4000bf45270 */
[----:B------:R-:W-:Y:S02]  /*0b00*/  @UP0 UIMAD.WIDE.U32 UR32, UR7, UR10, URZ ;  /* 0x0000000a072002a5 */ /* 0x000fe4000f8e003f */
[----:B------:R-:W-:Y:S02]  /*0b10*/  @!UP1 UIADD3 UR21, -UR21, URZ, URZ ;  /* 0x0000003f15159290 */ /* 0x000fe4000fffe13f */
[----:B------:R-:W-:-:S03]  /*0b20*/  @UP0 UIMAD UR7, UR7, UR11, URZ ;  /* 0x0000000b070702a4 */ /* 0x000fc6000f8e023f */
[----:B------:R-:W-:Y:S01]  /*0b30*/  @UP0 UMOV UR28, UR32 ;  /* 0x00000020001c0c82 */ /* 0x000fe20008000000 */
[----:B------:R-:W-:Y:S02]  /*0b40*/  @UP0 UIADD3 UR25, UR33, UR7, URZ ;  /* 0x0000000721190290 */ /* 0x000fe4000fffe03f */
[----:B------:R-:W-:-:S04]  /*0b50*/  @!UP2 ULOP3.LUT UR21, URZ, UR4, URZ, 0x33, !UPT ;  /* 0x000000043f15a292 */ /* 0x000fc8000f8e333f */
[----:B------:R-:W-:Y:S01]  /*0b60*/  USHF.R.S32.HI UR14, URZ, 0x1f, UR21 ;  /* 0x0000001f3f0e7899 */ /* 0x000fe20008011415 */
[----:B------:R-:W-:Y:S11]  /*0b70*/  @P0 BRA `(.L_x_213) ;  /* 0x0000000000340947 */ /* 0x000ff60003800000 */
[----:B------:R-:W-:Y:S01]  /*0b80*/  USHF.R.S32.HI UR25, URZ, 0x1f, UR6 ;  /* 0x0000001f3f197899 */ /* 0x000fe20008011406 */
[----:B------:R-:W-:Y:S01]  /*0b90*/  ULDC.64 UR10, c[0x0][0x250] ;  /* 0x00009400000a7ab9 */ /* 0x000fe20000000a00 */
[----:B------:R-:W-:Y:S02]  /*0ba0*/  USHF.R.S32.HI UR4, URZ, 0x1f, UR9 ;  /* 0x0000001f3f047899 */ /* 0x000fe40008011409 */
[----:B------:R-:W-:Y:S02]  /*0bb0*/  UIMAD UR25, UR25, UR10, URZ ;  /* 0x0000000a191972a4 */ /* 0x000fe4000f8e023f */
[----:B------:R-:W-:Y:S02]  /*0bc0*/  UIMAD.WIDE.U32 UR32, UR6, UR10, URZ ;  /* 0x0000000a062072a5 */ /* 0x000fe4000f8e003f */
[----:B------:R-:W-:-:S03]  /*0bd0*/  UIMAD UR25, UR6, UR11, UR25 ;  /* 0x0000000b061972a4 */ /* 0x000fc6000f8e0219 */
[----:B------:R-:W-:Y:S01]  /*0be0*/  ULDC.64 UR6, c[0x0][0x238] ;  /* 0x00008e0000067ab9 */ /* 0x000fe20000000a00 */
[----:B------:R-:W-:Y:S02]  /*0bf0*/  UIADD3 UR33, UR33, UR25, URZ ;  /* 0x0000001921217290 */ /* 0x000fe4000fffe03f */
[----:B------:R-:W-:-:S04]  /*0c00*/  UIMAD UR4, UR4, UR6, URZ ;  /* 0x00000006040472a4 */ /* 0x000fc8000f8e023f */
[----:B------:R-:W-:Y:S02]  /*0c10*/  UIMAD UR4, UR9, UR7, UR4 ;  /* 0x00000007090472a4 */ /* 0x000fe4000f8e0204 */
[----:B------:R-:W-:-:S04]  /*0c20*/  UIMAD.WIDE.U32 UR6, UR9, UR6, UR32 ;  /* 0x00000006090672a5 */ /* 0x000fc8000f8e0020 */
[----:B------:R-:W-:-:S03]  /*0c30*/  UIADD3 UR25, UR7, UR4, URZ ;  /* 0x0000000407197290 */ /* 0x000fc6000fffe03f */
[----:B------:R-:W-:-:S09]  /*0c40*/  UMOV UR28, UR6 ;  /* 0x00000006001c7c82 */ /* 0x000fd20008000000 */
.L_x_213:
[----:B------:R-:W1:Y:S01]  /*0c50*/  S2UR UR4, SR_CgaCtaId ;  /* 0x00000000000479c3 */ /* 0x000e620000008800 */
[----:B------:R-:W-:Y:S01]  /*0c60*/  IADD3 R2, P0, R166, UR20, RZ ;  /* 0x00000014a6027c10 */ /* 0x000fe2000ff1e0ff */
[----:B------:R-:W-:Y:S01]  /*0c70*/  ULDC.64 UR6, c[0x0][0x258] ;  /* 0x0000960000067ab9 */ /* 0x000fe20000000a00 */
[----:B------:R-:W-:Y:S01]  /*0c80*/  IMAD.SHL.U32 R0, R0, 0x8, RZ ;  /* 0x0000000800007824 */ /* 0x000fe200078e00ff */
[----:B------:R-:W-:Y:S01]  /*0c90*/  UIMAD UR19, UR19, UR6, URZ ;  /* 0x00000006131372a4 */ /* 0x000fe2000f8e023f */
[----:B------:R-:W-:Y:S01]  /*0ca0*/  IADD3.X R3, R167, UR8, RZ, P0, !PT ;  /* 0x00000008a7037c10 */ /* 0x000fe200087fe4ff */
[----:B------:R-:W-:Y:S01]  /*0cb0*/  IMAD.U32 R10, RZ, RZ, UR6 ;  /* 0x00000006ff0a7e24 */ /* 0x000fe2000f8e00ff */
[----:B------:R-:W-:Y:S01]  /*0cc0*/  ISETP.GE.AND P0, PT, R240, UR5, PT ;  /* 0x00000005f0007c0c */ /* 0x000fe2000bf06270 */
[----:B------:R-:W-:Y:S01]  /*0cd0*/  ULDC.64 UR8, c[0x0][0x260] ;  /* 0x0000980000087ab9 */ /* 0x000fe20000000a00 */
[----:B------:R-:W-:Y:S01]  /*0ce0*/  UMOV UR33, 0x400 ;  /* 0x0000040000217882 */ /* 0x000fe20000000000 */
[----:B------:R-:W-:Y:S01]  /*0cf0*/  IMAD.WIDE.U32 R10, R10, UR15, R2 ;  /* 0x0000000f0a0a7c25 */ /* 0x000fe2000f8e0002 */
[----:B------:R-:W-:Y:S01]  /*0d00*/  UIMAD UR15, UR15, UR7, UR19 ;  /* 0x000000070f0f72a4 */ /* 0x000fe2000f8e0213 */
[----:B------:R-:W-:Y:S01]  /*0d10*/  MOV R18, UR17 ;  /* 0x0000001100127c02 */ /* 0x000fe20008000f00 */
[----:B------:R-:W-:Y:S01]  /*0d20*/  UIMAD UR32, UR14, UR8, URZ ;  /* 0x000000080e2072a4 */ /* 0x000fe2000f8e023f */
[----:B------:R-:W-:Y:S01]  /*0d30*/  SHF.R.S32.HI R241, RZ, 0x1f, R240 ;  /* 0x0000001ffff17819 */ /* 0x000fe200000114f0 */
[----:B------:R-:W-:Y:S01]  /*0d40*/  ULDC.64 UR6, c[0x0][0x268] ;  /* 0x00009a0000067ab9 */ /* 0x000fe20000000a00 */
[----:B------:R-:W-:Y:S01]  /*0d50*/  UIADD3 UR20, UR22, -0x1, URZ ;  /* 0xffffffff16147890 */ /* 0x000fe2000fffe03f */
[----:B------:R-:W-:Y:S01]  /*0d60*/  LOP3.LUT R227, R227, 0xfffffe00, R0, 0xf8, !PT ;  /* 0xfffffe00e3e37812 */ /* 0x000fe200078ef800 */
[----:B------:R-:W-:Y:S01]  /*0d70*/  UIMAD UR14, UR14, UR6, URZ ;  /* 0x000000060e0e72a4 */ /* 0x000fe2000f8e023f */
[----:B------:R-:W-:Y:S01]  /*0d80*/  VIADD R17, R11, UR15 ;  /* 0x0000000f0b117c36 */ /* 0x000fe20008000000 */
[----:B------:R-:W-:Y:S01]  /*0d90*/  UIMAD UR9, UR21, UR9, UR32 ;  /* 0x00000009150972a4 */ /* 0x000fe2000f8e0220 */
[----:B------:R-:W-:Y:S01]  /*0da0*/  BSSY B0, `(.L_x_214) ;  /* 0x000003c000007945 */ /* 0x000fe20003800000 */
[----:B------:R-:W-:Y:S01]  /*0db0*/  UIMAD UR19, UR20, -0x40, UR29 ;  /* 0xffffffc0141378a4 */ /* 0x000fe2000f8e021d */
[----:B------:R-:W-:Y:S01]  /*0dc0*/  LEA.HI R7, R14, R6, RZ, 0x4 ;  /* 0x000000060e077211 */ /* 0x000fe200078f20ff */
[----:B-1----:R-:W-:Y:S01]  /*0dd0*/  ULEA UR4, UR4, UR33, 0x18 ;  /* 0x0000002104047291 */ /* 0x002fe2000f8ec03f */
[----:B------:R-:W-:Y:S01]  /*0de0*/  VIADD R21, R240, 0x20 ;  /* 0x00000020f0157836 */ /* 0x000fe20000000000 */
[----:B------:R-:W-:Y:S01]  /*0df0*/  UIMAD UR32, UR21, UR7, UR14 ;  /* 0x00000007152072a4 */ /* 0x000fe2000f8e020e */
[C---:B------:R-:W-:Y:S01]  /*0e00*/  IADD3 R234, R166.reuse, 0x40, RZ ;  /* 0x00000040a6ea7810 */ /* 0x040fe20007ffe0ff */
[C---:B------:R-:W-:Y:S01]  /*0e10*/  VIADD R233, R166.reuse, 0x80 ;  /* 0x00000080a6e97836 */ /* 0x040fe20000000000 */
[----:B------:R-:W-:Y:S01]  /*0e20*/  IADD3 R232, R166, 0xc0, RZ ;  /* 0x000000c0a6e87810 */ /* 0x000fe20007ffe0ff */
[----:B------:R-:W-:Y:S01]  /*0e30*/  IMAD.WIDE R18, R18, 0x80, R240 ;  /* 0x0000008012127825 */ /* 0x000fe200078e02f0 */
[----:B------:R-:W-:-:S02]  /*0e40*/  MOV R12, UR6 ;  /* 0x00000006000c7c02 */ /* 0x000fc40008000f00 */
[----:B------:R-:W-:Y:S01]  /*0e50*/  LEA R227, R227, UR4, 0x1 ;  /* 0x00000004e3e37c11 */ /* 0x000fe2000f8e08ff */
[----:B------:R-:W-:Y:S02]  /*0e60*/  IMAD R20, R241, UR12, RZ ;  /* 0x0000000cf1147c24 */ /* 0x000fe4000f8e02ff */
[----:B------:R-:W-:-:S04]  /*0e70*/  IMAD.WIDE.U32 R24, R240, UR12, R166 ;  /* 0x0000000cf0187c25 */ /* 0x000fc8000f8e00a6 */
[----:B------:R-:W-:Y:S01]  /*0e80*/  IMAD.U32 R13, RZ, RZ, UR8 ;  /* 0x00000008ff0d7e24 */ /* 0x000fe2000f8e00ff */
[----:B------:R-:W-:Y:S06]  /*0e90*/  @P0 BRA `(.L_x_215) ;  /* 0x0000000000b00947 */ /* 0x000fec0003800000 */
        /* <DEDUP_REMOVED lines=44> */
.L_x_215:
[----:B------:R-:W-:Y:S05]  /*1160*/  BSYNC B0 ;  /* 0x0000000000007941 */ /* 0x000fea0003800000 */
.L_x_214:
[----:B------:R-:W-:Y:S01]  /*1170*/  ISETP.GE.AND P2, PT, R21, UR5, PT ;  /* 0x0000000515007c0c */ /* 0x000fe2000bf46270 */
[----:B------:R-:W-:Y:S01]  /*1180*/  IMAD R20, R240, UR13, R20 ;  /* 0x0000000df0147c24 */ /* 0x000fe2000f8e0214 */
[----:B------:R-:W-:Y:S01]  /*1190*/  LOP3.LUT R0, R7, 0xfffffff0, RZ, 0xc0, !PT ;  /* 0xfffffff007007812 */ /* 0x000fe200078ec0ff */
[----:B------:R-:W-:Y:S01]  /*11a0*/  BSSY B0, `(.L_x_216) ;  /* 0x0000036000007945 */ /* 0x000fe20003800000 */
[----:B------:R-:W-:Y:S02]  /*11b0*/  IADD3 R236, P1, R24, UR26, RZ ;  /* 0x0000001a18ec7c10 */ /* 0x000fe4000ff3e0ff */
[C---:B------:R-:W-:Y:S01]  /*11c0*/  ISETP.GE.AND P0, PT, R21.reuse, UR19, PT ;  /* 0x0000001315007c0c */ /* 0x040fe2000bf06270 */
[----:B------:R-:W-:Y:S01]  /*11d0*/  IMAD.IADD R0, R6, 0x1, -R0 ;  /* 0x0000000106007824 */ /* 0x000fe200078e0a00 */
[----:B------:R-:W-:Y:S02]  /*11e0*/  ISETP.GE.AND P6, PT, R21, UR19, PT ;  /* 0x0000001315007c0c */ /* 0x000fe4000bfc6270 */
[----:B------:R-:W-:-:S03]  /*11f0*/  IADD3.X R237, R25, UR24, R20, P1, !PT ;  /* 0x0000001819ed7c10 */ /* 0x000fc60008ffe414 */
[----:B------:R-:W-:Y:S08]  /*1200*/  @P2 BRA `(.L_x_217) ;  /* 0x0000000000bc2947 */ /* 0x000ff00003800000 */
        /* <DEDUP_REMOVED lines=47> */
.L_x_217:
[----:B------:R-:W-:Y:S05]  /*1500*/  BSYNC B0 ;  /* 0x0000000000007941 */ /* 0x000fea0003800000 */
.L_x_216:
        /* <DEDUP_REMOVED lines=49> */
.L_x_219:
[----:B------:R-:W-:Y:S05]  /*1820*/  BSYNC B0 ;  /* 0x0000000000007941 */ /* 0x000fea0003800000 */
.L_x_218:
        /* <DEDUP_REMOVED lines=49> */
.L_x_221:
[----:B------:R-:W-:Y:S05]  /*1b40*/  BSYNC B0 ;  /* 0x0000000000007941 */ /* 0x000fea0003800000 */
.L_x_220:
[----:B------:R-:W-:Y:S01]  /*1b50*/  USHF.L.U32 UR35, UR12, 0x6, URZ ;  /* 0x000000060c237899 */ /* 0x000fe2000800063f */
[----:B------:R-:W-:Y:S01]  /*1b60*/  IMAD.WIDE.U32 R236, R13, UR21, R236 ;  /* 0x000000150dec7c25 */ /* 0x000fe2000f8e00ec */
[----:B------:R-:W-:Y:S01]  /*1b70*/  USHF.L.U64.HI UR34, UR12, 0x6, UR13 ;  /* 0x000000060c227899 */ /* 0x000fe2000801020d */
[----:B------:R-:W-:Y:S01]  /*1b80*/  ISETP.GE.AND P1, PT, R240, UR19, PT ;  /* 0x00000013f0007c0c */ /* 0x000fe2000bf26270 */
[----:B------:R-:W-:Y:S01]  /*1b90*/  USHF.R.S32.HI UR36, URZ, 0x1f, UR20 ;  /* 0x0000001f3f247899 */ /* 0x000fe20008011414 */
[----:B--23--:R-:W-:Y:S01]  /*1ba0*/  SHF.R.S32.HI R4, RZ, 0x1f, R0 ;  /* 0x0000001fff047819 */ /* 0x00cfe20000011400 */
[----:B------:R-:W-:Y:S01]  /*1bb0*/  UIMAD UR6, UR34, UR20, URZ ;  /* 0x00000014220672a4 */ /* 0x000fe2000f8e023f */
[----:B------:R-:W-:Y:S01]  /*1bc0*/  VIADD R239, R237, UR9 ;  /* 0x00000009edef7c36 */ /* 0x000fe20008000000 */
[----:B------:R-:W-:Y:S01]  /*1bd0*/  SHF.R.S32.HI R18, RZ, 0x4, R7 ;  /* 0x00000004ff127819 */ /* 0x000fe20000011407 */
[----:B------:R-:W-:Y:S01]  /*1be0*/  IMAD.U32 R5, RZ, RZ, UR35 ;  /* 0x00000023ff057e24 */ /* 0x000fe2000f8e00ff */
[----:B------:R-:W-:Y:S01]  /*1bf0*/  UIMAD UR6, UR36, UR35, UR6 ;  /* 0x00000023240672a4 */ /* 0x000fe2000f8e0206 */
[----:B------:R-:W-:Y:S01]  /*1c00*/  IMAD.MOV.U32 R238, RZ, RZ, R236 ;  /* 0x000000ffffee7224 */ /* 0x000fe200078e00ec */
[----:B------:R-:W-:Y:S01]  /*1c10*/  LEA.HI R4, R4, R0, RZ, 0x3 ;  /* 0x0000000004047211 */ /* 0x000fe200078f18ff */
[----:B------:R-:W-:Y:S01]  /*1c20*/  BSSY B0, `(.L_x_222) ;  /* 0x000002e000007945 */ /* 0x000fe20003800000 */
[----:B------:R-:W-:Y:S01]  /*1c30*/  LEA.HI R20, R7, R18, RZ, 0x1 ;  /* 0x0000001207147211 */ /* 0x000fe200078f08ff */
[----:B------:R-:W-:Y:S01]  /*1c40*/  IMAD.WIDE.U32 R16, R5, UR20, R238 ;  /* 0x0000001405107c25 */ /* 0x000fe2000f8e00ee */
[----:B-1--4-:R-:W-:-:S03]  /*1c50*/  LOP3.LUT R2, R4, 0xfffffff8, RZ, 0xc0, !PT ;  /* 0xfffffff804027812 */ /* 0x012fc600078ec0ff */
[----:B------:R-:W-:Y:S01]  /*1c60*/  IMAD.SHL.U32 R19, R15, 0x40, RZ ;  /* 0x000000400f137824 */ /* 0x000fe200078e00ff */
[----:B------:R-:W-:Y:S02]  /*1c70*/  IADD3 R7, R17, UR6, RZ ;  /* 0x0000000611077c10 */ /* 0x000fe4000fffe0ff */
[----:B------:R-:W-:Y:S01]  /*1c80*/  IADD3 R0, R0, -R2, RZ ;  /* 0x8000000200007210 */ /* 0x000fe20007ffe0ff */
        /* <DEDUP_REMOVED lines=39> */
.L_x_223:
[----:B------:R-:W-:Y:S05]  /*1f00*/  BSYNC B0 ;  /* 0x0000000000007941 */ /* 0x000fea0003800000 */
.L_x_222:
[----:B------:R-:W-:Y:S01]  /*1f10*/  LOP3.LUT R20, R20, 0xfffffffe, RZ, 0xc0, !PT ;  /* 0xfffffffe14147812 */ /* 0x000fe200078ec0ff */
[C---:B-12---:R-:W-:Y:S01]  /*1f20*/  IMAD.SHL.U32 R3, R240.reuse, 0x8, RZ ;  /* 0x00000008f0037824 */ /* 0x046fe200078e00ff */
[----:B------:R-:W-:Y:S01]  /*1f30*/  LOP3.LUT R19, R19, 0x1c0, RZ, 0xc0, !PT ;  /* 0x000001c013137812 */ /* 0x000fe200078ec0ff */
[----:B------:R-:W-:Y:S01]  /*1f40*/  IMAD.WIDE.U32 R8, R240, UR10, R166 ;  /* 0x0000000af0087c25 */ /* 0x000fe2000f8e00a6 */
[----:B------:R-:W-:Y:S01]  /*1f50*/  USHF.L.U64.HI UR8, UR12, 0x5, UR13 ;  /* 0x000000050c087899 */ /* 0x000fe2000801020d */
[----:B------:R-:W-:Y:S01]  /*1f60*/  BSSY B0, `(.L_x_224) ;  /* 0x0000037000007945 */ /* 0x000fe20003800000 */
[----:B------:R-:W-:Y:S01]  /*1f70*/  LOP3.LUT R3, R19, 0x8, R3, 0xf8, !PT ;  /* 0x0000000813037812 */ /* 0x000fe200078ef803 */
[----:B------:R-:W-:Y:S01]  /*1f80*/  IMAD R2, R241, UR10, RZ ;  /* 0x0000000af1027c24 */ /* 0x000fe2000f8e02ff */
[----:B------:R-:W-:Y:S01]  /*1f90*/  SHF.R.U32.HI R225, RZ, 0x3, R19 ;  /* 0x00000003ffe17819 */ /* 0x000fe20000011613 */
[----:B------:R-:W-:Y:S01]  /*1fa0*/  IMAD.IADD R18, R18, 0x1, -R20 ;  /* 0x0000000112127824 */ /* 0x000fe200078e0a14 */
[----:B------:R-:W-:Y:S01]  /*1fb0*/  IADD3 R22, P1, R8, UR28, RZ ;  /* 0x0000001c08167c10 */ /* 0x000fe2000ff3e0ff */
[----:B------:R-:W-:Y:S01]  /*1fc0*/  IMAD R2, R240, UR11, R2 ;  /* 0x0000000bf0027c24 */ /* 0x000fe2000f8e0202 */
[----:B------:R-:W-:Y:S01]  /*1fd0*/  USHF.L.U32 UR14, UR12, 0x5, URZ ;  /* 0x000000050c0e7899 */ /* 0x000fe2000800063f */
[----:B------:R-:W-:Y:S01]  /*1fe0*/  IMAD.SHL.U32 R20, R0, 0x40, RZ ;  /* 0x0000004000147824 */ /* 0x000fe200078e00ff */
[----:B------:R-:W-:Y:S01]  /*1ff0*/  ISETP.GE.AND P5, PT, R240, UR19, PT ;  /* 0x00000013f0007c0c */ /* 0x000fe2000bfa6270 */
[----:B------:R-:W-:Y:S01]  /*2000*/  IMAD.SHL.U32 R19, R18, 0x8, RZ ;  /* 0x0000000812137824 */ /* 0x000fe200078e00ff */
[----:B------:R-:W-:-:S02]  /*2010*/  LOP3.LUT R225, R3, R225, RZ, 0x3c, !PT ;  /* 0x000000e103e17212 */ /* 0x000fc400078e3cff */
[----:B------:R-:W-:Y:S02]  /*2020*/  IADD3.X R23, R9, UR25, R2, P1, !PT ;  /* 0x0000001909177c10 */ /* 0x000fe40008ffe402 */
[----:B------:R-:W-:Y:S01]  /*2030*/  LOP3.LUT R20, R20, 0x1c0, RZ, 0xc0, !PT ;  /* 0x000001c014147812 */ /* 0x000fe200078ec0ff */
[----:B------:R-:W-:Y:S06]  /*2040*/  @P0 BRA `(.L_x_225) ;  /* 0x0000000000a00947 */ /* 0x000fec0003800000 */
[----:B------:R-:W-:Y:S01]  /*2050*/  ULDC UR6, c[0x0][0x2d0] ;  /* 0x0000b40000067ab9 */ /* 0x000fe20000000800 */
[----:B------:R-:W-:Y:S02]  /*2060*/  IADD3 R16, P0, R16, UR14, RZ ;  /* 0x0000000e10107c10 */ /* 0x000fe4000ff1e0ff */
[----:B------:R-:W-:Y:S02]  /*2070*/  ISETP.GE.AND P3, PT, R234, UR6, PT ;  /* 0x00000006ea007c0c */ /* 0x000fe4000bf66270 */
[----:B------:R-:W-:Y:S02]  /*2080*/  ISETP.GE.AND P4, PT, R166, UR6, PT ;  /* 0x00000006a6007c0c */ /* 0x000fe4000bf86270 */
[----:B------:R-:W-:Y:S02]  /*2090*/  ISETP.GE.AND P2, PT, R233, UR6, PT ;  /* 0x00000006e9007c0c */ /* 0x000fe4000bf46270 */
[----:B------:R-:W-:-:S07]  /*20a0*/  IADD3.X R7, R7, UR8, RZ, P0, !PT ;  /* 0x0000000807077c10 */ /* 0x000fce00087fe4ff */
        /* <DEDUP_REMOVED lines=34> */
.L_x_225:
[----:B------:R-:W-:Y:S05]  /*22d0*/  BSYNC B0 ;  /* 0x0000000000007941 */ /* 0x000fea0003800000 */
.L_x_224:
[----:B------:R-:W0:Y:S01]  /*22e0*/  LDGDEPBAR ;  /* 0x00000000000079af */ /* 0x000e220000000000 */
[----:B------:R-:W-:Y:S01]  /*22f0*/  USHF.L.U64.HI UR15, UR10, 0x6, UR11 ;  /* 0x000000060a0f7899 */ /* 0x000fe2000801020b */
[----:B--2---:R-:W-:Y:S01]  /*2300*/  IMAD.WIDE.U32 R8, R12, UR21, R22 ;  /* 0x000000150c087c25 */ /* 0x004fe2000f8e0016 */
[----:B------:R-:W-:Y:S01]  /*2310*/  LOP3.LUT R19, R20, 0x8, R19, 0xf8, !PT ;  /* 0x0000000814137812 */ /* 0x000fe200078ef813 */
[----:B------:R-:W-:Y:S01]  /*2320*/  USHF.L.U32 UR33, UR10, 0x6, URZ ;  /* 0x000000060a217899 */ /* 0x000fe2000800063f */
[----:B------:R-:W-:Y:S01]  /*2330*/  SHF.R.U32.HI R20, RZ, 0x3, R20 ;  /* 0x00000003ff147819 */ /* 0x000fe20000011614 */
[----:B------:R-:W-:Y:S01]  /*2340*/  UIMAD UR6, UR15, UR20, URZ ;  /* 0x000000140f0672a4 */ /* 0x000fe2000f8e023f */
[----:B------:R-:W-:Y:S01]  /*2350*/  MOV R22, UR20 ;  /* 0x0000001400167c02 */ /* 0x000fe20008000f00 */
[----:B------:R-:W-:Y:S01]  /*2360*/  VIADD R11, R9, UR32 ;  /* 0x00000020090b7c36 */ /* 0x000fe20008000000 */
[----:B------:R-:W-:Y:S01]  /*2370*/  LOP3.LUT R19, R19, R20, RZ, 0x3c, !PT ;  /* 0x0000001413137212 */ /* 0x000fe200078e3cff */
[----:B------:R-:W-:Y:S01]  /*2380*/  IMAD.MOV.U32 R10, RZ, RZ, R8 ;  /* 0x000000ffff0a7224 */ /* 0x000fe200078e0008 */
[----:B------:R-:W-:Y:S01]  /*2390*/  LEA.HI R14, R14, R6, RZ, 0x5 ;  /* 0x000000060e0e7211 */ /* 0x000fe200078f28ff */
[----:B------:R-:W-:Y:S01]  /*23a0*/  IMAD.SHL.U32 R4, R4, 0x40, RZ ;  /* 0x0000004004047824 */ /* 0x000fe200078e00ff */
[----:B------:R-:W-:Y:S01]  /*23b0*/  UIMAD UR6, UR36, UR33, UR6 ;  /* 0x00000021240672a4 */ /* 0x000fe2000f8e0206 */
[----:B------:R-:W-:Y:S01]  /*23c0*/  IMAD.WIDE.U32 R22, R22, UR33, R10 ;  /* 0x0000002116167c25 */ /* 0x000fe2000f8e000a */
[----:B------:R-:W-:Y:S01]  /*23d0*/  SHF.R.S32.HI R7, RZ, 0x5, R14 ;  /* 0x00000005ff077819 */ /* 0x000fe2000001140e */
[----:B------:R-:W-:Y:S01]  /*23e0*/  BSSY B0, `(.L_x_226) ;  /* 0x0000033000007945 */ /* 0x000fe20003800000 */
[----:B------:R-:W-:Y:S01]  /*23f0*/  LOP3.LUT R4, R19, 0xfffffe00, R4, 0xf8, !PT ;  /* 0xfffffe0013047812 */ /* 0x000fe200078ef804 */
[----:B------:R-:W-:Y:S01]  /*2400*/  IMAD R225, R18, 0x200, R225 ;  /* 0x0000020012e17824 */ /* 0x000fe200078e02e1 */
[----:B------:R-:W-:-:S03]  /*2410*/  IADD3 R20, R23, UR6, RZ ;  /* 0x0000000617147c10 */ /* 0x000fc6000fffe0ff */
[----:B------:R-:W-:Y:S01]  /*2420*/  IMAD R226, R7, 0x400, R4 ;  /* 0x0000040007e27824 */ /* 0x000fe200078e0204 */
[----:B------:R-:W-:Y:S01]  /*2430*/  LEA R225, R225, UR4, 0x1 ;  /* 0x00000004e1e17c11 */ /* 0x000fe2000f8e08ff */
[----:B------:R-:W-:-:S04]  /*2440*/  DEPBAR.LE SB0, 0x0 ;  /* 0x000080000000791a */ /* 0x000fc80000000000 */
[----:B------:R-:W-:Y:S06]  /*2450*/  BAR.SYNC.DEFER_BLOCKING 0x0 ;  /* 0x0000000000007b1d */ /* 0x000fec0000010000 */
        /* <DEDUP_REMOVED lines=9> */
[----:B------:R-:W3:Y:S01]  /*24f0*/  @!P5 LDC.64 R18, c[0x0][0x220] ;  /* 0x00008800ff12db82 */ /* 0x000ee20000000a00 */
[----:B------:R4:W-:Y:S07]  /*2500*/  @P5 STS.128 [R227+0x18000], RZ ;  /* 0x018000ffe3005388 */ /* 0x0009ee0000000c00 */
[----:B------:R-:W5:Y:S08]  /*2510*/  @!P4 LDC.64 R16, c[0x0][0x220] ;  /* 0x00008800ff10cb82 */ /* 0x000f700000000a00 */
[----:B-1----:R-:W1:Y:S01]  /*2520*/  @!P2 LDC.64 R2, c[0x0][0x220] ;  /* 0x00008800ff02ab82 */ /* 0x002e620000000a00 */
        /* <DEDUP_REMOVED lines=30> */
.L_x_227:
[----:B------:R-:W-:Y:S05]  /*2710*/  BSYNC B0 ;  /* 0x0000000000007941 */ /* 0x000fea0003800000 */
.L_x_226:
[----:B------:R1:W-:Y:S01]  /*2720*/  @P6 STS.128 [R227+0x19000], RZ ;  /* 0x019000ffe3006388 */ /* 0x0003e20000000c00 */
[----:B------:R-:W-:Y:S01]  /*2730*/  USHF.L.U64.HI UR19, UR10, 0x5, UR11 ;  /* 0x000000050a137899 */ /* 0x000fe2000801020b */
[----:B------:R-:W-:Y:S01]  /*2740*/  BSSY B0, `(.L_x_228) ;  /* 0x000002f000007945 */ /* 0x000fe20003800000 */
[----:B------:R-:W-:Y:S01]  /*2750*/  USHF.L.U32 UR36, UR10, 0x5, URZ ;  /* 0x000000050a247899 */ /* 0x000fe2000800063f */
[----:B------:R1:W-:Y:S01]  /*2760*/  @P6 STS.128 [R227+0x1b000], RZ ;  /* 0x01b000ffe3006388 */ /* 0x0003e20000000c00 */
[----:B------:R-:W-:-:S03]  /*2770*/  LEA R226, R226, UR4, 0x1 ;  /* 0x00000004e2e27c11 */ /* 0x000fc6000f8e08ff */
[----:B------:R1:W-:Y:S04]  /*2780*/  @P6 STS.128 [R227+0x1d000], RZ ;  /* 0x01d000ffe3006388 */ /* 0x0003e80000000c00 */
        /* <DEDUP_REMOVED lines=8> */
[----:B----4-:R-:W4:Y:S01]  /*2810*/  @!P5 LDC.64 R18, c[0x0][0x220] ;  /* 0x00008800ff12db82 */ /* 0x010f220000000a00 */
[----:B------:R2:W-:Y:S07]  /*2820*/  @P5 STS.128 [R227+0x19000], RZ ;  /* 0x019000ffe3005388 */ /* 0x0005ee0000000c00 */
[----:B------:R-:W5:Y:S08]  /*2830*/  @!P4 LDC.64 R16, c[0x0][0x220] ;  /* 0x00008800ff10cb82 */ /* 0x000f700000000a00 */
[----:B-1-3--:R-:W1:Y:S01]  /*2840*/  @!P2 LDC.64 R2, c[0x0][0x220] ;  /* 0x00008800ff02ab82 */ /* 0x00ae620000000a00 */
[----:B----4-:R-:W-:-:S04]  /*2850*/  @!P5 LEA R18, P0, R22, R18, 0x1 ;  /* 0x000000121612d211 */ /* 0x010fc800078008ff */
        /* <DEDUP_REMOVED lines=29> */
.L_x_229:
[----:B------:R-:W-:Y:S05]  /*2a30*/  BSYNC B0 ;  /* 0x0000000000007941 */ /* 0x000fea0003800000 */
.L_x_228:
        /* <DEDUP_REMOVED lines=10> */
[----:B------:R-:W-:Y:S01]  /*2ae0*/  IMAD.SHL.U32 R165, R6, 0x2, RZ ;  /* 0x0000000206a57824 */ /* 0x000fe200078e00ff */
        /* <DEDUP_REMOVED lines=10> */
[----:B------:R-:W-:Y:S01]  /*2b90*/  IMAD.IADD R14, R6, 0x1, -R14 ;  /* 0x00000001060e7824 */ /* 0x000fe200078e0a0e */
[----:B------:R-:W-:Y:S01]  /*2ba0*/  LOP3.LUT R165, R165, 0x6, RZ, 0xc0, !PT ;  /* 0x00000006a5a57812 */ /* 0x000fe200078ec0ff */
[C---:B------:R-:W-:Y:S01]  /*2bb0*/  IMAD R222, R0.reuse, 0x2, R226 ;  /* 0x0000000200de7824 */ /* 0x040fe200078e02e2 */
[----:B------:R-:W5:Y:S01]  /*2bc0*/  LDSM.16.M88.4 R56, [R223] ;  /* 0x00000000df38783b */ /* 0x000f620000000200 */
[----:B------:R-:W-:Y:S01]  /*2bd0*/  SEL R3, R3, 0xffffffc0, !P2 ;  /* 0xffffffc003037807 */ /* 0x000fe20005000000 */
[----:B------:R-:W-:-:S02]  /*2be0*/  IMAD R221, R0, 0x2, R224 ;  /* 0x0000000200dd7824 */ /* 0x000fc400078e02e0 */
[----:B------:R-:W5:Y:S01]  /*2bf0*/  LDSM.16.M88.4 R68, [R223+0x800] ;  /* 0x00080000df44783b */ /* 0x000f620000000200 */
[----:B------:R-:W-:Y:S02]  /*2c00*/  IMAD.U32 R6, RZ, RZ, UR20 ;  /* 0x00000014ff067e24 */ /* 0x000fe4000f8e00ff */
        /* <DEDUP_REMOVED lines=17> */
[----:B------:R-:W-:Y:S01]  /*2d20*/  IMAD.U32 R14, RZ, RZ, UR29 ;  /* 0x0000001dff0e7e24 */ /* 0x000fe2000f8e00ff */
[----:B------:R-:W-:Y:S01]  /*2d30*/  LDSM.16.M88.4 R80, [R226+0x4000] ;  /* 0x00400000e250783b */ /* 0x000fe20000000200 */
[----:B--2---:R-:W-:Y:S01]  /*2d40*/  HMMA.16816.F32.BF16 R40, R24, R36, RZ ;  /* 0x000000241828723c */ /* 0x004fe200000418ff */
[----:B------:R-:W-:-:S02]  /*2d50*/  VIADD R209, R223, 0x3000 ;  /* 0x00003000dfd17836 */ /* 0x000fc40000000000 */
[----:B------:R-:W-:Y:S01]  /*2d60*/  LDSM.16.M88.4 R84, [R225+0x13800] ;  /* 0x01380000e154783b */ /* 0x000fe20000000200 */
[----:B------:R-:W-:Y:S01]  /*2d70*/  IADD3 R7, R14, -UR18, R3 ;  /* 0x800000120e077c10 */ /* 0x000fe2000fffe003 */
[----:B------:R-:W-:Y:S01]  /*2d80*/  IMAD R3, R6, 0x40, R165 ;  /* 0x0000004006037824 */ /* 0x000fe200078e02a5 */
[C---:B------:R-:W-:Y:S01]  /*2d90*/  HMMA.16816.F32.BF16 R44, R24.reuse, R46, RZ ;  /* 0x0000002e182c723c */ /* 0x040fe200000418ff */
[----:B------:R-:W-:Y:S01]  /*2da0*/  LDSM.16.M88.4 R88, [R219+0x15000] ;  /* 0x01500000db58783b */ /* 0x000fe20000000200 */
[----:B------:R-:W-:Y:S02]  /*2db0*/  VIADD R208, R223, 0x3800 ;  /* 0x00003800dfd07836 */ /* 0x000fe40000000000 */
[----:B------:R-:W-:Y:S01]  /*2dc0*/  VIADD R6, R7, UR23 ;  /* 0x0000001707067c36 */ /* 0x000fe20008000000 */
[----:B------:R-:W0:Y:S01]  /*2dd0*/  LDGDEPBAR ;  /* 0x00000000000079af */ /* 0x000e220000000000 */
[C---:B------:R-:W-:Y:S01]  /*2de0*/  HMMA.16816.F32.BF16 R36, R24.reuse, R38, RZ ;  /* 0x000000261824723c */ /* 0x040fe200000418ff */
[----:B------:R-:W-:Y:S01]  /*2df0*/  VIADD R7, R3, 0x1 ;  /* 0x0000000103077836 */ /* 0x000fe20000000000 */
[----:B------:R-:W-:Y:S01]  /*2e00*/  UMOV UR23, UR20 ;  /* 0x0000001400177c82 */ /* 0x000fe20008000000 */
[C---:B------:R-:W-:Y:S01]  /*2e10*/  VIMNMX R15, R6.reuse, UR29, PT ;  /* 0x0000001d060f7c48 */ /* 0x040fe2000bfe0100 */
[----:B------:R-:W-:Y:S01]  /*2e20*/  VIADD R207, R223, 0x4000 ;  /* 0x00004000dfcf7836 */ /* 0x000fe20000000000 */
[----:B------:R-:W-:Y:S01]  /*2e30*/  VIADDMNMX R14, R6, 0x8, R14, PT ;  /* 0x00000008060e7846 */ /* 0x000fe2000380010e */
[C---:B---3--:R-:W-:Y:S01]  /*2e40*/  HMMA.16816.F32.BF16 R32, R24.reuse, R28, RZ ;  /* 0x0000001c1820723c */ /* 0x048fe200000418ff */
[----:B------:R-:W-:Y:S01]  /*2e50*/  VIADD R6, R3, 0x8 ;  /* 0x0000000803067836 */ /* 0x000fe20000000000 */
[-C--:B------:R-:W-:Y:S01]  /*2e60*/  ISETP.GE.AND P0, PT, R7, R15.reuse, PT ;  /* 0x0000000f0700720c */ /* 0x080fe20003f06270 */
[----:B------:R-:W-:Y:S01]  /*2e70*/  VIADD R206, R223, 0x4800 ;  /* 0x00004800dfce7836 */ /* 0x000fe20000000000 */
[-C--:B------:R-:W-:Y:S01]  /*2e80*/  ISETP.GE.AND P3, PT, R7, R14.reuse, PT ;  /* 0x0000000e0700720c */ /* 0x080fe20003f66270 */
[----:B------:R-:W-:Y:S01]  /*2e90*/  VIADD R7, R3, 0x9 ;  /* 0x0000000903077836 */ /* 0x000fe20000000000 */
[C---:B------:R-:W-:Y:S01]  /*2ea0*/  HMMA.16816.F32.BF16 R28, R24.reuse, R30, RZ ;  /* 0x0000001e181c723c */ /* 0x040fe200000418ff */
[CC--:B------:R-:W-:Y:S01]  /*2eb0*/  ISETP.GE.AND P4, PT, R6.reuse, R15.reuse, PT ;  /* 0x0000000f0600720c */ /* 0x0c0fe20003f86270 */
[----:B------:R-:W-:Y:S01]  /*2ec0*/  VIADD R205, R223, 0x5000 ;  /* 0x00005000dfcd7836 */ /* 0x000fe20000000000 */
[-C--:B------:R-:W-:Y:S01]  /*2ed0*/  ISETP.GE.AND P6, PT, R6, R14.reuse, PT ;  /* 0x0000000e0600720c */ /* 0x080fe20003fc6270 */
[----:B------:R-:W-:Y:S01]  /*2ee0*/  VIADD R6, R3, 0x10 ;  /* 0x0000001003067836 */ /* 0x000fe20000000000 */
[CC--:B------:R-:W-:Y:S01]  /*2ef0*/  ISETP.GE.AND P2, PT, R7.reuse, R15.reuse, PT ;  /* 0x0000000f0700720c */ /* 0x0c0fe20003f46270 */
[----:B----4-:R-:W-:Y:S01]  /*2f00*/  HMMA.16816.F32.BF16 R76, R24, R52, RZ ;  /* 0x00000034184c723c */ /* 0x010fe200000418ff */
[----:B------:R-:W-:Y:S01]  /*2f10*/  ISETP.GE.AND P5, PT, R7, R14, PT ;  /* 0x0000000e0700720c */ /* 0x000fe20003fa6270 */
[----:B------:R-:W-:Y:S01]  /*2f20*/  VIADD R7, R3, 0x11 ;  /* 0x0000001103077836 */ /* 0x000fe20000000000 */
[----:B------:R-:W-:Y:S01]  /*2f30*/  ISETP.GE.AND P1, PT, R6, R15, PT ;  /* 0x0000000f0600720c */ /* 0x000fe20003f26270 */
[----:B------:R-:W-:-:S02]  /*2f40*/  VIADD R204, R223, 0x5800 ;  /* 0x00005800dfcc7836 */ /* 0x000fc40000000000 */
[----:B------:R-:W-:Y:S01]  /*2f50*/  HMMA.16816.F32.BF16 R24, R24, R54, RZ ;  /* 0x000000361818723c */ /* 0x000fe200000418ff */
[----:B------:R-:W2:Y:S01]  /*2f60*/  LDSM.16.M88.4 R52, [R219+0x10800] ;  /* 0x01080000db34783b */ /* 0x000ea20000000200 */
[C---:B------:R-:W-:Y:S02]  /*2f70*/  VIADD R203, R223.reuse, 0x6000 ;  /* 0x00006000dfcb7836 */ /* 0x040fe40000000000 */
[C---:B------:R-:W-:Y:S02]  /*2f80*/  VIADD R202, R223.reuse, 0x6800 ;  /* 0x00006800dfca7836 */ /* 0x040fe40000000000 */
[----:B-----5:R-:W-:Y:S01]  /*2f90*/  HMMA.16816.F32.BF16 R48, R16, R56, R48 ;  /* 0x000000381030723c */ /* 0x020fe20000041830 */
[C---:B------:R-:W-:Y:S02]  /*2fa0*/  VIADD R201, R223.reuse, 0x7000 ;  /* 0x00007000dfc97836 */ /* 0x040fe40000000000 */
[----:B------:R-:W-:-:S03]  /*2fb0*/  VIADD R200, R223, 0x7800 ;  /* 0x00007800dfc87836 */ /* 0x000fc60000000000 */
        /* <DEDUP_REMOVED lines=77> */
[C---:B---3--:R-:W-:Y:S06]  /*3490*/  HMMA.16816.F32.BF16 R48, R60.reuse, R64, R48 ;  /* 0x000000403c30723c */ /* 0x048fec0000041830 */
[C---:B------:R-:W-:Y:S01]  /*34a0*/  HMMA.16816.F32.BF16 R44, R60.reuse, R66, R44 ;  /* 0x000000423c2c723c */ /* 0x040fe2000004182c */
[----:B------:R-:W-:Y:S05]  /*34b0*/  LDSM.16.M88.4 R64, [R223+0x4000] ;  /* 0x00400000df40783b */ /* 0x000fea0000000200 */
[C---:B----4-:R-:W-:Y:S06]  /*34c0*/  HMMA.16816.F32.BF16 R40, R60.reuse, R52, R40 ;  /* 0x000000343c28723c */ /* 0x050fec0000041828 */
[C---:B------:R-:W-:Y:S01]  /*34d0*/  HMMA.16816.F32.BF16 R36, R60.reuse, R54, R36 ;  /* 0x000000363c24723c */ /* 0x040fe20000041824 */
[----:B------:R-:W3:Y:S05]  /*34e0*/  LDSM.16.M88.4 R52, [R224+0x8000] ;  /* 0x00800000e034783b */ /* 0x000eea0000000200 */
[C---:B--2---:R-:W-:Y:S06]  /*34f0*/  HMMA.16816.F32.BF16 R32, R60.reuse, R24, R32 ;  /* 0x000000183c20723c */ /* 0x044fec0000041820 */
[C---:B------:R-:W-:Y:S01]  /*3500*/  HMMA.16816.F32.BF16 R28, R60.reuse, R26, R28 ;  /* 0x0000001a3c1c723c */ /* 0x040fe2000004181c */
[----:B------:R-:W2:Y:S05]  /*3510*/  LDSM.16.M88.4 R24, [R223+0x4800] ;  /* 0x00480000df18783b */ /* 0x000eaa0000000200 */
[C---:B------:R-:W-:Y:S06]  /*3520*/  HMMA.16816.F32.BF16 R76, R60.reuse, R68, R76 ;  /* 0x000000443c4c723c */ /* 0x040fec000004184c */
[----:B------:R-:W-:Y:S01]  /*3530*/  HMMA.16816.F32.BF16 R72, R60, R70, R72 ;  /* 0x000000463c48723c */ /* 0x000fe20000041848 */
[----:B------:R-:W4:Y:S04]  /*3540*/  LDSM.16.M88.4 R60, [R223+0x5000] ;  /* 0x00500000df3c783b */ /* 0x000f280000000200 */
[----:B------:R-:W-:Y:S01]  /*3550*/  LDSM.16.M88.4 R68, [R222+0x8000] ;  /* 0x00800000de44783b */ /* 0x000fe20000000200 */
        /* <DEDUP_REMOVED lines=8> */
[----:B------:R-:W5:Y:S05]  /*35e0*/  LDSM.16.M88.4 R16, [R219+0x14800] ;  /* 0x01480000db10783b */ /* 0x000f6a0000000200 */
[C---:B---3--:R-:W-:Y:S06]  /*35f0*/  HMMA.16816.F32.BF16 R48, R52.reuse, R64, R48 ;  /* 0x000000403430723c */ /* 0x048fec0000041830 */
[----:B------:R-:W-:Y:S01]  /*3600*/  HMMA.16816.F32.BF16 R44, R52, R66, R44 ;  /* 0x00000042342c723c */ /* 0x000fe2000004182c */
[----:B------:R-:W-:Y:S05]  /*3610*/  LDSM.16.M88.4 R64, [R212+0x4000] ;  /* 0x00400000d440783b */ /* 0x000fea0000000200 */
[C---:B------:R-:W-:Y:S06]  /*3620*/  HMMA.16816.F32.BF16 R76, R80.reuse, R84, R76 ;  /* 0x00000054504c723c */ /* 0x040fec000004184c */
[----:B------:R-:W-:Y:S01]  /*3630*/  HMMA.16816.F32.BF16 R72, R80, R86, R72 ;  /* 0x000000565048723c */ /* 0x000fe20000041848 */
[----:B------:R-:W-:Y:S04]  /*3640*/  LDSM.16.M88.4 R80, [R219+0x15800] ;  /* 0x01580000db50783b */ /* 0x000fe80000000200 */
[----:B------:R-:W-:Y:S01]  /*3650*/  LDSM.16.M88.4 R84, [R226+0xc000] ;  /* 0x00c00000e254783b */ /* 0x000fe20000000200 */
[C---:B--2---:R-:W-:Y:S06]  /*3660*/  HMMA.16816.F32.BF16 R40, R52.reuse, R24, R40 ;  /* 0x000000183428723c */ /* 0x044fec0000041828 */
[C---:B------:R-:W-:Y:S01]  /*3670*/  HMMA.16816.F32.BF16 R36, R52.reuse, R26, R36 ;  /* 0x0000001a3424723c */ /* 0x040fe20000041824 */
[----:B------:R-:W2:Y:S05]  /*3680*/  LDSM.16.M88.4 R24, [R221+0x8000] ;  /* 0x00800000dd18783b */ /* 0x000eaa0000000200 */
[C---:B----4-:R-:W-:Y:S06]  /*3690*/  HMMA.16816.F32.BF16 R32, R52.reuse, R60, R32 ;  /* 0x0000003c3420723c */ /* 0x050fec0000041820 */
[----:B------:R-:W-:Y:S01]  /*36a0*/  HMMA.16816.F32.BF16 R28, R52, R62, R28 ;  /* 0x0000003e341c723c */ /* 0x000fe2000004181c */
[----:B------:R-:W3:Y:S05]  /*36b0*/  LDSM.16.M88.4 R60, [R212+0x4800] ;  /* 0x00480000d43c783b */ /* 0x000eea0000000200 */
[C---:B-1----:R-:W-:Y:S06]  /*36c0*/  HMMA.16816.F32.BF16 R48, R68.reuse, R20, R48 ;  /* 0x000000144430723c */ /* 0x042fec0000041830 */
[----:B------:R-:W-:Y:S01]  /*36d0*/  HMMA.16816.F32.BF16 R44, R68, R22, R44 ;  /* 0x00000016442c723c */ /* 0x000fe2000004182c */
[----:B------:R-:W1:Y:S05]  /*36e0*/  LDSM.16.M88.4 R20, [R225+0x16000] ;  /* 0x01600000e114783b */ /* 0x000e6a0000000200 */
[C---:B------:R-:W-:Y:S06]  /*36f0*/  HMMA.16816.F32.BF16 R76, R52.reuse, R56, R76 ;  /* 0x00000038344c723c */ /* 0x040fec000004184c */
[----:B------:R-:W-:Y:S01]  /*3700*/  HMMA.16816.F32.BF16 R72, R52, R58, R72 ;  /* 0x0000003a3448723c */ /* 0x000fe20000041848 */
[----:B------:R-:W4:Y:S04]  /*3710*/  LDSM.16.M88.4 R56, [R212+0x5000] ;  /* 0x00500000d438783b */ /* 0x000f280000000200 */
[----:B------:R-:W4:Y:S01]  /*3720*/  LDSM.16.M88.4 R52, [R212+0x5800] ;  /* 0x00580000d434783b */ /* 0x000f220000000200 */
[C---:B-----5:R-:W-:Y:S06]  /*3730*/  HMMA.16816.F32.BF16 R40, R68.reuse, R16, R40 ;  /* 0x000000104428723c */ /* 0x060fec0000041828 */
[----:B------:R-:W-:Y:S01]  /*3740*/  HMMA.16816.F32.BF16 R36, R68, R18, R36 ;  /* 0x000000124424723c */ /* 0x000fe20000041824 */
[----:B------:R-:W5:Y:S05]  /*3750*/  LDSM.16.M88.4 R16, [R225+0x16800] ;  /* 0x01680000e110783b */ /* 0x000f6a0000000200 */
[C---:B--2---:R-:W-:Y:S06]  /*3760*/  HMMA.16816.F32.BF16 R48, R24.reuse, R64, R48 ;  /* 0x000000401830723c */ /* 0x044fec0000041830 */
[----:B------:R-:W-:Y:S01]  /*3770*/  HMMA.16816.F32.BF16 R44, R24, R66, R44 ;  /* 0x00000042182c723c */ /* 0x000fe2000004182c */
[----:B------:R-:W-:Y:S05]  /*3780*/  LDSM.16.M88.4 R64, [R223+0x6000] ;  /* 0x00600000df40783b */ /* 0x000fea0000000200 */
[C---:B------:R-:W-:Y:S06]  /*3790*/  HMMA.16816.F32.BF16 R32, R68.reuse, R88, R32 ;  /* 0x000000584420723c */ /* 0x040fec0000041820 */
[C---:B------:R-:W-:Y:S01]  /*37a0*/  HMMA.16816.F32.BF16 R28, R68.reuse, R90, R28 ;  /* 0x0000005a441c723c */ /* 0x040fe2000004181c */
[----:B------:R-:W-:Y:S05]  /*37b0*/  LDSM.16.M88.4 R88, [R225+0x17000] ;  /* 0x01700000e158783b */ /* 0x000fea0000000200 */
[C---:B------:R-:W-:Y:S06]  /*37c0*/  HMMA.16816.F32.BF16 R76, R68.reuse, R80, R76 ;  /* 0x00000050444c723c */ /* 0x040fec000004184c */
[----:B------:R-:W-:Y:S01]  /*37d0*/  HMMA.16816.F32.BF16 R72, R68, R82, R72 ;  /* 0x000000524448723c */ /* 0x000fe20000041848 */
[----:B------:R-:W2:Y:S04]  /*37e0*/  LDSM.16.M88.4 R68, [R224+0xc000] ;  /* 0x00c00000e044783b */ /* 0x000ea80000000200 */
[----:B------:R-:W2:Y:S01]  /*37f0*/  LDSM.16.M88.4 R80, [R225+0x17800] ;  /* 0x01780000e150783b */ /* 0x000ea20000000200 */
[C---:B---3--:R-:W-:Y:S06]  /*3800*/  HMMA.16816.F32.BF16 R40, R24.reuse, R60, R40 ;  /* 0x0000003c1828723c */ /* 0x048fec0000041828 */
[----:B------:R-:W-:Y:S01]  /*3810*/  HMMA.16816.F32.BF16 R36, R24, R62, R36 ;  /* 0x0000003e1824723c */ /* 0x000fe20000041824 */
[----:B------:R-:W3:Y:S05]  /*3820*/  LDSM.16.M88.4 R60, [R223+0x6800] ;  /* 0x00680000df3c783b */ /* 0x000eea0000000200 */
[C---:B-1----:R-:W-:Y:S06]  /*3830*/  HMMA.16816.F32.BF16 R48, R84.reuse, R20, R48 ;  /* 0x000000145430723c */ /* 0x042fec0000041830 */
[----:B------:R-:W-:Y:S01]  /*3840*/  HMMA.16816.F32.BF16 R44, R84, R22, R44 ;  /* 0x00000016542c723c */ /* 0x000fe2000004182c */
[----:B------:R-:W-:Y:S05]  /*3850*/  LDSM.16.M88.4 R20, [R219+0x16800] ;  /* 0x01680000db14783b */ /* 0x000fea0000000200 */
[C---:B----4-:R-:W-:Y:S06]  /*3860*/  HMMA.16816.F32.BF16 R32, R24.reuse, R56, R32 ;  /* 0x000000381820723c */ /* 0x050fec0000041820 */
[C---:B------:R-:W-:Y:S01]  /*3870*/  HMMA.16816.F32.BF16 R28, R24.reuse, R58, R28 ;  /* 0x0000003a181c723c */ /* 0x040fe2000004181c */
[----:B------:R-:W-:Y:S05]  /*3880*/  LDSM.16.M88.4 R56, [R223+0x7000] ;  /* 0x00700000df38783b */ /* 0x000fea0000000200 */
[C---:B------:R-:W-:Y:S06]  /*3890*/  HMMA.16816.F32.BF16 R76, R24.reuse, R52, R76 ;  /* 0x00000034184c723c */ /* 0x040fec000004184c */
[----:B------:R-:W-:Y:S01]  /*38a0*/  HMMA.16816.F32.BF16 R72, R24, R54, R72 ;  /* 0x000000361848723c */ /* 0x000fe20000041848 */
[----:B------:R-:W-:Y:S04]  /*38b0*/  LDSM.16.M88.4 R24, [R219+0x16000] ;  /* 0x01600000db18783b */ /* 0x000fe80000000200 */
[----:B------:R-:W-:Y:S01]  /*38c0*/  LDSM.16.M88.4 R52, [R223+0x7800] ;  /* 0x00780000df34783b */ /* 0x000fe20000000200 */
[C---:B-----5:R-:W-:Y:S06]  /*38d0*/  HMMA.16816.F32.BF16 R40, R84.reuse, R16, R40 ;  /* 0x000000105428723c */ /* 0x060fec0000041828 */
[----:B------:R-:W-:Y:S01]  /*38e0*/  HMMA.16816.F32.BF16 R36, R84, R18, R36 ;  /* 0x000000125424723c */ /* 0x000fe20000041824 */
[----:B------:R-:W1:Y:S05]  /*38f0*/  LDSM.16.M88.4 R16, [R222+0xc000] ;  /* 0x00c00000de10783b */ /* 0x000e6a0000000200 */
[C---:B--2---:R-:W-:Y:S06]  /*3900*/  HMMA.16816.F32.BF16 R48, R68.reuse, R64, R48 ;  /* 0x000000404430723c */ /* 0x044fec0000041830 */
[----:B------:R-:W-:Y:S01]  /*3910*/  HMMA.16816.F32.BF16 R64, R68, R66, R44 ;  /* 0x000000424440723c */ /* 0x000fe2000004182c */
[----:B------:R-:W2:Y:S05]  /*3920*/  LDSM.16.M88.4 R44, [R219+0x17000] ;  /* 0x01700000db2c783b */ /* 0x000eaa0000000200 */
[C---:B------:R-:W-:Y:S06]  /*3930*/  HMMA.16816.F32.BF16 R32, R84.reuse, R88, R32 ;  /* 0x000000585420723c */ /* 0x040fec0000041820 */
[C---:B------:R-:W-:Y:S06]  /*3940*/  HMMA.16816.F32.BF16 R28, R84.reuse, R90, R28 ;  /* 0x0000005a541c723c */ /* 0x040fec000004181c */
[C---:B------:R-:W-:Y:S06]  /*3950*/  HMMA.16816.F32.BF16 R76, R84.reuse, R80, R76 ;  /* 0x00000050544c723c */ /* 0x040fec000004184c */
[----:B------:R-:W-:Y:S01]  /*3960*/  HMMA.16816.F32.BF16 R72, R84, R82, R72 ;  /* 0x000000525448723c */ /* 0x000fe20000041848 */
[----:B------:R-:W-:Y:S05]  /*3970*/  LDSM.16.M88.4 R80, [R212+0x6000] ;  /* 0x00600000d450783b */ /* 0x000fea0000000200 */
[C---:B---3--:R-:W-:Y:S01]  /*3980*/  HMMA.16816.F32.BF16 R84, R68.reuse, R60, R40 ;  /* 0x0000003c4454723c */ /* 0x048fe20000041828 */
[----:B------:R-:W3:Y:S05]  /*3990*/  LDSM.16.M88.4 R40, [R221+0xc000] ;  /* 0x00c00000dd28783b */ /* 0x000eea0000000200 */
[----:B------:R-:W-:Y:S06]  /*39a0*/  HMMA.16816.F32.BF16 R36, R68, R62, R36 ;  /* 0x0000003e4424723c */ /* 0x000fec0000041824 */
[C---:B-1----:R-:W-:Y:S06]  /*39b0*/  HMMA.16816.F32.BF16 R48, R16.reuse, R24, R48 ;  /* 0x000000181030723c */ /* 0x042fec0000041830 */
[----:B------:R-:W-:Y:S01]  /*39c0*/  HMMA.16816.F32.BF16 R64, R16, R26, R64 ;  /* 0x0000001a1040723c */ /* 0x000fe20000041840 */
[----:B------:R-:W1:Y:S05]  /*39d0*/  LDSM.16.M88.4 R24, [R212+0x6800] ;  /* 0x00680000d418783b */ /* 0x000e6a0000000200 */
[C---:B------:R-:W-:Y:S06]  /*39e0*/  HMMA.16816.F32.BF16 R32, R68.reuse, R56, R32 ;  /* 0x000000384420723c */ /* 0x040fec0000041820 */
[----:B------:R-:W-:Y:S06]  /*39f0*/  HMMA.16816.F32.BF16 R28, R68, R58, R28 ;  /* 0x0000003a441c723c */ /* 0x000fec000004181c */
[C---:B------:R-:W-:Y:S06]  /*3a00*/  HMMA.16816.F32.BF16 R84, R16.reuse, R20, R84 ;  /* 0x000000141054723c */ /* 0x040fec0000041854 */
[----:B------:R-:W-:Y:S01]  /*3a10*/  HMMA.16816.F32.BF16 R36, R16, R22, R36 ;  /* 0x000000161024723c */ /* 0x000fe20000041824 */
[----:B------:R-:W4:Y:S05]  /*3a20*/  LDSM.16.M88.4 R20, [R219+0x17800] ;  /* 0x01780000db14783b */ /* 0x000f2a0000000200 */
[C---:B------:R-:W-:Y:S06]  /*3a30*/  HMMA.16816.F32.BF16 R76, R68.reuse, R52, R76 ;  /* 0x00000034444c723c */ /* 0x040fec000004184c */
[----:B------:R-:W-:Y:S01]  /*3a40*/  HMMA.16816.F32.BF16 R72, R68, R54, R72 ;  /* 0x000000364448723c */ /* 0x000fe20000041848 */
[----:B------:R-:W5:Y:S05]  /*3a50*/  LDSM.16.M88.4 R52, [R212+0x7000] ;  /* 0x00700000d434783b */ /* 0x000f6a0000000200 */
[C---:B--2---:R-:W-:Y:S06]  /*3a60*/  HMMA.16816.F32.BF16 R32, R16.reuse, R44, R32 ;  /* 0x0000002c1020723c */ /* 0x044fec0000041820 */
[----:B------:R-:W-:Y:S01]  /*3a70*/  HMMA.16816.F32.BF16 R44, R16, R46, R28 ;  /* 0x0000002e102c723c */ /* 0x000fe2000004181c */
[----:B------:R-:W2:Y:S01]  /*3a80*/  LDSM.16.M88.4 R28, [R212+0x7800] ;  /* 0x00780000d41c783b */ /* 0x000ea20000000200 */
[----:B------:R-:W-:-:S04]  /*3a90*/  DEPBAR.LE SB0, 0x0 ;  /* 0x000080000000791a */ /* 0x000fc80000000000 */
[C---:B---3--:R-:W-:Y:S06]  /*3aa0*/  HMMA.16816.F32.BF16 R48, R40.reuse, R80, R48 ;  /* 0x000000502830723c */ /* 0x048fec0000041830 */
[C---:B------:R-:W-:Y:S06]  /*3ab0*/  HMMA.16816.F32.BF16 R64, R40.reuse, R82, R64 ;  /* 0x000000522840723c */ /* 0x040fec0000041840 */
[----:B-1----:R-:W-:Y:S06]  /*3ac0*/  HMMA.16816.F32.BF16 R84, R40, R24, R84 ;  /* 0x000000182854723c */ /* 0x002fec0000041854 */
[----:B----4-:R-:W-:Y:S06]  /*3ad0*/  HMMA.16816.F32.BF16 R72, R16, R22, R72 ;  /* 0x000000161048723c */ /* 0x010fec0000041848 */
[C---:B------:R-:W-:Y:S01]  /*3ae0*/  HMMA.16816.F32.BF16 R36, R40.reuse, R26, R36 ;  /* 0x0000001a2824723c */ /* 0x040fe20000041824 */
[----:B------:R-:W-:Y:S01]  /*3af0*/  FSEL R49, R49, -INF , !P0 ;  /* 0xff80000031317808 */ /* 0x000fe20004000000 */
[C---:B------:R-:W-:Y:S01]  /*3b00*/  VIADD R22, R3.reuse, 0x29 ;  /* 0x0000002903167836 */ /* 0x040fe20000000000 */
[-C--:B------:R-:W-:Y:S01]  /*3b10*/  ISETP.GE.AND P0, PT, R6, R14.reuse, PT ;  /* 0x0000000e0600720c */ /* 0x080fe20003f06270 */
[----:B------:R-:W-:Y:S01]  /*3b20*/  VIADD R6, R3, 0x18 ;  /* 0x0000001803067836 */ /* 0x000fe20000000000 */
[----:B------:R-:W-:Y:S01]  /*3b30*/  FSEL R51, R51, -INF , !P3 ;  /* 0xff80000033337808 */ /* 0x000fe20005800000 */
[----:B-----5:R-:W-:Y:S01]  /*3b40*/  HMMA.16816.F32.BF16 R32, R40, R52, R32 ;  /* 0x000000342820723c */ /* 0x020fe20000041820 */
[----:B------:R-:W-:Y:S01]  /*3b50*/  FSEL R64, R64, -INF , !P4 ;  /* 0xff80000040407808 */ /* 0x000fe20006000000 */
[----:B------:R-:W-:Y:S01]  /*3b60*/  VIADD R23, R3, 0x30 ;  /* 0x0000003003177836 */ /* 0x000fe20000000000 */
[C---:B------:R-:W-:Y:S01]  /*3b70*/  ISETP.GE.AND P3, PT, R7.reuse, R15, PT ;  /* 0x0000000f0700720c */ /* 0x040fe20003f66270 */
[----:B------:R-:W-:Y:S01]  /*3b80*/  BAR.SYNC.DEFER_BLOCKING 0x0 ;  /* 0x0000000000007b1d */ /* 0x000fe20000010000 */
[----:B------:R-:W-:Y:S01]  /*3b90*/  ISETP.GE.AND P4, PT, R7, R14, PT ;  /* 0x0000000e0700720c */ /* 0x000fe20003f86270 */
[----:B------:R-:W-:Y:S01]  /*3ba0*/  HMMA.16816.F32.BF16 R76, R16, R20, R76 ;  /* 0x00000014104c723c */ /* 0x000fe2000004184c */
[----:B------:R-:W-:Y:S01]  /*3bb0*/  VIADD R7, R3, 0x19 ;  /* 0x0000001903077836 */ /* 0x000fe20000000000 */
[----:B------:R-:W-:-:S02]  /*3bc0*/  FSEL R66, R66, -INF , !P6 ;  /* 0xff80000042427808 */ /* 0x000fc40007000000 */
[----:B------:R-:W-:Y:S02]  /*3bd0*/  FSEL R65, R65, -INF , !P2 ;  /* 0xff80000041417808 */ /* 0x000fe40005000000 */
[C---:B------:R-:W-:Y:S01]  /*3be0*/  HMMA.16816.F32.BF16 R44, R40.reuse, R54, R44 ;  /* 0x00000036282c723c */ /* 0x040fe2000004182c */
[----:B------:R-:W-:Y:S01]  /*3bf0*/  VIADD R20, R3, 0x20 ;  /* 0x0000002003147836 */ /* 0x000fe20000000000 */
[C---:B------:R-:W-:Y:S02]  /*3c00*/  ISETP.GE.AND P6, PT, R6.reuse, R15, PT ;  /* 0x0000000f0600720c */ /* 0x040fe40003fc6270 */
[----:B------:R-:W-:Y:S02]  /*3c10*/  ISETP.GE.AND P2, PT, R6, R14, PT ;  /* 0x0000000e0600720c */ /* 0x000fe40003f46270 */
[----:B------:R-:W-:Y:S01]  /*3c20*/  FSEL R67, R67, -INF , !P5 ;  /* 0xff80000043437808 */ /* 0x000fe20006800000 */
[----:B--2---:R-:W-:Y:S01]  /*3c30*/  HMMA.16816.F32.BF16 R72, R40, R30, R72 ;  /* 0x0000001e2848723c */ /* 0x004fe20000041848 */
[----:B------:R-:W-:-:S02]  /*3c40*/  FSEL R6, R84, -INF , !P1 ;  /* 0xff80000054067808 */ /* 0x000fc40004800000 */
[CC--:B------:R-:W-:Y:S02]  /*3c50*/  ISETP.GE.AND P5, PT, R7.reuse, R15.reuse, PT ;  /* 0x0000000f0700720c */ /* 0x0c0fe40003fa6270 */
[-C--:B------:R-:W-:Y:S01]  /*3c60*/  ISETP.GE.AND P1, PT, R7, R14.reuse, PT ;  /* 0x0000000e0700720c */ /* 0x080fe20003f26270 */
[----:B------:R-:W-:Y:S01]  /*3c70*/  VIADD R7, R3, 0x21 ;  /* 0x0000002103077836 */ /* 0x000fe20000000000 */
[----:B------:R-:W-:Y:S02]  /*3c80*/  FSEL R16, R86, -INF , !P0 ;  /* 0xff80000056107808 */ /* 0x000fe40004000000 */
[----:B------:R-:W-:Y:S02]  /*3c90*/  FSEL R19, R85, -INF , !P3 ;  /* 0xff80000055137808 */ /* 0x000fe40005800000 */
[C---:B------:R-:W-:Y:S01]  /*3ca0*/  ISETP.GE.AND P0, PT, R20.reuse, R15, PT ;  /* 0x0000000f1400720c */ /* 0x040fe20003f06270 */
[----:B------:R-:W-:Y:S01]  /*3cb0*/  HMMA.16816.F32.BF16 R76, R40, R28, R76 ;  /* 0x0000001c284c723c */ /* 0x000fe2000004184c */
[----:B------:R-:W-:Y:S01]  /*3cc0*/  ISETP.GE.AND P3, PT, R20, R14, PT ;  /* 0x0000000e1400720c */ /* 0x000fe20003f66270 */
[----:B------:R-:W-:Y:S01]  /*3cd0*/  VIADD R20, R3, 0x28 ;  /* 0x0000002803147836 */ /* 0x000fe20000000000 */
[----:B------:R-:W-:-:S02]  /*3ce0*/  FSEL R17, R87, -INF , !P4 ;  /* 0xff80000057117808 */ /* 0x000fc40006000000 */
[----:B------:R-:W-:Y:S02]  /*3cf0*/  FSEL R18, R36, -INF , !P6 ;  /* 0xff80000024127808 */ /* 0x000fe40007000000 */
[CC--:B------:R-:W-:Y:S02]  /*3d00*/  ISETP.GE.AND P4, PT, R7.reuse, R15.reuse, PT ;  /* 0x0000000f0700720c */ /* 0x0c0fe40003f86270 */
[----:B------:R-:W-:Y:S02]  /*3d10*/  ISETP.GE.AND P6, PT, R7, R14, PT ;  /* 0x0000000e0700720c */ /* 0x000fe40003fc6270 */
[----:B------:R-:W-:Y:S02]  /*3d20*/  FSEL R21, R38, -INF , !P2 ;  /* 0xff80000026157808 */ /* 0x000fe40005000000 */
[----:B------:R-:W-:Y:S02]  /*3d30*/  FSEL R7, R37, -INF , !P5 ;  /* 0xff80000025077808 */ /* 0x000fe40006800000 */
[----:B------:R-:W-:-:S02]  /*3d40*/  ISETP.GE.AND P2, PT, R20, R15, PT ;  /* 0x0000000f1400720c */ /* 0x000fc40003f46270 */
[-C--:B------:R-:W-:Y:S02]  /*3d50*/  ISETP.GE.AND P5, PT, R20, R14.reuse, PT ;  /* 0x0000000e1400720c */ /* 0x080fe40003fa6270 */
[----:B------:R-:W-:Y:S02]  /*3d60*/  FSEL R20, R39, -INF , !P1 ;  /* 0xff80000027147808 */ /* 0x000fe40004800000 */
[----:B------:R-:W-:Y:S02]  /*3d70*/  FSEL R190, R32, -INF , !P0 ;  /* 0xff80000020be7808 */ /* 0x000fe40004000000 */
[C---:B------:R-:W-:Y:S02]  /*3d80*/  ISETP.GE.AND P1, PT, R22.reuse, R15, PT ;  /* 0x0000000f1600720c */ /* 0x040fe40003f26270 */
[----:B------:R-:W-:Y:S01]  /*3d90*/  ISETP.GE.AND P0, PT, R22, R14, PT ;  /* 0x0000000e1600720c */ /* 0x000fe20003f06270 */
[----:B------:R-:W-:Y:S01]  /*3da0*/  VIADD R22, R3, 0x38 ;  /* 0x0000003803167836 */ /* 0x000fe20000000000 */
[----:B------:R-:W-:-:S02]  /*3db0*/  FSEL R196, R46, -INF , !P5 ;  /* 0xff8000002ec47808 */ /* 0x000fc40006800000 */
[----:B------:R-:W-:Y:S02]  /*3dc0*/  FSEL R193, R45, -INF , !P1 ;  /* 0xff8000002dc17808 */ /* 0x000fe40004800000 */
[CC--:B------:R-:W-:Y:S02]  /*3dd0*/  ISETP.GE.AND P5, PT, R22.reuse, R15.reuse, PT ;  /* 0x0000000f1600720c */ /* 0x0c0fe40003fa6270 */
[----:B------:R-:W-:Y:S01]  /*3de0*/  ISETP.GE.AND P1, PT, R22, R14, PT ;  /* 0x0000000e1600720c */ /* 0x000fe20003f26270 */
[----:B------:R-:W-:Y:S01]  /*3df0*/  VIADD R22, R3, 0x39 ;  /* 0x0000003903167836 */ /* 0x000fe20000000000 */
[----:B------:R-:W-:Y:S02]  /*3e00*/  FSEL R197, R47, -INF , !P0 ;  /* 0xff8000002fc57808 */ /* 0x000fe40004000000 */
[----:B------:R-:W-:Y:S02]  /*3e10*/  ISETP.GE.AND P0, PT, R3, R15, PT ;  /* 0x0000000f0300720c */ /* 0x000fe40003f06270 */
[----:B------:R-:W-:-:S02]  /*3e20*/  FSEL R194, R34, -INF , !P3 ;  /* 0xff80000022c27808 */ /* 0x000fc40005800000 */
[----:B------:R-:W-:Y:S02]  /*3e30*/  FSEL R48, R48, -INF , !P0 ;  /* 0xff80000030307808 */ /* 0x000fe40004000000 */
[----:B------:R-:W-:Y:S02]  /*3e40*/  ISETP.GE.AND P0, PT, R22, R14, PT ;  /* 0x0000000e1600720c */ /* 0x000fe40003f06270 */
[----:B------:R-:W-:Y:S02]  /*3e50*/  FSEL R191, R33, -INF , !P4 ;  /* 0xff80000021bf7808 */ /* 0x000fe40006000000 */
[----:B------:R-:W-:Y:S02]  /*3e60*/  FSEL R172, R75, -INF , !P0 ;  /* 0xff8000004bac7808 */ /* 0x000fe40004000000 */
[----:B------:R-:W-:Y:S02]  /*3e70*/  PLOP3.LUT P0, PT, PT, PT, UP0, 0x80, 0x0 ;  /* 0x000000000000781c */ /* 0x000fe40003f0f008 */
[----:B------:R-:W-:-:S02]  /*3e80*/  ISETP.GE.AND P3, PT, R23, R15, PT ;  /* 0x0000000f1700720c */ /* 0x000fc40003f66270 */
[----:B------:R-:W-:Y:S01]  /*3e90*/  ISETP.GE.AND P4, PT, R23, R14, PT ;  /* 0x0000000e1700720c */ /* 0x000fe20003f86270 */
[----:B------:R-:W-:Y:S01]  /*3ea0*/  VIADD R23, R3, 0x31 ;  /* 0x0000003103177836 */ /* 0x000fe20000000000 */
[----:B------:R-:W-:Y:S02]  /*3eb0*/  FSEL R195, R35, -INF , !P6 ;  /* 0xff80000023c37808 */ /* 0x000fe40007000000 */
[----:B------:R-:W-:Y:S02]  /*3ec0*/  FSEL R192, R44, -INF , !P2 ;  /* 0xff8000002cc07808 */ /* 0x000fe40005000000 */
[----:B------:R-:W-:Y:S02]  /*3ed0*/  FSEL R231, R76, -INF , !P3 ;  /* 0xff8000004ce77808 */ /* 0x000fe40005800000 */
[----:B------:R-:W-:Y:S02]  /*3ee0*/  FSEL R198, R78, -INF , !P4 ;  /* 0xff8000004ec67808 */ /* 0x000fe40006000000 */
[----:B------:R-:W-:-:S02]  /*3ef0*/  ISETP.GE.AND P6, PT, R23, R15, PT ;  /* 0x0000000f1700720c */ /* 0x000fc40003fc6270 */
[-C--:B------:R-:W-:Y:S02]  /*3f00*/  ISETP.GE.AND P2, PT, R23, R14.reuse, PT ;  /* 0x0000000e1700720c */ /* 0x080fe40003f46270 */
[----:B------:R-:W-:Y:S02]  /*3f10*/  ISETP.GE.AND P3, PT, R3, R14, PT ;  /* 0x0000000e0300720c */ /* 0x000fe40003f66270 */
[----:B------:R-:W-:Y:S02]  /*3f20*/  ISETP.GE.AND P4, PT, R22, R15, PT ;  /* 0x0000000f1600720c */ /* 0x000fe40003f86270 */
[----:B------:R-:W-:Y:S02]  /*3f30*/  FSEL R50, R50, -INF , !P3 ;  /* 0xff80000032327808 */ /* 0x000fe40005800000 */
[----:B------:R-:W-:Y:S02]  /*3f40*/  FSEL R230, R77, -INF , !P6 ;  /* 0xff8000004de67808 */ /* 0x000fe40007000000 */
[----:B------:R-:W-:-:S02]  /*3f50*/  FSEL R175, R79, -INF , !P2 ;  /* 0xff8000004faf7808 */ /* 0x000fc40005000000 */
        /* <DEDUP_REMOVED lines=29> */
[C---:B------:R-:W-:Y:S01]  /*4130*/  @!P4 LEA.HI.X R27, R36.reuse, R27, R3, 0x1, P1 ;  /* 0x0000001b241bc211 */ /* 0x040fe200008f0c03 */
[----:B------:R2:W-:Y:S02]  /*4140*/  @P5 STS.128 [R227+0x12000], RZ ;  /* 0x012000ffe3005388 */ /* 0x0005e40000000c00 */
[----:B------:R-:W3:Y:S01]  /*4150*/  @!P5 LDC.64 R34, c[0x0][0x218] ;  /* 0x00008600ff22db82 */ /* 0x000ee20000000a00 */
[----:B----4-:R-:W-:-:S04]  /*4160*/  @!P5 LEA R28, P2, R36, R28, 0x1 ;  /* 0x0000001c241cd211 */ /* 0x010fc800078408ff */
[C-C-:B------:R-:W-:Y:S02]  /*4170*/  @!P5 LEA.HI.X R29, R36.reuse, R29, R3.reuse, 0x1, P2 ;  /* 0x0000001d241dd211 */ /* 0x140fe400010f0c03 */
[C---:B------:R-:W-:Y:S01]  /*4180*/  IADD3 R5, P2, R36.reuse, UR14, RZ ;  /* 0x0000000e24057c10 */ /* 0x040fe2000ff5e0ff */
        /* <DEDUP_REMOVED lines=8> */
[----:B------:R-:W-:-:S02]  /*4210*/  IADD3.X R3, R3, UR8, RZ, P2, !PT ;  /* 0x0000000803037c10 */ /* 0x000fc400097fe4ff */
[C---:B-1----:R-:W-:Y:S01]  /*4220*/  @!P6 LEA R22, P1, R5.reuse, R22, 0x1 ;  /* 0x000000160516e211 */ /* 0x042fe200078208ff */
[----:B------:R-:W-:Y:S01]  /*4230*/  @!PT LDS RZ, [RZ] ;  /* 0x00000000fffff984 */ /* 0x000fe20000000800 */
[----:B------:R-:W-:Y:S01]  /*4240*/  @!PT LDS RZ, [RZ] ;  /* 0x00000000fffff984 */ /* 0x000fe20000000800 */
[----:B------:R-:W-:Y:S01]  /*4250*/  @!PT LDS RZ, [RZ] ;  /* 0x00000000fffff984 */ /* 0x000fe20000000800 */
[----:B------:R2:W-:Y:S03]  /*4260*/  @!P4 LDGSTS.E.BYPASS.LTC128B.128 [R227+0x14000], desc[UR30][R26.64+0x100] ;  /* 0x140001001ae3cfae */ /* 0x0005e6000b901d5e */
[C---:B------:R-:W-:Y:S01]  /*4270*/  @!P6 LEA.HI.X R23, R5.reuse, R23, R3, 0x1, P1 ;  /* 0x000000170517e211 */ /* 0x040fe200008f0c03 */
[----:B------:R2:W-:Y:S01]  /*4280*/  @P3 STS.128 [R227+0x16000], RZ ;  /* 0x016000ffe3003388 */ /* 0x0005e20000000c00 */
[----:B---3--:R-:W-:-:S03]  /*4290*/  @!P5 LEA R34, P2, R5, R34, 0x1 ;  /* 0x000000220522d211 */ /* 0x008fc600078408ff */
        /* <DEDUP_REMOVED lines=31> */
.L_x_232:
[----:B------:R-:W-:Y:S05]  /*4490*/  BSYNC B0 ;  /* 0x0000000000007941 */ /* 0x000fea0003800000 */
.L_x_231:
[----:B------:R-:W0:Y:S02]  /*44a0*/  LDGDEPBAR ;  /* 0x00000000000079af */ /* 0x000e240000000000 */
.L_x_230:
        /* <DEDUP_REMOVED lines=64> */
[--C-:B------:R-:W-:Y:S01]  /*48b0*/  FFMA.FTZ R182, R65, UR20, -R229.reuse ;  /* 0x0000001441b67c23 */ /* 0x100fe200080108e5 */
[----:B------:R-:W-:Y:S01]  /*48c0*/  FFMA.FTZ R181, R6, UR20, -R229 ;  /* 0x0000001406b57c23 */ /* 0x000fe200080108e5 */
[--C-:B------:R-:W-:Y:S01]  /*48d0*/  FFMA.FTZ R188, R50, UR20, -R173.reuse ;  /* 0x0000001432bc7c23 */ /* 0x100fe200080108ad */
[--C-:B------:R-:W-:Y:S01]  /*48e0*/  FFMA.FTZ R189, R51, UR20, -R173.reuse ;  /* 0x0000001433bd7c23 */ /* 0x100fe200080108ad */
[--C-:B------:R-:W-:Y:S01]  /*48f0*/  FFMA.FTZ R185, R66, UR20, -R173.reuse ;  /* 0x0000001442b97c23 */ /* 0x100fe200080108ad */
[----:B------:R-:W-:Y:S01]  /*4900*/  FFMA.FTZ R183, R67, UR20, -R173 ;  /* 0x0000001443b77c23 */ /* 0x000fe200080108ad */
[----:B------:R-:W1:Y:S01]  /*4910*/  LDSM.16.MT88.4 R48, [R217+0x18000] ;  /* 0x01800000d930783b */ /* 0x000e620000004200 */
[--C-:B------:R-:W-:Y:S01]  /*4920*/  FFMA.FTZ R2, R7, UR20, -R229.reuse ;  /* 0x0000001407027c23 */ /* 0x100fe200080108e5 */
[----:B------:R-:W-:Y:S01]  /*4930*/  MUFU.EX2 R187, R187 ;  /* 0x000000bb00bb7308 */ /* 0x000fe20000000800 */
[--C-:B------:R-:W-:Y:S01]  /*4940*/  FFMA.FTZ R179, R19, UR20, -R229.reuse ;  /* 0x0000001413b37c23 */ /* 0x100fe200080108e5 */
[----:B------:R-:W2:Y:S01]  /*4950*/  LDSM.16.MT88.4 R64, [R220+0x1a000] ;  /* 0x01a00000dc40783b */ /* 0x000ea20000004200 */
[----:B------:R-:W-:Y:S01]  /*4960*/  FFMA.FTZ R178, R18, UR20, -R229 ;  /* 0x0000001412b27c23 */ /* 0x000fe200080108e5 */
[--C-:B------:R-:W-:Y:S01]  /*4970*/  FFMA.FTZ R180, R16, UR20, -R173.reuse ;  /* 0x0000001410b47c23 */ /* 0x100fe200080108ad */
[--C-:B------:R-:W-:Y:S01]  /*4980*/  FFMA.FTZ R177, R17, UR20, -R173.reuse ;  /* 0x0000001411b17c23 */ /* 0x100fe200080108ad */
[----:B------:R-:W3:Y:S01]  /*4990*/  LDSM.16.MT88.4 R148, [R217+0x1e000] ;  /* 0x01e00000d994783b */ /* 0x000ee20000004200 */
[--C-:B------:R-:W-:Y:S01]  /*49a0*/  FFMA.FTZ R176, R21, UR20, -R173.reuse ;  /* 0x0000001415b07c23 */ /* 0x100fe200080108ad */
[----:B------:R-:W4:Y:S01]  /*49b0*/  MUFU.EX2 R186, R186 ;  /* 0x000000ba00ba7308 */ /* 0x000f220000000800 */
[----:B------:R-:W-:Y:S01]  /*49c0*/  FFMA.FTZ R0, R20, UR20, -R173 ;  /* 0x0000001414007c23 */ /* 0x000fe200080108ad */
[----:B------:R-:W5:Y:S01]  /*49d0*/  LDSM.16.MT88.4 R4, [R216+0x1e000] ;  /* 0x01e00000d804783b */ /* 0x000f620000004200 */
[--C-:B------:R-:W-:Y:S01]  /*49e0*/  FFMA.FTZ R190, R190, UR20, -R229.reuse ;  /* 0x00000014bebe7c23 */ /* 0x100fe200080108e5 */
[--C-:B------:R-:W-:Y:S01]  /*49f0*/  FFMA.FTZ R191, R191, UR20, -R229.reuse ;  /* 0x00000014bfbf7c23 */ /* 0x100fe200080108e5 */
[--C-:B------:R-:W-:Y:S01]  /*4a00*/  FFMA.FTZ R192, R192, UR20, -R229.reuse ;  /* 0x00000014c0c07c23 */ /* 0x100fe200080108e5 */
[----:B------:R-:W5:Y:S01]  /*4a10*/  LDSM.16.MT88.4 R16, [R220+0x18800] ;  /* 0x01880000dc10783b */ /* 0x000f620000004200 */
[----:B------:R-:W-:Y:S01]  /*4a20*/  FFMA.FTZ R193, R193, UR20, -R229 ;  /* 0x00000014c1c17c23 */ /* 0x000fe200080108e5 */
[----:B------:R-:W-:Y:S01]  /*4a30*/  MUFU.EX2 R184, R184 ;  /* 0x000000b800b87308 */ /* 0x000fe20000000800 */
[--C-:B------:R-:W-:Y:S01]  /*4a40*/  FFMA.FTZ R194, R194, UR20, -R173.reuse ;  /* 0x00000014c2c27c23 */ /* 0x100fe200080108ad */
[----:B------:R-:W5:Y:S01]  /*4a50*/  LDSM.16.MT88.4 R20, [R216+0x18800] ;  /* 0x01880000d814783b */ /* 0x000f620000004200 */
[--C-:B------:R-:W-:Y:S01]  /*4a60*/  FFMA.FTZ R195, R195, UR20, -R173.reuse ;  /* 0x00000014c3c37c23 */ /* 0x100fe200080108ad */
[--C-:B------:R-:W-:Y:S01]  /*4a70*/  FFMA.FTZ R196, R196, UR20, -R173.reuse ;  /* 0x00000014c4c47c23 */ /* 0x100fe200080108ad */
[----:B------:R-:W-:Y:S01]  /*4a80*/  FFMA.FTZ R197, R197, UR20, -R173 ;  /* 0x00000014c5c57c23 */ /* 0x000fe200080108ad */
[----:B------:R-:W5:Y:S01]  /*4a90*/  LDSM.16.MT88.4 R24, [R220+0x1a800] ;  /* 0x01a80000dc18783b */ /* 0x000f620000004200 */
[--C-:B------:R-:W-:Y:S01]  /*4aa0*/  FFMA.FTZ R231, R231, UR20, -R229.reuse ;  /* 0x00000014e7e77c23 */ /* 0x100fe200080108e5 */
[----:B------:R-:W1:Y:S01]  /*4ab0*/  MUFU.EX2 R182, R182 ;  /* 0x000000b600b67308 */ /* 0x000e620000000800 */
[----:B----4-:R-:W-:Y:S01]  /*4ac0*/  F2FP.BF16.F32.PACK_AB R144, R186, R187 ;  /* 0x000000bbba90723e */ /* 0x010fe200000010ff */
[----:B------:R-:W4:Y:S01]  /*4ad0*/  LDSM.16.MT88.4 R168, [R218+0x18800] ;  /* 0x01880000daa8783b */ /* 0x000f220000004200 */
[--C-:B------:R-:W-:Y:S01]  /*4ae0*/  FFMA.FTZ R230, R230, UR20, -R229.reuse ;  /* 0x00000014e6e67c23 */ /* 0x100fe200080108e5 */
[--C-:B------:R-:W-:Y:S01]  /*4af0*/  FFMA.FTZ R228, R228, UR20, -R229.reuse ;  /* 0x00000014e4e47c23 */ /* 0x100fe200080108e5 */
[----:B------:R-:W-:Y:S01]  /*4b00*/  FFMA.FTZ R248, R199, UR20, -R229 ;  /* 0x00000014c7f87c23 */ /* 0x000fe200080108e5 */
[----:B------:R-:W-:Y:S01]  /*4b10*/  LDSM.16.MT88.4 R32, [R217+0x18800] ;  /* 0x01880000d920783b */ /* 0x000fe20000004200 */
[--C-:B------:R-:W-:Y:S01]  /*4b20*/  FFMA.FTZ R198, R198, UR20, -R173.reuse ;  /* 0x00000014c6c67c23 */ /* 0x100fe200080108ad */
[----:B------:R-:W-:Y:S01]  /*4b30*/  MUFU.EX2 R188, R188 ;  /* 0x000000bc00bc7308 */ /* 0x000fe20000000800 */
[--C-:B------:R-:W-:Y:S01]  /*4b40*/  FFMA.FTZ R199, R175, UR20, -R173.reuse ;  /* 0x00000014afc77c23 */ /* 0x100fe200080108ad */
[----:B------:R-:W-:Y:S01]  /*4b50*/  LDSM.16.MT88.4 R28, [R217+0x1a800] ;  /* 0x01a80000d91c783b */ /* 0x000fe20000004200 */
[--C-:B------:R-:W-:Y:S01]  /*4b60*/  FFMA.FTZ R229, R174, UR20, -R173.reuse ;  /* 0x00000014aee57c23 */ /* 0x100fe200080108ad */
[----:B------:R-:W-:Y:S01]  /*4b70*/  FFMA.FTZ R245, R172, UR20, -R173 ;  /* 0x00000014acf57c23 */ /* 0x000fe200080108ad */
[----:B------:R-:W-:Y:S01]  /*4b80*/  FADD.FTZ R186, R187, R186 ;  /* 0x000000babbba7221 */ /* 0x000fe20000010000 */
[----:B------:R-:W-:Y:S02]  /*4b90*/  LDSM.16.MT88.4 R172, [R217+0x19800] ;  /* 0x01980000d9ac783b */ /* 0x000fe40000004200 */
[----:B------:R-:W2:Y:S01]  /*4ba0*/  MUFU.EX2 R189, R189 ;  /* 0x000000bd00bd7308 */ /* 0x000ea20000000800 */
[----:B-1----:R-:W-:Y:S01]  /*4bb0*/  F2FP.BF16.F32.PACK_AB R146, R182, R184 ;  /* 0x000000b8b692723e */ /* 0x002fe200000010ff */
[----:B------:R-:W-:-:S04]  /*4bc0*/  FADD.FTZ R186, R184, R186 ;  /* 0x000000bab8ba7221 */ /* 0x000fc80000010000 */
[----:B------:R-:W-:Y:S02]  /*4bd0*/  FADD.FTZ R186, R182, R186 ;  /* 0x000000bab6ba7221 */ /* 0x000fe40000010000 */
[----:B------:R-:W1:Y:S08]  /*4be0*/  MUFU.EX2 R185, R185 ;  /* 0x000000b900b97308 */ /* 0x000e700000000800 */
        /* <DEDUP_REMOVED lines=79> */
[----:B------:R-:W5:Y:S05]  /*50e0*/  LDSM.16.MT88.4 R20, [R220+0x1c800] ;  /* 0x01c80000dc14783b */ /* 0x000f6a0000004200 */
[C---:B------:R-:W-:Y:S06]  /*50f0*/  HMMA.16816.F32.BF16 R60, R4.reuse, R24, R60 ;  /* 0x00000018043c723c */ /* 0x040fec000004183c */
[C---:B------:R-:W-:Y:S01]  /*5100*/  HMMA.16816.F32.BF16 R64, R4.reuse, R26, R64 ;  /* 0x0000001a0440723c */ /* 0x040fe20000041840 */
[----:B------:R-:W2:Y:S05]  /*5110*/  LDSM.16.MT88.4 R24, [R217+0x1c800] ;  /* 0x01c80000d918783b */ /* 0x000eaa0000004200 */
[C---:B----4-:R-:W-:Y:S06]  /*5120*/  HMMA.16816.F32.BF16 R36, R4.reuse, R168, R36 ;  /* 0x000000a80424723c */ /* 0x050fec0000041824 */
[C---:B------:R-:W-:Y:S01]  /*5130*/  HMMA.16816.F32.BF16 R40, R4.reuse, R170, R40 ;  /* 0x000000aa0428723c */ /* 0x040fe20000041828 */
[----:B------:R-:W-:Y:S05]  /*5140*/  LDSM.16.MT88.4 R168, [R216+0x1a800] ;  /* 0x01a80000d8a8783b */ /* 0x000fea0000004200 */
        /* <DEDUP_REMOVED lines=20> */
[----:B------:R-:W-:Y:S05]  /*5290*/  LDSM.16.MT88.4 R168, [R218+0x1b000] ;  /* 0x01b00000daa8783b */ /* 0x000fea0000004200 */
[C---:B----4-:R-:W-:Y:S06]  /*52a0*/  HMMA.16816.F32.BF16 R100, R4.reuse, R32, R100 ;  /* 0x000000200464723c */ /* 0x050fec0000041864 */
[C---:B------:R-:W-:Y:S01]  /*52b0*/  HMMA.16816.F32.BF16 R104, R4.reuse, R34, R104 ;  /* 0x000000220468723c */ /* 0x040fe20000041868 */
[----:B------:R-:W4:Y:S05]  /*52c0*/  LDSM.16.MT88.4 R32, [R220+0x19000] ;  /* 0x01900000dc20783b */ /* 0x000f2a0000004200 */
[C---:B---3--:R-:W-:Y:S06]  /*52d0*/  HMMA.16816.F32.BF16 R124, R4.reuse, R28, R124 ;  /* 0x0000001c047c723c */ /* 0x048fec000004187c */
[C---:B------:R-:W-:Y:S01]  /*52e0*/  HMMA.16816.F32.BF16 R128, R4.reuse, R30, R128 ;  /* 0x0000001e0480723c */ /* 0x040fe20000041880 */
[----:B------:R-:W-:Y:S05]  /*52f0*/  LDSM.16.MT88.4 R28, [R217+0x19000] ;  /* 0x01900000d91c783b */ /* 0x000fea0000004200 */
[C---:B-----5:R-:W-:Y:S06]  /*5300*/  HMMA.16816.F32.BF16 R132, R4.reuse, R20, R132 ;  /* 0x000000140484723c */ /* 0x060fec0000041884 */
[C---:B------:R-:W-:Y:S01]  /*5310*/  HMMA.16816.F32.BF16 R152, R4.reuse, R22, R152 ;  /* 0x000000160498723c */ /* 0x040fe20000041898 */
[----:B------:R-:W3:Y:S05]  /*5320*/  LDSM.16.MT88.4 R20, [R218+0x19000] ;  /* 0x01900000da14783b */ /* 0x000eea0000004200 */
[C---:B--2---:R-:W-:Y:S06]  /*5330*/  HMMA.16816.F32.BF16 R136, R4.reuse, R24, R136 ;  /* 0x000000180488723c */ /* 0x044fec0000041888 */
[C---:B------:R-:W-:Y:S01]  /*5340*/  HMMA.16816.F32.BF16 R148, R4.reuse, R26, R148 ;  /* 0x0000001a0494723c */ /* 0x040fe20000041894 */
[----:B------:R-:W-:Y:S05]  /*5350*/  LDSM.16.MT88.4 R24, [R216+0x19000] ;  /* 0x01900000d818783b */ /* 0x000fea0000004200 */
[C---:B-1----:R-:W-:Y:S06]  /*5360*/  HMMA.16816.F32.BF16 R140, R4.reuse, R16, R140 ;  /* 0x00000010048c723c */ /* 0x042fec000004188c */
[----:B------:R-:W-:Y:S01]  /*5370*/  HMMA.16816.F32.BF16 R144, R4, R18, R144 ;  /* 0x000000120490723c */ /* 0x000fe20000041890 */
[----:B------:R-:W1:Y:S01]  /*5380*/  LDSM.16.MT88.4 R4, [R220+0x1b000] ;  /* 0x01b00000dc04783b */ /* 0x000e620000004200 */
[----:B------:R-:W-:Y:S01]  /*5390*/  F2FP.BF16.F32.PACK_AB R16, R191, R190 ;  /* 0x000000bebf10723e */ /* 0x000fe200000010ff */
[----:B------:R-:W-:Y:S01]  /*53a0*/  FADD.FTZ R190, R190, R178 ;  /* 0x000000b2bebe7221 */ /* 0x000fe20000010000 */
[----:B------:R-:W-:Y:S01]  /*53b0*/  F2FP.BF16.F32.PACK_AB R17, R195, R194 ;  /* 0x000000c2c311723e */ /* 0x000fe200000010ff */
[----:B------:R-:W-:-:S02]  /*53c0*/  FADD.FTZ R194, R194, R176 ;  /* 0x000000b0c2c27221 */ /* 0x000fc40000010000 */
[----:B------:R-:W-:Y:S01]  /*53d0*/  F2FP.BF16.F32.PACK_AB R18, R193, R192 ;  /* 0x000000c0c112723e */ /* 0x000fe200000010ff */
[----:B------:R-:W-:Y:S01]  /*53e0*/  FADD.FTZ R190, R191, R190 ;  /* 0x000000bebfbe7221 */ /* 0x000fe20000010000 */
[----:B------:R-:W-:Y:S01]  /*53f0*/  F2FP.BF16.F32.PACK_AB R19, R197, R196 ;  /* 0x000000c4c513723e */ /* 0x000fe200000010ff */
[----:B------:R-:W-:Y:S02]  /*5400*/  FADD.FTZ R194, R195, R194 ;  /* 0x000000c2c3c27221 */ /* 0x000fe40000010000 */
[----:B------:R-:W-:Y:S02]  /*5410*/  FADD.FTZ R192, R192, R190 ;  /* 0x000000bec0c07221 */ /* 0x000fe40000010000 */
[----:B------:R-:W-:Y:S02]  /*5420*/  FADD.FTZ R196, R196, R194 ;  /* 0x000000c2c4c47221 */ /* 0x000fe40000010000 */
[----:B----4-:R-:W-:Y:S01]  /*5430*/  HMMA.16816.F32.BF16 R160, R16, R32, R160 ;  /* 0x0000002010a0723c */ /* 0x010fe200000418a0 */
[----:B------:R-:W-:Y:S01]  /*5440*/  FADD.FTZ R192, R193, R192 ;  /* 0x000000c0c1c07221 */ /* 0x000fe20000010000 */
[----:B------:R-:W-:-:S03]  /*5450*/  FADD.FTZ R196, R197, R196 ;  /* 0x000000c4c5c47221 */ /* 0x000fc60000010000 */
[----:B------:R-:W-:Y:S01]  /*5460*/  FADD.FTZ R192, R231, R192 ;  /* 0x000000c0e7c07221 */ /* 0x000fe20000010000 */
[----:B------:R-:W-:Y:S01]  /*5470*/  HMMA.16816.F32.BF16 R156, R16, R34, R156 ;  /* 0x00000022109c723c */ /* 0x000fe2000004189c */
[----:B------:R-:W-:Y:S01]  /*5480*/  LDSM.16.MT88.4 R32, [R216+0x1b000] ;  /* 0x01b00000d820783b */ /* 0x000fe20000004200 */
[----:B------:R-:W-:Y:S01]  /*5490*/  FADD.FTZ R196, R198, R196 ;  /* 0x000000c4c6c47221 */ /* 0x000fe20000010000 */
[----:B------:R-:W-:-:S03]  /*54a0*/  FADD.FTZ R192, R230, R192 ;  /* 0x000000c0e6c07221 */ /* 0x000fc60000010000 */
[----:B---3--:R-:W-:Y:S01]  /*54b0*/  HMMA.16816.F32.BF16 R36, R16, R20, R36 ;  /* 0x000000141024723c */ /* 0x008fe20000041824 */
[----:B------:R-:W-:Y:S01]  /*54c0*/  FADD.FTZ R196, R199, R196 ;  /* 0x000000c4c7c47221 */ /* 0x000fe20000010000 */
[----:B------:R-:W-:-:S03]  /*54d0*/  FADD.FTZ R192, R228, R192 ;  /* 0x000000c0e4c07221 */ /* 0x000fc60000010000 */
[----:B------:R-:W-:Y:S01]  /*54e0*/  FADD.FTZ R196, R229, R196 ;  /* 0x000000c4e5c47221 */ /* 0x000fe20000010000 */
[C---:B------:R-:W-:Y:S01]  /*54f0*/  HMMA.16816.F32.BF16 R40, R16.reuse, R22, R40 ;  /* 0x000000161028723c */ /* 0x040fe20000041828 */
[----:B------:R-:W2:Y:S05]  /*5500*/  LDSM.16.MT88.4 R20, [R217+0x1b000] ;  /* 0x01b00000d914783b */ /* 0x000eaa0000004200 */
[C---:B------:R-:W-:Y:S06]  /*5510*/  HMMA.16816.F32.BF16 R44, R16.reuse, R28, R44 ;  /* 0x0000001c102c723c */ /* 0x040fec000004182c */
[C---:B------:R-:W-:Y:S01]  /*5520*/  HMMA.16816.F32.BF16 R48, R16.reuse, R30, R48 ;  /* 0x0000001e1030723c */ /* 0x040fe20000041830 */
[----:B------:R-:W3:Y:S05]  /*5530*/  LDSM.16.MT88.4 R28, [R220+0x1d000] ;  /* 0x01d00000dc1c783b */ /* 0x000eea0000004200 */
        /* <DEDUP_REMOVED lines=17> */
[----:B------:R-:W-:Y:S05]  /*5650*/  LDSM.16.MT88.4 R28, [R216+0x1f000] ;  /* 0x01f00000d81c783b */ /* 0x000fea0000004200 */
[C---:B-1----:R-:W-:Y:S06]  /*5660*/  HMMA.16816.F32.BF16 R108, R16.reuse, R4, R108 ;  /* 0x00000004106c723c */ /* 0x042fec000004186c */
[C---:B------:R-:W-:Y:S01]  /*5670*/  HMMA.16816.F32.BF16 R112, R16.reuse, R6, R112 ;  /* 0x000000061070723c */ /* 0x040fe20000041870 */
[----:B------:R-:W1:Y:S05]  /*5680*/  LDSM.16.MT88.4 R4, [R217+0x1f000] ;  /* 0x01f00000d904783b */ /* 0x000e6a0000004200 */
[C---:B----4-:R-:W-:Y:S06]  /*5690*/  HMMA.16816.F32.BF16 R100, R16.reuse, R24, R100 ;  /* 0x000000181064723c */ /* 0x050fec0000041864 */
[C---:B------:R-:W-:Y:S01]  /*56a0*/  HMMA.16816.F32.BF16 R104, R16.reuse, R26, R104 ;  /* 0x0000001a1068723c */ /* 0x040fe20000041868 */
[----:B------:R-:W3:Y:S05]  /*56b0*/  LDSM.16.MT88.4 R24, [R220+0x19800] ;  /* 0x01980000dc18783b */ /* 0x000eea0000004200 */
[C---:B--2---:R-:W-:Y:S06]  /*56c0*/  HMMA.16816.F32.BF16 R116, R16.reuse, R20, R116 ;  /* 0x000000141074723c */ /* 0x044fec0000041874 */
[C---:B------:R-:W-:Y:S01]  /*56d0*/  HMMA.16816.F32.BF16 R120, R16.reuse, R22, R120 ;  /* 0x000000161078723c */ /* 0x040fe20000041878 */
[----:B------:R-:W2:Y:S05]  /*56e0*/  LDSM.16.MT88.4 R20, [R218+0x19800] ;  /* 0x01980000da14783b */ /* 0x000eaa0000004200 */
[C---:B------:R-:W-:Y:S06]  /*56f0*/  HMMA.16816.F32.BF16 R124, R16.reuse, R168, R124 ;  /* 0x000000a8107c723c */ /* 0x040fec000004187c */
[C---:B------:R-:W-:Y:S01]  /*5700*/  HMMA.16816.F32.BF16 R128, R16.reuse, R170, R128 ;  /* 0x000000aa1080723c */ /* 0x040fe20000041880 */
[----:B------:R-:W4:Y:S05]  /*5710*/  LDSM.16.MT88.4 R168, [R216+0x19800] ;  /* 0x01980000d8a8783b */ /* 0x000f2a0000004200 */
[C---:B-----5:R-:W-:Y:S06]  /*5720*/  HMMA.16816.F32.BF16 R132, R16.reuse, R32, R132 ;  /* 0x000000201084723c */ /* 0x060fec0000041884 */
[C---:B------:R-:W-:Y:S01]  /*5730*/  HMMA.16816.F32.BF16 R152, R16.reuse, R34, R152 ;  /* 0x000000221098723c */ /* 0x040fe20000041898 */
[----:B------:R-:W-:Y:S05]  /*5740*/  LDSM.16.MT88.4 R32, [R220+0x1b800] ;  /* 0x01b80000dc20783b */ /* 0x000fea0000004200 */
[C---:B-1----:R-:W-:Y:S06]  /*5750*/  HMMA.16816.F32.BF16 R136, R16.reuse, R4, R136 ;  /* 0x000000041088723c */ /* 0x042fec0000041888 */
        /* <DEDUP_REMOVED lines=8> */
[----:B------:R-:W-:Y:S01]  /*57e0*/  HMMA.16816.F32.BF16 R144, R16, R30, R144 ;  /* 0x0000001e1090723c */ /* 0x000fe20000041890 */
[----:B------:R-:W1:Y:S04]  /*57f0*/  LDSM.16.MT88.4 R16, [R218+0x1b800] ;  /* 0x01b80000da10783b */ /* 0x000e680000004200 */
[----:B------:R-:W5:Y:S01]  /*5800*/  LDSM.16.MT88.4 R28, [R217+0x1b800] ;  /* 0x01b80000d91c783b */ /* 0x000f620000004200 */
        /* <DEDUP_REMOVED lines=18> */
[C---:B---3--:R-:W-:Y:S06]  /*5930*/  HMMA.16816.F32.BF16 R84, R4.reuse, R24, R84 ;  /* 0x000000180454723c */ /* 0x048fec0000041854 */
[C---:B------:R-:W-:Y:S01]  /*5940*/  HMMA.16816.F32.BF16 R88, R4.reuse, R26, R88 ;  /* 0x0000001a0458723c */ /* 0x040fe20000041858 */
[----:B------:R-:W3:Y:S05]  /*5950*/  LDSM.16.MT88.4 R24, [R218+0x1f800] ;  /* 0x01f80000da18783b */ /* 0x000eea0000004200 */
[C---:B--2---:R-:W-:Y:S06]  /*5960*/  HMMA.16816.F32.BF16 R92, R4.reuse, R20, R92 ;  /* 0x00000014045c723c */ /* 0x044fec000004185c */
[C---:B------:R-:W-:Y:S01]  /*5970*/  HMMA.16816.F32.BF16 R96, R4.reuse, R22, R96 ;  /* 0x000000160460723c */ /* 0x040fe20000041860 */
[----:B------:R-:W2:Y:S05]  /*5980*/  LDSM.16.MT88.4 R20, [R217+0x1f800] ;  /* 0x01f80000d914783b */ /* 0x000eaa0000004200 */
[C---:B-1----:R-:W-:Y:S06]  /*5990*/  HMMA.16816.F32.BF16 R108, R4.reuse, R16, R108 ;  /* 0x00000010046c723c */ /* 0x042fec000004186c */
[C---:B------:R-:W-:Y:S01]  /*59a0*/  HMMA.16816.F32.BF16 R112, R4.reuse, R18, R112 ;  /* 0x000000120470723c */ /* 0x040fe20000041870 */
[----:B------:R-:W1:Y:S05]  /*59b0*/  LDSM.16.MT88.4 R16, [R216+0x1f800] ;  /* 0x01f80000d810783b */ /* 0x000e6a0000004200 */
        /* <DEDUP_REMOVED lines=8> */
[C---:B---3--:R-:W-:Y:S06]  /*5a40*/  HMMA.16816.F32.BF16 R132, R4.reuse, R24, R132 ;  /* 0x000000180484723c */ /* 0x048fec0000041884 */
[C---:B------:R-:W-:Y:S06]  /*5a50*/  HMMA.16816.F32.BF16 R152, R4.reuse, R26, R152 ;  /* 0x0000001a0498723c */ /* 0x040fec0000041898 */
[C---:B--2---:R-:W-:Y:S06]  /*5a60*/  HMMA.16816.F32.BF16 R136, R4.reuse, R20, R136 ;  /* 0x000000140488723c */ /* 0x044fec0000041888 */
[C---:B------:R-:W-:Y:S06]  /*5a70*/  HMMA.16816.F32.BF16 R148, R4.reuse, R22, R148 ;  /* 0x000000160494723c */ /* 0x040fec0000041894 */
[C---:B-1----:R-:W-:Y:S06]  /*5a80*/  HMMA.16816.F32.BF16 R140, R4.reuse, R16, R140 ;  /* 0x00000010048c723c */ /* 0x042fec000004188c */
[----:B------:R-:W-:Y:S01]  /*5a90*/  HMMA.16816.F32.BF16 R144, R4, R18, R144 ;  /* 0x000000120490723c */ /* 0x000fe20000041890 */
[----:B------:R-:W-:-:S08]  /*5aa0*/  NOP ;  /* 0x0000000000007918 */ /* 0x000fd00000000000 */
[----:B------:R-:W-:-:S15]  /*5ab0*/  @!P0 BRA `(.L_x_233) ;  /* 0x0000007400ac8947 */ /* 0x000fde0003800000 */
[----:B------:R-:W-:Y:S01]  /*5ac0*/  ULDC UR4, c[0x0][0x2d0] ;  /* 0x0000b40000047ab9 */ /* 0x000fe20000000800 */
[----:B------:R-:W-:Y:S01]  /*5ad0*/  UIADD3 UR23, UR22, -0x2, URZ ;  /* 0xfffffffe16177890 */ /* 0x000fe2000fffe03f */
[----:B------:R-:W-:Y:S01]  /*5ae0*/  ISETP.GE.AND P6, PT, R166, UR4, PT ;  /* 0x00000004a6007c0c */ /* 0x000fe2000bfc6270 */
[----:B------:R-:W-:Y:S01]  /*5af0*/  IMAD.MOV.U32 R16, RZ, RZ, R8 ;  /* 0x000000ffff107224 */ /* 0x000fe200078e0008 */
[----:B------:R-:W-:Y:S01]  /*5b00*/  ISETP.GE.AND P5, PT, R234, UR4, PT ;  /* 0x00000004ea007c0c */ /* 0x000fe2000bfa6270 */
[----:B------:R-:W-:Y:S01]  /*5b10*/  USHF.R.S32.HI UR6, URZ, 0x1f, UR23 ;  /* 0x0000001f3f067899 */ /* 0x000fe20008011417 */
[----:B------:R-:W-:Y:S01]  /*5b20*/  ISETP.GE.AND P4, PT, R233, UR4, PT ;  /* 0x00000004e9007c0c */ /* 0x000fe2000bf86270 */
[----:B------:R-:W-:Y:S01]  /*5b30*/  IMAD.U32 R24, RZ, RZ, UR23 ;  /* 0x00000017ff187e24 */ /* 0x000fe2000f8e00ff */
[----:B------:R-:W-:Y:S01]  /*5b40*/  ISETP.GE.AND P3, PT, R232, UR4, PT ;  /* 0x00000004e8007c0c */ /* 0x000fe2000bf66270 */
[----:B------:R-:W-:Y:S01]  /*5b50*/  UIMAD UR4, UR15, UR23, URZ ;  /* 0x000000170f0472a4 */ /* 0x000fe2000f8e023f */
[----:B------:R-:W-:Y:S01]  /*5b60*/  IMAD.MOV.U32 R17, RZ, RZ, R11 ;  /* 0x000000ffff117224 */ /* 0x000fe200078e000b */
[----:B------:R-:W-:-:S04]  /*5b70*/  DEPBAR.LE SB0, 0x0 ;  /* 0x000080000000791a */ /* 0x000fc80000000000 */
[----:B------:R-:W1:Y:S01]  /*5b80*/  @!P6 LDC.64 R6, c[0x0][0x220] ;  /* 0x00008800ff06eb82 */ /* 0x000e620000000a00 */
[----:B------:R-:W-:-:S07]  /*5b90*/  UIMAD UR4, UR6, UR33, UR4 ;  /* 0x00000021060472a4 */ /* 0x000fce000f8e0204 */
[----:B------:R-:W-:Y:S01]  /*5ba0*/  BAR.SYNC.DEFER_BLOCKING 0x0 ;  /* 0x0000000000007b1d */ /* 0x000fe20000010000 */
[----:B------:R-:W-:-:S04]  /*5bb0*/  IMAD.WIDE.U32 R24, R24, UR33, R16 ;  /* 0x0000002118187c25 */ /* 0x000fc8000f8e0010 */
[----:B------:R-:W-:-:S03]  /*5bc0*/  VIADD R0, R25, UR4 ;  /* 0x0000000419007c36 */ /* 0x000fc60008000000 */
[----:B------:R-:W2:Y:S01]  /*5bd0*/  @!P5 LDC.64 R4, c[0x0][0x220] ;  /* 0x00008800ff04db82 */ /* 0x000ea20000000a00 */
[----:B------:R-:W-:Y:S04]  /*5be0*/  STL.64 [R1+0x8], R38 ;  /* 0x0000082601007387 */ /* 0x000fe80000100a00 */
[----:B------:R-:W-:Y:S03]  /*5bf0*/  STL.64 [R1], R36 ;  /* 0x0000002401007387 */ /* 0x000fe60000100a00 */
[----:B------:R-:W3:Y:S08]  /*5c00*/  @!P4 LDC.64 R22, c[0x0][0x220] ;  /* 0x00008800ff16cb82 */ /* 0x000ef00000000a00 */
[----:B------:R-:W4:Y:S01]  /*5c10*/  @!P3 LDC.64 R20, c[0x0][0x220] ;  /* 0x00008800ff14bb82 */ /* 0x000f220000000a00 */
[C---:B-1----:R-:W-:Y:S01]  /*5c20*/  @!P6 LEA R28, P1, R24.reuse, R6, 0x1 ;  /* 0x00000006181ce211 */ /* 0x042fe200078208ff */
[----:B------:R-:W-:Y:S03]  /*5c30*/  @P6 STS.128 [R227+0x18000], RZ ;  /* 0x018000ffe3006388 */ /* 0x000fe60000000c00 */
[----:B------:R-:W-:-:S02]  /*5c40*/  @!P6 LEA.HI.X R29, R24, R7, R0, 0x1, P1 ;  /* 0x00000007181de211 */ /* 0x000fc400008f0c00 */
[C---:B------:R-:W-:Y:S01]  /*5c50*/  IADD3 R2, P1, R24.reuse, UR36, RZ ;  /* 0x0000002418027c10 */ /* 0x040fe2000ff3e0ff */
[----:B------:R-:W1:Y:S01]  /*5c60*/  @!P6 LDC.64 R18, c[0x0][0x220] ;  /* 0x00008800ff12eb82 */ /* 0x000e620000000a00 */
[C---:B--2---:R-:W-:Y:S01]  /*5c70*/  @!P5 LEA R26, P0, R24.reuse, R4, 0x1 ;  /* 0x00000004181ad211 */ /* 0x044fe200078008ff */
[----:B------:R-:W-:Y:S01]  /*5c80*/  @!PT LDS RZ, [RZ] ;  /* 0x00000000fffff984 */ /* 0x000fe20000000800 */
[----:B------:R-:W-:Y:S01]  /*5c90*/  @!PT LDS RZ, [RZ] ;  /* 0x00000000fffff984 */ /* 0x000fe20000000800 */
[----:B------:R-:W-:Y:S01]  /*5ca0*/  @!PT LDS RZ, [RZ] ;  /* 0x00000000fffff984 */ /* 0x000fe20000000800 */
[----:B------:R-:W-:Y:S03]  /*5cb0*/  @!P6 LDGSTS.E.BYPASS.LTC128B.128 [R227+0x18000], desc[UR30][R28.64] ;  /* 0x180000001ce3efae */ /* 0x000fe6000b901d5e */
[C-C-:B------:R-:W-:Y:S01]  /*5cc0*/  @!P5 LEA.HI.X R27, R24.reuse, R5, R0.reuse, 0x1, P0 ;  /* 0x00000005181bd211 */ /* 0x140fe200000f0c00 */
[----:B------:R-:W-:Y:S02]  /*5cd0*/  @P5 STS.128 [R227+0x1a000], RZ ;  /* 0x01a000ffe3005388 */ /* 0x000fe40000000c00 */
[----:B------:R-:W2:Y:S01]  /*5ce0*/  @!P5 LDC.64 R16, c[0x0][0x220] ;  /* 0x00008800ff10db82 */ /* 0x000ea20000000a00 */
[C---:B---3--:R-:W-:Y:S01]  /*5cf0*/  @!P4 LEA R22, P0, R24.reuse, R22, 0x1 ;  /* 0x000000161816c211 */ /* 0x048fe200078008ff */
[----:B------:R-:W-:Y:S01]  /*5d00*/  @!PT LDS RZ, [RZ] ;  /* 0x00000000fffff984 */ /* 0x000fe20000000800 */
[----:B------:R-:W-:Y:S01]  /*5d10*/  @!PT LDS RZ, [RZ] ;  /* 0x00000000fffff984 */ /* 0x000fe20000000800 */
[----:B------:R-:W-:Y:S01]  /*5d20*/  @!PT LDS RZ, [RZ] ;  /* 0x00000000fffff984 */ /* 0x000fe20000000800 */
[----:B------:R4:W-:Y:S03]  /*5d30*/  @!P5 LDGSTS.E.BYPASS.LTC128B.128 [R227+0x1a000], desc[UR30][R26.64+0x80] ;  /* 0x1a0000801ae3dfae */ /* 0x0009e6000b901d5e */
[----:B------:R-:W-:Y:S01]  /*5d40*/  @!P4 LEA.HI.X R23, R24, R23, R0, 0x1, P0 ;  /* 0x000000171817c211 */ /* 0x000fe200000f0c00 */
[----:B------:R-:W-:Y:S02]  /*5d50*/  @P4 STS.128 [R227+0x1c000], RZ ;  /* 0x01c000ffe3004388 */ /* 0x000fe40000000c00 */
[----:B------:R-:W3:Y:S02]  /*5d60*/  @!P4 LDC.64 R6, c[0x0][0x220] ;  /* 0x00008800ff06cb82 */ /* 0x000ee40000000a00 */
[----:B------:R-:W-:Y:S01]  /*5d70*/  @!PT LDS RZ, [RZ] ;  /* 0x00000000fffff984 */ /* 0x000fe20000000800 */
[----:B------:R-:W-:Y:S01]  /*5d80*/  @!PT LDS RZ, [RZ] ;  /* 0x00000000fffff984 */ /* 0x000fe20000000800 */
[----:B------:R-:W-:Y:S01]  /*5d90*/  @!PT LDS RZ, [RZ] ;  /* 0x00000000fffff984 */ /* 0x000fe20000000800 */
[----:B------:R3:W-:Y:S04]  /*5da0*/  @!P4 LDGSTS.E.BYPASS.LTC128B.128 [R227+0x1c000], desc[UR30][R22.64+0x100] ;  /* 0x1c00010016e3cfae */ /* 0x0007e8000b901d5e */
[----:B------:R-:W-:Y:S02]  /*5db0*/  @P3 STS.128 [R227+0x1e000], RZ ;  /* 0x01e000ffe3003388 */ /* 0x000fe40000000c00 */
[----:B------:R-:W3:Y:S01]  /*5dc0*/  @!P3 LDC.64 R4, c[0x0][0x220] ;  /* 0x00008800ff04bb82 */ /* 0x000ee20000000a00 */
[----:B--2---:R-:W-:-:S02]  /*5dd0*/  @!P5 LEA R16, P2, R2, R16, 0x1 ;  /* 0x000000100210d211 */ /* 0x004fc400078408ff */
[----:B----4-:R-:W-:Y:S02]  /*5de0*/  @!P3 LEA R26, P0, R24, R20, 0x1 ;  /* 0x00000014181ab211 */ /* 0x010fe400078008ff */
[----:B------:R-:W-:Y:S02]  /*5df0*/  IADD3.X R20, R0, UR19, RZ, P1, !PT ;  /* 0x0000001300147c10 */ /* 0x000fe40008ffe4ff */
[----:B-1----:R-:W-:Y:S02]  /*5e00*/  @!P6 LEA R18, P1, R2, R18, 0x1 ;  /* 0x000000120212e211 */ /* 0x002fe400078208ff */
[----:B------:R-:W-:Y:S02]  /*5e10*/  @!P3 LEA.HI.X R27, R24, R21, R0, 0x1, P0 ;  /* 0x00000015181bb211 */ /* 0x000fe400000f0c00 */
[C---:B------:R-:W-:Y:S02]  /*5e20*/  @!P6 LEA.HI.X R19, R2.reuse, R19, R20, 0x1, P1 ;  /* 0x000000130213e211 */ /* 0x040fe400008f0c14 */
[C---:B---3--:R-:W-:Y:S01]  /*5e30*/  @!P4 LEA R6, P1, R2.reuse, R6, 0x1 ;  /* 0x000000060206c211 */ /* 0x048fe200078208ff */
[----:B------:R-:W-:Y:S01]  /*5e40*/  @!PT LDS RZ, [RZ] ;  /* 0x00000000fffff984 */ /* 0x000fe20000000800 */
[----:B------:R-:W-:Y:S01]  /*5e50*/  @!PT LDS RZ, [RZ] ;  /* 0x00000000fffff984 */ /* 0x000fe20000000800 */
[----:B------:R-:W-:Y:S01]  /*5e60*/  @!PT LDS RZ, [RZ] ;  /* 0x00000000fffff984 */ /* 0x000fe20000000800 */
[----:B------:R-:W-:Y:S01]  /*5e70*/  @!P3 LDGSTS.E.BYPASS.LTC128B.128 [R227+0x1e000], desc[UR30][R26.64+0x180] ;  /* 0x1e0001801ae3bfae */ /* 0x000fe2000b901d5e */
[----:B------:R-:W-:-:S02]  /*5e80*/  @!P3 LEA R4, P0, R2, R4, 0x1 ;  /* 0x000000040204b211 */ /* 0x000fc400078008ff */
[C-C-:B------:R-:W-:Y:S01]  /*5e90*/  @!P5 LEA.HI.X R17, R2.reuse, R17, R20.reuse, 0x1, P2 ;  /* 0x000000110211d211 */ /* 0x140fe200010f0c14 */
[----:B------:R-:W-:Y:S01]  /*5ea0*/  @P6 STS.128 [R227+0x19000], RZ ;  /* 0x019000ffe3006388 */ /* 0x000fe20000000c00 */
[C-C-:B------:R-:W-:Y:S02]  /*5eb0*/  @!P4 LEA.HI.X R7, R2.reuse, R7, R20.reuse, 0x1, P1 ;  /* 0x000000070207c211 */ /* 0x140fe400008f0c14 */
[----:B------:R-:W-:Y:S01]  /*5ec0*/  @!P3 LEA.HI.X R5, R2, R5, R20, 0x1, P0 ;  /* 0x000000050205b211 */ /* 0x000fe200000f0c14 */
        /* <DEDUP_REMOVED lines=20> */
[----:B------:R-:W2:Y:S04]  /*6010*/  LDSM.16.M88.4 R168, [R225+0x10000] ;  /* 0x01000000e1a8783b */ /* 0x000ea80000000200 */
[----:B------:R-:W3:Y:S04]  /*6020*/  LDSM.16.M88.4 R28, [R225+0x10800] ;  /* 0x01080000e11c783b */ /* 0x000ee80000000200 */
[----:B------:R-:W4:Y:S04]  /*6030*/  LDSM.16.M88.4 R20, [R225+0x11000] ;  /* 0x01100000e114783b */ /* 0x000f280000000200 */
[----:B------:R-:W-:Y:S04]  /*6040*/  LDSM.16.M88.4 R176, [R224] ;  /* 0x00000000e0b0783b */ /* 0x000fe80000000200 */
[----:B------:R-:W-:Y:S04]  /*6050*/  LDSM.16.M88.4 R36, [R223] ;  /* 0x00000000df24783b */ /* 0x000fe80000000200 */
[----:B-1----:R-:W1:Y:S04]  /*6060*/  LDSM.16.M88.4 R4, [R225+0x11800] ;  /* 0x01180000e104783b */ /* 0x002e680000000200 */
[----:B------:R-:W1:Y:S04]  /*6070*/  LDSM.16.M88.4 R196, [R215] ;  /* 0x00000000d7c4783b */ /* 0x000e680000000200 */
[----:B------:R-:W1:Y:S04]  /*6080*/  LDSM.16.M88.4 R184, [R214] ;  /* 0x00000000d6b8783b */ /* 0x000e680000000200 */
[----:B------:R-:W1:Y:S04]  /*6090*/  LDSM.16.M88.4 R180, [R213] ;  /* 0x00000000d5b4783b */ /* 0x000e680000000200 */
[----:B------:R-:W-:Y:S01]  /*60a0*/  LDSM.16.M88.4 R16, [R222] ;  /* 0x00000000de10783b */ /* 0x000fe20000000200 */
[----:B--2---:R-:W-:Y:S03]  /*60b0*/  HMMA.16816.F32.BF16 R172, R188, R168, RZ ;  /* 0x000000a8bcac723c */ /* 0x004fe600000418ff */
[----:B------:R-:W-:Y:S01]  /*60c0*/  LDSM.16.M88.4 R228, [R219+0x10800] ;  /* 0x01080000dbe4783b */ /* 0x000fe20000000200 */
[----:B------:R-:W-:-:S03]  /*60d0*/  IMAD.U32 R0, RZ, RZ, UR23 ;  /* 0x00000017ff007e24 */ /* 0x000fc6000f8e00ff */
[----:B------:R-:W0:Y:S01]  /*60e0*/  LDGDEPBAR ;  /* 0x00000000000079af */ /* 0x000e220000000000 */
[C---:B---3--:R-:W-:Y:S06]  /*60f0*/  HMMA.16816.F32.BF16 R32, R188.reuse, R28, RZ ;  /* 0x0000001cbc20723c */ /* 0x048fec00000418ff */
[C---:B------:R-:W-:Y:S06]  /*6100*/  HMMA.16816.F32.BF16 R168, R188.reuse, R170, RZ ;  /* 0x000000aabca8723c */ /* 0x040fec00000418ff */
[C---:B------:R-:W-:Y:S06]  /*6110*/  HMMA.16816.F32.BF16 R28, R188.reuse, R30, RZ ;  /* 0x0000001ebc1c723c */ /* 0x040fec00000418ff */
[C---:B----4-:R-:W-:Y:S06]  /*6120*/  HMMA.16816.F32.BF16 R24, R188.reuse, R20, RZ ;  /* 0x00000014bc18723c */ /* 0x050fec00000418ff */
[C---:B------:R-:W-:Y:S06]  /*6130*/  HMMA.16816.F32.BF16 R20, R188.reuse, R22, RZ ;  /* 0x00000016bc14723c */ /* 0x040fec00000418ff */
[C---:B-1----:R-:W-:Y:S06]  /*6140*/  HMMA.16816.F32.BF16 R192, R188.reuse, R4, RZ ;  /* 0x00000004bcc0723c */ /* 0x042fec00000418ff */
[----:B------:R-:W-:Y:S01]  /*6150*/  HMMA.16816.F32.BF16 R188, R188, R6, RZ ;  /* 0x00000006bcbc723c */ /* 0x000fe200000418ff */
[----:B------:R-:W1:Y:S05]  /*6160*/  LDSM.16.M88.4 R4, [R219+0x10000] ;  /* 0x01000000db04783b */ /* 0x000e6a0000000200 */
[C---:B------:R-:W-:Y:S06]  /*6170*/  HMMA.16816.F32.BF16 R172, R176.reuse, R36, R172 ;  /* 0x00000024b0ac723c */ /* 0x040fec00000418ac */
[C---:B------:R-:W-:Y:S01]  /*6180*/  HMMA.16816.F32.BF16 R168, R176.reuse, R38, R168 ;  /* 0x00000026b0a8723c */ /* 0x040fe200000418a8 */
[----:B------:R-:W-:Y:S05]  /*6190*/  LDSM.16.M88.4 R36, [R212+0x1000] ;  /* 0x00100000d424783b */ /* 0x000fea0000000200 */
        /* <DEDUP_REMOVED lines=9> */
[----:B------:R-:W-:Y:S01]  /*6230*/  LDSM.16.M88.4 R176, [R212+0x800] ;  /* 0x00080000d4b0783b */ /* 0x000fe20000000200 */
[C---:B-1----:R-:W-:Y:S06]  /*6240*/  HMMA.16816.F32.BF16 R172, R16.reuse, R4, R172 ;  /* 0x0000000410ac723c */ /* 0x042fec00000418ac */
[C---:B------:R-:W-:Y:S01]  /*6250*/  HMMA.16816.F32.BF16 R168, R16.reuse, R6, R168 ;  /* 0x0000000610a8723c */ /* 0x040fe200000418a8 */
[----:B------:R-:W1:Y:S05]  /*6260*/  LDSM.16.M88.4 R4, [R221] ;  /* 0x00000000dd04783b */ /* 0x000e6a0000000200 */
        /* <DEDUP_REMOVED lines=22> */
[----:B------:R-:W2:Y:S01]  /*63d0*/  LDSM.16.M88.4 R196, [R211] ;  /* 0x00000000d3c4783b */ /* 0x000ea20000000200 */
        /* <DEDUP_REMOVED lines=8> */
[----:B------:R-:W1:Y:S05]  /*6460*/  LDSM.16.M88.4 R180, [R209] ;  /* 0x00000000d1b4783b */ /* 0x000e6a0000000200 */
[C---:B----4-:R-:W-:Y:S06]  /*6470*/  HMMA.16816.F32.BF16 R192, R16.reuse, R176, R192 ;  /* 0x000000b010c0723c */ /* 0x050fec00000418c0 */
[----:B------:R-:W-:Y:S01]  /*6480*/  HMMA.16816.F32.BF16 R188, R16, R178, R188 ;  /* 0x000000b210bc723c */ /* 0x000fe200000418bc */
[----:B------:R-:W4:Y:S04]  /*6490*/  LDSM.16.M88.4 R16, [R208] ;  /* 0x00000000d010783b */ /* 0x000f280000000200 */
[----:B------:R-:W4:Y:S01]  /*64a0*/  LDSM.16.M88.4 R176, [R222+0x4000] ;  /* 0x00400000deb0783b */ /* 0x000f220000000200 */
[C---:B--2---:R-:W-:Y:S06]  /*64b0*/  HMMA.16816.F32.BF16 R172, R4.reuse, R196, R172 ;  /* 0x000000c404ac723c */ /* 0x044fec00000418ac */
[C---:B------:R-:W-:Y:S01]  /*64c0*/  HMMA.16816.F32.BF16 R168, R4.reuse, R198, R168 ;  /* 0x000000c604a8723c */ /* 0x040fe200000418a8 */
[----:B------:R-:W2:Y:S05]  /*64d0*/  LDSM.16.M88.4 R196, [R219+0x12800] ;  /* 0x01280000dbc4783b */ /* 0x000eaa0000000200 */
[C---:B---3--:R-:W-:Y:S06]  /*64e0*/  HMMA.16816.F32.BF16 R32, R4.reuse, R184, R32 ;  /* 0x000000b80420723c */ /* 0x048fec0000041820 */
[C---:B------:R-:W-:Y:S01]  /*64f0*/  HMMA.16816.F32.BF16 R28, R4.reuse, R186, R28 ;  /* 0x000000ba041c723c */ /* 0x040fe2000004181c */
[----:B------:R-:W3:Y:S05]  /*6500*/  LDSM.16.M88.4 R184, [R219+0x13000] ;  /* 0x01300000dbb8783b */ /* 0x000eea0000000200 */
[C---:B-1----:R-:W-:Y:S06]  /*6510*/  HMMA.16816.F32.BF16 R24, R4.reuse, R180, R24 ;  /* 0x000000b40418723c */ /* 0x042fec0000041818 */
[C---:B------:R-:W-:Y:S01]  /*6520*/  HMMA.16816.F32.BF16 R20, R4.reuse, R182, R20 ;  /* 0x000000b60414723c */ /* 0x040fe20000041814 */
[----:B------:R-:W1:Y:S05]  /*6530*/  LDSM.16.M88.4 R180, [R219+0x13800] ;  /* 0x01380000dbb4783b */ /* 0x000e6a0000000200 */
[C---:B----4-:R-:W-:Y:S06]  /*6540*/  HMMA.16816.F32.BF16 R192, R4.reuse, R16, R192 ;  /* 0x0000001004c0723c */ /* 0x050fec00000418c0 */
[----:B------:R-:W-:Y:S01]  /*6550*/  HMMA.16816.F32.BF16 R188, R4, R18, R188 ;  /* 0x0000001204bc723c */ /* 0x000fe200000418bc */
[----:B------:R-:W-:Y:S04]  /*6560*/  LDSM.16.M88.4 R16, [R221+0x4000] ;  /* 0x00400000dd10783b */ /* 0x000fe80000000200 */
[----:B------:R-:W4:Y:S01]  /*6570*/  LDSM.16.M88.4 R4, [R212+0x2000] ;  /* 0x00200000d404783b */ /* 0x000f220000000200 */
[C---:B------:R-:W-:Y:S06]  /*6580*/  HMMA.16816.F32.BF16 R172, R176.reuse, R36, R172 ;  /* 0x00000024b0ac723c */ /* 0x040fec00000418ac */
[C---:B------:R-:W-:Y:S01]  /*6590*/  HMMA.16816.F32.BF16 R168, R176.reuse, R38, R168 ;  /* 0x00000026b0a8723c */ /* 0x040fe200000418a8 */
[----:B------:R-:W-:Y:S05]  /*65a0*/  LDSM.16.M88.4 R36, [R225+0x15000] ;  /* 0x01500000e124783b */ /* 0x000fea0000000200 */
[C---:B--2---:R-:W-:Y:S06]  /*65b0*/  HMMA.16816.F32.BF16 R32, R176.reuse, R196, R32 ;  /* 0x000000c4b020723c */ /* 0x044fec0000041820 */
[C---:B------:R-:W-:Y:S01]  /*65c0*/  HMMA.16816.F32.BF16 R28, R176.reuse, R198, R28 ;  /* 0x000000c6b01c723c */ /* 0x040fe2000004181c */
[----:B------:R-:W2:Y:S05]  /*65d0*/  LDSM.16.M88.4 R196, [R212+0x3000] ;  /* 0x00300000d4c4783b */ /* 0x000eaa0000000200 */
[C---:B---3--:R-:W-:Y:S06]  /*65e0*/  HMMA.16816.F32.BF16 R24, R176.reuse, R184, R24 ;  /* 0x000000b8b018723c */ /* 0x048fec0000041818 */
[C---:B------:R-:W-:Y:S01]  /*65f0*/  HMMA.16816.F32.BF16 R20, R176.reuse, R186, R20 ;  /* 0x000000bab014723c */ /* 0x040fe20000041814 */
[----:B------:R-:W3:Y:S05]  /*6600*/  LDSM.16.M88.4 R184, [R212+0x3800] ;  /* 0x00380000d4b8783b */ /* 0x000eea0000000200 */
[C---:B-1----:R-:W-:Y:S06]  /*6610*/  HMMA.16816.F32.BF16 R192, R176.reuse, R180, R192 ;  /* 0x000000b4b0c0723c */ /* 0x042fec00000418c0 */
[----:B------:R-:W-:Y:S01]  /*6620*/  HMMA.16816.F32.BF16 R188, R176, R182, R188 ;  /* 0x000000b6b0bc723c */ /* 0x000fe200000418bc */
[----:B------:R-:W-:Y:S04]  /*6630*/  LDSM.16.M88.4 R180, [R225+0x14000] ;  /* 0x01400000e1b4783b */ /* 0x000fe80000000200 */
[----:B------:R-:W-:Y:S01]  /*6640*/  LDSM.16.M88.4 R176, [R225+0x14800] ;  /* 0x01480000e1b0783b */ /* 0x000fe20000000200 */
[C---:B----4-:R-:W-:Y:S06]  /*6650*/  HMMA.16816.F32.BF16 R172, R16.reuse, R4, R172 ;  /* 0x0000000410ac723c */ /* 0x050fec00000418ac */
[C---:B------:R-:W-:Y:S01]  /*6660*/  HMMA.16816.F32.BF16 R168, R16.reuse, R6, R168 ;  /* 0x0000000610a8723c */ /* 0x040fe200000418a8 */
[----:B------:R-:W1:Y:S05]  /*6670*/  LDSM.16.M88.4 R4, [R226+0x8000] ;  /* 0x00800000e204783b */ /* 0x000e6a0000000200 */
[C---:B--2---:R-:W-:Y:S06]  /*6680*/  HMMA.16816.F32.BF16 R24, R16.reuse, R196, R24 ;  /* 0x000000c41018723c */ /* 0x044fec0000041818 */
[C---:B------:R-:W-:Y:S01]  /*6690*/  HMMA.16816.F32.BF16 R20, R16.reuse, R198, R20 ;  /* 0x000000c61014723c */ /* 0x040fe20000041814 */
[----:B------:R-:W2:Y:S05]  /*66a0*/  LDSM.16.M88.4 R196, [R225+0x15800] ;  /* 0x01580000e1c4783b */ /* 0x000eaa0000000200 */
[C---:B------:R-:W-:Y:S06]  /*66b0*/  HMMA.16816.F32.BF16 R32, R16.reuse, R228, R32 ;  /* 0x000000e41020723c */ /* 0x040fec0000041820 */
[C---:B------:R-:W-:Y:S01]  /*66c0*/  HMMA.16816.F32.BF16 R28, R16.reuse, R230, R28 ;  /* 0x000000e6101c723c */ /* 0x040fe2000004181c */
[----:B------:R-:W-:Y:S05]  /*66d0*/  LDSM.16.M88.4 R228, [R206] ;  /* 0x00000000cee4783b */ /* 0x000fea0000000200 */
[C---:B---3--:R-:W-:Y:S06]  /*66e0*/  HMMA.16816.F32.BF16 R192, R16.reuse, R184, R192 ;  /* 0x000000b810c0723c */ /* 0x048fec00000418c0 */
[----:B------:R-:W-:Y:S01]  /*66f0*/  HMMA.16816.F32.BF16 R188, R16, R186, R188 ;  /* 0x000000ba10bc723c */ /* 0x000fe200000418bc */
[----:B------:R-:W-:Y:S04]  /*6700*/  LDSM.16.M88.4 R16, [R224+0x8000] ;  /* 0x00800000e010783b */ /* 0x000fe80000000200 */
[----:B------:R-:W3:Y:S01]  /*6710*/  LDSM.16.M88.4 R184, [R207] ;  /* 0x00000000cfb8783b */ /* 0x000ee20000000200 */
[C---:B-1----:R-:W-:Y:S06]  /*6720*/  HMMA.16816.F32.BF16 R172, R4.reuse, R180, R172 ;  /* 0x000000b404ac723c */ /* 0x042fec00000418ac */
[C---:B------:R-:W-:Y:S01]  /*6730*/  HMMA.16816.F32.BF16 R168, R4.reuse, R182, R168 ;  /* 0x000000b604a8723c */ /* 0x040fe200000418a8 */
[----:B------:R-:W1:Y:S05]  /*6740*/  LDSM.16.M88.4 R180, [R205] ;  /* 0x00000000cdb4783b */ /* 0x000e6a0000000200 */
[C---:B------:R-:W-:Y:S06]  /*6750*/  HMMA.16816.F32.BF16 R32, R4.reuse, R176, R32 ;  /* 0x000000b00420723c */ /* 0x040fec0000041820 */
[C---:B------:R-:W-:Y:S01]  /*6760*/  HMMA.16816.F32.BF16 R28, R4.reuse, R178, R28 ;  /* 0x000000b2041c723c */ /* 0x040fe2000004181c */
[----:B------:R-:W4:Y:S05]  /*6770*/  LDSM.16.M88.4 R176, [R204] ;  /* 0x00000000ccb0783b */ /* 0x000f2a0000000200 */
        /* <DEDUP_REMOVED lines=10> */
[C---:B-1----:R-:W-:Y:S06]  /*6820*/  HMMA.16816.F32.BF16 R24, R16.reuse, R180, R24 ;  /* 0x000000b41018723c */ /* 0x042fec0000041818 */
[C---:B------:R-:W-:Y:S01]  /*6830*/  HMMA.16816.F32.BF16 R20, R16.reuse, R182, R20 ;  /* 0x000000b61014723c */ /* 0x040fe20000041814 */
[----:B------:R-:W1:Y:S05]  /*6840*/  LDSM.16.M88.4 R180, [R219+0x15000] ;  /* 0x01500000dbb4783b */ /* 0x000e6a0000000200 */
[C---:B------:R-:W-:Y:S06]  /*6850*/  HMMA.16816.F32.BF16 R28, R16.reuse, R230, R28 ;  /* 0x000000e6101c723c */ /* 0x040fec000004181c */
[C---:B------:R-:W-:Y:S01]  /*6860*/  HMMA.16816.F32.BF16 R32, R16.reuse, R228, R32 ;  /* 0x000000e41020723c */ /* 0x040fe20000041820 */
[----:B------:R-:W-:Y:S05]  /*6870*/  LDSM.16.M88.4 R228, [R212+0x4000] ;  /* 0x00400000d4e4783b */ /* 0x000fea0000000200 */
[C---:B----4-:R-:W-:Y:S06]  /*6880*/  HMMA.16816.F32.BF16 R192, R16.reuse, R176, R192 ;  /* 0x000000b010c0723c */ /* 0x050fec00000418c0 */
[----:B------:R-:W-:Y:S01]  /*6890*/  HMMA.16816.F32.BF16 R188, R16, R178, R188 ;  /* 0x000000b210bc723c */ /* 0x000fe200000418bc */
[----:B------:R-:W4:Y:S04]  /*68a0*/  LDSM.16.M88.4 R16, [R221+0x8000] ;  /* 0x00800000dd10783b */ /* 0x000f280000000200 */
[----:B------:R-:W4:Y:S01]  /*68b0*/  LDSM.16.M88.4 R176, [R219+0x15800] ;  /* 0x01580000dbb0783b */ /* 0x000f220000000200 */
[C---:B--2---:R-:W-:Y:S06]  /*68c0*/  HMMA.16816.F32.BF16 R172, R4.reuse, R196, R172 ;  /* 0x000000c404ac723c */ /* 0x044fec00000418ac */
[C---:B------:R-:W-:Y:S01]  /*68d0*/  HMMA.16816.F32.BF16 R168, R4.reuse, R198, R168 ;  /* 0x000000c604a8723c */ /* 0x040fe200000418a8 */
[----:B------:R-:W2:Y:S05]  /*68e0*/  LDSM.16.M88.4 R196, [R212+0x4800] ;  /* 0x00480000d4c4783b */ /* 0x000eaa0000000200 */
[C---:B---3--:R-:W-:Y:S06]  /*68f0*/  HMMA.16816.F32.BF16 R28, R4.reuse, R186, R28 ;  /* 0x000000ba041c723c */ /* 0x048fec000004181c */
[C---:B------:R-:W-:Y:S01]  /*6900*/  HMMA.16816.F32.BF16 R32, R4.reuse, R184, R32 ;  /* 0x000000b80420723c */ /* 0x040fe20000041820 */
[----:B------:R-:W-:Y:S05]  /*6910*/  LDSM.16.M88.4 R184, [R212+0x5000] ;  /* 0x00500000d4b8783b */ /* 0x000fea0000000200 */
[C---:B-1----:R-:W-:Y:S06]  /*6920*/  HMMA.16816.F32.BF16 R24, R4.reuse, R180, R24 ;  /* 0x000000b40418723c */ /* 0x042fec0000041818 */
[----:B------:R-:W-:Y:S01]  /*6930*/  HMMA.16816.F32.BF16 R20, R4, R182, R20 ;  /* 0x000000b60414723c */ /* 0x000fe20000041814 */
[----:B------:R-:W1:Y:S05]  /*6940*/  LDSM.16.M88.4 R180, [R226+0xc000] ;  /* 0x00c00000e2b4783b */ /* 0x000e6a0000000200 */
[----:B----4-:R-:W-:Y:S06]  /*6950*/  HMMA.16816.F32.BF16 R172, R16, R228, R172 ;  /* 0x000000e410ac723c */ /* 0x010fec00000418ac */
[----:B------:R-:W-:Y:S06]  /*6960*/  HMMA.16816.F32.BF16 R192, R4, R176, R192 ;  /* 0x000000b004c0723c */ /* 0x000fec00000418c0 */
[C---:B--2---:R-:W-:Y:S06]  /*6970*/  HMMA.16816.F32.BF16 R28, R16.reuse, R198, R28 ;  /* 0x000000c6101c723c */ /* 0x044fec000004181c */
[----:B------:R-:W-:Y:S01]  /*6980*/  HMMA.16816.F32.BF16 R32, R16, R196, R32 ;  /* 0x000000c41020723c */ /* 0x000fe20000041820 */
[----:B------:R-:W-:Y:S05]  /*6990*/  LDSM.16.M88.4 R196, [R225+0x17000] ;  /* 0x01700000e1c4783b */ /* 0x000fea0000000200 */
[----:B------:R-:W-:Y:S01]  /*69a0*/  HMMA.16816.F32.BF16 R188, R4, R178, R188 ;  /* 0x000000b204bc723c */ /* 0x000fe200000418bc */
[----:B------:R-:W2:Y:S04]  /*69b0*/  LDSM.16.M88.4 R176, [R212+0x5800] ;  /* 0x00580000d4b0783b */ /* 0x000ea80000000200 */
[----:B------:R-:W3:Y:S01]  /*69c0*/  LDSM.16.M88.4 R4, [R225+0x16000] ;  /* 0x01600000e104783b */ /* 0x000ee20000000200 */
[----:B------:R-:W-:Y:S03]  /*69d0*/  HMMA.16816.F32.BF16 R168, R16, R230, R168 ;  /* 0x000000e610a8723c */ /* 0x000fe600000418a8 */
[----:B------:R-:W-:Y:S03]  /*69e0*/  LDSM.16.M88.4 R228, [R224+0xc000] ;  /* 0x00c00000e0e4783b */ /* 0x000fe60000000200 */
[C---:B-1----:R-:W-:Y:S01]  /*69f0*/  HMMA.16816.F32.BF16 R28, R180.reuse, R38, R28 ;  /* 0x00000026b41c723c */ /* 0x042fe2000004181c */
[----:B------:R1:W5:Y:S05]  /*6a00*/  LDL.LU.64 R38, [R1+0x8] ;  /* 0x0000080001267983 */ /* 0x00036a0000300a00 */
[----:B------:R-:W-:Y:S01]  /*6a10*/  HMMA.16816.F32.BF16 R32, R180, R36, R32 ;  /* 0x00000024b420723c */ /* 0x000fe20000041820 */
[----:B------:R1:W5:Y:S05]  /*6a20*/  LDL.LU.64 R36, [R1] ;  /* 0x0000000001247983 */ /* 0x00036a0000300a00 */
[C---:B------:R-:W-:Y:S06]  /*6a30*/  HMMA.16816.F32.BF16 R24, R16.reuse, R184, R24 ;  /* 0x000000b81018723c */ /* 0x040fec0000041818 */
[C---:B------:R-:W-:Y:S01]  /*6a40*/  HMMA.16816.F32.BF16 R20, R16.reuse, R186, R20 ;  /* 0x000000ba1014723c */ /* 0x040fe20000041814 */
[----:B------:R-:W4:Y:S05]  /*6a50*/  LDSM.16.M88.4 R184, [R225+0x17800] ;  /* 0x01780000e1b8783b */ /* 0x000f2a0000000200 */
[C---:B--2---:R-:W-:Y:S06]  /*6a60*/  HMMA.16816.F32.BF16 R192, R16.reuse, R176, R192 ;  /* 0x000000b010c0723c */ /* 0x044fec00000418c0 */
[----:B------:R-:W-:Y:S01]  /*6a70*/  HMMA.16816.F32.BF16 R188, R16, R178, R188 ;  /* 0x000000b210bc723c */ /* 0x000fe200000418bc */
[----:B------:R-:W2:Y:S04]  /*6a80*/  LDSM.16.M88.4 R176, [R203] ;  /* 0x00000000cbb0783b */ /* 0x000ea80000000200 */
[----:B------:R-:W1:Y:S01]  /*6a90*/  LDSM.16.M88.4 R16, [R202] ;  /* 0x00000000ca10783b */ /* 0x000e620000000200 */
[C---:B---3--:R-:W-:Y:S06]  /*6aa0*/  HMMA.16816.F32.BF16 R172, R180.reuse, R4, R172 ;  /* 0x00000004b4ac723c */ /* 0x048fec00000418ac */
[C---:B------:R-:W-:Y:S01]  /*6ab0*/  HMMA.16816.F32.BF16 R168, R180.reuse, R6, R168 ;  /* 0x00000006b4a8723c */ /* 0x040fe200000418a8 */
[----:B------:R-:W3:Y:S05]  /*6ac0*/  LDSM.16.M88.4 R4, [R201] ;  /* 0x00000000c904783b */ /* 0x000eea0000000200 */
[C---:B------:R-:W-:Y:S06]  /*6ad0*/  HMMA.16816.F32.BF16 R24, R180.reuse, R196, R24 ;  /* 0x000000c4b418723c */ /* 0x040fec0000041818 */
[C---:B------:R-:W-:Y:S01]  /*6ae0*/  HMMA.16816.F32.BF16 R20, R180.reuse, R198, R20 ;  /* 0x000000c6b414723c */ /* 0x040fe20000041814 */
[----:B------:R-:W3:Y:S05]  /*6af0*/  LDSM.16.M88.4 R196, [R200] ;  /* 0x00000000c8c4783b */ /* 0x000eea0000000200 */
[C---:B----4-:R-:W-:Y:S06]  /*6b00*/  HMMA.16816.F32.BF16 R192, R180.reuse, R184, R192 ;  /* 0x000000b8b4c0723c */ /* 0x050fec00000418c0 */
[----:B------:R-:W-:Y:S01]  /*6b10*/  HMMA.16816.F32.BF16 R188, R180, R186, R188 ;  /* 0x000000bab4bc723c */ /* 0x000fe200000418bc */
[----:B------:R-:W-:Y:S04]  /*6b20*/  LDSM.16.M88.4 R184, [R222+0xc000] ;  /* 0x00c00000deb8783b */ /* 0x000fe80000000200 */
[----:B------:R-:W4:Y:S01]  /*6b30*/  LDSM.16.M88.4 R180, [R219+0x16000] ;  /* 0x01600000dbb4783b */ /* 0x000f220000000200 */
[C---:B--2---:R-:W-:Y:S06]  /*6b40*/  HMMA.16816.F32.BF16 R172, R228.reuse, R176, R172 ;  /* 0x000000b0e4ac723c */ /* 0x044fec00000418ac */
[C---:B------:R-:W-:Y:S01]  /*6b50*/  HMMA.16816.F32.BF16 R168, R228.reuse, R178, R168 ;  /* 0x000000b2e4a8723c */ /* 0x040fe200000418a8 */
[----:B------:R-:W2:Y:S05]  /*6b60*/  LDSM.16.M88.4 R176, [R219+0x16800] ;  /* 0x01680000dbb0783b */ /* 0x000eaa0000000200 */
[C---:B-1----:R-:W-:Y:S06]  /*6b70*/  HMMA.16816.F32.BF16 R32, R228.reuse, R16, R32 ;  /* 0x00000010e420723c */ /* 0x042fec0000041820 */
[C---:B------:R-:W-:Y:S01]  /*6b80*/  HMMA.16816.F32.BF16 R28, R228.reuse, R18, R28 ;  /* 0x00000012e41c723c */ /* 0x040fe2000004181c */
[----:B------:R-:W-:Y:S05]  /*6b90*/  LDSM.16.M88.4 R16, [R221+0xc000] ;  /* 0x00c00000dd10783b */ /* 0x000fea0000000200 */
[C---:B---3--:R-:W-:Y:S06]  /*6ba0*/  HMMA.16816.F32.BF16 R24, R228.reuse, R4, R24 ;  /* 0x00000004e418723c */ /* 0x048fec0000041818 */
[C---:B------:R-:W-:Y:S01]  /*6bb0*/  HMMA.16816.F32.BF16 R20, R228.reuse, R6, R20 ;  /* 0x00000006e414723c */ /* 0x040fe20000041814 */
[----:B------:R-:W1:Y:S05]  /*6bc0*/  LDSM.16.M88.4 R4, [R212+0x6000] ;  /* 0x00600000d404783b */ /* 0x000e6a0000000200 */
[C---:B------:R-:W-:Y:S06]  /*6bd0*/  HMMA.16816.F32.BF16 R192, R228.reuse, R196, R192 ;  /* 0x000000c4e4c0723c */ /* 0x040fec00000418c0 */
[----:B------:R-:W-:Y:S01]  /*6be0*/  HMMA.16816.F32.BF16 R188, R228, R198, R188 ;  /* 0x000000c6e4bc723c */ /* 0x000fe200000418bc */
[----:B------:R-:W3:Y:S04]  /*6bf0*/  LDSM.16.M88.4 R196, [R219+0x17000] ;  /* 0x01700000dbc4783b */ /* 0x000ee80000000200 */
[----:B------:R-:W3:Y:S01]  /*6c00*/  LDSM.16.M88.4 R228, [R212+0x6800] ;  /* 0x00680000d4e4783b */ /* 0x000ee20000000200 */
[C---:B----4-:R-:W-:Y:S06]  /*6c10*/  HMMA.16816.F32.BF16 R172, R184.reuse, R180, R172 ;  /* 0x000000b4b8ac723c */ /* 0x050fec00000418ac */
[C---:B------:R-:W-:Y:S01]  /*6c20*/  HMMA.16816.F32.BF16 R168, R184.reuse, R182, R168 ;  /* 0x000000b6b8a8723c */ /* 0x040fe200000418a8 */
[----:B------:R-:W-:Y:S05]  /*6c30*/  LDSM.16.M88.4 R180, [R212+0x7000] ;  /* 0x00700000d4b4783b */ /* 0x000fea0000000200 */
[C---:B--2---:R-:W-:Y:S06]  /*6c40*/  HMMA.16816.F32.BF16 R32, R184.reuse, R176, R32 ;  /* 0x000000b0b820723c */ /* 0x044fec0000041820 */
[----:B------:R-:W-:Y:S01]  /*6c50*/  HMMA.16816.F32.BF16 R28, R184, R178, R28 ;  /* 0x000000b2b81c723c */ /* 0x000fe2000004181c */
[----:B------:R-:W2:Y:S05]  /*6c60*/  LDSM.16.M88.4 R176, [R219+0x17800] ;  /* 0x01780000dbb0783b */ /* 0x000eaa0000000200 */
[C---:B-1----:R-:W-:Y:S06]  /*6c70*/  HMMA.16816.F32.BF16 R172, R16.reuse, R4, R172 ;  /* 0x0000000410ac723c */ /* 0x042fec00000418ac */
[----:B------:R-:W-:Y:S01]  /*6c80*/  HMMA.16816.F32.BF16 R168, R16, R6, R168 ;  /* 0x0000000610a8723c */ /* 0x000fe200000418a8 */
[----:B------:R-:W1:Y:S01]  /*6c90*/  LDSM.16.M88.4 R4, [R212+0x7800] ;  /* 0x00780000d404783b */ /* 0x000e620000000200 */
[----:B------:R-:W-:Y:S01]  /*6ca0*/  IMAD R165, R0, 0x40, R165 ;  /* 0x0000004000a57824 */ /* 0x000fe200078e02a5 */
[----:B------:R-:W-:Y:S01]  /*6cb0*/  UISETP.GE.AND UP0, UPT, UR22, 0x3, UPT ;  /* 0x000000031600788c */ /* 0x000fe2000bf06270 */
[----:B------:R-:W-:-:S04]  /*6cc0*/  DEPBAR.LE SB0, 0x0 ;  /* 0x000080000000791a */ /* 0x000fc80000000000 */
[----:B---3--:R-:W-:Y:S01]  /*6cd0*/  HMMA.16816.F32.BF16 R24, R184, R196, R24 ;  /* 0x000000c4b818723c */ /* 0x008fe20000041818 */
[----:B------:R-:W-:-:S05]  /*6ce0*/  VIADD R2, R165, 0x1 ;  /* 0x00000001a5027836 */ /* 0x000fca0000000000 */
[----:B------:R-:W-:Y:S01]  /*6cf0*/  HMMA.16816.F32.BF16 R20, R184, R198, R20 ;  /* 0x000000c6b814723c */ /* 0x000fe20000041814 */
[----:B------:R-:W-:Y:S01]  /*6d00*/  VIADD R0, R165, 0x8 ;  /* 0x00000008a5007836 */ /* 0x000fe20000000000 */
[----:B------:R-:W-:-:S04]  /*6d10*/  ISETP.GE.AND P2, PT, R2, R15, PT ;  /* 0x0000000f0200720c */ /* 0x000fc80003f46270 */
[----:B------:R-:W-:Y:S01]  /*6d20*/  HMMA.16816.F32.BF16 R32, R16, R228, R32 ;  /* 0x000000e41020723c */ /* 0x000fe20000041820 */
[----:B------:R-:W-:Y:S01]  /*6d30*/  ISETP.GE.AND P1, PT, R2, R14, PT ;  /* 0x0000000e0200720c */ /* 0x000fe20003f26270 */
[----:B------:R-:W-:Y:S01]  /*6d40*/  VIADD R2, R165, 0x9 ;  /* 0x00000009a5027836 */ /* 0x000fe20000000000 */
[----:B------:R-:W-:-:S03]  /*6d50*/  FSEL R173, R173, -INF , !P2 ;  /* 0xff800000adad7808 */ /* 0x000fc60005000000 */
[----:B------:R-:W-:Y:S01]  /*6d60*/  HMMA.16816.F32.BF16 R28, R16, R230, R28 ;  /* 0x000000e6101c723c */ /* 0x000fe2000004181c */
[----:B------:R-:W-:Y:S01]  /*6d70*/  BAR.SYNC.DEFER_BLOCKING 0x0 ;  /* 0x0000000000007b1d */ /* 0x000fe20000010000 */
[----:B------:R-:W-:-:S04]  /*6d80*/  ISETP.GE.AND P0, PT, R0, R15, PT ;  /* 0x0000000f0000720c */ /* 0x000fc80003f06270 */
[C---:B--2---:R-:W-:Y:S01]  /*6d90*/  HMMA.16816.F32.BF16 R192, R184.reuse, R176, R192 ;  /* 0x000000b0b8c0723c */ /* 0x044fe200000418c0 */
[----:B------:R-:W-:Y:S01]  /*6da0*/  ISETP.GE.AND P2, PT, R0, R14, PT ;  /* 0x0000000e0000720c */ /* 0x000fe20003f46270 */
[----:B------:R-:W-:Y:S01]  /*6db0*/  VIADD R0, R165, 0x10 ;  /* 0x00000010a5007836 */ /* 0x000fe20000000000 */
[----:B------:R-:W-:Y:S02]  /*6dc0*/  FSEL R175, R175, -INF , !P1 ;  /* 0xff800000afaf7808 */ /* 0x000fe40004800000 */
[----:B------:R-:W-:Y:S01]  /*6dd0*/  ISETP.GE.AND P1, PT, R2, R15, PT ;  /* 0x0000000f0200720c */ /* 0x000fe20003f26270 */
[----:B------:R-:W-:Y:S01]  /*6de0*/  HMMA.16816.F32.BF16 R188, R184, R178, R188 ;  /* 0x000000b2b8bc723c */ /* 0x000fe200000418bc */
[----:B------:R-:W-:Y:S02]  /*6df0*/  FSEL R166, R170, -INF , !P2 ;  /* 0xff800000aaa67808 */ /* 0x000fe40005000000 */
[----:B------:R-:W-:-:S03]  /*6e00*/  FSEL R169, R169, -INF , !P1 ;  /* 0xff800000a9a97808 */ /* 0x000fc60004800000 */
[----:B------:R-:W-:Y:S01]  /*6e10*/  HMMA.16816.F32.BF16 R24, R16, R180, R24 ;  /* 0x000000b41018723c */ /* 0x000fe20000041818 */
[----:B------:R-:W-:Y:S02]  /*6e20*/  FSEL R168, R168, -INF , !P0 ;  /* 0xff800000a8a87808 */ /* 0x000fe40004000000 */
[C---:B------:R-:W-:Y:S02]  /*6e30*/  ISETP.GE.AND P2, PT, R0.reuse, R15, PT ;  /* 0x0000000f0000720c */ /* 0x040fe40003f46270 */
[-C--:B------:R-:W-:Y:S01]  /*6e40*/  ISETP.GE.AND P1, PT, R0, R14.reuse, PT ;  /* 0x0000000e0000720c */ /* 0x080fe20003f26270 */
[C---:B------:R-:W-:Y:S01]  /*6e50*/  VIADD R0, R165.reuse, 0x11 ;  /* 0x00000011a5007836 */ /* 0x040fe20000000000 */
[----:B------:R-:W-:Y:S01]  /*6e60*/  ISETP.GE.AND P0, PT, R2, R14, PT ;  /* 0x0000000e0200720c */ /* 0x000fe20003f06270 */
[----:B------:R-:W-:-:S03]  /*6e70*/  VIADD R2, R165, 0x18 ;  /* 0x00000018a5027836 */ /* 0x000fc60000000000 */
[----:B------:R-:W-:Y:S02]  /*6e80*/  FSEL R167, R171, -INF , !P0 ;  /* 0xff800000aba77808 */ /* 0x000fe40004000000 */
[----:B------:R-:W-:Y:S01]  /*6e90*/  ISETP.GE.AND P0, PT, R0, R15, PT ;  /* 0x0000000f0000720c */ /* 0x000fe20003f06270 */
[----:B------:R-:W-:Y:S01]  /*6ea0*/  HMMA.16816.F32.BF16 R20, R16, R182, R20 ;  /* 0x000000b61014723c */ /* 0x000fe20000041814 */
[----:B------:R-:W-:Y:S02]  /*6eb0*/  FSEL R32, R32, -INF , !P2 ;  /* 0xff80000020207808 */ /* 0x000fe40005000000 */
[----:B------:R-:W-:Y:S01]  /*6ec0*/  ISETP.GE.AND P2, PT, R0, R14, PT ;  /* 0x0000000e0000720c */ /* 0x000fe20003f46270 */
[----:B------:R-:W-:Y:S01]  /*6ed0*/  VIADD R0, R165, 0x19 ;  /* 0x00000019a5007836 */ /* 0x000fe20000000000 */
[----:B------:R-:W-:Y:S02]  /*6ee0*/  FSEL R34, R34, -INF , !P1 ;  /* 0xff80000022227808 */ /* 0x000fe40004800000 */
[----:B------:R-:W-:-:S02]  /*6ef0*/  FSEL R33, R33, -INF , !P0 ;  /* 0xff80000021217808 */ /* 0x000fc40004000000 */
[CC--:B------:R-:W-:Y:S02]  /*6f00*/  ISETP.GE.AND P1, PT, R2.reuse, R15.reuse, PT ;  /* 0x0000000f0200720c */ /* 0x0c0fe40003f26270 */
[-C--:B------:R-:W-:Y:S01]  /*6f10*/  ISETP.GE.AND P0, PT, R2, R14.reuse, PT ;  /* 0x0000000e0200720c */ /* 0x080fe20003f06270 */
[----:B------:R-:W-:Y:S01]  /*6f20*/  VIADD R2, R165, 0x20 ;  /* 0x00000020a5027836 */ /* 0x000fe20000000000 */
[----:B-1----:R-:W-:Y:S01]  /*6f30*/  HMMA.16816.F32.BF16 R192, R16, R4, R192 ;  /* 0x0000000410c0723c */ /* 0x002fe200000418c0 */
[----:B------:R-:W-:Y:S02]  /*6f40*/  FSEL R35, R35, -INF , !P2 ;  /* 0xff80000023237808 */ /* 0x000fe40005000000 */
[----:B------:R-:W-:Y:S02]  /*6f50*/  FSEL R28, R28, -INF , !P1 ;  /* 0xff8000001c1c7808 */ /* 0x000fe40004800000 */
[C---:B------:R-:W-:Y:S02]  /*6f60*/  ISETP.GE.AND P2, PT, R0.reuse, R15, PT ;  /* 0x0000000f0000720c */ /* 0x040fe40003f46270 */
[----:B------:R-:W-:Y:S01]  /*6f70*/  ISETP.GE.AND P1, PT, R0, R14, PT ;  /* 0x0000000e0000720c */ /* 0x000fe20003f26270 */
[----:B------:R-:W-:Y:S01]  /*6f80*/  VIADD R0, R165, 0x21 ;  /* 0x00000021a5007836 */ /* 0x000fe20000000000 */
[----:B------:R-:W-:-:S02]  /*6f90*/  FSEL R30, R30, -INF , !P0 ;  /* 0xff8000001e1e7808 */ /* 0x000fc40004000000 */
[CC--:B------:R-:W-:Y:S01]  /*6fa0*/  ISETP.GE.AND P0, PT, R2.reuse, R15.reuse, PT ;  /* 0x0000000f0200720c */ /* 0x0c0fe20003f06270 */
[----:B------:R-:W-:Y:S01]  /*6fb0*/  HMMA.16816.F32.BF16 R188, R16, R6, R188 ;  /* 0x0000000610bc723c */ /* 0x000fe200000418bc */
[----:B------:R-:W-:Y:S02]  /*6fc0*/  FSEL R29, R29, -INF , !P2 ;  /* 0xff8000001d1d7808 */ /* 0x000fe40005000000 */
[----:B------:R-:W-:Y:S01]  /*6fd0*/  ISETP.GE.AND P2, PT, R2, R14, PT ;  /* 0x0000000e0200720c */ /* 0x000fe20003f46270 */
[----:B------:R-:W-:Y:S01]  /*6fe0*/  VIADD R2, R165, 0x28 ;  /* 0x00000028a5027836 */ /* 0x000fe20000000000 */
        /* <DEDUP_REMOVED lines=11> */
[-C--:B------:R-:W-:Y:S02]  /*70a0*/  ISETP.GE.AND P0, PT, R0, R15.reuse, PT ;  /* 0x0000000f0000720c */ /* 0x080fe40003f06270 */
[----:B------:R-:W-:Y:S02]  /*70b0*/  FSEL R198, R22, -INF , !P1 ;  /* 0xff80000016c67808 */ /* 0x000fe40004800000 */
[----:B------:R-:W-:Y:S02]  /*70c0*/  FSEL R228, R21, -INF , !P0 ;  /* 0xff80000015e47808 */ /* 0x000fe40004000000 */
[C---:B------:R-:W-:Y:S02]  /*70d0*/  ISETP.GE.AND P1, PT, R2.reuse, R15, PT ;  /* 0x0000000f0200720c */ /* 0x040fe40003f26270 */
[----:B------:R-:W-:Y:S01]  /*70e0*/  ISETP.GE.AND P0, PT, R2, R14, PT ;  /* 0x0000000e0200720c */ /* 0x000fe20003f06270 */
[----:B------:R-:W-:-:S03]  /*70f0*/  VIADD R2, R165, 0x38 ;  /* 0x00000038a5027836 */ /* 0x000fc60000000000 */
[----:B------:R-:W-:Y:S02]  /*7100*/  FSEL R181, R194, -INF , !P0 ;  /* 0xff800000c2b57808 */ /* 0x000fe40004000000 */
[----:B------:R-:W-:Y:S02]  /*7110*/  ISETP.GE.AND P0, PT, R2, R15, PT ;  /* 0x0000000f0200720c */ /* 0x000fe40003f06270 */
[----:B------:R-:W-:Y:S02]  /*7120*/  FSEL R231, R20, -INF , !P2 ;  /* 0xff80000014e77808 */ /* 0x000fe40005000000 */
[----:B------:R-:W-:Y:S02]  /*7130*/  FSEL R184, R188, -INF , !P0 ;  /* 0xff800000bcb87808 */ /* 0x000fe40004000000 */
[-C--:B------:R-:W-:Y:S01]  /*7140*/  ISETP.GE.AND P2, PT, R0, R14.reuse, PT ;  /* 0x0000000e0000720c */ /* 0x080fe20003f46270 */
[C---:B------:R-:W-:Y:S01]  /*7150*/  VIADD R0, R165.reuse, 0x31 ;  /* 0x00000031a5007836 */ /* 0x040fe20000000000 */
[----:B------:R-:W-:-:S02]  /*7160*/  ISETP.GE.AND P0, PT, R165, R14, PT ;  /* 0x0000000ea500720c */ /* 0x000fc40003f06270 */
[----:B------:R-:W-:Y:S02]  /*7170*/  FSEL R196, R23, -INF , !P2 ;  /* 0xff80000017c47808 */ /* 0x000fe40005000000 */
[----:B------:R-:W-:Y:S02]  /*7180*/  FSEL R26, R174, -INF , !P0 ;  /* 0xff800000ae1a7808 */ /* 0x000fe40004000000 */
[----:B------:R-:W-:Y:S02]  /*7190*/  FSEL R186, R192, -INF , !P1 ;  /* 0xff800000c0ba7808 */ /* 0x000fe40004800000 */
[----:B------:R-:W-:Y:S02]  /*71a0*/  PLOP3.LUT P0, PT, PT, PT, UP0, 0x80, 0x0 ;  /* 0x000000000000781c */ /* 0x000fe40003f0f008 */
[C---:B------:R-:W-:Y:S02]  /*71b0*/  ISETP.GE.AND P2, PT, R0.reuse, R15, PT ;  /* 0x0000000f0000720c */ /* 0x040fe40003f46270 */
[----:B------:R-:W-:Y:S01]  /*71c0*/  ISETP.GE.AND P1, PT, R0, R14, PT ;  /* 0x0000000e0000720c */ /* 0x000fe20003f26270 */
[----:B------:R-:W-:Y:S01]  /*71d0*/  VIADD R0, R165, 0x39 ;  /* 0x00000039a5007836 */ /* 0x000fe20000000000 */
[----:B------:R-:W-:-:S02]  /*71e0*/  FSEL R185, R193, -INF , !P2 ;  /* 0xff800000c1b97808 */ /* 0x000fc40005000000 */
[----:B------:R-:W-:Y:S02]  /*71f0*/  FSEL R180, R195, -INF , !P1 ;  /* 0xff800000c3b47808 */ /* 0x000fe40004800000 */
[----:B------:R-:W-:Y:S02]  /*7200*/  ISETP.GE.AND P2, PT, R2, R14, PT ;  /* 0x0000000e0200720c */ /* 0x000fe40003f46270 */
[-C--:B------:R-:W-:Y:S02]  /*7210*/  ISETP.GE.AND P1, PT, R165, R15.reuse, PT ;  /* 0x0000000fa500720c */ /* 0x080fe40003f26270 */
[----:B------:R-:W-:Y:S02]  /*7220*/  FSEL R179, R190, -INF , !P2 ;  /* 0xff800000beb37808 */ /* 0x000fe40005000000 */
[----:B------:R-:W-:Y:S02]  /*7230*/  FSEL R172, R172, -INF , !P1 ;  /* 0xff800000acac7808 */ /* 0x000fe40004800000 */
[----:B------:R-:W-:-:S02]  /*7240*/  ISETP.GE.AND P2, PT, R0, R15, PT ;  /* 0x0000000f0000720c */ /* 0x000fc40003f46270 */
        /* <DEDUP_REMOVED lines=19> */
[----:B------:R-:W2:Y:S02]  /*7380*/  @!P3 LDC.64 R18, c[0x0][0x218] ;  /* 0x00008600ff12bb82 */ /* 0x000ea40000000a00 */
        /* <DEDUP_REMOVED lines=10> */
[----:B------:R-:W3:Y:S01]  /*7430*/  @!P5 LDC.64 R6, c[0x0][0x218] ;  /* 0x00008600ff06db82 */ /* 0x000ee20000000a00 */
[C---:B----4-:R-:W-:Y:S01]  /*7440*/  @!P5 LEA R22, P2, R2.reuse, R22, 0x1 ;  /* 0x000000160216d211 */ /* 0x050fe200078408ff */
[----:B------:R4:W-:Y:S03]  /*7450*/  @P5 STS.128 [R227+0x12000], RZ ;  /* 0x012000ffe3005388 */ /* 0x0009e60000000c00 */
[----:B------:R-:W-:-:S03]  /*7460*/  @!P5 LEA.HI.X R23, R2, R23, R0, 0x1, P2 ;  /* 0x000000170217d211 */ /* 0x000fc600010f0c00 */
[----:B------:R-:W4:Y:S01]  /*7470*/  @!P4 LDC.64 R4, c[0x0][0x218] ;  /* 0x00008600ff04cb82 */ /* 0x000f220000000a00 */
[C---:B--2---:R-:W-:Y:S01]  /*7480*/  @!P3 LEA R170, P1, R2.reuse, R18, 0x1 ;  /* 0x0000001202aab211 */ /* 0x044fe200078208ff */
[----:B------:R-:W-:Y:S01]  /*7490*/  @!PT LDS RZ, [RZ] ;  /* 0x00000000fffff984 */ /* 0x000fe20000000800 */
[----:B------:R-:W-:Y:S01]  /*74a0*/  @!PT LDS RZ, [RZ] ;  /* 0x00000000fffff984 */ /* 0x000fe20000000800 */
[----:B------:R-:W-:Y:S01]  /*74b0*/  @!PT LDS RZ, [RZ] ;  /* 0x00000000fffff984 */ /* 0x000fe20000000800 */
[----:B------:R2:W-:Y:S01]  /*74c0*/  @!P5 LDGSTS.E.BYPASS.LTC128B.128 [R227+0x12000], desc[UR30][R22.64+0x80] ;  /* 0x1200008016e3dfae */ /* 0x0005e2000b901d5e */
[C---:B------:R-:W-:Y:S02]  /*74d0*/  IADD3 R18, P2, R2.reuse, UR14, RZ ;  /* 0x0000000e02127c10 */ /* 0x040fe4000ff5e0ff */
[----:B------:R-:W-:Y:S01]  /*74e0*/  @!P3 LEA.HI.X R171, R2, R19, R0, 0x1, P1 ;  /* 0x0000001302abb211 */ /* 0x000fe200008f0c00 */
[----:B------:R2:W-:Y:S01]  /*74f0*/  @P4 STS.128 [R227+0x14000], RZ ;  /* 0x014000ffe3004388 */ /* 0x0005e20000000c00 */
[----:B------:R-:W-:Y:S02]  /*7500*/  IADD3.X R0, R0, UR8, RZ, P2, !PT ;  /* 0x0000000800007c10 */ /* 0x000fe400097fe4ff */
        /* <DEDUP_REMOVED lines=39> */
.L_x_236:
[----:B------:R-:W-:Y:S05]  /*7780*/  BSYNC B0 ;  /* 0x0000000000007941 */ /* 0x000fea0003800000 */
.L_x_235:
[----:B------:R-:W0:Y:S02]  /*7790*/  LDGDEPBAR ;  /* 0x00000000000079af */ /* 0x000e240000000000 */
.L_x_234:
[----:B------:R-:W-:Y:S01]  /*77a0*/  FMNMX.FTZ R2, R164, R172, !PT ;  /* 0x000000aca4027209 */ /* 0x000fe20007810000 */
[----:B--2---:R-:W-:Y:S01]  /*77b0*/  LDSM.16.MT88.4 R20, [R220+0x18000] ;  /* 0x01800000dc14783b */ /* 0x004fe20000004200 */
[----:B------:R-:W-:Y:S02]  /*77c0*/  FMNMX.FTZ R0, R3, R26, !PT ;  /* 0x0000001a03007209 */ /* 0x000fe40007810000 */
[----:B------:R-:W-:Y:S01]  /*77d0*/  FMNMX.FTZ R2, R173, R2, !PT ;  /* 0x00000002ad027209 */ /* 0x000fe20007810000 */
[----:B------:R-:W-:Y:S01]  /*77e0*/  LDSM.16.MT88.4 R16, [R217+0x18000] ;  /* 0x01800000d910783b */ /* 0x000fe20000004200 */
        /* <DEDUP_REMOVED lines=28> */
[----:B------:R-:W-:-:S03]  /*79b0*/  FMNMX.FTZ R0, R177, R0, !PT ;  /* 0x00000000b1007209 */ /* 0x000fc60007810000 */
[----:B-1----:R-:W1:Y:S04]  /*79c0*/  SHFL.BFLY PT, R5, R2, 0x2, 0x1f ;  /* 0x0c401f0002057f89 */ /* 0x002e6800000e0000 */
[----:B------:R-:W2:Y:S01]  /*79d0*/  SHFL.BFLY PT, R4, R0, 0x2, 0x1f ;  /* 0x0c401f0000047f89 */ /* 0x000ea200000e0000 */
[----:B-1----:R-:W-:Y:S02]  /*79e0*/  FMNMX.FTZ R5, R2, R5, !PT ;  /* 0x0000000502057209 */ /* 0x002fe40007810000 */
[----:B--2---:R-:W-:-:S03]  /*79f0*/  FMNMX.FTZ R4, R0, R4, !PT ;  /* 0x0000000400047209 */ /* 0x004fc60007810000 */
[----:B------:R-:W1:Y:S04]  /*7a00*/  SHFL.BFLY PT, R2, R5, 0x1, 0x1f ;  /* 0x0c201f0005027f89 */ /* 0x000e6800000e0000 */
[----:B------:R-:W2:Y:S01]  /*7a10*/  SHFL.BFLY PT, R0, R4, 0x1, 0x1f ;  /* 0x0c201f0004007f89 */ /* 0x000ea200000e0000 */
[----:B-1----:R-:W-:Y:S02]  /*7a20*/  FMNMX.FTZ R2, R5, R2, !PT ;  /* 0x0000000205027209 */ /* 0x002fe40007810000 */
[----:B--2---:R-:W-:-:S03]  /*7a30*/  FMNMX.FTZ R0, R4, R0, !PT ;  /* 0x0000000004007209 */ /* 0x004fc60007810000 */
[C---:B------:R-:W-:Y:S01]  /*7a40*/  FMUL.FTZ R183, R2.reuse, UR20 ;  /* 0x0000001402b77c20 */ /* 0x040fe20008410000 */
[----:B------:R-:W-:Y:S02]  /*7a50*/  FSETP.NEU.FTZ.AND P2, PT, R2, -INF , PT ;  /* 0xff8000000200780b */ /* 0x000fe40003f5d000 */
[C---:B------:R-:W-:Y:S01]  /*7a60*/  FSETP.NEU.FTZ.AND P1, PT, R0.reuse, -INF , PT ;  /* 0xff8000000000780b */ /* 0x040fe20003f3d000 */
[C---:B------:R-:W-:Y:S01]  /*7a70*/  FMUL.FTZ R178, R0.reuse, UR20 ;  /* 0x0000001400b27c20 */ /* 0x040fe20008410000 */
[----:B------:R-:W-:Y:S02]  /*7a80*/  FSEL R183, R183, RZ, P2 ;  /* 0x000000ffb7b77208 */ /* 0x000fe40001000000 */
[----:B------:R-:W-:Y:S02]  /*7a90*/  FSEL R5, R0, RZ, P1 ;  /* 0x000000ff00057208 */ /* 0x000fe40000800000 */
[----:B------:R-:W-:Y:S01]  /*7aa0*/  FSEL R4, R2, RZ, P2 ;  /* 0x000000ff02047208 */ /* 0x000fe20001000000 */
[----:B------:R-:W-:Y:S01]  /*7ab0*/  FFMA.FTZ R174, R172, UR20, -R183 ;  /* 0x00000014acae7c23 */ /* 0x000fe200080108b7 */
[----:B------:R-:W-:Y:S01]  /*7ac0*/  FSEL R178, R178, RZ, P1 ;  /* 0x000000ffb2b27208 */ /* 0x000fe20000800000 */
[----:B------:R-:W-:Y:S01]  /*7ad0*/  FADD.FTZ R5, R3, -R5 ;  /* 0x8000000503057221 */ /* 0x000fe20000010000 */
[--C-:B------:R-:W-:Y:S01]  /*7ae0*/  FFMA.FTZ R171, R169, UR20, -R183.reuse ;  /* 0x00000014a9ab7c23 */ /* 0x100fe200080108b7 */
[----:B------:R-:W-:Y:S01]  /*7af0*/  FADD.FTZ R4, R164, -R4 ;  /* 0x80000004a4047221 */ /* 0x000fe20000010000 */
[--C-:B------:R-:W-:Y:S01]  /*7b00*/  FFMA.FTZ R172, R168, UR20, -R183.reuse ;  /* 0x00000014a8ac7c23 */ /* 0x100fe200080108b7 */
[--C-:B------:R-:W-:Y:S01]  /*7b10*/  FFMA.FTZ R169, R175, UR20, -R178.reuse ;  /* 0x00000014afa97c23 */ /* 0x100fe200080108b2 */
[--C-:B------:R-:W-:Y:S01]  /*7b20*/  FFMA.FTZ R173, R173, UR20, -R183.reuse ;  /* 0x00000014adad7c23 */ /* 0x100fe200080108b7 */
[--C-:B------:R-:W-:Y:S01]  /*7b30*/  FFMA.FTZ R170, R26, UR20, -R178.reuse ;  /* 0x000000141aaa7c23 */ /* 0x100fe200080108b2 */
[--C-:B------:R-:W-:Y:S01]  /*7b40*/  FFMA.FTZ R168, R166, UR20, -R178.reuse ;  /* 0x00000014a6a87c23 */ /* 0x100fe200080108b2 */
[--C-:B------:R-:W-:Y:S01]  /*7b50*/  FFMA.FTZ R175, R167, UR20, -R178.reuse ;  /* 0x00000014a7af7c23 */ /* 0x100fe200080108b2 */
[----:B------:R-:W-:Y:S01]  /*7b60*/  FMUL.FTZ R3, R5, UR20 ;  /* 0x0000001405037c20 */ /* 0x000fe20008410000 */
        /* <DEDUP_REMOVED lines=12> */
[--C-:B------:R-:W-:Y:S01]  /*7c30*/  FFMA.FTZ R192, R35, UR20, -R178.reuse ;  /* 0x0000001423c07c23 */ /* 0x100fe200080108b2 */
[----:B------:R-:W-:Y:S01]  /*7c40*/  LDSM.16.MT88.4 R164, [R220+0x18800] ;  /* 0x01880000dca4783b */ /* 0x000fe20000004200 */
[--C-:B------:R-:W-:Y:S01]  /*7c50*/  FFMA.FTZ R195, R230, UR20, -R183.reuse ;  /* 0x00000014e6c37c23 */ /* 0x100fe200080108b7 */
[--C-:B------:R-:W-:Y:S01]  /*7c60*/  FFMA.FTZ R229, R229, UR20, -R183.reuse ;  /* 0x00000014e5e57c23 */ /* 0x100fe200080108b7 */
[--C-:B------:R-:W-:Y:S01]  /*7c70*/  FFMA.FTZ R230, R231, UR20, -R183.reuse ;  /* 0x00000014e7e67c23 */ /* 0x100fe200080108b7 */
[----:B------:R-:W-:Y:S01]  /*7c80*/  MUFU.EX2 R172, R172 ;  /* 0x000000ac00ac7308 */ /* 0x000fe20000000800 */
[----:B------:R-:W-:Y:S01]  /*7c90*/  LDSM.16.MT88.4 R32, [R217+0x18800] ;  /* 0x01880000d920783b */ /* 0x000fe20000004200 */
        /* <DEDUP_REMOVED lines=9> */
[----:B------:R-:W-:Y:S01]  /*7d30*/  FFMA.FTZ R182, R182, UR20, -R183 ;  /* 0x00000014b6b67c23 */ /* 0x000fe200080108b7 */
[--C-:B------:R-:W-:Y:S01]  /*7d40*/  FFMA.FTZ R181, R181, UR20, -R178.reuse ;  /* 0x00000014b5b57c23 */ /* 0x100fe200080108b2 */
[--C-:B------:R-:W-:Y:S01]  /*7d50*/  FFMA.FTZ R180, R180, UR20, -R178.reuse ;  /* 0x00000014b4b47c23 */ /* 0x100fe200080108b2 */
[--C-:B------:R-:W-:Y:S01]  /*7d60*/  FFMA.FTZ R179, R179, UR20, -R178.reuse ;  /* 0x00000014b3b37c23 */ /* 0x100fe200080108b2 */
[----:B------:R-:W-:Y:S01]  /*7d70*/  FFMA.FTZ R177, R177, UR20, -R178 ;  /* 0x00000014b1b17c23 */ /* 0x000fe200080108b2 */
[----:B------:R-:W-:Y:S08]  /*7d80*/  MUFU.EX2 R170, R170 ;  /* 0x000000aa00aa7308 */ /* 0x000ff00000000800 */
[----:B------:R-:W3:Y:S01]  /*7d90*/  MUFU.EX2 R169, R169 ;  /* 0x000000a900a97308 */ /* 0x000ee20000000800 */
[----:B--2---:R-:W-:-:S07]  /*7da0*/  F2FP.BF16.F32.PACK_AB R6, R171, R172 ;  /* 0x000000acab06723e */ /* 0x004fce00000010ff */
[----:B------:R-:W-:Y:S08]  /*7db0*/  MUFU.EX2 R168, R168 ;  /* 0x000000a800a87308 */ /* 0x000ff00000000800 */
[----:B------:R-:W2:Y:S01]  /*7dc0*/  MUFU.EX2 R175, R175 ;  /* 0x000000af00af7308 */ /* 0x000ea20000000800 */
[----:B---3--:R-:W-:-:S07]  /*7dd0*/  F2FP.BF16.F32.PACK_AB R5, R169, R170 ;  /* 0x000000aaa905723e */ /* 0x008fce00000010ff */
[----:B------:R3:W4:Y:S08]  /*7de0*/  MUFU.EX2 R176, R4 ;  /* 0x0000000400b07308 */ /* 0x0007300000000800 */
[----:B------:R-:W1:Y:S01]  /*7df0*/  MUFU.EX2 R3, R3 ;  /* 0x0000000300037308 */ /* 0x000e620000000800 */
        /* <DEDUP_REMOVED lines=20> */
[-C--:B-----5:R-:W-:Y:S01]  /*7f40*/  FMUL.FTZ R36, R36, R176.reuse ;  /* 0x000000b024247220 */ /* 0x0a0fe20000410000 */
        /* <DEDUP_REMOVED lines=138> */
[C---:B-1----:R-:W-:Y:S01]  /*87f0*/  HMMA.16816.F32.BF16 R100, R4.reuse, R20, R100 ;  /* 0x000000140464723c */ /* 0x042fe20000041864 */
[-C--:B------:R-:W-:Y:S01]  /*8800*/  FMUL.FTZ R146, R146, R3.reuse ;  /* 0x0000000392927220 */ /* 0x080fe20000410000 */
[-C--:B------:R-:W-:Y:S01]  /*8810*/  FMUL.FTZ R147, R147, R3.reuse ;  /* 0x0000000393937220 */ /* 0x080fe20000410000 */
[----:B------:R-:W-:Y:S01]  /*8820*/  FFMA.FTZ R174, R248, R176, R174 ;  /* 0x000000b0f8ae7223 */ /* 0x000fe200000100ae */
[----:B------:R-:W-:Y:S01]  /*8830*/  FFMA.FTZ R3, R245, R3, R170 ;  /* 0x00000003f5037223 */ /* 0x000fe200000100aa */
[----:B------:R-:W1:Y:S01]  /*8840*/  MUFU.EX2 R190, R190 ;  /* 0x000000be00be7308 */ /* 0x000e620000000800 */
[----:B------:R-:W-:Y:S01]  /*8850*/  HMMA.16816.F32.BF16 R104, R4, R22, R104 ;  /* 0x000000160468723c */ /* 0x000fe20000041868 */
[----:B------:R-:W1:Y:S01]  /*8860*/  LDSM.16.MT88.4 R20, [R220+0x1e000] ;  /* 0x01e00000dc14783b */ /* 0x000e620000004200 */
[----:B------:R-:W-:Y:S01]  /*8870*/  FADD.FTZ R174, R173, R174 ;  /* 0x000000aeadae7221 */ /* 0x000fe20000010000 */
[----:B------:R-:W-:-:S03]  /*8880*/  FADD.FTZ R3, R169, R3 ;  /* 0x00000003a9037221 */ /* 0x000fc60000010000 */
[----:B---3--:R-:W-:Y:S01]  /*8890*/  HMMA.16816.F32.BF16 R116, R4, R16, R116 ;  /* 0x000000100474723c */ /* 0x008fe20000041874 */
[----:B------:R-:W3:Y:S01]  /*88a0*/  MUFU.EX2 R192, R192 ;  /* 0x000000c000c07308 */ /* 0x000ee20000000800 */
[----:B------:R-:W-:Y:S01]  /*88b0*/  FADD.FTZ R174, R172, R174 ;  /* 0x000000aeacae7221 */ /* 0x000fe20000010000 */
[----:B------:R-:W-:-:S03]  /*88c0*/  FADD.FTZ R3, R168, R3 ;  /* 0x00000003a8037221 */ /* 0x000fc60000010000 */
[C---:B------:R-:W-:Y:S01]  /*88d0*/  HMMA.16816.F32.BF16 R120, R4.reuse, R18, R120 ;  /* 0x000000120478723c */ /* 0x040fe20000041878 */
[----:B------:R-:W3:Y:S01]  /*88e0*/  LDSM.16.MT88.4 R16, [R217+0x1e000] ;  /* 0x01e00000d910783b */ /* 0x000ee20000004200 */
[----:B------:R-:W-:Y:S01]  /*88f0*/  FADD.FTZ R174, R171, R174 ;  /* 0x000000aeabae7221 */ /* 0x000fe20000010000 */
[----:B------:R-:W-:Y:S01]  /*8900*/  MUFU.EX2 R193, R193 ;  /* 0x000000c100c17308 */ /* 0x000fe20000000800 */
[----:B------:R-:W-:Y:S02]  /*8910*/  FADD.FTZ R3, R175, R3 ;  /* 0x00000003af037221 */ /* 0x000fe40000010000 */
[----:B----4-:R-:W-:Y:S01]  /*8920*/  HMMA.16816.F32.BF16 R108, R4, R24, R108 ;  /* 0x00000018046c723c */ /* 0x010fe2000004186c */
[----:B--2---:R-:W-:Y:S01]  /*8930*/  FADD.FTZ R174, R187, R174 ;  /* 0x000000aebbae7221 */ /* 0x004fe20000010000 */
[----:B-1----:R-:W-:-:S03]  /*8940*/  FADD.FTZ R3, R190, R3 ;  /* 0x00000003be037221 */ /* 0x002fc60000010000 */
[----:B------:R-:W1:Y:S01]  /*8950*/  MUFU.EX2 R194, R194 ;  /* 0x000000c200c27308 */ /* 0x000e620000000800 */
[C---:B------:R-:W-:Y:S01]  /*8960*/  HMMA.16816.F32.BF16 R112, R4.reuse, R26, R112 ;  /* 0x0000001a0470723c */ /* 0x040fe20000041870 */
[----:B------:R-:W2:Y:S06]  /*8970*/  LDSM.16.MT88.4 R24, [R218+0x1e000] ;  /* 0x01e00000da18783b */ /* 0x000eac0000004200 */
[----:B------:R-:W4:Y:S08]  /*8980*/  MUFU.EX2 R195, R195 ;  /* 0x000000c300c37308 */ /* 0x000f300000000800 */
[----:B------:R-:W-:Y:S01]  /*8990*/  MUFU.EX2 R229, R229 ;  /* 0x000000e500e57308 */ /* 0x000fe20000000800 */
[C---:B------:R-:W-:Y:S06]  /*89a0*/  HMMA.16816.F32.BF16 R124, R4.reuse, R20, R124 ;  /* 0x00000014047c723c */ /* 0x040fec000004187c */
[C---:B------:R-:W-:Y:S01]  /*89b0*/  HMMA.16816.F32.BF16 R128, R4.reuse, R22, R128 ;  /* 0x000000160480723c */ /* 0x040fe20000041880 */
[----:B------:R-:W1:Y:S01]  /*89c0*/  LDSM.16.MT88.4 R20, [R216+0x1e000] ;  /* 0x01e00000d814783b */ /* 0x000e620000004200 */
[----:B------:R-:W-:Y:S04]  /*89d0*/  MUFU.EX2 R230, R230 ;  /* 0x000000e600e67308 */ /* 0x000fe80000000800 */
[C---:B---3--:R-:W-:Y:S04]  /*89e0*/  HMMA.16816.F32.BF16 R136, R4.reuse, R16, R136 ;  /* 0x000000100488723c */ /* 0x048fe80000041888 */
[----:B------:R-:W-:Y:S02]  /*89f0*/  MUFU.EX2 R228, R228 ;  /* 0x000000e400e47308 */ /* 0x000fe40000000800 */
[C---:B------:R-:W-:Y:S01]  /*8a00*/  HMMA.16816.F32.BF16 R148, R4.reuse, R18, R148 ;  /* 0x000000120494723c */ /* 0x040fe20000041894 */
[----:B------:R-:W3:Y:S05]  /*8a10*/  LDSM.16.MT88.4 R16, [R218+0x18800] ;  /* 0x01880000da10783b */ /* 0x000eea0000004200 */
[C---:B--2---:R-:W-:Y:S01]  /*8a20*/  HMMA.16816.F32.BF16 R132, R4.reuse, R24, R132 ;  /* 0x000000180484723c */ /* 0x044fe20000041884 */
[----:B------:R-:W2:Y:S05]  /*8a30*/  MUFU.EX2 R197, R197 ;  /* 0x000000c500c57308 */ /* 0x000eaa0000000800 */
[C---:B------:R-:W-:Y:S01]  /*8a40*/  HMMA.16816.F32.BF16 R152, R4.reuse, R26, R152 ;  /* 0x0000001a0498723c */ /* 0x040fe20000041898 */
[----:B------:R-:W2:Y:S02]  /*8a50*/  LDSM.16.MT88.4 R24, [R220+0x1a800] ;  /* 0x01a80000dc18783b */ /* 0x000ea40000004200 */
[----:B------:R-:W2:Y:S08]  /*8a60*/  MUFU.EX2 R199, R199 ;  /* 0x000000c700c77308 */ /* 0x000eb00000000800 */
[----:B------:R-:W-:Y:S01]  /*8a70*/  MUFU.EX2 R198, R198 ;  /* 0x000000c600c67308 */ /* 0x000fe20000000800 */
[C---:B-1----:R-:W-:Y:S07]  /*8a80*/  HMMA.16816.F32.BF16 R140, R4.reuse, R20, R140 ;  /* 0x00000014048c723c */ /* 0x042fee000004188c */
[----:B------:R-:W1:Y:S01]  /*8a90*/  MUFU.EX2 R196, R196 ;  /* 0x000000c400c47308 */ /* 0x000e620000000800 */
[----:B------:R-:W-:Y:S01]  /*8aa0*/  HMMA.16816.F32.BF16 R144, R4, R22, R144 ;  /* 0x000000160490723c */ /* 0x000fe20000041890 */
[----:B------:R-:W1:Y:S06]  /*8ab0*/  LDSM.16.MT88.4 R20, [R218+0x1a800] ;  /* 0x01a80000da14783b */ /* 0x000e6c0000004200 */
[----:B------:R-:W1:Y:S01]  /*8ac0*/  MUFU.EX2 R186, R186 ;  /* 0x000000ba00ba7308 */ /* 0x000e620000000800 */
[C---:B------:R-:W-:Y:S01]  /*8ad0*/  F2FP.BF16.F32.PACK_AB R4, R188.reuse, R187 ;  /* 0x000000bbbc04723e */ /* 0x040fe200000010ff */
[----:B------:R-:W-:Y:S01]  /*8ae0*/  FADD.FTZ R188, R188, R174 ;  /* 0x000000aebcbc7221 */ /* 0x000fe20000010000 */
[C---:B------:R-:W-:Y:S01]  /*8af0*/  F2FP.BF16.F32.PACK_AB R5, R192.reuse, R190 ;  /* 0x000000bec005723e */ /* 0x040fe200000010ff */
[----:B------:R-:W-:Y:S01]  /*8b00*/  FADD.FTZ R192, R192, R3 ;  /* 0x00000003c0c07221 */ /* 0x000fe20000010000 */
[----:B------:R-:W-:-:S03]  /*8b10*/  F2FP.BF16.F32.PACK_AB R6, R191, R189 ;  /* 0x000000bdbf06723e */ /* 0x000fc600000010ff */
[----:B------:R-:W-:Y:S01]  /*8b20*/  MUFU.EX2 R185, R185 ;  /* 0x000000b900b97308 */ /* 0x000fe20000000800 */
[C---:B------:R-:W-:Y:S01]  /*8b30*/  F2FP.BF16.F32.PACK_AB R7, R194.reuse, R193 ;  /* 0x000000c1c207723e */ /* 0x040fe200000010ff */
[----:B------:R-:W-:Y:S01]  /*8b40*/  FADD.FTZ R188, R189, R188 ;  /* 0x000000bcbdbc7221 */ /* 0x000fe20000010000 */
[----:B------:R-:W-:Y:S01]  /*8b50*/  FADD.FTZ R192, R193, R192 ;  /* 0x000000c0c1c07221 */ /* 0x000fe20000010000 */
[----:B------:R-:W-:Y:S02]  /*8b60*/  MOV R3, R0 ;  /* 0x0000000000037202 */ /* 0x000fe40000000f00 */
[----:B------:R-:W-:Y:S01]  /*8b70*/  FADD.FTZ R191, R191, R188 ;  /* 0x000000bcbfbf7221 */ /* 0x000fe20000010000 */
[----:B------:R-:W-:Y:S01]  /*8b80*/  FADD.FTZ R194, R194, R192 ;  /* 0x000000c0c2c27221 */ /* 0x000fe20000010000 */
[----:B---3--:R-:W-:Y:S01]  /*8b90*/  HMMA.16816.F32.BF16 R36, R4, R16, R36 ;  /* 0x000000100424723c */ /* 0x008fe20000041824 */
[----:B------:R-:W-:Y:S01]  /*8ba0*/  MUFU.EX2 R184, R184 ;  /* 0x000000b800b87308 */ /* 0x000fe20000000800 */
[----:B----4-:R-:W-:Y:S01]  /*8bb0*/  FADD.FTZ R191, R195, R191 ;  /* 0x000000bfc3bf7221 */ /* 0x010fe20000010000 */
[----:B--2---:R-:W-:-:S03]  /*8bc0*/  FADD.FTZ R194, R197, R194 ;  /* 0x000000c2c5c27221 */ /* 0x004fc60000010000 */
[C---:B------:R-:W-:Y:S01]  /*8bd0*/  HMMA.16816.F32.BF16 R40, R4.reuse, R18, R40 ;  /* 0x000000120428723c */ /* 0x040fe20000041828 */
[----:B------:R-:W2:Y:S02]  /*8be0*/  LDSM.16.MT88.4 R16, [R217+0x1a800] ;  /* 0x01a80000d910783b */ /* 0x000ea40000004200 */
[----:B------:R-:W-:Y:S03]  /*8bf0*/  MUFU.EX2 R182, R182 ;  /* 0x000000b600b67308 */ /* 0x000fe60000000800 */
[C---:B------:R-:W-:Y:S05]  /*8c00*/  HMMA.16816.F32.BF16 R52, R4.reuse, R28, R52 ;  /* 0x0000001c0434723c */ /* 0x040fea0000041834 */
[----:B------:R-:W3:Y:S01]  /*8c10*/  MUFU.EX2 R181, R181 ;  /* 0x000000b500b57308 */ /* 0x000ee20000000800 */
[C---:B------:R-:W-:Y:S01]  /*8c20*/  HMMA.16816.F32.BF16 R56, R4.reuse, R30, R56 ;  /* 0x0000001e0438723c */ /* 0x040fe20000041838 */
[----:B------:R-:W4:Y:S05]  /*8c30*/  LDSM.16.MT88.4 R28, [R220+0x1c800] ;  /* 0x01c80000dc1c783b */ /* 0x000f2a0000004200 */
[C---:B------:R-:W-:Y:S01]  /*8c40*/  HMMA.16816.F32.BF16 R44, R4.reuse, R32, R44 ;  /* 0x00000020042c723c */ /* 0x040fe2000004182c */
[----:B------:R-:W3:Y:S05]  /*8c50*/  MUFU.EX2 R180, R180 ;  /* 0x000000b400b47308 */ /* 0x000eea0000000800 */
[C---:B------:R-:W-:Y:S01]  /*8c60*/  HMMA.16816.F32.BF16 R48, R4.reuse, R34, R48 ;  /* 0x000000220430723c */ /* 0x040fe20000041830 */
[----:B------:R-:W3:Y:S02]  /*8c70*/  LDSM.16.MT88.4 R32, [R216+0x1a800] ;  /* 0x01a80000d820783b */ /* 0x000ee40000004200 */
[----:B------:R-:W3:Y:S03]  /*8c80*/  MUFU.EX2 R179, R179 ;  /* 0x000000b300b37308 */ /* 0x000ee60000000800 */
[C---:B------:R-:W-:Y:S05]  /*8c90*/  HMMA.16816.F32.BF16 R60, R4.reuse, R24, R60 ;  /* 0x00000018043c723c */ /* 0x040fea000004183c */
[----:B------:R-:W3:Y:S01]  /*8ca0*/  MUFU.EX2 R177, R177 ;  /* 0x000000b100b17308 */ /* 0x000ee20000000800 */
        /* <DEDUP_REMOVED lines=36> */
[----:B------:R-:W-:Y:S01]  /*8ef0*/  HMMA.16816.F32.BF16 R144, R4, R22, R144 ;  /* 0x000000160490723c */ /* 0x000fe20000041890 */
[----:B------:R-:W1:Y:S06]  /*8f00*/  LDSM.16.MT88.4 R20, [R218+0x1b000] ;  /* 0x01b00000da14783b */ /* 0x000e6c0000004200 */
[C---:B------:R-:W-:Y:S01]  /*8f10*/  F2FP.BF16.F32.PACK_AB R4, R229.reuse, R195 ;  /* 0x000000c3e504723e */ /* 0x040fe200000010ff */
[----:B------:R-:W-:Y:S01]  /*8f20*/  FADD.FTZ R229, R229, R191 ;  /* 0x000000bfe5e57221 */ /* 0x000fe20000010000 */
[C---:B------:R-:W-:Y:S01]  /*8f30*/  F2FP.BF16.F32.PACK_AB R5, R199.reuse, R197 ;  /* 0x000000c5c705723e */ /* 0x040fe200000010ff */
        /* <DEDUP_REMOVED lines=15> */
[----:B----4-:R-:W-:Y:S01]  /*9030*/  HMMA.16816.F32.BF16 R36, R4, R28, R36 ;  /* 0x0000001c0424723c */ /* 0x010fe20000041824 */
[----:B------:R-:W-:Y:S01]  /*9040*/  FADD.FTZ R196, R179, R196 ;  /* 0x000000c4b3c47221 */ /* 0x000fe20000010000 */
[----:B------:R-:W-:-:S03]  /*9050*/  FADD.FTZ R248, R182, R228 ;  /* 0x000000e4b6f87221 */ /* 0x000fc60000010000 */
[----:B------:R-:W-:Y:S01]  /*9060*/  FADD.FTZ R245, R177, R196 ;  /* 0x000000c4b1f57221 */ /* 0x000fe20000010000 */
        /* <DEDUP_REMOVED lines=13> */
[----:B------:R-:W-:Y:S05]  /*9140*/  LDSM.16.MT88.4 R20, [R220+0x1f000] ;  /* 0x01f00000dc14783b */ /* 0x000fea0000004200 */
[C---:B--2---:R-:W-:Y:S06]  /*9150*/  HMMA.16816.F32.BF16 R76, R4.reuse, R16, R76 ;  /* 0x00000010044c723c */ /* 0x044fec000004184c */
[C---:B------:R-:W-:Y:S01]  /*9160*/  HMMA.16816.F32.BF16 R80, R4.reuse, R18, R80 ;  /* 0x000000120450723c */ /* 0x040fe20000041850 */
[----:B------:R-:W1:Y:S05]  /*9170*/  LDSM.16.MT88.4 R16, [R216+0x1d000] ;  /* 0x01d00000d810783b */ /* 0x000e6a0000004200 */
        /* <DEDUP_REMOVED lines=15> */
[C---:B------:R-:W-:Y:S06]  /*9270*/  HMMA.16816.F32.BF16 R124, R4.reuse, R20, R124 ;  /* 0x00000014047c723c */ /* 0x040fec000004187c */
[C---:B------:R-:W-:Y:S01]  /*9280*/  HMMA.16816.F32.BF16 R128, R4.reuse, R22, R128 ;  /* 0x000000160480723c */ /* 0x040fe20000041880 */
[----:B------:R-:W1:Y:S05]  /*9290*/  LDSM.16.MT88.4 R20, [R218+0x19800] ;  /* 0x01980000da14783b */ /* 0x000e6a0000004200 */
[C---:B--2---:R-:W-:Y:S06]  /*92a0*/  HMMA.16816.F32.BF16 R140, R4.reuse, R28, R140 ;  /* 0x0000001c048c723c */ /* 0x044fec000004188c */
[C---:B------:R-:W-:Y:S01]  /*92b0*/  HMMA.16816.F32.BF16 R144, R4.reuse, R30, R144 ;  /* 0x0000001e0490723c */ /* 0x040fe20000041890 */
[----:B------:R-:W2:Y:S05]  /*92c0*/  LDSM.16.MT88.4 R28, [R220+0x1b800] ;  /* 0x01b80000dc1c783b */ /* 0x000eaa0000004200 */
[C---:B----4-:R-:W-:Y:S06]  /*92d0*/  HMMA.16816.F32.BF16 R132, R4.reuse, R164, R132 ;  /* 0x000000a40484723c */ /* 0x050fec0000041884 */
[C---:B------:R-:W-:Y:S01]  /*92e0*/  HMMA.16816.F32.BF16 R152, R4.reuse, R166, R152 ;  /* 0x000000a60498723c */ /* 0x040fe20000041898 */
[----:B------:R-:W-:Y:S05]  /*92f0*/  LDSM.16.MT88.4 R164, [R218+0x1b800] ;  /* 0x01b80000daa4783b */ /* 0x000fea0000004200 */
[C---:B---3--:R-:W-:Y:S06]  /*9300*/  HMMA.16816.F32.BF16 R136, R4.reuse, R32, R136 ;  /* 0x000000200488723c */ /* 0x048fec0000041888 */
[----:B------:R-:W-:Y:S01]  /*9310*/  HMMA.16816.F32.BF16 R148, R4, R34, R148 ;  /* 0x000000220494723c */ /* 0x000fe20000041894 */
[----:B------:R-:W3:Y:S06]  /*9320*/  LDSM.16.MT88.4 R32, [R216+0x19800] ;  /* 0x01980000d820783b */ /* 0x000eec0000004200 */
[----:B------:R-:W-:-:S02]  /*9330*/  F2FP.BF16.F32.PACK_AB R4, R185, R186 ;  /* 0x000000bab904723e */ /* 0x000fc400000010ff */
[----:B------:R-:W-:Y:S02]  /*9340*/  F2FP.BF16.F32.PACK_AB R5, R180, R181 ;  /* 0x000000b5b405723e */ /* 0x000fe400000010ff */
[----:B------:R-:W-:Y:S02]  /*9350*/  F2FP.BF16.F32.PACK_AB R6, R182, R184 ;  /* 0x000000b8b606723e */ /* 0x000fe400000010ff */
[----:B------:R-:W-:-:S07]  /*9360*/  F2FP.BF16.F32.PACK_AB R7, R177, R179 ;  /* 0x000000b3b107723e */ /* 0x000fce00000010ff */
[C---:B------:R-:W-:Y:S06]  /*9370*/  HMMA.16816.F32.BF16 R160, R4.reuse, R24, R160 ;  /* 0x0000001804a0723c */ /* 0x040fec00000418a0 */
        /* <DEDUP_REMOVED lines=13> */
[----:B------:R-:W-:Y:S05]  /*9450*/  LDSM.16.MT88.4 R32, [R216+0x1d800] ;  /* 0x01d80000d820783b */ /* 0x000fea0000004200 */
        /* <DEDUP_REMOVED lines=16> */
[----:B------:R-:W-:Y:S01]  /*9560*/  HMMA.16816.F32.BF16 R112, R4, R166, R112 ;  /* 0x000000a60470723c */ /* 0x000fe20000041870 */
[----:B------:R-:W-:-:S05]  /*9570*/  MOV R164, R2 ;  /* 0x0000000200a47202 */ /* 0x000fca0000000f00 */
[C---:B------:R-:W-:Y:S06]  /*9580*/  HMMA.16816.F32.BF16 R116, R4.reuse, R32, R116 ;  /* 0x000000200474723c */ /* 0x040fec0000041874 */
[C---:B------:R-:W-:Y:S06]  /*9590*/  HMMA.16816.F32.BF16 R120, R4.reuse, R34, R120 ;  /* 0x000000220478723c */ /* 0x040fec0000041878 */
[C---:B----4-:R-:W-:Y:S06]  /*95a0*/  HMMA.16816.F32.BF16 R124, R4.reuse, R24, R124 ;  /* 0x00000018047c723c */ /* 0x050fec000004187c */
        /* <DEDUP_REMOVED lines=10> */
[----:B------:R-:W1:Y:S01]  /*9650*/  @!P6 LDC.64 R6, c[0x0][0x220] ;  /* 0x00008800ff06eb82 */ /* 0x000e620000000a00 */
[----:B------:R-:W-:-:S04]  /*9660*/  DEPBAR.LE SB0, 0x0 ;  /* 0x000080000000791a */ /* 0x000fc80000000000 */
[----:B------:R-:W-:-:S03]  /*9670*/  USHF.R.S32.HI UR4, URZ, 0x1f, UR23 ;  /* 0x0000001f3f047899 */ /* 0x000fc60008011417 */
[----:B------:R-:W-:Y:S01]  /*9680*/  BAR.SYNC.DEFER_BLOCKING 0x0 ;  /* 0x0000000000007b1d */ /* 0x000fe20000010000 */
[----:B------:R-:W-:Y:S02]  /*9690*/  UIMAD.WIDE.U32 UR6, UR23, UR10, URZ ;  /* 0x0000000a170672a5 */ /* 0x000fe4000f8e003f */
[----:B------:R-:W-:Y:S02]  /*96a0*/  UIMAD UR4, UR4, UR10, URZ ;  /* 0x0000000a040472a4 */ /* 0x000fe4000f8e023f */
[----:B------:R-:W-:-:S03]  /*96b0*/  UISETP.GE.AND UP0, UPT, UR22, 0x4, UPT ;  /* 0x000000041600788c */ /* 0x000fc6000bf06270 */
[----:B------:R-:W2:Y:S01]  /*96c0*/  @!P5 LDC.64 R4, c[0x0][0x220] ;  /* 0x00008800ff04db82 */ /* 0x000ea20000000a00 */
[----:B------:R-:W-:Y:S01]  /*96d0*/  UIMAD UR4, UR23, UR11, UR4 ;  /* 0x0000000b170472a4 */ /* 0x000fe2000f8e0204 */
[----:B------:R-:W-:Y:S02]  /*96e0*/  IMAD.U32 R16, RZ, RZ, UR6 ;  /* 0x00000006ff107e24 */ /* 0x000fe4000f8e00ff */
[----:B------:R-:W-:Y:S01]  /*96f0*/  IMAD.U32 R17, RZ, RZ, UR7 ;  /* 0x00000007ff117e24 */ /* 0x000fe2000f8e00ff */
[----:B------:R-:W-:Y:S02]  /*9700*/  UIADD3 UR4, UR7, UR4, URZ ;  /* 0x0000000407047290 */ /* 0x000fe4000fffe03f */
[----:B------:R-:W-:Y:S01]  /*9710*/  LEA R24, P0, R16, R8, 0x6 ;  /* 0x0000000810187211 */ /* 0x000fe200078030ff */
[----:B------:R-:W3:Y:S03]  /*9720*/  @!P4 LDC.64 R22, c[0x0][0x220] ;  /* 0x00008800ff16cb82 */ /* 0x000ee60000000a00 */
[----:B------:R-:W-:Y:S01]  /*9730*/  IMAD.U32 R3, RZ, RZ, UR4 ;  /* 0x00000004ff037e24 */ /* 0x000fe2000f8e00ff */
[----:B-1----:R-:W-:-:S04]  /*9740*/  @!P6 LEA R28, P1, R24, R6, 0x1 ;  /* 0x00000006181ce211 */ /* 0x002fc800078208ff */
[----:B------:R-:W1:Y:S01]  /*9750*/  @!P3 LDC.64 R20, c[0x0][0x220] ;  /* 0x00008800ff14bb82 */ /* 0x000e620000000a00 */
[----:B------:R-:W-:Y:S01]  /*9760*/  LEA.HI.X R3, R16, R11, R3, 0x6, P0 ;  /* 0x0000000b10037211 */ /* 0x000fe200000f3403 */
[----:B------:R-:W-:Y:S03]  /*9770*/  @P6 STS.128 [R227+0x18000], RZ ;  /* 0x018000ffe3006388 */ /* 0x000fe60000000c00 */
[----:B------:R-:W-:-:S03]  /*9780*/  @!P6 LEA.HI.X R29, R24, R7, R3, 0x1, P1 ;  /* 0x00000007181de211 */ /* 0x000fc600008f0c03 */
[----:B------:R-:W4:Y:S01]  /*9790*/  @!P6 LDC.64 R18, c[0x0][0x220] ;  /* 0x00008800ff12eb82 */ /* 0x000f220000000a00 */
[C---:B--2---:R-:W-:Y:S01]  /*97a0*/  @!P5 LEA R26, P0, R24.reuse, R4, 0x1 ;  /* 0x00000004181ad211 */ /* 0x044fe200078008ff */
[----:B------:R-:W-:Y:S01]  /*97b0*/  @!PT LDS RZ, [RZ] ;  /* 0x00000000fffff984 */ /* 0x000fe20000000800 */
[----:B------:R-:W-:Y:S01]  /*97c0*/  @!PT LDS RZ, [RZ] ;  /* 0x00000000fffff984 */ /* 0x000fe20000000800 */
[----:B------:R-:W-:Y:S01]  /*97d0*/  @!PT LDS RZ, [RZ] ;  /* 0x00000000fffff984 */ /* 0x000fe20000000800 */
[----:B------:R-:W-:Y:S03]  /*97e0*/  @!P6 LDGSTS.E.BYPASS.LTC128B.128 [R227+0x18000], desc[UR30][R28.64] ;  /* 0x180000001ce3efae */ /* 0x000fe6000b901d5e */
[C---:B------:R-:W-:Y:S01]  /*97f0*/  @!P5 LEA.HI.X R27, R24.reuse, R5, R3, 0x1, P0 ;  /* 0x00000005181bd211 */ /* 0x040fe200000f0c03 */
[----:B------:R-:W-:Y:S02]  /*9800*/  @P5 STS.128 [R227+0x1a000], RZ ;  /* 0x01a000ffe3005388 */ /* 0x000fe40000000c00 */
[----:B------:R-:W2:Y:S01]  /*9810*/  @!P5 LDC.64 R16, c[0x0][0x220] ;  /* 0x00008800ff10db82 */ /* 0x000ea20000000a00 */
[C---:B---3--:R-:W-:Y:S01]  /*9820*/  @!P4 LEA R30, P0, R24.reuse, R22, 0x1 ;  /* 0x00000016181ec211 */ /* 0x048fe200078008ff */
[----:B------:R-:W-:Y:S01]  /*9830*/  @!PT LDS RZ, [RZ] ;  /* 0x00000000fffff984 */ /* 0x000fe20000000800 */
[----:B------:R-:W-:Y:S01]  /*9840*/  @!PT LDS RZ, [RZ] ;  /* 0x00000000fffff984 */ /* 0x000fe20000000800 */
[----:B------:R-:W-:Y:S01]  /*9850*/  @!PT LDS RZ, [RZ] ;  /* 0x00000000fffff984 */ /* 0x000fe20000000800 */
[----:B------:R4:W-:Y:S01]  /*9860*/  @!P5 LDGSTS.E.BYPASS.LTC128B.128 [R227+0x1a000], desc[UR30][R26.64+0x80] ;  /* 0x1a0000801ae3dfae */ /* 0x0009e2000b901d5e */
[----:B------:R-:W-:-:S02]  /*9870*/  IADD3 R22, P2, R24, UR36, RZ ;  /* 0x0000002418167c10 */ /* 0x000fc4000ff5e0ff */
[C-C-:B------:R-:W-:Y:S01]  /*9880*/  @!P4 LEA.HI.X R31, R24.reuse, R23, R3.reuse, 0x1, P0 ;  /* 0x00000017181fc211 */ /* 0x140fe200000f0c03 */
[----:B------:R-:W-:Y:S02]  /*9890*/  @P4 STS.128 [R227+0x1c000], RZ ;  /* 0x01c000ffe3004388 */ /* 0x000fe40000000c00 */
[----:B------:R-:W3:Y:S01]  /*98a0*/  @!P4 LDC.64 R6, c[0x0][0x220] ;  /* 0x00008800ff06cb82 */ /* 0x000ee20000000a00 */
[C---:B-1----:R-:W-:Y:S01]  /*98b0*/  @!P3 LEA R20, P0, R24.reuse, R20, 0x1 ;  /* 0x000000141814b211 */ /* 0x042fe200078008ff */
[----:B------:R-:W-:Y:S01]  /*98c0*/  @!PT LDS RZ, [RZ] ;  /* 0x00000000fffff984 */ /* 0x000fe20000000800 */
[----:B------:R-:W-:Y:S01]  /*98d0*/  @!PT LDS RZ, [RZ] ;  /* 0x00000000fffff984 */ /* 0x000fe20000000800 */
[----:B------:R-:W-:Y:S01]  /*98e0*/  @!PT LDS RZ, [RZ] ;  /* 0x00000000fffff984 */ /* 0x000fe20000000800 */
[----:B------:R1:W-:Y:S03]  /*98f0*/  @!P4 LDGSTS.E.BYPASS.LTC128B.128 [R227+0x1c000], desc[UR30][R30.64+0x100] ;  /* 0x1c0001001ee3cfae */ /* 0x0003e6000b901d5e */
[----:B------:R-:W-:Y:S01]  /*9900*/  @!P3 LEA.HI.X R21, R24, R21, R3, 0x1, P0 ;  /* 0x000000151815b211 */ /* 0x000fe200000f0c03 */
[----:B------:R-:W-:Y:S02]  /*9910*/  @P3 STS.128 [R227+0x1e000], RZ ;  /* 0x01e000ffe3003388 */ /* 0x000fe40000000c00 */
[----:B------:R-:W5:Y:S02]  /*9920*/  @!P3 LDC.64 R4, c[0x0][0x220] ;  /* 0x00008800ff04bb82 */ /* 0x000f640000000a00 */
[----:B------:R-:W-:Y:S01]  /*9930*/  @!PT LDS RZ, [RZ] ;  /* 0x00000000fffff984 */ /* 0x000fe20000000800 */
[----:B------:R-:W-:Y:S01]  /*9940*/  @!PT LDS RZ, [RZ] ;  /* 0x00000000fffff984 */ /* 0x000fe20000000800 */
[----:B------:R-:W-:Y:S01]  /*9950*/  @!PT LDS RZ, [RZ] ;  /* 0x00000000fffff984 */ /* 0x000fe20000000800 */
[----:B------:R1:W-:Y:S04]  /*9960*/  @!P3 LDGSTS.E.BYPASS.LTC128B.128 [R227+0x1e000], desc[UR30][R20.64+0x180] ;  /* 0x1e00018014e3bfae */ /* 0x0003e8000b901d5e */
[----:B------:R-:W-:Y:S01]  /*9970*/  @P6 STS.128 [R227+0x19000], RZ ;  /* 0x019000ffe3006388 */ /* 0x000fe20000000c00 */
[----:B----4-:R-:W-:-:S02]  /*9980*/  @!P6 LEA R26, P1, R22, R18, 0x1 ;  /* 0x00000012161ae211 */ /* 0x010fc400078208ff */
[----:B------:R-:W-:Y:S02]  /*9990*/  IADD3.X R18, R3, UR19, RZ, P2, !PT ;  /* 0x0000001303127c10 */ /* 0x000fe400097fe4ff */
[C---:B--2---:R-:W-:Y:S01]  /*99a0*/  @!P5 LEA R16, P2, R22.reuse, R16, 0x1 ;  /* 0x000000101610d211 */ /* 0x044fe200078408ff */
[----:B------:R-:W2:Y:S01]  /*99b0*/  S2R R3, SR_TID.X ;  /* 0x0000000000037919 */ /* 0x000ea20000002100 */
[C-C-:B------:R-:W-:Y:S02]  /*99c0*/  @!P6 LEA.HI.X R27, R22.reuse, R19, R18.reuse, 0x1, P1 ;  /* 0x00000013161be211 */ /* 0x140fe400008f0c12 */
[C---:B---3--:R-:W-:Y:S02]  /*99d0*/  @!P4 LEA R6, P1, R22.reuse, R6, 0x1 ;  /* 0x000000061606c211 */ /* 0x048fe400078208ff */
[C---:B------:R-:W-:Y:S01]  /*99e0*/  @!P5 LEA.HI.X R17, R22.reuse, R17, R18, 0x1, P2 ;  /* 0x000000111611d211 */ /* 0x040fe200010f0c12 */
[----:B------:R-:W-:Y:S01]  /*99f0*/  @!PT LDS RZ, [RZ] ;  /* 0x00000000fffff984 */ /* 0x000fe20000000800 */
[----:B------:R-:W-:Y:S01]  /*9a00*/  @!PT LDS RZ, [RZ] ;  /* 0x00000000fffff984 */ /* 0x000fe20000000800 */
[----:B------:R-:W-:Y:S01]  /*9a10*/  @!PT LDS RZ, [RZ] ;  /* 0x00000000fffff984 */ /* 0x000fe20000000800 */
[----:B------:R-:W-:Y:S01]  /*9a20*/  @!P6 LDGSTS.E.BYPASS.LTC128B.128 [R227+0x19000], desc[UR30][R26.64] ;  /* 0x190000001ae3efae */ /* 0x000fe2000b901d5e */
[----:B-----5:R-:W-:-:S02]  /*9a30*/  @!P3 LEA R4, P0, R22, R4, 0x1 ;  /* 0x000000041604b211 */ /* 0x020fc400078008ff */
[C-C-:B------:R-:W-:Y:S01]  /*9a40*/  @!P4 LEA.HI.X R7, R22.reuse, R7, R18.reuse, 0x1, P1 ;  /* 0x000000071607c211 */ /* 0x140fe200008f0c12 */
[----:B------:R-:W-:Y:S01]  /*9a50*/  @P5 STS.128 [R227+0x1b000], RZ ;  /* 0x01b000ffe3005388 */ /* 0x000fe20000000c00 */
[----:B------:R-:W-:-:S03]  /*9a60*/  @!P3 LEA.HI.X R5, R22, R5, R18, 0x1, P0 ;  /* 0x000000051605b211 */ /* 0x000fc600000f0c12 */
        /* <DEDUP_REMOVED lines=15> */
[----:B------:R-:W5:Y:S04]  /*9b60*/  LDSM.16.M88.4 R164, [R225+0x10000] ;  /* 0x01000000e1a4783b */ /* 0x000f680000000200 */
[----:B-1----:R-:W1:Y:S04]  /*9b70*/  LDSM.16.M88.4 R28, [R225+0x10800] ;  /* 0x01080000e11c783b */ /* 0x002e680000000200 */
[----:B------:R-:W2:Y:S04]  /*9b80*/  LDSM.16.M88.4 R20, [R225+0x11000] ;  /* 0x01100000e114783b */ /* 0x000ea80000000200 */
[----:B---3--:R-:W-:Y:S04]  /*9b90*/  LDSM.16.M88.4 R16, [R224] ;  /* 0x00000000e010783b */ /* 0x008fe80000000200 */
[----:B------:R-:W-:Y:S04]  /*9ba0*/  LDSM.16.M88.4 R228, [R223] ;  /* 0x00000000dfe4783b */ /* 0x000fe80000000200 */
[----:B----4-:R-:W3:Y:S04]  /*9bb0*/  LDSM.16.M88.4 R4, [R225+0x11800] ;  /* 0x01180000e104783b */ /* 0x010ee80000000200 */
[----:B------:R-:W4:Y:S04]  /*9bc0*/  LDSM.16.M88.4 R192, [R215] ;  /* 0x00000000d7c0783b */ /* 0x000f280000000200 */
[----:B------:R-:W4:Y:S04]  /*9bd0*/  LDSM.16.M88.4 R180, [R214] ;  /* 0x00000000d6b4783b */ /* 0x000f280000000200 */
[----:B------:R-:W4:Y:S04]  /*9be0*/  LDSM.16.M88.4 R176, [R213] ;  /* 0x00000000d5b0783b */ /* 0x000f280000000200 */
[----:B------:R-:W-:Y:S01]  /*9bf0*/  LDSM.16.M88.4 R172, [R222] ;  /* 0x00000000deac783b */ /* 0x000fe20000000200 */
[C---:B-----5:R-:W-:Y:S03]  /*9c00*/  HMMA.16816.F32.BF16 R168, R184.reuse, R164, RZ ;  /* 0x000000a4b8a8723c */ /* 0x060fe600000418ff */
[----:B------:R-:W-:Y:S04]  /*9c10*/  LDSM.16.M88.4 R196, [R219+0x10800] ;  /* 0x01080000dbc4783b */ /* 0x000fe80000000200 */
[----:B------:R-:W0:Y:S01]  /*9c20*/  LDGDEPBAR ;  /* 0x00000000000079af */ /* 0x000e220000000000 */
[C---:B------:R-:W-:Y:S06]  /*9c30*/  HMMA.16816.F32.BF16 R164, R184.reuse, R166, RZ ;  /* 0x000000a6b8a4723c */ /* 0x040fec00000418ff */
[C---:B-1----:R-:W-:Y:S06]  /*9c40*/  HMMA.16816.F32.BF16 R32, R184.reuse, R28, RZ ;  /* 0x0000001cb820723c */ /* 0x042fec00000418ff */
[C---:B--2---:R-:W-:Y:S06]  /*9c50*/  HMMA.16816.F32.BF16 R24, R184.reuse, R20, RZ ;  /* 0x00000014b818723c */ /* 0x044fec00000418ff */
[C---:B------:R-:W-:Y:S06]  /*9c60*/  HMMA.16816.F32.BF16 R28, R184.reuse, R30, RZ ;  /* 0x0000001eb81c723c */ /* 0x040fec00000418ff */
[C---:B------:R-:W-:Y:S06]  /*9c70*/  HMMA.16816.F32.BF16 R20, R184.reuse, R22, RZ ;  /* 0x00000016b814723c */ /* 0x040fec00000418ff */
[C---:B---3--:R-:W-:Y:S06]  /*9c80*/  HMMA.16816.F32.BF16 R188, R184.reuse, R4, RZ ;  /* 0x00000004b8bc723c */ /* 0x048fec00000418ff */
[----:B------:R-:W-:Y:S01]  /*9c90*/  HMMA.16816.F32.BF16 R184, R184, R6, RZ ;  /* 0x00000006b8b8723c */ /* 0x000fe200000418ff */
[----:B------:R-:W1:Y:S05]  /*9ca0*/  LDSM.16.M88.4 R4, [R219+0x10000] ;  /* 0x01000000db04783b */ /* 0x000e6a0000000200 */
[C---:B------:R-:W-:Y:S06]  /*9cb0*/  HMMA.16816.F32.BF16 R168, R16.reuse, R228, R168 ;  /* 0x000000e410a8723c */ /* 0x040fec00000418a8 */
[C---:B------:R-:W-:Y:S01]  /*9cc0*/  HMMA.16816.F32.BF16 R164, R16.reuse, R230, R164 ;  /* 0x000000e610a4723c */ /* 0x040fe200000418a4 */
[----:B------:R-:W-:Y:S05]  /*9cd0*/  LDSM.16.M88.4 R228, [R212+0x1000] ;  /* 0x00100000d4e4783b */ /* 0x000fea0000000200 */
[C---:B----4-:R-:W-:Y:S06]  /*9ce0*/  HMMA.16816.F32.BF16 R32, R16.reuse, R192, R32 ;  /* 0x000000c01020723c */ /* 0x050fec0000041820 */
        /* <DEDUP_REMOVED lines=38> */
[C---:B-1----:R-:W-:Y:S06]  /*9f50*/  HMMA.16816.F32.BF16 R32, R172.reuse, R176, R32 ;  /* 0x000000b0ac20723c */ /* 0x042fec0000041820 */
[C---:B------:R-:W-:Y:S01]  /*9f60*/  HMMA.16816.F32.BF16 R28, R172.reuse, R178, R28 ;  /* 0x000000b2ac1c723c */ /* 0x040fe2000004181c */
[----:B------:R-:W1:Y:S05]  /*9f70*/  LDSM.16.M88.4 R176, [R209] ;  /* 0x00000000d1b0783b */ /* 0x000e6a0000000200 */
[C---:B----4-:R-:W-:Y:S06]  /*9f80*/  HMMA.16816.F32.BF16 R24, R172.reuse, R16, R24 ;  /* 0x00000010ac18723c */ /* 0x050fec0000041818 */
[C---:B------:R-:W-:Y:S01]  /*9f90*/  HMMA.16816.F32.BF16 R20, R172.reuse, R18, R20 ;  /* 0x00000012ac14723c */ /* 0x040fe20000041814 */
[----:B------:R-:W4:Y:S05]  /*9fa0*/  LDSM.16.M88.4 R16, [R208] ;  /* 0x00000000d010783b */ /* 0x000f2a0000000200 */
        /* <DEDUP_REMOVED lines=17> */
[C---:B-----5:R-:W-:Y:S06]  /*a0c0*/  HMMA.16816.F32.BF16 R168, R172.reuse, R228, R168 ;  /* 0x000000e4aca8723c */ /* 0x060fec00000418a8 */
        /* <DEDUP_REMOVED lines=15> */
[C---:B------:R-:W-:Y:S06]  /*a1c0*/  HMMA.16816.F32.BF16 R32, R16.reuse, R196, R32 ;  /* 0x000000c41020723c */ /* 0x040fec0000041820 */
[C---:B------:R-:W-:Y:S01]  /*a1d0*/  HMMA.16816.F32.BF16 R28, R16.reuse, R198, R28 ;  /* 0x000000c6101c723c */ /* 0x040fe2000004181c */
[----:B------:R-:W-:Y:S05]  /*a1e0*/  LDSM.16.M88.4 R196, [R204] ;  /* 0x00000000ccc4783b */ /* 0x000fea0000000200 */
[C---:B--2---:R-:W-:Y:S06]  /*a1f0*/  HMMA.16816.F32.BF16 R24, R16.reuse, R192, R24 ;  /* 0x000000c01018723c */ /* 0x044fec0000041818 */
[C---:B------:R-:W-:Y:S01]  /*a200*/  HMMA.16816.F32.BF16 R20, R16.reuse, R194, R20 ;  /* 0x000000c21014723c */ /* 0x040fe20000041814 */
[----:B------:R-:W2:Y:S05]  /*a210*/  LDSM.16.M88.4 R192, [R225+0x15800] ;  /* 0x01580000e1c0783b */ /* 0x000eaa0000000200 */
        /* <DEDUP_REMOVED lines=23> */
[C---:B----4-:R-:W-:Y:S06]  /*a390*/  HMMA.16816.F32.BF16 R24, R16.reuse, R172, R24 ;  /* 0x000000ac1018723c */ /* 0x050fec0000041818 */
[C---:B------:R-:W-:Y:S01]  /*a3a0*/  HMMA.16816.F32.BF16 R20, R16.reuse, R174, R20 ;  /* 0x000000ae1014723c */ /* 0x040fe20000041814 */
[----:B------:R-:W4:Y:S05]  /*a3b0*/  LDSM.16.M88.4 R172, [R219+0x15800] ;  /* 0x01580000dbac783b */ /* 0x000f2a0000000200 */
[C---:B------:R-:W-:Y:S06]  /*a3c0*/  HMMA.16816.F32.BF16 R188, R16.reuse, R196, R188 ;  /* 0x000000c410bc723c */ /* 0x040fec00000418bc */
        /* <DEDUP_REMOVED lines=11> */
[----:B------:R-:W-:Y:S05]  /*a480*/  LDSM.16.M88.4 R176, [R226+0xc000] ;  /* 0x00c00000e2b0783b */ /* 0x000fea0000000200 */
[C---:B----4-:R-:W-:Y:S06]  /*a490*/  HMMA.16816.F32.BF16 R188, R4.reuse, R172, R188 ;  /* 0x000000ac04bc723c */ /* 0x050fec00000418bc */
[----:B------:R-:W-:Y:S01]  /*a4a0*/  HMMA.16816.F32.BF16 R184, R4, R174, R184 ;  /* 0x000000ae04b8723c */ /* 0x000fe200000418b8 */
[----:B------:R-:W1:Y:S04]  /*a4b0*/  LDSM.16.M88.4 R172, [R212+0x5800] ;  /* 0x00580000d4ac783b */ /* 0x000e680000000200 */
        /* <DEDUP_REMOVED lines=12> */
[----:B------:R-:W1:Y:S04]  /*a580*/  LDSM.16.M88.4 R172, [R203] ;  /* 0x00000000cbac783b */ /* 0x000e680000000200 */
[----:B------:R-:W5:Y:S01]  /*a590*/  LDSM.16.M88.4 R16, [R202] ;  /* 0x00000000ca10783b */ /* 0x000f620000000200 */
[C---:B----4-:R-:W-:Y:S06]  /*a5a0*/  HMMA.16816.F32.BF16 R168, R176.reuse, R4, R168 ;  /* 0x00000004b0a8723c */ /* 0x050fec00000418a8 */
[C---:B------:R-:W-:Y:S01]  /*a5b0*/  HMMA.16816.F32.BF16 R164, R176.reuse, R6, R164 ;  /* 0x00000006b0a4723c */ /* 0x040fe200000418a4 */
[----:B------:R-:W4:Y:S05]  /*a5c0*/  LDSM.16.M88.4 R4, [R201] ;  /* 0x00000000c904783b */ /* 0x000f2a0000000200 */
[C---:B------:R-:W-:Y:S06]  /*a5d0*/  HMMA.16816.F32.BF16 R32, R176.reuse, R228, R32 ;  /* 0x000000e4b020723c */ /* 0x040fec0000041820 */
[C---:B------:R-:W-:Y:S06]  /*a5e0*/  HMMA.16816.F32.BF16 R28, R176.reuse, R230, R28 ;  /* 0x000000e6b01c723c */ /* 0x040fec000004181c */
[C---:B--2---:R-:W-:Y:S06]  /*a5f0*/  HMMA.16816.F32.BF16 R24, R176.reuse, R192, R24 ;  /* 0x000000c0b018723c */ /* 0x044fec0000041818 */
[C---:B------:R-:W-:Y:S01]  /*a600*/  HMMA.16816.F32.BF16 R20, R176.reuse, R194, R20 ;  /* 0x000000c2b014723c */ /* 0x040fe20000041814 */
[----:B------:R-:W2:Y:S05]  /*a610*/  LDSM.16.M88.4 R192, [R200] ;  /* 0x00000000c8c0783b */ /* 0x000eaa0000000200 */
[C---:B---3--:R-:W-:Y:S06]  /*a620*/  HMMA.16816.F32.BF16 R188, R176.reuse, R180, R188 ;  /* 0x000000b4b0bc723c */ /* 0x048fec00000418bc */
[----:B------:R-:W-:Y:S01]  /*a630*/  HMMA.16816.F32.BF16 R184, R176, R182, R184 ;  /* 0x000000b6b0b8723c */ /* 0x000fe200000418b8 */
[----:B------:R-:W-:Y:S04]  /*a640*/  LDSM.16.M88.4 R180, [R222+0xc000] ;  /* 0x00c00000deb4783b */ /* 0x000fe80000000200 */
[----:B------:R-:W3:Y:S01]  /*a650*/  LDSM.16.M88.4 R176, [R219+0x16000] ;  /* 0x01600000dbb0783b */ /* 0x000ee20000000200 */
[C---:B-1----:R-:W-:Y:S06]  /*a660*/  HMMA.16816.F32.BF16 R168, R196.reuse, R172, R168 ;  /* 0x000000acc4a8723c */ /* 0x042fec00000418a8 */
[C---:B------:R-:W-:Y:S01]  /*a670*/  HMMA.16816.F32.BF16 R164, R196.reuse, R174, R164 ;  /* 0x000000aec4a4723c */ /* 0x040fe200000418a4 */
[----:B------:R-:W1:Y:S05]  /*a680*/  LDSM.16.M88.4 R172, [R219+0x16800] ;  /* 0x01680000dbac783b */ /* 0x000e6a0000000200 */
[C---:B-----5:R-:W-:Y:S06]  /*a690*/  HMMA.16816.F32.BF16 R32, R196.reuse, R16, R32 ;  /* 0x00000010c420723c */ /* 0x060fec0000041820 */
[C---:B------:R-:W-:Y:S01]  /*a6a0*/  HMMA.16816.F32.BF16 R28, R196.reuse, R18, R28 ;  /* 0x00000012c41c723c */ /* 0x040fe2000004181c */
[----:B------:R-:W-:Y:S05]  /*a6b0*/  LDSM.16.M88.4 R16, [R221+0xc000] ;  /* 0x00c00000dd10783b */ /* 0x000fea0000000200 */
[C---:B----4-:R-:W-:Y:S06]  /*a6c0*/  HMMA.16816.F32.BF16 R24, R196.reuse, R4, R24 ;  /* 0x00000004c418723c */ /* 0x050fec0000041818 */
[C---:B------:R-:W-:Y:S01]  /*a6d0*/  HMMA.16816.F32.BF16 R20, R196.reuse, R6, R20 ;  /* 0x00000006c414723c */ /* 0x040fe20000041814 */
[----:B------:R-:W4:Y:S05]  /*a6e0*/  LDSM.16.M88.4 R4, [R212+0x6000] ;  /* 0x00600000d404783b */ /* 0x000f2a0000000200 */
[----:B--2---:R-:W-:Y:S06]  /*a6f0*/  HMMA.16816.F32.BF16 R188, R196, R192, R188 ;  /* 0x000000c0c4bc723c */ /* 0x004fec00000418bc */
[----:B---3--:R-:W-:Y:S06]  /*a700*/  HMMA.16816.F32.BF16 R168, R180, R176, R168 ;  /* 0x000000b0b4a8723c */ /* 0x008fec00000418a8 */
[----:B------:R-:W-:Y:S01]  /*a710*/  HMMA.16816.F32.BF16 R184, R196, R194, R184 ;  /* 0x000000c2c4b8723c */ /* 0x000fe200000418b8 */
[----:B------:R-:W2:Y:S04]  /*a720*/  LDSM.16.M88.4 R192, [R219+0x17000] ;  /* 0x01700000dbc0783b */ /* 0x000ea80000000200 */
[----:B------:R-:W3:Y:S01]  /*a730*/  LDSM.16.M88.4 R196, [R212+0x6800] ;  /* 0x00680000d4c4783b */ /* 0x000ee20000000200 */
[C---:B------:R-:W-:Y:S03]  /*a740*/  HMMA.16816.F32.BF16 R164, R180.reuse, R178, R164 ;  /* 0x000000b2b4a4723c */ /* 0x040fe600000418a4 */
[----:B------:R-:W-:Y:S03]  /*a750*/  LDSM.16.M88.4 R176, [R212+0x7000] ;  /* 0x00700000d4b0783b */ /* 0x000fe60000000200 */
[C---:B-1----:R-:W-:Y:S06]  /*a760*/  HMMA.16816.F32.BF16 R32, R180.reuse, R172, R32 ;  /* 0x000000acb420723c */ /* 0x042fec0000041820 */
[----:B------:R-:W-:Y:S01]  /*a770*/  HMMA.16816.F32.BF16 R28, R180, R174, R28 ;  /* 0x000000aeb41c723c */ /* 0x000fe2000004181c */
[----:B------:R-:W1:Y:S05]  /*a780*/  LDSM.16.M88.4 R172, [R219+0x17800] ;  /* 0x01780000dbac783b */ /* 0x000e6a0000000200 */
[C---:B----4-:R-:W-:Y:S06]  /*a790*/  HMMA.16816.F32.BF16 R168, R16.reuse, R4, R168 ;  /* 0x0000000410a8723c */ /* 0x050fec00000418a8 */
[----:B------:R-:W-:Y:S01]  /*a7a0*/  HMMA.16816.F32.BF16 R164, R16, R6, R164 ;  /* 0x0000000610a4723c */ /* 0x000fe200000418a4 */
[----:B------:R-:W-:-:S02]  /*a7b0*/  IMAD.SHL.U32 R4, R3, 0x2, RZ ;  /* 0x0000000203047824 */ /* 0x000fc400078e00ff */
[----:B------:R-:W-:-:S03]  /*a7c0*/  IMAD.U32 R3, RZ, RZ, UR23 ;  /* 0x00000017ff037e24 */ /* 0x000fc6000f8e00ff */
[----:B------:R-:W-:-:S05]  /*a7d0*/  LOP3.LUT R4, R4, 0x6, RZ, 0xc0, !PT ;  /* 0x0000000604047812 */ /* 0x000fca00078ec0ff */
[----:B------:R-:W-:Y:S01]  /*a7e0*/  IMAD R3, R3, 0x40, R4 ;  /* 0x0000004003037824 */ /* 0x000fe200078e0204 */
[----:B--2---:R-:W-:Y:S03]  /*a7f0*/  HMMA.16816.F32.BF16 R24, R180, R192, R24 ;  /* 0x000000c0b418723c */ /* 0x004fe60000041818 */
[----:B------:R-:W-:-:S03]  /*a800*/  VIADD R4, R3, 0x1 ;  /* 0x0000000103047836 */ /* 0x000fc60000000000 */
[----:B---3--:R-:W-:Y:S01]  /*a810*/  HMMA.16816.F32.BF16 R32, R16, R196, R32 ;  /* 0x000000c41020723c */ /* 0x008fe20000041820 */
[----:B------:R-:W-:Y:S01]  /*a820*/  VIADD R192, R3, 0x8 ;  /* 0x0000000803c07836 */ /* 0x000fe20000000000 */
[CC--:B------:R-:W-:Y:S02]  /*a830*/  ISETP.GE.AND P2, PT, R4.reuse, R15.reuse, PT ;  /* 0x0000000f0400720c */ /* 0x0c0fe40003f46270 */
[----:B------:R-:W-:Y:S02]  /*a840*/  ISETP.GE.AND P1, PT, R4, R14, PT ;  /* 0x0000000e0400720c */ /* 0x000fe40003f26270 */
[----:B------:R-:W2:Y:S01]  /*a850*/  LDSM.16.M88.4 R4, [R212+0x7800] ;  /* 0x00780000d404783b */ /* 0x000ea20000000200 */
[----:B------:R-:W-:Y:S01]  /*a860*/  HMMA.16816.F32.BF16 R20, R180, R194, R20 ;  /* 0x000000c2b414723c */ /* 0x000fe20000041814 */
[----:B------:R-:W-:Y:S01]  /*a870*/  FSEL R243, R169, -INF , !P2 ;  /* 0xff800000a9f37808 */ /* 0x000fe20005000000 */
[----:B------:R-:W-:Y:S01]  /*a880*/  VIADD R169, R3, 0x10 ;  /* 0x0000001003a97836 */ /* 0x000fe20000000000 */
[----:B------:R-:W-:Y:S01]  /*a890*/  ISETP.GE.AND P0, PT, R192, R15, PT ;  /* 0x0000000fc000720c */ /* 0x000fe20003f06270 */
[----:B------:R-:W-:-:S04]  /*a8a0*/  DEPBAR.LE SB0, 0x0 ;  /* 0x000080000000791a */ /* 0x000fc80000000000 */
[----:B------:R-:W-:Y:S01]  /*a8b0*/  HMMA.16816.F32.BF16 R28, R16, R198, R28 ;  /* 0x000000c6101c723c */ /* 0x000fe2000004181c */
[----:B------:R-:W-:Y:S01]  /*a8c0*/  BAR.SYNC.DEFER_BLOCKING 0x0 ;  /* 0x0000000000007b1d */ /* 0x000fe20000010000 */
[-C--:B------:R-:W-:Y:S01]  /*a8d0*/  ISETP.GE.AND P2, PT, R192, R14.reuse, PT ;  /* 0x0000000ec000720c */ /* 0x080fe20003f46270 */
[----:B------:R-:W-:Y:S01]  /*a8e0*/  VIADD R192, R3, 0x9 ;  /* 0x0000000903c07836 */ /* 0x000fe20000000000 */
[----:B------:R-:W-:Y:S02]  /*a8f0*/  FSEL R244, R171, -INF , !P1 ;  /* 0xff800000abf47808 */ /* 0x000fe40004800000 */
[----:B-1----:R-:W-:Y:S01]  /*a900*/  HMMA.16816.F32.BF16 R188, R180, R172, R188 ;  /* 0x000000acb4bc723c */ /* 0x002fe200000418bc */
[----:B------:R-:W-:Y:S01]  /*a910*/  FSEL R246, R164, -INF , !P0 ;  /* 0xff800000a4f67808 */ /* 0x000fe20004000000 */
[----:B------:R-:W-:Y:S01]  /*a920*/  VIADD R164, R3, 0x11 ;  /* 0x0000001103a47836 */ /* 0x000fe20000000000 */
[----:B------:R-:W-:Y:S02]  /*a930*/  ISETP.GE.AND P1, PT, R192, R15, PT ;  /* 0x0000000fc000720c */ /* 0x000fe40003f26270 */
[----:B------:R-:W-:Y:S01]  /*a940*/  FSEL R247, R166, -INF , !P2 ;  /* 0xff800000a6f77808 */ /* 0x000fe20005000000 */
[----:B------:R-:W-:Y:S01]  /*a950*/  HMMA.16816.F32.BF16 R24, R16, R176, R24 ;  /* 0x000000b01018723c */ /* 0x000fe20000041818 */
[----:B------:R-:W-:Y:S01]  /*a960*/  FSEL R165, R165, -INF , !P1 ;  /* 0xff800000a5a57808 */ /* 0x000fe20004800000 */
[----:B------:R-:W-:Y:S01]  /*a970*/  VIADD R166, R3, 0x18 ;  /* 0x0000001803a67836 */ /* 0x000fe20000000000 */
[----:B------:R-:W-:-:S02]  /*a980*/  ISETP.GE.AND P0, PT, R192, R14, PT ;  /* 0x0000000ec000720c */ /* 0x000fc40003f06270 */
[CC--:B------:R-:W-:Y:S01]  /*a990*/  ISETP.GE.AND P2, PT, R169.reuse, R15.reuse, PT ;  /* 0x0000000fa900720c */ /* 0x0c0fe20003f46270 */
[----:B------:R-:W-:Y:S01]  /*a9a0*/  HMMA.16816.F32.BF16 R184, R180, R174, R184 ;  /* 0x000000aeb4b8723c */ /* 0x000fe200000418b8 */
[----:B------:R-:W-:Y:S02]  /*a9b0*/  ISETP.GE.AND P1, PT, R169, R14, PT ;  /* 0x0000000ea900720c */ /* 0x000fe40003f26270 */
[----:B------:R-:W-:Y:S02]  /*a9c0*/  FSEL R249, R167, -INF , !P0 ;  /* 0xff800000a7f97808 */ /* 0x000fe40004000000 */
[----:B------:R-:W-:Y:S01]  /*a9d0*/  FSEL R231, R32, -INF , !P2 ;  /* 0xff80000020e77808 */ /* 0x000fe20005000000 */
[----:B------:R-:W-:Y:S01]  /*a9e0*/  VIADD R32, R3, 0x19 ;  /* 0x0000001903207836 */ /* 0x000fe20000000000 */
[----:B------:R-:W-:Y:S01]  /*a9f0*/  FSEL R192, R34, -INF , !P1 ;  /* 0xff80000022c07808 */ /* 0x000fe20004800000 */
[----:B------:R-:W-:Y:S01]  /*aa00*/  HMMA.16816.F32.BF16 R20, R16, R178, R20 ;  /* 0x000000b21014723c */ /* 0x000fe20000041814 */
[----:B------:R-:W-:-:S02]  /*aa10*/  ISETP.GE.AND P0, PT, R164, R15, PT ;  /* 0x0000000fa400720c */ /* 0x000fc40003f06270 */
[-C--:B------:R-:W-:Y:S02]  /*aa20*/  ISETP.GE.AND P2, PT, R164, R14.reuse, PT ;  /* 0x0000000ea400720c */ /* 0x080fe40003f46270 */
[-C--:B------:R-:W-:Y:S01]  /*aa30*/  ISETP.GE.AND P1, PT, R166, R15.reuse, PT ;  /* 0x0000000fa600720c */ /* 0x080fe20003f26270 */
[----:B--2---:R-:W-:Y:S01]  /*aa40*/  HMMA.16816.F32.BF16 R188, R16, R4, R188 ;  /* 0x0000000410bc723c */ /* 0x004fe200000418bc */
[----:B------:R-:W-:Y:S01]  /*aa50*/  FSEL R242, R33, -INF , !P0 ;  /* 0xff80000021f27808 */ /* 0x000fe20004000000 */
[----:B------:R-:W-:Y:S01]  /*aa60*/  VIADD R33, R3, 0x20 ;  /* 0x0000002003217836 */ /* 0x000fe20000000000 */
[----:B------:R-:W-:Y:S02]  /*aa70*/  FSEL R171, R35, -INF , !P2 ;  /* 0xff80000023ab7808 */ /* 0x000fe40005000000 */
[----:B------:R-:W-:Y:S01]  /*aa80*/  FSEL R235, R28, -INF , !P1 ;  /* 0xff8000001ceb7808 */ /* 0x000fe20004800000 */
[C---:B------:R-:W-:Y:S01]  /*aa90*/  VIADD R28, R3.reuse, 0x21 ;  /* 0x00000021031c7836 */ /* 0x040fe20000000000 */
[C---:B------:R-:W-:Y:S01]  /*aaa0*/  ISETP.GE.AND P2, PT, R32.reuse, R15, PT ;  /* 0x0000000f2000720c */ /* 0x040fe20003f46270 */
[----:B------:R-:W-:Y:S01]  /*aab0*/  VIADD R4, R3, 0x28 ;  /* 0x0000002803047836 */ /* 0x000fe20000000000 */
[----:B------:R-:W-:-:S02]  /*aac0*/  ISETP.GE.AND P1, PT, R32, R14, PT ;  /* 0x0000000e2000720c */ /* 0x000fc40003f26270 */
[----:B------:R-:W-:Y:S02]  /*aad0*/  FSEL R230, R29, -INF , !P2 ;  /* 0xff8000001de67808 */ /* 0x000fe40005000000 */
[----:B------:R-:W-:Y:S02]  /*aae0*/  FSEL R229, R31, -INF , !P1 ;  /* 0xff8000001fe57808 */ /* 0x000fe40004800000 */
[-C--:B------:R-:W-:Y:S02]  /*aaf0*/  ISETP.GE.AND P0, PT, R166, R14.reuse, PT ;  /* 0x0000000ea600720c */ /* 0x080fe40003f06270 */
[----:B------:R-:W-:Y:S02]  /*ab00*/  ISETP.GE.AND P2, PT, R33, R14, PT ;  /* 0x0000000e2100720c */ /* 0x000fe40003f46270 */
[----:B------:R-:W-:Y:S02]  /*ab10*/  ISETP.GE.AND P1, PT, R28, R15, PT ;  /* 0x0000000f1c00720c */ /* 0x000fe40003f26270 */
[----:B------:R-:W-:-:S02]  /*ab20*/  FSEL R169, R30, -INF , !P0 ;  /* 0xff8000001ea97808 */ /* 0x000fc40004000000 */
[----:B------:R-:W-:Y:S02]  /*ab30*/  FSEL R194, R26, -INF , !P2 ;  /* 0xff8000001ac27808 */ /* 0x000fe40005000000 */
[----:B------:R-:W-:Y:S02]  /*ab40*/  FSEL R197, R25, -INF , !P1 ;  /* 0xff80000019c57808 */ /* 0x000fe40004800000 */
[-C--:B------:R-:W-:Y:S02]  /*ab50*/  ISETP.GE.AND P0, PT, R33, R15.reuse, PT ;  /* 0x0000000f2100720c */ /* 0x080fe40003f06270 */
[C---:B------:R-:W-:Y:S02]  /*ab60*/  ISETP.GE.AND P2, PT, R4.reuse, R15, PT ;  /* 0x0000000f0400720c */ /* 0x040fe40003f46270 */
[----:B------:R-:W-:Y:S02]  /*ab70*/  ISETP.GE.AND P1, PT, R4, R14, PT ;  /* 0x0000000e0400720c */ /* 0x000fe40003f26270 */
[----:B------:R-:W-:Y:S01]  /*ab80*/  HMMA.16816.F32.BF16 R4, R16, R6, R184 ;  /* 0x000000061004723c */ /* 0x000fe200000418b8 */
[----:B------:R-:W-:-:S02]  /*ab90*/  FSEL R199, R24, -INF , !P0 ;  /* 0xff80000018c77808 */ /* 0x000fc40004000000 */
[-C--:B------:R-:W-:Y:S02]  /*aba0*/  ISETP.GE.AND P0, PT, R28, R14.reuse, PT ;  /* 0x0000000e1c00720c */ /* 0x080fe40003f06270 */
[----:B------:R-:W-:Y:S02]  /*abb0*/  FSEL R228, R20, -INF , !P2 ;  /* 0xff80000014e47808 */ /* 0x000fe40005000000 */
[----:B------:R-:W-:Y:S01]  /*abc0*/  VIADD R16, R3, 0x29 ;  /* 0x0000002903107836 */ /* 0x000fe20000000000 */
[----:B------:R-:W-:Y:S01]  /*abd0*/  FSEL R196, R27, -INF , !P0 ;  /* 0xff8000001bc47808 */ /* 0x000fe20004000000 */
[C---:B------:R-:W-:Y:S01]  /*abe0*/  VIADD R17, R3.reuse, 0x30 ;  /* 0x0000003003117836 */ /* 0x040fe20000000000 */
[----:B------:R-:W-:Y:S02]  /*abf0*/  FSEL R195, R22, -INF , !P1 ;  /* 0xff80000016c37808 */ /* 0x000fe40004800000 */
[C---:B------:R-:W-:Y:S02]  /*ac00*/  ISETP.GE.AND P0, PT, R16.reuse, R15, PT ;  /* 0x0000000f1000720c */ /* 0x040fe40003f06270 */
[----:B------:R-:W-:Y:S01]  /*ac10*/  ISETP.GE.AND P2, PT, R16, R14, PT ;  /* 0x0000000e1000720c */ /* 0x000fe20003f46270 */
[----:B------:R-:W-:Y:S01]  /*ac20*/  VIADD R16, R3, 0x31 ;  /* 0x0000003103107836 */ /* 0x000fe20000000000 */
[----:B------:R-:W-:-:S02]  /*ac30*/  FSEL R198, R21, -INF , !P0 ;  /* 0xff80000015c67808 */ /* 0x000fc40004000000 */
[CC--:B------:R-:W-:Y:S02]  /*ac40*/  ISETP.GE.AND P1, PT, R17.reuse, R15.reuse, PT ;  /* 0x0000000f1100720c */ /* 0x0c0fe40003f26270 */
        /* <DEDUP_REMOVED lines=11> */
[----:B------:R-:W-:Y:S02]  /*ad00*/  ISETP.GE.AND P0, PT, R16, R15, PT ;  /* 0x0000000f1000720c */ /* 0x000fe40003f06270 */
[----:B------:R-:W-:Y:S02]  /*ad10*/  FSEL R182, R191, -INF , !P1 ;  /* 0xff800000bfb67808 */ /* 0x000fe40004800000 */
[----:B------:R-:W-:-:S02]  /*ad20*/  FSEL R173, R5, -INF , !P0 ;  /* 0xff80000005ad7808 */ /* 0x000fc40004000000 */
[----:B------:R-:W-:Y:S02]  /*ad30*/  PLOP3.LUT P0, PT, PT, PT, UP0, 0x80, 0x0 ;  /* 0x000000000000781c */ /* 0x000fe40003f0f008 */
[-C--:B------:R-:W-:Y:S02]  /*ad40*/  ISETP.GE.AND P2, PT, R17, R14.reuse, PT ;  /* 0x0000000e1100720c */ /* 0x080fe40003f46270 */
[C---:B------:R-:W-:Y:S02]  /*ad50*/  ISETP.GE.AND P1, PT, R3.reuse, R15, PT ;  /* 0x0000000f0300720c */ /* 0x040fe40003f26270 */
        /* <DEDUP_REMOVED lines=38> */
[C---:B-----5:R-:W-:Y:S01]  /*afc0*/  @!P3 LEA R26, P1, R24.reuse, R16, 0x1 ;  /* 0x00000010181ab211 */ /* 0x060fe200078208ff */
        /* <DEDUP_REMOVED lines=47> */
.L_x_239:
[----:B------:R-:W-:Y:S05]  /*b2c0*/  BSYNC B0 ;  /* 0x0000000000007941 */ /* 0x000fea0003800000 */
.L_x_238:
[----:B------:R-:W0:Y:S02]  /*b2d0*/  LDGDEPBAR ;  /* 0x00000000000079af */ /* 0x000e240000000000 */
.L_x_237:
[----:B------:R-:W-:Y:S01]  /*b2e0*/  FMNMX.FTZ R3, R0, R170, !PT ;  /* 0x000000aa00037209 */ /* 0x000fe20007810000 */
[----:B--2---:R-:W-:Y:S01]  /*b2f0*/  LDSM.16.MT88.4 R20, [R220+0x18000] ;  /* 0x01800000dc14783b */ /* 0x004fe20000004200 */
        /* <DEDUP_REMOVED lines=45> */
[C---:B------:R-:W-:Y:S02]  /*b5d0*/  FSETP.NEU.FTZ.AND P1, PT, R3.reuse, -INF , PT ;  /* 0xff8000000300780b */ /* 0x040fe40003f3d000 */
[C---:B------:R-:W-:Y:S01]  /*b5e0*/  FSETP.NEU.FTZ.AND P2, PT, R164.reuse, -INF , PT ;  /* 0xff800000a400780b */ /* 0x040fe20003f5d000 */
[C---:B------:R-:W-:Y:S01]  /*b5f0*/  FMUL.FTZ R174, R164.reuse, UR20 ;  /* 0x00000014a4ae7c20 */ /* 0x040fe20008410000 */
[----:B------:R-:W-:Y:S02]  /*b600*/  FSEL R5, R3, RZ, P1 ;  /* 0x000000ff03057208 */ /* 0x000fe40000800000 */
[----:B------:R-:W-:Y:S02]  /*b610*/  FSEL R4, R164, RZ, P2 ;  /* 0x000000ffa4047208 */ /* 0x000fe40001000000 */
[----:B------:R-:W-:Y:S01]  /*b620*/  FSEL R174, R174, RZ, P2 ;  /* 0x000000ffaeae7208 */ /* 0x000fe20001000000 */
[----:B------:R-:W-:Y:S01]  /*b630*/  FADD.FTZ R5, R0, -R5 ;  /* 0x8000000500057221 */ /* 0x000fe20000010000 */
[----:B------:R-:W-:Y:S01]  /*b640*/  FSEL R180, R180, RZ, P1 ;  /* 0x000000ffb4b47208 */ /* 0x000fe20000800000 */
[----:B------:R-:W-:-:S02]  /*b650*/  FADD.FTZ R4, R2, -R4 ;  /* 0x8000000402047221 */ /* 0x000fc40000010000 */
[--C-:B------:R-:W-:Y:S01]  /*b660*/  FFMA.FTZ R166, R165, UR20, -R174.reuse ;  /* 0x00000014a5a67c23 */ /* 0x100fe200080108ae */
[--C-:B------:R-:W-:Y:S01]  /*b670*/  FFMA.FTZ R177, R168, UR20, -R174.reuse ;  /* 0x00000014a8b17c23 */ /* 0x100fe200080108ae */
[--C-:B------:R-:W-:Y:S01]  /*b680*/  FFMA.FTZ R176, R243, UR20, -R174.reuse ;  /* 0x00000014f3b07c23 */ /* 0x100fe200080108ae */
[----:B------:R-:W-:Y:S01]  /*b690*/  FFMA.FTZ R167, R246, UR20, -R174 ;  /* 0x00000014f6a77c23 */ /* 0x000fe200080108ae */
[--C-:B------:R-:W-:Y:S01]  /*b6a0*/  FFMA.FTZ R165, R170, UR20, -R180.reuse ;  /* 0x00000014aaa57c23 */ /* 0x100fe200080108b4 */
[--C-:B------:R-:W-:Y:S01]  /*b6b0*/  FFMA.FTZ R15, R244, UR20, -R180.reuse ;  /* 0x00000014f40f7c23 */ /* 0x100fe200080108b4 */
[--C-:B------:R-:W-:Y:S01]  /*b6c0*/  FFMA.FTZ R14, R247, UR20, -R180.reuse ;  /* 0x00000014f70e7c23 */ /* 0x100fe200080108b4 */
[--C-:B------:R-:W-:Y:S01]  /*b6d0*/  FFMA.FTZ R2, R249, UR20, -R180.reuse ;  /* 0x00000014f9027c23 */ /* 0x100fe200080108b4 */
[----:B------:R-:W-:Y:S01]  /*b6e0*/  FMUL.FTZ R0, R5, UR20 ;  /* 0x0000001405007c20 */ /* 0x000fe20008410000 */
[----:B------:R-:W-:Y:S01]  /*b6f0*/  FMUL.FTZ R4, R4, UR20 ;  /* 0x0000001404047c20 */ /* 0x000fe20008410000 */
[----:B------:R-:W-:Y:S01]  /*b700*/  MUFU.EX2 R177, R177 ;  /* 0x000000b100b17308 */ /* 0x000fe20000000800 */
[----:B------:R-:W-:Y:S01]  /*b710*/  FFMA.FTZ R189, R192, UR20, -R180 ;  /* 0x00000014c0bd7c23 */ /* 0x000fe200080108b4 */
[--C-:B------:R-:W-:Y:S01]  /*b720*/  FFMA.FTZ R185, R231, UR20, -R174.reuse ;  /* 0x00000014e7b97c23 */ /* 0x100fe200080108ae */
[--C-:B------:R-:W-:Y:S01]  /*b730*/  FFMA.FTZ R186, R242, UR20, -R174.reuse ;  /* 0x00000014f2ba7c23 */ /* 0x100fe200080108ae */
[--C-:B------:R-:W-:Y:S01]  /*b740*/  FFMA.FTZ R187, R235, UR20, -R174.reuse ;  /* 0x00000014ebbb7c23 */ /* 0x100fe200080108ae */
[----:B------:R-:W-:Y:S01]  /*b750*/  FFMA.FTZ R188, R230, UR20, -R174 ;  /* 0x00000014e6bc7c23 */ /* 0x000fe200080108ae */
[--C-:B------:R-:W-:Y:S01]  /*b760*/  FFMA.FTZ R190, R171, UR20, -R180.reuse ;  /* 0x00000014abbe7c23 */ /* 0x100fe200080108b4 */
[--C-:B------:R-:W-:Y:S01]  /*b770*/  FFMA.FTZ R192, R169, UR20, -R180.reuse ;  /* 0x00000014a9c07c23 */ /* 0x100fe200080108b4 */
[----:B------:R-:W-:Y:S01]  /*b780*/  MUFU.EX2 R176, R176 ;  /* 0x000000b000b07308 */ /* 0x000fe20000000800 */
        /* <DEDUP_REMOVED lines=10> */
[----:B------:R-:W-:Y:S01]  /*b830*/  FFMA.FTZ R193, R193, UR20, -R180 ;  /* 0x00000014c1c17c23 */ /* 0x000fe200080108b4 */
[--C-:B------:R-:W-:Y:S01]  /*b840*/  FFMA.FTZ R184, R184, UR20, -R174.reuse ;  /* 0x00000014b8b87c23 */ /* 0x100fe200080108ae */
[--C-:B------:R-:W-:Y:S01]  /*b850*/  FFMA.FTZ R183, R183, UR20, -R174.reuse ;  /* 0x00000014b7b77c23 */ /* 0x100fe200080108ae */
[--C-:B------:R-:W-:Y:S01]  /*b860*/  FFMA.FTZ R229, R175, UR20, -R174.reuse ;  /* 0x00000014afe57c23 */ /* 0x100fe200080108ae */
[----:B------:R-:W-:Y:S01]  /*b870*/  FFMA.FTZ R230, R173, UR20, -R174 ;  /* 0x00000014ade67c23 */ /* 0x000fe200080108ae */
[----:B------:R-:W1:Y:S01]  /*b880*/  MUFU.EX2 R166, R166 ;  /* 0x000000a600a67308 */ /* 0x000e620000000800 */
[--C-:B------:R-:W-:Y:S01]  /*b890*/  FFMA.FTZ R231, R172, UR20, -R180.reuse ;  /* 0x00000014ace77c23 */ /* 0x100fe200080108b4 */
[--C-:B------:R-:W-:Y:S01]  /*b8a0*/  FFMA.FTZ R182, R182, UR20, -R180.reuse ;  /* 0x00000014b6b67c23 */ /* 0x100fe200080108b4 */
[--C-:B------:R-:W-:Y:S01]  /*b8b0*/  FFMA.FTZ R181, R181, UR20, -R180.reuse ;  /* 0x00000014b5b57c23 */ /* 0x100fe200080108b4 */
[----:B------:R-:W-:Y:S01]  /*b8c0*/  FFMA.FTZ R179, R179, UR20, -R180 ;  /* 0x00000014b3b37c23 */ /* 0x000fe200080108b4 */
[----:B------:R-:W-:Y:S03]  /*b8d0*/  LDSM.16.MT88.4 R172, [R220+0x19800] ;  /* 0x01980000dcac783b */ /* 0x000fe60000004200 */
[----:B------:R-:W-:Y:S08]  /*b8e0*/  MUFU.EX2 R165, R165 ;  /* 0x000000a500a57308 */ /* 0x000ff00000000800 */
[----:B------:R-:W2:Y:S01]  /*b8f0*/  MUFU.EX2 R15, R15 ;  /* 0x0000000f000f7308 */ /* 0x000ea20000000800 */
[----:B-1----:R-:W-:-:S07]  /*b900*/  F2FP.BF16.F32.PACK_AB R6, R166, R167 ;  /* 0x000000a7a606723e */ /* 0x002fce00000010ff */
[----:B------:R-:W-:Y:S08]  /*b910*/  MUFU.EX2 R14, R14 ;  /* 0x0000000e000e7308 */ /* 0x000ff00000000800 */
[----:B------:R-:W1:Y:S01]  /*b920*/  MUFU.EX2 R2, R2 ;  /* 0x0000000200027308 */ /* 0x000e620000000800 */
[----:B--2---:R-:W-:-:S07]  /*b930*/  F2FP.BF16.F32.PACK_AB R5, R15, R165 ;  /* 0x000000a50f05723e */ /* 0x004fce00000010ff */
[----:B------:R2:W3:Y:S08]  /*b940*/  MUFU.EX2 R178, R4 ;  /* 0x0000000400b27308 */ /* 0x0004f00000000800 */
[----:B------:R-:W4:Y:S01]  /*b950*/  MUFU.EX2 R0, R0 ;  /* 0x0000000000007308 */ /* 0x000f220000000800 */
[----:B-1----:R-:W-:-:S07]  /*b960*/  F2FP.BF16.F32.PACK_AB R7, R2, R14 ;  /* 0x0000000e0207723e */ /* 0x002fce00000010ff */
[----:B------:R-:W1:Y:S01]  /*b970*/  MUFU.EX2 R185, R185 ;  /* 0x000000b900b97308 */ /* 0x000e620000000800 */
[----:B--2---:R-:W-:Y:S01]  /*b980*/  F2FP.BF16.F32.PACK_AB R4, R176, R177 ;  /* 0x000000b1b004723e */ /* 0x004fe200000010ff */
[-C--:B---3--:R-:W-:Y:S01]  /*b990*/  FMUL.FTZ R160, R160, R178.reuse ;  /* 0x000000b2a0a07220 */ /* 0x088fe20000410000 */
[-C--:B------:R-:W-:Y:S01]  /*b9a0*/  FMUL.FTZ R161, R161, R178.reuse ;  /* 0x000000b2a1a17220 */ /* 0x080fe20000410000 */
[-C--:B------:R-:W-:Y:S01]  /*b9b0*/  FMUL.FTZ R156, R156, R178.reuse ;  /* 0x000000b29c9c7220 */ /* 0x080fe20000410000 */
[-C--:B------:R-:W-:Y:S01]  /*b9c0*/  FMUL.FTZ R157, R157, R178.reuse ;  /* 0x000000b29d9d7220 */ /* 0x080fe20000410000 */
[-C--:B------:R-:W-:Y:S01]  /*b9d0*/  FMUL.FTZ R44, R44, R178.reuse ;  /* 0x000000b22c2c7220 */ /* 0x080fe20000410000 */
[-C--:B------:R-:W-:Y:S01]  /*b9e0*/  FMUL.FTZ R45, R45, R178.reuse ;  /* 0x000000b22d2d7220 */ /* 0x080fe20000410000 */
[----:B------:R-:W-:Y:S01]  /*b9f0*/  FMUL.FTZ R48, R48, R178 ;  /* 0x000000b230307220 */ /* 0x000fe20000410000 */
[-C--:B----4-:R-:W-:Y:S01]  /*ba00*/  FMUL.FTZ R162, R162, R0.reuse ;  /* 0x00000000a2a27220 */ /* 0x090fe20000410000 */
[-C--:B------:R-:W-:Y:S01]  /*ba10*/  FMUL.FTZ R163, R163, R0.reuse ;  /* 0x00000000a3a37220 */ /* 0x080fe20000410000 */
[-C--:B------:R-:W-:Y:S01]  /*ba20*/  FMUL.FTZ R158, R158, R0.reuse ;  /* 0x000000009e9e7220 */ /* 0x080fe20000410000 */
[-C--:B------:R-:W-:Y:S01]  /*ba30*/  FMUL.FTZ R159, R159, R0.reuse ;  /* 0x000000009f9f7220 */ /* 0x080fe20000410000 */
[-C--:B------:R-:W-:Y:S01]  /*ba40*/  FMUL.FTZ R46, R46, R0.reuse ;  /* 0x000000002e2e7220 */ /* 0x080fe20000410000 */
[----:B------:R-:W-:Y:S01]  /*ba50*/  FMUL.FTZ R47, R47, R0 ;  /* 0x000000002f2f7220 */ /* 0x000fe20000410000 */
[----:B------:R-:W-:Y:S01]  /*ba60*/  FMUL.FTZ R49, R49, R178 ;  /* 0x000000b231317220 */ /* 0x000fe20000410000 */
[-C--:B------:R-:W-:Y:S01]  /*ba70*/  FMUL.FTZ R50, R50, R0.reuse ;  /* 0x0000000032327220 */ /* 0x080fe20000410000 */
[----:B------:R-:W-:Y:S01]  /*ba80*/  FMUL.FTZ R51, R51, R0 ;  /* 0x0000000033337220 */ /* 0x000fe20000410000 */
[C---:B------:R-:W-:Y:S01]  /*ba90*/  HMMA.16816.F32.BF16 R160, R4.reuse, R20, R160 ;  /* 0x0000001404a0723c */ /* 0x040fe200000418a0 */
[-C--:B------:R-:W-:Y:S01]  /*baa0*/  FMUL.FTZ R36, R36, R178.reuse ;  /* 0x000000b224247220 */ /* 0x080fe20000410000 */
[----:B------:R-:W-:Y:S01]  /*bab0*/  FMUL.FTZ R37, R37, R178 ;  /* 0x000000b225257220 */ /* 0x000fe20000410000 */
[-C--:B------:R-:W-:Y:S01]  /*bac0*/  FMUL.FTZ R38, R38, R0.reuse ;  /* 0x0000000026267220 */ /* 0x080fe20000410000 */
[----:B------:R-:W-:Y:S01]  /*bad0*/  FMUL.FTZ R39, R39, R0 ;  /* 0x0000000027277220 */ /* 0x000fe20000410000 */
[-C--:B------:R-:W-:Y:S01]  /*bae0*/  FMUL.FTZ R40, R40, R178.reuse ;  /* 0x000000b228287220 */ /* 0x080fe20000410000 */
[C---:B------:R-:W-:Y:S01]  /*baf0*/  HMMA.16816.F32.BF16 R156, R4.reuse, R22, R156 ;  /* 0x00000016049c723c */ /* 0x040fe2000004189c */
[----:B------:R-:W2:Y:S01]  /*bb00*/  LDSM.16.MT88.4 R20, [R220+0x1a000] ;  /* 0x01a00000dc14783b */ /* 0x000ea20000004200 */
[----:B------:R-:W-:Y:S01]  /*bb10*/  FMUL.FTZ R41, R41, R178 ;  /* 0x000000b229297220 */ /* 0x000fe20000410000 */
[-C--:B------:R-:W-:Y:S01]  /*bb20*/  FMUL.FTZ R42, R42, R0.reuse ;  /* 0x000000002a2a7220 */ /* 0x080fe20000410000 */
[----:B------:R-:W-:Y:S01]  /*bb30*/  FMUL.FTZ R43, R43, R0 ;  /* 0x000000002b2b7220 */ /* 0x000fe20000410000 */
[-C--:B------:R-:W-:Y:S01]  /*bb40*/  FMUL.FTZ R52, R52, R178.reuse ;  /* 0x000000b234347220 */ /* 0x080fe20000410000 */
[C---:B------:R-:W-:Y:S01]  /*bb50*/  HMMA.16816.F32.BF16 R44, R4.reuse, R16, R44 ;  /* 0x00000010042c723c */ /* 0x040fe2000004182c */
[----:B------:R-:W-:Y:S01]  /*bb60*/  FMUL.FTZ R53, R53, R178 ;  /* 0x000000b235357220 */ /* 0x000fe20000410000 */
[-C--:B------:R-:W-:Y:S01]  /*bb70*/  FMUL.FTZ R54, R54, R0.reuse ;  /* 0x0000000036367220 */ /* 0x080fe20000410000 */
[----:B------:R-:W-:Y:S01]  /*bb80*/  FMUL.FTZ R55, R55, R0 ;  /* 0x0000000037377220 */ /* 0x000fe20000410000 */
[-C--:B------:R-:W-:Y:S01]  /*bb90*/  FMUL.FTZ R56, R56, R178.reuse ;  /* 0x000000b238387220 */ /* 0x080fe20000410000 */
[-C--:B------:R-:W-:Y:S01]  /*bba0*/  FMUL.FTZ R57, R57, R178.reuse ;  /* 0x000000b239397220 */ /* 0x080fe20000410000 */
[C---:B------:R-:W-:Y:S01]  /*bbb0*/  HMMA.16816.F32.BF16 R48, R4.reuse, R18, R48 ;  /* 0x000000120430723c */ /* 0x040fe20000041830 */
[----:B------:R-:W3:Y:S01]  /*bbc0*/  LDSM.16.MT88.4 R16, [R217+0x1a000] ;  /* 0x01a00000d910783b */ /* 0x000ee20000004200 */
[-C--:B------:R-:W-:Y:S01]  /*bbd0*/  FMUL.FTZ R60, R60, R178.reuse ;  /* 0x000000b23c3c7220 */ /* 0x080fe20000410000 */
[----:B------:R-:W-:Y:S01]  /*bbe0*/  FMUL.FTZ R61, R61, R178 ;  /* 0x000000b23d3d7220 */ /* 0x000fe20000410000 */
[-C--:B------:R-:W-:Y:S01]  /*bbf0*/  FMUL.FTZ R58, R58, R0.reuse ;  /* 0x000000003a3a7220 */ /* 0x080fe20000410000 */
[-C--:B------:R-:W-:Y:S01]  /*bc00*/  FMUL.FTZ R59, R59, R0.reuse ;  /* 0x000000003b3b7220 */ /* 0x080fe20000410000 */
[C---:B------:R-:W-:Y:S01]  /*bc10*/  HMMA.16816.F32.BF16 R36, R4.reuse, R24, R36 ;  /* 0x000000180424723c */ /* 0x040fe20000041824 */
[-C--:B------:R-:W-:Y:S01]  /*bc20*/  FMUL.FTZ R62, R62, R0.reuse ;  /* 0x000000003e3e7220 */ /* 0x080fe20000410000 */
[----:B------:R-:W-:Y:S01]  /*bc30*/  FMUL.FTZ R63, R63, R0 ;  /* 0x000000003f3f7220 */ /* 0x000fe20000410000 */
[-C--:B------:R-:W-:Y:S01]  /*bc40*/  FMUL.FTZ R64, R64, R178.reuse ;  /* 0x000000b240407220 */ /* 0x080fe20000410000 */
[----:B------:R-:W-:Y:S01]  /*bc50*/  FMUL.FTZ R65, R65, R178 ;  /* 0x000000b241417220 */ /* 0x000fe20000410000 */
[-C--:B------:R-:W-:Y:S01]  /*bc60*/  FMUL.FTZ R66, R66, R0.reuse ;  /* 0x0000000042427220 */ /* 0x080fe20000410000 */
[C---:B------:R-:W-:Y:S01]  /*bc70*/  HMMA.16816.F32.BF16 R40, R4.reuse, R26, R40 ;  /* 0x0000001a0428723c */ /* 0x040fe20000041828 */
[----:B------:R-:W4:Y:S01]  /*bc80*/  LDSM.16.MT88.4 R24, [R218+0x1a000] ;  /* 0x01a00000da18783b */ /* 0x000f220000004200 */
[----:B------:R-:W-:Y:S01]  /*bc90*/  FMUL.FTZ R67, R67, R0 ;  /* 0x0000000043437220 */ /* 0x000fe20000410000 */
[-C--:B------:R-:W-:Y:S01]  /*bca0*/  FMUL.FTZ R76, R76, R178.reuse ;  /* 0x000000b24c4c7220 */ /* 0x080fe20000410000 */
[----:B------:R-:W-:Y:S01]  /*bcb0*/  FMUL.FTZ R77, R77, R178 ;  /* 0x000000b24d4d7220 */ /* 0x000fe20000410000 */
[-C--:B------:R-:W-:Y:S01]  /*bcc0*/  FMUL.FTZ R78, R78, R0.reuse ;  /* 0x000000004e4e7220 */ /* 0x080fe20000410000 */
[----:B------:R-:W-:Y:S01]  /*bcd0*/  FMUL.FTZ R79, R79, R0 ;  /* 0x000000004f4f7220 */ /* 0x000fe20000410000 */
[-C--:B------:R-:W-:Y:S01]  /*bce0*/  FMUL.FTZ R80, R80, R178.reuse ;  /* 0x000000b250507220 */ /* 0x080fe20000410000 */
        /* <DEDUP_REMOVED lines=10> */
[----:B------:R-:W5:Y:S01]  /*bd90*/  LDSM.16.MT88.4 R28, [R216+0x1a000] ;  /* 0x01a00000d81c783b */ /* 0x000f620000004200 */
[----:B------:R-:W-:Y:S01]  /*bda0*/  FMUL.FTZ R73, R73, R178 ;  /* 0x000000b249497220 */ /* 0x000fe20000410000 */
[-C--:B------:R-:W-:Y:S01]  /*bdb0*/  FMUL.FTZ R74, R74, R0.reuse ;  /* 0x000000004a4a7220 */ /* 0x080fe20000410000 */
[----:B------:R-:W-:Y:S01]  /*bdc0*/  FMUL.FTZ R75, R75, R0 ;  /* 0x000000004b4b7220 */ /* 0x000fe20000410000 */
[-C--:B------:R-:W-:Y:S01]  /*bdd0*/  FMUL.FTZ R84, R84, R178.reuse ;  /* 0x000000b254547220 */ /* 0x080fe20000410000 */
[C---:B--2---:R-:W-:Y:S01]  /*bde0*/  HMMA.16816.F32.BF16 R60, R4.reuse, R20, R60 ;  /* 0x00000014043c723c */ /* 0x044fe2000004183c */
[----:B------:R-:W-:Y:S01]  /*bdf0*/  FMUL.FTZ R85, R85, R178 ;  /* 0x000000b255557220 */ /* 0x000fe20000410000 */
[-C--:B------:R-:W-:Y:S01]  /*be00*/  FMUL.FTZ R86, R86, R0.reuse ;  /* 0x0000000056567220 */ /* 0x080fe20000410000 */
[----:B------:R-:W-:Y:S01]  /*be10*/  FMUL.FTZ R87, R87, R0 ;  /* 0x0000000057577220 */ /* 0x000fe20000410000 */
[-C--:B------:R-:W-:Y:S01]  /*be20*/  FMUL.FTZ R88, R88, R178.reuse ;  /* 0x000000b258587220 */ /* 0x080fe20000410000 */
[----:B------:R-:W-:Y:S01]  /*be30*/  FMUL.FTZ R89, R89, R178 ;  /* 0x000000b259597220 */ /* 0x000fe20000410000 */
[C---:B------:R-:W-:Y:S01]  /*be40*/  HMMA.16816.F32.BF16 R64, R4.reuse, R22, R64 ;  /* 0x000000160440723c */ /* 0x040fe20000041840 */
[----:B------:R-:W2:Y:S01]  /*be50*/  LDSM.16.MT88.4 R20, [R220+0x1c000] ;  /* 0x01c00000dc14783b */ /* 0x000ea20000004200 */
[-C--:B------:R-:W-:Y:S01]  /*be60*/  FMUL.FTZ R90, R90, R0.reuse ;  /* 0x000000005a5a7220 */ /* 0x080fe20000410000 */
[----:B------:R-:W-:Y:S01]  /*be70*/  FMUL.FTZ R91, R91, R0 ;  /* 0x000000005b5b7220 */ /* 0x000fe20000410000 */
[-C--:B------:R-:W-:Y:S01]  /*be80*/  FMUL.FTZ R92, R92, R178.reuse ;  /* 0x000000b25c5c7220 */ /* 0x080fe20000410000 */
[----:B------:R-:W-:Y:S01]  /*be90*/  FMUL.FTZ R93, R93, R178 ;  /* 0x000000b25d5d7220 */ /* 0x000fe20000410000 */
[C---:B---3--:R-:W-:Y:S01]  /*bea0*/  HMMA.16816.F32.BF16 R76, R4.reuse, R16, R76 ;  /* 0x00000010044c723c */ /* 0x048fe2000004184c */
[-C--:B------:R-:W-:Y:S01]  /*beb0*/  FMUL.FTZ R94, R94, R0.reuse ;  /* 0x000000005e5e7220 */ /* 0x080fe20000410000 */
[----:B------:R-:W-:Y:S01]  /*bec0*/  FMUL.FTZ R95, R95, R0 ;  /* 0x000000005f5f7220 */ /* 0x000fe20000410000 */
[-C--:B------:R-:W-:Y:S01]  /*bed0*/  FMUL.FTZ R96, R96, R178.reuse ;  /* 0x000000b260607220 */ /* 0x080fe20000410000 */
[----:B------:R-:W-:Y:S01]  /*bee0*/  FMUL.FTZ R97, R97, R178 ;  /* 0x000000b261617220 */ /* 0x000fe20000410000 */
[-C--:B------:R-:W-:Y:S01]  /*bef0*/  FMUL.FTZ R98, R98, R0.reuse ;  /* 0x0000000062627220 */ /* 0x080fe20000410000 */
[C---:B------:R-:W-:Y:S01]  /*bf00*/  HMMA.16816.F32.BF16 R80, R4.reuse, R18, R80 ;  /* 0x000000120450723c */ /* 0x040fe20000041850 */
[----:B------:R-:W3:Y:S01]  /*bf10*/  LDSM.16.MT88.4 R16, [R217+0x1c000] ;  /* 0x01c00000d910783b */ /* 0x000ee20000004200 */
[----:B------:R-:W-:Y:S01]  /*bf20*/  FMUL.FTZ R99, R99, R0 ;  /* 0x0000000063637220 */ /* 0x000fe20000410000 */
[-C--:B------:R-:W-:Y:S01]  /*bf30*/  FMUL.FTZ R108, R108, R178.reuse ;  /* 0x000000b26c6c7220 */ /* 0x080fe20000410000 */
[----:B------:R-:W-:Y:S01]  /*bf40*/  FMUL.FTZ R109, R109, R178 ;  /* 0x000000b26d6d7220 */ /* 0x000fe20000410000 */
[-C--:B------:R-:W-:Y:S01]  /*bf50*/  FMUL.FTZ R110, R110, R0.reuse ;  /* 0x000000006e6e7220 */ /* 0x080fe20000410000 */
[C---:B----4-:R-:W-:Y:S01]  /*bf60*/  HMMA.16816.F32.BF16 R68, R4.reuse, R24, R68 ;  /* 0x000000180444723c */ /* 0x050fe20000041844 */
[----:B------:R-:W-:Y:S01]  /*bf70*/  FMUL.FTZ R111, R111, R0 ;  /* 0x000000006f6f7220 */ /* 0x000fe20000410000 */
[-C--:B------:R-:W-:Y:S01]  /*bf80*/  FMUL.FTZ R112, R112, R178.reuse ;  /* 0x000000b270707220 */ /* 0x080fe20000410000 */
[----:B------:R-:W-:Y:S01]  /*bf90*/  FMUL.FTZ R113, R113, R178 ;  /* 0x000000b271717220 */ /* 0x000fe20000410000 */
[-C--:B------:R-:W-:Y:S01]  /*bfa0*/  FMUL.FTZ R114, R114, R0.reuse ;  /* 0x0000000072727220 */ /* 0x080fe20000410000 */
[----:B------:R-:W-:Y:S01]  /*bfb0*/  FMUL.FTZ R115, R115, R0 ;  /* 0x0000000073737220 */ /* 0x000fe20000410000 */
[C---:B------:R-:W-:Y:S01]  /*bfc0*/  HMMA.16816.F32.BF16 R72, R4.reuse, R26, R72 ;  /* 0x0000001a0448723c */ /* 0x040fe20000041848 */
[----:B------:R-:W4:Y:S01]  /*bfd0*/  LDSM.16.MT88.4 R24, [R218+0x1c000] ;  /* 0x01c00000da18783b */ /* 0x000f220000004200 */
[-C--:B------:R-:W-:Y:S01]  /*bfe0*/  FMUL.FTZ R100, R100, R178.reuse ;  /* 0x000000b264647220 */ /* 0x080fe20000410000 */
[----:B------:R-:W-:Y:S01]  /*bff0*/  FMUL.FTZ R101, R101, R178 ;  /* 0x000000b265657220 */ /* 0x000fe20000410000 */
[-C--:B------:R-:W-:Y:S01]  /*c000*/  FMUL.FTZ R102, R102, R0.reuse ;  /* 0x0000000066667220 */ /* 0x080fe20000410000 */
[----:B------:R-:W-:Y:S01]  /*c010*/  FMUL.FTZ R103, R103, R0 ;  /* 0x0000000067677220 */ /* 0x000fe20000410000 */
[C---:B-----5:R-:W-:Y:S01]  /*c020*/  HMMA.16816.F32.BF16 R84, R4.reuse, R28, R84 ;  /* 0x0000001c0454723c */ /* 0x060fe20000041854 */
        /* <DEDUP_REMOVED lines=18> */
[----:B------:R-:W-:Y:S01]  /*c150*/  LDSM.16.MT88.4 R20, [R216+0x1e000] ;  /* 0x01e00000d814783b */ /* 0x000fe20000004200 */
        /* <DEDUP_REMOVED lines=23> */
[----:B------:R-:W3:Y:S01]  /*c2d0*/  LDSM.16.MT88.4 R24, [R217+0x1e000] ;  /* 0x01e00000d918783b */ /* 0x000ee20000004200 */
        /* <DEDUP_REMOVED lines=14> */
[----:B------:R-:W-:Y:S01]  /*c3c0*/  LDSM.16.MT88.4 R28, [R216+0x18800] ;  /* 0x01880000d81c783b */ /* 0x000fe20000004200 */
[----:B------:R-:W-:Y:S01]  /*c3d0*/  MUFU.EX2 R186, R186 ;  /* 0x000000ba00ba7308 */ /* 0x000fe20000000800 */
[----:B------:R-:W-:Y:S01]  /*c3e0*/  HMMA.16816.F32.BF16 R124, R4, R32, R124 ;  /* 0x00000020047c723c */ /* 0x000fe2000004187c */
[----:B------:R-:W-:Y:S01]  /*c3f0*/  FFMA.FTZ R177, R248, R178, R177 ;  /* 0x000000b2f8b17223 */ /* 0x000fe200000100b1 */
[----:B------:R-:W-:-:S03]  /*c400*/  FFMA.FTZ R0, R245, R0, R165 ;  /* 0x00000000f5007223 */ /* 0x000fc600000100a5 */
[----:B------:R-:W-:Y:S01]  /*c410*/  FADD.FTZ R177, R176, R177 ;  /* 0x000000b1b0b17221 */ /* 0x000fe20000010000 */
[C---:B------:R-:W-:Y:S01]  /*c420*/  HMMA.16816.F32.BF16 R128, R4.reuse, R34, R128 ;  /* 0x000000220480723c */ /* 0x040fe20000041880 */
[----:B------:R-:W-:Y:S01]  /*c430*/  LDSM.16.MT88.4 R32, [R217+0x18800] ;  /* 0x01880000d920783b */ /* 0x000fe20000004200 */
[----:B------:R-:W-:Y:S01]  /*c440*/  MUFU.EX2 R187, R187 ;  /* 0x000000bb00bb7308 */ /* 0x000fe20000000800 */
[----:B------:R-:W-:Y:S01]  /*c450*/  FADD.FTZ R0, R15, R0 ;  /* 0x000000000f007221 */ /* 0x000fe20000010000 */
[----:B------:R-:W-:Y:S02]  /*c460*/  FADD.FTZ R167, R167, R177 ;  /* 0x000000b1a7a77221 */ /* 0x000fe40000010000 */
[C---:B--2---:R-:W-:Y:S01]  /*c470*/  HMMA.16816.F32.BF16 R132, R4.reuse, R16, R132 ;  /* 0x000000100484723c */ /* 0x044fe20000041884 */
[----:B------:R-:W-:Y:S01]  /*c480*/  FADD.FTZ R0, R14, R0 ;  /* 0x000000000e007221 */ /* 0x000fe20000010000 */
[----:B------:R-:W-:Y:S02]  /*c490*/  FADD.FTZ R167, R166, R167 ;  /* 0x000000a7a6a77221 */ /* 0x000fe40000010000 */
[----:B------:R-:W-:Y:S01]  /*c4a0*/  MUFU.EX2 R188, R188 ;  /* 0x000000bc00bc7308 */ /* 0x000fe20000000800 */
[----:B------:R-:W-:Y:S01]  /*c4b0*/  FADD.FTZ R2, R2, R0 ;  /* 0x0000000002027221 */ /* 0x000fe20000010000 */
[----:B------:R-:W-:Y:S01]  /*c4c0*/  HMMA.16816.F32.BF16 R152, R4, R18, R152 ;  /* 0x000000120498723c */ /* 0x000fe20000041898 */
[----:B------:R-:W2:Y:S01]  /*c4d0*/  LDSM.16.MT88.4 R16, [R220+0x18800] ;  /* 0x01880000dc10783b */ /* 0x000ea20000004200 */
[----:B-1----:R-:W-:-:S04]  /*c4e0*/  FADD.FTZ R167, R185, R167 ;  /* 0x000000a7b9a77221 */ /* 0x002fc80000010000 */
[C---:B------:R-:W-:Y:S01]  /*c4f0*/  HMMA.16816.F32.BF16 R140, R4.reuse, R20, R140 ;  /* 0x00000014048c723c */ /* 0x040fe2000004188c */
[----:B------:R-:W1:Y:S05]  /*c500*/  MUFU.EX2 R189, R189 ;  /* 0x000000bd00bd7308 */ /* 0x000e6a0000000800 */
[C---:B------:R-:W-:Y:S01]  /*c510*/  HMMA.16816.F32.BF16 R144, R4.reuse, R22, R144 ;  /* 0x000000160490723c */ /* 0x040fe20000041890 */
[----:B------:R-:W4:Y:S02]  /*c520*/  LDSM.16.MT88.4 R20, [R218+0x1a800] ;  /* 0x01a80000da14783b */ /* 0x000f240000004200 */
[----:B------:R-:W5:Y:S03]  /*c530*/  MUFU.EX2 R190, R190 ;  /* 0x000000be00be7308 */ /* 0x000f660000000800 */
[C---:B---3--:R-:W-:Y:S05]  /*c540*/  HMMA.16816.F32.BF16 R136, R4.reuse, R24, R136 ;  /* 0x000000180488723c */ /* 0x048fea0000041888 */
[----:B------:R-:W-:Y:S01]  /*c550*/  MUFU.EX2 R192, R192 ;  /* 0x000000c000c07308 */ /* 0x000fe20000000800 */
[----:B------:R-:W-:Y:S01]  /*c560*/  HMMA.16816.F32.BF16 R148, R4, R26, R148 ;  /* 0x0000001a0494723c */ /* 0x000fe20000041894 */
[----:B------:R-:W3:Y:S01]  /*c570*/  LDSM.16.MT88.4 R24, [R220+0x1a800] ;  /* 0x01a80000dc18783b */ /* 0x000ee20000004200 */
[----:B-1----:R-:W-:-:S05]  /*c580*/  FADD.FTZ R2, R189, R2 ;  /* 0x00000002bd027221 */ /* 0x002fca0000010000 */
[----:B------:R-:W1:Y:S01]  /*c590*/  MUFU.EX2 R191, R191 ;  /* 0x000000bf00bf7308 */ /* 0x000e620000000800 */
[C---:B------:R-:W-:Y:S01]  /*c5a0*/  F2FP.BF16.F32.PACK_AB R4, R186.reuse, R185 ;  /* 0x000000b9ba04723e */ /* 0x040fe200000010ff */
[----:B------:R-:W-:Y:S01]  /*c5b0*/  FADD.FTZ R186, R186, R167 ;  /* 0x000000a7baba7221 */ /* 0x000fe20000010000 */
[C---:B-----5:R-:W-:Y:S01]  /*c5c0*/  F2FP.BF16.F32.PACK_AB R5, R190.reuse, R189 ;  /* 0x000000bdbe05723e */ /* 0x060fe200000010ff */
[----:B------:R-:W-:Y:S01]  /*c5d0*/  FADD.FTZ R2, R190, R2 ;  /* 0x00000002be027221 */ /* 0x000fe20000010000 */
[C---:B------:R-:W-:Y:S01]  /*c5e0*/  F2FP.BF16.F32.PACK_AB R6, R188.reuse, R187 ;  /* 0x000000bbbc06723e */ /* 0x040fe200000010ff */
[----:B------:R-:W-:Y:S02]  /*c5f0*/  FADD.FTZ R186, R187, R186 ;  /* 0x000000babbba7221 */ /* 0x000fe40000010000 */
[----:B------:R-:W-:Y:S02]  /*c600*/  MUFU.EX2 R199, R199 ;  /* 0x000000c700c77308 */ /* 0x000fe40000000800 */
[----:B------:R-:W-:-:S06]  /*c610*/  FADD.FTZ R186, R188, R186 ;  /* 0x000000babcba7221 */ /* 0x000fcc0000010000 */
[----:B------:R-:W-:Y:S01]  /*c620*/  MUFU.EX2 R197, R197 ;  /* 0x000000c500c57308 */ /* 0x000fe20000000800 */
[----:B-1----:R-:W-:Y:S01]  /*c630*/  F2FP.BF16.F32.PACK_AB R7, R191, R192 ;  /* 0x000000c0bf07723e */ /* 0x002fe200000010ff */
[----:B------:R-:W-:-:S04]  /*c640*/  FADD.FTZ R192, R192, R2 ;  /* 0x00000002c0c07221 */ /* 0x000fc80000010000 */
[----:B------:R-:W-:Y:S02]  /*c650*/  FADD.FTZ R192, R191, R192 ;  /* 0x000000c0bfc07221 */ /* 0x000fe40000010000 */
[C---:B--2---:R-:W-:Y:S01]  /*c660*/  HMMA.16816.F32.BF16 R160, R4.reuse, R16, R160 ;  /* 0x0000001004a0723c */ /* 0x044fe200000418a0 */
[----:B------:R-:W-:Y:S05]  /*c670*/  MUFU.EX2 R228, R228 ;  /* 0x000000e400e47308 */ /* 0x000fea0000000800 */
[C---:B------:R-:W-:Y:S01]  /*c680*/  HMMA.16816.F32.BF16 R156, R4.reuse, R18, R156 ;  /* 0x00000012049c723c */ /* 0x040fe2000004189c */
[----:B------:R-:W1:Y:S02]  /*c690*/  LDSM.16.MT88.4 R16, [R217+0x1a800] ;  /* 0x01a80000d910783b */ /* 0x000e640000004200 */
[----:B------:R-:W-:Y:S03]  /*c6a0*/  MUFU.EX2 R198, R198 ;  /* 0x000000c600c67308 */ /* 0x000fe60000000800 */
[C---:B------:R-:W-:Y:S05]  /*c6b0*/  HMMA.16816.F32.BF16 R44, R4.reuse, R32, R44 ;  /* 0x00000020042c723c */ /* 0x040fea000004182c */
[----:B------:R-:W2:Y:S01]  /*c6c0*/  MUFU.EX2 R194, R194 ;  /* 0x000000c200c27308 */ /* 0x000ea20000000800 */
[C---:B------:R-:W-:Y:S01]  /*c6d0*/  HMMA.16816.F32.BF16 R48, R4.reuse, R34, R48 ;  /* 0x000000220430723c */ /* 0x040fe20000041830 */
[----:B------:R-:W5:Y:S05]  /*c6e0*/  LDSM.16.MT88.4 R32, [R216+0x1a800] ;  /* 0x01a80000d820783b */ /* 0x000f6a0000004200 */
[C---:B------:R-:W-:Y:S01]  /*c6f0*/  HMMA.16816.F32.BF16 R52, R4.reuse, R28, R52 ;  /* 0x0000001c0434723c */ /* 0x040fe20000041834 */
[----:B------:R-:W5:Y:S05]  /*c700*/  MUFU.EX2 R196, R196 ;  /* 0x000000c400c47308 */ /* 0x000f6a0000000800 */
[----:B------:R-:W-:Y:S01]  /*c710*/  HMMA.16816.F32.BF16 R56, R4, R30, R56 ;  /* 0x0000001e0438723c */ /* 0x000fe20000041838 */
[----:B------:R-:W5:Y:S02]  /*c720*/  LDSM.16.MT88.4 R28, [R220+0x1c800] ;  /* 0x01c80000dc1c783b */ /* 0x000f640000004200 */
[----:B------:R-:W-:Y:S01]  /*c730*/  MUFU.EX2 R195, R195 ;  /* 0x000000c300c37308 */ /* 0x000fe20000000800 */
[----:B--2---:R-:W-:-:S02]  /*c740*/  FADD.FTZ R192, R194, R192 ;  /* 0x000000c0c2c07221 */ /* 0x004fc40000010000 */
[C---:B----4-:R-:W-:Y:S05]  /*c750*/  HMMA.16816.F32.BF16 R68, R4.reuse, R20, R68 ;  /* 0x000000140444723c */ /* 0x050fea0000041844 */
[----:B------:R-:W2:Y:S01]  /*c760*/  MUFU.EX2 R193, R193 ;  /* 0x000000c100c17308 */ /* 0x000ea20000000800 */
[C---:B------:R-:W-:Y:S01]  /*c770*/  HMMA.16816.F32.BF16 R72, R4.reuse, R22, R72 ;  /* 0x000000160448723c */ /* 0x040fe20000041848 */
[----:B------:R-:W4:Y:S05]  /*c780*/  LDSM.16.MT88.4 R20, [R216+0x1c800] ;  /* 0x01c80000d814783b */ /* 0x000f2a0000004200 */
[C---:B---3--:R-:W-:Y:S01]  /*c790*/  HMMA.16816.F32.BF16 R60, R4.reuse, R24, R60 ;  /* 0x00000018043c723c */ /* 0x048fe2000004183c */
[----:B------:R-:W-:Y:S05]  /*c7a0*/  MUFU.EX2 R184, R184 ;  /* 0x000000b800b87308 */ /* 0x000fea0000000800 */
[C---:B------:R-:W-:Y:S01]  /*c7b0*/  HMMA.16816.F32.BF16 R64, R4.reuse, R26, R64 ;  /* 0x0000001a0440723c */ /* 0x040fe20000041840 */
[----:B------:R-:W3:Y:S02]  /*c7c0*/  LDSM.16.MT88.4 R24, [R217+0x1c800] ;  /* 0x01c80000d918783b */ /* 0x000ee40000004200 */
[----:B------:R-:W-:Y:S03]  /*c7d0*/  MUFU.EX2 R183, R183 ;  /* 0x000000b700b77308 */ /* 0x000fe60000000800 */
[C---:B------:R-:W-:Y:S05]  /*c7e0*/  HMMA.16816.F32.BF16 R36, R4.reuse, R168, R36 ;  /* 0x000000a80424723c */ /* 0x040fea0000041824 */
[----:B------:R-:W-:Y:S01]  /*c7f0*/  MUFU.EX2 R229, R229 ;  /* 0x000000e500e57308 */ /* 0x000fe20000000800 */
[C---:B------:R-:W-:Y:S01]  /*c800*/  HMMA.16816.F32.BF16 R40, R4.reuse, R170, R40 ;  /* 0x000000aa0428723c */ /* 0x040fe20000041828 */
[----:B------:R-:W2:Y:S05]  /*c810*/  LDSM.16.MT88.4 R168, [R218+0x1c800] ;  /* 0x01c80000daa8783b */ /* 0x000eaa0000004200 */
[C---:B-1----:R-:W-:Y:S01]  /*c820*/  HMMA.16816.F32.BF16 R76, R4.reuse, R16, R76 ;  /* 0x00000010044c723c */ /* 0x042fe2000004184c */
[----:B------:R-:W-:Y:S05]  /*c830*/  MUFU.EX2 R230, R230 ;  /* 0x000000e600e67308 */ /* 0x000fea0000000800 */
[C---:B------:R-:W-:Y:S01]  /*c840*/  HMMA.16816.F32.BF16 R80, R4.reuse, R18, R80 ;  /* 0x000000120450723c */ /* 0x040fe20000041850 */
[----:B------:R-:W1:Y:S02]  /*c850*/  LDSM.16.MT88.4 R16, [R220+0x1e800] ;  /* 0x01e80000dc10783b */ /* 0x000e640000004200 */
[----:B------:R-:W1:Y:S03]  /*c860*/  MUFU.EX2 R231, R231 ;  /* 0x000000e700e77308 */ /* 0x000e660000000800 */
[C---:B-----5:R-:W-:Y:S05]  /*c870*/  HMMA.16816.F32.BF16 R84, R4.reuse, R32, R84 ;  /* 0x000000200454723c */ /* 0x060fea0000041854 */
[----:B------:R-:W5:Y:S01]  /*c880*/  MUFU.EX2 R182, R182 ;  /* 0x000000b600b67308 */ /* 0x000f620000000800 */
[C---:B------:R-:W-:Y:S01]  /*c890*/  HMMA.16816.F32.BF16 R88, R4.reuse, R34, R88 ;  /* 0x000000220458723c */ /* 0x040fe20000041858 */
[----:B------:R-:W-:Y:S05]  /*c8a0*/  LDSM.16.MT88.4 R32, [R217+0x1e800] ;  /* 0x01e80000d920783b */ /* 0x000fea0000004200 */
[C---:B------:R-:W-:Y:S01]  /*c8b0*/  HMMA.16816.F32.BF16 R92, R4.reuse, R28, R92 ;  /* 0x0000001c045c723c */ /* 0x040fe2000004185c */
[----:B------:R-:W5:Y:S05]  /*c8c0*/  MUFU.EX2 R181, R181 ;  /* 0x000000b500b57308 */ /* 0x000f6a0000000800 */
[C---:B------:R-:W-:Y:S01]  /*c8d0*/  HMMA.16816.F32.BF16 R96, R4.reuse, R30, R96 ;  /* 0x0000001e0460723c */ /* 0x040fe20000041860 */
[----:B------:R-:W5:Y:S02]  /*c8e0*/  LDSM.16.MT88.4 R28, [R218+0x1e800] ;  /* 0x01e80000da1c783b */ /* 0x000f640000004200 */
[----:B------:R-:W5:Y:S03]  /*c8f0*/  MUFU.EX2 R179, R179 ;  /* 0x000000b300b37308 */ /* 0x000f660000000800 */
[C---:B----4-:R-:W-:Y:S06]  /*c900*/  HMMA.16816.F32.BF16 R116, R4.reuse, R20, R116 ;  /* 0x000000140474723c */ /* 0x050fec0000041874 */
[C---:B------:R-:W-:Y:S01]  /*c910*/  HMMA.16816.F32.BF16 R120, R4.reuse, R22, R120 ;  /* 0x000000160478723c */ /* 0x040fe20000041878 */
[----:B------:R-:W4:Y:S05]  /*c920*/  LDSM.16.MT88.4 R20, [R216+0x1e800] ;  /* 0x01e80000d814783b */ /* 0x000f2a0000004200 */
[C---:B---3--:R-:W-:Y:S06]  /*c930*/  HMMA.16816.F32.BF16 R108, R4.reuse, R24, R108 ;  /* 0x00000018046c723c */ /* 0x048fec000004186c */
[C---:B------:R-:W-:Y:S01]  /*c940*/  HMMA.16816.F32.BF16 R112, R4.reuse, R26, R112 ;  /* 0x0000001a0470723c */ /* 0x040fe20000041870 */
[----:B------:R-:W3:Y:S05]  /*c950*/  LDSM.16.MT88.4 R24, [R220+0x19000] ;  /* 0x01900000dc18783b */ /* 0x000eea0000004200 */
[C---:B--2---:R-:W-:Y:S06]  /*c960*/  HMMA.16816.F32.BF16 R100, R4.reuse, R168, R100 ;  /* 0x000000a80464723c */ /* 0x044fec0000041864 */
[C---:B------:R-:W-:Y:S01]  /*c970*/  HMMA.16816.F32.BF16 R104, R4.reuse, R170, R104 ;  /* 0x000000aa0468723c */ /* 0x040fe20000041868 */
[----:B------:R-:W-:Y:S05]  /*c980*/  LDSM.16.MT88.4 R168, [R218+0x19000] ;  /* 0x01900000daa8783b */ /* 0x000fea0000004200 */
[C---:B-1----:R-:W-:Y:S06]  /*c990*/  HMMA.16816.F32.BF16 R124, R4.reuse, R16, R124 ;  /* 0x00000010047c723c */ /* 0x042fec000004187c */
[C---:B------:R-:W-:Y:S01]  /*c9a0*/  HMMA.16816.F32.BF16 R128, R4.reuse, R18, R128 ;  /* 0x000000120480723c */ /* 0x040fe20000041880 */
[----:B------:R-:W-:Y:S05]  /*c9b0*/  LDSM.16.MT88.4 R16, [R218+0x1b000] ;  /* 0x01b00000da10783b */ /* 0x000fea0000004200 */
[C---:B-----5:R-:W-:Y:S06]  /*c9c0*/  HMMA.16816.F32.BF16 R132, R4.reuse, R28, R132 ;  /* 0x0000001c0484723c */ /* 0x060fec0000041884 */
[C---:B------:R-:W-:Y:S01]  /*c9d0*/  HMMA.16816.F32.BF16 R152, R4.reuse, R30, R152 ;  /* 0x0000001e0498723c */ /* 0x040fe20000041898 */
[----:B------:R-:W1:Y:S05]  /*c9e0*/  LDSM.16.MT88.4 R28, [R216+0x19000] ;  /* 0x01900000d81c783b */ /* 0x000e6a0000004200 */
[C---:B------:R-:W-:Y:S06]  /*c9f0*/  HMMA.16816.F32.BF16 R136, R4.reuse, R32, R136 ;  /* 0x000000200488723c */ /* 0x040fec0000041888 */
[C---:B------:R-:W-:Y:S01]  /*ca00*/  HMMA.16816.F32.BF16 R148, R4.reuse, R34, R148 ;  /* 0x000000220494723c */ /* 0x040fe20000041894 */
[----:B------:R-:W-:Y:S05]  /*ca10*/  LDSM.16.MT88.4 R32, [R217+0x19000] ;  /* 0x01900000d920783b */ /* 0x000fea0000004200 */
[C---:B----4-:R-:W-:Y:S06]  /*ca20*/  HMMA.16816.F32.BF16 R140, R4.reuse, R20, R140 ;  /* 0x00000014048c723c */ /* 0x050fec000004188c */
[----:B------:R-:W-:Y:S01]  /*ca30*/  HMMA.16816.F32.BF16 R144, R4, R22, R144 ;  /* 0x000000160490723c */ /* 0x000fe20000041890 */
[----:B------:R-:W2:Y:S06]  /*ca40*/  LDSM.16.MT88.4 R20, [R220+0x1b000] ;  /* 0x01b00000dc14783b */ /* 0x000eac0000004200 */
[----:B------:R-:W-:Y:S01]  /*ca50*/  F2FP.BF16.F32.PACK_AB R4, R197, R199 ;  /* 0x000000c7c504723e */ /* 0x000fe200000010ff */
        /* <DEDUP_REMOVED lines=9> */
[----:B---3--:R-:W-:Y:S01]  /*caf0*/  HMMA.16816.F32.BF16 R160, R4, R24, R160 ;  /* 0x0000001804a0723c */ /* 0x008fe200000418a0 */
[----:B------:R-:W-:Y:S01]  /*cb00*/  FADD.FTZ R198, R198, R199 ;  /* 0x000000c7c6c67221 */ /* 0x000fe20000010000 */
[----:B------:R-:W-:-:S03]  /*cb10*/  FADD.FTZ R196, R231, R196 ;  /* 0x000000c4e7c47221 */ /* 0x000fc60000010000 */
[----:B------:R-:W-:Y:S01]  /*cb20*/  FADD.FTZ R198, R184, R198 ;  /* 0x000000c6b8c67221 */ /* 0x000fe20000010000 */
[----:B------:R-:W-:Y:S01]  /*cb30*/  HMMA.16816.F32.BF16 R156, R4, R26, R156 ;  /* 0x0000001a049c723c */ /* 0x000fe2000004189c */
[----:B------:R-:W3:Y:S01]  /*cb40*/  LDSM.16.MT88.4 R24, [R217+0x1b000] ;  /* 0x01b00000d918783b */ /* 0x000ee20000004200 */
[----:B------:R-:W-:Y:S01]  /*cb50*/  FADD.FTZ R196, R182, R196 ;  /* 0x000000c4b6c47221 */ /* 0x000fe20000010000 */
[----:B------:R-:W-:-:S03]  /*cb60*/  FADD.FTZ R198, R183, R198 ;  /* 0x000000c6b7c67221 */ /* 0x000fc60000010000 */
[----:B-1----:R-:W-:Y:S01]  /*cb70*/  HMMA.16816.F32.BF16 R52, R4, R28, R52 ;  /* 0x0000001c0434723c */ /* 0x002fe20000041834 */
[----:B------:R-:W-:Y:S01]  /*cb80*/  FADD.FTZ R198, R229, R198 ;  /* 0x000000c6e5c67221 */ /* 0x000fe20000010000 */
[----:B------:R-:W-:-:S03]  /*cb90*/  FADD.FTZ R196, R181, R196 ;  /* 0x000000c4b5c47221 */ /* 0x000fc60000010000 */
[----:B------:R-:W-:Y:S01]  /*cba0*/  FADD.FTZ R248, R230, R198 ;  /* 0x000000c6e6f87221 */ /* 0x000fe20000010000 */
[----:B------:R-:W-:Y:S01]  /*cbb0*/  HMMA.16816.F32.BF16 R56, R4, R30, R56 ;  /* 0x0000001e0438723c */ /* 0x000fe20000041838 */
[----:B------:R-:W1:Y:S01]  /*cbc0*/  LDSM.16.MT88.4 R28, [R218+0x1d000] ;  /* 0x01d00000da1c783b */ /* 0x000e620000004200 */
[----:B------:R-:W-:-:S04]  /*cbd0*/  FADD.FTZ R245, R179, R196 ;  /* 0x000000c4b3f57221 */ /* 0x000fc80000010000 */
        /* <DEDUP_REMOVED lines=32> */
[----:B------:R-:W-:Y:S05]  /*cde0*/  LDSM.16.MT88.4 R32, [R216+0x19800] ;  /* 0x01980000d820783b */ /* 0x000fea0000004200 */
[C---:B-1----:R-:W-:Y:S06]  /*cdf0*/  HMMA.16816.F32.BF16 R132, R4.reuse, R28, R132 ;  /* 0x0000001c0484723c */ /* 0x042fec0000041884 */
[C---:B------:R-:W-:Y:S01]  /*ce00*/  HMMA.16816.F32.BF16 R152, R4.reuse, R30, R152 ;  /* 0x0000001e0498723c */ /* 0x040fe20000041898 */
[----:B------:R-:W1:Y:S05]  /*ce10*/  LDSM.16.MT88.4 R28, [R217+0x19800] ;  /* 0x01980000d91c783b */ /* 0x000e6a0000004200 */
[C---:B--2---:R-:W-:Y:S06]  /*ce20*/  HMMA.16816.F32.BF16 R136, R4.reuse, R20, R136 ;  /* 0x000000140488723c */ /* 0x044fec0000041888 */
[C---:B------:R-:W-:Y:S01]  /*ce30*/  HMMA.16816.F32.BF16 R148, R4.reuse, R22, R148 ;  /* 0x000000160494723c */ /* 0x040fe20000041894 */
[----:B------:R-:W2:Y:S05]  /*ce40*/  LDSM.16.MT88.4 R20, [R218+0x1b800] ;  /* 0x01b80000da14783b */ /* 0x000eaa0000004200 */
[C---:B----4-:R-:W-:Y:S06]  /*ce50*/  HMMA.16816.F32.BF16 R140, R4.reuse, R16, R140 ;  /* 0x00000010048c723c */ /* 0x050fec000004188c */
[----:B------:R-:W-:Y:S01]  /*ce60*/  HMMA.16816.F32.BF16 R144, R4, R18, R144 ;  /* 0x000000120490723c */ /* 0x000fe20000041890 */
[----:B------:R-:W4:Y:S06]  /*ce70*/  LDSM.16.MT88.4 R16, [R217+0x1b800] ;  /* 0x01b80000d910783b */ /* 0x000f2c0000004200 */
[----:B------:R-:W-:-:S02]  /*ce80*/  F2FP.BF16.F32.PACK_AB R4, R183, R184 ;  /* 0x000000b8b704723e */ /* 0x000fc400000010ff */
[----:B------:R-:W-:Y:S02]  /*ce90*/  F2FP.BF16.F32.PACK_AB R5, R182, R231 ;  /* 0x000000e7b605723e */ /* 0x000fe400000010ff */
[----:B------:R-:W-:Y:S02]  /*cea0*/  F2FP.BF16.F32.PACK_AB R6, R230, R229 ;  /* 0x000000e5e606723e */ /* 0x000fe400000010ff */
[----:B------:R-:W-:-:S07]  /*ceb0*/  F2FP.BF16.F32.PACK_AB R7, R179, R181 ;  /* 0x000000b5b307723e */ /* 0x000fce00000010ff */
        /* <DEDUP_REMOVED lines=28> */
[C---:B------:R-:W-:Y:S06]  /*d080*/  HMMA.16816.F32.BF16 R88, R4.reuse, R174, R88 ;  /* 0x000000ae0458723c */ /* 0x040fec0000041858 */
[C---:B-1----:R-:W-:Y:S06]  /*d090*/  HMMA.16816.F32.BF16 R100, R4.reuse, R28, R100 ;  /* 0x0000001c0464723c */ /* 0x042fec0000041864 */
[C---:B------:R-:W-:Y:S06]  /*d0a0*/  HMMA.16816.F32.BF16 R104, R4.reuse, R30, R104 ;  /* 0x0000001e0468723c */ /* 0x040fec0000041868 */
[C---:B------:R-:W-:Y:S06]  /*d0b0*/  HMMA.16816.F32.BF16 R108, R4.reuse, R32, R108 ;  /* 0x00000020046c723c */ /* 0x040fec000004186c */
[C---:B------:R-:W-:Y:S06]  /*d0c0*/  HMMA.16816.F32.BF16 R112, R4.reuse, R34, R112 ;  /* 0x000000220470723c */ /* 0x040fec0000041870 */
[C---:B--2---:R-:W-:Y:S06]  /*d0d0*/  HMMA.16816.F32.BF16 R124, R4.reuse, R20, R124 ;  /* 0x00000014047c723c */ /* 0x044fec000004187c */
[C---:B------:R-:W-:Y:S06]  /*d0e0*/  HMMA.16816.F32.BF16 R128, R4.reuse, R22, R128 ;  /* 0x000000160480723c */ /* 0x040fec0000041880 */
[C---:B----4-:R-:W-:Y:S06]  /*d0f0*/  HMMA.16816.F32.BF16 R132, R4.reuse, R16, R132 ;  /* 0x000000100484723c */ /* 0x050fec0000041884 */
[C---:B------:R-:W-:Y:S06]  /*d100*/  HMMA.16816.F32.BF16 R152, R4.reuse, R18, R152 ;  /* 0x000000120498723c */ /* 0x040fec0000041898 */
[C---:B-----5:R-:W-:Y:S06]  /*d110*/  HMMA.16816.F32.BF16 R136, R4.reuse, R168, R136 ;  /* 0x000000a80488723c */ /* 0x060fec0000041888 */
[C---:B------:R-:W-:Y:S06]  /*d120*/  HMMA.16816.F32.BF16 R148, R4.reuse, R170, R148 ;  /* 0x000000aa0494723c */ /* 0x040fec0000041894 */
[C---:B---3--:R-:W-:Y:S06]  /*d130*/  HMMA.16816.F32.BF16 R140, R4.reuse, R24, R140 ;  /* 0x00000018048c723c */ /* 0x048fec000004188c */
[----:B------:R-:W-:Y:S01]  /*d140*/  HMMA.16816.F32.BF16 R144, R4, R26, R144 ;  /* 0x0000001a0490723c */ /* 0x000fe20000041890 */
[----:B------:R-:W-:-:S08]  /*d150*/  NOP ;  /* 0x0000000000007918 */ /* 0x000fd00000000000 */
[----:B------:R-:W-:-:S15]  /*d160*/  @P0 BRA `(.L_x_240) ;  /* 0x0000000000040947 */ /* 0x000fde0003800000 */
.L_x_233:
[----:B------:R-:W-:-:S12]  /*d170*/  UIADD3 UR22, UR23, -0x1, URZ ;  /* 0xffffffff17167890 */ /* 0x000fd8000fffe03f */
.L_x_240:
[----:B------:R-:W-:-:S13]  /*d180*/  ISETP.LE.AND P0, PT, RZ, UR22, PT ;  /* 0x00000016ff007c0c */ /* 0x000fda000bf03270 */
[----:B------:R-:W-:Y:S05]  /*d190*/  @!P0 BRA `(.L_x_241) ;  /* 0x00000038001c8947 */ /* 0x000fea0003800000 */
[----:B------:R-:W1:Y:S01]  /*d1a0*/  S2R R2, SR_TID.X ;  /* 0x0000000000027919 */ /* 0x000e620000002100 */
[----:B------:R-:W-:Y:S01]  /*d1b0*/  ULDC UR4, c[0x0][0x2d0] ;  /* 0x0000b40000047ab9 */ /* 0x000fe20000000800 */
[----:B------:R-:W-:Y:S01]  /*d1c0*/  IMAD.U32 R235, RZ, RZ, UR25 ;  /* 0x00000019ffeb7e24 */ /* 0x000fe2000f8e00ff */
[----:B------:R-:W-:Y:S01]  /*d1d0*/  ULDC.64 UR6, c[0x0][0x220] ;  /* 0x0000880000067ab9 */ /* 0x000fe20000000a00 */
[----:B------:R-:W-:Y:S01]  /*d1e0*/  IMAD.U32 R243, RZ, RZ, UR24 ;  /* 0x00000018fff37e24 */ /* 0x000fe2000f8e00ff */
[----:B------:R-:W-:Y:S01]  /*d1f0*/  ULDC.64 UR10, c[0x0][0x218] ;  /* 0x00008600000a7ab9 */ /* 0x000fe20000000a00 */
[----:B------:R-:W-:Y:S01]  /*d200*/  IMAD.MOV.U32 R246, RZ, RZ, R8 ;  /* 0x000000fffff67224 */ /* 0x000fe200078e0008 */
[----:B------:R-:W-:Y:S01]  /*d210*/  UIADD3 UR13, UR22, -0x1, URZ ;  /* 0xffffffff160d7890 */ /* 0x000fe2000fffe03f */
[----:B------:R-:W-:Y:S01]  /*d220*/  IMAD.MOV.U32 R247, RZ, RZ, R11 ;  /* 0x000000fffff77224 */ /* 0x000fe200078e000b */
[----:B-1----:R-:W-:-:S04]  /*d230*/  SHF.R.S32.HI R4, RZ, 0x1f, R2 ;  /* 0x0000001fff047819 */ /* 0x002fc80000011402 */
[----:B------:R-:W-:-:S04]  /*d240*/  LEA.HI R4, R4, R2, RZ, 0x3 ;  /* 0x0000000204047211 */ /* 0x000fc800078f18ff */
[----:B------:R-:W-:Y:S02]  /*d250*/  LOP3.LUT R0, R4, 0xfffffff8, RZ, 0xc0, !PT ;  /* 0xfffffff804007812 */ /* 0x000fe400078ec0ff */
[----:B------:R-:W-:-:S03]  /*d260*/  SHF.R.S32.HI R4, RZ, 0x3, R4 ;  /* 0x00000003ff047819 */ /* 0x000fc60000011404 */
[----:B------:R-:W-:-:S04]  /*d270*/  IMAD.IADD R0, R2, 0x1, -R0 ;  /* 0x0000000102007824 */ /* 0x000fc800078e0a00 */
[----:B------:R-:W-:-:S05]  /*d280*/  IMAD.SHL.U32 R14, R0, 0x8, RZ ;  /* 0x00000008000e7824 */ /* 0x000fca00078e00ff */
[----:B------:R-:W-:Y:S01]  /*d290*/  ISETP.GE.AND P3, PT, R14, UR4, PT ;  /* 0x000000040e007c0c */ /* 0x000fe2000bf66270 */
[----:B------:R-:W-:Y:S01]  /*d2a0*/  ULDC UR4, c[0x0][0x2ec] ;  /* 0x0000bb0000047ab9 */ /* 0x000fe20000000800 */
[----:B------:R-:W-:-:S03]  /*d2b0*/  SHF.R.S32.HI R15, RZ, 0x1f, R14 ;  /* 0x0000001fff0f7819 */ /* 0x000fc6000001140e */
[----:B------:R-:W-:-:S04]  /*d2c0*/  IMAD.WIDE.U32 R6, R13, UR21, R14 ;  /* 0x000000150d067c25 */ /* 0x000fc8000f8e000e */
[----:B------:R-:W-:Y:S01]  /*d2d0*/  IMAD.WIDE.U32 R12, R12, UR21, R14 ;  /* 0x000000150c0c7c25 */ /* 0x000fe2000f8e000e */
[----:B------:R-:W-:-:S03]  /*d2e0*/  IADD3 R2, P1, R6, UR26, RZ ;  /* 0x0000001a06027c10 */ /* 0x000fc6000ff3e0ff */
[----:B------:R-:W1:Y:S01]  /*d2f0*/  @!P3 LDC.64 R230, c[0x0][0x220] ;  /* 0x00008800ffe6bb82 */ /* 0x000e620000000a00 */
[----:B------:R-:W-:Y:S01]  /*d300*/  UMOV UR21, URZ ;  /* 0x0000003f00157c82 */ /* 0x000fe20008000000 */
[----:B------:R-:W-:Y:S02]  /*d310*/  IADD3 R0, P0, R12, UR28, RZ ;  /* 0x0000001c0c007c10 */ /* 0x000fe4000ff1e0ff */
[----:B------:R-:W-:Y:S01]  /*d320*/  IADD3.X R243, R243, UR9, R7, P1, !PT ;  /* 0x00000009f3f37c10 */ /* 0x000fe20008ffe407 */
[----:B------:R-:W-:Y:S01]  /*d330*/  ULDC UR9, c[0x0][0x2d0] ;  /* 0x0000b40000097ab9 */ /* 0x000fe20000000800 */
[----:B------:R-:W-:Y:S02]  /*d340*/  IADD3.X R235, R235, UR32, R13, P0, !PT ;  /* 0x00000020ebeb7c10 */ /* 0x000fe400087fe40d */
[----:B------:R-:W2:Y:S01]  /*d350*/  @!P3 LDC.64 R228, c[0x0][0x220] ;  /* 0x00008800ffe4bb82 */ /* 0x000ea20000000a00 */
[----:B------:R-:W-:Y:S02]  /*d360*/  LEA R242, P0, R0, UR6, 0x1 ;  /* 0x0000000600f27c11 */ /* 0x000fe4000f8008ff */
[----:B------:R-:W-:-:S02]  /*d370*/  LEA R244, P1, R2, UR10, 0x1 ;  /* 0x0000000a02f47c11 */ /* 0x000fc4000f8208ff */
[----:B------:R-:W-:Y:S01]  /*d380*/  LEA.HI.X R235, R0, UR7, R235, 0x1, P0 ;  /* 0x0000000700eb7c11 */ /* 0x000fe200080f0ceb */
[----:B------:R-:W-:Y:S01]  /*d390*/  IMAD.MOV.U32 R0, RZ, RZ, R3 ;  /* 0x000000ffff007224 */ /* 0x000fe200078e0003 */
[----:B------:R-:W-:Y:S01]  /*d3a0*/  IADD3 R250, P0, R4, 0x20, RZ ;  /* 0x0000002004fa7810 */ /* 0x000fe20007f1e0ff */
[----:B------:R-:W-:Y:S01]  /*d3b0*/  ULDC.64 UR6, c[0x0][0x250] ;  /* 0x0000940000067ab9 */ /* 0x000fe20000000a00 */
[----:B------:R-:W-:Y:S02]  /*d3c0*/  SHF.R.S32.HI R4, RZ, 0x1f, R4 ;  /* 0x0000001fff047819 */ /* 0x000fe40000011404 */
[----:B------:R-:W-:Y:S01]  /*d3d0*/  LEA.HI.X R243, R2, UR11, R243, 0x1, P1 ;  /* 0x0000000b02f37c11 */ /* 0x000fe200088f0cf3 */
[----:B------:R-:W-:Y:S01]  /*d3e0*/  IMAD.MOV.U32 R2, RZ, RZ, R164 ;  /* 0x000000ffff027224 */ /* 0x000fe200078e00a4 */
[----:B------:R-:W-:Y:S01]  /*d3f0*/  ULDC.64 UR10, c[0x0][0x248] ;  /* 0x00009200000a7ab9 */ /* 0x000fe20000000a00 */
[----:B------:R-:W-:Y:S01]  /*d400*/  IMAD.X R251, RZ, RZ, R4, P0 ;  /* 0x000000fffffb7224 */ /* 0x000fe200000e0604 */
[----:B------:R-:W-:Y:S06]  /*d410*/  BRA `(.L_x_242) ;  /* 0x0000000000f07947 */ /* 0x000fec0003800000 */
.L_x_244:
        /* <DEDUP_REMOVED lines=10> */
[C---:B------:R-:W-:Y:S04]  /*d4c0*/  LEA R171, P5, R176.reuse, R236, 0x6 ;  /* 0x000000ecb0ab7211 */ /* 0x040fe800078a30ff */
[----:B------:R-:W-:Y:S05]  /*d4d0*/  IMAD.U32 R170, RZ, RZ, UR20 ;  /* 0x00000014ffaa7e24 */ /* 0x000fea000f8e00ff */
[----:B------:R-:W-:Y:S02]  /*d4e0*/  LEA.HI.X R170, R176, R239, R170, 0x6, P5 ;  /* 0x000000efb0aa7211 */ /* 0x000fe400028f34aa */
[C---:B------:R-:W-:Y:S02]  /*d4f0*/  IADD3 R169, P5, R171.reuse, UR14, RZ ;  /* 0x0000000eaba97c10 */ /* 0x040fe4000ffbe0ff */
[C---:B--2---:R-:W-:Y:S02]  /*d500*/  @!P3 LEA R176, P6, R171.reuse, R166, 0x1 ;  /* 0x000000a6abb0b211 */ /* 0x044fe400078c08ff */
[----:B------:R-:W-:Y:S02]  /*d510*/  IADD3.X R166, R170, UR8, RZ, P5, !PT ;  /* 0x00000008aaa67c10 */ /* 0x000fe4000affe4ff */
[----:B------:R-:W-:Y:S02]  /*d520*/  @!P3 LEA.HI.X R177, R171, R167, R170, 0x1, P6 ;  /* 0x000000a7abb1b211 */ /* 0x000fe400030f0caa */
[C---:B---3--:R-:W-:Y:S03]  /*d530*/  @!P3 LEA R164, P5, R169.reuse, R164, 0x1 ;  /* 0x000000a4a9a4b211 */ /* 0x048fe600078a08ff */
[----:B------:R-:W-:Y:S01]  /*d540*/  @!PT LDS RZ, [RZ] ;  /* 0x00000000fffff984 */ /* 0x000fe20000000800 */
[----:B------:R-:W-:Y:S01]  /*d550*/  @!PT LDS RZ, [RZ] ;  /* 0x00000000fffff984 */ /* 0x000fe20000000800 */
[----:B------:R-:W-:Y:S01]  /*d560*/  @!PT LDS RZ, [RZ] ;  /* 0x00000000fffff984 */ /* 0x000fe20000000800 */
[----:B------:R1:W-:Y:S01]  /*d570*/  @!P3 LDGSTS.E.BYPASS.LTC128B.128 [R227+0x10000], desc[UR30][R176.64] ;  /* 0x10000000b0e3bfae */ /* 0x0003e2000b901d5e */
[----:B------:R-:W-:Y:S03]  /*d580*/  @!P3 LEA.HI.X R165, R169, R165, R166, 0x1, P5 ;  /* 0x000000a5a9a5b211 */ /* 0x000fe600028f0ca6 */
        /* <DEDUP_REMOVED lines=37> */
.L_x_242:
[----:B------:R-:W-:Y:S01]  /*d7e0*/  UIADD3 UR20, -UR21, UR22, URZ ;  /* 0x0000001615147290 */ /* 0x000fe2000fffe13f */
[----:B------:R-:W-:Y:S04]  /*d7f0*/  DEPBAR.LE SB0, 0x0 ;  /* 0x000080000000791a */ /* 0x000fe80000000000 */
[----:B------:R-:W-:Y:S01]  /*d800*/  USHF.R.S32.HI UR23, URZ, 0x1f, UR20 ;  /* 0x0000001f3f177899 */ /* 0x000fe20008011414 */
[----:B------:R-:W-:Y:S01]  /*d810*/  IMAD.U32 R10, RZ, RZ, UR20 ;  /* 0x00000014ff0a7e24 */ /* 0x000fe2000f8e00ff */
[----:B------:R-:W-:Y:S01]  /*d820*/  UIMAD UR12, UR15, UR20, URZ ;  /* 0x000000140f0c72a4 */ /* 0x000fe2000f8e023f */
[----:B------:R-:W-:Y:S01]  /*d830*/  IMAD.U32 R5, RZ, RZ, UR20 ;  /* 0x00000014ff057e24 */ /* 0x000fe2000f8e00ff */
[----:B------:R-:W-:Y:S01]  /*d840*/  BAR.SYNC.DEFER_BLOCKING 0x0 ;  /* 0x0000000000007b1d */ /* 0x000fe20000010000 */
[----:B------:R-:W-:Y:S01]  /*d850*/  IMAD.U32 R3, RZ, RZ, UR20 ;  /* 0x00000014ff037e24 */ /* 0x000fe2000f8e00ff */
[----:B------:R-:W-:Y:S01]  /*d860*/  LEA R10, P1, R10, R240, 0x6 ;  /* 0x000000f00a0a7211 */ /* 0x000fe200078230ff */
[----:B------:R-:W-:Y:S01]  /*d870*/  UIMAD UR12, UR23, UR33, UR12 ;  /* 0x00000021170c72a4 */ /* 0x000fe2000f8e020c */
[----:B------:R-:W-:Y:S02]  /*d880*/  IMAD.U32 R8, RZ, RZ, UR20 ;  /* 0x00000014ff087e24 */ /* 0x000fe4000f8e00ff */
[----:B------:R-:W-:Y:S01]  /*d890*/  LEA.HI.X.SX32 R11, R5, R241, 0x6, P1 ;  /* 0x000000f1050b7211 */ /* 0x000fe200008f36ff */
[----:B------:R-:W-:Y:S03]  /*d8a0*/  IMAD.WIDE.U32 R14, R3, UR33, R246 ;  /* 0x00000021030e7c25 */ /* 0x000fe6000f8e00f6 */
[----:B------:R-:W-:Y:S01]  /*d8b0*/  LEA R8, P0, R8, R250, 0x6 ;  /* 0x000000fa08087211 */ /* 0x000fe200078030ff */
[----:B------:R-:W-:Y:S01]  /*d8c0*/  IMAD R5, R11, UR6, RZ ;  /* 0x000000060b057c24 */ /* 0x000fe2000f8e02ff */
[----:B-1----:R-:W-:Y:S01]  /*d8d0*/  @!P3 LEA R12, P1, R14, R230, 0x1 ;  /* 0x000000e60e0cb211 */ /* 0x002fe200078208ff */
[----:B------:R-:W-:Y:S02]  /*d8e0*/  IMAD.U32 R4, RZ, RZ, UR20 ;  /* 0x00000014ff047e24 */ /* 0x000fe4000f8e00ff */
[----:B------:R-:W-:Y:S01]  /*d8f0*/  VIADD R3, R15, UR12 ;  /* 0x0000000c0f037c36 */ /* 0x000fe20008000000 */
[----:B------:R-:W-:Y:S01]  /*d900*/  UIADD3 UR12, UR13, -UR21, URZ ;  /* 0x800000150d0c7290 */ /* 0x000fe2000fffe03f */
[----:B------:R-:W-:Y:S01]  /*d910*/  IMAD R5, R10, UR7, R5 ;  /* 0x000000070a057c24 */ /* 0x000fe2000f8e0205 */
[----:B------:R-:W-:Y:S01]  /*d920*/  LEA.HI.X.SX32 R9, R4, R251, 0x6, P0 ;  /* 0x000000fb04097211 */ /* 0x000fe200000f36ff */
[----:B------:R-:W-:Y:S01]  /*d930*/  IMAD.WIDE.U32 R10, R10, UR6, RZ ;  /* 0x000000060a0a7c25 */ /* 0x000fe2000f8e00ff */
[C---:B------:R-:W-:Y:S02]  /*d940*/  @!P3 LEA.HI.X R13, R14.reuse, R231, R3, 0x1, P1 ;  /* 0x000000e70e0db211 */ /* 0x040fe400008f0c03 */
[----:B------:R-:W-:Y:S01]  /*d950*/  @!P3 IADD3 R6, P0, R14, UR36, RZ ;  /* 0x000000240e06bc10 */ /* 0x000fe2000ff1e0ff */
[----:B------:R-:W-:Y:S01]  /*d960*/  IMAD.IADD R5, R11, 0x1, R5 ;  /* 0x000000010b057824 */ /* 0x000fe200078e0205 */
[----:B------:R-:W-:Y:S01]  /*d970*/  LEA R14, P2, R10, R242, 0x1 ;  /* 0x000000f20a0e7211 */ /* 0x000fe200078408ff */
[----:B------:R-:W-:Y:S01]  /*d980*/  IMAD R4, R9, UR6, RZ ;  /* 0x0000000609047c24 */ /* 0x000fe2000f8e02ff */
[----:B--2---:R-:W-:Y:S01]  /*d990*/  @!P3 LEA R16, P1, R6, R228, 0x1 ;  /* 0x000000e40610b211 */ /* 0x004fe200078208ff */
[----:B------:R-:W-:Y:S01]  /*d9a0*/  @P3 STS.128 [R227+0x18000], RZ ;  /* 0x018000ffe3003388 */ /* 0x000fe20000000c00 */
[----:B------:R-:W-:Y:S01]  /*d9b0*/  LEA.HI.X R15, R10, R235, R5, 0x1, P2 ;  /* 0x000000eb0a0f7211 */ /* 0x000fe200010f0c05 */
[----:B------:R-:W-:Y:S01]  /*d9c0*/  IMAD R4, R8, UR7, R4 ;  /* 0x0000000708047c24 */ /* 0x000fe2000f8e0204 */
[----:B------:R-:W-:Y:S01]  /*d9d0*/  ISETP.GE.AND P2, PT, R234, UR9, PT ;  /* 0x00000009ea007c0c */ /* 0x000fe2000bf46270 */
[----:B------:R-:W-:Y:S01]  /*d9e0*/  IMAD.WIDE.U32 R8, R8, UR6, RZ ;  /* 0x0000000608087c25 */ /* 0x000fe2000f8e00ff */
[----:B------:R-:W-:Y:S01]  /*d9f0*/  @!P3 IADD3.X R3, R3, UR19, RZ, P0, !PT ;  /* 0x000000130303bc10 */ /* 0x000fe200087fe4ff */
[----:B------:R-:W-:Y:S01]  /*da00*/  @!PT LDS RZ, [RZ] ;  /* 0x00000000fffff984 */ /* 0x000fe20000000800 */
[----:B------:R-:W-:Y:S01]  /*da10*/  @!PT LDS RZ, [RZ] ;  /* 0x00000000fffff984 */ /* 0x000fe20000000800 */
[----:B------:R-:W-:Y:S01]  /*da20*/  @!PT LDS RZ, [RZ] ;  /* 0x00000000fffff984 */ /* 0x000fe20000000800 */
[----:B------:R-:W-:Y:S02]  /*da30*/  @!P3 LDGSTS.E.BYPASS.LTC128B.128 [R227+0x18000], desc[UR30][R12.64] ;  /* 0x180000000ce3bfae */ /* 0x000fe4000b901d5e */
[----:B------:R-:W-:Y:S01]  /*da40*/  IMAD.IADD R4, R9, 0x1, R4 ;  /* 0x0000000109047824 */ /* 0x000fe200078e0204 */
[----:B------:R-:W-:Y:S01]  /*da50*/  @!P3 LEA.HI.X R17, R6, R229, R3, 0x1, P1 ;  /* 0x000000e50611b211 */ /* 0x000fe200008f0c03 */
[----:B------:R-:W-:Y:S01]  /*da60*/  IMAD.U32 R3, RZ, RZ, UR12 ;  /* 0x0000000cff037e24 */ /* 0x000fe2000f8e00ff */
[----:B------:R-:W-:Y:S02]  /*da70*/  ISETP.GE.AND P1, PT, R233, UR9, PT ;  /* 0x00000009e9007c0c */ /* 0x000fe4000bf26270 */
[C---:B------:R-:W-:Y:S03]  /*da80*/  LEA R18, P0, R8.reuse, R242, 0x1 ;  /* 0x000000f208127211 */ /* 0x040fe600078008ff */
[----:B------:R-:W-:Y:S01]  /*da90*/  @P2 STS.128 [R227+0x1a000], RZ ;  /* 0x01a000ffe3002388 */ /* 0x000fe20000000c00 */
[----:B------:R-:W-:Y:S02]  /*daa0*/  LEA.HI.X R19, R8, R235, R4, 0x1, P0 ;  /* 0x000000eb08137211 */ /* 0x000fe400000f0c04 */
[----:B------:R-:W-:Y:S01]  /*dab0*/  ISETP.GE.AND P0, PT, R232, UR9, PT ;  /* 0x00000009e8007c0c */ /* 0x000fe2000bf06270 */
        /* <DEDUP_REMOVED lines=36> */
[----:B------:R-:W-:Y:S04]  /*dd00*/  LDSM.16.M88.4 R24, [R225+0x11000] ;  /* 0x01100000e118783b */ /* 0x000fe80000000200 */
[----:B------:R-:W-:Y:S04]  /*dd10*/  LDSM.16.M88.4 R164, [R225+0x11800] ;  /* 0x01180000e1a4783b */ /* 0x000fe80000000200 */
[----:B------:R-:W0:Y:S04]  /*dd20*/  LDGDEPBAR ;  /* 0x00000000000079af */ /* 0x000e280000000000 */
[----:B------:R-:W-:Y:S04]  /*dd30*/  LDSM.16.M88.4 R168, [R224] ;  /* 0x00000000e0a8783b */ /* 0x000fe80000000200 */
[----:B-1----:R-:W1:Y:S04]  /*dd40*/  LDSM.16.M88.4 R16, [R225+0x10800] ;  /* 0x01080000e110783b */ /* 0x002e680000000200 */
[----:B------:R-:W3:Y:S04]  /*dd50*/  LDSM.16.M88.4 R172, [R223] ;  /* 0x00000000dfac783b */ /* 0x000ee80000000200 */
[----:B------:R-:W4:Y:S04]  /*dd60*/  LDSM.16.M88.4 R176, [R215] ;  /* 0x00000000d7b0783b */ /* 0x000f280000000200 */
[----:B------:R-:W5:Y:S04]  /*dd70*/  LDSM.16.M88.4 R180, [R214] ;  /* 0x00000000d6b4783b */ /* 0x000f680000000200 */
[----:B------:R-:W5:Y:S01]  /*dd80*/  LDSM.16.M88.4 R184, [R213] ;  /* 0x00000000d5b8783b */ /* 0x000f620000000200 */
[C---:B--2---:R-:W-:Y:S03]  /*dd90*/  HMMA.16816.F32.BF16 R4, R32.reuse, R8, RZ ;  /* 0x000000082004723c */ /* 0x044fe600000418ff */
[----:B------:R-:W-:Y:S04]  /*dda0*/  LDSM.16.M88.4 R188, [R222] ;  /* 0x00000000debc783b */ /* 0x000fe80000000200 */
[----:B------:R-:W2:Y:S01]  /*ddb0*/  LDSM.16.M88.4 R192, [R219+0x10000] ;  /* 0x01000000dbc0783b */ /* 0x000ea20000000200 */
[C---:B------:R-:W-:Y:S03]  /*ddc0*/  HMMA.16816.F32.BF16 R8, R32.reuse, R10, RZ ;  /* 0x0000000a2008723c */ /* 0x040fe600000418ff */
[----:B------:R-:W-:Y:S03]  /*ddd0*/  LDSM.16.M88.4 R196, [R219+0x11000] ;  /* 0x01100000dbc4783b */ /* 0x000fe60000000200 */
[C---:B-1----:R-:W-:Y:S06]  /*dde0*/  HMMA.16816.F32.BF16 R12, R32.reuse, R16, RZ ;  /* 0x00000010200c723c */ /* 0x042fec00000418ff */
[C---:B------:R-:W-:Y:S06]  /*ddf0*/  HMMA.16816.F32.BF16 R16, R32.reuse, R18, RZ ;  /* 0x000000122010723c */ /* 0x040fec00000418ff */
[C---:B------:R-:W-:Y:S06]  /*de00*/  HMMA.16816.F32.BF16 R20, R32.reuse, R24, RZ ;  /* 0x000000182014723c */ /* 0x040fec00000418ff */
[C---:B------:R-:W-:Y:S06]  /*de10*/  HMMA.16816.F32.BF16 R24, R32.reuse, R26, RZ ;  /* 0x0000001a2018723c */ /* 0x040fec00000418ff */
[C---:B------:R-:W-:Y:S06]  /*de20*/  HMMA.16816.F32.BF16 R28, R32.reuse, R164, RZ ;  /* 0x000000a4201c723c */ /* 0x040fec00000418ff */
[----:B------:R-:W-:Y:S01]  /*de30*/  HMMA.16816.F32.BF16 R32, R32, R166, RZ ;  /* 0x000000a62020723c */ /* 0x000fe200000418ff */
[----:B------:R-:W1:Y:S05]  /*de40*/  LDSM.16.M88.4 R164, [R219+0x10800] ;  /* 0x01080000dba4783b */ /* 0x000e6a0000000200 */
[C---:B---3--:R-:W-:Y:S06]  /*de50*/  HMMA.16816.F32.BF16 R4, R168.reuse, R172, R4 ;  /* 0x000000aca804723c */ /* 0x048fec0000041804 */
[C---:B------:R-:W-:Y:S01]  /*de60*/  HMMA.16816.F32.BF16 R8, R168.reuse, R174, R8 ;  /* 0x000000aea808723c */ /* 0x040fe20000041808 */
[----:B------:R-:W3:Y:S05]  /*de70*/  LDSM.16.M88.4 R172, [R219+0x11800] ;  /* 0x01180000dbac783b */ /* 0x000eea0000000200 */
[C---:B----4-:R-:W-:Y:S06]  /*de80*/  HMMA.16816.F32.BF16 R12, R168.reuse, R176, R12 ;  /* 0x000000b0a80c723c */ /* 0x050fec000004180c */
[C---:B------:R-:W-:Y:S01]  /*de90*/  HMMA.16816.F32.BF16 R16, R168.reuse, R178, R16 ;  /* 0x000000b2a810723c */ /* 0x040fe20000041810 */
[----:B------:R-:W-:Y:S05]  /*dea0*/  LDSM.16.M88.4 R176, [R221] ;  /* 0x00000000ddb0783b */ /* 0x000fea0000000200 */
[C---:B-----5:R-:W-:Y:S06]  /*deb0*/  HMMA.16816.F32.BF16 R20, R168.reuse, R180, R20 ;  /* 0x000000b4a814723c */ /* 0x060fec0000041814 */
[C---:B------:R-:W-:Y:S01]  /*dec0*/  HMMA.16816.F32.BF16 R24, R168.reuse, R182, R24 ;  /* 0x000000b6a818723c */ /* 0x040fe20000041818 */
[----:B------:R-:W4:Y:S05]  /*ded0*/  LDSM.16.M88.4 R180, [R212] ;  /* 0x00000000d4b4783b */ /* 0x000f2a0000000200 */
[C---:B------:R-:W-:Y:S06]  /*dee0*/  HMMA.16816.F32.BF16 R28, R168.reuse, R184, R28 ;  /* 0x000000b8a81c723c */ /* 0x040fec000004181c */
[----:B------:R-:W-:Y:S01]  /*def0*/  HMMA.16816.F32.BF16 R32, R168, R186, R32 ;  /* 0x000000baa820723c */ /* 0x000fe20000041820 */
[----:B------:R-:W5:Y:S04]  /*df00*/  LDSM.16.M88.4 R168, [R212+0x800] ;  /* 0x00080000d4a8783b */ /* 0x000f680000000200 */
[----:B------:R-:W5:Y:S01]  /*df10*/  LDSM.16.M88.4 R184, [R212+0x1000] ;  /* 0x00100000d4b8783b */ /* 0x000f620000000200 */
[C---:B--2---:R-:W-:Y:S06]  /*df20*/  HMMA.16816.F32.BF16 R4, R188.reuse, R192, R4 ;  /* 0x000000c0bc04723c */ /* 0x044fec0000041804 */
[C---:B------:R-:W-:Y:S01]  /*df30*/  HMMA.16816.F32.BF16 R8, R188.reuse, R194, R8 ;  /* 0x000000c2bc08723c */ /* 0x040fe20000041808 */
[----:B------:R-:W-:Y:S05]  /*df40*/  LDSM.16.M88.4 R192, [R226+0x4000] ;  /* 0x00400000e2c0783b */ /* 0x000fea0000000200 */
[C---:B-1----:R-:W-:Y:S06]  /*df50*/  HMMA.16816.F32.BF16 R12, R188.reuse, R164, R12 ;  /* 0x000000a4bc0c723c */ /* 0x042fec000004180c */
[C---:B------:R-:W-:Y:S01]  /*df60*/  HMMA.16816.F32.BF16 R16, R188.reuse, R166, R16 ;  /* 0x000000a6bc10723c */ /* 0x040fe20000041810 */
[----:B------:R-:W1:Y:S05]  /*df70*/  LDSM.16.M88.4 R164, [R212+0x1800] ;  /* 0x00180000d4a4783b */ /* 0x000e6a0000000200 */
[C---:B------:R-:W-:Y:S06]  /*df80*/  HMMA.16816.F32.BF16 R20, R188.reuse, R196, R20 ;  /* 0x000000c4bc14723c */ /* 0x040fec0000041814 */
[C---:B------:R-:W-:Y:S01]  /*df90*/  HMMA.16816.F32.BF16 R24, R188.reuse, R198, R24 ;  /* 0x000000c6bc18723c */ /* 0x040fe20000041818 */
[----:B------:R-:W2:Y:S05]  /*dfa0*/  LDSM.16.M88.4 R196, [R225+0x12000] ;  /* 0x01200000e1c4783b */ /* 0x000eaa0000000200 */
[C---:B---3--:R-:W-:Y:S06]  /*dfb0*/  HMMA.16816.F32.BF16 R28, R188.reuse, R172, R28 ;  /* 0x000000acbc1c723c */ /* 0x048fec000004181c */
[----:B------:R-:W-:Y:S01]  /*dfc0*/  HMMA.16816.F32.BF16 R32, R188, R174, R32 ;  /* 0x000000aebc20723c */ /* 0x000fe20000041820 */
[----:B------:R-:W-:Y:S04]  /*dfd0*/  LDSM.16.M88.4 R172, [R225+0x13000] ;  /* 0x01300000e1ac783b */ /* 0x000fe80000000200 */
[----:B------:R-:W-:Y:S01]  /*dfe0*/  LDSM.16.M88.4 R188, [R211] ;  /* 0x00000000d3bc783b */ /* 0x000fe20000000200 */
[C---:B----4-:R-:W-:Y:S06]  /*dff0*/  HMMA.16816.F32.BF16 R4, R176.reuse, R180, R4 ;  /* 0x000000b4b004723c */ /* 0x050fec0000041804 */
[C---:B------:R-:W-:Y:S01]  /*e000*/  HMMA.16816.F32.BF16 R8, R176.reuse, R182, R8 ;  /* 0x000000b6b008723c */ /* 0x040fe20000041808 */
[----:B------:R-:W-:Y:S05]  /*e010*/  LDSM.16.M88.4 R180, [R225+0x13800] ;  /* 0x01380000e1b4783b */ /* 0x000fea0000000200 */
[C---:B-----5:R-:W-:Y:S06]  /*e020*/  HMMA.16816.F32.BF16 R12, R176.reuse, R168, R12 ;  /* 0x000000a8b00c723c */ /* 0x060fec000004180c */
[C---:B------:R-:W-:Y:S01]  /*e030*/  HMMA.16816.F32.BF16 R16, R176.reuse, R170, R16 ;  /* 0x000000aab010723c */ /* 0x040fe20000041810 */
[----:B------:R-:W3:Y:S05]  /*e040*/  LDSM.16.M88.4 R168, [R225+0x12800] ;  /* 0x01280000e1a8783b */ /* 0x000eea0000000200 */
[C---:B------:R-:W-:Y:S06]  /*e050*/  HMMA.16816.F32.BF16 R20, R176.reuse, R184, R20 ;  /* 0x000000b8b014723c */ /* 0x040fec0000041814 */
[C---:B------:R-:W-:Y:S01]  /*e060*/  HMMA.16816.F32.BF16 R24, R176.reuse, R186, R24 ;  /* 0x000000bab018723c */ /* 0x040fe20000041818 */
[----:B------:R-:W4:Y:S05]  /*e070*/  LDSM.16.M88.4 R184, [R224+0x4000] ;  /* 0x00400000e0b8783b */ /* 0x000f2a0000000200 */
[C---:B-1----:R-:W-:Y:S06]  /*e080*/  HMMA.16816.F32.BF16 R28, R176.reuse, R164, R28 ;  /* 0x000000a4b01c723c */ /* 0x042fec000004181c */
[----:B------:R-:W-:Y:S01]  /*e090*/  HMMA.16816.F32.BF16 R32, R176, R166, R32 ;  /* 0x000000a6b020723c */ /* 0x000fe20000041820 */
[----:B------:R-:W1:Y:S04]  /*e0a0*/  LDSM.16.M88.4 R164, [R210] ;  /* 0x00000000d2a4783b */ /* 0x000e680000000200 */
[----:B------:R-:W5:Y:S01]  /*e0b0*/  LDSM.16.M88.4 R176, [R209] ;  /* 0x00000000d1b0783b */ /* 0x000f620000000200 */
[C---:B--2---:R-:W-:Y:S06]  /*e0c0*/  HMMA.16816.F32.BF16 R4, R192.reuse, R196, R4 ;  /* 0x000000c4c004723c */ /* 0x044fec0000041804 */
[C---:B------:R-:W-:Y:S01]  /*e0d0*/  HMMA.16816.F32.BF16 R8, R192.reuse, R198, R8 ;  /* 0x000000c6c008723c */ /* 0x040fe20000041808 */
[----:B------:R-:W2:Y:S05]  /*e0e0*/  LDSM.16.M88.4 R196, [R208] ;  /* 0x00000000d0c4783b */ /* 0x000eaa0000000200 */
[C---:B---3--:R-:W-:Y:S06]  /*e0f0*/  HMMA.16816.F32.BF16 R12, R192.reuse, R168, R12 ;  /* 0x000000a8c00c723c */ /* 0x048fec000004180c */
[C---:B------:R-:W-:Y:S01]  /*e100*/  HMMA.16816.F32.BF16 R16, R192.reuse, R170, R16 ;  /* 0x000000aac010723c */ /* 0x040fe20000041810 */
[----:B------:R-:W-:Y:S05]  /*e110*/  LDSM.16.M88.4 R168, [R222+0x4000] ;  /* 0x00400000dea8783b */ /* 0x000fea0000000200 */
[C---:B------:R-:W-:Y:S06]  /*e120*/  HMMA.16816.F32.BF16 R20, R192.reuse, R172, R20 ;  /* 0x000000acc014723c */ /* 0x040fec0000041814 */
[C---:B------:R-:W-:Y:S01]  /*e130*/  HMMA.16816.F32.BF16 R24, R192.reuse, R174, R24 ;  /* 0x000000aec018723c */ /* 0x040fe20000041818 */
[----:B------:R-:W3:Y:S05]  /*e140*/  LDSM.16.M88.4 R172, [R219+0x12000] ;  /* 0x01200000dbac783b */ /* 0x000eea0000000200 */
[C---:B------:R-:W-:Y:S06]  /*e150*/  HMMA.16816.F32.BF16 R28, R192.reuse, R180, R28 ;  /* 0x000000b4c01c723c */ /* 0x040fec000004181c */
[----:B------:R-:W-:Y:S01]  /*e160*/  HMMA.16816.F32.BF16 R32, R192, R182, R32 ;  /* 0x000000b6c020723c */ /* 0x000fe20000041820 */
[----:B------:R-:W3:Y:S04]  /*e170*/  LDSM.16.M88.4 R180, [R219+0x12800] ;  /* 0x01280000dbb4783b */ /* 0x000ee80000000200 */
[----:B------:R-:W3:Y:S01]  /*e180*/  LDSM.16.M88.4 R192, [R219+0x13000] ;  /* 0x01300000dbc0783b */ /* 0x000ee20000000200 */
[C---:B----4-:R-:W-:Y:S06]  /*e190*/  HMMA.16816.F32.BF16 R4, R184.reuse, R188, R4 ;  /* 0x000000bcb804723c */ /* 0x050fec0000041804 */
[C---:B------:R-:W-:Y:S01]  /*e1a0*/  HMMA.16816.F32.BF16 R8, R184.reuse, R190, R8 ;  /* 0x000000beb808723c */ /* 0x040fe20000041808 */
[----:B------:R-:W4:Y:S05]  /*e1b0*/  LDSM.16.M88.4 R188, [R219+0x13800] ;  /* 0x01380000dbbc783b */ /* 0x000f2a0000000200 */
[C---:B-1----:R-:W-:Y:S06]  /*e1c0*/  HMMA.16816.F32.BF16 R12, R184.reuse, R164, R12 ;  /* 0x000000a4b80c723c */ /* 0x042fec000004180c */
[C---:B------:R-:W-:Y:S01]  /*e1d0*/  HMMA.16816.F32.BF16 R16, R184.reuse, R166, R16 ;  /* 0x000000a6b810723c */ /* 0x040fe20000041810 */
[----:B------:R-:W-:Y:S05]  /*e1e0*/  LDSM.16.M88.4 R164, [R221+0x4000] ;  /* 0x00400000dda4783b */ /* 0x000fea0000000200 */
[C---:B-----5:R-:W-:Y:S06]  /*e1f0*/  HMMA.16816.F32.BF16 R20, R184.reuse, R176, R20 ;  /* 0x000000b0b814723c */ /* 0x060fec0000041814 */
[C---:B------:R-:W-:Y:S01]  /*e200*/  HMMA.16816.F32.BF16 R24, R184.reuse, R178, R24 ;  /* 0x000000b2b818723c */ /* 0x040fe20000041818 */
[----:B------:R-:W1:Y:S05]  /*e210*/  LDSM.16.M88.4 R176, [R212+0x2000] ;  /* 0x00200000d4b0783b */ /* 0x000e6a0000000200 */
[C---:B--2---:R-:W-:Y:S06]  /*e220*/  HMMA.16816.F32.BF16 R28, R184.reuse, R196, R28 ;  /* 0x000000c4b81c723c */ /* 0x044fec000004181c */
[----:B------:R-:W-:Y:S01]  /*e230*/  HMMA.16816.F32.BF16 R32, R184, R198, R32 ;  /* 0x000000c6b820723c */ /* 0x000fe20000041820 */
[----:B------:R-:W2:Y:S04]  /*e240*/  LDSM.16.M88.4 R184, [R212+0x2800] ;  /* 0x00280000d4b8783b */ /* 0x000ea80000000200 */
[----:B------:R-:W5:Y:S01]  /*e250*/  LDSM.16.M88.4 R196, [R212+0x3000] ;  /* 0x00300000d4c4783b */ /* 0x000f620000000200 */
[C---:B---3--:R-:W-:Y:S06]  /*e260*/  HMMA.16816.F32.BF16 R4, R168.reuse, R172, R4 ;  /* 0x000000aca804723c */ /* 0x048fec0000041804 */
[C---:B------:R-:W-:Y:S01]  /*e270*/  HMMA.16816.F32.BF16 R8, R168.reuse, R174, R8 ;  /* 0x000000aea808723c */ /* 0x040fe20000041808 */
[----:B------:R-:W3:Y:S05]  /*e280*/  LDSM.16.M88.4 R172, [R212+0x3800] ;  /* 0x00380000d4ac783b */ /* 0x000eea0000000200 */
[C---:B------:R-:W-:Y:S06]  /*e290*/  HMMA.16816.F32.BF16 R12, R168.reuse, R180, R12 ;  /* 0x000000b4a80c723c */ /* 0x040fec000004180c */
[C---:B------:R-:W-:Y:S01]  /*e2a0*/  HMMA.16816.F32.BF16 R16, R168.reuse, R182, R16 ;  /* 0x000000b6a810723c */ /* 0x040fe20000041810 */
[----:B------:R-:W-:Y:S05]  /*e2b0*/  LDSM.16.M88.4 R180, [R226+0x8000] ;  /* 0x00800000e2b4783b */ /* 0x000fea0000000200 */
[C---:B------:R-:W-:Y:S06]  /*e2c0*/  HMMA.16816.F32.BF16 R20, R168.reuse, R192, R20 ;  /* 0x000000c0a814723c */ /* 0x040fec0000041814 */
[C---:B------:R-:W-:Y:S01]  /*e2d0*/  HMMA.16816.F32.BF16 R24, R168.reuse, R194, R24 ;  /* 0x000000c2a818723c */ /* 0x040fe20000041818 */
[----:B------:R-:W3:Y:S05]  /*e2e0*/  LDSM.16.M88.4 R192, [R225+0x14000] ;  /* 0x01400000e1c0783b */ /* 0x000eea0000000200 */
[C---:B----4-:R-:W-:Y:S06]  /*e2f0*/  HMMA.16816.F32.BF16 R28, R168.reuse, R188, R28 ;  /* 0x000000bca81c723c */ /* 0x050fec000004181c */
[----:B------:R-:W-:Y:S01]  /*e300*/  HMMA.16816.F32.BF16 R32, R168, R190, R32 ;  /* 0x000000bea820723c */ /* 0x000fe20000041820 */
[----:B------:R-:W4:Y:S04]  /*e310*/  LDSM.16.M88.4 R168, [R225+0x14800] ;  /* 0x01480000e1a8783b */ /* 0x000f280000000200 */
[----:B------:R-:W4:Y:S01]  /*e320*/  LDSM.16.M88.4 R188, [R225+0x15000] ;  /* 0x01500000e1bc783b */ /* 0x000f220000000200 */
[C---:B-1----:R-:W-:Y:S06]  /*e330*/  HMMA.16816.F32.BF16 R4, R164.reuse, R176, R4 ;  /* 0x000000b0a404723c */ /* 0x042fec0000041804 */
[C---:B------:R-:W-:Y:S01]  /*e340*/  HMMA.16816.F32.BF16 R8, R164.reuse, R178, R8 ;  /* 0x000000b2a408723c */ /* 0x040fe20000041808 */
[----:B------:R-:W1:Y:S05]  /*e350*/  LDSM.16.M88.4 R176, [R225+0x15800] ;  /* 0x01580000e1b0783b */ /* 0x000e6a0000000200 */
[C---:B--2---:R-:W-:Y:S06]  /*e360*/  HMMA.16816.F32.BF16 R12, R164.reuse, R184, R12 ;  /* 0x000000b8a40c723c */ /* 0x044fec000004180c */
[C---:B------:R-:W-:Y:S01]  /*e370*/  HMMA.16816.F32.BF16 R16, R164.reuse, R186, R16 ;  /* 0x000000baa410723c */ /* 0x040fe20000041810 */
[----:B------:R-:W-:Y:S05]  /*e380*/  LDSM.16.M88.4 R184, [R224+0x8000] ;  /* 0x00800000e0b8783b */ /* 0x000fea0000000200 */
[C---:B-----5:R-:W-:Y:S06]  /*e390*/  HMMA.16816.F32.BF16 R20, R164.reuse, R196, R20 ;  /* 0x000000c4a414723c */ /* 0x060fec0000041814 */
[C---:B------:R-:W-:Y:S01]  /*e3a0*/  HMMA.16816.F32.BF16 R24, R164.reuse, R198, R24 ;  /* 0x000000c6a418723c */ /* 0x040fe20000041818 */
[----:B------:R-:W2:Y:S05]  /*e3b0*/  LDSM.16.M88.4 R196, [R207] ;  /* 0x00000000cfc4783b */ /* 0x000eaa0000000200 */
[C---:B---3--:R-:W-:Y:S06]  /*e3c0*/  HMMA.16816.F32.BF16 R28, R164.reuse, R172, R28 ;  /* 0x000000aca41c723c */ /* 0x048fec000004181c */
[----:B------:R-:W-:Y:S01]  /*e3d0*/  HMMA.16816.F32.BF16 R32, R164, R174, R32 ;  /* 0x000000aea420723c */ /* 0x000fe20000041820 */
[----:B------:R-:W3:Y:S04]  /*e3e0*/  LDSM.16.M88.4 R164, [R206] ;  /* 0x00000000cea4783b */ /* 0x000ee80000000200 */
[----:B------:R-:W-:Y:S01]  /*e3f0*/  LDSM.16.M88.4 R172, [R204] ;  /* 0x00000000ccac783b */ /* 0x000fe20000000200 */
[C---:B------:R-:W-:Y:S06]  /*e400*/  HMMA.16816.F32.BF16 R4, R180.reuse, R192, R4 ;  /* 0x000000c0b404723c */ /* 0x040fec0000041804 */
[C---:B------:R-:W-:Y:S01]  /*e410*/  HMMA.16816.F32.BF16 R8, R180.reuse, R194, R8 ;  /* 0x000000c2b408723c */ /* 0x040fe20000041808 */
[----:B------:R-:W-:Y:S05]  /*e420*/  LDSM.16.M88.4 R192, [R219+0x14000] ;  /* 0x01400000dbc0783b */ /* 0x000fea0000000200 */
[C---:B----4-:R-:W-:Y:S06]  /*e430*/  HMMA.16816.F32.BF16 R12, R180.reuse, R168, R12 ;  /* 0x000000a8b40c723c */ /* 0x050fec000004180c */
[C---:B------:R-:W-:Y:S01]  /*e440*/  HMMA.16816.F32.BF16 R16, R180.reuse, R170, R16 ;  /* 0x000000aab410723c */ /* 0x040fe20000041810 */
[----:B------:R-:W4:Y:S05]  /*e450*/  LDSM.16.M88.4 R168, [R205] ;  /* 0x00000000cda8783b */ /* 0x000f2a0000000200 */
[C---:B------:R-:W-:Y:S06]  /*e460*/  HMMA.16816.F32.BF16 R20, R180.reuse, R188, R20 ;  /* 0x000000bcb414723c */ /* 0x040fec0000041814 */
[C---:B------:R-:W-:Y:S01]  /*e470*/  HMMA.16816.F32.BF16 R24, R180.reuse, R190, R24 ;  /* 0x000000beb418723c */ /* 0x040fe20000041818 */
[----:B------:R-:W5:Y:S05]  /*e480*/  LDSM.16.M88.4 R188, [R222+0x8000] ;  /* 0x00800000debc783b */ /* 0x000f6a0000000200 */
[C---:B-1----:R-:W-:Y:S06]  /*e490*/  HMMA.16816.F32.BF16 R28, R180.reuse, R176, R28 ;  /* 0x000000b0b41c723c */ /* 0x042fec000004181c */
[----:B------:R-:W-:Y:S01]  /*e4a0*/  HMMA.16816.F32.BF16 R32, R180, R178, R32 ;  /* 0x000000b2b420723c */ /* 0x000fe20000041820 */
[----:B------:R-:W1:Y:S04]  /*e4b0*/  LDSM.16.M88.4 R176, [R219+0x14800] ;  /* 0x01480000dbb0783b */ /* 0x000e680000000200 */
[----:B------:R-:W1:Y:S01]  /*e4c0*/  LDSM.16.M88.4 R180, [R219+0x15000] ;  /* 0x01500000dbb4783b */ /* 0x000e620000000200 */
        /* <DEDUP_REMOVED lines=13> */
[C---:B-----5:R-:W-:Y:S06]  /*e5a0*/  HMMA.16816.F32.BF16 R4, R188.reuse, R192, R4 ;  /* 0x000000c0bc04723c */ /* 0x060fec0000041804 */
[C---:B------:R-:W-:Y:S01]  /*e5b0*/  HMMA.16816.F32.BF16 R8, R188.reuse, R194, R8 ;  /* 0x000000c2bc08723c */ /* 0x040fe20000041808 */
[----:B------:R-:W5:Y:S05]  /*e5c0*/  LDSM.16.M88.4 R192, [R212+0x5800] ;  /* 0x00580000d4c0783b */ /* 0x000f6a0000000200 */
[C---:B-1----:R-:W-:Y:S06]  /*e5d0*/  HMMA.16816.F32.BF16 R12, R188.reuse, R176, R12 ;  /* 0x000000b0bc0c723c */ /* 0x042fec000004180c */
[C---:B------:R-:W-:Y:S01]  /*e5e0*/  HMMA.16816.F32.BF16 R16, R188.reuse, R178, R16 ;  /* 0x000000b2bc10723c */ /* 0x040fe20000041810 */
[----:B------:R-:W-:Y:S05]  /*e5f0*/  LDSM.16.M88.4 R176, [R226+0xc000] ;  /* 0x00c00000e2b0783b */ /* 0x000fea0000000200 */
[C---:B------:R-:W-:Y:S06]  /*e600*/  HMMA.16816.F32.BF16 R20, R188.reuse, R180, R20 ;  /* 0x000000b4bc14723c */ /* 0x040fec0000041814 */
[C---:B------:R-:W-:Y:S01]  /*e610*/  HMMA.16816.F32.BF16 R24, R188.reuse, R182, R24 ;  /* 0x000000b6bc18723c */ /* 0x040fe20000041818 */
[----:B------:R-:W1:Y:S05]  /*e620*/  LDSM.16.M88.4 R180, [R225+0x16000] ;  /* 0x01600000e1b4783b */ /* 0x000e6a0000000200 */
[C---:B--2---:R-:W-:Y:S06]  /*e630*/  HMMA.16816.F32.BF16 R28, R188.reuse, R196, R28 ;  /* 0x000000c4bc1c723c */ /* 0x044fec000004181c */
[----:B------:R-:W-:Y:S01]  /*e640*/  HMMA.16816.F32.BF16 R32, R188, R198, R32 ;  /* 0x000000c6bc20723c */ /* 0x000fe20000041820 */
[----:B------:R-:W2:Y:S04]  /*e650*/  LDSM.16.M88.4 R188, [R225+0x16800] ;  /* 0x01680000e1bc783b */ /* 0x000ea80000000200 */
[----:B------:R-:W2:Y:S01]  /*e660*/  LDSM.16.M88.4 R196, [R225+0x17000] ;  /* 0x01700000e1c4783b */ /* 0x000ea20000000200 */
[C---:B---3--:R-:W-:Y:S06]  /*e670*/  HMMA.16816.F32.BF16 R4, R164.reuse, R168, R4 ;  /* 0x000000a8a404723c */ /* 0x048fec0000041804 */
[C---:B------:R-:W-:Y:S01]  /*e680*/  HMMA.16816.F32.BF16 R8, R164.reuse, R170, R8 ;  /* 0x000000aaa408723c */ /* 0x040fe20000041808 */
[----:B------:R-:W3:Y:S05]  /*e690*/  LDSM.16.M88.4 R168, [R225+0x17800] ;  /* 0x01780000e1a8783b */ /* 0x000eea0000000200 */
[C---:B----4-:R-:W-:Y:S06]  /*e6a0*/  HMMA.16816.F32.BF16 R12, R164.reuse, R172, R12 ;  /* 0x000000aca40c723c */ /* 0x050fec000004180c */
[C---:B------:R-:W-:Y:S01]  /*e6b0*/  HMMA.16816.F32.BF16 R16, R164.reuse, R174, R16 ;  /* 0x000000aea410723c */ /* 0x040fe20000041810 */
[----:B------:R-:W-:Y:S05]  /*e6c0*/  LDSM.16.M88.4 R172, [R224+0xc000] ;  /* 0x00c00000e0ac783b */ /* 0x000fea0000000200 */
[C---:B------:R-:W-:Y:S06]  /*e6d0*/  HMMA.16816.F32.BF16 R20, R164.reuse, R184, R20 ;  /* 0x000000b8a414723c */ /* 0x040fec0000041814 */
[C---:B------:R-:W-:Y:S01]  /*e6e0*/  HMMA.16816.F32.BF16 R24, R164.reuse, R186, R24 ;  /* 0x000000baa418723c */ /* 0x040fe20000041818 */
[----:B------:R-:W4:Y:S05]  /*e6f0*/  LDSM.16.M88.4 R184, [R203] ;  /* 0x00000000cbb8783b */ /* 0x000f2a0000000200 */
[C---:B-----5:R-:W-:Y:S06]  /*e700*/  HMMA.16816.F32.BF16 R28, R164.reuse, R192, R28 ;  /* 0x000000c0a41c723c */ /* 0x060fec000004181c */
[----:B------:R-:W-:Y:S01]  /*e710*/  HMMA.16816.F32.BF16 R32, R164, R194, R32 ;  /* 0x000000c2a420723c */ /* 0x000fe20000041820 */
[----:B------:R-:W5:Y:S04]  /*e720*/  LDSM.16.M88.4 R164, [R202] ;  /* 0x00000000caa4783b */ /* 0x000f680000000200 */
[----:B------:R-:W5:Y:S01]  /*e730*/  LDSM.16.M88.4 R192, [R201] ;  /* 0x00000000c9c0783b */ /* 0x000f620000000200 */
[C---:B-1----:R-:W-:Y:S06]  /*e740*/  HMMA.16816.F32.BF16 R4, R176.reuse, R180, R4 ;  /* 0x000000b4b004723c */ /* 0x042fec0000041804 */
[C---:B------:R-:W-:Y:S01]  /*e750*/  HMMA.16816.F32.BF16 R8, R176.reuse, R182, R8 ;  /* 0x000000b6b008723c */ /* 0x040fe20000041808 */
[----:B------:R-:W1:Y:S05]  /*e760*/  LDSM.16.M88.4 R180, [R200] ;  /* 0x00000000c8b4783b */ /* 0x000e6a0000000200 */
[C---:B--2---:R-:W-:Y:S06]  /*e770*/  HMMA.16816.F32.BF16 R12, R176.reuse, R188, R12 ;  /* 0x000000bcb00c723c */ /* 0x044fec000004180c */
[C---:B------:R-:W-:Y:S01]  /*e780*/  HMMA.16816.F32.BF16 R16, R176.reuse, R190, R16 ;  /* 0x000000beb010723c */ /* 0x040fe20000041810 */
[----:B------:R-:W-:Y:S05]  /*e790*/  LDSM.16.M88.4 R188, [R222+0xc000] ;  /* 0x00c00000debc783b */ /* 0x000fea0000000200 */
[C---:B------:R-:W-:Y:S06]  /*e7a0*/  HMMA.16816.F32.BF16 R20, R176.reuse, R196, R20 ;  /* 0x000000c4b014723c */ /* 0x040fec0000041814 */
[C---:B------:R-:W-:Y:S01]  /*e7b0*/  HMMA.16816.F32.BF16 R24, R176.reuse, R198, R24 ;  /* 0x000000c6b018723c */ /* 0x040fe20000041818 */
[----:B------:R-:W2:Y:S05]  /*e7c0*/  LDSM.16.M88.4 R196, [R219+0x16000] ;  /* 0x01600000dbc4783b */ /* 0x000eaa0000000200 */
[C---:B---3--:R-:W-:Y:S06]  /*e7d0*/  HMMA.16816.F32.BF16 R28, R176.reuse, R168, R28 ;  /* 0x000000a8b01c723c */ /* 0x048fec000004181c */
[----:B------:R-:W-:Y:S01]  /*e7e0*/  HMMA.16816.F32.BF16 R32, R176, R170, R32 ;  /* 0x000000aab020723c */ /* 0x000fe20000041820 */
[----:B------:R-:W-:Y:S04]  /*e7f0*/  LDSM.16.M88.4 R168, [R219+0x17000] ;  /* 0x01700000dba8783b */ /* 0x000fe80000000200 */
[----:B------:R-:W-:Y:S01]  /*e800*/  LDSM.16.M88.4 R176, [R219+0x17800] ;  /* 0x01780000dbb0783b */ /* 0x000fe20000000200 */
        /* <DEDUP_REMOVED lines=11> */
[----:B------:R-:W1:Y:S04]  /*e8c0*/  LDSM.16.M88.4 R172, [R212+0x6800] ;  /* 0x00680000d4ac783b */ /* 0x000e680000000200 */
[----:B------:R-:W5:Y:S01]  /*e8d0*/  LDSM.16.M88.4 R180, [R212+0x7000] ;  /* 0x00700000d4b4783b */ /* 0x000f620000000200 */
[C---:B--2---:R-:W-:Y:S06]  /*e8e0*/  HMMA.16816.F32.BF16 R4, R188.reuse, R196, R4 ;  /* 0x000000c4bc04723c */ /* 0x044fec0000041804 */
[C---:B------:R-:W-:Y:S01]  /*e8f0*/  HMMA.16816.F32.BF16 R8, R188.reuse, R198, R8 ;  /* 0x000000c6bc08723c */ /* 0x040fe20000041808 */
[----:B------:R-:W2:Y:S01]  /*e900*/  LDSM.16.M88.4 R196, [R212+0x7800] ;  /* 0x00780000d4c4783b */ /* 0x000ea20000000200 */
[----:B------:R-:W-:Y:S04]  /*e910*/  DEPBAR.LE SB0, 0x0 ;  /* 0x000080000000791a */ /* 0x000fe80000000000 */
[C---:B---3--:R-:W-:Y:S01]  /*e920*/  HMMA.16816.F32.BF16 R12, R188.reuse, R164, R12 ;  /* 0x000000a4bc0c723c */ /* 0x048fe2000004180c */
[----:B------:R-:W-:Y:S05]  /*e930*/  BAR.SYNC.DEFER_BLOCKING 0x0 ;  /* 0x0000000000007b1d */ /* 0x000fea0000010000 */
[C---:B------:R-:W-:Y:S01]  /*e940*/  HMMA.16816.F32.BF16 R16, R188.reuse, R166, R16 ;  /* 0x000000a6bc10723c */ /* 0x040fe20000041810 */
[----:B------:R-:W-:Y:S05]  /*e950*/  IMAD.U32 R165, RZ, RZ, UR12 ;  /* 0x0000000cffa57e24 */ /* 0x000fea000f8e00ff */
[C---:B------:R-:W-:Y:S01]  /*e960*/  HMMA.16816.F32.BF16 R20, R188.reuse, R168, R20 ;  /* 0x000000a8bc14723c */ /* 0x040fe20000041814 */
[----:B------:R-:W-:Y:S05]  /*e970*/  IMAD.U32 R166, RZ, RZ, UR12 ;  /* 0x0000000cffa67e24 */ /* 0x000fea000f8e00ff */
[C---:B------:R-:W-:Y:S06]  /*e980*/  HMMA.16816.F32.BF16 R24, R188.reuse, R170, R24 ;  /* 0x000000aabc18723c */ /* 0x040fec0000041818 */
[C---:B------:R-:W-:Y:S05]  /*e990*/  HMMA.16816.F32.BF16 R28, R188.reuse, R176, R28 ;  /* 0x000000b0bc1c723c */ /* 0x040fea000004181c */
[----:B------:R-:W-:Y:S01]  /*e9a0*/  LEA R170, P5, R3, R240, 0x6 ;  /* 0x000000f003aa7211 */ /* 0x000fe200078a30ff */
[----:B------:R-:W-:Y:S05]  /*e9b0*/  HMMA.16816.F32.BF16 R32, R188, R178, R32 ;  /* 0x000000b2bc20723c */ /* 0x000fea0000041820 */
[----:B------:R-:W-:Y:S01]  /*e9c0*/  LEA.HI.X.SX32 R171, R166, R241, 0x6, P5 ;  /* 0x000000f1a6ab7211 */ /* 0x000fe200028f36ff */
[C---:B----4-:R-:W-:Y:S06]  /*e9d0*/  HMMA.16816.F32.BF16 R4, R184.reuse, R192, R4 ;  /* 0x000000c0b804723c */ /* 0x050fec0000041804 */
[C---:B------:R-:W-:Y:S06]  /*e9e0*/  HMMA.16816.F32.BF16 R8, R184.reuse, R194, R8 ;  /* 0x000000c2b808723c */ /* 0x040fec0000041808 */
[C---:B-1----:R-:W-:Y:S06]  /*e9f0*/  HMMA.16816.F32.BF16 R12, R184.reuse, R172, R12 ;  /* 0x000000acb80c723c */ /* 0x042fec000004180c */
[C---:B------:R-:W-:Y:S05]  /*ea00*/  HMMA.16816.F32.BF16 R16, R184.reuse, R174, R16 ;  /* 0x000000aeb810723c */ /* 0x040fea0000041810 */
[----:B------:R-:W-:Y:S01]  /*ea10*/  LEA R172, P4, R165, R250, 0x6 ;  /* 0x000000faa5ac7211 */ /* 0x000fe200078830ff */
[C---:B-----5:R-:W-:Y:S05]  /*ea20*/  HMMA.16816.F32.BF16 R20, R184.reuse, R180, R20 ;  /* 0x000000b4b814723c */ /* 0x060fea0000041814 */
[----:B------:R-:W-:Y:S01]  /*ea30*/  FMNMX.FTZ R164, R4, R2, !PT ;  /* 0x0000000204a47209 */ /* 0x000fe20007810000 */
[C---:B------:R-:W-:Y:S05]  /*ea40*/  HMMA.16816.F32.BF16 R24, R184.reuse, R182, R24 ;  /* 0x000000b6b818723c */ /* 0x040fea0000041818 */
[----:B------:R-:W-:Y:S01]  /*ea50*/  FMNMX.FTZ R167, R6, R0, !PT ;  /* 0x0000000006a77209 */ /* 0x000fe20007810000 */
[C---:B--2---:R-:W-:Y:S05]  /*ea60*/  HMMA.16816.F32.BF16 R28, R184.reuse, R196, R28 ;  /* 0x000000c4b81c723c */ /* 0x044fea000004181c */
[----:B------:R-:W-:Y:S01]  /*ea70*/  FMNMX.FTZ R164, R5, R164, !PT ;  /* 0x000000a405a47209 */ /* 0x000fe20007810000 */
[----:B------:R-:W-:Y:S05]  /*ea80*/  HMMA.16816.F32.BF16 R32, R184, R198, R32 ;  /* 0x000000c6b820723c */ /* 0x000fea0000041820 */
[----:B------:R-:W-:Y:S02]  /*ea90*/  FMNMX.FTZ R167, R7, R167, !PT ;  /* 0x000000a707a77209 */ /* 0x000fe40007810000 */
[----:B------:R-:W-:Y:S01]  /*eaa0*/  FMNMX.FTZ R168, R8, R164, !PT ;  /* 0x000000a408a87209 */ /* 0x000fe20007810000 */
[----:B------:R-:W-:Y:S03]  /*eab0*/  IMAD.U32 R164, RZ, RZ, UR12 ;  /* 0x0000000cffa47e24 */ /* 0x000fe6000f8e00ff */
[----:B------:R-:W-:Y:S01]  /*eac0*/  FMNMX.FTZ R3, R10, R167, !PT ;  /* 0x000000a70a037209 */ /* 0x000fe20007810000 */
[----:B------:R-:W-:Y:S01]  /*ead0*/  IMAD.WIDE.U32 R166, R172, UR10, RZ ;  /* 0x0000000aaca67c25 */ /* 0x000fe2000f8e00ff */
        /* <DEDUP_REMOVED lines=16> */
[----:B------:R-:W-:Y:S01]  /*ebe0*/  IMAD.IADD R173, R167, 0x1, R173 ;  /* 0x00000001a7ad7824 */ /* 0x000fe200078e02ad */
[----:B------:R-:W-:Y:S01]  /*ebf0*/  FMNMX.FTZ R165, R20, R165, !PT ;  /* 0x000000a514a57209 */ /* 0x000fe20007810000 */
[----:B------:R-:W-:Y:S01]  /*ec00*/  IMAD.IADD R3, R171, 0x1, R3 ;  /* 0x00000001ab037824 */ /* 0x000fe200078e0203 */
[----:B------:R-:W-:Y:S02]  /*ec10*/  FMNMX.FTZ R164, R22, R164, !PT ;  /* 0x000000a416a47209 */ /* 0x000fe40007810000 */
[----:B------:R-:W-:Y:S02]  /*ec20*/  FMNMX.FTZ R165, R21, R165, !PT ;  /* 0x000000a515a57209 */ /* 0x000fe40007810000 */
[----:B------:R-:W-:Y:S02]  /*ec30*/  FMNMX.FTZ R164, R23, R164, !PT ;  /* 0x000000a417a47209 */ /* 0x000fe40007810000 */
[----:B------:R-:W-:Y:S02]  /*ec40*/  FMNMX.FTZ R165, R24, R165, !PT ;  /* 0x000000a518a57209 */ /* 0x000fe40007810000 */
[----:B------:R-:W-:Y:S02]  /*ec50*/  LEA R172, P4, R166, R244, 0x1 ;  /* 0x000000f4a6ac7211 */ /* 0x000fe400078808ff */
[----:B------:R-:W-:Y:S02]  /*ec60*/  FMNMX.FTZ R164, R26, R164, !PT ;  /* 0x000000a41aa47209 */ /* 0x000fe40007810000 */
[----:B------:R-:W-:Y:S02]  /*ec70*/  FMNMX.FTZ R165, R25, R165, !PT ;  /* 0x000000a519a57209 */ /* 0x000fe40007810000 */
[----:B------:R-:W-:Y:S02]  /*ec80*/  LEA.HI.X R173, R166, R243, R173, 0x1, P4 ;  /* 0x000000f3a6ad7211 */ /* 0x000fe400020f0cad */
[----:B------:R-:W-:Y:S02]  /*ec90*/  ISETP.LT.AND P4, PT, RZ, UR20, PT ;  /* 0x00000014ff007c0c */ /* 0x000fe4000bf81270 */
[----:B------:R-:W-:Y:S02]  /*eca0*/  LEA R174, P5, R170, R244, 0x1 ;  /* 0x000000f4aaae7211 */ /* 0x000fe400078a08ff */
[----:B------:R-:W-:Y:S02]  /*ecb0*/  FMNMX.FTZ R164, R27, R164, !PT ;  /* 0x000000a41ba47209 */ /* 0x000fe40007810000 */
[----:B------:R-:W-:Y:S02]  /*ecc0*/  FMNMX.FTZ R165, R28, R165, !PT ;  /* 0x000000a51ca57209 */ /* 0x000fe40007810000 */
[----:B------:R-:W-:Y:S02]  /*ecd0*/  LEA.HI.X R175, R170, R243, R3, 0x1, P5 ;  /* 0x000000f3aaaf7211 */ /* 0x000fe400028f0c03 */
[----:B------:R-:W-:Y:S02]  /*ece0*/  FMNMX.FTZ R3, R30, R164, !PT ;  /* 0x000000a41e037209 */ /* 0x000fe40007810000 */
[----:B------:R-:W-:Y:S02]  /*ecf0*/  FMNMX.FTZ R165, R29, R165, !PT ;  /* 0x000000a51da57209 */ /* 0x000fe40007810000 */
[----:B------:R-:W-:Y:S02]  /*ed00*/  FMNMX.FTZ R3, R31, R3, !PT ;  /* 0x000000031f037209 */ /* 0x000fe40007810000 */
[----:B------:R-:W-:Y:S02]  /*ed10*/  FMNMX.FTZ R168, R32, R165, !PT ;  /* 0x000000a520a87209 */ /* 0x000fe40007810000 */
[----:B------:R-:W-:Y:S02]  /*ed20*/  FMNMX.FTZ R3, R34, R3, !PT ;  /* 0x0000000322037209 */ /* 0x000fe40007810000 */
[----:B------:R-:W-:Y:S01]  /*ed30*/  FMNMX.FTZ R168, R33, R168, !PT ;  /* 0x000000a821a87209 */ /* 0x000fe20007810000 */
[----:B------:R-:W-:Y:S06]  /*ed40*/  @P4 BRA `(.L_x_244) ;  /* 0xffffffe400b44947 */ /* 0x000fec000383ffff */
.L_x_243:
[----:B------:R-:W-:Y:S01]  /*ed50*/  FMNMX.FTZ R3, R35, R3, !PT ;  /* 0x0000000323037209 */ /* 0x000fe20007810000 */
[----:B-1----:R-:W1:Y:S01]  /*ed60*/  SHFL.BFLY PT, R164, R168, 0x2, 0x1f ;  /* 0x0c401f00a8a47f89 */ /* 0x002e6200000e0000 */
[----:B------:R-:W-:Y:S07]  /*ed70*/  UIADD3 UR21, UR21, 0x1, URZ ;  /* 0x0000000115157890 */ /* 0x000fee000fffe03f */
[----:B------:R-:W2:Y:S08]  /*ed80*/  SHFL.BFLY PT, R165, R3, 0x2, 0x1f ;  /* 0x0c401f0003a57f89 */ /* 0x000eb000000e0000 */
[----:B------:R-:W-:Y:S08]  /*ed90*/  LDSM.16.MT88.4 R172, [R218+0x18000] ;  /* 0x01800000daac783b */ /* 0x000ff00000004200 */
[----:B------:R-:W-:Y:S08]  /*eda0*/  LDSM.16.MT88.4 R176, [R217+0x18000] ;  /* 0x01800000d9b0783b */ /* 0x000ff00000004200 */
[----:B------:R-:W-:Y:S01]  /*edb0*/  LDSM.16.MT88.4 R180, [R220+0x1c800] ;  /* 0x01c80000dcb4783b */ /* 0x000fe20000004200 */
[----:B-1----:R-:W-:Y:S02]  /*edc0*/  FMNMX.FTZ R168, R168, R164, !PT ;  /* 0x000000a4a8a87209 */ /* 0x002fe40007810000 */
[----:B--2---:R-:W-:Y:S05]  /*edd0*/  FMNMX.FTZ R165, R3, R165, !PT ;  /* 0x000000a503a57209 */ /* 0x004fea0007810000 */
        /* <DEDUP_REMOVED lines=33> */
[----:B------:R-:W-:Y:S01]  /*eff0*/  FFMA.FTZ R196, R17, UR4, -R190 ;  /* 0x0000000411c47c23 */ /* 0x000fe200080108be */
[--C-:B------:R-:W-:Y:S01]  /*f000*/  FFMA.FTZ R197, R18, UR4, -R189.reuse ;  /* 0x0000000412c57c23 */ /* 0x100fe200080108bd */
[----:B------:R-:W-:Y:S06]  /*f010*/  FFMA.FTZ R198, R19, UR4, -R189 ;  /* 0x0000000413c67c23 */ /* 0x000fec00080108bd */
        /* <DEDUP_REMOVED lines=65> */
[----:B------:R-:W-:Y:S01]  /*f430*/  LDSM.16.MT88.4 R152, [R220+0x18800] ;  /* 0x01880000dc98783b */ /* 0x000fe20000004200 */
[----:B------:R-:W-:Y:S01]  /*f440*/  FMUL.FTZ R77, R2, R77 ;  /* 0x0000004d024d7220 */ /* 0x000fe20000410000 */
[C---:B------:R-:W-:Y:S01]  /*f450*/  FMUL.FTZ R78, R0.reuse, R78 ;  /* 0x0000004e004e7220 */ /* 0x040fe20000410000 */
[----:B------:R-:W-:Y:S01]  /*f460*/  FMUL.FTZ R79, R0, R79 ;  /* 0x0000004f004f7220 */ /* 0x000fe20000410000 */
[C---:B------:R-:W-:Y:S01]  /*f470*/  FMUL.FTZ R80, R2.reuse, R80 ;  /* 0x0000005002507220 */ /* 0x040fe20000410000 */
[----:B------:R-:W-:Y:S01]  /*f480*/  FMUL.FTZ R81, R2, R81 ;  /* 0x0000005102517220 */ /* 0x000fe20000410000 */
[C---:B------:R-:W-:Y:S01]  /*f490*/  FMUL.FTZ R82, R0.reuse, R82 ;  /* 0x0000005200527220 */ /* 0x040fe20000410000 */
[----:B------:R-:W-:Y:S01]  /*f4a0*/  FMUL.FTZ R83, R0, R83 ;  /* 0x0000005300537220 */ /* 0x000fe20000410000 */
[----:B----4-:R-:W-:Y:S01]  /*f4b0*/  F2FP.BF16.F32.PACK_AB R163, R188, R186 ;  /* 0x000000babca3723e */ /* 0x010fe200000010ff */
[C---:B------:R-:W-:Y:S01]  /*f4c0*/  FMUL.FTZ R84, R2.reuse, R84 ;  /* 0x0000005402547220 */ /* 0x040fe20000410000 */
[----:B------:R-:W-:Y:S01]  /*f4d0*/  FMUL.FTZ R85, R2, R85 ;  /* 0x0000005502557220 */ /* 0x000fe20000410000 */
[C---:B------:R-:W-:Y:S01]  /*f4e0*/  FMUL.FTZ R86, R0.reuse, R86 ;  /* 0x0000005600567220 */ /* 0x040fe20000410000 */
[----:B------:R-:W-:Y:S01]  /*f4f0*/  FMUL.FTZ R87, R0, R87 ;  /* 0x0000005700577220 */ /* 0x000fe20000410000 */
[C---:B------:R-:W-:Y:S01]  /*f500*/  FMUL.FTZ R88, R2.reuse, R88 ;  /* 0x0000005802587220 */ /* 0x040fe20000410000 */
[----:B------:R-:W-:Y:S01]  /*f510*/  FMUL.FTZ R89, R2, R89 ;  /* 0x0000005902597220 */ /* 0x000fe20000410000 */
[C---:B-1----:R-:W-:Y:S01]  /*f520*/  HMMA.16816.F32.BF16 R4, R160.reuse, R168, R4 ;  /* 0x000000a8a004723c */ /* 0x042fe20000041804 */
[----:B------:R-:W-:Y:S04]  /*f530*/  MUFU.EX2 R191, R191 ;  /* 0x000000bf00bf7308 */ /* 0x000fe80000000800 */
[C---:B------:R-:W-:Y:S01]  /*f540*/  FMUL.FTZ R90, R0.reuse, R90 ;  /* 0x0000005a005a7220 */ /* 0x040fe20000410000 */
[C---:B------:R-:W-:Y:S01]  /*f550*/  HMMA.16816.F32.BF16 R8, R160.reuse, R170, R8 ;  /* 0x000000aaa008723c */ /* 0x040fe20000041808 */
[----:B------:R-:W1:Y:S04]  /*f560*/  LDSM.16.MT88.4 R168, [R220+0x1a000] ;  /* 0x01a00000dca8783b */ /* 0x000e680000004200 */
[----:B------:R-:W2:Y:S01]  /*f570*/  MUFU.EX2 R192, R192 ;  /* 0x000000c000c07308 */ /* 0x000ea20000000800 */
[----:B------:R-:W-:Y:S01]  /*f580*/  FMUL.FTZ R91, R0, R91 ;  /* 0x0000005b005b7220 */ /* 0x000fe20000410000 */
[C---:B------:R-:W-:Y:S04]  /*f590*/  HMMA.16816.F32.BF16 R36, R160.reuse, R172, R36 ;  /* 0x000000aca024723c */ /* 0x040fe80000041824 */
[C---:B------:R-:W-:Y:S02]  /*f5a0*/  FMUL.FTZ R92, R2.reuse, R92 ;  /* 0x0000005c025c7220 */ /* 0x040fe40000410000 */
[C---:B------:R-:W-:Y:S01]  /*f5b0*/  HMMA.16816.F32.BF16 R40, R160.reuse, R174, R40 ;  /* 0x000000aea028723c */ /* 0x040fe20000041828 */
[----:B------:R-:W4:Y:S01]  /*f5c0*/  LDSM.16.MT88.4 R172, [R218+0x1a000] ;  /* 0x01a00000daac783b */ /* 0x000f220000004200 */
[----:B------:R-:W-:Y:S03]  /*f5d0*/  MUFU.EX2 R193, R193 ;  /* 0x000000c100c17308 */ /* 0x000fe60000000800 */
[----:B------:R-:W-:Y:S01]  /*f5e0*/  FMUL.FTZ R93, R2, R93 ;  /* 0x0000005d025d7220 */ /* 0x000fe20000410000 */
[C---:B------:R-:W-:Y:S06]  /*f5f0*/  HMMA.16816.F32.BF16 R44, R160.reuse, R176, R44 ;  /* 0x000000b0a02c723c */ /* 0x040fec000004182c */
[----:B------:R-:W5:Y:S01]  /*f600*/  MUFU.EX2 R194, R194 ;  /* 0x000000c200c27308 */ /* 0x000f620000000800 */
[C---:B------:R-:W-:Y:S01]  /*f610*/  FMUL.FTZ R94, R0.reuse, R94 ;  /* 0x0000005e005e7220 */ /* 0x040fe20000410000 */
[C---:B------:R-:W-:Y:S01]  /*f620*/  HMMA.16816.F32.BF16 R48, R160.reuse, R178, R48 ;  /* 0x000000b2a030723c */ /* 0x040fe20000041830 */
[----:B------:R-:W-:Y:S02]  /*f630*/  LDSM.16.MT88.4 R176, [R217+0x18800] ;  /* 0x01880000d9b0783b */ /* 0x000fe40000004200 */
[----:B------:R-:W-:Y:S03]  /*f640*/  FMUL.FTZ R95, R0, R95 ;  /* 0x0000005f005f7220 */ /* 0x000fe60000410000 */
[C---:B---3--:R-:W-:Y:S02]  /*f650*/  HMMA.16816.F32.BF16 R52, R160.reuse, R156, R52 ;  /* 0x0000009ca034723c */ /* 0x048fe40000041834 */
[----:B------:R-:W-:Y:S03]  /*f660*/  MUFU.EX2 R195, R195 ;  /* 0x000000c300c37308 */ /* 0x000fe60000000800 */
[C---:B------:R-:W-:Y:S01]  /*f670*/  FMUL.FTZ R96, R2.reuse, R96 ;  /* 0x0000006002607220 */ /* 0x040fe20000410000 */
[C---:B------:R-:W-:Y:S01]  /*f680*/  HMMA.16816.F32.BF16 R56, R160.reuse, R158, R56 ;  /* 0x0000009ea038723c */ /* 0x040fe20000041838 */
[----:B------:R-:W3:Y:S05]  /*f690*/  LDSM.16.MT88.4 R156, [R217+0x1a000] ;  /* 0x01a00000d99c783b */ /* 0x000eea0000004200 */
[----:B------:R-:W5:Y:S01]  /*f6a0*/  MUFU.EX2 R196, R196 ;  /* 0x000000c400c47308 */ /* 0x000f620000000800 */
[----:B------:R-:W-:Y:S01]  /*f6b0*/  FMUL.FTZ R97, R2, R97 ;  /* 0x0000006102617220 */ /* 0x000fe20000410000 */
[C---:B-1----:R-:W-:Y:S03]  /*f6c0*/  HMMA.16816.F32.BF16 R60, R160.reuse, R168, R60 ;  /* 0x000000a8a03c723c */ /* 0x042fe6000004183c */
[C---:B------:R-:W-:Y:S03]  /*f6d0*/  FMUL.FTZ R98, R0.reuse, R98 ;  /* 0x0000006200627220 */ /* 0x040fe60000410000 */
[C---:B------:R-:W-:Y:S01]  /*f6e0*/  HMMA.16816.F32.BF16 R64, R160.reuse, R170, R64 ;  /* 0x000000aaa040723c */ /* 0x040fe20000041840 */
[----:B------:R-:W1:Y:S01]  /*f6f0*/  LDSM.16.MT88.4 R168, [R216+0x1a000] ;  /* 0x01a00000d8a8783b */ /* 0x000e620000004200 */
[----:B------:R-:W-:Y:S03]  /*f700*/  MUFU.EX2 R197, R197 ;  /* 0x000000c500c57308 */ /* 0x000fe60000000800 */
[----:B------:R-:W-:Y:S01]  /*f710*/  FMUL.FTZ R99, R0, R99 ;  /* 0x0000006300637220 */ /* 0x000fe20000410000 */
[C---:B----4-:R-:W-:Y:S06]  /*f720*/  HMMA.16816.F32.BF16 R68, R160.reuse, R172, R68 ;  /* 0x000000aca044723c */ /* 0x050fec0000041844 */
[----:B------:R-:W4:Y:S01]  /*f730*/  MUFU.EX2 R198, R198 ;  /* 0x000000c600c67308 */ /* 0x000f220000000800 */
[C---:B------:R-:W-:Y:S01]  /*f740*/  FMUL.FTZ R100, R2.reuse, R100 ;  /* 0x0000006402647220 */ /* 0x040fe20000410000 */
[C---:B------:R-:W-:Y:S01]  /*f750*/  HMMA.16816.F32.BF16 R72, R160.reuse, R174, R72 ;  /* 0x000000aea048723c */ /* 0x040fe20000041848 */
[----:B------:R-:W2:Y:S02]  /*f760*/  LDSM.16.MT88.4 R172, [R220+0x1c000] ;  /* 0x01c00000dcac783b */ /* 0x000ea40000004200 */
[----:B------:R-:W-:Y:S01]  /*f770*/  FMUL.FTZ R101, R2, R101 ;  /* 0x0000006502657220 */ /* 0x000fe20000410000 */
[C---:B------:R-:W-:Y:S01]  /*f780*/  FMUL.FTZ R102, R0.reuse, R102 ;  /* 0x0000006600667220 */ /* 0x040fe20000410000 */
[----:B------:R-:W-:Y:S01]  /*f790*/  FMUL.FTZ R103, R0, R103 ;  /* 0x0000006700677220 */ /* 0x000fe20000410000 */
[C---:B------:R-:W-:Y:S02]  /*f7a0*/  FMUL.FTZ R104, R2.reuse, R104 ;  /* 0x0000006802687220 */ /* 0x040fe40000410000 */
[----:B------:R-:W-:Y:S03]  /*f7b0*/  MUFU.EX2 R199, R199 ;  /* 0x000000c700c77308 */ /* 0x000fe60000000800 */
[----:B------:R-:W-:Y:S01]  /*f7c0*/  FMUL.FTZ R105, R2, R105 ;  /* 0x0000006902697220 */ /* 0x000fe20000410000 */
[C---:B------:R-:W-:Y:S01]  /*f7d0*/  FMUL.FTZ R106, R0.reuse, R106 ;  /* 0x0000006a006a7220 */ /* 0x040fe20000410000 */
[----:B------:R-:W-:Y:S01]  /*f7e0*/  FMUL.FTZ R107, R0, R107 ;  /* 0x0000006b006b7220 */ /* 0x000fe20000410000 */
[C---:B------:R-:W-:Y:S01]  /*f7f0*/  FMUL.FTZ R108, R2.reuse, R108 ;  /* 0x0000006c026c7220 */ /* 0x040fe20000410000 */
[----:B------:R-:W-:Y:S01]  /*f800*/  FMUL.FTZ R109, R2, R109 ;  /* 0x0000006d026d7220 */ /* 0x000fe20000410000 */
[C---:B------:R-:W-:Y:S01]  /*f810*/  FMUL.FTZ R110, R0.reuse, R110 ;  /* 0x0000006e006e7220 */ /* 0x040fe20000410000 */
[C---:B---3--:R-:W-:Y:S01]  /*f820*/  HMMA.16816.F32.BF16 R76, R160.reuse, R156, R76 ;  /* 0x0000009ca04c723c */ /* 0x048fe2000004184c */
[----:B------:R-:W3:Y:S02]  /*f830*/  MUFU.EX2 R249, R249 ;  /* 0x000000f900f97308 */ /* 0x000ee40000000800 */
[----:B------:R-:W-:Y:S01]  /*f840*/  FMUL.FTZ R111, R0, R111 ;  /* 0x0000006f006f7220 */ /* 0x000fe20000410000 */
[C---:B------:R-:W-:Y:S01]  /*f850*/  FMUL.FTZ R112, R2.reuse, R112 ;  /* 0x0000007002707220 */ /* 0x040fe20000410000 */
[----:B------:R-:W-:Y:S01]  /*f860*/  FMUL.FTZ R113, R2, R113 ;  /* 0x0000007102717220 */ /* 0x000fe20000410000 */
[C---:B------:R-:W-:Y:S01]  /*f870*/  HMMA.16816.F32.BF16 R80, R160.reuse, R158, R80 ;  /* 0x0000009ea050723c */ /* 0x040fe20000041850 */
[----:B------:R-:W5:Y:S04]  /*f880*/  LDSM.16.MT88.4 R156, [R218+0x1c000] ;  /* 0x01c00000da9c783b */ /* 0x000f680000004200 */
[----:B------:R-:W-:Y:S01]  /*f890*/  MUFU.EX2 R252, R252 ;  /* 0x000000fc00fc7308 */ /* 0x000fe20000000800 */
[C---:B------:R-:W-:Y:S01]  /*f8a0*/  FMUL.FTZ R114, R0.reuse, R114 ;  /* 0x0000007200727220 */ /* 0x040fe20000410000 */
[C---:B-1----:R-:W-:Y:S04]  /*f8b0*/  HMMA.16816.F32.BF16 R84, R160.reuse, R168, R84 ;  /* 0x000000a8a054723c */ /* 0x042fe80000041854 */
[----:B------:R-:W-:Y:S02]  /*f8c0*/  FMUL.FTZ R115, R0, R115 ;  /* 0x0000007300737220 */ /* 0x000fe40000410000 */
[C---:B------:R-:W-:Y:S01]  /*f8d0*/  HMMA.16816.F32.BF16 R88, R160.reuse, R170, R88 ;  /* 0x000000aaa058723c */ /* 0x040fe20000041858 */
[----:B------:R-:W1:Y:S04]  /*f8e0*/  LDSM.16.MT88.4 R168, [R217+0x1c000] ;  /* 0x01c00000d9a8783b */ /* 0x000e680000004200 */
        /* <DEDUP_REMOVED lines=15> */
[C---:B-----5:R-:W-:Y:S03]  /*f9e0*/  HMMA.16816.F32.BF16 R100, R160.reuse, R156, R100 ;  /* 0x0000009ca064723c */ /* 0x060fe60000041864 */
[C---:B------:R-:W-:Y:S01]  /*f9f0*/  FMUL.FTZ R128, R2.reuse, R128 ;  /* 0x0000008002807220 */ /* 0x040fe20000410000 */
[----:B------:R-:W-:Y:S01]  /*fa00*/  FMUL.FTZ R129, R2, R129 ;  /* 0x0000008102817220 */ /* 0x000fe20000410000 */
[C---:B------:R-:W-:Y:S01]  /*fa10*/  FMUL.FTZ R130, R0.reuse, R130 ;  /* 0x0000008200827220 */ /* 0x040fe20000410000 */
[C---:B------:R-:W-:Y:S01]  /*fa20*/  HMMA.16816.F32.BF16 R104, R160.reuse, R158, R104 ;  /* 0x0000009ea068723c */ /* 0x040fe20000041868 */
[----:B------:R-:W5:Y:S04]  /*fa30*/  LDSM.16.MT88.4 R156, [R220+0x1e000] ;  /* 0x01e00000dc9c783b */ /* 0x000f680000004200 */
[----:B------:R-:W-:Y:S01]  /*fa40*/  FMUL.FTZ R131, R0, R131 ;  /* 0x0000008300837220 */ /* 0x000fe20000410000 */
[C---:B-1----:R-:W-:Y:S05]  /*fa50*/  HMMA.16816.F32.BF16 R108, R160.reuse, R168, R108 ;  /* 0x000000a8a06c723c */ /* 0x042fea000004186c */
[C---:B------:R-:W-:Y:S01]  /*fa60*/  FMUL.FTZ R132, R2.reuse, R132 ;  /* 0x0000008402847220 */ /* 0x040fe20000410000 */
[C---:B------:R-:W-:Y:S01]  /*fa70*/  HMMA.16816.F32.BF16 R112, R160.reuse, R170, R112 ;  /* 0x000000aaa070723c */ /* 0x040fe20000041870 */
[----:B------:R-:W1:Y:S04]  /*fa80*/  LDSM.16.MT88.4 R168, [R218+0x1e000] ;  /* 0x01e00000daa8783b */ /* 0x000e680000004200 */
[----:B------:R-:W-:Y:S01]  /*fa90*/  FMUL.FTZ R133, R2, R133 ;  /* 0x0000008502857220 */ /* 0x000fe20000410000 */
[C---:B--2---:R-:W-:Y:S05]  /*faa0*/  HMMA.16816.F32.BF16 R116, R160.reuse, R172, R116 ;  /* 0x000000aca074723c */ /* 0x044fea0000041874 */
[C---:B------:R-:W-:Y:S01]  /*fab0*/  FMUL.FTZ R134, R0.reuse, R134 ;  /* 0x0000008600867220 */ /* 0x040fe20000410000 */
[C---:B------:R-:W-:Y:S01]  /*fac0*/  HMMA.16816.F32.BF16 R120, R160.reuse, R174, R120 ;  /* 0x000000aea078723c */ /* 0x040fe20000041878 */
[----:B------:R-:W2:Y:S04]  /*fad0*/  LDSM.16.MT88.4 R172, [R217+0x1e000] ;  /* 0x01e00000d9ac783b */ /* 0x000ea80000004200 */
[----:B------:R-:W-:Y:S01]  /*fae0*/  FMUL.FTZ R135, R0, R135 ;  /* 0x0000008700877220 */ /* 0x000fe20000410000 */
[C---:B------:R-:W-:Y:S01]  /*faf0*/  FMUL.FTZ R136, R2.reuse, R136 ;  /* 0x0000008802887220 */ /* 0x040fe20000410000 */
[----:B------:R-:W-:Y:S01]  /*fb00*/  FMUL.FTZ R137, R2, R137 ;  /* 0x0000008902897220 */ /* 0x000fe20000410000 */
[C---:B------:R-:W-:Y:S03]  /*fb10*/  FMUL.FTZ R138, R0.reuse, R138 ;  /* 0x0000008a008a7220 */ /* 0x040fe60000410000 */
[----:B------:R-:W-:Y:S01]  /*fb20*/  FMUL.FTZ R139, R0, R139 ;  /* 0x0000008b008b7220 */ /* 0x000fe20000410000 */
[----:B------:R-:W-:Y:S01]  /*fb30*/  FMUL.FTZ R16, R2, R148 ;  /* 0x0000009402107220 */ /* 0x000fe20000410000 */
[----:B------:R-:W-:Y:S01]  /*fb40*/  F2FP.BF16.F32.PACK_AB R148, R192, R191 ;  /* 0x000000bfc094723e */ /* 0x000fe200000010ff */
[----:B------:R-:W-:Y:S01]  /*fb50*/  FMUL.FTZ R17, R2, R149 ;  /* 0x0000009502117220 */ /* 0x000fe20000410000 */
[----:B------:R-:W-:Y:S01]  /*fb60*/  F2FP.BF16.F32.PACK_AB R149, R194, R193 ;  /* 0x000000c1c295723e */ /* 0x000fe200000010ff */
[----:B------:R-:W-:Y:S01]  /*fb70*/  FMUL.FTZ R18, R0, R150 ;  /* 0x0000009600127220 */ /* 0x000fe20000410000 */
[C---:B-----5:R-:W-:Y:S03]  /*fb80*/  HMMA.16816.F32.BF16 R124, R160.reuse, R156, R124 ;  /* 0x0000009ca07c723c */ /* 0x060fe6000004187c */
[----:B------:R-:W-:Y:S01]  /*fb90*/  F2FP.BF16.F32.PACK_AB R150, R196, R195 ;  /* 0x000000c3c496723e */ /* 0x000fe200000010ff */
[----:B------:R-:W-:Y:S01]  /*fba0*/  FMUL.FTZ R19, R0, R151 ;  /* 0x0000009700137220 */ /* 0x000fe20000410000 */
[----:B----4-:R-:W-:Y:S01]  /*fbb0*/  F2FP.BF16.F32.PACK_AB R151, R198, R197 ;  /* 0x000000c5c697723e */ /* 0x010fe200000010ff */
[C---:B------:R-:W-:Y:S01]  /*fbc0*/  HMMA.16816.F32.BF16 R128, R160.reuse, R158, R128 ;  /* 0x0000009ea080723c */ /* 0x040fe20000041880 */
[----:B------:R-:W4:Y:S04]  /*fbd0*/  LDSM.16.MT88.4 R156, [R216+0x1e000] ;  /* 0x01e00000d89c783b */ /* 0x000f280000004200 */
        /* <DEDUP_REMOVED lines=14> */
[----:B------:R-:W-:Y:S01]  /*fcc0*/  FFMA.FTZ R184, R2, R248, R184 ;  /* 0x000000f802b87223 */ /* 0x000fe200000100b8 */
[----:B------:R-:W-:Y:S01]  /*fcd0*/  MOV R2, R164 ;  /* 0x000000a400027202 */ /* 0x000fe20000000f00 */
[----:B------:R-:W-:Y:S01]  /*fce0*/  FFMA.FTZ R187, R0, R245, R187 ;  /* 0x000000f500bb7223 */ /* 0x000fe200000100bb */
[----:B------:R-:W-:Y:S01]  /*fcf0*/  MOV R0, R3 ;  /* 0x0000000300007202 */ /* 0x000fe20000000f00 */
[----:B------:R-:W-:Y:S01]  /*fd00*/  FADD.FTZ R184, R165, R184 ;  /* 0x000000b8a5b87221 */ /* 0x000fe20000010000 */
[C---:B----4-:R-:W-:Y:S03]  /*fd10*/  HMMA.16816.F32.BF16 R140, R160.reuse, R156, R140 ;  /* 0x0000009ca08c723c */ /* 0x050fe6000004188c */
[----:B------:R-:W-:Y:S01]  /*fd20*/  FADD.FTZ R187, R166, R187 ;  /* 0x000000bba6bb7221 */ /* 0x000fe20000010000 */
[----:B------:R-:W-:Y:S02]  /*fd30*/  FADD.FTZ R184, R167, R184 ;  /* 0x000000b8a7b87221 */ /* 0x000fe40000010000 */
[----:B------:R-:W-:Y:S01]  /*fd40*/  HMMA.16816.F32.BF16 R144, R160, R158, R144 ;  /* 0x0000009ea090723c */ /* 0x000fe20000041890 */
[----:B------:R-:W4:Y:S04]  /*fd50*/  LDSM.16.MT88.4 R156, [R220+0x1a800] ;  /* 0x01a80000dc9c783b */ /* 0x000f280000004200 */
[----:B------:R-:W-:Y:S01]  /*fd60*/  FADD.FTZ R187, R186, R187 ;  /* 0x000000bbbabb7221 */ /* 0x000fe20000010000 */
[C---:B------:R-:W-:Y:S03]  /*fd70*/  HMMA.16816.F32.BF16 R4, R148.reuse, R152, R4 ;  /* 0x000000989404723c */ /* 0x040fe60000041804 */
[----:B------:R-:W-:Y:S02]  /*fd80*/  LDSM.16.MT88.4 R160, [R217+0x1a800] ;  /* 0x01a80000d9a0783b */ /* 0x000fe40000004200 */
[----:B------:R-:W-:Y:S01]  /*fd90*/  FADD.FTZ R184, R185, R184 ;  /* 0x000000b8b9b87221 */ /* 0x000fe20000010000 */
[C---:B------:R-:W-:Y:S05]  /*fda0*/  HMMA.16816.F32.BF16 R8, R148.reuse, R154, R8 ;  /* 0x0000009a9408723c */ /* 0x040fea0000041808 */
[----:B------:R-:W5:Y:S01]  /*fdb0*/  LDSM.16.MT88.4 R152, [R218+0x1a800] ;  /* 0x01a80000da98783b */ /* 0x000f620000004200 */
[C---:B-1----:R-:W-:Y:S05]  /*fdc0*/  HMMA.16816.F32.BF16 R36, R148.reuse, R168, R36 ;  /* 0x000000a89424723c */ /* 0x042fea0000041824 */
[----:B------:R-:W-:Y:S01]  /*fdd0*/  FADD.FTZ R187, R188, R187 ;  /* 0x000000bbbcbb7221 */ /* 0x000fe20000010000 */
[C---:B------:R-:W-:Y:S01]  /*fde0*/  HMMA.16816.F32.BF16 R40, R148.reuse, R170, R40 ;  /* 0x000000aa9428723c */ /* 0x040fe20000041828 */
[----:B------:R-:W1:Y:S04]  /*fdf0*/  LDSM.16.MT88.4 R168, [R216+0x1a800] ;  /* 0x01a80000d8a8783b */ /* 0x000e680000004200 */
[----:B------:R-:W-:Y:S01]  /*fe00*/  FADD.FTZ R184, R191, R184 ;  /* 0x000000b8bfb87221 */ /* 0x000fe20000010000 */
[C---:B------:R-:W-:Y:S05]  /*fe10*/  HMMA.16816.F32.BF16 R44, R148.reuse, R176, R44 ;  /* 0x000000b0942c723c */ /* 0x040fea000004182c */
[----:B------:R-:W-:Y:S01]  /*fe20*/  FADD.FTZ R187, R193, R187 ;  /* 0x000000bbc1bb7221 */ /* 0x000fe20000010000 */
[C---:B------:R-:W-:Y:S01]  /*fe30*/  HMMA.16816.F32.BF16 R48, R148.reuse, R178, R48 ;  /* 0x000000b29430723c */ /* 0x040fe20000041830 */
[----:B------:R-:W3:Y:S04]  /*fe40*/  LDSM.16.MT88.4 R176, [R218+0x1c800] ;  /* 0x01c80000dab0783b */ /* 0x000ee80000004200 */
[----:B------:R-:W-:Y:S01]  /*fe50*/  FADD.FTZ R184, R192, R184 ;  /* 0x000000b8c0b87221 */ /* 0x000fe20000010000 */
[C---:B--2---:R-:W-:Y:S05]  /*fe60*/  HMMA.16816.F32.BF16 R52, R148.reuse, R172, R52 ;  /* 0x000000ac9434723c */ /* 0x044fea0000041834 */
[----:B------:R-:W-:Y:S01]  /*fe70*/  FADD.FTZ R187, R194, R187 ;  /* 0x000000bbc2bb7221 */ /* 0x000fe20000010000 */
[C---:B------:R-:W-:Y:S01]  /*fe80*/  HMMA.16816.F32.BF16 R56, R148.reuse, R174, R56 ;  /* 0x000000ae9438723c */ /* 0x040fe20000041838 */
[----:B------:R-:W2:Y:S04]  /*fe90*/  LDSM.16.MT88.4 R172, [R217+0x1c800] ;  /* 0x01c80000d9ac783b */ /* 0x000ea80000004200 */
[----:B------:R-:W-:Y:S01]  /*fea0*/  FADD.FTZ R184, R195, R184 ;  /* 0x000000b8c3b87221 */ /* 0x000fe20000010000 */
[C---:B----4-:R-:W-:Y:S05]  /*feb0*/  HMMA.16816.F32.BF16 R60, R148.reuse, R156, R60 ;  /* 0x0000009c943c723c */ /* 0x050fea000004183c */
[----:B------:R-:W-:Y:S01]  /*fec0*/  FADD.FTZ R187, R197, R187 ;  /* 0x000000bbc5bb7221 */ /* 0x000fe20000010000 */
[C---:B------:R-:W-:Y:S01]  /*fed0*/  HMMA.16816.F32.BF16 R64, R148.reuse, R158, R64 ;  /* 0x0000009e9440723c */ /* 0x040fe20000041840 */
[----:B------:R-:W-:Y:S04]  /*fee0*/  LDSM.16.MT88.4 R156, [R220+0x1e800] ;  /* 0x01e80000dc9c783b */ /* 0x000fe80000004200 */
[----:B------:R-:W-:Y:S01]  /*fef0*/  FADD.FTZ R184, R196, R184 ;  /* 0x000000b8c4b87221 */ /* 0x000fe20000010000 */
[C---:B-----5:R-:W-:Y:S05]  /*ff00*/  HMMA.16816.F32.BF16 R68, R148.reuse, R152, R68 ;  /* 0x000000989444723c */ /* 0x060fea0000041844 */
[----:B------:R-:W-:Y:S01]  /*ff10*/  FADD.FTZ R187, R198, R187 ;  /* 0x000000bbc6bb7221 */ /* 0x000fe20000010000 */
        /* <DEDUP_REMOVED lines=8> */
[C---:B------:R-:W-:Y:S06]  /*ffa0*/  HMMA.16816.F32.BF16 R92, R148.reuse, R180, R92 ;  /* 0x000000b4945c723c */ /* 0x040fec000004185c */
[C---:B------:R-:W-:Y:S05]  /*ffb0*/  HMMA.16816.F32.BF16 R96, R148.reuse, R182, R96 ;  /* 0x000000b69460723c */ /* 0x040fea0000041860 */
[--C-:B------:R-:W-:Y:S01]  /*ffc0*/  FFMA.FTZ R180, R20, UR4, -R190.reuse ;  /* 0x0000000414b47c23 */ /* 0x100fe200080108be */
[C---:B---3--:R-:W-:Y:S05]  /*ffd0*/  HMMA.16816.F32.BF16 R100, R148.reuse, R176, R100 ;  /* 0x000000b09464723c */ /* 0x048fea0000041864 */
[--C-:B------:R-:W-:Y:S01]  /*ffe0*/  FFMA.FTZ R20, R27, UR4, -R189.reuse ;  /* 0x000000041b147c23 */ /* 0x100fe200080108bd */
[C---:B------:R-:W-:Y:S01]  /*fff0*/  HMMA.16816.F32.BF16 R104, R148.reuse, R178, R104 ;  /* 0x000000b29468723c */ /* 0x040fe20000041868 */
[----:B------:R-:W3:Y:S01]  /*10000*/  LDSM.16.MT88.4 R176, [R216+0x1e800] ;  /* 0x01e80000d8b0783b */ /* 0x000ee20000004200 */
[----:B------:R-:W-:Y:S03]  /*10010*/  MUFU.EX2 R180, R180 ;  /* 0x000000b400b47308 */ /* 0x000fe60000000800 */
[----:B------:R-:W-:Y:S01]  /*10020*/  FFMA.FTZ R181, R21, UR4, -R190 ;  /* 0x0000000415b57c23 */ /* 0x000fe200080108be */
[C---:B--2---:R-:W-:Y:S03]  /*10030*/  HMMA.16816.F32.BF16 R108, R148.reuse, R172, R108 ;  /* 0x000000ac946c723c */ /* 0x044fe6000004186c */
[----:B------:R-:W-:Y:S03]  /*10040*/  LDSM.16.MT88.4 R24, [R217+0x19000] ;  /* 0x01900000d918783b */ /* 0x000fe60000004200 */
[----:B------:R-:W-:Y:S01]  /*10050*/  MUFU.EX2 R21, R20 ;  /* 0x0000001400157308 */ /* 0x000fe20000000800 */
[--C-:B------:R-:W-:Y:S01]  /*10060*/  FFMA.FTZ R182, R22, UR4, -R189.reuse ;  /* 0x0000000416b67c23 */ /* 0x100fe200080108bd */
[C---:B------:R-:W-:Y:S03]  /*10070*/  HMMA.16816.F32.BF16 R112, R148.reuse, R174, R112 ;  /* 0x000000ae9470723c */ /* 0x040fe60000041870 */
[----:B------:R-:W-:Y:S03]  /*10080*/  LDSM.16.MT88.4 R172, [R218+0x19000] ;  /* 0x01900000daac783b */ /* 0x000fe60000004200 */
[C---:B----4-:R-:W-:Y:S02]  /*10090*/  HMMA.16816.F32.BF16 R116, R148.reuse, R152, R116 ;  /* 0x000000989474723c */ /* 0x050fe40000041874 */
[----:B------:R-:W2:Y:S03]  /*100a0*/  MUFU.EX2 R181, R181 ;  /* 0x000000b500b57308 */ /* 0x000ea60000000800 */
[----:B------:R-:W-:Y:S01]  /*100b0*/  F2FP.BF16.F32.PACK_AB R22, R249, R199 ;  /* 0x000000c7f916723e */ /* 0x000fe200000010ff */
[C---:B------:R-:W-:Y:S01]  /*100c0*/  HMMA.16816.F32.BF16 R120, R148.reuse, R154, R120 ;  /* 0x0000009a9478723c */ /* 0x040fe20000041878 */
[----:B------:R-:W4:Y:S05]  /*100d0*/  LDSM.16.MT88.4 R152, [R220+0x19000] ;  /* 0x01900000dc98783b */ /* 0x000f2a0000004200 */
[----:B------:R-:W1:Y:S01]  /*100e0*/  MUFU.EX2 R182, R182 ;  /* 0x000000b600b67308 */ /* 0x000e620000000800 */
[----:B------:R-:W-:Y:S01]  /*100f0*/  FFMA.FTZ R183, R23, UR4, -R189 ;  /* 0x0000000417b77c23 */ /* 0x000fe200080108bd */
[C---:B------:R-:W-:Y:S08]  /*10100*/  HMMA.16816.F32.BF16 R124, R148.reuse, R156, R124 ;  /* 0x0000009c947c723c */ /* 0x040ff0000004187c */
[----:B------:R-:W3:Y:S01]  /*10110*/  MUFU.EX2 R183, R183 ;  /* 0x000000b700b77308 */ /* 0x000ee20000000800 */
[C---:B------:R-:W-:Y:S01]  /*10120*/  HMMA.16816.F32.BF16 R128, R148.reuse, R158, R128 ;  /* 0x0000009e9480723c */ /* 0x040fe20000041880 */
[----:B------:R-:W4:Y:S02]  /*10130*/  LDSM.16.MT88.4 R156, [R216+0x19000] ;  /* 0x01900000d89c783b */ /* 0x000f240000004200 */
[C---:B--2---:R-:W-:Y:S03]  /*10140*/  F2FP.BF16.F32.PACK_AB R20, R181.reuse, R180 ;  /* 0x000000b4b514723e */ /* 0x044fe600000010ff */
[C---:B-----5:R-:W-:Y:S05]  /*10150*/  HMMA.16816.F32.BF16 R132, R148.reuse, R160, R132 ;  /* 0x000000a09484723c */ /* 0x060fea0000041884 */
[----:B------:R-:W-:Y:S01]  /*10160*/  FADD.FTZ R184, R180, R184 ;  /* 0x000000b8b4b87221 */ /* 0x000fe20000010000 */
[C---:B------:R-:W-:Y:S01]  /*10170*/  HMMA.16816.F32.BF16 R12, R148.reuse, R162, R12 ;  /* 0x000000a2940c723c */ /* 0x040fe2000004180c */
[----:B------:R-:W-:Y:S04]  /*10180*/  LDSM.16.MT88.4 R160, [R217+0x1b000] ;  /* 0x01b00000d9a0783b */ /* 0x000fe80000004200 */
[----:B-1----:R-:W-:Y:S01]  /*10190*/  FADD.FTZ R187, R182, R187 ;  /* 0x000000bbb6bb7221 */ /* 0x002fe20000010000 */
[C---:B------:R-:W-:Y:S05]  /*101a0*/  HMMA.16816.F32.BF16 R136, R148.reuse, R168, R136 ;  /* 0x000000a89488723c */ /* 0x040fea0000041888 */
[----:B------:R-:W-:Y:S01]  /*101b0*/  FADD.FTZ R184, R181, R184 ;  /* 0x000000b8b5b87221 */ /* 0x000fe20000010000 */
[C---:B------:R-:W-:Y:S01]  /*101c0*/  HMMA.16816.F32.BF16 R16, R148.reuse, R170, R16 ;  /* 0x000000aa9410723c */ /* 0x040fe20000041810 */
[----:B------:R-:W-:Y:S04]  /*101d0*/  LDSM.16.MT88.4 R168, [R216+0x1b000] ;  /* 0x01b00000d8a8783b */ /* 0x000fe80000004200 */
[----:B---3--:R-:W-:Y:S01]  /*101e0*/  FADD.FTZ R187, R183, R187 ;  /* 0x000000bbb7bb7221 */ /* 0x008fe20000010000 */
[C---:B------:R-:W-:Y:S05]  /*101f0*/  HMMA.16816.F32.BF16 R140, R148.reuse, R176, R140 ;  /* 0x000000b0948c723c */ /* 0x040fea000004188c */
[----:B------:R-:W-:Y:S01]  /*10200*/  FADD.FTZ R184, R199, R184 ;  /* 0x000000b8c7b87221 */ /* 0x000fe20000010000 */
[----:B------:R-:W-:Y:S01]  /*10210*/  HMMA.16816.F32.BF16 R144, R148, R178, R144 ;  /* 0x000000b29490723c */ /* 0x000fe20000041890 */
[----:B------:R-:W1:Y:S04]  /*10220*/  LDSM.16.MT88.4 R148, [R220+0x1b000] ;  /* 0x01b00000dc94783b */ /* 0x000e680000004200 */
[----:B------:R-:W-:Y:S01]  /*10230*/  FFMA.FTZ R176, R32, UR4, -R190 ;  /* 0x0000000420b07c23 */ /* 0x000fe200080108be */
[----:B------:R-:W-:Y:S01]  /*10240*/  FFMA.FTZ R177, R34, UR4, -R189 ;  /* 0x0000000422b17c23 */ /* 0x000fe200080108bd */
[----:B------:R-:W-:Y:S01]  /*10250*/  MOV R179, R21 ;  /* 0x0000001500b37202 */ /* 0x000fe20000000f00 */
[----:B------:R-:W-:Y:S03]  /*10260*/  FADD.FTZ R187, R252, R187 ;  /* 0x000000bbfcbb7221 */ /* 0x000fe60000010000 */
[----:B------:R-:W-:Y:S01]  /*10270*/  F2FP.BF16.F32.PACK_AB R21, R183, R182 ;  /* 0x000000b6b715723e */ /* 0x000fe200000010ff */
[----:B------:R-:W-:Y:S01]  /*10280*/  MUFU.EX2 R176, R176 ;  /* 0x000000b000b07308 */ /* 0x000fe20000000800 */
[----:B------:R-:W-:Y:S01]  /*10290*/  F2FP.BF16.F32.PACK_AB R23, R179, R252 ;  /* 0x000000fcb317723e */ /* 0x000fe200000010ff */
[----:B------:R-:W-:Y:S01]  /*102a0*/  FADD.FTZ R184, R249, R184 ;  /* 0x000000b8f9b87221 */ /* 0x000fe20000010000 */
[----:B------:R-:W-:Y:S05]  /*102b0*/  FADD.FTZ R187, R179, R187 ;  /* 0x000000bbb3bb7221 */ /* 0x000fea0000010000 */
[C---:B----4-:R-:W-:Y:S02]  /*102c0*/  HMMA.16816.F32.BF16 R4, R20.reuse, R152, R4 ;  /* 0x000000981404723c */ /* 0x050fe40000041804 */
[----:B------:R-:W-:Y:S04]  /*102d0*/  MUFU.EX2 R177, R177 ;  /* 0x000000b100b17308 */ /* 0x000fe80000000800 */
[C---:B------:R-:W-:Y:S01]  /*102e0*/  HMMA.16816.F32.BF16 R8, R20.reuse, R154, R8 ;  /* 0x0000009a1408723c */ /* 0x040fe20000041808 */
[----:B------:R-:W2:Y:S05]  /*102f0*/  LDSM.16.MT88.4 R152, [R218+0x1b000] ;  /* 0x01b00000da98783b */ /* 0x000eaa0000004200 */
        /* <DEDUP_REMOVED lines=21> */
[C---:B---3--:R-:W-:Y:S06]  /*10450*/  HMMA.16816.F32.BF16 R92, R20.reuse, R172, R92 ;  /* 0x000000ac145c723c */ /* 0x048fec000004185c */
[C---:B------:R-:W-:Y:S05]  /*10460*/  HMMA.16816.F32.BF16 R96, R20.reuse, R174, R96 ;  /* 0x000000ae1460723c */ /* 0x040fea0000041860 */
[--C-:B------:R-:W-:Y:S01]  /*10470*/  FFMA.FTZ R172, R28, UR4, -R190.reuse ;  /* 0x000000041cac7c23 */ /* 0x100fe200080108be */
[C---:B----4-:R-:W-:Y:S05]  /*10480*/  HMMA.16816.F32.BF16 R100, R20.reuse, R24, R100 ;  /* 0x000000181464723c */ /* 0x050fea0000041864 */
[--C-:B------:R-:W-:Y:S01]  /*10490*/  FFMA.FTZ R173, R29, UR4, -R190.reuse ;  /* 0x000000041dad7c23 */ /* 0x100fe200080108be */
[C---:B------:R-:W-:Y:S01]  /*104a0*/  HMMA.16816.F32.BF16 R104, R20.reuse, R26, R104 ;  /* 0x0000001a1468723c */ /* 0x040fe20000041868 */
[----:B------:R-:W3:Y:S01]  /*104b0*/  LDSM.16.MT88.4 R24, [R217+0x1f000] ;  /* 0x01f00000d918783b */ /* 0x000ee20000004200 */
[----:B------:R-:W4:Y:S03]  /*104c0*/  MUFU.EX2 R172, R172 ;  /* 0x000000ac00ac7308 */ /* 0x000f260000000800 */
[--C-:B------:R-:W-:Y:S01]  /*104d0*/  FFMA.FTZ R174, R30, UR4, -R189.reuse ;  /* 0x000000041eae7c23 */ /* 0x100fe200080108bd */
[C---:B-----5:R-:W-:Y:S06]  /*104e0*/  HMMA.16816.F32.BF16 R108, R20.reuse, R156, R108 ;  /* 0x0000009c146c723c */ /* 0x060fec000004186c */
[----:B------:R-:W-:Y:S01]  /*104f0*/  MUFU.EX2 R173, R173 ;  /* 0x000000ad00ad7308 */ /* 0x000fe20000000800 */
[--C-:B------:R-:W-:Y:S01]  /*10500*/  FFMA.FTZ R175, R31, UR4, -R189.reuse ;  /* 0x000000041faf7c23 */ /* 0x100fe200080108bd */
[C---:B------:R-:W-:Y:S01]  /*10510*/  HMMA.16816.F32.BF16 R112, R20.reuse, R158, R112 ;  /* 0x0000009e1470723c */ /* 0x040fe20000041870 */
[----:B------:R-:W5:Y:S02]  /*10520*/  LDSM.16.MT88.4 R28, [R216+0x1f000] ;  /* 0x01f00000d81c783b */ /* 0x000f640000004200 */
[----:B------:R-:W-:Y:S03]  /*10530*/  FFMA.FTZ R190, R33, UR4, -R190 ;  /* 0x0000000421be7c23 */ /* 0x000fe600080108be */
[C---:B-1----:R-:W-:Y:S02]  /*10540*/  HMMA.16816.F32.BF16 R116, R20.reuse, R148, R116 ;  /* 0x000000941474723c */ /* 0x042fe40000041874 */
[----:B------:R-:W1:Y:S01]  /*10550*/  MUFU.EX2 R174, R174 ;  /* 0x000000ae00ae7308 */ /* 0x000e620000000800 */
[----:B------:R-:W5:Y:S02]  /*10560*/  LDSM.16.MT88.4 R156, [R220+0x19800] ;  /* 0x01980000dc9c783b */ /* 0x000f640000004200 */
[----:B------:R-:W-:Y:S01]  /*10570*/  FFMA.FTZ R189, R35, UR4, -R189 ;  /* 0x0000000423bd7c23 */ /* 0x000fe200080108bd */
[C---:B------:R-:W-:Y:S06]  /*10580*/  HMMA.16816.F32.BF16 R120, R20.reuse, R150, R120 ;  /* 0x000000961478723c */ /* 0x040fec0000041878 */
[----:B------:R-:W3:Y:S01]  /*10590*/  MUFU.EX2 R175, R175 ;  /* 0x000000af00af7308 */ /* 0x000ee20000000800 */
[----:B------:R-:W5:Y:S01]  /*105a0*/  LDSM.16.MT88.4 R148, [R218+0x19800] ;  /* 0x01980000da94783b */ /* 0x000f620000004200 */
[C---:B--2---:R-:W-:Y:S08]  /*105b0*/  HMMA.16816.F32.BF16 R124, R20.reuse, R152, R124 ;  /* 0x00000098147c723c */ /* 0x044ff0000004187c */
[----:B------:R-:W2:Y:S01]  /*105c0*/  MUFU.EX2 R190, R190 ;  /* 0x000000be00be7308 */ /* 0x000ea20000000800 */
[C---:B------:R-:W-:Y:S01]  /*105d0*/  HMMA.16816.F32.BF16 R128, R20.reuse, R154, R128 ;  /* 0x0000009a1480723c */ /* 0x040fe20000041880 */
[----:B------:R-:W2:Y:S02]  /*105e0*/  LDSM.16.MT88.4 R32, [R217+0x19800] ;  /* 0x01980000d920783b */ /* 0x000ea40000004200 */
[----:B----4-:R-:W-:Y:S03]  /*105f0*/  FADD.FTZ R184, R172, R184 ;  /* 0x000000b8acb87221 */ /* 0x010fe60000010000 */
[C---:B------:R-:W-:Y:S03]  /*10600*/  HMMA.16816.F32.BF16 R132, R20.reuse, R160, R132 ;  /* 0x000000a01484723c */ /* 0x040fe60000041884 */
[----:B------:R-:W4:Y:S01]  /*10610*/  MUFU.EX2 R189, R189 ;  /* 0x000000bd00bd7308 */ /* 0x000f220000000800 */
[----:B------:R-:W4:Y:S01]  /*10620*/  LDSM.16.MT88.4 R152, [R216+0x19800] ;  /* 0x01980000d898783b */ /* 0x000f220000004200 */
[----:B-1----:R-:W-:Y:S01]  /*10630*/  FADD.FTZ R187, R174, R187 ;  /* 0x000000bbaebb7221 */ /* 0x002fe20000010000 */
[C---:B------:R-:W-:Y:S05]  /*10640*/  HMMA.16816.F32.BF16 R12, R20.reuse, R162, R12 ;  /* 0x000000a2140c723c */ /* 0x040fea000004180c */
[----:B------:R-:W-:Y:S01]  /*10650*/  FADD.FTZ R184, R173, R184 ;  /* 0x000000b8adb87221 */ /* 0x000fe20000010000 */
[C---:B---3--:R-:W-:Y:S05]  /*10660*/  HMMA.16816.F32.BF16 R136, R20.reuse, R24, R136 ;  /* 0x000000181488723c */ /* 0x048fea0000041888 */
[----:B------:R-:W-:Y:S01]  /*10670*/  FADD.FTZ R187, R175, R187 ;  /* 0x000000bbafbb7221 */ /* 0x000fe20000010000 */
[C---:B------:R-:W-:Y:S05]  /*10680*/  HMMA.16816.F32.BF16 R16, R20.reuse, R26, R16 ;  /* 0x0000001a1410723c */ /* 0x040fea0000041810 */
[----:B------:R-:W-:Y:S01]  /*10690*/  F2FP.BF16.F32.PACK_AB R24, R173, R172 ;  /* 0x000000acad18723e */ /* 0x000fe200000010ff */
[C---:B-----5:R-:W-:Y:S05]  /*106a0*/  HMMA.16816.F32.BF16 R140, R20.reuse, R28, R140 ;  /* 0x0000001c148c723c */ /* 0x060fea000004188c */
[----:B------:R-:W-:Y:S01]  /*106b0*/  F2FP.BF16.F32.PACK_AB R25, R175, R174 ;  /* 0x000000aeaf19723e */ /* 0x000fe200000010ff */
[----:B------:R-:W-:Y:S01]  /*106c0*/  HMMA.16816.F32.BF16 R144, R20, R30, R144 ;  /* 0x0000001e1490723c */ /* 0x000fe20000041890 */
[----:B------:R-:W-:Y:S04]  /*106d0*/  LDSM.16.MT88.4 R20, [R216+0x1b800] ;  /* 0x01b80000d814783b */ /* 0x000fe80000004200 */
[----:B--2---:R-:W-:Y:S01]  /*106e0*/  F2FP.BF16.F32.PACK_AB R26, R190, R176 ;  /* 0x000000b0be1a723e */ /* 0x004fe200000010ff */
[----:B------:R-:W-:Y:S01]  /*106f0*/  FADD.FTZ R184, R176, R184 ;  /* 0x000000b8b0b87221 */ /* 0x000fe20000010000 */
[----:B----4-:R-:W-:Y:S01]  /*10700*/  F2FP.BF16.F32.PACK_AB R27, R189, R177 ;  /* 0x000000b1bd1b723e */ /* 0x010fe200000010ff */
[----:B------:R-:W-:Y:S01]  /*10710*/  FADD.FTZ R187, R177, R187 ;  /* 0x000000bbb1bb7221 */ /* 0x000fe20000010000 */
[----:B------:R-:W-:Y:S02]  /*10720*/  LDSM.16.MT88.4 R28, [R220+0x1d800] ;  /* 0x01d80000dc1c783b */ /* 0x000fe40000004200 */
[----:B------:R-:W-:Y:S01]  /*10730*/  FADD.FTZ R248, R190, R184 ;  /* 0x000000b8bef87221 */ /* 0x000fe20000010000 */
[----:B------:R-:W-:Y:S02]  /*10740*/  FADD.FTZ R245, R189, R187 ;  /* 0x000000bbbdf57221 */ /* 0x000fe40000010000 */
[C---:B------:R-:W-:Y:S03]  /*10750*/  HMMA.16816.F32.BF16 R160, R24.reuse, R156, R4 ;  /* 0x0000009c18a0723c */ /* 0x040fe60000041804 */
[----:B------:R-:W1:Y:S03]  /*10760*/  LDSM.16.MT88.4 R4, [R218+0x1b800] ;  /* 0x01b80000da04783b */ /* 0x000e660000004200 */
[C---:B------:R-:W-:Y:S05]  /*10770*/  HMMA.16816.F32.BF16 R156, R24.reuse, R158, R8 ;  /* 0x0000009e189c723c */ /* 0x040fea0000041808 */
[----:B------:R-:W2:Y:S01]  /*10780*/  LDSM.16.MT88.4 R8, [R217+0x1b800] ;  /* 0x01b80000d908783b */ /* 0x000ea20000004200 */
[C---:B------:R-:W-:Y:S06]  /*10790*/  HMMA.16816.F32.BF16 R36, R24.reuse, R148, R36 ;  /* 0x000000941824723c */ /* 0x040fec0000041824 */
[C---:B------:R-:W-:Y:S01]  /*107a0*/  HMMA.16816.F32.BF16 R40, R24.reuse, R150, R40 ;  /* 0x000000961828723c */ /* 0x040fe20000041828 */
[----:B------:R-:W-:Y:S05]  /*107b0*/  LDSM.16.MT88.4 R148, [R217+0x1d800] ;  /* 0x01d80000d994783b */ /* 0x000fea0000004200 */
[C---:B------:R-:W-:Y:S06]  /*107c0*/  HMMA.16816.F32.BF16 R44, R24.reuse, R32, R44 ;  /* 0x00000020182c723c */ /* 0x040fec000004182c */
[C---:B------:R-:W-:Y:S01]  /*107d0*/  HMMA.16816.F32.BF16 R48, R24.reuse, R34, R48 ;  /* 0x000000221830723c */ /* 0x040fe20000041830 */
[----:B------:R-:W3:Y:S05]  /*107e0*/  LDSM.16.MT88.4 R32, [R218+0x1d800] ;  /* 0x01d80000da20783b */ /* 0x000eea0000004200 */
[C---:B------:R-:W-:Y:S06]  /*107f0*/  HMMA.16816.F32.BF16 R52, R24.reuse, R152, R52 ;  /* 0x000000981834723c */ /* 0x040fec0000041834 */
[C---:B------:R-:W-:Y:S01]  /*10800*/  HMMA.16816.F32.BF16 R56, R24.reuse, R154, R56 ;  /* 0x0000009a1838723c */ /* 0x040fe20000041838 */
[----:B------:R-:W-:Y:S05]  /*10810*/  LDSM.16.MT88.4 R152, [R218+0x1f800] ;  /* 0x01f80000da98783b */ /* 0x000fea0000004200 */
        /* <DEDUP_REMOVED lines=15> */
[C---:B------:R-:W-:Y:S06]  /*10910*/  HMMA.16816.F32.BF16 R104, R24.reuse, R34, R104 ;  /* 0x000000221868723c */ /* 0x040fec0000041868 */
[C---:B------:R-:W-:Y:S06]  /*10920*/  HMMA.16816.F32.BF16 R108, R24.reuse, R148, R108 ;  /* 0x00000094186c723c */ /* 0x040fec000004186c */
[C---:B------:R-:W-:Y:S06]  /*10930*/  HMMA.16816.F32.BF16 R112, R24.reuse, R150, R112 ;  /* 0x000000961870723c */ /* 0x040fec0000041870 */
        /* <DEDUP_REMOVED lines=8> */
[C---:B-----5:R-:W-:Y:S06]  /*109c0*/  HMMA.16816.F32.BF16 R140, R24.reuse, R28, R140 ;  /* 0x0000001c188c723c */ /* 0x060fec000004188c */
[----:B------:R-:W-:Y:S01]  /*109d0*/  HMMA.16816.F32.BF16 R144, R24, R30, R144 ;  /* 0x0000001e1890723c */ /* 0x000fe20000041890 */
[----:B------:R-:W-:Y:S11]  /*109e0*/  @!UPT UIADD3 URZ, URZ, URZ, URZ ;  /* 0x0000003f3f3ff290 */ /* 0x000ff6000fffe03f */
[----:B------:R-:W-:Y:S01]  /*109f0*/  @!UPT UIADD3 URZ, URZ, URZ, URZ ;  /* 0x0000003f3f3ff290 */ /* 0x000fe2000fffe03f */
[----:B------:R-:W-:Y:S11]  /*10a00*/  @P4 BRA `(.L_x_242) ;  /* 0xffffffcc00744947 */ /* 0x000ff6000383ffff */
.L_x_241:
[----:B------:R-:W1:Y:S01]  /*10a10*/  S2R R5, SR_TID.X ;  /* 0x0000000000057919 */ /* 0x000e620000002100 */
[----:B------:R-:W2:Y:S01]  /*10a20*/  S2UR UR4, SR_CgaCtaId ;  /* 0x00000000000479c3 */ /* 0x000ea20000008800 */
[----:B------:R-:W-:Y:S01]  /*10a30*/  UISETP.NE.AND UP0, UPT, UR16, -0x1, UPT ;  /* 0xffffffff1000788c */ /* 0x000fe2000bf05270 */
[----:B------:R-:W-:Y:S01]  /*10a40*/  IMAD.MOV.U32 R10, RZ, RZ, 0x20 ;  /* 0x00000020ff0a7424 */ /* 0x000fe200078e00ff */
[----:B------:R-:W3:Y:S04]  /*10a50*/  SHFL.BFLY PT, R7, R248, 0x2, 0x1f ;  /* 0x0c401f00f8077f89 */ /* 0x000ee800000e0000 */
[----:B------:R-:W4:Y:S01]  /*10a60*/  SHFL.BFLY PT, R9, R245, 0x2, 0x1f ;  /* 0x0c401f00f5097f89 */ /* 0x000f2200000e0000 */
[----:B------:R-:W-:-:S04]  /*10a70*/  PLOP3.LUT P0, PT, PT, PT, UP0, 0x80, 0x0 ;  /* 0x000000000000781c */ /* 0x000fc80003f0f008 */
[----:B------:R-:W-:Y:S02]  /*10a80*/  @UP0 ULDC.64 UR6, c[0x0][0x298] ;  /* 0x0000a60000060ab9 */ /* 0x000fe40000000a00 */
[----:B------:R-:W-:-:S03]  /*10a90*/  @UP0 UIMAD.WIDE.U32 UR10, UR16, UR6, URZ ;  /* 0x00000006100a02a5 */ /* 0x000fc6000f8e003f */
[----:B------:R-:W-:Y:S01]  /*10aa0*/  UMOV UR6, 0x400 ;  /* 0x0000040000067882 */ /* 0x000fe20000000000 */
[----:B------:R-:W-:Y:S02]  /*10ab0*/  @UP0 UIMAD UR8, UR16, UR7, UR11 ;  /* 0x00000007100802a4 */ /* 0x000fe4000f8e020b */
[----:B--2---:R-:W-:Y:S01]  /*10ac0*/  ULEA UR4, UR4, UR6, 0x18 ;  /* 0x0000000604047291 */ /* 0x004fe2000f8ec03f */
[----:B---3--:R-:W-:Y:S02]  /*10ad0*/  FADD.FTZ R7, R7, R248 ;  /* 0x000000f807077221 */ /* 0x008fe40000010000 */
[----:B------:R-:W-:Y:S01]  /*10ae0*/  @UP0 UMOV UR6, UR10 ;  /* 0x0000000a00060c82 */ /* 0x000fe20008000000 */
[----:B-1----:R-:W-:Y:S01]  /*10af0*/  SHF.R.S32.HI R4, RZ, 0x1f, R5 ;  /* 0x0000001fff047819 */ /* 0x002fe20000011405 */
[----:B----4-:R-:W-:Y:S01]  /*10b00*/  FADD.FTZ R245, R9, R245 ;  /* 0x000000f509f57221 */ /* 0x010fe20000010000 */
[----:B------:R-:W-:Y:S02]  /*10b10*/  IMAD.MOV.U32 R9, RZ, RZ, 0x40 ;  /* 0x00000040ff097424 */ /* 0x000fe400078e00ff */
[----:B------:R-:W-:-:S02]  /*10b20*/  LEA.HI R11, R4, R5, RZ, 0x2 ;  /* 0x00000005040b7211 */ /* 0x000fc400078f10ff */
[----:B------:R-:W-:Y:S01]  /*10b30*/  LEA.HI R2, R4, R5, RZ, 0x5 ;  /* 0x0000000504027211 */ /* 0x000fe200078f28ff */
[----:B------:R1:W2:Y:S01]  /*10b40*/  SHFL.BFLY PT, R13, R245, 0x1, 0x1f ;  /* 0x0c201f00f50d7f89 */ /* 0x0002a200000e0000 */
        /* <DEDUP_REMOVED lines=24> */
[----:B------:R-:W-:Y:S01]  /*10cd0*/  UIMAD UR4, UR8, UR7, UR4 ;  /* 0x00000007080472a4 */ /* 0x000fe2000f8e0204 */
[----:B------:R-:W-:-:S03]  /*10ce0*/  UMOV UR6, UR10 ;  /* 0x0000000a00067c82 */ /* 0x000fc60008000000 */
[----:B------:R-:W-:-:S12]  /*10cf0*/  UIADD3 UR8, UR11, UR4, URZ ;  /* 0x000000040b087290 */ /* 0x000fd8000fffe03f */
.L_x_245:
        /* <DEDUP_REMOVED lines=15> */
.L_x_246:
[----:B------:R-:W2:Y:S01]  /*10df0*/  S2UR UR7, SR_CTAID.X ;  /* 0x00000000000779c3 */ /* 0x000ea20000002500 */
[----:B------:R-:W-:Y:S01]  /*10e00*/  LOP3.LUT R6, R6, 0x1, RZ, 0xc0, !PT ;  /* 0x0000000106067812 */ /* 0x000fe200078ec0ff */
[----:B-1-3--:R-:W-:Y:S01]  /*10e10*/  FADD.FTZ R7, R7, R8 ;  /* 0x0000000807077221 */ /* 0x00afe20000010000 */
[----:B------:R-:W-:Y:S01]  /*10e20*/  ISETP.NE.AND P3, PT, RZ, UR9, PT ;  /* 0x00000009ff007c0c */ /* 0x000fe2000bf65270 */
[----:B------:R-:W1:Y:S01]  /*10e30*/  S2R R22, SR_CTAID.Y ;  /* 0x0000000000167919 */ /* 0x000e620000002600 */
[----:B------:R-:W-:Y:S01]  /*10e40*/  ISETP.NE.U32.AND P1, PT, R6, 0x1, PT ;  /* 0x000000010600780c */ /* 0x000fe20003f25070 */
[----:B------:R-:W-:Y:S01]  /*10e50*/  FADD.FTZ R6, R245, R13 ;  /* 0x0000000df5067221 */ /* 0x000fe20000010000 */
[----:B------:R-:W-:Y:S01]  /*10e60*/  LEA.HI R4, R4, R5, RZ, 0x3 ;  /* 0x0000000504047211 */ /* 0x000fe200078f18ff */
[----:B------:R-:W3:Y:S01]  /*10e70*/  S2R R19, SR_TID.X ;  /* 0x0000000000137919 */ /* 0x000ee20000002100 */
[----:B------:R-:W-:Y:S01]  /*10e80*/  FSETP.NE.FTZ.AND P5, PT, R7, RZ, PT ;  /* 0x000000ff0700720b */ /* 0x000fe20003fb5000 */
[----:B------:R-:W-:Y:S01]  /*10e90*/  BSSY B0, `(.L_x_247) ;  /* 0x000015c000007945 */ /* 0x000fe20003800000 */
[----:B------:R-:W-:-:S02]  /*10ea0*/  FSETP.NE.FTZ.AND P4, PT, R6, RZ, PT ;  /* 0x000000ff0600720b */ /* 0x000fc40003f95000 */
[----:B------:R-:W-:Y:S02]  /*10eb0*/  LOP3.LUT R13, R2, 0xffffffe0, RZ, 0xc0, !PT ;  /* 0xffffffe0020d7812 */ /* 0x000fe400078ec0ff */
[----:B------:R-:W-:Y:S01]  /*10ec0*/  SHF.R.S32.HI R2, RZ, 0x3, R4 ;  /* 0x00000003ff027819 */ /* 0x000fe20000011404 */
[----:B------:R-:W4:Y:S01]  /*10ed0*/  @!P3 LDC R8, c[0x0][0x2c4] ;  /* 0x0000b100ff08bb82 */ /* 0x000f220000000800 */
[----:B------:R-:W-:Y:S02]  /*10ee0*/  PLOP3.LUT P0, PT, PT, PT, PT, 0x8, 0x0 ;  /* 0x000000000000781c */ /* 0x000fe40003f0e170 */
[----:B------:R-:W-:Y:S02]  /*10ef0*/  @!P3 PLOP3.LUT P0, PT, P2, PT, PT, 0x80, 0x0 ;  /* 0x000000000000b81c */ /* 0x000fe4000170f070 */
[----:B------:R-:W-:Y:S02]  /*10f00*/  MOV R12, 0x3f800000 ;  /* 0x3f800000000c7802 */ /* 0x000fe40000000f00 */
[----:B------:R-:W-:Y:S01]  /*10f10*/  IADD3 R5, -R13, R5, RZ ;  /* 0x000000050d057210 */ /* 0x000fe20007ffe1ff */
[----:B--2---:R-:W-:Y:S01]  /*10f20*/  UIMAD UR4, UR7, -0x80, UR18 ;  /* 0xffffff80070478a4 */ /* 0x004fe2000f8e0212 */
[C---:B------:R-:W-:Y:S01]  /*10f30*/  LEA.HI.SX32 R13, R4.reuse, 0x20, 0x1d ;  /* 0x00000020040d7811 */ /* 0x040fe200078feaff */
[----:B------:R-:W2:Y:S01]  /*10f40*/  @!P3 LDC R23, c[0x0][0x270] ;  /* 0x00009c00ff17bb82 */ /* 0x000ea20000000800 */
[----:B------:R-:W5:Y:S01]  /*10f50*/  @P5 MUFU.RCP R12, R7 ;  /* 0x00000007000c5308 */ /* 0x000f620000001000 */
[----:B------:R-:W-:-:S02]  /*10f60*/  LEA.HI.SX32 R4, R4, 0x40, 0x1d ;  /* 0x0000004004047811 */ /* 0x000fc400078feaff */
[----:B------:R-:W-:Y:S02]  /*10f70*/  ISETP.GE.AND P2, PT, R2, UR4, PT ;  /* 0x0000000402007c0c */ /* 0x000fe4000bf46270 */
[----:B------:R-:W-:Y:S02]  /*10f80*/  MOV R2, 0x3f800000 ;  /* 0x3f80000000027802 */ /* 0x000fe40000000f00 */
[C---:B------:R-:W-:Y:S01]  /*10f90*/  IADD3 R16, R11.reuse, -0x10, RZ ;  /* 0xfffffff00b107810 */ /* 0x040fe20007ffe0ff */
[----:B------:R-:W1:Y:S01]  /*10fa0*/  @P3 LDC.64 R20, c[0x0][0x2c0] ;  /* 0x0000b000ff143b82 */ /* 0x000e620000000a00 */
[----:B------:R-:W-:Y:S01]  /*10fb0*/  @P1 IADD3 R16, R11, 0x10, RZ ;  /* 0x000000100b101810 */ /* 0x000fe20007ffe0ff */
[----:B------:R-:W-:Y:S01]  /*10fc0*/  @P5 MUFU.LG2 R7, R7 ;  /* 0x0000000700075308 */ /* 0x000fe20000000c00 */
[----:B------:R-:W-:Y:S02]  /*10fd0*/  ISETP.GE.AND P1, PT, R13, UR4, PT ;  /* 0x000000040d007c0c */ /* 0x000fe4000bf26270 */
[----:B------:R-:W-:-:S02]  /*10fe0*/  IADD3 R13, R11, R9, RZ ;  /* 0x000000090b0d7210 */ /* 0x000fc40007ffe0ff */
[----:B------:R-:W-:Y:S01]  /*10ff0*/  IADD3 R17, R9, R16, RZ ;  /* 0x0000001009117210 */ /* 0x000fe20007ffe0ff */
[----:B----4-:R-:W4:Y:S01]  /*11000*/  @P0 LDC R8, c[0x0][0x2e4] ;  /* 0x0000b900ff080b82 */ /* 0x010f220000000800 */
[C---:B-----5:R-:W-:Y:S01]  /*11010*/  FMUL.FTZ R160, R12.reuse, R160 ;  /* 0x000000a00ca07220 */ /* 0x060fe20000410000 */
[----:B------:R-:W5:Y:S01]  /*11020*/  @P4 MUFU.RCP R2, R6 ;  /* 0x0000000600024308 */ /* 0x000f620000001000 */
        /* <DEDUP_REMOVED lines=11> */
[----:B------:R-:W-:Y:S01]  /*110e0*/  F2FP.BF16.F32.PACK_AB R160, R161, R160 ;  /* 0x000000a0a1a0723e */ /* 0x000fe200000010ff */
[----:B------:R-:W-:Y:S01]  /*110f0*/  FMUL.FTZ R52, R12, R52 ;  /* 0x000000340c347220 */ /* 0x000fe20000410000 */
[----:B------:R-:W-:Y:S01]  /*11100*/  ISETP.GE.AND P0, PT, R4, UR4, PT ;  /* 0x0000000404007c0c */ /* 0x000fe2000bf06270 */
[----:B------:R-:W-:Y:S01]  /*11110*/  FMUL.FTZ R53, R12, R53 ;  /* 0x000000350c357220 */ /* 0x000fe20000410000 */
[----:B------:R-:W-:Y:S01]  /*11120*/  F2FP.BF16.F32.PACK_AB R156, R157, R156 ;  /* 0x0000009c9d9c723e */ /* 0x000fe200000010ff */
[C---:B-----5:R-:W-:Y:S01]  /*11130*/  FMUL.FTZ R163, R2.reuse, R163 ;  /* 0x000000a302a37220 */ /* 0x060fe20000410000 */
        /* <DEDUP_REMOVED lines=12> */
[C---:B------:R-:W-:Y:S01]  /*11200*/  FMUL.FTZ R55, R2.reuse, R55 ;  /* 0x0000003702377220 */ /* 0x040fe20000410000 */
[----:B------:R-:W-:Y:S01]  /*11210*/  FMUL.FTZ R54, R2, R54 ;  /* 0x0000003602367220 */ /* 0x000fe20000410000 */
[----:B------:R-:W-:Y:S01]  /*11220*/  F2FP.BF16.F32.PACK_AB R158, R159, R158 ;  /* 0x0000009e9f9e723e */ /* 0x000fe200000010ff */
[C---:B------:R-:W-:Y:S01]  /*11230*/  FMUL.FTZ R56, R12.reuse, R56 ;  /* 0x000000380c387220 */ /* 0x040fe20000410000 */
[----:B------:R-:W-:Y:S01]  /*11240*/  FMUL.FTZ R57, R12, R57 ;  /* 0x000000390c397220 */ /* 0x000fe20000410000 */
[C---:B------:R-:W-:Y:S01]  /*11250*/  FMUL.FTZ R59, R2.reuse, R59 ;  /* 0x0000003b023b7220 */ /* 0x040fe20000410000 */
[----:B------:R-:W-:Y:S01]  /*11260*/  FMUL.FTZ R58, R2, R58 ;  /* 0x0000003a023a7220 */ /* 0x000fe20000410000 */
[----:B------:R-:W-:Y:S01]  /*11270*/  F2FP.BF16.F32.PACK_AB R36, R37, R36 ;  /* 0x000000242524723e */ /* 0x000fe200000010ff */
[C---:B------:R-:W-:Y:S01]  /*11280*/  FMUL.FTZ R60, R12.reuse, R60 ;  /* 0x0000003c0c3c7220 */ /* 0x040fe20000410000 */
[----:B------:R-:W-:Y:S01]  /*11290*/  F2FP.BF16.F32.PACK_AB R38, R39, R38 ;  /* 0x000000262726723e */ /* 0x000fe200000010ff */
[----:B------:R-:W-:Y:S01]  /*112a0*/  FMUL.FTZ R61, R12, R61 ;  /* 0x0000003d0c3d7220 */ /* 0x000fe20000410000 */
[----:B------:R-:W-:Y:S01]  /*112b0*/  IADD3 R4, R11, R10, RZ ;  /* 0x0000000a0b047210 */ /* 0x000fe20007ffe0ff */
        /* <DEDUP_REMOVED lines=186> */
[----:B------:R-:W5:Y:S01]  /*11e60*/  @P4 MUFU.LG2 R6, R6 ;  /* 0x0000000600064308 */ /* 0x000f620000000c00 */
[----:B------:R-:W-:Y:S01]  /*11e70*/  F2FP.BF16.F32.PACK_AB R134, R135, R134 ;  /* 0x000000868786723e */ /* 0x000fe200000010ff */
[----:B------:R-:W-:Y:S01]  /*11e80*/  STS [R17+0x8000], R112 ;  /* 0x0080007011007388 */ /* 0x000fe20000000800 */
[----:B------:R-:W-:Y:S01]  /*11e90*/  F2FP.BF16.F32.PACK_AB R152, R153, R152 ;  /* 0x000000989998723e */ /* 0x000fe200000010ff */
[----:B-1----:R-:W-:Y:S01]  /*11ea0*/  @P3 IMAD R20, R21, R20, RZ ;  /* 0x0000001415143224 */ /* 0x002fe200078e02ff */
[----:B------:R-:W-:Y:S01]  /*11eb0*/  F2FP.BF16.F32.PACK_AB R154, R155, R154 ;  /* 0x0000009a9b9a723e */ /* 0x000fe200000010ff */
[----:B------:R-:W-:Y:S01]  /*11ec0*/  STS [R17+0x8400], R114 ;  /* 0x0084007211007388 */ /* 0x000fe20000000800 */
[----:B------:R-:W-:Y:S01]  /*11ed0*/  F2FP.BF16.F32.PACK_AB R136, R137, R136 ;  /* 0x000000888988723e */ /* 0x000fe200000010ff */
[----:B------:R-:W-:Y:S01]  /*11ee0*/  @P5 FMUL.FTZ R7, R7, 0.69314718246459960938 ;  /* 0x3f31721807075820 */ /* 0x000fe20000410000 */
        /* <DEDUP_REMOVED lines=9> */
[----:B-----5:R-:W-:Y:S01]  /*11f80*/  @P4 FMUL.FTZ R6, R6, 0.69314718246459960938 ;  /* 0x3f31721806064820 */ /* 0x020fe20000410000 */
[----:B------:R-:W-:Y:S01]  /*11f90*/  F2FP.BF16.F32.PACK_AB R2, R147, R2 ;  /* 0x000000029302723e */ /* 0x000fe200000010ff */
[----:B------:R-:W-:Y:S01]  /*11fa0*/  STS [R9+0x8400], R122 ;  /* 0x0084007a09007388 */ /* 0x000fe20000000800 */
[----:B----4-:R-:W-:-:S03]  /*11fb0*/  @!P3 MOV R20, R8 ;  /* 0x000000080014b202 */ /* 0x010fc60000000f00 */
        /* <DEDUP_REMOVED lines=8> */
[----:B-1----:R-:W1:Y:S03]  /*12040*/  @P3 LDC R11, c[0x0][0x2c0] ;  /* 0x0000b000ff0b3b82 */ /* 0x002e660000000800 */
[----:B------:R-:W-:Y:S04]  /*12050*/  STS [R13+0xc000], R136 ;  /* 0x00c000880d007388 */ /* 0x000fe80000000800 */
[----:B------:R5:W-:Y:S04]  /*12060*/  STS [R13+0xc400], R138 ;  /* 0x00c4008a0d007388 */ /* 0x000be80000000800 */
[----:B------:R-:W-:Y:S04]  /*12070*/  STS [R17+0xc000], R148 ;  /* 0x00c0009411007388 */ /* 0x000fe80000000800 */
[----:B------:R-:W-:Y:S04]  /*12080*/  STS [R17+0xc400], R150 ;  /* 0x00c4009611007388 */ /* 0x000fe80000000800 */
[----:B------:R-:W-:Y:S04]  /*12090*/  STS [R18+0xc000], R140 ;  /* 0x00c0008c12007388 */ /* 0x000fe80000000800 */
[----:B------:R-:W-:Y:S01]  /*120a0*/  STS [R18+0xc400], R142 ;  /* 0x00c4008e12007388 */ /* 0x000fe20000000800 */
[----:B----4-:R-:W-:Y:S01]  /*120b0*/  @P3 MOV R10, 0x1 ;  /* 0x00000001000a3802 */ /* 0x010fe20000000f00 */
[----:B--2---:R-:W-:Y:S01]  /*120c0*/  @!P3 IMAD R10, R8, R23, RZ ;  /* 0x00000017080ab224 */ /* 0x004fe200078e02ff */
[----:B------:R-:W-:Y:S01]  /*120d0*/  @!P3 MOV R11, 0x1 ;  /* 0x00000001000bb802 */ /* 0x000fe20000000f00 */
[----:B------:R3:W-:Y:S02]  /*120e0*/  STS [R9+0xc000], R12 ;  /* 0x00c0000c09007388 */ /* 0x0007e40000000800 */
[----:B------:R-:W-:Y:S01]  /*120f0*/  IMAD R22, R22, R10, RZ ;  /* 0x0000000a16167224 */ /* 0x000fe200078e02ff */
[----:B------:R-:W-:Y:S01]  /*12100*/  SHF.R.S32.HI R10, RZ, 0x1f, R0 ;  /* 0x0000001fff0a7819 */ /* 0x000fe20000011400 */
[----:B------:R2:W-:Y:S03]  /*12110*/  STS [R9+0xc400], R2 ;  /* 0x00c4000209007388 */ /* 0x0005e60000000800 */
[----:B-----5:R-:W-:Y:S01]  /*12120*/  LEA.HI R13, R10, R0, RZ, 0x3 ;  /* 0x000000000a0d7211 */ /* 0x020fe200078f18ff */
[----:B------:R-:W-:Y:S01]  /*12130*/  BAR.SYNC.DEFER_BLOCKING 0x0 ;  /* 0x0000000000007b1d */ /* 0x000fe20000010000 */
[----:B------:R-:W-:-:S02]  /*12140*/  SEL R22, R22, RZ, !P6 ;  /* 0x000000ff16167207 */ /* 0x000fc40007000000 */
[----:B------:R-:W-:Y:S02]  /*12150*/  LOP3.LUT R13, R13, 0xffffff8, RZ, 0xc0, !PT ;  /* 0x0ffffff80d0d7812 */ /* 0x000fe400078ec0ff */
[----:B------:R-:W-:-:S03]  /*12160*/  LOP3.LUT P6, RZ, R5, 0x3, RZ, 0xc0, !PT ;  /* 0x0000000305ff7812 */ /* 0x000fc600078cc0ff */
[----:B------:R-:W4:Y:S01]  /*12170*/  @P4 LDC R10, c[0x0][0x2e8] ;  /* 0x0000ba00ff0a4b82 */ /* 0x000f220000000800 */
[----:B------:R-:W-:Y:S01]  /*12180*/  IADD3 R13, R0, -R13, RZ ;  /* 0x8000000d000d7210 */ /* 0x000fe20007ffe0ff */
[----:B------:R-:W5:Y:S01]  /*12190*/  S2R R4, SR_CTAID.Z ;  /* 0x0000000000047919 */ /* 0x000f620000002700 */
[----:B-1----:R-:W-:Y:S01]  /*121a0*/  IMAD R0, R11, UR7, RZ ;  /* 0x000000070b007c24 */ /* 0x002fe2000f8e02ff */
[----:B------:R-:W-:-:S04]  /*121b0*/  MOV R5, 0x7f800000 ;  /* 0x7f80000000057802 */ /* 0x000fc80000000f00 */
[----:B------:R-:W-:Y:S02]  /*121c0*/  SHF.L.U32 R0, R0, 0x7, RZ ;  /* 0x0000000700007819 */ /* 0x000fe400000006ff */
[----:B---3--:R-:W-:Y:S01]  /*121d0*/  SHF.R.S32.HI R12, RZ, 0x1f, R19 ;  /* 0x0000001fff0c7819 */ /* 0x008fe20000011413 */
[----:B--2---:R-:W1:Y:S03]  /*121e0*/  @P5 LDC R9, c[0x0][0x2e8] ;  /* 0x0000ba00ff095b82 */ /* 0x004e660000000800 */
[CC--:B------:R-:W-:Y:S01]  /*121f0*/  LEA.HI R2, R12.reuse, R19.reuse, RZ, 0x5 ;  /* 0x000000130c027211 */ /* 0x0c0fe200078f28ff */
[----:B------:R2:W3:Y:S01]  /*12200*/  LDS.128 R24, [R227+0x3000] ;  /* 0x00300000e3187984 */ /* 0x0004e20000000c00 */
[----:B------:R-:W-:Y:S02]  /*12210*/  LEA.HI R12, R12, R19, RZ, 0x3 ;  /* 0x000000130c0c7211 */ /* 0x000fe400078f18ff */
[----:B------:R-:W-:-:S04]  /*12220*/  LOP3.LUT R2, R2, 0xffffffe0, RZ, 0xc0, !PT ;  /* 0xffffffe002027812 */ /* 0x000fc800078ec0ff */
[----:B------:R-:W-:-:S04]  /*12230*/  IADD3 R2, -R2, R19, RZ ;  /* 0x0000001302027210 */ /* 0x000fc80007ffe1ff */
[----:B------:R-:W-:-:S04]  /*12240*/  SHF.R.S32.HI R8, RZ, 0x1f, R2 ;  /* 0x0000001fff087819 */ /* 0x000fc80000011402 */
[----:B------:R-:W-:Y:S01]  /*12250*/  LEA.HI R8, R8, R2, RZ, 0x2 ;  /* 0x0000000208087211 */ /* 0x000fe200078f10ff */
[----:B-----5:R-:W-:Y:S01]  /*12260*/  IMAD R20, R4, R20, R22 ;  /* 0x0000001404147224 */ /* 0x020fe200078e0216 */
[----:B------:R-:W-:Y:S02]  /*12270*/  LOP3.LUT R2, R12, 0xfffffff8, RZ, 0xc0, !PT ;  /* 0xfffffff80c027812 */ /* 0x000fe400078ec0ff */
[----:B------:R-:W-:Y:S01]  /*12280*/  SHF.R.S32.HI R8, RZ, 0x2, R8 ;  /* 0x00000002ff087819 */ /* 0x000fe20000011408 */
[----:B-1----:R-:W-:Y:S01]  /*12290*/  @P5 FFMA.FTZ R5, R164, R9, R7 ;  /* 0x00000009a4055223 */ /* 0x002fe20000010007 */
[----:B------:R-:W-:Y:S02]  /*122a0*/  SHF.R.S32.HI R7, RZ, 0x1f, R0 ;  /* 0x0000001fff077819 */ /* 0x000fe40000011400 */
[--C-:B------:R-:W-:Y:S02]  /*122b0*/  IADD3 R0, P5, P3, R0, R14, R20.reuse ;  /* 0x0000000e00007210 */ /* 0x100fe40007bbe014 */
[----:B------:R-:W-:-:S02]  /*122c0*/  SHF.R.S32.HI R20, RZ, 0x1f, R20 ;  /* 0x0000001fff147819 */ /* 0x000fc40000011414 */
[----:B------:R-:W-:Y:S01]  /*122d0*/  MOV R9, 0x7f800000 ;  /* 0x7f80000000097802 */ /* 0x000fe20000000f00 */
[----:B----4-:R-:W-:Y:S01]  /*122e0*/  @P4 FFMA.FTZ R9, R3, R10, R6 ;  /* 0x0000000a03094223 */ /* 0x010fe20000010006 */
[----:B------:R-:W-:Y:S02]  /*122f0*/  IADD3 R19, -R2, R19, RZ ;  /* 0x0000001302137210 */ /* 0x000fe40007ffe1ff */
[----:B------:R-:W-:Y:S02]  /*12300*/  LEA R8, R13, R8, 0x4 ;  /* 0x000000080d087211 */ /* 0x000fe400078e20ff */
[----:B------:R-:W-:Y:S01]  /*12310*/  IADD3.X R20, R7, R15, R20, P5, P3 ;  /* 0x0000000f07147210 */ /* 0x000fe20002fe6414 */
[----:B--23--:R-:W-:Y:S06]  /*12320*/  @P6 BRA `(.L_x_248) ;  /* 0x0000000000486947 */ /* 0x00cfec0003800000 */
[----:B------:R-:W-:Y:S01]  /*12330*/  UIMAD UR9, UR7, -0x80, UR18 ;  /* 0xffffff80070978a4 */ /* 0x000fe2000f8e0212 */
[----:B------:R-:W-:-:S05]  /*12340*/  VIADD R10, R8, 0x8 ;  /* 0x00000008080a7836 */ /* 0x000fca0000000000 */
[----:B------:R-:W-:Y:S02]  /*12350*/  ISETP.GE.AND P6, PT, R8, UR9, PT ;  /* 0x0000000908007c0c */ /* 0x000fe4000bfc6270 */
[----:B------:R-:W-:-:S11]  /*12360*/  ISETP.GE.AND P5, PT, R10, UR9, PT ;  /* 0x000000090a007c0c */ /* 0x000fd6000bfa6270 */
[----:B------:R-:W1:Y:S01]  /*12370*/  @!P6 LDC.64 R6, c[0x0][0x2b0] ;  /* 0x0000ac00ff06eb82 */ /* 0x000e620000000a00 */
[-C--:B------:R-:W-:Y:S02]  /*12380*/  @!P6 IMAD R8, R8, R11.reuse, RZ ;  /* 0x0000000b0808e224 */ /* 0x080fe400078e02ff */
[----:B------:R-:W-:-:S03]  /*12390*/  @!P5 IMAD R11, R10, R11, RZ ;  /* 0x0000000b0a0bd224 */ /* 0x000fc600078e02ff */
[CC--:B------:R-:W-:Y:S02]  /*123a0*/  @!P6 IADD3 R10, P4, R8.reuse, R0.reuse, RZ ;  /* 0x00000000080ae210 */ /* 0x0c0fe40007f9e0ff */
[----:B------:R-:W2:Y:S01]  /*123b0*/  @!P5 LDC.64 R2, c[0x0][0x2b0] ;  /* 0x0000ac00ff02db82 */ /* 0x000ea20000000a00 */
[C---:B------:R-:W-:Y:S02]  /*123c0*/  @!P5 IADD3 R0, P3, R11.reuse, R0, RZ ;  /* 0x000000000b00d210 */ /* 0x040fe40007f7e0ff */
        /* <DEDUP_REMOVED lines=8> */
.L_x_248:
[----:B------:R-:W-:Y:S05]  /*12450*/  BSYNC B0 ;  /* 0x0000000000007941 */ /* 0x000fea0003800000 */
.L_x_247:
[----:B------:R-:W-:Y:S01]  /*12460*/  IMAD.SHL.U32 R0, R19, 0x8, RZ ;  /* 0x0000000813007824 */ /* 0x000fe200078e00ff */
[----:B-1----:R-:W-:Y:S01]  /*12470*/  SHF.R.S32.HI R6, RZ, 0x1f, R4 ;  /* 0x0000001fff067819 */ /* 0x002fe20000011404 */
[----:B------:R-:W-:Y:S01]  /*12480*/  IMAD.U32 R2, RZ, RZ, UR17 ;  /* 0x00000011ff027e24 */ /* 0x000fe2000f8e00ff */
[----:B------:R-:W-:Y:S01]  /*12490*/  SHF.R.S32.HI R12, RZ, 0x3, R12 ;  /* 0x00000003ff0c7819 */ /* 0x000fe2000001140c */
[----:B------:R1:W2:Y:S01]  /*124a0*/  LDS.128 R16, [R227] ;  /* 0x00000000e3107984 */ /* 0x0002a20000000c00 */
[----:B------:R-:W-:Y:S01]  /*124b0*/  SHF.R.S32.HI R5, RZ, 0x1f, R0 ;  /* 0x0000001fff057819 */ /* 0x000fe20000011400 */
[----:B------:R-:W-:Y:S01]  /*124c0*/  BSSY B0, `(.L_x_249) ;  /* 0x0000022000007945 */ /* 0x000fe20003800000 */
[----:B------:R-:W-:Y:S01]  /*124d0*/  IADD3 R20, P3, R0, UR6, RZ ;  /* 0x0000000600147c10 */ /* 0x000fe2000ff7e0ff */
[----:B------:R-:W-:Y:S01]  /*124e0*/  ULDC.64 UR6, c[0x0][0x2a0] ;  /* 0x0000a80000067ab9 */ /* 0x000fe20000000a00 */
[----:B------:R-:W-:Y:S01]  /*124f0*/  IADD3 R3, R12, 0x60, RZ ;  /* 0x000000600c037810 */ /* 0x000fe20007ffe0ff */
[----:B------:R-:W-:Y:S01]  /*12500*/  IMAD R6, R6, UR6, RZ ;  /* 0x0000000606067c24 */ /* 0x000fe2000f8e02ff */
[----:B------:R-:W-:Y:S01]  /*12510*/  SHF.R.S32.HI R13, RZ, 0x1f, R12 ;  /* 0x0000001fff0d7819 */ /* 0x000fe2000001140c */
[----:B------:R1:W3:Y:S01]  /*12520*/  LDS.128 R8, [R227+0x8000] ;  /* 0x00800000e3087984 */ /* 0x0002e20000000c00 */
[----:B------:R-:W-:Y:S01]  /*12530*/  IADD3.X R21, R5, UR8, RZ, P3, !PT ;  /* 0x0000000805157c10 */ /* 0x000fe20009ffe4ff */
[----:B------:R-:W-:Y:S01]  /*12540*/  IMAD R22, R4, UR7, R6 ;  /* 0x0000000704167c24 */ /* 0x000fe2000f8e0206 */
        /* <DEDUP_REMOVED lines=22> */
[----:B----4-:R2:W-:Y:S04]  /*126b0*/  @!P5 STG.E.128 desc[UR30][R32.64+0x80], R12 ;  /* 0x0000800c2000d986 */ /* 0x0105e8000c101d1e */
[----:B---3--:R2:W-:Y:S04]  /*126c0*/  @!P4 STG.E.128 desc[UR30][R32.64+0x100], R8 ;  /* 0x000100082000c986 */ /* 0x0085e8000c101d1e */
[----:B-1----:R2:W-:Y:S02]  /*126d0*/  @!P2 STG.E.128 desc[UR30][R32.64+0x180], R4 ;  /* 0x000180042000a986 */ /* 0x0025e4000c101d1e */
.L_x_250:
[----:B------:R-:W-:Y:S05]  /*126e0*/  BSYNC B0 ;  /* 0x0000000000007941 */ /* 0x000fea0003800000 */
.L_x_249:
[----:B--2---:R2:W2:Y:S01]  /*126f0*/  LDS.128 R16, [R227+0x1000] ;  /* 0x00100000e3107984 */ /* 0x0044a20000000c00 */
[----:B------:R-:W-:Y:S03]  /*12700*/  BSSY B0, `(.L_x_251) ;  /* 0x000001a000007945 */ /* 0x000fe60003800000 */
[----:B----4-:R4:W2:Y:S04]  /*12710*/  LDS.128 R12, [R227+0x5000] ;  /* 0x00500000e30c7984 */ /* 0x0108a80000000c00 */
[----:B---3--:R4:W3:Y:S04]  /*12720*/  LDS.128 R8, [R227+0x9000] ;  /* 0x00900000e3087984 */ /* 0x0088e80000000c00 */
        /* <DEDUP_REMOVED lines=21> */
[----:B---3--:R2:W-:Y:S04]  /*12880*/  @!P2 STG.E.128 desc[UR30][R32.64+0x100], R8 ;  /* 0x000100082000a986 */ /* 0x0085e8000c101d1e */
[----:B-1----:R2:W-:Y:S02]  /*12890*/  @!P1 STG.E.128 desc[UR30][R32.64+0x180], R4 ;  /* 0x0001800420009986 */ /* 0x0025e4000c101d1e */
.L_x_252:
[----:B------:R-:W-:Y:S05]  /*128a0*/  BSYNC B0 ;  /* 0x0000000000007941 */ /* 0x000fea0003800000 */
.L_x_251:
[----:B--2---:R2:W2:Y:S01]  /*128b0*/  LDS.128 R16, [R227+0x2000] ;  /* 0x00200000e3107984 */ /* 0x0044a20000000c00 */
[----:B------:R-:W-:Y:S03]  /*128c0*/  BSSY B0, `(.L_x_253) ;  /* 0x000001a000007945 */ /* 0x000fe60003800000 */
[----:B------:R2:W2:Y:S04]  /*128d0*/  LDS.128 R12, [R227+0x6000] ;  /* 0x00600000e30c7984 */ /* 0x0004a80000000c00 */
[----:B---3--:R3:W2:Y:S04]  /*128e0*/  LDS.128 R8, [R227+0xa000] ;  /* 0x00a00000e3087984 */ /* 0x0086a80000000c00 */
        /* <DEDUP_REMOVED lines=23> */
.L_x_254:
[----:B------:R-:W-:Y:S05]  /*12a60*/  BSYNC B0 ;  /* 0x0000000000007941 */ /* 0x000fea0003800000 */
.L_x_253:
        /* <DEDUP_REMOVED lines=27> */
.L_x_211:
        /* <DEDUP_REMOVED lines=11> */
[----:B------:R-:W-:Y:S01]  /*12cd0*/  @UP4 ULDC.64 UR6, c[0x0][0x298] ;  /* 0x0000a60000064ab9 */ /* 0x000fe20000000a00 */
[----:B------:R-:W-:Y:S01]  /*12ce0*/  @!UP4 USHF.R.S32.HI UR12, URZ, 0x1f, UR9 ;  /* 0x0000001f3f0cc899 */ /* 0x000fe20008011409 */
[----:B------:R-:W-:Y:S01]  /*12cf0*/  SHF.R.S32.HI R12, RZ, 0x3, R12 ;  /* 0x00000003ff0c7819 */ /* 0x000fe2000001140c */
[----:B------:R-:W-:Y:S01]  /*12d00*/  @UP4 UIMAD.WIDE.U32 UR10, UR16, UR6, URZ ;  /* 0x00000006100a42a5 */ /* 0x000fe2000f8e003f */
[----:B------:R-:W-:Y:S01]  /*12d10*/  IMAD.IADD R6, R6, 0x1, -R0 ;  /* 0x0000000106067824 */ /* 0x000fe200078e0a00 */
[----:B------:R-:W-:Y:S01]  /*12d20*/  @!UP4 ULDC.64 UR4, c[0x0][0x290] ;  /* 0x0000a4000004cab9 */ /* 0x000fe20000000a00 */
[----:B------:R-:W-:Y:S01]  /*12d30*/  @UP2 UMOV UR20, 0x1 ;  /* 0x0000000100142882 */ /* 0x000fe20000000000 */
[----:B------:R-:W-:Y:S01]  /*12d40*/  @UP4 UIMAD UR7, UR16, UR7, UR11 ;  /* 0x00000007100742a4 */ /* 0x000fe2000f8e020b */
[----:B------:R-:W-:Y:S01]  /*12d50*/  IMAD.SHL.U32 R9, R6, 0x8, RZ ;  /* 0x0000000806097824 */ /* 0x000fe200078e00ff */
[----:B------:R-:W-:Y:S01]  /*12d60*/  @!UP4 UIMAD UR6, UR12, UR4, URZ ;  /* 0x000000040c06c2a4 */ /* 0x000fe2000f8e023f */
[C---:B------:R-:W-:Y:S01]  /*12d70*/  ISETP.GE.AND P1, PT, R12.reuse, UR18, PT ;  /* 0x000000120c007c0c */ /* 0x040fe2000bf26270 */
[----:B------:R-:W-:Y:S01]  /*12d80*/  ULDC.U8 UR11, c[0x0][0x3d8] ;  /* 0x0000f600000b7ab9 */ /* 0x000fe20000000000 */
[----:B------:R-:W-:Y:S01]  /*12d90*/  @!UP4 UIMAD.WIDE.U32 UR12, UR9, UR4, URZ ;  /* 0x00000004090cc2a5 */ /* 0x000fe2000f8e003f */
[--C-:B------:R-:W-:Y:S01]  /*12da0*/  SHF.R.S32.HI R13, RZ, 0x1f, R12.reuse ;  /* 0x0000001fff0d7819 */ /* 0x100fe2000001140c */
[----:B------:R-:W-:Y:S01]  /*12db0*/  UISETP.NE.AND UP0, UPT, UR11, URZ, !UP2 ;  /* 0x0000003f0b00728c */ /* 0x000fe2000d705270 */
[----:B------:R-:W-:Y:S01]  /*12dc0*/  VIADD R5, R12, 0x20 ;  /* 0x000000200c057836 */ /* 0x000fe20000000000 */
[----:B------:R-:W-:Y:S01]  /*12dd0*/  UISETP.NE.AND UP3, UPT, UR11, URZ, UPT ;  /* 0x0000003f0b00728c */ /* 0x000fe2000bf65270 */
[----:B------:R-:W-:Y:S01]  /*12de0*/  ISETP.NE.AND P3, PT, R6, RZ, PT ;  /* 0x000000ff0600720c */ /* 0x000fe20003f65270 */
[----:B------:R-:W-:Y:S01]  /*12df0*/  @!UP4 UIMAD UR6, UR9, UR5, UR6 ;  /* 0x000000050906c2a4 */ /* 0x000fe2000f8e0206 */
[----:B------:R-:W-:Y:S01]  /*12e00*/  IMAD.WIDE R10, R10, 0x80, R12 ;  /* 0x000000800a0a7825 */ /* 0x000fe200078e020c */
[----:B------:R-:W-:Y:S01]  /*12e10*/  UISETP.NE.OR UP3, UPT, UR8, URZ, !UP3 ;  /* 0x0000003f0800728c */ /* 0x000fe2000df65670 */
[----:B------:R-:W-:Y:S01]  /*12e20*/  IADD3 R4, R12, 0x40, RZ ;  /* 0x000000400c047810 */ /* 0x000fe20007ffe0ff */
[----:B------:R-:W-:Y:S01]  /*12e30*/  @!UP2 ULDC UR11, c[0x0][0x270] ;  /* 0x00009c00000baab9 */ /* 0x000fe20000000800 */
[----:B------:R-:W-:Y:S01]  /*12e40*/  @!UP2 ULDC UR8, c[0x0][0x2c4] ;  /* 0x0000b1000008aab9 */ /* 0x000fe20000000800 */
[----:B------:R-:W-:Y:S01]  /*12e50*/  UISETP.NE.OR UP1, UPT, UR16, -0x1, UP3 ;  /* 0xffffffff1000788c */ /* 0x000fe20009f25670 */
[C---:B------:R-:W-:Y:S01]  /*12e60*/  VIADD R8, R9.reuse, 0x40 ;  /* 0x0000004009087836 */ /* 0x040fe20000000000 */
[----:B------:R-:W-:Y:S01]  /*12e70*/  @UP0 ULDC UR8, c[0x0][0x2e4] ;  /* 0x0000b90000080ab9 */ /* 0x000fe20000000800 */
[----:B------:R-:W-:Y:S01]  /*12e80*/  @UP2 ULDC.64 UR4, c[0x0][0x2c0] ;  /* 0x0000b00000042ab9 */ /* 0x000fe20000000a00 */
[----:B------:R-:W-:Y:S01]  /*12e90*/  @!UP2 UIMAD UR20, UR8, UR11, URZ ;  /* 0x0000000b0814a2a4 */ /* 0x000fe2000f8e023f */
[C---:B------:R-:W-:Y:S01]  /*12ea0*/  VIADD R7, R9.reuse, 0x80 ;  /* 0x0000008009077836 */ /* 0x040fe20000000000 */
[----:B------:R-:W-:Y:S01]  /*12eb0*/  @UP2 UIMAD UR14, UR5, UR4, URZ ;  /* 0x00000004050e22a4 */ /* 0x000fe2000f8e023f */
[----:B------:R-:W-:Y:S01]  /*12ec0*/  IADD3 R6, R9, 0xc0, RZ ;  /* 0x000000c009067810 */ /* 0x000fe20007ffe0ff */
[----:B------:R-:W-:Y:S01]  /*12ed0*/  UIMAD UR20, UR9, UR20, URZ ;  /* 0x00000014091472a4 */ /* 0x000fe2000f8e023f */
[----:B------:R-:W-:Y:S01]  /*12ee0*/  ULDC.64 UR4, c[0x0][0x2a0] ;  /* 0x0000a80000047ab9 */ /* 0x000fe20000000a00 */
[----:B------:R-:W-:Y:S01]  /*12ef0*/  @!UP4 UIADD3 UR7, UR13, UR6, URZ ;  /* 0x000000060d07c290 */ /* 0x000fe2000fffe03f */
[----:B------:R-:W-:Y:S01]  /*12f00*/  IMAD.U32 R14, RZ, RZ, UR4 ;  /* 0x00000004ff0e7e24 */ /* 0x000fe2000f8e00ff */
[----:B------:R-:W-:Y:S01]  /*12f10*/  UIMAD UR19, UR19, UR4, URZ ;  /* 0x00000004131372a4 */ /* 0x000fe2000f8e023f */
[----:B------:R-:W-:-:S02]  /*12f20*/  @!UP4 UMOV UR10, UR12 ;  /* 0x0000000c000acc82 */ /* 0x000fc40008000000 */
        /* <DEDUP_REMOVED lines=8> */
[----:B------:R-:W-:Y:S01]  /*12fb0*/  UIMAD UR6, UR27, UR21, URZ ;  /* 0x000000151b0672a4 */ /* 0x000fe2000f8e023f */
[----:B------:R-:W-:Y:S01]  /*12fc0*/  ISETP.GE.AND P0, PT, R5, UR18, PT ;  /* 0x0000001205007c0c */ /* 0x000fe2000bf06270 */
[----:B------:R-:W-:Y:S01]  /*12fd0*/  UIMAD UR14, UR15, UR14, UR20 ;  /* 0x0000000e0f0e72a4 */ /* 0x000fe2000f8e0214 */
[----:B------:R-:W-:Y:S01]  /*12fe0*/  IMAD.WIDE.U32 R14, R14, UR15, R2 ;  /* 0x0000000f0e0e7c25 */ /* 0x000fe2000f8e0002 */
[----:B------:R-:W-:Y:S01]  /*12ff0*/  UIMAD UR5, UR15, UR5, UR19 ;  /* 0x000000050f0572a4 */ /* 0x000fe2000f8e0213 */
[----:B------:R-:W-:Y:S01]  /*13000*/  @!UP3 UMOV UR22, UR16 ;  /* 0x000000100016bc82 */ /* 0x000fe20008000000 */
[----:B------:R-:W-:Y:S01]  /*13010*/  UMOV UR23, URZ ;  /* 0x0000003f00177c82 */ /* 0x000fe20008000000 */
        /* <DEDUP_REMOVED lines=25> */
.L_x_256:
[----:B------:R-:W-:Y:S05]  /*131b0*/  BSYNC B0 ;  /* 0x0000000000007941 */ /* 0x000fea0003800000 */
.L_x_255:
        /* <DEDUP_REMOVED lines=25> */
.L_x_258:
[----:B------:R-:W-:Y:S05]  /*13350*/  BSYNC B0 ;  /* 0x0000000000007941 */ /* 0x000fea0003800000 */
.L_x_257:
        /* <DEDUP_REMOVED lines=24> */
.L_x_260:
[----:B------:R-:W-:Y:S05]  /*134e0*/  BSYNC B0 ;  /* 0x0000000000007941 */ /* 0x000fea0003800000 */
.L_x_259:
        /* <DEDUP_REMOVED lines=12> */
[----:B------:R-:W-:Y:S01]  /*135b0*/  IMAD.MOV.U32 R11, RZ, RZ, R17 ;  /* 0x000000ffff0b7224 */ /* 0x000fe200078e0011 */
[----:B------:R-:W-:Y:S01]  /*135c0*/  ISETP.GE.AND P2, PT, R8, UR7, PT ;  /* 0x0000000708007c0c */ /* 0x000fe2000bf46270 */
[----:B------:R-:W-:Y:S02]  /*135d0*/  IMAD R3, R3, UR4, RZ ;  /* 0x0000000403037c24 */ /* 0x000fe4000f8e02ff */
[----:B------:R-:W-:-:S04]  /*135e0*/  IMAD.WIDE.U32 R10, R2, UR4, R10 ;  /* 0x00000004020a7c25 */ /* 0x000fc8000f8e000a */
        /* <DEDUP_REMOVED lines=11> */
.L_x_262:
[----:B------:R-:W-:Y:S05]  /*136a0*/  BSYNC B0 ;  /* 0x0000000000007941 */ /* 0x000fea0003800000 */
.L_x_261:
        /* <DEDUP_REMOVED lines=10> */
.L_x_264:
[----:B------:R-:W-:Y:S05]  /*13750*/  BSYNC B0 ;  /* 0x0000000000007941 */ /* 0x000fea0003800000 */
.L_x_263:
        /* <DEDUP_REMOVED lines=10> */
.L_x_266:
[----:B------:R-:W-:Y:S05]  /*13800*/  BSYNC B0 ;  /* 0x0000000000007941 */ /* 0x000fea0003800000 */
.L_x_265:
        /* <DEDUP_REMOVED lines=10> */
.L_x_268:
[----:B------:R-:W-:Y:S05]  /*138b0*/  BSYNC B0 ;  /* 0x0000000000007941 */ /* 0x000fea0003800000 */
.L_x_267:
[----:B------:R-:W-:Y:S05]  /*138c0*/  @P3 EXIT ;  /* 0x000000000000394d */ /* 0x000fea0003800000 */
[----:B------:R-:W-:Y:S01]  /*138d0*/  IMAD R0, R0, UR21, RZ ;  /* 0x0000001500007c24 */ /* 0x000fe2000f8e02ff */
[----:B------:R-:W-:-:S04]  /*138e0*/  ULDC.64 UR4, c[0x0][0x2b0] ;  /* 0x0000ac0000047ab9 */ /* 0x000fc80000000a00 */
[----:B----4-:R-:W-:-:S04]  /*138f0*/  IADD3 R2, P0, R0, UR6, RZ ;  /* 0x0000000600027c10 */ /* 0x010fc8000ff1e0ff */
[----:B------:R-:W-:Y:S02]  /*13900*/  LEA.HI.X.SX32 R0, R0, UR22, 0x1, P0 ;  /* 0x0000001600007c11 */ /* 0x000fe400080f0eff */
[----:B------:R-:W-:-:S04]  /*13910*/  LEA R4, P0, R2, UR4, 0x2 ;  /* 0x0000000402047c11 */ /* 0x000fc8000f8010ff */
[----:B------:R-:W-:Y:S01]  /*13920*/  LEA.HI.X R5, R2, UR5, R0, 0x2, P0 ;  /* 0x0000000502057c11 */ /* 0x000fe200080f1400 */
[----:B------:R-:W-:-:S05]  /*13930*/  IMAD.MOV.U32 R0, RZ, RZ, 0x7f800000 ;  /* 0x7f800000ff007424 */ /* 0x000fca00078e00ff */
[----:B------:R-:W-:Y:S01]  /*13940*/  STG.E desc[UR30][R4.64], R0 ;  /* 0x0000000004007986 */ /* 0x000fe2000c10191e */
[----:B------:R-:W-:Y:S05]  /*13950*/  EXIT ;  /* 0x000000000000794d */ /* 0x000fea0003800000 */
.L_x_269:
        /* <DEDUP_REMOVED lines=10> */
.L_x_1261:


//--------------------- .text._ZN5flash16flash_fwd_kernelI23Flash_fwd_kernel_traitsILi256ELi128ELi64ELi8ELb0ELb0EN7cutlass10bfloat16_tE19Flash_kernel_traitsILi256ELi128ELi64ELi8ES3_EELb0ELb1ELb0ELb1ELb0ELb0ELb0ELb0EEEvNS_16Flash_fwd_paramsE --------------------------
	.section	.text._ZN5flash16flash_fwd_kernelI23Flash_fwd_kernel_traitsILi256ELi128ELi64ELi8ELb0ELb0EN7cutlass10bfloat16_tE19Flash_kernel_traitsILi256ELi128ELi64ELi8ES3_EELb0ELb1ELb0ELb1ELb0ELb0ELb0ELb0EEEvNS_16Flash_fwd_paramsE,"ax",@progbits
	.align	128
        .global         _ZN5flash16flash_fwd_kernelI23Flash_fwd_kernel_traitsILi256ELi128ELi64ELi8ELb0ELb0EN7cutlass10bfloat16_tE19Flash_kernel_traitsILi256ELi128ELi64ELi8ES3_EELb0ELb1ELb0ELb1ELb0ELb0ELb0ELb0EEEvNS_16Flash_fwd_paramsE
        .type           _ZN5flash16flash_fwd_kernelI23Flash_fwd_kernel_traitsILi256ELi128ELi64ELi8ELb0ELb0EN7cutlass10bfloat16_tE19Flash_kernel_traitsILi256ELi128ELi64ELi8ES3_EELb0ELb1ELb0ELb1ELb0ELb0ELb0ELb0EEEvNS_16Flash_fwd_paramsE,@function
        .size           _ZN5flash16flash_fwd_kernelI23Flash_fwd_kernel_traitsILi256ELi128ELi64ELi8ELb0ELb0EN7cutlass10bfloat16_tE19Flash_kernel_traitsILi256ELi128ELi64ELi8ES3_EELb0ELb1ELb0ELb1ELb0ELb0ELb0ELb0EEEvNS_16Flash_fwd_paramsE,(.L_x_1262 - _ZN5flash16flash_fwd_kernelI23Flash_fwd_kernel_traitsILi256ELi128ELi64ELi8ELb0ELb0EN7cutlass10bfloat16_tE19Flash_kernel_traitsILi256ELi128ELi64ELi8ES3_EELb0ELb1ELb0ELb1ELb0ELb0ELb0ELb0EEEvNS_16Flash_fwd_paramsE)
        .other          _ZN5flash16flash_fwd_kernelI23Flash_fwd_kernel_traitsILi256ELi128ELi64ELi8ELb0ELb0EN7cutlass10bfloat16_tE19Flash_kernel_traitsILi256ELi128ELi64ELi8ES3_EELb0ELb1ELb0ELb1ELb0ELb0ELb0ELb0EEEvNS_16Flash_fwd_paramsE,@"STO_CUDA_ENTRY STV_DEFAULT"
_ZN5flash16flash_fwd_kernelI23Flash_fwd_kernel_traitsILi256ELi128ELi64ELi8ELb0ELb0EN7cutlass10bfloat16_tE19Flash_kernel_traitsILi256ELi128ELi64ELi8ES3_EELb0ELb1ELb0ELb1ELb0ELb0ELb0ELb0EEEvNS_16Flash_fwd_paramsE:
.text._ZN5flash16flash_fwd_kernelI23Flash_fwd_kernel_traitsILi256ELi128ELi64ELi8ELb0ELb0EN7cutlass10bfloat16_tE19Flash_kernel_traitsILi256ELi128ELi64ELi8ES3_EELb0ELb1ELb0ELb1ELb0ELb0ELb0ELb0EEEvNS_16Flash_fwd_paramsE:
[----:B------:R-:W1:Y:S08]  /*0000*/  LDC R1, c[0x0][0x28] ;  /* 0x00000a00ff017b82 */ /* 0x000e700000000800 */
[----:B------:R-:W2:Y:S01]  /*0010*/  S2UR UR33, SR_CTAID.Y ;  /* 0x00000000002179c3 */ /* 0x000ea20000002600 */
[----:B------:R-:W-:Y:S01]  /*0020*/  ULDC.64 UR4, c[0x0][0x300] ;  /* 0x0000c00000047ab9 */ /* 0x000fe20000000a00 */
[----:B------:R-:W-:Y:S01]  /*0030*/  ULDC.64 UR6, c[0x0][0x2f0] ;  /* 0x0000bc0000067ab9 */ /* 0x000fe20000000a00 */
[----:B------:R-:W-:Y:S01]  /*0040*/  UISETP.NE.U32.AND UP1, UPT, UR4, URZ, UPT ;  /* 0x0000003f0400728c */ /* 0x000fe2000bf25070 */
[----:B-1----:R-:W-:Y:S01]  /*0050*/  VIADD R1, R1, 0xffffff80 ;  /* 0xffffff8001017836 */ /* 0x002fe20000000000 */
[----:B------:R-:W-:-:S02]  /*0060*/  UISETP.NE.U32.AND UP2, UPT, UR6, URZ, UPT ;  /* 0x0000003f0600728c */ /* 0x000fc4000bf45070 */
[----:B------:R-:W-:Y:S01]  /*0070*/  UISETP.NE.AND.EX UP1, UPT, UR5, URZ, UPT, UP1 ;  /* 0x0000003f0500728c */ /* 0x000fe2000bf25310 */
[----:B------:R-:W-:Y:S01]  /*0080*/  ULDC.64 UR8, c[0x0][0x2f0] ;  /* 0x0000bc0000087ab9 */ /* 0x000fe20000000a00 */
[----:B------:R-:W-:Y:S01]  /*0090*/  UISETP.NE.AND.EX UP2, UPT, UR7, URZ, UPT, UP2 ;  /* 0x0000003f0700728c */ /* 0x000fe2000bf45320 */
[----:B------:R-:W-:-:S03]  /*00a0*/  ULDC.U8 UR6, c[0x0][0x3c2] ;  /* 0x0000f08000067ab9 */ /* 0x000fc60000000000 */
[----:B------:R-:W-:Y:S01]  /*00b0*/  PLOP3.LUT P0, PT, PT, PT, UP1, 0x80, 0x0 ;  /* 0x000000000000781c */ /* 0x000fe20003f0f018 */
[----:B------:R-:W-:Y:S01]  /*00c0*/  ULDC.64 UR4, c[0x0][0x2f8] ;  /* 0x0000be0000047ab9 */ /* 0x000fe20000000a00 */
[----:B------:R-:W-:Y:S01]  /*00d0*/  UISETP.NE.AND UP3, UPT, UR6, URZ, UPT ;  /* 0x0000003f0600728c */ /* 0x000fe2000bf65270 */
[----:B------:R-:W-:Y:S01]  /*00e0*/  PLOP3.LUT P2, PT, PT, PT, UP2, 0x80, 0x0 ;  /* 0x000000000000781c */ /* 0x000fe20003f4f028 */
[----:B------:R-:W-:Y:S01]  /*00f0*/  UISETP.EQ.U32.AND UP0, UPT, UR4, URZ, UPT ;  /* 0x0000003f0400728c */ /* 0x000fe2000bf02070 */
[----:B------:R-:W-:Y:S01]  /*0100*/  ULDC.64 UR30, c[0x0][0x208] ;  /* 0x00008200001e7ab9 */ /* 0x000fe20000000a00 */
[----:B------:R-:W-:Y:S02]  /*0110*/  ULDC.64 UR6, c[0x0][0x2f8] ;  /* 0x0000be0000067ab9 */ /* 0x000fe40000000a00 */
[----:B------:R-:W-:Y:S02]  /*0120*/  UISETP.EQ.OR.EX UP0, UPT, UR5, URZ, !UP3, UP0 ;  /* 0x0000003f0500728c */ /* 0x000fe4000df02700 */
[----:B--2---:R-:W-:-:S06]  /*0130*/  UIMAD.WIDE UR8, UR33, 0x4, UR8 ;  /* 0x00000004210878a5 */ /* 0x004fcc000f8e0208 */
[----:B------:R-:W-:Y:S02]  /*0140*/  IMAD.U32 R2, RZ, RZ, UR8 ;  /* 0x00000008ff027e24 */ /* 0x000fe4000f8e00ff */
[----:B------:R-:W-:Y:S01]  /*0150*/  IMAD.U32 R3, RZ, RZ, UR9 ;  /* 0x00000009ff037e24 */ /* 0x000fe2000f8e00ff */
[----:B------:R-:W-:Y:S02]  /*0160*/  @UP1 ULDC.64 UR8, c[0x0][0x300] ;  /* 0x0000c00000081ab9 */ /* 0x000fe40000000a00 */
[----:B------:R-:W-:Y:S02]  /*0170*/  @UP1 UIMAD.WIDE UR8, UR33, 0x4, UR8 ;  /* 0x00000004210818a5 */ /* 0x000fe4000f8e0208 */
[----:B------:R-:W2:Y:S04]  /*0180*/  @P2 LDG.E R7, desc[UR30][R2.64] ;  /* 0x0000001e02072981 */ /* 0x000ea8000c1e1900 */
[----:B------:R-:W-:Y:S01]  /*0190*/  IMAD.U32 R4, RZ, RZ, UR8 ;  /* 0x00000008ff047e24 */ /* 0x000fe2000f8e00ff */
[----:B------:R1:W3:Y:S01]  /*01a0*/  @P2 LDG.E R6, desc[UR30][R2.64+0x4] ;  /* 0x0000041e02062981 */ /* 0x0002e2000c1e1900 */
[----:B------:R-:W-:Y:S01]  /*01b0*/  IMAD.U32 R5, RZ, RZ, UR9 ;  /* 0x00000009ff057e24 */ /* 0x000fe2000f8e00ff */
[----:B------:R-:W-:Y:S01]  /*01c0*/  PLOP3.LUT P1, PT, PT, PT, UP0, 0x80, 0x0 ;  /* 0x000000000000781c */ /* 0x000fe20003f2f008 */
[----:B------:R-:W-:-:S03]  /*01d0*/  UIMAD.WIDE UR6, UR33, 0x4, UR6 ;  /* 0x00000004210678a5 */ /* 0x000fc6000f8e0206 */
[----:B------:R-:W4:Y:S03]  /*01e0*/  @P0 LDG.E R4, desc[UR30][R4.64] ;  /* 0x0000001e04040981 */ /* 0x000f26000c1e1900 */
[----:B-1----:R-:W-:Y:S02]  /*01f0*/  IMAD.U32 R2, RZ, RZ, UR6 ;  /* 0x00000006ff027e24 */ /* 0x002fe4000f8e00ff */
[----:B------:R-:W-:-:S05]  /*0200*/  IMAD.U32 R3, RZ, RZ, UR7 ;  /* 0x00000007ff037e24 */ /* 0x000fca000f8e00ff */
[----:B------:R-:W5:Y:S01]  /*0210*/  @!P1 LDG.E R0, desc[UR30][R2.64] ;  /* 0x0000001e02009981 */ /* 0x000f62000c1e1900 */
[----:B------:R-:W-:Y:S01]  /*0220*/  UMOV UR17, 0xffffffff ;  /* 0xffffffff00117882 */ /* 0x000fe20000000000 */
[----:B------:R-:W-:Y:S01]  /*0230*/  UMOV UR10, URZ ;  /* 0x0000003f000a7c82 */ /* 0x000fe20008000000 */
        /* <DEDUP_REMOVED lines=8> */
[----:B------:R-:W-:-:S07]  /*02c0*/  @UP2 UIADD3 UR19, UR19, -UR17, URZ ;  /* 0x8000001113132290 */ /* 0x000fce000fffe03f */
[----:B------:R-:W-:Y:S01]  /*02d0*/  @!UP2 ULDC UR19, c[0x0][0x2c4] ;  /* 0x0000b1000013aab9 */ /* 0x000fe20000000800 */
[----:B-----5:R-:W-:Y:S01]  /*02e0*/  @!P1 R2UR UR6, R0 ;  /* 0x00000000000692ca */ /* 0x020fe200000e0000 */
[----:B-1----:R-:W-:-:S14]  /*02f0*/  @!P0 BRA `(.L_x_270) ;  /* 0x00000000001c8947 */ /* 0x002fdc0003800000 */
[----:B------:R-:W-:-:S13]  /*0300*/  PLOP3.LUT P0, PT, PT, PT, UP3, 0x80, 0x0 ;  /* 0x000000000000781c */ /* 0x000fda0003f0f038 */
[----:B------:R-:W2:Y:S04]  /*0310*/  @P0 LDG.E R0, desc[UR30][R2.64+0x4] ;  /* 0x0000041e02000981 */ /* 0x000ea8000c1e1900 */
[----:B------:R-:W3:Y:S01]  /*0320*/  @!P0 LDG.E R2, desc[UR30][R2.64] ;  /* 0x0000001e02028981 */ /* 0x000ee2000c1e1900 */
[----:B--2---:R-:W-:-:S13]  /*0330*/  @P0 R2UR UR7, R0 ;  /* 0x00000000000702ca */ /* 0x004fda00000e0000 */
[----:B------:R-:W-:-:S07]  /*0340*/  @UP3 UIADD3 UR7, UR7, -UR6, URZ ;  /* 0x8000000607073290 */ /* 0x000fce000fffe03f */
[----:B---3--:R-:W-:Y:S01]  /*0350*/  @!P0 R2UR UR7, R2 ;  /* 0x00000000020782ca */ /* 0x008fe200000e0000 */
[----:B------:R-:W-:-:S14]  /*0360*/  BRA `(.L_x_271) ;  /* 0x0000000000047947 */ /* 0x000fdc0003800000 */
.L_x_270:
[----:B------:R-:W-:-:S05]  /*0370*/  ULDC UR7, c[0x0][0x2c8] ;  /* 0x0000b20000077ab9 */ /* 0x000fca0000000800 */
.L_x_271:
        /* <DEDUP_REMOVED lines=70> */
.L_x_273:
[----:B------:R-:W-:Y:S01]  /*07e0*/  ULDC UR4, c[0x0][0x278] ;  /* 0x00009e0000047ab9 */ /* 0x000fe20000000800 */
[----:B------:R-:W1:Y:S01]  /*07f0*/  S2R R2, SR_CTAID.Z ;  /* 0x0000000000027919 */ /* 0x000e620000002700 */
[----:B------:R-:W-:Y:S01]  /*0800*/  IMAD.U32 R0, RZ, RZ, UR4 ;  /* 0x00000004ff007e24 */ /* 0x000fe2000f8e00ff */
[----:B------:R-:W-:Y:S01]  /*0810*/  UMOV UR14, URZ ;  /* 0x0000003f000e7c82 */ /* 0x000fe20008000000 */
[----:B------:R-:W-:Y:S01]  /*0820*/  SHF.R.S32.HI R24, RZ, 0x1f, R107 ;  /* 0x0000001fff187819 */ /* 0x000fe2000001146b */
[----:B------:R-:W-:Y:S02]  /*0830*/  UIADD3 UR16, -UR27, UR19, URZ ;  /* 0x000000131b107290 */ /* 0x000fe4000fffe13f */
[----:B------:R-:W-:Y:S02]  /*0840*/  IABS R0, R0 ;  /* 0x0000000000007213 */ /* 0x000fe40000000000 */
[----:B------:R-:W-:Y:S02]  /*0850*/  LEA.HI R6, R24, R107, RZ, 0x6 ;  /* 0x0000006b18067211 */ /* 0x000fe400078f30ff */
[----:B------:R-:W-:-:S03]  /*0860*/  R2UR UR7, R0 ;  /* 0x00000000000772ca */ /* 0x000fc600000e0000 */
[----:B------:R-:W-:-:S10]  /*0870*/  IMAD.SHL.U32 R6, R6, 0x8, RZ ;  /* 0x0000000806067824 */ /* 0x000fd400078e00ff */
[----:B------:R-:W2:Y:S08]  /*0880*/  I2F.RP R0, UR7 ;  /* 0x0000000700007d06 */ /* 0x000eb00008209400 */
[----:B--2---:R-:W2:Y:S02]  /*0890*/  MUFU.RCP R0, R0 ;  /* 0x0000000000007308 */ /* 0x004ea40000001000 */
[----:B--2---:R-:W-:-:S06]  /*08a0*/  VIADD R0, R0, 0xffffffe ;  /* 0x0ffffffe00007836 */ /* 0x004fcc0000000000 */
[----:B------:R-:W2:Y:S02]  /*08b0*/  F2I.FTZ.U32.TRUNC.NTZ R0, R0 ;  /* 0x0000000000007305 */ /* 0x000ea4000021f000 */
[----:B--2---:R-:W-:Y:S02]  /*08c0*/  R2UR UR15, R0 ;  /* 0x00000000000f72ca */ /* 0x004fe400000e0000 */
[----:B-1----:R-:W-:Y:S02]  /*08d0*/  IABS R0, R2 ;  /* 0x0000000200007213 */ /* 0x002fe40000000000 */
[----:B------:R-:W-:Y:S02]  /*08e0*/  LEA.HI R2, R24, R107, RZ, 0x3 ;  /* 0x0000006b18027211 */ /* 0x000fe400078f18ff */
[----:B------:R-:W-:Y:S02]  /*08f0*/  R2UR UR5, R0 ;  /* 0x00000000000572ca */ /* 0x000fe400000e0000 */
[----:B------:R-:W-:-:S02]  /*0900*/  LOP3.LUT R0, R2, 0xfffffff8, RZ, 0xc0, !PT ;  /* 0xfffffff802007812 */ /* 0x000fc400078ec0ff */
[----:B------:R-:W-:-:S03]  /*0910*/  SHF.R.S32.HI R234, RZ, 0x3, R2 ;  /* 0x00000003ffea7819 */ /* 0x000fc60000011402 */
[----:B------:R-:W-:Y:S01]  /*0920*/  UIADD3 UR11, URZ, -UR15, URZ ;  /* 0x8000000f3f0b7290 */ /* 0x000fe2000fffe03f */
[----:B------:R-:W-:Y:S02]  /*0930*/  IMAD.IADD R28, R107, 0x1, -R0 ;  /* 0x000000016b1c7824 */ /* 0x000fe400078e0a00 */
[C---:B------:R-:W-:Y:S01]  /*0940*/  IMAD.SHL.U32 R0, R234.reuse, 0x40, RZ ;  /* 0x00000040ea007824 */ /* 0x040fe200078e00ff */
[----:B------:R-:W-:Y:S01]  /*0950*/  UIMAD UR11, UR11, UR7, URZ ;  /* 0x000000070b0b72a4 */ /* 0x000fe2000f8e023f */
[----:B------:R-:W-:Y:S02]  /*0960*/  VIADD R2, R234, 0x40 ;  /* 0x00000040ea027836 */ /* 0x000fe40000000000 */
[----:B------:R-:W-:Y:S01]  /*0970*/  IMAD.SHL.U32 R168, R28, 0x8, RZ ;  /* 0x000000081ca87824 */ /* 0x000fe200078e00ff */
[----:B------:R-:W-:Y:S01]  /*0980*/  UIMAD.WIDE.U32 UR14, UR15, UR11, UR14 ;  /* 0x0000000b0f0e72a5 */ /* 0x000fe2000f8e000e */
[----:B------:R-:W-:Y:S02]  /*0990*/  LOP3.LUT R0, R0, 0x1c0, RZ, 0xc0, !PT ;  /* 0x000001c000007812 */ /* 0x000fe400078ec0ff */
[----:B------:R-:W-:-:S02]  /*09a0*/  ISETP.GE.AND P4, PT, R2, UR16, PT ;  /* 0x0000001002007c0c */ /* 0x000fc4000bf86270 */
[----:B------:R-:W-:Y:S02]  /*09b0*/  LOP3.LUT R2, R0, 0x38, R168, 0xf8, !PT ;  /* 0x0000003800027812 */ /* 0x000fe400078ef8a8 */
[----:B------:R-:W-:Y:S01]  /*09c0*/  UMOV UR11, UR15 ;  /* 0x0000000f000b7c82 */ /* 0x000fe20008000000 */
[----:B------:R-:W-:Y:S01]  /*09d0*/  SHF.R.U32.HI R0, RZ, 0x3, R0 ;  /* 0x00000003ff007819 */ /* 0x000fe20000011600 */
[----:B------:R-:W-:Y:S01]  /*09e0*/  UIMAD.WIDE.U32 UR14, UR11, UR5, URZ ;  /* 0x000000050b0e72a5 */ /* 0x000fe2000f8e003f */
[----:B------:R-:W-:Y:S02]  /*09f0*/  SHF.R.S32.HI R169, RZ, 0x1f, R168 ;  /* 0x0000001fffa97819 */ /* 0x000fe400000114a8 */
[----:B------:R-:W-:-:S04]  /*0a00*/  LOP3.LUT R5, R2, R0, RZ, 0x3c, !PT ;  /* 0x0000000002057212 */ /* 0x000fc800078e3cff */
[----:B------:R-:W-:Y:S02]  /*0a10*/  UMOV UR21, UR15 ;  /* 0x0000000f00157c82 */ /* 0x000fe40008000000 */
[----:B------:R-:W-:-:S04]  /*0a20*/  UIADD3 UR11, -UR21, URZ, URZ ;  /* 0x0000003f150b7290 */ /* 0x000fc8000fffe13f */
[----:B------:R-:W-:Y:S02]  /*0a30*/  UIMAD UR5, UR7, UR11, UR5 ;  /* 0x0000000b070572a4 */ /* 0x000fe4000f8e0205 */
[----:B------:R-:W-:Y:S02]  /*0a40*/  @UP0 UIADD3 UR11, UR10, UR6, URZ ;  /* 0x000000060a0b0290 */ /* 0x000fe4000fffe03f */
[----:B------:R-:W-:-:S11]  /*0a50*/  UISETP.GT.U32.AND UP1, UPT, UR7, UR5, UPT ;  /* 0x000000050700728c */ /* 0x000fd6000bf24070 */
[----:B------:R-:W-:Y:S02]  /*0a60*/  @!UP1 UIADD3 UR5, UR5, -UR7, URZ ;  /* 0x8000000705059290 */ /* 0x000fe4000fffe03f */
[----:B------:R-:W-:Y:S02]  /*0a70*/  @!UP1 UIADD3 UR21, UR21, 0x1, URZ ;  /* 0x0000000115159890 */ /* 0x000fe4000fffe03f */
[----:B------:R-:W-:Y:S02]  /*0a80*/  UISETP.GE.U32.AND UP2, UPT, UR5, UR7, UPT ;  /* 0x000000070500728c */ /* 0x000fe4000bf46070 */
[----:B------:R-:W-:Y:S01]  /*0a90*/  ULOP3.LUT UR5, UR34, UR4, URZ, 0x3c, !UPT ;  /* 0x0000000422057292 */ /* 0x000fe2000f8e3c3f */
[----:B------:R-:W-:-:S03]  /*0aa0*/  @UP0 ULDC.64 UR6, c[0x0][0x250] ;  /* 0x0000940000060ab9 */ /* 0x000fc60000000a00 */
[----:B------:R-:W-:Y:S02]  /*0ab0*/  UISETP.GE.AND UP1, UPT, UR5, URZ, UPT ;  /* 0x0000003f0500728c */ /* 0x000fe4000bf26270 */
[----:B------:R-:W-:Y:S02]  /*0ac0*/  @UP0 UIMAD.WIDE.U32 UR14, UR11, UR6, URZ ;  /* 0x000000060b0e02a5 */ /* 0x000fe4000f8e003f */
[----:B------:R-:W-:Y:S02]  /*0ad0*/  @UP0 UIMAD UR11, UR11, UR7, URZ ;  /* 0x000000070b0b02a4 */ /* 0x000fe4000f8e023f */
[----:B------:R-:W-:Y:S02]  /*0ae0*/  @UP2 UIADD3 UR21, UR21, 0x1, URZ ;  /* 0x0000000115152890 */ /* 0x000fe4000fffe03f */
[----:B------:R-:W-:Y:S01]  /*0af0*/  UISETP.NE.AND UP2, UPT, UR4, URZ, UPT ;  /* 0x0000003f0400728c */ /* 0x000fe2000bf45270 */
[----:B------:R-:W-:Y:S02]  /*0b00*/  @UP0 UMOV UR28, UR14 ;  /* 0x0000000e001c0c82 */ /* 0x000fe40008000000 */
[----:B------:R-:W-:-:S02]  /*0b10*/  @!UP1 UIADD3 UR21, -UR21, URZ, URZ ;  /* 0x0000003f15159290 */ /* 0x000fc4000fffe13f */
[----:B------:R-:W-:Y:S02]  /*0b20*/  USHF.R.S32.HI UR5, URZ, 0x1f, UR34 ;  /* 0x0000001f3f057899 */ /* 0x000fe40008011422 */
[----:B------:R-:W-:-:S04]  /*0b30*/  @UP0 UIADD3 UR25, UR15, UR11, URZ ;  /* 0x0000000b0f190290 */ /* 0x000fc8000fffe03f */
        /* <DEDUP_REMOVED lines=16> */
.L_x_274:
[----:B------:R-:W-:Y:S01]  /*0c40*/  ULDC.64 UR10, c[0x0][0x258] ;  /* 0x00009600000a7ab9 */ /* 0x000fe20000000a00 */
[C---:B------:R-:W-:Y:S01]  /*0c50*/  IADD3 R2, P0, R168.reuse, UR20, RZ ;  /* 0x00000014a8027c10 */ /* 0x040fe2000ff1e0ff */
[----:B------:R-:W1:Y:S01]  /*0c60*/  S2UR UR4, SR_CgaCtaId ;  /* 0x00000000000479c3 */ /* 0x000e620000008800 */
[----:B------:R-:W-:Y:S01]  /*0c70*/  UIMAD UR15, UR5, UR10, URZ ;  /* 0x0000000a050f72a4 */ /* 0x000fe2000f8e023f */
[----:B------:R-:W-:Y:S01]  /*0c80*/  IMAD.U32 R0, RZ, RZ, UR10 ;  /* 0x0000000aff007e24 */ /* 0x000fe2000f8e00ff */
[----:B------:R-:W-:Y:S01]  /*0c90*/  IADD3.X R3, R169, UR12, RZ, P0, !PT ;  /* 0x0000000ca9037c10 */ /* 0x000fe200087fe4ff */
[C---:B------:R-:W-:Y:S01]  /*0ca0*/  VIADD R111, R168.reuse, 0x40 ;  /* 0x00000040a86f7836 */ /* 0x040fe20000000000 */
[----:B------:R-:W-:Y:S01]  /*0cb0*/  UIMAD UR15, UR34, UR11, UR15 ;  /* 0x0000000b220f72a4 */ /* 0x000fe2000f8e020f */
[----:B------:R-:W-:Y:S01]  /*0cc0*/  VIADD R110, R168, 0xc0 ;  /* 0x000000c0a86e7836 */ /* 0x000fe20000000000 */
[----:B------:R-:W-:Y:S01]  /*0cd0*/  ULDC.64 UR12, c[0x0][0x260] ;  /* 0x00009800000c7ab9 */ /* 0x000fe20000000a00 */
[----:B------:R-:W-:Y:S01]  /*0ce0*/  ULDC.64 UR10, c[0x0][0x268] ;  /* 0x00009a00000a7ab9 */ /* 0x000fe20000000a00 */
[----:B------:R-:W-:Y:S01]  /*0cf0*/  MOV R26, UR12 ;  /* 0x0000000c001a7c02 */ /* 0x000fe20008000f00 */
[----:B------:R-:W-:Y:S01]  /*0d00*/  IMAD.U32 R25, RZ, RZ, UR10 ;  /* 0x0000000aff197e24 */ /* 0x000fe2000f8e00ff */
[----:B------:R2:W-:Y:S01]  /*0d10*/  STL [R1+0x8], R111 ;  /* 0x0000086f01007387 */ /* 0x0005e20000100800 */
[----:B------:R-:W-:Y:S01]  /*0d20*/  ISETP.GE.AND P0, PT, R234, UR16, PT ;  /* 0x00000010ea007c0c */ /* 0x000fe2000bf06270 */
[----:B------:R-:W-:Y:S01]  /*0d30*/  UMOV UR35, 0x400 ;  /* 0x0000040000237882 */ /* 0x000fe20000000000 */
[----:B------:R-:W-:Y:S01]  /*0d40*/  IMAD.WIDE.U32 R14, R0, UR34, R2 ;  /* 0x00000022000e7c25 */ /* 0x000fe2000f8e0002 */
[----:B------:R2:W-:Y:S01]  /*0d50*/  STL [R1+0xc], R110 ;  /* 0x00000c6e01007387 */ /* 0x0005e20000100800 */
[----:B------:R-:W-:Y:S01]  /*0d60*/  UIMAD UR32, UR14, UR12, URZ ;  /* 0x0000000c0e2072a4 */ /* 0x000fe2000f8e023f */
[----:B------:R-:W-:Y:S01]  /*0d70*/  SHF.R.S32.HI R235, RZ, 0x1f, R234 ;  /* 0x0000001fffeb7819 */ /* 0x000fe200000114ea */
[----:B------:R-:W-:Y:S01]  /*0d80*/  VIADD R4, R234, 0x60 ;  /* 0x00000060ea047836 */ /* 0x000fe20000000000 */
[----:B------:R2:W-:Y:S01]  /*0d90*/  STL [R1+0x38], R26 ;  /* 0x0000381a01007387 */ /* 0x0005e20000100800 */
[----:B------:R-:W-:Y:S01]  /*0da0*/  MOV R0, UR18 ;  /* 0x0000001200007c02 */ /* 0x000fe20008000f00 */
[----:B------:R-:W-:Y:S01]  /*0db0*/  UIADD3 UR20, UR22, -0x1, URZ ;  /* 0xffffffff16147890 */ /* 0x000fe2000fffe03f */
[----:B------:R-:W-:Y:S01]  /*0dc0*/  LOP3.LUT R5, R5, 0xfffffe00, R6, 0xf8, !PT ;  /* 0xfffffe0005057812 */ /* 0x000fe200078ef806 */
[----:B------:R2:W-:Y:S01]  /*0dd0*/  STL [R1+0x3c], R25 ;  /* 0x00003c1901007387 */ /* 0x0005e20000100800 */
[----:B-1----:R-:W-:Y:S01]  /*0de0*/  ULEA UR4, UR4, UR35, 0x18 ;  /* 0x0000002304047291 */ /* 0x002fe2000f8ec03f */
[----:B------:R-:W-:Y:S01]  /*0df0*/  IADD3 R13, R15, UR15, RZ ;  /* 0x0000000f0f0d7c10 */ /* 0x000fe2000fffe0ff */
[----:B------:R-:W-:Y:S01]  /*0e00*/  UIMAD UR35, UR14, UR10, URZ ;  /* 0x0000000a0e2372a4 */ /* 0x000fe2000f8e023f */
[----:B------:R-:W-:Y:S01]  /*0e10*/  BSSY B0, `(.L_x_275) ;  /* 0x0000036000007945 */ /* 0x000fe20003800000 */
[----:B------:R-:W-:Y:S01]  /*0e20*/  UIMAD UR32, UR21, UR13, UR32 ;  /* 0x0000000d152072a4 */ /* 0x000fe2000f8e0220 */
[----:B------:R-:W-:Y:S01]  /*0e30*/  ISETP.GE.AND P5, PT, R4, UR16, PT ;  /* 0x0000001004007c0c */ /* 0x000fe2000bfa6270 */
[----:B------:R-:W-:Y:S01]  /*0e40*/  UIMAD UR35, UR21, UR11, UR35 ;  /* 0x0000000b152372a4 */ /* 0x000fe2000f8e0223 */
[----:B------:R-:W-:Y:S01]  /*0e50*/  VIADD R23, R234, 0x20 ;  /* 0x00000020ea177836 */ /* 0x000fe20000000000 */
[----:B------:R-:W-:Y:S01]  /*0e60*/  IADD3 R252, R168, 0x80, RZ ;  /* 0x00000080a8fc7810 */ /* 0x000fe20007ffe0ff */
[----:B------:R-:W-:Y:S01]  /*0e70*/  IMAD.WIDE R10, R0, 0x80, R234 ;  /* 0x00000080000a7825 */ /* 0x000fe200078e02ea */
[----:B------:R-:W-:-:S03]  /*0e80*/  LEA R230, R5, UR4, 0x1 ;  /* 0x0000000405e67c11 */ /* 0x000fc6000f8e08ff */
[----:B------:R-:W-:Y:S01]  /*0e90*/  IMAD.WIDE.U32 R20, R234, UR8, R168 ;  /* 0x00000008ea147c25 */ /* 0x000fe2000f8e00a8 */
        /* <DEDUP_REMOVED lines=13> */
[----:B------:R-:W4:Y:S08]  /*0f70*/  @!P6 LDC.64 R6, c[0x0][0x210] ;  /* 0x00008400ff06eb82 */ /* 0x000f300000000a00 */
[----:B------:R-:W5:Y:S01]  /*0f80*/  @!P2 LDC.64 R2, c[0x0][0x210] ;  /* 0x00008400ff02ab82 */ /* 0x000f620000000a00 */
[----:B-1----:R-:W-:-:S04]  /*0f90*/  @!P3 LEA R4, P1, R8, R4, 0x1 ;  /* 0x000000040804b211 */ /* 0x002fc800078208ff */
[----:B------:R-:W-:Y:S02]  /*0fa0*/  @!P3 LEA.HI.X R5, R8, R5, R0, 0x1, P1 ;  /* 0x000000050805b211 */ /* 0x000fe400008f0c00 */
[----:B------:R-:W-:Y:S02]  /*0fb0*/  ISETP.GE.AND P1, PT, R110, UR11, PT ;  /* 0x0000000b6e007c0c */ /* 0x000fe4000bf26270 */
[----:B----4-:R-:W-:-:S04]  /*0fc0*/  @!P6 LEA R6, P0, R8, R6, 0x1 ;  /* 0x000000060806e211 */ /* 0x010fc800078008ff */
[C---:B------:R-:W-:Y:S02]  /*0fd0*/  @!P6 LEA.HI.X R7, R8.reuse, R7, R0, 0x1, P0 ;  /* 0x000000070807e211 */ /* 0x040fe400000f0c00 */
[----:B-----5:R-:W-:-:S03]  /*0fe0*/  @!P2 LEA R2, P0, R8, R2, 0x1 ;  /* 0x000000020802a211 */ /* 0x020fc600078008ff */
        /* <DEDUP_REMOVED lines=24> */
.L_x_276:
[----:B------:R-:W-:Y:S05]  /*1170*/  BSYNC B0 ;  /* 0x0000000000007941 */ /* 0x000fea0003800000 */
.L_x_275:
[----:B------:R-:W-:Y:S01]  /*1180*/  ISETP.GE.AND P0, PT, R23, UR16, PT ;  /* 0x0000001017007c0c */ /* 0x000fe2000bf06270 */
[----:B------:R-:W-:Y:S01]  /*1190*/  IMAD R0, R235, UR8, RZ ;  /* 0x00000008eb007c24 */ /* 0x000fe2000f8e02ff */
[----:B------:R-:W-:Y:S01]  /*11a0*/  UIMAD UR14, UR20, -0x40, UR29 ;  /* 0xffffffc0140e78a4 */ /* 0x000fe2000f8e021d */
[----:B------:R-:W-:Y:S01]  /*11b0*/  BSSY B0, `(.L_x_277) ;  /* 0x0000033000007945 */ /* 0x000fe20003800000 */
[----:B------:R-:W-:Y:S01]  /*11c0*/  IADD3 R16, P6, R20, UR26, RZ ;  /* 0x0000001a14107c10 */ /* 0x000fe2000ffde0ff */
[----:B------:R-:W-:-:S08]  /*11d0*/  IMAD R22, R234, UR9, R0 ;  /* 0x00000009ea167c24 */ /* 0x000fd0000f8e0200 */
[----:B------:R-:W-:Y:S05]  /*11e0*/  @P0 BRA `(.L_x_278) ;  /* 0x0000000000bc0947 */ /* 0x000fea0003800000 */
[----:B------:R-:W-:Y:S01]  /*11f0*/  ULDC UR12, c[0x0][0x2d0] ;  /* 0x0000b400000c7ab9 */ /* 0x000fe20000000800 */
[----:B---3--:R-:W-:Y:S01]  /*1200*/  IADD3 R4, P0, R10, 0x20, RZ ;  /* 0x000000200a047810 */ /* 0x008fe20007f1e0ff */
[----:B------:R-:W-:Y:S01]  /*1210*/  ULDC.64 UR10, c[0x0][0x240] ;  /* 0x00009000000a7ab9 */ /* 0x000fe20000000a00 */
[----:B------:R-:W-:Y:S01]  /*1220*/  ISETP.GE.AND P1, PT, R168, UR12, PT ;  /* 0x0000000ca8007c0c */ /* 0x000fe2000bf26270 */
[----:B-1----:R-:W-:Y:S01]  /*1230*/  IMAD.MOV.U32 R2, RZ, RZ, R14 ;  /* 0x000000ffff027224 */ /* 0x002fe200078e000e */
[----:B------:R-:W-:Y:S01]  /*1240*/  ISETP.GE.AND P3, PT, R111, UR12, PT ;  /* 0x0000000c6f007c0c */ /* 0x000fe2000bf66270 */
[----:B------:R-:W-:Y:S01]  /*1250*/  IMAD.X R0, RZ, RZ, R11, P0 ;  /* 0x000000ffff007224 */ /* 0x000fe200000e060b */
[----:B------:R-:W-:Y:S01]  /*1260*/  ISETP.GE.AND P2, PT, R252, UR12, PT ;  /* 0x0000000cfc007c0c */ /* 0x000fe2000bf46270 */
[----:B------:R-:W-:Y:S02]  /*1270*/  IMAD.MOV.U32 R3, RZ, RZ, R13 ;  /* 0x000000ffff037224 */ /* 0x000fe400078e000d */
[----:B------:R-:W-:-:S02]  /*1280*/  IMAD R0, R0, UR10, RZ ;  /* 0x0000000a00007c24 */ /* 0x000fc4000f8e02ff */
[----:B------:R-:W-:-:S04]  /*1290*/  IMAD.WIDE.U32 R2, R4, UR10, R2 ;  /* 0x0000000a04027c25 */ /* 0x000fc8000f8e0002 */
[----:B------:R-:W1:Y:S01]  /*12a0*/  @!P1 LDC.64 R6, c[0x0][0x210] ;  /* 0x00008400ff069b82 */ /* 0x000e620000000a00 */
[----:B------:R-:W-:Y:S01]  /*12b0*/  IMAD R0, R4, UR11, R0 ;  /* 0x0000000b04007c24 */ /* 0x000fe2000f8e0200 */
[----:B------:R4:W-:Y:S03]  /*12c0*/  @P1 STS.128 [R230+0x1000], RZ ;  /* 0x001000ffe6001388 */ /* 0x0009e60000000c00 */
[----:B------:R-:W-:-:S03]  /*12d0*/  IMAD.IADD R0, R3, 0x1, R0 ;  /* 0x0000000103007824 */ /* 0x000fc600078e0200 */
[----:B------:R-:W3:Y:S08]  /*12e0*/  @!P3 LDC.64 R8, c[0x0][0x210] ;  /* 0x00008400ff08bb82 */ /* 0x000ef00000000a00 */
[----:B------:R-:W5:Y:S01]  /*12f0*/  @!P2 LDC.64 R18, c[0x0][0x210] ;  /* 0x00008400ff12ab82 */ /* 0x000f620000000a00 */
[----:B-1----:R-:W-:-:S04]  /*1300*/  @!P1 LEA R4, P0, R2, R6, 0x1 ;  /* 0x0000000602049211 */ /* 0x002fc800078008ff */
[C---:B------:R-:W-:Y:S02]  /*1310*/  @!P1 LEA.HI.X R5, R2.reuse, R7, R0, 0x1, P0 ;  /* 0x0000000702059211 */ /* 0x040fe400000f0c00 */
[----:B---3--:R-:W-:-:S03]  /*1320*/  @!P3 LEA R6, P0, R2, R8, 0x1 ;  /* 0x000000080206b211 */ /* 0x008fc600078008ff */
[----:B------:R-:W-:Y:S01]  /*1330*/  @!PT LDS RZ, [RZ] ;  /* 0x00000000fffff984 */ /* 0x000fe20000000800 */
[----:B------:R-:W-:Y:S01]  /*1340*/  @!PT LDS RZ, [RZ] ;  /* 0x00000000fffff984 */ /* 0x000fe20000000800 */
[----:B------:R-:W-:Y:S01]  /*1350*/  @!PT LDS RZ, [RZ] ;  /* 0x00000000fffff984 */ /* 0x000fe20000000800 */
[----:B------:R5:W-:Y:S01]  /*1360*/  @!P1 LDGSTS.E.BYPASS.LTC128B.128 [R230+0x1000], desc[UR30][R4.64] ;  /* 0x0100000004e69fae */ /* 0x000be2000b901d5e */
[----:B------:R-:W-:-:S03]  /*1370*/  @!P3 LEA.HI.X R7, R2, R9, R0, 0x1, P0 ;  /* 0x000000090207b211 */ /* 0x000fc600000f0c00 */
[----:B------:R4:W-:Y:S01]  /*1380*/  @P3 STS.128 [R230+0x5000], RZ ;  /* 0x005000ffe6003388 */ /* 0x0009e20000000c00 */
[----:B------:R-:W-:-:S03]  /*1390*/  ISETP.GE.AND P0, PT, R110, UR12, PT ;  /* 0x0000000c6e007c0c */ /* 0x000fc6000bf06270 */
[----:B------:R-:W-:Y:S01]  /*13a0*/  @!PT LDS RZ, [RZ] ;  /* 0x00000000fffff984 */ /* 0x000fe20000000800 */
[----:B------:R-:W-:Y:S01]  /*13b0*/  @!PT LDS RZ, [RZ] ;  /* 0x00000000fffff984 */ /* 0x000fe20000000800 */
[----:B------:R-:W-:Y:S01]  /*13c0*/  @!PT LDS RZ, [RZ] ;  /* 0x00000000fffff984 */ /* 0x000fe20000000800 */
[----:B------:R4:W-:Y:S04]  /*13d0*/  @!P3 LDGSTS.E.BYPASS.LTC128B.128 [R230+0x5000], desc[UR30][R6.64+0x80] ;  /* 0x0500008006e6bfae */ /* 0x0009e8000b901d5e */
[----:B------:R4:W-:Y:S01]  /*13e0*/  @P2 STS.128 [R230+0x9000], RZ ;  /* 0x009000ffe6002388 */ /* 0x0009e20000000c00 */
[----:B-----5:R-:W-:-:S04]  /*13f0*/  @!P2 LEA R4, P1, R2, R18, 0x1 ;  /* 0x000000120204a211 */ /* 0x020fc800078208ff */
[----:B------:R-:W-:-:S05]  /*1400*/  @!P2 LEA.HI.X R5, R2, R19, R0, 0x1, P1 ;  /* 0x000000130205a211 */ /* 0x000fca00008f0c00 */
        /* <DEDUP_REMOVED lines=13> */
.L_x_278:
[----:B------:R-:W-:Y:S05]  /*14e0*/  BSYNC B0 ;  /* 0x0000000000007941 */ /* 0x000fea0003800000 */
.L_x_277:
[----:B------:R-:W-:Y:S04]  /*14f0*/  BSSY B0, `(.L_x_279) ;  /* 0x0000031000007945 */ /* 0x000fe80003800000 */
[----:B------:R-:W-:Y:S05]  /*1500*/  @P4 BRA `(.L_x_280) ;  /* 0x0000000000bc4947 */ /* 0x000fea0003800000 */
[----:B------:R-:W-:Y:S01]  /*1510*/  ULDC UR12, c[0x0][0x2d0] ;  /* 0x0000b400000c7ab9 */ /* 0x000fe20000000800 */
[----:B-1-34-:R-:W-:Y:S01]  /*1520*/  IADD3 R4, P0, R10, 0x40, RZ ;  /* 0x000000400a047810 */ /* 0x01afe20007f1e0ff */
        /* <DEDUP_REMOVED lines=45> */
.L_x_280:
[----:B------:R-:W-:Y:S05]  /*1800*/  BSYNC B0 ;  /* 0x0000000000007941 */ /* 0x000fea0003800000 */
.L_x_279:
[----:B------:R-:W-:Y:S01]  /*1810*/  IADD3.X R17, R21, UR24, R22, P6, !PT ;  /* 0x0000001815117c10 */ /* 0x000fe2000b7fe416 */
[----:B------:R-:W-:Y:S01]  /*1820*/  USHF.L.U64.HI UR15, UR8, 0x6, UR9 ;  /* 0x00000006080f7899 */ /* 0x000fe20008010209 */
[----:B------:R-:W-:Y:S01]  /*1830*/  BSSY B0, `(.L_x_281) ;  /* 0x0000034000007945 */ /* 0x000fe20003800000 */
[----:B------:R-:W-:Y:S01]  /*1840*/  USHF.L.U32 UR36, UR8, 0x6, URZ ;  /* 0x0000000608247899 */ /* 0x000fe2000800063f */
[----:B--2---:R-:W-:-:S05]  /*1850*/  IMAD.WIDE.U32 R26, R26, UR21, R16 ;  /* 0x000000151a1a7c25 */ /* 0x004fca000f8e0010 */
[----:B------:R2:W-:Y:S01]  /*1860*/  STL.64 [R1+0x20], R26 ;  /* 0x0000201a01007387 */ /* 0x0005e20000100a00 */
        /* <DEDUP_REMOVED lines=19> */
[--C-:B------:R-:W-:Y:S02]  /*19a0*/  @!P5 LEA.HI.X R7, R8, R7, R0.reuse, 0x1, P0 ;  /* 0x000000070807d211 */ /* 0x100fe400000f0c00 */
[----:B------:R-:W-:Y:S02]  /*19b0*/  ISETP.GE.AND P0, PT, R110, UR12, PT ;  /* 0x0000000c6e007c0c */ /* 0x000fe4000bf06270 */
        /* <DEDUP_REMOVED lines=27> */
.L_x_282:
[----:B------:R-:W-:Y:S05]  /*1b70*/  BSYNC B0 ;  /* 0x0000000000007941 */ /* 0x000fea0003800000 */
.L_x_281:
[----:B------:R-:W-:Y:S01]  /*1b80*/  VIADD R109, R27, UR32 ;  /* 0x000000201b6d7c36 */ /* 0x000fe20008000000 */
[----:B------:R-:W-:Y:S01]  /*1b90*/  MOV R108, R26 ;  /* 0x0000001a006c7202 */ /* 0x000fe20000000f00 */
[----:B------:R-:W-:Y:S01]  /*1ba0*/  USHF.R.S32.HI UR39, URZ, 0x1f, UR20 ;  /* 0x0000001f3f277899 */ /* 0x000fe20008011414 */
[----:B------:R-:W-:Y:S01]  /*1bb0*/  ISETP.GE.AND P0, PT, R234, UR14, PT ;  /* 0x0000000eea007c0c */ /* 0x000fe2000bf06270 */
[----:B------:R-:W-:Y:S01]  /*1bc0*/  UIMAD UR10, UR15, UR20, URZ ;  /* 0x000000140f0a72a4 */ /* 0x000fe2000f8e023f */
[----:B------:R-:W-:Y:S01]  /*1bd0*/  IMAD.U32 R104, RZ, RZ, UR36 ;  /* 0x00000024ff687e24 */ /* 0x000fe2000f8e00ff */
[----:B------:R2:W-:Y:S01]  /*1be0*/  STL.64 [R1+0x18], R108 ;  /* 0x0000186c01007387 */ /* 0x0005e20000100a00 */
[----:B------:R-:W-:Y:S01]  /*1bf0*/  BSSY B0, `(.L_x_283) ;  /* 0x000002c000007945 */ /* 0x000fe20003800000 */
[----:B------:R-:W-:Y:S01]  /*1c00*/  UIMAD UR10, UR39, UR36, UR10 ;  /* 0x00000024270a72a4 */ /* 0x000fe2000f8e020a */
[----:B-1-3--:R-:W-:Y:S01]  /*1c10*/  IMAD.WIDE.U32 R2, R104, UR20, R108 ;  /* 0x0000001468027c25 */ /* 0x00afe2000f8e006c */
[----:B------:R-:W-:-:S04]  /*1c20*/  ISETP.GE.AND P6, PT, R23, UR14, PT ;  /* 0x0000000e17007c0c */ /* 0x000fc8000bfc6270 */
[----:B------:R-:W-:Y:S02]  /*1c30*/  IADD3 R0, R3, UR10, RZ ;  /* 0x0000000a03007c10 */ /* 0x000fe4000fffe0ff */
[----:B------:R-:W-:Y:S07]  /*1c40*/  @P0 BRA `(.L_x_284) ;  /* 0x0000000000980947 */ /* 0x000fee0003800000 */
[----:B------:R-:W-:Y:S02]  /*1c50*/  ULDC UR10, c[0x0][0x2d0] ;  /* 0x0000b400000a7ab9 */ /* 0x000fe40000000800 */
[----:B------:R-:W-:Y:S02]  /*1c60*/  ISETP.GE.AND P5, PT, R168, UR10, PT ;  /* 0x0000000aa8007c0c */ /* 0x000fe4000bfa6270 */
[----:B------:R-:W-:Y:S02]  /*1c70*/  ISETP.GE.AND P4, PT, R111, UR10, PT ;  /* 0x0000000a6f007c0c */ /* 0x000fe4000bf86270 */
[----:B------:R-:W-:-:S09]  /*1c80*/  ISETP.GE.AND P2, PT, R252, UR10, PT ;  /* 0x0000000afc007c0c */ /* 0x000fd2000bf46270 */
[----:B------:R-:W1:Y:S01]  /*1c90*/  @!P5 LDC.64 R8, c[0x0][0x218] ;  /* 0x00008600ff08db82 */ /* 0x000e620000000a00 */
[----:B------:R3:W-:Y:S07]  /*1ca0*/  @P5 STS.128 [R230+0x10000], RZ ;  /* 0x010000ffe6005388 */ /* 0x0007ee0000000c00 */
[----:B----4-:R-:W4:Y:S08]  /*1cb0*/  @!P4 LDC.64 R6, c[0x0][0x218] ;  /* 0x00008600ff06cb82 */ /* 0x010f300000000a00 */
        /* <DEDUP_REMOVED lines=31> */
.L_x_284:
[----:B------:R-:W-:Y:S05]  /*1eb0*/  BSYNC B0 ;  /* 0x0000000000007941 */ /* 0x000fea0003800000 */
.L_x_283:
[----:B------:R-:W-:Y:S01]  /*1ec0*/  USHF.L.U64.HI UR37, UR8, 0x5, UR9 ;  /* 0x0000000508257899 */ /* 0x000fe20008010209 */
[----:B------:R-:W-:Y:S01]  /*1ed0*/  BSSY B0, `(.L_x_285) ;  /* 0x000002b000007945 */ /* 0x000fe20003800000 */
[----:B------:R-:W-:-:S03]  /*1ee0*/  USHF.L.U32 UR38, UR8, 0x5, URZ ;  /* 0x0000000508267899 */ /* 0x000fc6000800063f */
[----:B------:R-:W-:Y:S09]  /*1ef0*/  @P6 BRA `(.L_x_286) ;  /* 0x0000000000a06947 */ /* 0x000ff20003800000 */
[----:B------:R-:W-:Y:S01]  /*1f00*/  ULDC UR10, c[0x0][0x2d0] ;  /* 0x0000b400000a7ab9 */ /* 0x000fe20000000800 */
[----:B------:R-:W-:Y:S02]  /*1f10*/  IADD3 R2, P0, R2, UR38, RZ ;  /* 0x0000002602027c10 */ /* 0x000fe4000ff1e0ff */
[----:B------:R-:W-:Y:S02]  /*1f20*/  ISETP.GE.AND P5, PT, R168, UR10, PT ;  /* 0x0000000aa8007c0c */ /* 0x000fe4000bfa6270 */
[----:B------:R-:W-:Y:S02]  /*1f30*/  ISETP.GE.AND P4, PT, R111, UR10, PT ;  /* 0x0000000a6f007c0c */ /* 0x000fe4000bf86270 */
[----:B------:R-:W-:Y:S02]  /*1f40*/  ISETP.GE.AND P2, PT, R252, UR10, PT ;  /* 0x0000000afc007c0c */ /* 0x000fe4000bf46270 */
[----:B------:R-:W-:-:S07]  /*1f50*/  IADD3.X R0, R0, UR37, RZ, P0, !PT ;  /* 0x0000002500007c10 */ /* 0x000fce00087fe4ff */
[----:B---3--:R-:W3:Y:S01]  /*1f60*/  @!P5 LDC.64 R8, c[0x0][0x218] ;  /* 0x00008600ff08db82 */ /* 0x008ee20000000a00 */
[----:B------:R2:W-:Y:S07]  /*1f70*/  @P5 STS.128 [R230+0x11000], RZ ;  /* 0x011000ffe6005388 */ /* 0x0005ee0000000c00 */
[----:B----4-:R-:W4:Y:S08]  /*1f80*/  @!P4 LDC.64 R6, c[0x0][0x218] ;  /* 0x00008600ff06cb82 */ /* 0x010f300000000a00 */
[----:B-1----:R-:W1:Y:S01]  /*1f90*/  @!P2 LDC.64 R4, c[0x0][0x218] ;  /* 0x00008600ff04ab82 */ /* 0x002e620000000a00 */
[----:B---3--:R-:W-:-:S04]  /*1fa0*/  @!P5 LEA R8, P0, R2, R8, 0x1 ;  /* 0x000000080208d211 */ /* 0x008fc800078008ff */
        /* <DEDUP_REMOVED lines=29> */
.L_x_286:
[----:B------:R-:W-:Y:S05]  /*2180*/  BSYNC B0 ;  /* 0x0000000000007941 */ /* 0x000fea0003800000 */
.L_x_285:
        /* <DEDUP_REMOVED lines=9> */
[----:B------:R-:W-:Y:S01]  /*2220*/  @UP1 UMOV UR43, UR5 ;  /* 0x00000005002b1c82 */ /* 0x000fe20008000000 */
[----:B--234-:R-:W-:Y:S01]  /*2230*/  IMAD.SHL.U32 R7, R28, 0x40, RZ ;  /* 0x000000401c077824 */ /* 0x01cfe200078e00ff */
[----:B------:R-:W-:Y:S01]  /*2240*/  @UP1 UIMAD.WIDE.U32 UR42, UR33, UR10, UR42 ;  /* 0x0000000a212a12a5 */ /* 0x000fe2000f8e002a */
[----:B-1----:R-:W-:Y:S01]  /*2250*/  IMAD.SHL.U32 R5, R234, 0x8, RZ ;  /* 0x00000008ea057824 */ /* 0x002fe200078e00ff */
[----:B------:R-:W-:Y:S01]  /*2260*/  @UP1 UIMAD UR11, UR33, UR11, UR40 ;  /* 0x0000000b210b12a4 */ /* 0x000fe2000f8e0228 */
[----:B------:R-:W-:-:S04]  /*2270*/  DEPBAR.LE SB0, 0x0 ;  /* 0x000080000000791a */ /* 0x000fc80000000000 */
[----:B------:R-:W-:Y:S02]  /*2280*/  @UP1 ULEA UR12, UP0, UR42, UR12, 0x2 ;  /* 0x0000000c2a0c1291 */ /* 0x000fe4000f80103f */
[----:B------:R-:W-:Y:S01]  /*2290*/  @UP1 UIADD3 UR11, UR43, UR11, URZ ;  /* 0x0000000b2b0b1290 */ /* 0x000fe2000fffe03f */
[----:B------:R-:W-:-:S03]  /*22a0*/  @UP1 ULDC UR5, c[0x0][0x2e8] ;  /* 0x0000ba0000051ab9 */ /* 0x000fc60000000800 */
[----:B------:R-:W-:Y:S01]  /*22b0*/  @UP1 ULEA.HI.X UR13, UR42, UR13, UR11, 0x2, UP0 ;  /* 0x0000000d2a0d1291 */ /* 0x000fe200080f140b */
[----:B------:R-:W-:-:S05]  /*22c0*/  IMAD.U32 R2, RZ, RZ, UR12 ;  /* 0x0000000cff027e24 */ /* 0x000fca000f8e00ff */
[----:B------:R-:W-:-:S05]  /*22d0*/  IMAD.U32 R3, RZ, RZ, UR13 ;  /* 0x0000000dff037e24 */ /* 0x000fca000f8e00ff */
[----:B------:R1:W2:Y:S01]  /*22e0*/  @P0 LDG.E R12, desc[UR30][R2.64] ;  /* 0x0000001e020c0981 */ /* 0x0002a2000c1e1900 */
[----:B------:R-:W2:Y:S01]  /*22f0*/  @P0 MUFU.RCP R11, UR5 ;  /* 0x00000005000b0d08 */ /* 0x000ea20008001000 */
[----:B------:R-:W-:Y:S01]  /*2300*/  USHF.L.U64.HI UR12, UR6, 0x6, UR7 ;  /* 0x00000006060c7899 */ /* 0x000fe20008010207 */
[----:B------:R-:W-:Y:S01]  /*2310*/  LEA.HI R106, R24, R107, RZ, 0x5 ;  /* 0x0000006b186a7211 */ /* 0x000fe200078f28ff */
[----:B------:R-:W-:Y:S01]  /*2320*/  USHF.L.U32 UR13, UR6, 0x6, URZ ;  /* 0x00000006060d7899 */ /* 0x000fe2000800063f */
[----:B------:R-:W-:Y:S01]  /*2330*/  BSSY B0, `(.L_x_287) ;  /* 0x000005d000007945 */ /* 0x000fe20003800000 */
[----:B------:R-:W-:Y:S01]  /*2340*/  UIMAD UR5, UR12, UR20, URZ ;  /* 0x000000140c0572a4 */ /* 0x000fe2000f8e023f */
[----:B------:R-:W-:Y:S01]  /*2350*/  SHF.R.S32.HI R105, RZ, 0x5, R106 ;  /* 0x00000005ff697819 */ /* 0x000fe2000001146a */
[----:B------:R-:W-:Y:S01]  /*2360*/  BAR.SYNC.DEFER_BLOCKING 0x0 ;  /* 0x0000000000007b1d */ /* 0x000fe20000010000 */
[----:B------:R-:W-:Y:S01]  /*2370*/  ISETP.GE.AND P6, PT, R23, UR14, PT ;  /* 0x0000000e17007c0c */ /* 0x000fe2000bfc6270 */
[----:B------:R-:W-:-:S04]  /*2380*/  UIMAD UR39, UR39, UR13, UR5 ;  /* 0x0000000d272772a4 */ /* 0x000fc8000f8e0205 */
[----:B------:R-:W-:Y:S01]  /*2390*/  UMOV UR5, URZ ;  /* 0x0000003f00057c82 */ /* 0x000fe20008000000 */
[----:B-1----:R-:W-:-:S04]  /*23a0*/  LEA.HI R2, R24, R107, RZ, 0x4 ;  /* 0x0000006b18027211 */ /* 0x002fc800078f20ff */
[----:B------:R-:W-:Y:S02]  /*23b0*/  LOP3.LUT R0, R2, 0xfffffff0, RZ, 0xc0, !PT ;  /* 0xfffffff002007812 */ /* 0x000fe400078ec0ff */
[----:B------:R-:W-:-:S03]  /*23c0*/  SHF.R.S32.HI R3, RZ, 0x4, R2 ;  /* 0x00000004ff037819 */ /* 0x000fc60000011402 */
[----:B------:R-:W-:Y:S01]  /*23d0*/  IMAD.IADD R0, R107, 0x1, -R0 ;  /* 0x000000016b007824 */ /* 0x000fe200078e0a00 */
[----:B------:R-:W-:-:S04]  /*23e0*/  LEA.HI R2, R2, R3, RZ, 0x1 ;  /* 0x0000000302027211 */ /* 0x000fc800078f08ff */
[----:B------:R-:W-:-:S04]  /*23f0*/  SHF.R.S32.HI R4, RZ, 0x1f, R0 ;  /* 0x0000001fff047819 */ /* 0x000fc80000011400 */
[----:B------:R-:W-:Y:S02]  /*2400*/  LEA.HI R10, R4, R0, RZ, 0x3 ;  /* 0x00000000040a7211 */ /* 0x000fe400078f18ff */
[----:B------:R-:W-:Y:S02]  /*2410*/  LOP3.LUT R4, R2, 0xfffffffe, RZ, 0xc0, !PT ;  /* 0xfffffffe02047812 */ /* 0x000fe400078ec0ff */
[----:B------:R-:W-:Y:S02]  /*2420*/  LOP3.LUT R2, R7, 0x1c0, RZ, 0xc0, !PT ;  /* 0x000001c007027812 */ /* 0x000fe400078ec0ff */
[----:B------:R-:W-:Y:S01]  /*2430*/  LOP3.LUT R6, R10, 0xfffffff8, RZ, 0xc0, !PT ;  /* 0xfffffff80a067812 */ /* 0x000fe200078ec0ff */
[----:B------:R-:W-:Y:S01]  /*2440*/  IMAD.IADD R7, R3, 0x1, -R4 ;  /* 0x0000000103077824 */ /* 0x000fe200078e0a04 */
[----:B------:R-:W-:Y:S01]  /*2450*/  LOP3.LUT R9, R2, 0x8, R5, 0xf8, !PT ;  /* 0x0000000802097812 */ /* 0x000fe200078ef805 */
[----:B------:R-:W-:Y:S01]  /*2460*/  IMAD R4, R235, UR6, RZ ;  /* 0x00000006eb047c24 */ /* 0x000fe2000f8e02ff */
[----:B------:R-:W-:Y:S01]  /*2470*/  SHF.R.U32.HI R8, RZ, 0x3, R2 ;  /* 0x00000003ff087819 */ /* 0x000fe20000011602 */
[----:B------:R-:W-:-:S04]  /*2480*/  IMAD.WIDE.U32 R2, R234, UR6, R168 ;  /* 0x00000006ea027c25 */ /* 0x000fc8000f8e00a8 */
[----:B------:R-:W-:Y:S01]  /*2490*/  IMAD.IADD R40, R0, 0x1, -R6 ;  /* 0x0000000100287824 */ /* 0x000fe200078e0a06 */
[----:B------:R-:W-:Y:S01]  /*24a0*/  IADD3 R2, P1, R2, UR28, RZ ;  /* 0x0000001c02027c10 */ /* 0x000fe2000ff3e0ff */
[----:B------:R-:W-:Y:S02]  /*24b0*/  IMAD R4, R234, UR7, R4 ;  /* 0x00000007ea047c24 */ /* 0x000fe4000f8e0204 */
[----:B------:R-:W-:Y:S02]  /*24c0*/  IMAD.SHL.U32 R0, R40, 0x40, RZ ;  /* 0x0000004028007824 */ /* 0x000fe400078e00ff */
[----:B------:R-:W-:Y:S01]  /*24d0*/  IMAD.SHL.U32 R6, R7, 0x8, RZ ;  /* 0x0000000807067824 */ /* 0x000fe200078e00ff */
[----:B------:R-:W-:Y:S02]  /*24e0*/  IADD3.X R3, R3, UR25, R4, P1, !PT ;  /* 0x0000001903037c10 */ /* 0x000fe40008ffe404 */
[----:B------:R-:W-:Y:S02]  /*24f0*/  ISETP.GE.AND P1, PT, R234, UR14, PT ;  /* 0x0000000eea007c0c */ /* 0x000fe4000bf26270 */
[----:B------:R-:W-:Y:S01]  /*2500*/  LOP3.LUT R0, R0, 0x1c0, RZ, 0xc0, !PT ;  /* 0x000001c000007812 */ /* 0x000fe200078ec0ff */
[----:B------:R-:W-:-:S03]  /*2510*/  IMAD.WIDE.U32 R14, R25, UR21, R2 ;  /* 0x00000015190e7c25 */ /* 0x000fc6000f8e0002 */
[----:B------:R-:W-:Y:S02]  /*2520*/  LOP3.LUT R6, R0, 0x8, R6, 0xf8, !PT ;  /* 0x0000000800067812 */ /* 0x000fe400078ef806 */
[----:B------:R-:W-:Y:S01]  /*2530*/  SHF.R.U32.HI R5, RZ, 0x3, R0 ;  /* 0x00000003ff057819 */ /* 0x000fe20000011600 */
[----:B------:R1:W-:Y:S01]  /*2540*/  STL.64 [R1+0x30], R14 ;  /* 0x0000300e01007387 */ /* 0x0003e20000100a00 */
[----:B------:R-:W-:Y:S01]  /*2550*/  LOP3.LUT R0, R9, R8, RZ, 0x3c, !PT ;  /* 0x0000000809007212 */ /* 0x000fe200078e3cff */
[----:B------:R-:W-:Y:S01]  /*2560*/  VIADD R9, R15, UR35 ;  /* 0x000000230f097c36 */ /* 0x000fe20008000000 */
[----:B------:R-:W-:Y:S01]  /*2570*/  LOP3.LUT R4, R6, R5, RZ, 0x3c, !PT ;  /* 0x0000000506047212 */ /* 0x000fe200078e3cff */
[----:B------:R-:W-:Y:S01]  /*2580*/  IMAD.MOV.U32 R8, RZ, RZ, R14 ;  /* 0x000000ffff087224 */ /* 0x000fe200078e000e */
[----:B------:R1:W-:Y:S01]  /*2590*/  @P1 STS.128 [R230+0x18000], RZ ;  /* 0x018000ffe6001388 */ /* 0x0003e20000000c00 */
[----:B------:R-:W-:Y:S02]  /*25a0*/  IMAD.U32 R6, RZ, RZ, UR20 ;  /* 0x00000014ff067e24 */ /* 0x000fe4000f8e00ff */
[----:B------:R-:W-:Y:S01]  /*25b0*/  IMAD.SHL.U32 R5, R10, 0x40, RZ ;  /* 0x000000400a057824 */ /* 0x000fe200078e00ff */
[----:B------:R1:W-:Y:S01]  /*25c0*/  STL.64 [R1+0x28], R8 ;  /* 0x0000280801007387 */ /* 0x0003e20000100a00 */
[----:B------:R-:W-:-:S02]  /*25d0*/  IMAD R0, R7, 0x200, R0 ;  /* 0x0000020007007824 */ /* 0x000fc400078e0200 */
[----:B------:R-:W-:Y:S01]  /*25e0*/  IMAD.WIDE.U32 R6, R6, UR13, R8 ;  /* 0x0000000d06067c25 */ /* 0x000fe2000f8e0008 */
[----:B------:R1:W-:Y:S01]  /*25f0*/  @P1 STS.128 [R230+0x1a000], RZ ;  /* 0x01a000ffe6001388 */ /* 0x0003e20000000c00 */
[----:B------:R-:W-:Y:S02]  /*2600*/  LOP3.LUT R4, R4, 0xfffffe00, R5, 0xf8, !PT ;  /* 0xfffffe0004047812 */ /* 0x000fe400078ef805 */
[----:B------:R-:W-:Y:S01]  /*2610*/  VIADD R3, R7, UR39 ;  /* 0x0000002707037c36 */ /* 0x000fe20008000000 */
[----:B------:R1:W-:Y:S01]  /*2620*/  @P1 STS.128 [R230+0x1c000], RZ ;  /* 0x01c000ffe6001388 */ /* 0x0003e20000000c00 */
[----:B------:R-:W-:-:S03]  /*2630*/  LEA R151, R0, UR4, 0x1 ;  /* 0x0000000400977c11 */ /* 0x000fc6000f8e08ff */
[----:B------:R1:W-:Y:S01]  /*2640*/  @P1 STS.128 [R230+0x1e000], RZ ;  /* 0x01e000ffe6001388 */ /* 0x0003e20000000c00 */
[----:B--2---:R-:W-:-:S05]  /*2650*/  @P0 FMUL.FTZ R2, R12, R11 ;  /* 0x0000000b0c020220 */ /* 0x004fca0000410000 */
[----:B------:R-:W-:Y:S01]  /*2660*/  @P0 R2UR UR10, R2 ;  /* 0x00000000020a02ca */ /* 0x000fe200000e0000 */
[----:B------:R-:W-:-:S12]  /*2670*/  IMAD R2, R105, 0x400, R4 ;  /* 0x0000040069027824 */ /* 0x000fd800078e0204 */
[----:B------:R-:W-:Y:S01]  /*2680*/  @UP1 UMOV UR5, UR10 ;  /* 0x0000000a00051c82 */ /* 0x000fe20008000000 */
[----:B-1----:R-:W-:Y:S05]  /*2690*/  @P1 BRA `(.L_x_288) ;  /* 0x0000000000981947 */ /* 0x002fea0003800000 */
[----:B------:R-:W-:Y:S02]  /*26a0*/  ULDC UR10, c[0x0][0x2d0] ;  /* 0x0000b400000a7ab9 */ /* 0x000fe40000000800 */
[----:B------:R-:W-:Y:S02]  /*26b0*/  ISETP.GE.AND P5, PT, R168, UR10, PT ;  /* 0x0000000aa8007c0c */ /* 0x000fe4000bfa6270 */
[----:B------:R-:W-:Y:S02]  /*26c0*/  ISETP.GE.AND P4, PT, R111, UR10, PT ;  /* 0x0000000a6f007c0c */ /* 0x000fe4000bf86270 */
[----:B------:R-:W-:-:S09]  /*26d0*/  ISETP.GE.AND P2, PT, R252, UR10, PT ;  /* 0x0000000afc007c0c */ /* 0x000fd2000bf46270 */
[----:B------:R-:W1:Y:S01]  /*26e0*/  @!P5 LDC.64 R12, c[0x0][0x220] ;  /* 0x00008800ff0cdb82 */ /* 0x000e620000000a00 */
[----:B------:R2:W-:Y:S07]  /*26f0*/  @P5 STS.128 [R230+0x18000], RZ ;  /* 0x018000ffe6005388 */ /* 0x0005ee0000000c00 */
[----:B------:R-:W3:Y:S08]  /*2700*/  @!P4 LDC.64 R10, c[0x0][0x220] ;  /* 0x00008800ff0acb82 */ /* 0x000ef00000000a00 */
[----:B------:R-:W4:Y:S01]  /*2710*/  @!P2 LDC.64 R8, c[0x0][0x220] ;  /* 0x00008800ff08ab82 */ /* 0x000f220000000a00 */
[----:B-1----:R-:W-:-:S04]  /*2720*/  @!P5 LEA R12, P0, R6, R12, 0x1 ;  /* 0x0000000c060cd211 */ /* 0x002fc800078008ff */
[--C-:B------:R-:W-:Y:S02]  /*2730*/  @!P5 LEA.HI.X R13, R6, R13, R3.reuse, 0x1, P0 ;  /* 0x0000000d060dd211 */ /* 0x100fe400000f0c03 */
[----:B------:R-:W-:Y:S02]  /*2740*/  ISETP.GE.AND P0, PT, R110, UR10, PT ;  /* 0x0000000a6e007c0c */ /* 0x000fe4000bf06270 */
[C---:B---3--:R-:W-:Y:S01]  /*2750*/  @!P4 LEA R10, P3, R6.reuse, R10, 0x1 ;  /* 0x0000000a060ac211 */ /* 0x048fe200078608ff */
[----:B------:R-:W-:Y:S01]  /*2760*/  @!PT LDS RZ, [RZ] ;  /* 0x00000000fffff984 */ /* 0x000fe20000000800 */
[----:B------:R-:W-:Y:S01]  /*2770*/  @!PT LDS RZ, [RZ] ;  /* 0x00000000fffff984 */ /* 0x000fe20000000800 */
[----:B------:R-:W-:Y:S01]  /*2780*/  @!PT LDS RZ, [RZ] ;  /* 0x00000000fffff984 */ /* 0x000fe20000000800 */
[----:B------:R2:W-:Y:S03]  /*2790*/  @!P5 LDGSTS.E.BYPASS.LTC128B.128 [R230+0x18000], desc[UR30][R12.64] ;  /* 0x180000000ce6dfae */ /* 0x0005e6000b901d5e */
[C---:B------:R-:W-:Y:S01]  /*27a0*/  @!P4 LEA.HI.X R11, R6.reuse, R11, R3, 0x1, P3 ;  /* 0x0000000b060bc211 */ /* 0x040fe200018f0c03 */
        /* <DEDUP_REMOVED lines=21> */
.L_x_288:
[----:B------:R-:W-:Y:S05]  /*2900*/  BSYNC B0 ;  /* 0x0000000000007941 */ /* 0x000fea0003800000 */
.L_x_287:
        /* <DEDUP_REMOVED lines=15> */
[----:B-12---:R-:W1:Y:S01]  /*2a00*/  @!P5 LDC.64 R8, c[0x0][0x220] ;  /* 0x00008800ff08db82 */ /* 0x006e620000000a00 */
[----:B------:R4:W-:Y:S07]  /*2a10*/  @P5 STS.128 [R230+0x19000], RZ ;  /* 0x019000ffe6005388 */ /* 0x0009ee0000000c00 */
[----:B------:R-:W2:Y:S08]  /*2a20*/  @!P4 LDC.64 R10, c[0x0][0x220] ;  /* 0x00008800ff0acb82 */ /* 0x000eb00000000a00 */
[----:B------:R-:W5:Y:S01]  /*2a30*/  @!P2 LDC.64 R12, c[0x0][0x220] ;  /* 0x00008800ff0cab82 */ /* 0x000f620000000a00 */
[----:B-1----:R-:W-:-:S04]  /*2a40*/  @!P5 LEA R8, P0, R0, R8, 0x1 ;  /* 0x000000080008d211 */ /* 0x002fc800078008ff */
[--C-:B------:R-:W-:Y:S02]  /*2a50*/  @!P5 LEA.HI.X R9, R0, R9, R5.reuse, 0x1, P0 ;  /* 0x000000090009d211 */ /* 0x100fe400000f0c05 */
[----:B------:R-:W-:Y:S02]  /*2a60*/  ISETP.GE.AND P0, PT, R110, UR10, PT ;  /* 0x0000000a6e007c0c */ /* 0x000fe4000bf06270 */
[C---:B--2---:R-:W-:Y:S01]  /*2a70*/  @!P4 LEA R6, P3, R0.reuse, R10, 0x1 ;  /* 0x0000000a0006c211 */ /* 0x044fe200078608ff */
        /* <DEDUP_REMOVED lines=26> */
.L_x_290:
[----:B------:R-:W-:Y:S05]  /*2c20*/  BSYNC B0 ;  /* 0x0000000000007941 */ /* 0x000fea0003800000 */
.L_x_289:
[----:B-12-4-:R-:W-:Y:S01]  /*2c30*/  LDSM.16.M88.4 R8, [R210] ;  /* 0x00000000d208783b */ /* 0x016fe20000000200 */
[----:B------:R-:W-:Y:S01]  /*2c40*/  R2P PR, R28, 0x6 ;  /* 0x000000061c007804 */ /* 0x000fe20000000000 */
[----:B------:R-:W-:Y:S01]  /*2c50*/  IMAD.MOV.U32 R3, RZ, RZ, 0x10 ;  /* 0x00000010ff037424 */ /* 0x000fe200078e00ff */
[C---:B------:R-:W-:Y:S01]  /*2c60*/  LOP3.LUT P0, RZ, R40.reuse, 0x2, RZ, 0xc0, !PT ;  /* 0x0000000228ff7812 */ /* 0x040fe2000780c0ff */
[----:B------:R-:W1:Y:S01]  /*2c70*/  LDSM.16.M88.4 R20, [R151+0x10000] ;  /* 0x010000009714783b */ /* 0x000e620000000200 */
[----:B------:R-:W-:Y:S01]  /*2c80*/  VIADD R0, R151, 0x10000 ;  /* 0x0001000097007836 */ /* 0x000fe20000000000 */
[----:B------:R-:W-:Y:S01]  /*2c90*/  UISETP.GE.AND UP0, UPT, UR22, 0x2, UPT ;  /* 0x000000021600788c */ /* 0x000fe2000bf06270 */
[----:B------:R-:W-:Y:S01]  /*2ca0*/  SEL R3, R3, 0xfffffff0, !P0 ;  /* 0xfffffff003037807 */ /* 0x000fe20004000000 */
[----:B------:R-:W2:Y:S01]  /*2cb0*/  LDSM.16.M88.4 R16, [R151+0x10800] ;  /* 0x010800009710783b */ /* 0x000ea20000000200 */
[----:B------:R-:W-:Y:S01]  /*2cc0*/  VIADD R214, R151, 0x10020 ;  /* 0x0001002097d67836 */ /* 0x000fe20000000000 */
[----:B------:R-:W-:Y:S01]  /*2cd0*/  LOP3.LUT P0, RZ, R40, 0x4, RZ, 0xc0, !PT ;  /* 0x0000000428ff7812 */ /* 0x000fe2000780c0ff */
[----:B------:R-:W-:Y:S01]  /*2ce0*/  IMAD.MOV.U32 R2, RZ, RZ, 0x40 ;  /* 0x00000040ff027424 */ /* 0x000fe200078e00ff */
[----:B------:R-:W4:Y:S01]  /*2cf0*/  LDSM.16.M88.4 R24, [R151+0x11000] ;  /* 0x011000009718783b */ /* 0x000f220000000200 */
[----:B------:R-:W-:-:S02]  /*2d00*/  IMAD R211, R3, 0x2, R210 ;  /* 0x0000000203d37824 */ /* 0x000fc400078e02d2 */
[----:B------:R-:W-:Y:S01]  /*2d10*/  @P1 VIADD R214, R0, 0xffffffe0 ;  /* 0xffffffe000d61836 */ /* 0x000fe20000000000 */
[----:B------:R-:W-:Y:S01]  /*2d20*/  LDSM.16.M88.4 R48, [R151+0x11800] ;  /* 0x011800009730783b */ /* 0x000fe20000000200 */
[----:B------:R-:W-:Y:S01]  /*2d30*/  IMAD.MOV.U32 R0, RZ, RZ, 0x20 ;  /* 0x00000020ff007424 */ /* 0x000fe200078e00ff */
[----:B------:R-:W-:Y:S01]  /*2d40*/  SEL R2, R2, 0xffffffc0, !P2 ;  /* 0xffffffc002027807 */ /* 0x000fe20005000000 */
[----:B------:R-:W-:Y:S01]  /*2d50*/  IMAD.U32 R6, RZ, RZ, UR29 ;  /* 0x0000001dff067e24 */ /* 0x000fe2000f8e00ff */
[----:B------:R-:W-:Y:S01]  /*2d60*/  LDSM.16.M88.4 R12, [R211] ;  /* 0x00000000d30c783b */ /* 0x000fe20000000200 */
[----:B------:R-:W-:Y:S01]  /*2d70*/  VIADD R229, R214, 0x800 ;  /* 0x00000800d6e57836 */ /* 0x000fe20000000000 */
[----:B------:R-:W-:Y:S01]  /*2d80*/  SEL R0, R0, 0xffffffe0, !P0 ;  /* 0xffffffe000007807 */ /* 0x000fe20004000000 */
[----:B------:R-:W-:Y:S01]  /*2d90*/  IMAD.IADD R209, R151, 0x1, R2 ;  /* 0x0000000197d17824 */ /* 0x000fe200078e0202 */
[----:B------:R-:W5:Y:S01]  /*2da0*/  LDSM.16.M88.4 R44, [R214] ;  /* 0x00000000d62c783b */ /* 0x000f620000000200 */
[----:B------:R-:W-:Y:S01]  /*2db0*/  IMAD.IADD R208, R2, 0x1, R214 ;  /* 0x0000000102d07824 */ /* 0x000fe200078e02d6 */
[----:B------:R-:W-:Y:S01]  /*2dc0*/  LOP3.LUT R2, R106, 0xffffffe0, RZ, 0xc0, !PT ;  /* 0xffffffe06a027812 */ /* 0x000fe200078ec0ff */
[C---:B------:R-:W-:Y:S01]  /*2dd0*/  IMAD R213, R0.reuse, 0x2, R210 ;  /* 0x0000000200d57824 */ /* 0x040fe200078e02d2 */
[----:B------:R-:W3:Y:S01]  /*2de0*/  LDSM.16.M88.4 R52, [R214+0x800] ;  /* 0x00080000d634783b */ /* 0x000ee20000000200 */
[----:B------:R-:W-:-:S02]  /*2df0*/  IMAD R212, R0, 0x2, R211 ;  /* 0x0000000200d47824 */ /* 0x000fc400078e02d3 */
[C---:B------:R-:W-:Y:S01]  /*2e00*/  IMAD.IADD R2, R107.reuse, 0x1, -R2 ;  /* 0x000000016b027824 */ /* 0x040fe200078e0a02 */
[----:B------:R-:W3:Y:S01]  /*2e10*/  LDSM.16.M88.4 R60, [R214+0x1000] ;  /* 0x00100000d63c783b */ /* 0x000ee20000000200 */
[----:B------:R-:W-:Y:S02]  /*2e20*/  IMAD.SHL.U32 R107, R107, 0x2, RZ ;  /* 0x000000026b6b7824 */ /* 0x000fe400078e00ff */
[C---:B------:R-:W-:Y:S01]  /*2e30*/  VIADD R228, R214.reuse, 0x1000 ;  /* 0x00001000d6e47836 */ /* 0x040fe20000000000 */
[----:B------:R-:W-:Y:S01]  /*2e40*/  LDSM.16.M88.4 R88, [R209+0x10000] ;  /* 0x01000000d158783b */ /* 0x000fe20000000200 */
[----:B------:R-:W-:Y:S01]  /*2e50*/  SHF.R.S32.HI R5, RZ, 0x1f, R2 ;  /* 0x0000001fff057819 */ /* 0x000fe20000011402 */
[C---:B------:R-:W-:Y:S01]  /*2e60*/  VIADD R227, R214.reuse, 0x1800 ;  /* 0x00001800d6e37836 */ /* 0x040fe20000000000 */
[----:B------:R-:W-:Y:S01]  /*2e70*/  LOP3.LUT R7, R107, 0x6, RZ, 0xc0, !PT ;  /* 0x000000066b077812 */ /* 0x000fe200078ec0ff */
[----:B------:R-:W-:Y:S01]  /*2e80*/  LDSM.16.M88.4 R76, [R214+0x1800] ;  /* 0x00180000d64c783b */ /* 0x000fe20000000200 */
[----:B------:R-:W-:Y:S01]  /*2e90*/  LEA.HI R2, R5, R2, RZ, 0x2 ;  /* 0x0000000205027211 */ /* 0x000fe200078f10ff */
[C---:B------:R-:W-:Y:S01]  /*2ea0*/  VIADD R226, R214.reuse, 0x2000 ;  /* 0x00002000d6e27836 */ /* 0x040fe20000000000 */
[----:B------:R-:W-:Y:S01]  /*2eb0*/  LEA R5, R105, UR27, 0x4 ;  /* 0x0000001b69057c11 */ /* 0x000fe2000f8e20ff */
[----:B-1----:R-:W-:Y:S01]  /*2ec0*/  HMMA.16816.F32.BF16 R32, R8, R20, RZ ;  /* 0x000000140820723c */ /* 0x002fe200000418ff */
[----:B------:R-:W-:Y:S01]  /*2ed0*/  LDSM.16.M88.4 R84, [R209+0x10800] ;  /* 0x01080000d154783b */ /* 0x000fe20000000200 */
[----:B------:R-:W-:Y:S01]  /*2ee0*/  SHF.R.S32.HI R2, RZ, 0x2, R2 ;  /* 0x00000002ff027819 */ /* 0x000fe20000011402 */
[----:B------:R-:W-:-:S02]  /*2ef0*/  VIADD R225, R214, 0x2800 ;  /* 0x00002800d6e17836 */ /* 0x000fc40000000000 */
[----:B------:R-:W-:Y:S01]  /*2f00*/  LDSM.16.M88.4 R80, [R209+0x11000] ;  /* 0x01100000d150783b */ /* 0x000fe20000000200 */
[C---:B--2---:R-:W-:Y:S01]  /*2f10*/  HMMA.16816.F32.BF16 R28, R8.reuse, R16, RZ ;  /* 0x00000010081c723c */ /* 0x044fe200000418ff */
[----:B------:R-:W-:Y:S01]  /*2f20*/  IADD3 R5, R5, 0x1, R2 ;  /* 0x0000000105057810 */ /* 0x000fe20007ffe002 */
[----:B------:R-:W-:Y:S01]  /*2f30*/  IMAD.U32 R2, RZ, RZ, UR20 ;  /* 0x00000014ff027e24 */ /* 0x000fe2000f8e00ff */
[----:B------:R-:W-:Y:S01]  /*2f40*/  LDSM.16.M88.4 R92, [R209+0x11800] ;  /* 0x01180000d15c783b */ /* 0x000fe20000000200 */
[----:B------:R-:W-:Y:S01]  /*2f50*/  VIADD R224, R214, 0x3000 ;  /* 0x00003000d6e07836 */ /* 0x000fe20000000000 */
[----:B------:R-:W-:Y:S01]  /*2f60*/  IADD3 R5, R6, -UR19, R5 ;  /* 0x8000001306057c10 */ /* 0x000fe2000fffe005 */
[C---:B------:R-:W-:Y:S01]  /*2f70*/  HMMA.16816.F32.BF16 R36, R8.reuse, R18, RZ ;  /* 0x000000120824723c */ /* 0x040fe200000418ff */
[----:B------:R-:W1:Y:S01]  /*2f80*/  LDSM.16.M88.4 R16, [R213] ;  /* 0x00000000d510783b */ /* 0x000e620000000200 */
[----:B------:R-:W-:Y:S02]  /*2f90*/  IMAD R2, R2, 0x40, R7 ;  /* 0x0000004002027824 */ /* 0x000fe400078e0207 */
[----:B------:R-:W-:Y:S01]  /*2fa0*/  VIADD R7, R5, UR23 ;  /* 0x0000001705077c36 */ /* 0x000fe20008000000 */
[----:B------:R-:W-:Y:S01]  /*2fb0*/  LDSM.16.M88.4 R96, [R208] ;  /* 0x00000000d060783b */ /* 0x000fe20000000200 */
[----:B------:R-:W-:Y:S01]  /*2fc0*/  HMMA.16816.F32.BF16 R20, R8, R22, RZ ;  /* 0x000000160814723c */ /* 0x000fe200000418ff */
[----:B------:R-:W-:-:S02]  /*2fd0*/  VIADD R5, R2, 0x1 ;  /* 0x0000000102057836 */ /* 0x000fc40000000000 */
[----:B------:R-:W-:Y:S01]  /*2fe0*/  LDSM.16.M88.4 R100, [R151+0x17800] ;  /* 0x017800009764783b */ /* 0x000fe20000000200 */
[C---:B------:R-:W-:Y:S02]  /*2ff0*/  VIADD R223, R214.reuse, 0x3800 ;  /* 0x00003800d6df7836 */ /* 0x040fe40000000000 */
[C---:B----4-:R-:W-:Y:S01]  /*3000*/  HMMA.16816.F32.BF16 R40, R8.reuse, R24, RZ ;  /* 0x000000180828723c */ /* 0x050fe200000418ff */
[----:B------:R-:W0:Y:S01]  /*3010*/  LDGDEPBAR ;  /* 0x00000000000079af */ /* 0x000e220000000000 */
[C---:B------:R-:W-:Y:S02]  /*3020*/  VIADD R222, R214.reuse, 0x4000 ;  /* 0x00004000d6de7836 */ /* 0x040fe40000000000 */
[C---:B------:R-:W-:Y:S02]  /*3030*/  VIADD R221, R214.reuse, 0x4800 ;  /* 0x00004800d6dd7836 */ /* 0x040fe40000000000 */
[----:B------:R-:W-:Y:S01]  /*3040*/  HMMA.16816.F32.BF16 R56, R8, R26, RZ ;  /* 0x0000001a0838723c */ /* 0x000fe200000418ff */
[----:B------:R-:W-:-:S02]  /*3050*/  VIADD R220, R214, 0x5000 ;  /* 0x00005000d6dc7836 */ /* 0x000fc40000000000 */
[C---:B------:R-:W-:Y:S02]  /*3060*/  VIADD R219, R214.reuse, 0x5800 ;  /* 0x00005800d6db7836 */ /* 0x040fe40000000000 */
[C---:B------:R-:W-:Y:S01]  /*3070*/  VIADD R218, R214.reuse, 0x6000 ;  /* 0x00006000d6da7836 */ /* 0x040fe20000000000 */
[----:B-----5:R-:W-:Y:S01]  /*3080*/  HMMA.16816.F32.BF16 R64, R12, R44, R32 ;  /* 0x0000002c0c40723c */ /* 0x020fe20000041820 */
[C---:B------:R-:W-:Y:S02]  /*3090*/  VIADD R217, R214.reuse, 0x6800 ;  /* 0x00006800d6d97836 */ /* 0x040fe40000000000 */
[C---:B------:R-:W-:Y:S02]  /*30a0*/  VIADD R216, R214.reuse, 0x7000 ;  /* 0x00007000d6d87836 */ /* 0x040fe40000000000 */
[----:B------:R-:W-:Y:S01]  /*30b0*/  VIADD R215, R214, 0x7800 ;  /* 0x00007800d6d77836 */ /* 0x000fe20000000000 */
[C---:B------:R-:W-:Y:S06]  /*30c0*/  HMMA.16816.F32.BF16 R68, R8.reuse, R48, RZ ;  /* 0x000000300844723c */ /* 0x040fec00000418ff */
[----:B------:R-:W-:Y:S01]  /*30d0*/  HMMA.16816.F32.BF16 R72, R8, R50, RZ ;  /* 0x000000320848723c */ /* 0x000fe200000418ff */
[----:B------:R-:W2:Y:S05]  /*30e0*/  LDSM.16.M88.4 R8, [R212] ;  /* 0x00000000d408783b */ /* 0x000eaa0000000200 */
[C---:B------:R-:W-:Y:S06]  /*30f0*/  HMMA.16816.F32.BF16 R24, R12.reuse, R46, R20 ;  /* 0x0000002e0c18723c */ /* 0x040fec0000041814 */
[C---:B---3--:R-:W-:Y:S06]  /*3100*/  HMMA.16816.F32.BF16 R20, R12.reuse, R52, R28 ;  /* 0x000000340c14723c */ /* 0x048fec000004181c */
[C---:B------:R-:W-:Y:S06]  /*3110*/  HMMA.16816.F32.BF16 R32, R12.reuse, R54, R36 ;  /* 0x000000360c20723c */ /* 0x040fec0000041824 */
[C---:B------:R-:W-:Y:S06]  /*3120*/  HMMA.16816.F32.BF16 R36, R12.reuse, R60, R40 ;  /* 0x0000003c0c24723c */ /* 0x040fec0000041828 */
[----:B------:R-:W-:Y:S01]  /*3130*/  HMMA.16816.F32.BF16 R40, R12, R62, R56 ;  /* 0x0000003e0c28723c */ /* 0x000fe20000041838 */
[----:B------:R-:W-:Y:S05]  /*3140*/  LDSM.16.M88.4 R60, [R208+0x1000] ;  /* 0x00100000d03c783b */ /* 0x000fea0000000200 */
[----:B-1----:R-:W-:Y:S01]  /*3150*/  HMMA.16816.F32.BF16 R56, R16, R88, R64 ;  /* 0x000000581038723c */ /* 0x002fe20000041840 */
[----:B------:R-:W1:Y:S05]  /*3160*/  LDSM.16.M88.4 R64, [R208+0x800] ;  /* 0x00080000d040783b */ /* 0x000e6a0000000200 */
[C---:B------:R-:W-:Y:S01]  /*3170*/  HMMA.16816.F32.BF16 R48, R12.reuse, R76, R68 ;  /* 0x0000004c0c30723c */ /* 0x040fe20000041844 */
[----:B------:R-:W3:Y:S05]  /*3180*/  LDSM.16.M88.4 R68, [R208+0x1800] ;  /* 0x00180000d044783b */ /* 0x000eea0000000200 */
[----:B------:R-:W-:Y:S01]  /*3190*/  HMMA.16816.F32.BF16 R52, R12, R78, R72 ;  /* 0x0000004e0c34723c */ /* 0x000fe20000041848 */
[----:B------:R-:W-:Y:S04]  /*31a0*/  LDSM.16.M88.4 R12, [R210+0x4000] ;  /* 0x00400000d20c783b */ /* 0x000fe80000000200 */
[----:B------:R-:W4:Y:S01]  /*31b0*/  LDSM.16.M88.4 R76, [R151+0x12000] ;  /* 0x01200000974c783b */ /* 0x000f220000000200 */
[C---:B------:R-:W-:Y:S03]  /*31c0*/  HMMA.16816.F32.BF16 R44, R16.reuse, R90, R24 ;  /* 0x0000005a102c723c */ /* 0x040fe60000041818 */
[----:B------:R-:W5:Y:S03]  /*31d0*/  LDSM.16.M88.4 R72, [R151+0x12800] ;  /* 0x012800009748783b */ /* 0x000f660000000200 */
[C---:B------:R-:W-:Y:S01]  /*31e0*/  HMMA.16816.F32.BF16 R28, R16.reuse, R84, R20 ;  /* 0x00000054101c723c */ /* 0x040fe20000041814 */
[----:B------:R-:W-:Y:S05]  /*31f0*/  LDSM.16.M88.4 R88, [R151+0x14000] ;  /* 0x014000009758783b */ /* 0x000fea0000000200 */
[C---:B------:R-:W-:Y:S01]  /*3200*/  HMMA.16816.F32.BF16 R24, R16.reuse, R86, R32 ;  /* 0x000000561018723c */ /* 0x040fe20000041820 */
[----:B------:R-:W-:Y:S05]  /*3210*/  LDSM.16.M88.4 R84, [R214+0x2000] ;  /* 0x00200000d654783b */ /* 0x000fea0000000200 */
[C---:B------:R-:W-:Y:S06]  /*3220*/  HMMA.16816.F32.BF16 R20, R16.reuse, R80, R36 ;  /* 0x000000501014723c */ /* 0x040fec0000041824 */
[C---:B------:R-:W-:Y:S01]  /*3230*/  HMMA.16816.F32.BF16 R36, R16.reuse, R82, R40 ;  /* 0x000000521024723c */ /* 0x040fe20000041828 */
[----:B------:R-:W5:Y:S05]  /*3240*/  LDSM.16.M88.4 R80, [R151+0x13000] ;  /* 0x013000009750783b */ /* 0x000f6a0000000200 */
[C---:B------:R-:W-:Y:S06]  /*3250*/  HMMA.16816.F32.BF16 R40, R16.reuse, R92, R48 ;  /* 0x0000005c1028723c */ /* 0x040fec0000041830 */
[----:B------:R-:W-:Y:S01]  /*3260*/  HMMA.16816.F32.BF16 R52, R16, R94, R52 ;  /* 0x0000005e1034723c */ /* 0x000fe20000041834 */
[----:B------:R-:W-:Y:S05]  /*3270*/  LDSM.16.M88.4 R92, [R208+0x3800] ;  /* 0x00380000d05c783b */ /* 0x000fea0000000200 */
[C---:B--2---:R-:W-:Y:S06]  /*3280*/  HMMA.16816.F32.BF16 R56, R8.reuse, R96, R56 ;  /* 0x000000600838723c */ /* 0x044fec0000041838 */
[C---:B------:R-:W-:Y:S01]  /*3290*/  HMMA.16816.F32.BF16 R48, R8.reuse, R98, R44 ;  /* 0x000000620830723c */ /* 0x040fe2000004182c */
[----:B------:R-:W-:Y:S05]  /*32a0*/  LDSM.16.M88.4 R96, [R209+0x14800] ;  /* 0x01480000d160783b */ /* 0x000fea0000000200 */
[C---:B-1----:R-:W-:Y:S06]  /*32b0*/  HMMA.16816.F32.BF16 R44, R8.reuse, R64, R28 ;  /* 0x00000040082c723c */ /* 0x042fec000004181c */
[C---:B------:R-:W-:Y:S01]  /*32c0*/  HMMA.16816.F32.BF16 R32, R8.reuse, R66, R24 ;  /* 0x000000420820723c */ /* 0x040fe20000041818 */
[----:B------:R-:W1:Y:S05]  /*32d0*/  LDSM.16.M88.4 R64, [R151+0x13800] ;  /* 0x013800009740783b */ /* 0x000e6a0000000200 */
[C---:B------:R-:W-:Y:S01]  /*32e0*/  HMMA.16816.F32.BF16 R28, R8.reuse, R60, R20 ;  /* 0x0000003c081c723c */ /* 0x040fe20000041814 */
[----:B------:R-:W2:Y:S05]  /*32f0*/  LDSM.16.M88.4 R20, [R211+0x4000] ;  /* 0x00400000d314783b */ /* 0x000eaa0000000200 */
[C---:B------:R-:W-:Y:S01]  /*3300*/  HMMA.16816.F32.BF16 R24, R8.reuse, R62, R36 ;  /* 0x0000003e0818723c */ /* 0x040fe20000041824 */
[----:B------:R-:W-:Y:S05]  /*3310*/  LDSM.16.M88.4 R60, [R214+0x2800] ;  /* 0x00280000d63c783b */ /* 0x000fea0000000200 */
[C---:B---3--:R-:W-:Y:S06]  /*3320*/  HMMA.16816.F32.BF16 R16, R8.reuse, R68, R40 ;  /* 0x000000440810723c */ /* 0x048fec0000041828 */
[----:B------:R-:W-:Y:S01]  /*3330*/  HMMA.16816.F32.BF16 R36, R8, R70, R52 ;  /* 0x000000460824723c */ /* 0x000fe20000041834 */
[----:B------:R-:W-:Y:S04]  /*3340*/  LDSM.16.M88.4 R68, [R214+0x3800] ;  /* 0x00380000d644783b */ /* 0x000fe80000000200 */
[----:B------:R-:W-:Y:S01]  /*3350*/  LDSM.16.M88.4 R8, [R213+0x4000] ;  /* 0x00400000d508783b */ /* 0x000fe20000000200 */
[C---:B----4-:R-:W-:Y:S03]  /*3360*/  HMMA.16816.F32.BF16 R52, R12.reuse, R76, R56 ;  /* 0x0000004c0c34723c */ /* 0x050fe60000041838 */
[----:B------:R-:W3:Y:S03]  /*3370*/  LDSM.16.M88.4 R56, [R214+0x3000] ;  /* 0x00300000d638783b */ /* 0x000ee60000000200 */
[C---:B------:R-:W-:Y:S01]  /*3380*/  HMMA.16816.F32.BF16 R48, R12.reuse, R78, R48 ;  /* 0x0000004e0c30723c */ /* 0x040fe20000041830 */
[----:B------:R-:W-:Y:S05]  /*3390*/  LDSM.16.M88.4 R76, [R209+0x13000] ;  /* 0x01300000d14c783b */ /* 0x000fea0000000200 */
[C---:B-----5:R-:W-:Y:S06]  /*33a0*/  HMMA.16816.F32.BF16 R40, R12.reuse, R74, R32 ;  /* 0x0000004a0c28723c */ /* 0x060fec0000041820 */
[C---:B------:R-:W-:Y:S06]  /*33b0*/  HMMA.16816.F32.BF16 R32, R12.reuse, R80, R28 ;  /* 0x000000500c20723c */ /* 0x040fec000004181c */
[C---:B------:R-:W-:Y:S01]  /*33c0*/  HMMA.16816.F32.BF16 R44, R12.reuse, R72, R44 ;  /* 0x000000480c2c723c */ /* 0x040fe2000004182c */
[----:B------:R-:W-:Y:S05]  /*33d0*/  LDSM.16.M88.4 R72, [R208+0x2000] ;  /* 0x00200000d048783b */ /* 0x000fea0000000200 */
[C---:B------:R-:W-:Y:S01]  /*33e0*/  HMMA.16816.F32.BF16 R28, R12.reuse, R82, R24 ;  /* 0x000000520c1c723c */ /* 0x040fe20000041818 */
[----:B------:R-:W4:Y:S05]  /*33f0*/  LDSM.16.M88.4 R80, [R209+0x12000] ;  /* 0x01200000d150783b */ /* 0x000f2a0000000200 */
[----:B-1----:R-:W-:Y:S06]  /*3400*/  HMMA.16816.F32.BF16 R16, R12, R64, R16 ;  /* 0x000000400c10723c */ /* 0x002fec0000041810 */
[----:B--2---:R-:W-:Y:S01]  /*3410*/  HMMA.16816.F32.BF16 R24, R20, R84, R52 ;  /* 0x000000541418723c */ /* 0x004fe20000041834 */
[----:B------:R-:W1:Y:S05]  /*3420*/  LDSM.16.M88.4 R52, [R209+0x12800] ;  /* 0x01280000d134783b */ /* 0x000e6a0000000200 */
[----:B------:R-:W-:Y:S01]  /*3430*/  HMMA.16816.F32.BF16 R12, R12, R66, R36 ;  /* 0x000000420c0c723c */ /* 0x000fe20000041824 */
[----:B------:R-:W2:Y:S05]  /*3440*/  LDSM.16.M88.4 R64, [R209+0x13800] ;  /* 0x01380000d140783b */ /* 0x000eaa0000000200 */
[C---:B------:R-:W-:Y:S01]  /*3450*/  HMMA.16816.F32.BF16 R48, R20.reuse, R86, R48 ;  /* 0x000000561430723c */ /* 0x040fe20000041830 */
[----:B------:R-:W-:Y:S05]  /*3460*/  LDSM.16.M88.4 R84, [R151+0x14800] ;  /* 0x014800009754783b */ /* 0x000fea0000000200 */
[C---:B---3--:R-:W-:Y:S06]  /*3470*/  HMMA.16816.F32.BF16 R36, R20.reuse, R56, R32 ;  /* 0x000000381424723c */ /* 0x048fec0000041820 */
[C---:B------:R-:W-:Y:S06]  /*3480*/  HMMA.16816.F32.BF16 R44, R20.reuse, R60, R44 ;  /* 0x0000003c142c723c */ /* 0x040fec000004182c */
[C---:B------:R-:W-:Y:S06]  /*3490*/  HMMA.16816.F32.BF16 R32, R20.reuse, R58, R28 ;  /* 0x0000003a1420723c */ /* 0x040fec000004181c */
[C---:B------:R-:W-:Y:S01]  /*34a0*/  HMMA.16816.F32.BF16 R40, R20.reuse, R62, R40 ;  /* 0x0000003e1428723c */ /* 0x040fe20000041828 */
[----:B------:R-:W-:Y:S05]  /*34b0*/  LDSM.16.M88.4 R60, [R208+0x2800] ;  /* 0x00280000d03c783b */ /* 0x000fea0000000200 */
[C---:B------:R-:W-:Y:S01]  /*34c0*/  HMMA.16816.F32.BF16 R56, R20.reuse, R68, R16 ;  /* 0x000000441438723c */ /* 0x040fe20000041810 */
[----:B------:R-:W3:Y:S05]  /*34d0*/  LDSM.16.M88.4 R16, [R212+0x4000] ;  /* 0x00400000d410783b */ /* 0x000eea0000000200 */
[----:B------:R-:W-:Y:S01]  /*34e0*/  HMMA.16816.F32.BF16 R28, R20, R70, R12 ;  /* 0x00000046141c723c */ /* 0x000fe2000004180c */
[----:B------:R-:W5:Y:S04]  /*34f0*/  LDSM.16.M88.4 R68, [R208+0x3000] ;  /* 0x00300000d044783b */ /* 0x000f680000000200 */
[----:B------:R-:W5:Y:S01]  /*3500*/  LDSM.16.M88.4 R20, [R210+0x8000] ;  /* 0x00800000d214783b */ /* 0x000f620000000200 */
[C---:B----4-:R-:W-:Y:S06]  /*3510*/  HMMA.16816.F32.BF16 R24, R8.reuse, R80, R24 ;  /* 0x000000500818723c */ /* 0x050fec0000041818 */
[C---:B------:R-:W-:Y:S01]  /*3520*/  HMMA.16816.F32.BF16 R12, R8.reuse, R82, R48 ;  /* 0x00000052080c723c */ /* 0x040fe20000041830 */
[----:B------:R-:W4:Y:S05]  /*3530*/  LDSM.16.M88.4 R80, [R151+0x15000] ;  /* 0x015000009750783b */ /* 0x000f2a0000000200 */
[C---:B-1----:R-:W-:Y:S06]  /*3540*/  HMMA.16816.F32.BF16 R48, R8.reuse, R52, R44 ;  /* 0x000000340830723c */ /* 0x042fec000004182c */
[C---:B------:R-:W-:Y:S06]  /*3550*/  HMMA.16816.F32.BF16 R44, R8.reuse, R54, R40 ;  /* 0x00000036082c723c */ /* 0x040fec0000041828 */
[C---:B------:R-:W-:Y:S06]  /*3560*/  HMMA.16816.F32.BF16 R52, R8.reuse, R76, R36 ;  /* 0x0000004c0834723c */ /* 0x040fec0000041824 */
[C---:B------:R-:W-:Y:S01]  /*3570*/  HMMA.16816.F32.BF16 R40, R8.reuse, R78, R32 ;  /* 0x0000004e0828723c */ /* 0x040fe20000041820 */
[----:B------:R-:W-:Y:S05]  /*3580*/  LDSM.16.M88.4 R76, [R214+0x4000] ;  /* 0x00400000d64c783b */ /* 0x000fea0000000200 */
[C---:B--2---:R-:W-:Y:S06]  /*3590*/  HMMA.16816.F32.BF16 R56, R8.reuse, R64, R56 ;  /* 0x000000400838723c */ /* 0x044fec0000041838 */
[----:B------:R-:W-:Y:S01]  /*35a0*/  HMMA.16816.F32.BF16 R36, R8, R66, R28 ;  /* 0x000000420824723c */ /* 0x000fe2000004181c */
[----:B------:R-:W1:Y:S05]  /*35b0*/  LDSM.16.M88.4 R64, [R151+0x15800] ;  /* 0x015800009740783b */ /* 0x000e6a0000000200 */
[C---:B---3--:R-:W-:Y:S06]  /*35c0*/  HMMA.16816.F32.BF16 R32, R16.reuse, R72, R24 ;  /* 0x000000481020723c */ /* 0x048fec0000041818 */
[C---:B------:R-:W-:Y:S01]  /*35d0*/  HMMA.16816.F32.BF16 R28, R16.reuse, R74, R12 ;  /* 0x0000004a101c723c */ /* 0x040fe2000004180c */
[----:B------:R-:W2:Y:S04]  /*35e0*/  LDSM.16.M88.4 R12, [R211+0x8000] ;  /* 0x00800000d30c783b */ /* 0x000ea80000000200 */
[----:B------:R-:W3:Y:S01]  /*35f0*/  LDSM.16.M88.4 R72, [R214+0x4800] ;  /* 0x00480000d648783b */ /* 0x000ee20000000200 */
[C---:B------:R-:W-:Y:S06]  /*3600*/  HMMA.16816.F32.BF16 R8, R16.reuse, R62, R44 ;  /* 0x0000003e1008723c */ /* 0x040fec000004182c */
[C---:B------:R-:W-:Y:S06]  /*3610*/  HMMA.16816.F32.BF16 R24, R16.reuse, R60, R48 ;  /* 0x0000003c1018723c */ /* 0x040fec0000041830 */
[C---:B-----5:R-:W-:Y:S06]  /*3620*/  HMMA.16816.F32.BF16 R52, R16.reuse, R68, R52 ;  /* 0x000000441034723c */ /* 0x060fec0000041834 */
[C---:B------:R-:W-:Y:S01]  /*3630*/  HMMA.16816.F32.BF16 R48, R16.reuse, R70, R40 ;  /* 0x000000461030723c */ /* 0x040fe20000041828 */
[----:B------:R-:W5:Y:S05]  /*3640*/  LDSM.16.M88.4 R68, [R214+0x5000] ;  /* 0x00500000d644783b */ /* 0x000f6a0000000200 */
[C---:B------:R-:W-:Y:S06]  /*3650*/  HMMA.16816.F32.BF16 R60, R16.reuse, R92, R56 ;  /* 0x0000005c103c723c */ /* 0x040fec0000041838 */
[----:B------:R-:W-:Y:S01]  /*3660*/  HMMA.16816.F32.BF16 R16, R16, R94, R36 ;  /* 0x0000005e1010723c */ /* 0x000fe20000041824 */
[----:B------:R-:W5:Y:S05]  /*3670*/  LDSM.16.M88.4 R92, [R214+0x5800] ;  /* 0x00580000d65c783b */ /* 0x000f6a0000000200 */
[C---:B------:R-:W-:Y:S06]  /*3680*/  HMMA.16816.F32.BF16 R56, R20.reuse, R88, R32 ;  /* 0x000000581438723c */ /* 0x040fec0000041820 */
[C---:B------:R-:W-:Y:S01]  /*3690*/  HMMA.16816.F32.BF16 R44, R20.reuse, R90, R28 ;  /* 0x0000005a142c723c */ /* 0x040fe2000004181c */
[----:B------:R-:W-:Y:S05]  /*36a0*/  LDSM.16.M88.4 R88, [R209+0x14000] ;  /* 0x01400000d158783b */ /* 0x000fea0000000200 */
[C---:B------:R-:W-:Y:S01]  /*36b0*/  HMMA.16816.F32.BF16 R36, R20.reuse, R86, R8 ;  /* 0x000000561424723c */ /* 0x040fe20000041808 */
[----:B------:R-:W5:Y:S05]  /*36c0*/  LDSM.16.M88.4 R8, [R213+0x8000] ;  /* 0x00800000d508783b */ /* 0x000f6a0000000200 */
[C---:B------:R-:W-:Y:S01]  /*36d0*/  HMMA.16816.F32.BF16 R40, R20.reuse, R84, R24 ;  /* 0x000000541428723c */ /* 0x040fe20000041818 */
[----:B------:R-:W5:Y:S05]  /*36e0*/  LDSM.16.M88.4 R84, [R209+0x15000] ;  /* 0x01500000d154783b */ /* 0x000f6a0000000200 */
[C---:B----4-:R-:W-:Y:S06]  /*36f0*/  HMMA.16816.F32.BF16 R32, R20.reuse, R80, R52 ;  /* 0x000000501420723c */ /* 0x050fec0000041834 */
[C---:B------:R-:W-:Y:S01]  /*3700*/  HMMA.16816.F32.BF16 R28, R20.reuse, R82, R48 ;  /* 0x00000052141c723c */ /* 0x040fe20000041830 */
[----:B------:R-:W-:Y:S05]  /*3710*/  LDSM.16.M88.4 R80, [R208+0x4000] ;  /* 0x00400000d050783b */ /* 0x000fea0000000200 */
[----:B-1----:R-:W-:Y:S06]  /*3720*/  HMMA.16816.F32.BF16 R24, R20, R64, R60 ;  /* 0x000000401418723c */ /* 0x002fec000004183c */
[C---:B--2---:R-:W-:Y:S06]  /*3730*/  HMMA.16816.F32.BF16 R56, R12.reuse, R76, R56 ;  /* 0x0000004c0c38723c */ /* 0x044fec0000041838 */
[----:B------:R-:W-:Y:S01]  /*3740*/  HMMA.16816.F32.BF16 R52, R12, R78, R44 ;  /* 0x0000004e0c34723c */ /* 0x000fe2000004182c */
[----:B------:R-:W1:Y:S05]  /*3750*/  LDSM.16.M88.4 R76, [R209+0x15800] ;  /* 0x01580000d14c783b */ /* 0x000e6a0000000200 */
[----:B------:R-:W-:Y:S01]  /*3760*/  HMMA.16816.F32.BF16 R16, R20, R66, R16 ;  /* 0x000000421410723c */ /* 0x000fe20000041810 */
[----:B------:R-:W2:Y:S05]  /*3770*/  LDSM.16.M88.4 R20, [R212+0x8000] ;  /* 0x00800000d414783b */ /* 0x000eaa0000000200 */
[C---:B---3--:R-:W-:Y:S06]  /*3780*/  HMMA.16816.F32.BF16 R48, R12.reuse, R72, R40 ;  /* 0x000000480c30723c */ /* 0x048fec0000041828 */
[C---:B------:R-:W-:Y:S01]  /*3790*/  HMMA.16816.F32.BF16 R44, R12.reuse, R74, R36 ;  /* 0x0000004a0c2c723c */ /* 0x040fe20000041824 */
[----:B------:R-:W-:Y:S05]  /*37a0*/  LDSM.16.M88.4 R72, [R208+0x5000] ;  /* 0x00500000d048783b */ /* 0x000fea0000000200 */
[C---:B-----5:R-:W-:Y:S06]  /*37b0*/  HMMA.16816.F32.BF16 R40, R12.reuse, R68, R32 ;  /* 0x000000440c28723c */ /* 0x060fec0000041820 */
[C---:B------:R-:W-:Y:S01]  /*37c0*/  HMMA.16816.F32.BF16 R64, R12.reuse, R70, R28 ;  /* 0x000000460c40723c */ /* 0x040fe2000004181c */
[----:B------:R-:W3:Y:S05]  /*37d0*/  LDSM.16.M88.4 R68, [R208+0x4800] ;  /* 0x00480000d044783b */ /* 0x000eea0000000200 */
[----:B------:R-:W-:Y:S06]  /*37e0*/  HMMA.16816.F32.BF16 R60, R12, R92, R24 ;  /* 0x0000005c0c3c723c */ /* 0x000fec0000041818 */
[C---:B------:R-:W-:Y:S06]  /*37f0*/  HMMA.16816.F32.BF16 R32, R8.reuse, R88, R56 ;  /* 0x000000580820723c */ /* 0x040fec0000041838 */
[----:B------:R-:W-:Y:S01]  /*3800*/  HMMA.16816.F32.BF16 R28, R8, R90, R52 ;  /* 0x0000005a081c723c */ /* 0x000fe20000041834 */
[----:B------:R-:W4:Y:S05]  /*3810*/  LDSM.16.M88.4 R88, [R208+0x5800] ;  /* 0x00580000d058783b */ /* 0x000f2a0000000200 */
[----:B------:R-:W-:Y:S01]  /*3820*/  HMMA.16816.F32.BF16 R36, R12, R94, R16 ;  /* 0x0000005e0c24723c */ /* 0x000fe20000041810 */
[----:B------:R-:W-:Y:S04]  /*3830*/  LDSM.16.M88.4 R16, [R210+0xc000] ;  /* 0x00c00000d210783b */ /* 0x000fe80000000200 */
[----:B------:R-:W-:Y:S01]  /*3840*/  LDSM.16.M88.4 R92, [R151+0x16800] ;  /* 0x01680000975c783b */ /* 0x000fe20000000200 */
[C---:B------:R-:W-:Y:S06]  /*3850*/  HMMA.16816.F32.BF16 R24, R8.reuse, R96, R48 ;  /* 0x000000600818723c */ /* 0x040fec0000041830 */
[C---:B------:R-:W-:Y:S01]  /*3860*/  HMMA.16816.F32.BF16 R12, R8.reuse, R98, R44 ;  /* 0x00000062080c723c */ /* 0x040fe2000004182c */
[----:B------:R-:W5:Y:S05]  /*3870*/  LDSM.16.M88.4 R96, [R151+0x16000] ;  /* 0x016000009760783b */ /* 0x000f6a0000000200 */
[C---:B------:R-:W-:Y:S06]  /*3880*/  HMMA.16816.F32.BF16 R40, R8.reuse, R84, R40 ;  /* 0x000000540828723c */ /* 0x040fec0000041828 */
[C---:B------:R-:W-:Y:S01]  /*3890*/  HMMA.16816.F32.BF16 R48, R8.reuse, R86, R64 ;  /* 0x000000560830723c */ /* 0x040fe20000041840 */
[----:B------:R-:W5:Y:S04]  /*38a0*/  LDSM.16.M88.4 R64, [R151+0x17000] ;  /* 0x017000009740783b */ /* 0x000f680000000200 */
[----:B------:R-:W-:Y:S01]  /*38b0*/  LDSM.16.M88.4 R84, [R214+0x7000] ;  /* 0x00700000d654783b */ /* 0x000fe20000000200 */
[C---:B-1----:R-:W-:Y:S06]  /*38c0*/  HMMA.16816.F32.BF16 R60, R8.reuse, R76, R60 ;  /* 0x0000004c083c723c */ /* 0x042fec000004183c */
[----:B------:R-:W-:Y:S01]  /*38d0*/  HMMA.16816.F32.BF16 R56, R8, R78, R36 ;  /* 0x0000004e0838723c */ /* 0x000fe20000041824 */
[----:B------:R-:W-:Y:S05]  /*38e0*/  LDSM.16.M88.4 R76, [R214+0x6800] ;  /* 0x00680000d64c783b */ /* 0x000fea0000000200 */
[C---:B--2---:R-:W-:Y:S06]  /*38f0*/  HMMA.16816.F32.BF16 R52, R20.reuse, R80, R32 ;  /* 0x000000501434723c */ /* 0x044fec0000041820 */
[C---:B------:R-:W-:Y:S01]  /*3900*/  HMMA.16816.F32.BF16 R44, R20.reuse, R82, R28 ;  /* 0x00000052142c723c */ /* 0x040fe2000004181c */
[----:B------:R-:W-:Y:S05]  /*3910*/  LDSM.16.M88.4 R80, [R208+0x6000] ;  /* 0x00600000d050783b */ /* 0x000fea0000000200 */
[C---:B---3--:R-:W-:Y:S06]  /*3920*/  HMMA.16816.F32.BF16 R36, R20.reuse, R68, R24 ;  /* 0x000000441424723c */ /* 0x048fec0000041818 */
[C---:B------:R-:W-:Y:S01]  /*3930*/  HMMA.16816.F32.BF16 R32, R20.reuse, R70, R12 ;  /* 0x000000461420723c */ /* 0x040fe2000004180c */
[----:B------:R-:W-:Y:S04]  /*3940*/  LDSM.16.M88.4 R12, [R211+0xc000] ;  /* 0x00c00000d30c783b */ /* 0x000fe80000000200 */
[----:B------:R-:W1:Y:S01]  /*3950*/  LDSM.16.M88.4 R68, [R214+0x6000] ;  /* 0x00600000d644783b */ /* 0x000e620000000200 */
[C---:B------:R-:W-:Y:S06]  /*3960*/  HMMA.16816.F32.BF16 R28, R20.reuse, R72, R40 ;  /* 0x00000048141c723c */ /* 0x040fec0000041828 */
[C---:B------:R-:W-:Y:S01]  /*3970*/  HMMA.16816.F32.BF16 R24, R20.reuse, R74, R48 ;  /* 0x0000004a1418723c */ /* 0x040fe20000041830 */
[----:B------:R-:W-:Y:S05]  /*3980*/  LDSM.16.M88.4 R72, [R209+0x16000] ;  /* 0x01600000d148783b */ /* 0x000fea0000000200 */
[C---:B----4-:R-:W-:Y:S06]  /*3990*/  HMMA.16816.F32.BF16 R8, R20.reuse, R88, R60 ;  /* 0x000000581408723c */ /* 0x050fec000004183c */
[----:B------:R-:W-:Y:S01]  /*39a0*/  HMMA.16816.F32.BF16 R20, R20, R90, R56 ;  /* 0x0000005a1414723c */ /* 0x000fe20000041838 */
[----:B------:R-:W-:Y:S05]  /*39b0*/  LDSM.16.M88.4 R88, [R209+0x16800] ;  /* 0x01680000d158783b */ /* 0x000fea0000000200 */
[C---:B-----5:R-:W-:Y:S06]  /*39c0*/  HMMA.16816.F32.BF16 R52, R16.reuse, R96, R52 ;  /* 0x000000601034723c */ /* 0x060fec0000041834 */
[C---:B------:R-:W-:Y:S06]  /*39d0*/  HMMA.16816.F32.BF16 R48, R16.reuse, R98, R44 ;  /* 0x000000621030723c */ /* 0x040fec000004182c */
[C---:B------:R-:W-:Y:S06]  /*39e0*/  HMMA.16816.F32.BF16 R44, R16.reuse, R92, R36 ;  /* 0x0000005c102c723c */ /* 0x040fec0000041824 */
[C---:B------:R-:W-:Y:S06]  /*39f0*/  HMMA.16816.F32.BF16 R36, R16.reuse, R94, R32 ;  /* 0x0000005e1024723c */ /* 0x040fec0000041820 */
[C---:B------:R-:W-:Y:S06]  /*3a00*/  HMMA.16816.F32.BF16 R40, R16.reuse, R64, R28 ;  /* 0x000000401028723c */ /* 0x040fec000004181c */
[C---:B------:R-:W-:Y:S01]  /*3a10*/  HMMA.16816.F32.BF16 R56, R16.reuse, R66, R24 ;  /* 0x000000421038723c */ /* 0x040fe20000041818 */
[----:B------:R-:W2:Y:S05]  /*3a20*/  LDSM.16.M88.4 R64, [R214+0x7800] ;  /* 0x00780000d640783b */ /* 0x000eaa0000000200 */
[C---:B------:R-:W-:Y:S01]  /*3a30*/  HMMA.16816.F32.BF16 R60, R16.reuse, R100, R8 ;  /* 0x00000064103c723c */ /* 0x040fe20000041808 */
[----:B------:R-:W3:Y:S05]  /*3a40*/  LDSM.16.M88.4 R8, [R213+0xc000] ;  /* 0x00c00000d508783b */ /* 0x000eea0000000200 */
[----:B------:R-:W-:Y:S01]  /*3a50*/  HMMA.16816.F32.BF16 R32, R16, R102, R20 ;  /* 0x000000661020723c */ /* 0x000fe20000041814 */
[----:B------:R-:W-:Y:S05]  /*3a60*/  LDSM.16.M88.4 R16, [R212+0xc000] ;  /* 0x00c00000d410783b */ /* 0x000fea0000000200 */
[C---:B-1----:R-:W-:Y:S06]  /*3a70*/  HMMA.16816.F32.BF16 R28, R12.reuse, R68, R52 ;  /* 0x000000440c1c723c */ /* 0x042fec0000041834 */
[C---:B------:R-:W-:Y:S06]  /*3a80*/  HMMA.16816.F32.BF16 R20, R12.reuse, R76, R44 ;  /* 0x0000004c0c14723c */ /* 0x040fec000004182c */
[C---:B------:R-:W-:Y:S01]  /*3a90*/  HMMA.16816.F32.BF16 R24, R12.reuse, R70, R48 ;  /* 0x000000460c18723c */ /* 0x040fe20000041830 */
[----:B------:R-:W1:Y:S05]  /*3aa0*/  LDSM.16.M88.4 R68, [R209+0x17000] ;  /* 0x01700000d144783b */ /* 0x000e6a0000000200 */
[C---:B------:R-:W-:Y:S01]  /*3ab0*/  HMMA.16816.F32.BF16 R36, R12.reuse, R78, R36 ;  /* 0x0000004e0c24723c */ /* 0x040fe20000041824 */
[----:B------:R-:W4:Y:S05]  /*3ac0*/  LDSM.16.M88.4 R76, [R209+0x17800] ;  /* 0x01780000d14c783b */ /* 0x000f2a0000000200 */
[C---:B------:R-:W-:Y:S06]  /*3ad0*/  HMMA.16816.F32.BF16 R40, R12.reuse, R84, R40 ;  /* 0x000000540c28723c */ /* 0x040fec0000041828 */
[C---:B------:R-:W-:Y:S01]  /*3ae0*/  HMMA.16816.F32.BF16 R48, R12.reuse, R86, R56 ;  /* 0x000000560c30723c */ /* 0x040fe20000041838 */
[----:B------:R-:W5:Y:S05]  /*3af0*/  LDSM.16.M88.4 R84, [R208+0x6800] ;  /* 0x00680000d054783b */ /* 0x000f6a0000000200 */
[C---:B--2---:R-:W-:Y:S06]  /*3b00*/  HMMA.16816.F32.BF16 R60, R12.reuse, R64, R60 ;  /* 0x000000400c3c723c */ /* 0x044fec000004183c */
[----:B------:R-:W-:Y:S01]  /*3b10*/  HMMA.16816.F32.BF16 R56, R12, R66, R32 ;  /* 0x000000420c38723c */ /* 0x000fe20000041820 */
[----:B------:R-:W-:Y:S05]  /*3b20*/  LDSM.16.M88.4 R64, [R208+0x7000] ;  /* 0x00700000d040783b */ /* 0x000fea0000000200 */
[C---:B---3--:R-:W-:Y:S06]  /*3b30*/  HMMA.16816.F32.BF16 R52, R8.reuse, R72, R28 ;  /* 0x000000480834723c */ /* 0x048fec000004181c */
[C---:B------:R-:W-:Y:S06]  /*3b40*/  HMMA.16816.F32.BF16 R12, R8.reuse, R88, R20 ;  /* 0x00000058080c723c */ /* 0x040fec0000041814 */
[----:B------:R-:W-:Y:S01]  /*3b50*/  HMMA.16816.F32.BF16 R20, R8, R90, R36 ;  /* 0x0000005a0814723c */ /* 0x000fe20000041824 */
[----:B------:R-:W2:Y:S01]  /*3b60*/  LDSM.16.M88.4 R36, [R208+0x7800] ;  /* 0x00780000d024783b */ /* 0x000ea20000000200 */
[----:B------:R-:W-:-:S04]  /*3b70*/  DEPBAR.LE SB0, 0x0 ;  /* 0x000080000000791a */ /* 0x000fc80000000000 */
[C---:B------:R-:W-:Y:S06]  /*3b80*/  HMMA.16816.F32.BF16 R44, R8.reuse, R74, R24 ;  /* 0x0000004a082c723c */ /* 0x040fec0000041818 */
[C---:B-1----:R-:W-:Y:S06]  /*3b90*/  HMMA.16816.F32.BF16 R24, R8.reuse, R68, R40 ;  /* 0x000000440818723c */ /* 0x042fec0000041828 */
[C---:B------:R-:W-:Y:S06]  /*3ba0*/  HMMA.16816.F32.BF16 R28, R8.reuse, R70, R48 ;  /* 0x00000046081c723c */ /* 0x040fec0000041830 */
[C---:B----4-:R-:W-:Y:S06]  /*3bb0*/  HMMA.16816.F32.BF16 R32, R8.reuse, R76, R60 ;  /* 0x0000004c0820723c */ /* 0x050fec000004183c */
[----:B------:R-:W-:Y:S06]  /*3bc0*/  HMMA.16816.F32.BF16 R8, R8, R78, R56 ;  /* 0x0000004e0808723c */ /* 0x000fec0000041838 */
[C---:B------:R-:W-:Y:S06]  /*3bd0*/  HMMA.16816.F32.BF16 R52, R16.reuse, R80, R52 ;  /* 0x000000501034723c */ /* 0x040fec0000041834 */
[C---:B------:R-:W-:Y:S06]  /*3be0*/  HMMA.16816.F32.BF16 R44, R16.reuse, R82, R44 ;  /* 0x00000052102c723c */ /* 0x040fec000004182c */
[C---:B-----5:R-:W-:Y:S06]  /*3bf0*/  HMMA.16816.F32.BF16 R40, R16.reuse, R84, R12 ;  /* 0x000000541028723c */ /* 0x060fec000004180c */
[----:B--2---:R-:W-:Y:S01]  /*3c00*/  HMMA.16816.F32.BF16 R32, R16, R36, R32 ;  /* 0x000000241020723c */ /* 0x004fe20000041820 */
[----:B------:R-:W-:-:S02]  /*3c10*/  VIADDMNMX R12, R7, 0x8, R6, PT ;  /* 0x00000008070c7846 */ /* 0x000fc40003800106 */
[----:B------:R-:W-:Y:S02]  /*3c20*/  I2FP.F32.S32 R6, R5 ;  /* 0x0000000500067245 */ /* 0x000fe40000201400 */
[----:B------:R-:W-:Y:S01]  /*3c30*/  VIMNMX R13, R7, UR29, PT ;  /* 0x0000001d070d7c48 */ /* 0x000fe2000bfe0100 */
[C---:B------:R-:W-:Y:S01]  /*3c40*/  HMMA.16816.F32.BF16 R36, R16.reuse, R38, R8 ;  /* 0x000000261024723c */ /* 0x040fe20000041808 */
[----:B------:R-:W-:Y:S02]  /*3c50*/  VIADD R7, R2, 0x8 ;  /* 0x0000000802077836 */ /* 0x000fe40000000000 */
[C---:B------:R-:W-:Y:S01]  /*3c60*/  FFMA.FTZ R15, R6.reuse, UR5, R55 ;  /* 0x00000005060f7c23 */ /* 0x040fe20008010037 */
[CC--:B------:R-:W-:Y:S01]  /*3c70*/  ISETP.GE.AND P5, PT, R5.reuse, R13.reuse, PT ;  /* 0x0000000d0500720c */ /* 0x0c0fe20003fa6270 */
[----:B------:R-:W-:Y:S01]  /*3c80*/  BAR.SYNC.DEFER_BLOCKING 0x0 ;  /* 0x0000000000007b1d */ /* 0x000fe20000010000 */
[-C--:B------:R-:W-:Y:S01]  /*3c90*/  ISETP.GE.AND P2, PT, R5, R12.reuse, PT ;  /* 0x0000000c0500720c */ /* 0x080fe20003f46270 */
[C---:B------:R-:W-:Y:S01]  /*3ca0*/  HMMA.16816.F32.BF16 R20, R16.reuse, R86, R20 ;  /* 0x000000561014723c */ /* 0x040fe20000041814 */
[----:B------:R-:W-:Y:S01]  /*3cb0*/  FFMA.FTZ R8, R6, UR5, R53 ;  /* 0x0000000506087c23 */ /* 0x000fe20008010035 */
[C---:B------:R-:W-:Y:S01]  /*3cc0*/  VIADD R6, R2.reuse, 0x9 ;  /* 0x0000000902067836 */ /* 0x040fe20000000000 */
[CC--:B------:R-:W-:Y:S01]  /*3cd0*/  ISETP.GE.AND P4, PT, R7.reuse, R13.reuse, PT ;  /* 0x0000000d0700720c */ /* 0x0c0fe20003f86270 */
[----:B------:R-:W-:Y:S01]  /*3ce0*/  VIADD R5, R2, 0x10 ;  /* 0x0000001002057836 */ /* 0x000fe20000000000 */
[----:B------:R-:W-:Y:S01]  /*3cf0*/  ISETP.GE.AND P1, PT, R7, R12, PT ;  /* 0x0000000c0700720c */ /* 0x000fe20003f26270 */
[----:B------:R-:W-:Y:S01]  /*3d00*/  HMMA.16816.F32.BF16 R24, R16, R64, R24 ;  /* 0x000000401018723c */ /* 0x000fe20000041818 */
[----:B------:R-:W-:-:S02]  /*3d10*/  ISETP.GE.AND P0, PT, R6, R13, PT ;  /* 0x0000000d0600720c */ /* 0x000fc40003f06270 */
[----:B------:R-:W-:Y:S02]  /*3d20*/  ISETP.GE.AND P6, PT, R6, R12, PT ;  /* 0x0000000c0600720c */ /* 0x000fe40003fc6270 */
[----:B------:R-:W-:Y:S01]  /*3d30*/  I2FP.F32.S32 R7, R7 ;  /* 0x0000000700077245 */ /* 0x000fe20000201400 */
[----:B------:R-:W-:Y:S01]  /*3d40*/  HMMA.16816.F32.BF16 R28, R16, R66, R28 ;  /* 0x00000042101c723c */ /* 0x000fe2000004181c */
[----:B------:R-:W-:Y:S02]  /*3d50*/  I2FP.F32.S32 R6, R6 ;  /* 0x0000000600067245 */ /* 0x000fe40000201400 */
[----:B------:R-:W-:Y:S01]  /*3d60*/  FSEL R48, R8, -INF , !P5 ;  /* 0xff80000008307808 */ /* 0x000fe20006800000 */
[----:B------:R-:W-:Y:S01]  /*3d70*/  FFMA.FTZ R14, R7, UR5, R44 ;  /* 0x00000005070e7c23 */ /* 0x000fe2000801002c */
[----:B------:R-:W-:Y:S01]  /*3d80*/  ISETP.GE.AND P3, PT, R5, R13, PT ;  /* 0x0000000d0500720c */ /* 0x000fe20003f66270 */
[----:B------:R-:W-:Y:S01]  /*3d90*/  FFMA.FTZ R9, R7, UR5, R46 ;  /* 0x0000000507097c23 */ /* 0x000fe2000801002e */
[----:B------:R-:W-:Y:S01]  /*3da0*/  ISETP.GE.AND P5, PT, R5, R12, PT ;  /* 0x0000000c0500720c */ /* 0x000fe20003fa6270 */
[C---:B------:R-:W-:Y:S01]  /*3db0*/  FFMA.FTZ R11, R6.reuse, UR5, R45 ;  /* 0x00000005060b7c23 */ /* 0x040fe2000801002d */
[----:B------:R-:W-:Y:S01]  /*3dc0*/  I2FP.F32.S32 R5, R5 ;  /* 0x0000000500057245 */ /* 0x000fe20000201400 */
[----:B------:R-:W-:Y:S01]  /*3dd0*/  FFMA.FTZ R8, R6, UR5, R47 ;  /* 0x0000000506087c23 */ /* 0x000fe2000801002f */
[C---:B------:R-:W-:Y:S01]  /*3de0*/  VIADD R7, R2.reuse, 0x11 ;  /* 0x0000001102077836 */ /* 0x040fe20000000000 */
[----:B------:R-:W-:Y:S01]  /*3df0*/  FSEL R44, R15, -INF , !P2 ;  /* 0xff8000000f2c7808 */ /* 0x000fe20005000000 */
[----:B------:R-:W-:-:S02]  /*3e00*/  VIADD R6, R2, 0x18 ;  /* 0x0000001802067836 */ /* 0x000fc40000000000 */
[C---:B------:R-:W-:Y:S01]  /*3e10*/  FFMA.FTZ R10, R5.reuse, UR5, R40 ;  /* 0x00000005050a7c23 */ /* 0x040fe20008010028 */
[----:B------:R-:W-:Y:S01]  /*3e20*/  FFMA.FTZ R17, R5, UR5, R42 ;  /* 0x0000000505117c23 */ /* 0x000fe2000801002a */
[----:B------:R-:W-:Y:S01]  /*3e30*/  VIADD R5, R2, 0x19 ;  /* 0x0000001902057836 */ /* 0x000fe20000000000 */
[----:B------:R-:W-:Y:S02]  /*3e40*/  FSEL R42, R14, -INF , !P4 ;  /* 0xff8000000e2a7808 */ /* 0x000fe40006000000 */
[----:B------:R-:W-:Y:S02]  /*3e50*/  FSEL R45, R9, -INF , !P1 ;  /* 0xff800000092d7808 */ /* 0x000fe40004800000 */
[----:B------:R-:W-:Y:S02]  /*3e60*/  FSEL R40, R11, -INF , !P0 ;  /* 0xff8000000b287808 */ /* 0x000fe40004000000 */
[C---:B------:R-:W-:Y:S02]  /*3e70*/  ISETP.GE.AND P2, PT, R7.reuse, R13, PT ;  /* 0x0000000d0700720c */ /* 0x040fe40003f46270 */
[----:B------:R-:W-:-:S02]  /*3e80*/  ISETP.GE.AND P4, PT, R7, R12, PT ;  /* 0x0000000c0700720c */ /* 0x000fc40003f86270 */
[C---:B------:R-:W-:Y:S02]  /*3e90*/  ISETP.GE.AND P1, PT, R6.reuse, R13, PT ;  /* 0x0000000d0600720c */ /* 0x040fe40003f26270 */
[----:B------:R-:W-:Y:S02]  /*3ea0*/  ISETP.GE.AND P0, PT, R6, R12, PT ;  /* 0x0000000c0600720c */ /* 0x000fe40003f06270 */
[----:B------:R-:W-:Y:S02]  /*3eb0*/  I2FP.F32.S32 R7, R7 ;  /* 0x0000000700077245 */ /* 0x000fe40000201400 */
[----:B------:R-:W-:Y:S02]  /*3ec0*/  I2FP.F32.S32 R6, R6 ;  /* 0x0000000600067245 */ /* 0x000fe40000201400 */
[----:B------:R-:W-:Y:S01]  /*3ed0*/  FSEL R46, R8, -INF , !P6 ;  /* 0xff800000082e7808 */ /* 0x000fe20007000000 */
[C---:B------:R-:W-:Y:S01]  /*3ee0*/  FFMA.FTZ R14, R7.reuse, UR5, R41 ;  /* 0x00000005070e7c23 */ /* 0x040fe20008010029 */
[----:B------:R-:W-:Y:S01]  /*3ef0*/  FSEL R133, R10, -INF , !P3 ;  /* 0xff8000000a857808 */ /* 0x000fe20005800000 */
[----:B------:R-:W-:Y:S01]  /*3f00*/  FFMA.FTZ R9, R7, UR5, R43 ;  /* 0x0000000507097c23 */ /* 0x000fe2000801002b */
[C---:B------:R-:W-:Y:S01]  /*3f10*/  ISETP.GE.AND P6, PT, R5.reuse, R13, PT ;  /* 0x0000000d0500720c */ /* 0x040fe20003fc6270 */
[C---:B------:R-:W-:Y:S01]  /*3f20*/  FFMA.FTZ R11, R6.reuse, UR5, R20 ;  /* 0x00000005060b7c23 */ /* 0x040fe20008010014 */
[----:B------:R-:W-:Y:S01]  /*3f30*/  ISETP.GE.AND P3, PT, R5, R12, PT ;  /* 0x0000000c0500720c */ /* 0x000fe20003f66270 */
[----:B------:R-:W-:Y:S01]  /*3f40*/  FFMA.FTZ R8, R6, UR5, R22 ;  /* 0x0000000506087c23 */ /* 0x000fe20008010016 */
[----:B------:R-:W-:Y:S01]  /*3f50*/  I2FP.F32.S32 R5, R5 ;  /* 0x0000000500057245 */ /* 0x000fe20000201400 */
[C---:B------:R-:W-:Y:S01]  /*3f60*/  VIADD R7, R2.reuse, 0x20 ;  /* 0x0000002002077836 */ /* 0x040fe20000000000 */
[----:B------:R-:W-:Y:S01]  /*3f70*/  FSEL R135, R17, -INF , !P5 ;  /* 0xff80000011877808 */ /* 0x000fe20006800000 */
[----:B------:R-:W-:Y:S01]  /*3f80*/  VIADD R6, R2, 0x21 ;  /* 0x0000002102067836 */ /* 0x000fe20000000000 */
[----:B------:R-:W-:Y:S01]  /*3f90*/  FSEL R125, R14, -INF , !P2 ;  /* 0xff8000000e7d7808 */ /* 0x000fe20005000000 */
[C---:B------:R-:W-:Y:S01]  /*3fa0*/  FFMA.FTZ R10, R5.reuse, UR5, R21 ;  /* 0x00000005050a7c23 */ /* 0x040fe20008010015 */
[----:B------:R-:W-:Y:S01]  /*3fb0*/  FFMA.FTZ R16, R5, UR5, R23 ;  /* 0x0000000505107c23 */ /* 0x000fe20008010017 */
[----:B------:R-:W-:Y:S01]  /*3fc0*/  VIADD R5, R2, 0x28 ;  /* 0x0000002802057836 */ /* 0x000fe20000000000 */
[----:B------:R-:W-:-:S02]  /*3fd0*/  FSEL R132, R9, -INF , !P4 ;  /* 0xff80000009847808 */ /* 0x000fc40006000000 */
[----:B------:R-:W-:Y:S02]  /*3fe0*/  FSEL R126, R11, -INF , !P1 ;  /* 0xff8000000b7e7808 */ /* 0x000fe40004800000 */
[CC--:B------:R-:W-:Y:S02]  /*3ff0*/  ISETP.GE.AND P5, PT, R7.reuse, R13.reuse, PT ;  /* 0x0000000d0700720c */ /* 0x0c0fe40003fa6270 */
[-C--:B------:R-:W-:Y:S02]  /*4000*/  ISETP.GE.AND P2, PT, R7, R12.reuse, PT ;  /* 0x0000000c0700720c */ /* 0x080fe40003f46270 */
[C---:B------:R-:W-:Y:S02]  /*4010*/  ISETP.GE.AND P4, PT, R6.reuse, R13, PT ;  /* 0x0000000d0600720c */ /* 0x040fe40003f86270 */
[----:B------:R-:W-:Y:S02]  /*4020*/  ISETP.GE.AND P1, PT, R6, R12, PT ;  /* 0x0000000c0600720c */ /* 0x000fe40003f26270 */
[----:B------:R-:W-:-:S02]  /*4030*/  I2FP.F32.S32 R7, R7 ;  /* 0x0000000700077245 */ /* 0x000fc40000201400 */
        /* <DEDUP_REMOVED lines=10> */
[----:B------:R-:W-:Y:S01]  /*40e0*/  VIADD R7, R2, 0x29 ;  /* 0x0000002902077836 */ /* 0x000fe20000000000 */
        /* <DEDUP_REMOVED lines=15> */
[----:B------:R-:W-:Y:S01]  /*41e0*/  FFMA.FTZ R14, R7, UR5, R29 ;  /* 0x00000005070e7c23 */ /* 0x000fe2000801001d */
[----:B------:R-:W-:Y:S01]  /*41f0*/  FSEL R196, R10, -INF , !P0 ;  /* 0xff8000000ac47808 */ /* 0x000fe20004000000 */
[C---:B------:R-:W-:Y:S01]  /*4200*/  FFMA.FTZ R8, R6.reuse, UR5, R34 ;  /* 0x0000000506087c23 */ /* 0x040fe20008010022 */
[----:B------:R-:W-:Y:S01]  /*4210*/  ISETP.GE.AND P1, PT, R5, R13, PT ;  /* 0x0000000d0500720c */ /* 0x000fe20003f26270 */
[----:B------:R-:W-:Y:S01]  /*4220*/  FFMA.FTZ R9, R7, UR5, R31 ;  /* 0x0000000507097c23 */ /* 0x000fe2000801001f */
[----:B------:R-:W-:Y:S01]  /*4230*/  ISETP.GE.AND P0, PT, R5, R12, PT ;  /* 0x0000000c0500720c */ /* 0x000fe20003f06270 */
[----:B------:R-:W-:Y:S01]  /*4240*/  FFMA.FTZ R11, R6, UR5, R32 ;  /* 0x00000005060b7c23 */ /* 0x000fe20008010020 */
[----:B------:R-:W-:-:S02]  /*4250*/  I2FP.F32.S32 R5, R5 ;  /* 0x0000000500057245 */ /* 0x000fc40000201400 */
[----:B------:R-:W-:Y:S02]  /*4260*/  FSEL R197, R15, -INF , !P6 ;  /* 0xff8000000fc57808 */ /* 0x000fe40007000000 */
[----:B------:R-:W-:Y:S01]  /*4270*/  FSEL R170, R14, -INF , !P3 ;  /* 0xff8000000eaa7808 */ /* 0x000fe20005800000 */
[C---:B------:R-:W-:Y:S01]  /*4280*/  FFMA.FTZ R7, R5.reuse, UR5, R35 ;  /* 0x0000000505077c23 */ /* 0x040fe20008010023 */
[----:B------:R-:W-:Y:S01]  /*4290*/  FFMA.FTZ R10, R5, UR5, R33 ;  /* 0x00000005050a7c23 */ /* 0x000fe20008010021 */
[----:B------:R-:W-:Y:S01]  /*42a0*/  FSEL R8, R8, -INF , !P4 ;  /* 0xff80000008087808 */ /* 0x000fe20006000000 */
[C---:B------:R-:W-:Y:S01]  /*42b0*/  VIADD R5, R2.reuse, 0x38 ;  /* 0x0000003802057836 */ /* 0x040fe20000000000 */
[----:B------:R-:W-:Y:S02]  /*42c0*/  I2FP.F32.S32 R6, R2 ;  /* 0x0000000200067245 */ /* 0x000fe40000201400 */
[C---:B------:R-:W-:Y:S01]  /*42d0*/  ISETP.GE.AND P6, PT, R2.reuse, R13, PT ;  /* 0x0000000d0200720c */ /* 0x040fe20003fc6270 */
[----:B------:R1:W-:Y:S01]  /*42e0*/  STL [R1+0x14], R8 ;  /* 0x0000140801007387 */ /* 0x0003e20000100800 */
[C---:B------:R-:W-:Y:S01]  /*42f0*/  ISETP.GE.AND P3, PT, R2.reuse, R12, PT ;  /* 0x0000000c0200720c */ /* 0x040fe20003f66270 */
[----:B------:R-:W-:Y:S01]  /*4300*/  VIADD R2, R2, 0x39 ;  /* 0x0000003902027836 */ /* 0x000fe20000000000 */
[----:B------:R-:W-:-:S02]  /*4310*/  FSEL R173, R7, -INF , !P0 ;  /* 0xff80000007ad7808 */ /* 0x000fc40004000000 */
[----:B------:R-:W-:Y:S02]  /*4320*/  PLOP3.LUT P0, PT, PT, PT, UP0, 0x80, 0x0 ;  /* 0x000000000000781c */ /* 0x000fe40003f0f008 */
[----:B------:R-:W-:Y:S01]  /*4330*/  FSEL R231, R9, -INF , !P5 ;  /* 0xff80000009e77808 */ /* 0x000fe20006800000 */
[C---:B------:R-:W-:Y:S01]  /*4340*/  FFMA.FTZ R9, R6.reuse, UR5, R52 ;  /* 0x0000000506097c23 */ /* 0x040fe20008010034 */
[----:B------:R-:W-:Y:S01]  /*4350*/  FSEL R49, R11, -INF , !P2 ;  /* 0xff8000000b317808 */ /* 0x000fe20005000000 */
[----:B------:R-:W-:Y:S01]  /*4360*/  FFMA.FTZ R6, R6, UR5, R54 ;  /* 0x0000000506067c23 */ /* 0x000fe20008010036 */
[C---:B------:R-:W-:Y:S02]  /*4370*/  ISETP.GE.AND P5, PT, R5.reuse, R13, PT ;  /* 0x0000000d0500720c */ /* 0x040fe40003fa6270 */
[----:B------:R-:W-:Y:S02]  /*4380*/  ISETP.GE.AND P2, PT, R5, R12, PT ;  /* 0x0000000c0500720c */ /* 0x000fe40003f46270 */
[----:B------:R-:W-:-:S02]  /*4390*/  I2FP.F32.S32 R5, R5 ;  /* 0x0000000500057245 */ /* 0x000fc40000201400 */
[----:B------:R-:W-:Y:S02]  /*43a0*/  ISETP.GE.AND P4, PT, R2, R13, PT ;  /* 0x0000000d0200720c */ /* 0x000fe40003f86270 */
[----:B------:R-:W-:Y:S02]  /*43b0*/  FSEL R24, R9, -INF , !P6 ;  /* 0xff80000009187808 */ /* 0x000fe40007000000 */
[----:B------:R-:W-:Y:S02]  /*43c0*/  FSEL R25, R6, -INF , !P3 ;  /* 0xff80000006197808 */ /* 0x000fe40005800000 */
[----:B-1----:R-:W-:Y:S01]  /*43d0*/  FSEL R8, R10, -INF , !P1 ;  /* 0xff8000000a087808 */ /* 0x002fe20004800000 */
[C---:B------:R-:W-:Y:S01]  /*43e0*/  FFMA.FTZ R10, R5.reuse, UR5, R36 ;  /* 0x00000005050a7c23 */ /* 0x040fe20008010024 */
[----:B------:R-:W-:Y:S02]  /*43f0*/  ISETP.GE.AND P1, PT, R2, R12, PT ;  /* 0x0000000c0200720c */ /* 0x000fe40003f26270 */
[----:B------:R-:W-:Y:S01]  /*4400*/  I2FP.F32.S32 R2, R2 ;  /* 0x0000000200027245 */ /* 0x000fe20000201400 */
[----:B------:R1:W-:Y:S01]  /*4410*/  STL [R1+0x10], R8 ;  /* 0x0000100801007387 */ /* 0x0003e20000100800 */
[----:B------:R-:W-:Y:S01]  /*4420*/  FSEL R233, R10, -INF , !P5 ;  /* 0xff8000000ae97808 */ /* 0x000fe20006800000 */
[----:B-1----:R-:W-:-:S02]  /*4430*/  FFMA.FTZ R8, R5, UR5, R38 ;  /* 0x0000000505087c23 */ /* 0x002fc40008010026 */
[C---:B------:R-:W-:Y:S01]  /*4440*/  FFMA.FTZ R5, R2.reuse, UR5, R37 ;  /* 0x0000000502057c23 */ /* 0x040fe20008010025 */
[----:B------:R-:W-:Y:S02]  /*4450*/  FFMA.FTZ R2, R2, UR5, R39 ;  /* 0x0000000502027c23 */ /* 0x000fe40008010027 */
        /* <DEDUP_REMOVED lines=83> */
.L_x_293:
[----:B------:R-:W-:Y:S05]  /*4990*/  BSYNC B0 ;  /* 0x0000000000007941 */ /* 0x000fea0003800000 */
.L_x_292:
[----:B------:R-:W0:Y:S02]  /*49a0*/  LDGDEPBAR ;  /* 0x00000000000079af */ /* 0x000e240000000000 */
.L_x_291:
[----:B------:R-:W-:Y:S01]  /*49b0*/  STL [R1+0x7c], R218 ;  /* 0x00007cda01007387 */ /* 0x000fe20000100800 */
[----:B------:R-:W-:Y:S02]  /*49c0*/  FMNMX.FTZ R2, R24, R48, !PT ;  /* 0x0000003018027209 */ /* 0x000fe40007810000 */
[----:B--2---:R-:W-:Y:S01]  /*49d0*/  MOV R11, R49 ;  /* 0x00000031000b7202 */ /* 0x004fe20000000f00 */
[----:B------:R-:W-:Y:S01]  /*49e0*/  STL [R1+0x78], R217 ;  /* 0x000078d901007387 */ /* 0x000fe20000100800 */
[----:B------:R-:W-:Y:S01]  /*49f0*/  IMAD.MOV.U32 R9, RZ, RZ, R26 ;  /* 0x000000ffff097224 */ /* 0x000fe200078e001a */
[----:B------:R-:W-:Y:S02]  /*4a00*/  ULDC UR15, c[0x0][0x2ec] ;  /* 0x0000bb00000f7ab9 */ /* 0x000fe40000000800 */
[----:B------:R2:W-:Y:S04]  /*4a10*/  STL [R1+0x74], R216 ;  /* 0x000074d801007387 */ /* 0x0005e80000100800 */
[----:B--2---:R-:W2:Y:S04]  /*4a20*/  LDL.LU R216, [R1+0x10] ;  /* 0x0000100001d87983 */ /* 0x004ea80000300800 */
[----:B------:R-:W-:Y:S04]  /*4a30*/  STL [R1+0x70], R215 ;  /* 0x000070d701007387 */ /* 0x000fe80000100800 */
[----:B------:R-:W-:Y:S04]  /*4a40*/  STL [R1+0x6c], R214 ;  /* 0x00006cd601007387 */ /* 0x000fe80000100800 */
[----:B------:R3:W-:Y:S04]  /*4a50*/  STL [R1+0x68], R213 ;  /* 0x000068d501007387 */ /* 0x0007e80000100800 */
[----:B---3--:R-:W3:Y:S01]  /*4a60*/  LDL.LU R213, [R1+0x14] ;  /* 0x0000140001d57983 */ /* 0x008ee20000300800 */
[----:B------:R-:W-:-:S02]  /*4a70*/  FMNMX.FTZ R2, R42, R2, !PT ;  /* 0x000000022a027209 */ /* 0x000fc40007810000 */
[----:B------:R-:W-:Y:S01]  /*4a80*/  LEA R204, R4, UR4, 0x1 ;  /* 0x0000000404cc7c11 */ /* 0x000fe2000f8e08ff */
[----:B------:R-:W-:Y:S01]  /*4a90*/  STL [R1+0x64], R212 ;  /* 0x000064d401007387 */ /* 0x000fe20000100800 */
[----:B------:R-:W-:Y:S02]  /*4aa0*/  FMNMX.FTZ R2, R40, R2, !PT ;  /* 0x0000000228027209 */ /* 0x000fe40007810000 */
[----:B------:R-:W-:Y:S01]  /*4ab0*/  LEA R205, R3, R204, 0x1 ;  /* 0x000000cc03cd7211 */ /* 0x000fe200078e08ff */
[----:B------:R-:W-:Y:S01]  /*4ac0*/  STL [R1+0x60], R211 ;  /* 0x000060d301007387 */ /* 0x000fe20000100800 */
[----:B------:R-:W-:Y:S01]  /*4ad0*/  FMNMX.FTZ R2, R133, R2, !PT ;  /* 0x0000000285027209 */ /* 0x000fe20007810000 */
[C---:B------:R-:W-:Y:S02]  /*4ae0*/  IMAD R207, R0.reuse, 0x2, R204 ;  /* 0x0000000200cf7824 */ /* 0x040fe400078e02cc */
[----:B------:R-:W-:Y:S01]  /*4af0*/  STL [R1+0x5c], R210 ;  /* 0x00005cd201007387 */ /* 0x000fe20000100800 */
[----:B------:R-:W-:Y:S01]  /*4b00*/  FMNMX.FTZ R5, R125, R2, !PT ;  /* 0x000000027d057209 */ /* 0x000fe20007810000 */
[----:B------:R-:W-:Y:S01]  /*4b10*/  IMAD R206, R0, 0x2, R205 ;  /* 0x0000000200ce7824 */ /* 0x000fe200078e02cd */
[----:B------:R-:W-:Y:S01]  /*4b20*/  FMNMX.FTZ R2, R25, R44, !PT ;  /* 0x0000002c19027209 */ /* 0x000fe20007810000 */
[----:B------:R-:W-:Y:S01]  /*4b30*/  STL [R1+0x58], R209 ;  /* 0x000058d101007387 */ /* 0x000fe20000100800 */
[----:B------:R-:W-:-:S02]  /*4b40*/  FMNMX.FTZ R5, R126, R5, !PT ;  /* 0x000000057e057209 */ /* 0x000fc40007810000 */
[----:B------:R-:W-:Y:S01]  /*4b50*/  FMNMX.FTZ R2, R45, R2, !PT ;  /* 0x000000022d027209 */ /* 0x000fe20007810000 */
[----:B------:R-:W-:Y:S01]  /*4b60*/  STL [R1+0x54], R208 ;  /* 0x000054d001007387 */ /* 0x000fe20000100800 */
[----:B------:R-:W-:Y:S02]  /*4b70*/  FMNMX.FTZ R149, R124, R5, !PT ;  /* 0x000000057c957209 */ /* 0x000fe40007810000 */
[----:B------:R-:W-:Y:S01]  /*4b80*/  FMNMX.FTZ R2, R46, R2, !PT ;  /* 0x000000022e027209 */ /* 0x000fe20007810000 */
[----:B------:R-:W-:Y:S01]  /*4b90*/  STL [R1+0x50], R169 ;  /* 0x000050a901007387 */ /* 0x000fe20000100800 */
        /* <DEDUP_REMOVED lines=10> */
[----:B------:R-:W-:Y:S01]  /*4c40*/  FMNMX.FTZ R2, R127, R2, !PT ;  /* 0x000000027f027209 */ /* 0x000fe20007810000 */
[----:B------:R-:W-:Y:S01]  /*4c50*/  LDSM.16.MT88.4 R28, [R207+0x1a000] ;  /* 0x01a00000cf1c783b */ /* 0x000fe20000004200 */
[----:B------:R-:W-:-:S02]  /*4c60*/  FMNMX.FTZ R149, R11, R149, !PT ;  /* 0x000000950b957209 */ /* 0x000fc40007810000 */
[----:B------:R-:W-:Y:S01]  /*4c70*/  FMNMX.FTZ R2, R198, R2, !PT ;  /* 0x00000002c6027209 */ /* 0x000fe20007810000 */
[----:B------:R-:W-:Y:S03]  /*4c80*/  LDSM.16.MT88.4 R36, [R205+0x18000] ;  /* 0x01800000cd24783b */ /* 0x000fe60000004200 */
[----:B------:R-:W-:Y:S01]  /*4c90*/  FMNMX.FTZ R2, R199, R2, !PT ;  /* 0x00000002c7027209 */ /* 0x000fe20007810000 */
[----:B------:R-:W-:Y:S03]  /*4ca0*/  STL [R1+0x4c], R168 ;  /* 0x00004ca801007387 */ /* 0x000fe60000100800 */
[----:B------:R-:W-:Y:S01]  /*4cb0*/  FMNMX.FTZ R2, R197, R2, !PT ;  /* 0x00000002c5027209 */ /* 0x000fe20007810000 */
[----:B------:R-:W-:Y:S03]  /*4cc0*/  STL [R1+0x48], R151 ;  /* 0x0000489701007387 */ /* 0x000fe60000100800 */
[----:B------:R-:W-:Y:S01]  /*4cd0*/  FMNMX.FTZ R2, R231, R2, !PT ;  /* 0x00000002e7027209 */ /* 0x000fe20007810000 */
[----:B------:R-:W-:Y:S04]  /*4ce0*/  STL [R1+0x44], R13 ;  /* 0x0000440d01007387 */ /* 0x000fe80000100800 */
[----:B------:R-:W-:Y:S04]  /*4cf0*/  LDSM.16.MT88.4 R52, [R206+0x1a000] ;  /* 0x01a00000ce34783b */ /* 0x000fe80000004200 */
[----:B------:R-:W-:Y:S04]  /*4d00*/  LDSM.16.MT88.4 R56, [R207+0x1c000] ;  /* 0x01c00000cf38783b */ /* 0x000fe80000004200 */
[----:B------:R-:W-:Y:S01]  /*4d10*/  STL [R1+0x40], R12 ;  /* 0x0000400c01007387 */ /* 0x000fe20000100800 */
[----:B--2---:R-:W-:-:S04]  /*4d20*/  FMNMX.FTZ R149, R216, R149, !PT ;  /* 0x00000095d8957209 */ /* 0x004fc80007810000 */
[----:B------:R-:W-:-:S04]  /*4d30*/  FMNMX.FTZ R149, R233, R149, !PT ;  /* 0x00000095e9957209 */ /* 0x000fc80007810000 */
[----:B------:R-:W-:-:S05]  /*4d40*/  FMNMX.FTZ R149, R232, R149, !PT ;  /* 0x00000095e8957209 */ /* 0x000fca0007810000 */
[----:B-1----:R-:W1:Y:S01]  /*4d50*/  SHFL.BFLY PT, R6, R149, 0x2, 0x1f ;  /* 0x0c401f0095067f89 */ /* 0x002e6200000e0000 */
[----:B---3--:R-:W-:Y:S02]  /*4d60*/  FMNMX.FTZ R2, R213, R2, !PT ;  /* 0x00000002d5027209 */ /* 0x008fe40007810000 */
[----:B-1----:R-:W-:Y:S02]  /*4d70*/  FMNMX.FTZ R149, R149, R6, !PT ;  /* 0x0000000695957209 */ /* 0x002fe40007810000 */
[----:B------:R-:W-:-:S03]  /*4d80*/  FMNMX.FTZ R2, R173, R2, !PT ;  /* 0x00000002ad027209 */ /* 0x000fc60007810000 */
[----:B------:R-:W1:Y:S01]  /*4d90*/  SHFL.BFLY PT, R6, R149, 0x1, 0x1f ;  /* 0x0c201f0095067f89 */ /* 0x000e6200000e0000 */
[----:B------:R-:W-:-:S04]  /*4da0*/  FMNMX.FTZ R2, R9, R2, !PT ;  /* 0x0000000209027209 */ /* 0x000fc80007810000 */
[----:B------:R-:W-:-:S05]  /*4db0*/  FMNMX.FTZ R2, R172, R2, !PT ;  /* 0x00000002ac027209 */ /* 0x000fca0007810000 */
[----:B------:R-:W2:Y:S01]  /*4dc0*/  SHFL.BFLY PT, R5, R2, 0x2, 0x1f ;  /* 0x0c401f0002057f89 */ /* 0x000ea200000e0000 */
[----:B-1----:R-:W-:-:S04]  /*4dd0*/  FMNMX.FTZ R149, R149, R6, !PT ;  /* 0x0000000695957209 */ /* 0x002fc80007810000 */
[C---:B------:R-:W-:Y:S01]  /*4de0*/  FSETP.NEU.FTZ.AND P1, PT, R149.reuse, -INF , PT ;  /* 0xff8000009500780b */ /* 0x040fe20003f3d000 */
[----:B------:R-:W-:Y:S01]  /*4df0*/  FMUL.FTZ R8, R149, UR15 ;  /* 0x0000000f95087c20 */ /* 0x000fe20008410000 */
[----:B--2---:R-:W-:-:S04]  /*4e00*/  FMNMX.FTZ R2, R2, R5, !PT ;  /* 0x0000000502027209 */ /* 0x004fc80007810000 */
[----:B------:R-:W-:Y:S01]  /*4e10*/  FSEL R8, R8, RZ, P1 ;  /* 0x000000ff08087208 */ /* 0x000fe20000800000 */
[----:B------:R-:W1:Y:S04]  /*4e20*/  SHFL.BFLY PT, R148, R2, 0x1, 0x1f ;  /* 0x0c201f0002947f89 */ /* 0x000e6800000e0000 */
[----:B------:R-:W-:-:S04]  /*4e30*/  FFMA.FTZ R5, R24, UR15, -R8 ;  /* 0x0000000f18057c23 */ /* 0x000fc80008010808 */
[----:B------:R2:W-:Y:S02]  /*4e40*/  MUFU.EX2 R212, R5 ;  /* 0x0000000500d47308 */ /* 0x0005e40000000800 */
[--C-:B--2---:R-:W-:Y:S01]  /*4e50*/  FFMA.FTZ R5, R42, UR15, -R8.reuse ;  /* 0x0000000f2a057c23 */ /* 0x104fe20008010808 */
[----:B-1----:R-:W-:Y:S01]  /*4e60*/  FMNMX.FTZ R148, R2, R148, !PT ;  /* 0x0000009402947209 */ /* 0x002fe20007810000 */
[----:B------:R-:W-:-:S04]  /*4e70*/  FFMA.FTZ R2, R48, UR15, -R8 ;  /* 0x0000000f30027c23 */ /* 0x000fc80008010808 */
[----:B------:R1:W-:Y:S01]  /*4e80*/  MUFU.EX2 R169, R5 ;  /* 0x0000000500a97308 */ /* 0x0003e20000000800 */
[----:B------:R-:W-:Y:S01]  /*4e90*/  FSETP.NEU.FTZ.AND P1, PT, R148, -INF , PT ;  /* 0xff8000009400780b */ /* 0x000fe20003f3d000 */
[----:B------:R-:W-:Y:S06]  /*4ea0*/  LDSM.16.MT88.4 R48, [R204+0x1c000] ;  /* 0x01c00000cc30783b */ /* 0x000fec0000004200 */
[----:B------:R2:W-:Y:S01]  /*4eb0*/  MUFU.EX2 R7, R2 ;  /* 0x0000000200077308 */ /* 0x0005e20000000800 */
[----:B-1----:R-:W-:Y:S02]  /*4ec0*/  FFMA.FTZ R5, R40, UR15, -R8 ;  /* 0x0000000f28057c23 */ /* 0x002fe40008010808 */
[----:B------:R-:W1:Y:S05]  /*4ed0*/  LDSM.16.MT88.4 R40, [R204+0x18000] ;  /* 0x01800000cc28783b */ /* 0x000e6a0000004200 */
[----:B------:R3:W4:Y:S01]  /*4ee0*/  MUFU.EX2 R209, R5 ;  /* 0x0000000500d17308 */ /* 0x0007220000000800 */
[----:B--2---:R-:W-:-:S05]  /*4ef0*/  FMUL.FTZ R2, R148, UR15 ;  /* 0x0000000f94027c20 */ /* 0x004fca0008410000 */
[----:B------:R-:W-:-:S05]  /*4f00*/  FSEL R2, R2, RZ, P1 ;  /* 0x000000ff02027208 */ /* 0x000fca0000800000 */
[--C-:B------:R-:W-:Y:S01]  /*4f10*/  FFMA.FTZ R0, R45, UR15, -R2.reuse ;  /* 0x0000000f2d007c23 */ /* 0x100fe20008010802 */
[--C-:B------:R-:W-:Y:S01]  /*4f20*/  FFMA.FTZ R3, R44, UR15, -R2.reuse ;  /* 0x0000000f2c037c23 */ /* 0x100fe20008010802 */
[----:B---3--:R-:W-:Y:S02]  /*4f30*/  FFMA.FTZ R5, R25, UR15, -R2 ;  /* 0x0000000f19057c23 */ /* 0x008fe40008010802 */
[----:B------:R2:W-:Y:S01]  /*4f40*/  MUFU.EX2 R208, R0 ;  /* 0x0000000000d07308 */ /* 0x0005e20000000800 */
[----:B------:R-:W3:Y:S01]  /*4f50*/  LDSM.16.MT88.4 R24, [R206+0x18000] ;  /* 0x01800000ce18783b */ /* 0x000ee20000004200 */
[----:B----4-:R-:W-:-:S06]  /*4f60*/  F2FP.BF16.F32.PACK_AB R6, R209, R169 ;  /* 0x000000a9d106723e */ /* 0x010fcc00000010ff */
[----:B------:R-:W-:Y:S08]  /*4f70*/  MUFU.EX2 R211, R5 ;  /* 0x0000000500d37308 */ /* 0x000ff00000000800 */
[----:B------:R4:W1:Y:S01]  /*4f80*/  MUFU.EX2 R210, R3 ;  /* 0x0000000300d27308 */ /* 0x0008620000000800 */
[----:B--2---:R-:W-:Y:S02]  /*4f90*/  FFMA.FTZ R0, R46, UR15, -R2 ;  /* 0x0000000f2e007c23 */ /* 0x004fe40008010802 */
[----:B------:R-:W2:Y:S05]  /*4fa0*/  LDSM.16.MT88.4 R44, [R205+0x1c000] ;  /* 0x01c00000cd2c783b */ /* 0x000eaa0000004200 */
[----:B------:R3:W3:Y:S01]  /*4fb0*/  MUFU.EX2 R14, R0 ;  /* 0x00000000000e7308 */ /* 0x0006e20000000800 */
[----:B----4-:R-:W-:-:S02]  /*4fc0*/  MOV R3, R7 ;  /* 0x0000000700037202 */ /* 0x010fc40000000f00 */
[----:B-1----:R-:W-:Y:S02]  /*4fd0*/  F2FP.BF16.F32.PACK_AB R5, R210, R211 ;  /* 0x000000d3d205723e */ /* 0x002fe400000010ff */
[----:B------:R-:W-:Y:S01]  /*4fe0*/  F2FP.BF16.F32.PACK_AB R4, R3, R212 ;  /* 0x000000d40304723e */ /* 0x000fe200000010ff */
[----:B---3--:R-:W-:Y:S01]  /*4ff0*/  FFMA.FTZ R0, R133, UR15, -R8 ;  /* 0x0000000f85007c23 */ /* 0x008fe20008010808 */
[----:B------:R-:W-:-:S03]  /*5000*/  F2FP.BF16.F32.PACK_AB R7, R14, R208 ;  /* 0x000000d00e07723e */ /* 0x000fc600000010ff */
[----:B------:R1:W-:Y:S04]  /*5010*/  MUFU.EX2 R10, R0 ;  /* 0x00000000000a7308 */ /* 0x0003e80000000800 */
[C---:B------:R-:W-:Y:S06]  /*5020*/  HMMA.16816.F32.BF16 R104, R4.reuse, R40, RZ ;  /* 0x000000280468723c */ /* 0x040fec00000418ff */
[C---:B------:R-:W-:Y:S06]  /*5030*/  HMMA.16816.F32.BF16 R80, R4.reuse, R42, RZ ;  /* 0x0000002a0450723c */ /* 0x040fec00000418ff */
[----:B------:R-:W-:Y:S01]  /*5040*/  HMMA.16816.F32.BF16 R96, R4, R32, RZ ;  /* 0x000000200460723c */ /* 0x000fe200000418ff */
[----:B-1----:R-:W-:-:S04]  /*5050*/  FFMA.FTZ R0, R125, UR15, -R8 ;  /* 0x0000000f7d007c23 */ /* 0x002fc80008010808 */
[----:B------:R1:W3:Y:S01]  /*5060*/  MUFU.EX2 R215, R0 ;  /* 0x0000000000d77308 */ /* 0x0002e20000000800 */
[C---:B------:R-:W-:Y:S01]  /*5070*/  HMMA.16816.F32.BF16 R76, R4.reuse, R34, RZ ;  /* 0x00000022044c723c */ /* 0x040fe200000418ff */
[----:B------:R-:W4:Y:S05]  /*5080*/  LDSM.16.MT88.4 R32, [R206+0x1c000] ;  /* 0x01c00000ce20783b */ /* 0x000f2a0000004200 */
[C---:B------:R-:W-:Y:S06]  /*5090*/  HMMA.16816.F32.BF16 R92, R4.reuse, R24, RZ ;  /* 0x00000018045c723c */ /* 0x040fec00000418ff */
[----:B------:R-:W-:Y:S01]  /*50a0*/  HMMA.16816.F32.BF16 R72, R4, R26, RZ ;  /* 0x0000001a0448723c */ /* 0x000fe200000418ff */
[----:B------:R-:W-:Y:S01]  /*50b0*/  LDSM.16.MT88.4 R24, [R207+0x1e000] ;  /* 0x01e00000cf18783b */ /* 0x000fe20000004200 */
[----:B-1----:R-:W-:-:S04]  /*50c0*/  FFMA.FTZ R0, R126, UR15, -R8 ;  /* 0x0000000f7e007c23 */ /* 0x002fc80008010808 */
[C---:B------:R-:W-:Y:S01]  /*50d0*/  HMMA.16816.F32.BF16 R60, R4.reuse, R20, RZ ;  /* 0x00000014043c723c */ /* 0x040fe200000418ff */
[----:B------:R1:W-:Y:S05]  /*50e0*/  MUFU.EX2 R13, R0 ;  /* 0x00000000000d7308 */ /* 0x0003ea0000000800 */
[C---:B------:R-:W-:Y:S01]  /*50f0*/  HMMA.16816.F32.BF16 R68, R4.reuse, R22, RZ ;  /* 0x000000160444723c */ /* 0x040fe200000418ff */
[----:B------:R-:W-:Y:S05]  /*5100*/  LDSM.16.MT88.4 R20, [R205+0x1e000] ;  /* 0x01e00000cd14783b */ /* 0x000fea0000004200 */
[C---:B------:R-:W-:Y:S06]  /*5110*/  HMMA.16816.F32.BF16 R40, R4.reuse, R16, RZ ;  /* 0x000000100428723c */ /* 0x040fec00000418ff */
[----:B------:R-:W-:Y:S01]  /*5120*/  HMMA.16816.F32.BF16 R64, R4, R18, RZ ;  /* 0x000000120440723c */ /* 0x000fe200000418ff */
[----:B------:R-:W3:Y:S01]  /*5130*/  LDSM.16.MT88.4 R16, [R204+0x1e000] ;  /* 0x01e00000cc10783b */ /* 0x000ee20000004200 */
[----:B-1----:R-:W-:-:S04]  /*5140*/  FFMA.FTZ R0, R124, UR15, -R8 ;  /* 0x0000000f7c007c23 */ /* 0x002fc80008010808 */
[C---:B------:R-:W-:Y:S01]  /*5150*/  HMMA.16816.F32.BF16 R88, R4.reuse, R28, RZ ;  /* 0x0000001c0458723c */ /* 0x040fe200000418ff */
[----:B------:R1:W-:Y:S05]  /*5160*/  MUFU.EX2 R151, R0 ;  /* 0x0000000000977308 */ /* 0x0003ea0000000800 */
[C---:B------:R-:W-:Y:S01]  /*5170*/  HMMA.16816.F32.BF16 R112, R4.reuse, R30, RZ ;  /* 0x0000001e0470723c */ /* 0x040fe200000418ff */
[----:B------:R-:W3:Y:S05]  /*5180*/  LDSM.16.MT88.4 R28, [R206+0x1e000] ;  /* 0x01e00000ce1c783b */ /* 0x000eea0000004200 */
[----:B------:R-:W-:Y:S01]  /*5190*/  HMMA.16816.F32.BF16 R100, R4, R36, RZ ;  /* 0x000000240464723c */ /* 0x000fe200000418ff */
[----:B-1----:R-:W-:-:S05]  /*51a0*/  FFMA.FTZ R0, R135, UR15, -R2 ;  /* 0x0000000f87007c23 */ /* 0x002fca0008010802 */
[C---:B------:R-:W-:Y:S01]  /*51b0*/  HMMA.16816.F32.BF16 R116, R4.reuse, R38, RZ ;  /* 0x000000260474723c */ /* 0x040fe200000418ff */
[----:B------:R-:W1:Y:S01]  /*51c0*/  LDSM.16.MT88.4 R36, [R204+0x18800] ;  /* 0x01880000cc24783b */ /* 0x000e620000004200 */
[----:B------:R2:W-:Y:S04]  /*51d0*/  MUFU.EX2 R15, R0 ;  /* 0x00000000000f7308 */ /* 0x0005e80000000800 */
[C---:B------:R-:W-:Y:S06]  /*51e0*/  HMMA.16816.F32.BF16 R84, R4.reuse, R52, RZ ;  /* 0x000000340454723c */ /* 0x040fec00000418ff */
[C---:B------:R-:W-:Y:S06]  /*51f0*/  HMMA.16816.F32.BF16 R108, R4.reuse, R54, RZ ;  /* 0x00000036046c723c */ /* 0x040fec00000418ff */
[----:B------:R-:W-:Y:S01]  /*5200*/  HMMA.16816.F32.BF16 R52, R4, R48, RZ ;  /* 0x000000300434723c */ /* 0x000fe200000418ff */
[----:B--2---:R-:W-:-:S04]  /*5210*/  FFMA.FTZ R0, R132, UR15, -R2 ;  /* 0x0000000f84007c23 */ /* 0x004fc80008010802 */
[----:B------:R2:W1:Y:S01]  /*5220*/  MUFU.EX2 R214, R0 ;  /* 0x0000000000d67308 */ /* 0x0004620000000800 */
[C---:B------:R-:W-:Y:S06]  /*5230*/  HMMA.16816.F32.BF16 R48, R4.reuse, R50, RZ ;  /* 0x000000320430723c */ /* 0x040fec00000418ff */
[C---:B------:R-:W-:Y:S06]  /*5240*/  HMMA.16816.F32.BF16 R120, R4.reuse, R44, RZ ;  /* 0x0000002c0478723c */ /* 0x040fec00000418ff */
[----:B------:R-:W-:Y:S01]  /*5250*/  HMMA.16816.F32.BF16 R128, R4, R46, RZ ;  /* 0x0000002e0480723c */ /* 0x000fe200000418ff */
[----:B--2---:R-:W-:-:S05]  /*5260*/  FFMA.FTZ R0, R134, UR15, -R2 ;  /* 0x0000000f86007c23 */ /* 0x004fca0008010802 */
[C---:B------:R-:W-:Y:S01]  /*5270*/  HMMA.16816.F32.BF16 R140, R4.reuse, R56, RZ ;  /* 0x00000038048c723c */ /* 0x040fe200000418ff */
[----:B------:R2:W-:Y:S05]  /*5280*/  MUFU.EX2 R12, R0 ;  /* 0x00000000000c7308 */ /* 0x0005ea0000000800 */
[C---:B------:R-:W-:Y:S06]  /*5290*/  HMMA.16816.F32.BF16 R136, R4.reuse, R58, RZ ;  /* 0x0000003a0488723c */ /* 0x040fec00000418ff */
[C---:B----4-:R-:W-:Y:S06]  /*52a0*/  HMMA.16816.F32.BF16 R144, R4.reuse, R32, RZ ;  /* 0x000000200490723c */ /* 0x050fec00000418ff */
[C---:B------:R-:W-:Y:S01]  /*52b0*/  HMMA.16816.F32.BF16 R152, R4.reuse, R34, RZ ;  /* 0x000000220498723c */ /* 0x040fe200000418ff */
[----:B--2---:R-:W-:Y:S01]  /*52c0*/  FFMA.FTZ R0, R127, UR15, -R2 ;  /* 0x0000000f7f007c23 */ /* 0x004fe20008010802 */
[----:B------:R-:W-:Y:S03]  /*52d0*/  LDSM.16.MT88.4 R32, [R205+0x18800] ;  /* 0x01880000cd20783b */ /* 0x000fe60000004200 */
[----:B------:R-:W2:Y:S01]  /*52e0*/  MUFU.EX2 R168, R0 ;  /* 0x0000000000a87308 */ /* 0x000ea20000000800 */
[C---:B---3--:R-:W-:Y:S06]  /*52f0*/  HMMA.16816.F32.BF16 R156, R4.reuse, R16, RZ ;  /* 0x00000010049c723c */ /* 0x048fec00000418ff */
[C---:B------:R-:W-:Y:S01]  /*5300*/  HMMA.16816.F32.BF16 R160, R4.reuse, R18, RZ ;  /* 0x0000001204a0723c */ /* 0x040fe200000418ff */
[----:B------:R-:W-:Y:S05]  /*5310*/  LDSM.16.MT88.4 R16, [R204+0x1a800] ;  /* 0x01a80000cc10783b */ /* 0x000fea0000004200 */
[C---:B------:R-:W-:Y:S06]  /*5320*/  HMMA.16816.F32.BF16 R164, R4.reuse, R20, RZ ;  /* 0x0000001404a4723c */ /* 0x040fec00000418ff */
[C---:B------:R-:W-:Y:S01]  /*5330*/  HMMA.16816.F32.BF16 R132, R4.reuse, R22, RZ ;  /* 0x000000160484723c */ /* 0x040fe200000418ff */
[----:B------:R-:W3:Y:S05]  /*5340*/  LDSM.16.MT88.4 R20, [R206+0x18800] ;  /* 0x01880000ce14783b */ /* 0x000eea0000004200 */
[C---:B------:R-:W-:Y:S06]  /*5350*/  HMMA.16816.F32.BF16 R124, R4.reuse, R24, RZ ;  /* 0x00000018047c723c */ /* 0x040fec00000418ff */
[C---:B------:R-:W-:Y:S01]  /*5360*/  HMMA.16816.F32.BF16 R180, R4.reuse, R26, RZ ;  /* 0x0000001a04b4723c */ /* 0x040fe200000418ff */
[----:B------:R-:W4:Y:S05]  /*5370*/  LDSM.16.MT88.4 R24, [R207+0x18800] ;  /* 0x01880000cf18783b */ /* 0x000f2a0000004200 */
[C---:B------:R-:W-:Y:S06]  /*5380*/  HMMA.16816.F32.BF16 R188, R4.reuse, R28, RZ ;  /* 0x0000001c04bc723c */ /* 0x040fec00000418ff */
[----:B------:R-:W-:Y:S07]  /*5390*/  HMMA.16816.F32.BF16 R236, R4, R30, RZ ;  /* 0x0000001e04ec723c */ /* 0x000fee00000418ff */
[----:B------:R-:W-:-:S02]  /*53a0*/  F2FP.BF16.F32.PACK_AB R4, R215, R10 ;  /* 0x0000000ad704723e */ /* 0x000fc400000010ff */
[----:B-1----:R-:W-:Y:S02]  /*53b0*/  F2FP.BF16.F32.PACK_AB R5, R214, R15 ;  /* 0x0000000fd605723e */ /* 0x002fe400000010ff */
[----:B------:R-:W-:Y:S02]  /*53c0*/  F2FP.BF16.F32.PACK_AB R6, R151, R13 ;  /* 0x0000000d9706723e */ /* 0x000fe400000010ff */
[----:B--2---:R-:W-:-:S07]  /*53d0*/  F2FP.BF16.F32.PACK_AB R7, R168, R12 ;  /* 0x0000000ca807723e */ /* 0x004fce00000010ff */
[C---:B------:R-:W-:Y:S06]  /*53e0*/  HMMA.16816.F32.BF16 R28, R4.reuse, R38, R80 ;  /* 0x00000026041c723c */ /* 0x040fec0000041850 */
[C---:B---3--:R-:W-:Y:S06]  /*53f0*/  HMMA.16816.F32.BF16 R240, R4.reuse, R20, R92 ;  /* 0x0000001404f0723c */ /* 0x048fec000004185c */
[C---:B------:R-:W-:Y:S06]  /*5400*/  HMMA.16816.F32.BF16 R200, R4.reuse, R22, R72 ;  /* 0x0000001604c8723c */ /* 0x040fec0000041848 */
[C---:B------:R-:W-:Y:S06]  /*5410*/  HMMA.16816.F32.BF16 R60, R4.reuse, R16, R60 ;  /* 0x00000010043c723c */ /* 0x040fec000004183c */
[----:B------:R-:W-:Y:S01]  /*5420*/  MOV R44, R29 ;  /* 0x0000001d002c7202 */ /* 0x000fe20000000f00 */
[----:B------:R-:W-:Y:S01]  /*5430*/  IMAD.MOV.U32 R82, RZ, RZ, R30 ;  /* 0x000000ffff527224 */ /* 0x000fe200078e001e */
[----:B------:R-:W-:Y:S01]  /*5440*/  MOV R81, R31 ;  /* 0x0000001f00517202 */ /* 0x000fe20000000f00 */
[----:B------:R-:W-:Y:S01]  /*5450*/  IMAD.MOV.U32 R80, RZ, RZ, R28 ;  /* 0x000000ffff507224 */ /* 0x000fe200078e001c */
[C---:B------:R-:W-:Y:S01]  /*5460*/  HMMA.16816.F32.BF16 R20, R4.reuse, R18, R68 ;  /* 0x000000120414723c */ /* 0x040fe20000041844 */
[----:B------:R-:W1:Y:S05]  /*5470*/  LDSM.16.MT88.4 R28, [R205+0x1a800] ;  /* 0x01a80000cd1c783b */ /* 0x000e6a0000004200 */
[C---:B------:R-:W-:Y:S06]  /*5480*/  HMMA.16816.F32.BF16 R176, R4.reuse, R36, R104 ;  /* 0x0000002404b0723c */ /* 0x040fec0000041868 */
[C---:B------:R-:W-:Y:S02]  /*5490*/  HMMA.16816.F32.BF16 R36, R4.reuse, R32, R100 ;  /* 0x000000200424723c */ /* 0x040fe40000041864 */
[----:B------:R-:W-:Y:S01]  /*54a0*/  MOV R16, R61 ;  /* 0x0000003d00107202 */ /* 0x000fe20000000f00 */
[----:B------:R-:W-:Y:S01]  /*54b0*/  IMAD.MOV.U32 R0, RZ, RZ, R60 ;  /* 0x000000ffff007224 */ /* 0x000fe200078e003c */
[----:B------:R-:W-:Y:S01]  /*54c0*/  MOV R218, R62 ;  /* 0x0000003e00da7202 */ /* 0x000fe20000000f00 */
[----:B------:R-:W-:Y:S01]  /*54d0*/  IMAD.MOV.U32 R217, RZ, RZ, R63 ;  /* 0x000000ffffd97224 */ /* 0x000fe200078e003f */
[C---:B----4-:R-:W-:Y:S06]  /*54e0*/  HMMA.16816.F32.BF16 R100, R4.reuse, R24, R96 ;  /* 0x000000180464723c */ /* 0x050fec0000041860 */
[----:B------:R-:W-:Y:S01]  /*54f0*/  MOV R61, R22 ;  /* 0x00000016003d7202 */ /* 0x000fe20000000f00 */
[----:B------:R-:W-:Y:S01]  /*5500*/  IMAD.MOV.U32 R60, RZ, RZ, R23 ;  /* 0x000000ffff3c7224 */ /* 0x000fe200078e0017 */
[----:B------:R-:W-:Y:S01]  /*5510*/  MOV R69, R20 ;  /* 0x0000001400457202 */ /* 0x000fe20000000f00 */
[----:B------:R-:W-:Y:S01]  /*5520*/  IMAD.MOV.U32 R68, RZ, RZ, R21 ;  /* 0x000000ffff447224 */ /* 0x000fe200078e0015 */
[C---:B------:R-:W-:Y:S01]  /*5530*/  HMMA.16816.F32.BF16 R116, R4.reuse, R34, R116 ;  /* 0x000000220474723c */ /* 0x040fe20000041874 */
[----:B------:R-:W2:Y:S01]  /*5540*/  LDSM.16.MT88.4 R32, [R206+0x1a800] ;  /* 0x01a80000ce20783b */ /* 0x000ea20000004200 */
[----:B------:R-:W-:Y:S01]  /*5550*/  MOV R107, R177 ;  /* 0x000000b1006b7202 */ /* 0x000fe20000000f00 */
[----:B------:R-:W-:Y:S01]  /*5560*/  IMAD.MOV.U32 R106, RZ, RZ, R178 ;  /* 0x000000ffff6a7224 */ /* 0x000fe200078e00b2 */
[----:B------:R-:W-:Y:S01]  /*5570*/  MOV R105, R179 ;  /* 0x000000b300697202 */ /* 0x000fe20000000f00 */
[----:B------:R-:W-:Y:S01]  /*5580*/  IMAD.MOV.U32 R104, RZ, RZ, R176 ;  /* 0x000000ffff687224 */ /* 0x000fe200078e00b0 */
[C---:B------:R-:W-:Y:S01]  /*5590*/  HMMA.16816.F32.BF16 R244, R4.reuse, R26, R76 ;  /* 0x0000001a04f4723c */ /* 0x040fe2000004184c */
[----:B------:R-:W3:Y:S01]  /*55a0*/  LDSM.16.MT88.4 R24, [R204+0x1c800] ;  /* 0x01c80000cc18783b */ /* 0x000ee20000004200 */
[----:B------:R-:W-:Y:S01]  /*55b0*/  MOV R57, R37 ;  /* 0x0000002500397202 */ /* 0x000fe20000000f00 */
[----:B------:R-:W-:Y:S01]  /*55c0*/  IMAD.MOV.U32 R56, RZ, RZ, R38 ;  /* 0x000000ffff387224 */ /* 0x000fe200078e0026 */
[----:B------:R-:W-:Y:S01]  /*55d0*/  MOV R47, R39 ;  /* 0x00000027002f7202 */ /* 0x000fe20000000f00 */
[----:B------:R-:W-:Y:S01]  /*55e0*/  IMAD.MOV.U32 R46, RZ, RZ, R36 ;  /* 0x000000ffff2e7224 */ /* 0x000fe200078e0024 */
[C---:B-1----:R-:W-:Y:S01]  /*55f0*/  HMMA.16816.F32.BF16 R20, R4.reuse, R28, R40 ;  /* 0x0000001c0414723c */ /* 0x042fe20000041828 */
[----:B------:R-:W1:Y:S01]  /*5600*/  LDSM.16.MT88.4 R36, [R207+0x1a800] ;  /* 0x01a80000cf24783b */ /* 0x000e620000004200 */
[----:B------:R-:W-:Y:S01]  /*5610*/  IMAD.MOV.U32 R96, RZ, RZ, R103 ;  /* 0x000000ffff607224 */ /* 0x000fe200078e0067 */
[----:B------:R-:W-:Y:S01]  /*5620*/  MOV R103, R44 ;  /* 0x0000002c00677202 */ /* 0x000fe20000000f00 */
[----:B------:R-:W-:Y:S01]  /*5630*/  IMAD.MOV.U32 R83, RZ, RZ, R107 ;  /* 0x000000ffff537224 */ /* 0x000fe200078e006b */
[----:B------:R-:W-:Y:S01]  /*5640*/  MOV R59, R101 ;  /* 0x00000065003b7202 */ /* 0x000fe20000000f00 */
[----:B------:R-:W-:Y:S01]  /*5650*/  HMMA.16816.F32.BF16 R28, R4, R30, R64 ;  /* 0x0000001e041c723c */ /* 0x000fe20000041840 */
[----:B------:R-:W-:Y:S01]  /*5660*/  IMAD.MOV.U32 R107, RZ, RZ, R172 ;  /* 0x000000ffff6b7224 */ /* 0x000fe200078e00ac */
[----:B------:R-:W-:Y:S01]  /*5670*/  MOV R97, R102 ;  /* 0x0000006600617202 */ /* 0x000fe20000000f00 */
[----:B------:R-:W-:Y:S01]  /*5680*/  IMAD.MOV.U32 R58, RZ, RZ, R100 ;  /* 0x000000ffff3a7224 */ /* 0x000fe200078e0064 */
[----:B------:R-:W-:Y:S01]  /*5690*/  MOV R101, R103 ;  /* 0x0000006700657202 */ /* 0x000fe20000000f00 */
[----:B------:R-:W-:Y:S01]  /*56a0*/  IMAD.MOV.U32 R102, RZ, RZ, R82 ;  /* 0x000000ffff667224 */ /* 0x000fe200078e0052 */
[----:B------:R-:W-:Y:S01]  /*56b0*/  MOV R103, R81 ;  /* 0x0000005100677202 */ /* 0x000fe20000000f00 */
[----:B------:R-:W-:Y:S01]  /*56c0*/  IMAD.MOV.U32 R66, RZ, RZ, R0 ;  /* 0x000000ffff427224 */ /* 0x000fe200078e0000 */
[----:B------:R-:W-:Y:S01]  /*56d0*/  MOV R67, R16 ;  /* 0x0000001000437202 */ /* 0x000fe20000000f00 */
[----:B------:R-:W-:Y:S01]  /*56e0*/  IMAD.MOV.U32 R100, RZ, RZ, R80 ;  /* 0x000000ffff647224 */ /* 0x000fe200078e0050 */
[----:B------:R-:W-:Y:S01]  /*56f0*/  LDSM.16.MT88.4 R16, [R207+0x1c800] ;  /* 0x01c80000cf10783b */ /* 0x000fe20000004200 */
[----:B------:R-:W-:Y:S01]  /*5700*/  MOV R0, R173 ;  /* 0x000000ad00007202 */ /* 0x000fe20000000f00 */
[----:B------:R-:W-:Y:S01]  /*5710*/  IMAD.MOV.U32 R65, RZ, RZ, R96 ;  /* 0x000000ffff417224 */ /* 0x000fe200078e0060 */
[----:B------:R-:W-:-:S05]  /*5720*/  MOV R64, R97 ;  /* 0x0000006100407202 */ /* 0x000fca0000000f00 */
[----:B------:R-:W-:Y:S01]  /*5730*/  IMAD.MOV.U32 R45, RZ, RZ, R22 ;  /* 0x000000ffff2d7224 */ /* 0x000fe200078e0016 */
[----:B------:R-:W-:Y:S01]  /*5740*/  MOV R44, R23 ;  /* 0x00000017002c7202 */ /* 0x000fe20000000f00 */
[----:B------:R-:W-:Y:S01]  /*5750*/  IMAD.MOV.U32 R63, RZ, RZ, R21 ;  /* 0x000000ffff3f7224 */ /* 0x000fe200078e0015 */
[----:B------:R-:W-:Y:S01]  /*5760*/  MOV R62, R20 ;  /* 0x00000014003e7202 */ /* 0x000fe20000000f00 */
[C---:B--2---:R-:W-:Y:S01]  /*5770*/  HMMA.16816.F32.BF16 R184, R4.reuse, R32, R84 ;  /* 0x0000002004b8723c */ /* 0x044fe20000041854 */
[----:B------:R-:W2:Y:S01]  /*5780*/  LDSM.16.MT88.4 R20, [R205+0x1c800] ;  /* 0x01c80000cd14783b */ /* 0x000ea20000004200 */
[----:B------:R-:W-:Y:S01]  /*5790*/  IMAD.MOV.U32 R43, RZ, RZ, R28 ;  /* 0x000000ffff2b7224 */ /* 0x000fe200078e001c */
[----:B------:R-:W-:Y:S01]  /*57a0*/  MOV R42, R29 ;  /* 0x0000001d002a7202 */ /* 0x000fe20000000f00 */
[----:B------:R-:W-:Y:S01]  /*57b0*/  IMAD.MOV.U32 R41, RZ, RZ, R30 ;  /* 0x000000ffff297224 */ /* 0x000fe200078e001e */
[----:B------:R-:W-:Y:S01]  /*57c0*/  MOV R40, R31 ;  /* 0x0000001f00287202 */ /* 0x000fe20000000f00 */
[C---:B------:R-:W-:Y:S01]  /*57d0*/  HMMA.16816.F32.BF16 R176, R4.reuse, R34, R108 ;  /* 0x0000002204b0723c */ /* 0x040fe2000004186c */
[----:B------:R-:W4:Y:S04]  /*57e0*/  LDSM.16.MT88.4 R28, [R206+0x1c800] ;  /* 0x01c80000ce1c783b */ /* 0x000f280000004200 */
[----:B------:R-:W4:Y:S01]  /*57f0*/  LDSM.16.MT88.4 R32, [R205+0x1e800] ;  /* 0x01e80000cd20783b */ /* 0x000f220000004200 */
[C---:B---3--:R-:W-:Y:S01]  /*5800*/  HMMA.16816.F32.BF16 R172, R4.reuse, R24, R52 ;  /* 0x0000001804ac723c */ /* 0x048fe20000041834 */
[----:B------:R-:W-:Y:S01]  /*5810*/  IMAD.MOV.U32 R110, RZ, RZ, R43 ;  /* 0x000000ffff6e7224 */ /* 0x000fe200078e002b */
[----:B------:R-:W-:Y:S01]  /*5820*/  MOV R43, R0 ;  /* 0x00000000002b7202 */ /* 0x000fe20000000f00 */
[----:B------:R-:W-:Y:S01]  /*5830*/  FFMA.FTZ R0, R150, UR15, -R8 ;  /* 0x0000000f96007c23 */ /* 0x000fe20008010808 */
[----:B------:R-:W-:Y:S01]  /*5840*/  IMAD.MOV.U32 R108, RZ, RZ, R61 ;  /* 0x000000ffff6c7224 */ /* 0x000fe200078e003d */
[----:B------:R-:W-:Y:S01]  /*5850*/  MOV R109, R60 ;  /* 0x0000003c006d7202 */ /* 0x000fe20000000f00 */
[----:B-1----:R-:W-:Y:S01]  /*5860*/  HMMA.16816.F32.BF16 R248, R4, R36, R88 ;  /* 0x0000002404f8723c */ /* 0x002fe20000041858 */
[----:B------:R-:W-:Y:S01]  /*5870*/  MOV R52, R45 ;  /* 0x0000002d00347202 */ /* 0x000fe20000000f00 */
[----:B------:R-:W-:-:S04]  /*5880*/  IMAD.MOV.U32 R53, RZ, RZ, R44 ;  /* 0x000000ffff357224 */ /* 0x000fc800078e002c */
[----:B------:R-:W-:Y:S01]  /*5890*/  HMMA.16816.F32.BF16 R192, R4, R38, R112 ;  /* 0x0000002604c0723c */ /* 0x000fe20000041870 */
[----:B------:R-:W1:Y:S01]  /*58a0*/  LDSM.16.MT88.4 R36, [R204+0x1e800] ;  /* 0x01e80000cc24783b */ /* 0x000e620000004200 */
[----:B------:R-:W-:Y:S01]  /*58b0*/  MOV R111, R107 ;  /* 0x0000006b006f7202 */ /* 0x000fe20000000f00 */
[----:B------:R-:W-:Y:S01]  /*58c0*/  IMAD.MOV.U32 R54, RZ, RZ, R58 ;  /* 0x000000ffff367224 */ /* 0x000fe200078e003a */
[----:B------:R-:W-:-:S03]  /*58d0*/  MOV R55, R59 ;  /* 0x0000003b00377202 */ /* 0x000fc60000000f00 */
[----:B------:R-:W-:Y:S01]  /*58e0*/  MOV R115, R47 ;  /* 0x0000002f00737202 */ /* 0x000fe20000000f00 */
[----:B------:R-:W-:Y:S01]  /*58f0*/  IMAD.MOV.U32 R112, RZ, RZ, R46 ;  /* 0x000000ffff707224 */ /* 0x000fe200078e002e */
[----:B------:R-:W-:Y:S01]  /*5900*/  MOV R150, R42 ;  /* 0x0000002a00967202 */ /* 0x000fe20000000f00 */
[----:B------:R-:W-:Y:S01]  /*5910*/  IMAD.MOV.U32 R114, RZ, RZ, R56 ;  /* 0x000000ffff727224 */ /* 0x000fe200078e0038 */
[----:B------:R-:W-:Y:S02]  /*5920*/  MOV R113, R57 ;  /* 0x0000003900717202 */ /* 0x000fe40000000f00 */
[C---:B------:R-:W-:Y:S01]  /*5930*/  HMMA.16816.F32.BF16 R56, R4.reuse, R26, R48 ;  /* 0x0000001a0438723c */ /* 0x040fe20000041830 */
[----:B------:R-:W-:Y:S05]  /*5940*/  LDSM.16.MT88.4 R24, [R206+0x1e800] ;  /* 0x01e80000ce18783b */ /* 0x000fea0000004200 */
[C---:B--2---:R-:W-:Y:S06]  /*5950*/  HMMA.16816.F32.BF16 R44, R4.reuse, R20, R120 ;  /* 0x00000014042c723c */ /* 0x044fec0000041878 */
[C---:B----4-:R-:W-:Y:S01]  /*5960*/  HMMA.16816.F32.BF16 R88, R4.reuse, R28, R144 ;  /* 0x0000001c0458723c */ /* 0x050fe20000041890 */
[----:B------:R-:W-:Y:S01]  /*5970*/  MOV R123, R63 ;  /* 0x0000003f007b7202 */ /* 0x000fe20000000f00 */
[----:B------:R-:W-:Y:S01]  /*5980*/  IMAD.MOV.U32 R122, RZ, RZ, R62 ;  /* 0x000000ffff7a7224 */ /* 0x000fe200078e003e */
[----:B------:R-:W-:Y:S01]  /*5990*/  MOV R21, R83 ;  /* 0x0000005300157202 */ /* 0x000fe20000000f00 */
[----:B------:R-:W-:Y:S01]  /*59a0*/  IMAD.MOV.U32 R120, RZ, RZ, R106 ;  /* 0x000000ffff787224 */ /* 0x000fe200078e006a */
[----:B------:R-:W-:Y:S01]  /*59b0*/  MOV R121, R105 ;  /* 0x0000006900797202 */ /* 0x000fe20000000f00 */
[----:B------:R-:W-:Y:S01]  /*59c0*/  HMMA.16816.F32.BF16 R60, R4, R22, R128 ;  /* 0x00000016043c723c */ /* 0x000fe20000041880 */
[----:B------:R2:W-:Y:S01]  /*59d0*/  MUFU.EX2 R22, R0 ;  /* 0x0000000000167308 */ /* 0x0005e20000000800 */
[----:B------:R-:W-:-:S04]  /*59e0*/  IMAD.MOV.U32 R20, RZ, RZ, R104 ;  /* 0x000000ffff147224 */ /* 0x000fc800078e0068 */
[C---:B------:R-:W-:Y:S01]  /*59f0*/  HMMA.16816.F32.BF16 R80, R4.reuse, R30, R152 ;  /* 0x0000001e0450723c */ /* 0x040fe20000041898 */
[----:B------:R-:W-:Y:S01]  /*5a00*/  IMAD.MOV.U32 R130, RZ, RZ, R69 ;  /* 0x000000ffff827224 */ /* 0x000fe200078e0045 */
[----:B------:R-:W-:Y:S01]  /*5a10*/  MOV R131, R68 ;  /* 0x0000004400837202 */ /* 0x000fe20000000f00 */
[----:B------:R-:W-:Y:S01]  /*5a20*/  IMAD.MOV.U32 R128, RZ, RZ, R218 ;  /* 0x000000ffff807224 */ /* 0x000fe200078e00da */
[----:B------:R-:W-:Y:S01]  /*5a30*/  MOV R129, R217 ;  /* 0x000000d900817202 */ /* 0x000fe20000000f00 */
[----:B------:R-:W-:Y:S01]  /*5a40*/  IMAD.MOV.U32 R145, RZ, RZ, R110 ;  /* 0x000000ffff917224 */ /* 0x000fe200078e006e */
[----:B------:R-:W-:Y:S01]  /*5a50*/  HMMA.16816.F32.BF16 R68, R4, R18, R136 ;  /* 0x000000120444723c */ /* 0x000fe20000041888 */
[----:B------:R3:W5:Y:S01]  /*5a60*/  LDL.LU R218, [R1+0x7c] ;  /* 0x00007c0001da7983 */ /* 0x0007620000300800 */
[----:B--2---:R-:W-:-:S05]  /*5a70*/  FFMA.FTZ R0, R171, UR15, -R8 ;  /* 0x0000000fab007c23 */ /* 0x004fca0008010808 */
[----:B------:R-:W-:Y:S01]  /*5a80*/  IMAD.MOV.U32 R138, RZ, RZ, R66 ;  /* 0x000000ffff8a7224 */ /* 0x000fe200078e0042 */
[----:B------:R-:W-:Y:S01]  /*5a90*/  MOV R139, R67 ;  /* 0x00000043008b7202 */ /* 0x000fe20000000f00 */
[----:B------:R3:W5:Y:S01]  /*5aa0*/  LDL.LU R217, [R1+0x78] ;  /* 0x0000780001d97983 */ /* 0x0007620000300800 */
[----:B------:R2:W-:Y:S01]  /*5ab0*/  MUFU.EX2 R146, R0 ;  /* 0x0000000000927308 */ /* 0x0005e20000000800 */
[----:B------:R-:W-:Y:S01]  /*5ac0*/  IMAD.MOV.U32 R153, RZ, RZ, R138 ;  /* 0x000000ffff997224 */ /* 0x000fe200078e008a */
[----:B------:R-:W-:Y:S01]  /*5ad0*/  MOV R144, R129 ;  /* 0x0000008100907202 */ /* 0x000fe20000000f00 */
[C---:B------:R-:W-:Y:S01]  /*5ae0*/  HMMA.16816.F32.BF16 R84, R4.reuse, R32, R164 ;  /* 0x000000200454723c */ /* 0x040fe200000418a4 */
[----:B------:R-:W-:Y:S05]  /*5af0*/  LDSM.16.MT88.4 R28, [R204+0x1b000] ;  /* 0x01b00000cc1c783b */ /* 0x000fea0000004200 */
[C---:B------:R-:W-:Y:S06]  /*5b00*/  HMMA.16816.F32.BF16 R92, R4.reuse, R34, R132 ;  /* 0x00000022045c723c */ /* 0x040fec0000041884 */
[C---:B-1----:R-:W-:Y:S01]  /*5b10*/  HMMA.16816.F32.BF16 R104, R4.reuse, R38, R160 ;  /* 0x000000260468723c */ /* 0x042fe200000418a0 */
[----:B--2---:R-:W-:Y:S01]  /*5b20*/  FFMA.FTZ R0, R196, UR15, -R8 ;  /* 0x0000000fc4007c23 */ /* 0x004fe20008010808 */
[----:B------:R-:W-:Y:S01]  /*5b30*/  MOV R137, R131 ;  /* 0x0000008300897202 */ /* 0x000fe20000000f00 */
[----:B------:R-:W-:Y:S01]  /*5b40*/  IMAD.MOV.U32 R138, RZ, RZ, R108 ;  /* 0x000000ffff8a7224 */ /* 0x000fe200078e006c */
[----:B------:R-:W-:Y:S01]  /*5b50*/  MOV R154, R139 ;  /* 0x0000008b009a7202 */ /* 0x000fe20000000f00 */
[----:B------:R1:W-:Y:S01]  /*5b60*/  MUFU.EX2 R147, R0 ;  /* 0x0000000000937308 */ /* 0x0003e20000000800 */
[----:B------:R-:W-:Y:S01]  /*5b70*/  MOV R131, R216 ;  /* 0x000000d800837202 */ /* 0x000fe20000000f00 */
[----:B------:R-:W-:Y:S01]  /*5b80*/  IMAD.MOV.U32 R108, RZ, RZ, R215 ;  /* 0x000000ffff6c7224 */ /* 0x000fe200078e00d7 */
[----:B------:R-:W-:Y:S01]  /*5b90*/  MOV R139, R109 ;  /* 0x0000006d008b7202 */ /* 0x000fe20000000f00 */
[----:B------:R3:W5:Y:S01]  /*5ba0*/  LDL.LU R216, [R1+0x74] ;  /* 0x0000740001d87983 */ /* 0x0007620000300800 */
[----:B------:R-:W-:Y:S01]  /*5bb0*/  MOV R109, R214 ;  /* 0x000000d6006d7202 */ /* 0x000fe20000000f00 */
[----:B------:R-:W-:Y:S01]  /*5bc0*/  IMAD.MOV.U32 R110, RZ, RZ, R213 ;  /* 0x000000ffff6e7224 */ /* 0x000fe200078e00d5 */
[----:B------:R-:W-:Y:S01]  /*5bd0*/  MOV R164, R145 ;  /* 0x0000009100a47202 */ /* 0x000fe20000000f00 */
[----:B------:R3:W5:Y:S01]  /*5be0*/  LDL.LU R215, [R1+0x70] ;  /* 0x0000700001d77983 */ /* 0x0007620000300800 */
[----:B------:R-:W-:Y:S01]  /*5bf0*/  IMAD.MOV.U32 R165, RZ, RZ, R150 ;  /* 0x000000ffffa57224 */ /* 0x000fe200078e0096 */
[----:B------:R-:W-:Y:S01]  /*5c00*/  MOV R152, R208 ;  /* 0x000000d000987202 */ /* 0x000fe20000000f00 */
[----:B------:R-:W-:Y:S01]  /*5c10*/  IMAD.MOV.U32 R135, RZ, RZ, R144 ;  /* 0x000000ffff877224 */ /* 0x000fe200078e0090 */
[----:B------:R3:W5:Y:S01]  /*5c20*/  LDL.LU R214, [R1+0x6c] ;  /* 0x00006c0001d67983 */ /* 0x0007620000300800 */
[C---:B------:R-:W-:Y:S03]  /*5c30*/  HMMA.16816.F32.BF16 R48, R4.reuse, R16, R140 ;  /* 0x000000100430723c */ /* 0x040fe6000004188c */
[----:B------:R-:W-:Y:S01]  /*5c40*/  LDSM.16.MT88.4 R32, [R205+0x19000] ;  /* 0x01900000cd20783b */ /* 0x000fe20000004200 */
[----:B-1----:R-:W-:Y:S01]  /*5c50*/  FFMA.FTZ R0, R170, UR15, -R8 ;  /* 0x0000000faa007c23 */ /* 0x002fe20008010808 */
[----:B------:R-:W-:Y:S01]  /*5c60*/  MOV R145, R212 ;  /* 0x000000d400917202 */ /* 0x000fe20000000f00 */
[----:B------:R-:W-:Y:S01]  /*5c70*/  IMAD.MOV.U32 R144, RZ, RZ, R211 ;  /* 0x000000ffff907224 */ /* 0x000fe200078e00d3 */
[----:B------:R3:W5:Y:S01]  /*5c80*/  LDL.LU R213, [R1+0x68] ;  /* 0x0000680001d57983 */ /* 0x0007620000300800 */
[----:B------:R1:W-:Y:S01]  /*5c90*/  MUFU.EX2 R155, R0 ;  /* 0x00000000009b7308 */ /* 0x0003e20000000800 */
[----:B------:R-:W-:Y:S01]  /*5ca0*/  IMAD.MOV.U32 R150, RZ, RZ, R169 ;  /* 0x000000ffff967224 */ /* 0x000fe200078e00a9 */
[----:B------:R-:W-:Y:S01]  /*5cb0*/  MOV R162, R13 ;  /* 0x0000000d00a27202 */ /* 0x000fe20000000f00 */
[----:B------:R3:W5:Y:S01]  /*5cc0*/  LDL.LU R212, [R1+0x64] ;  /* 0x0000640001d47983 */ /* 0x0007620000300800 */
[----:B------:R-:W-:Y:S01]  /*5cd0*/  IMAD.MOV.U32 R161, RZ, RZ, R151 ;  /* 0x000000ffffa17224 */ /* 0x000fe200078e0097 */
[----:B------:R-:W-:Y:S01]  /*5ce0*/  HMMA.16816.F32.BF16 R96, R4, R36, R156 ;  /* 0x000000240460723c */ /* 0x000fe2000004189c */
[----:B------:R-:W-:Y:S01]  /*5cf0*/  IMAD.MOV.U32 R196, RZ, RZ, R12 ;  /* 0x000000ffffc47224 */ /* 0x000fe200078e000c */
[----:B------:R3:W5:Y:S01]  /*5d00*/  LDL.LU R211, [R1+0x60] ;  /* 0x0000600001d37983 */ /* 0x0007620000300800 */
[----:B------:R-:W-:Y:S01]  /*5d10*/  IMAD.MOV.U32 R140, RZ, RZ, R122 ;  /* 0x000000ffff8c7224 */ /* 0x000fe200078e007a */
[----:B------:R-:W-:Y:S01]  /*5d20*/  MOV R141, R123 ;  /* 0x0000007b008d7202 */ /* 0x000fe20000000f00 */
[----:B------:R-:W-:Y:S01]  /*5d30*/  IMAD.MOV.U32 R171, RZ, RZ, R128 ;  /* 0x000000ffffab7224 */ /* 0x000fe200078e0080 */
[----:B------:R-:W2:Y:S01]  /*5d40*/  LDSM.16.MT88.4 R16, [R207+0x1e800] ;  /* 0x01e80000cf10783b */ /* 0x000ea20000004200 */
[----:B------:R-:W-:Y:S01]  /*5d50*/  IMAD.MOV.U32 R156, RZ, RZ, R20 ;  /* 0x000000ffff9c7224 */ /* 0x000fe200078e0014 */
[----:B------:R-:W-:Y:S01]  /*5d60*/  MOV R157, R21 ;  /* 0x00000015009d7202 */ /* 0x000fe20000000f00 */
[----:B------:R-:W-:Y:S01]  /*5d70*/  IMAD.MOV.U32 R158, RZ, RZ, R120 ;  /* 0x000000ffff9e7224 */ /* 0x000fe200078e0078 */
[----:B------:R-:W-:Y:S01]  /*5d80*/  MOV R159, R121 ;  /* 0x00000079009f7202 */ /* 0x000fe20000000f00 */
[----:B------:R-:W-:-:S02]  /*5d90*/  IMAD.MOV.U32 R136, RZ, RZ, R130 ;  /* 0x000000ffff887224 */ /* 0x000fc400078e0082 */
[----:B-1----:R-:W-:Y:S01]  /*5da0*/  FFMA.FTZ R0, R198, UR15, -R2 ;  /* 0x0000000fc6007c23 */ /* 0x002fe20008010802 */
[----:B------:R-:W-:Y:S01]  /*5db0*/  IMAD.MOV.U32 R142, RZ, RZ, R52 ;  /* 0x000000ffff8e7224 */ /* 0x000fe200078e0034 */
[----:B------:R-:W-:Y:S01]  /*5dc0*/  MOV R143, R53 ;  /* 0x00000035008f7202 */ /* 0x000fe20000000f00 */
[----:B------:R-:W-:Y:S01]  /*5dd0*/  IMAD.MOV.U32 R120, RZ, RZ, R54 ;  /* 0x000000ffff787224 */ /* 0x000fe200078e0036 */
[----:B------:R1:W4:Y:S01]  /*5de0*/  MUFU.EX2 R23, R0 ;  /* 0x0000000000177308 */ /* 0x0003220000000800 */
[----:B------:R-:W-:Y:S01]  /*5df0*/  MOV R198, R168 ;  /* 0x000000a800c67202 */ /* 0x000fe20000000f00 */
[----:B------:R-:W-:Y:S01]  /*5e00*/  IMAD.MOV.U32 R122, RZ, RZ, R64 ;  /* 0x000000ffff7a7224 */ /* 0x000fe200078e0040 */
[----:B------:R-:W-:Y:S02]  /*5e10*/  MOV R121, R55 ;  /* 0x0000003700797202 */ /* 0x000fe40000000f00 */
[----:B------:R-:W-:Y:S01]  /*5e20*/  MOV R129, R40 ;  /* 0x0000002800817202 */ /* 0x000fe20000000f00 */
[----:B------:R-:W-:Y:S01]  /*5e30*/  IMAD.MOV.U32 R133, RZ, RZ, R154 ;  /* 0x000000ffff857224 */ /* 0x000fe200078e009a */
[----:B------:R-:W-:Y:S01]  /*5e40*/  MOV R123, R65 ;  /* 0x00000041007b7202 */ /* 0x000fe20000000f00 */
[----:B------:R-:W-:Y:S01]  /*5e50*/  LDSM.16.MT88.4 R36, [R204+0x19000] ;  /* 0x01900000cc24783b */ /* 0x000fe20000004200 */
[----:B-1----:R-:W-:Y:S01]  /*5e60*/  FFMA.FTZ R0, R199, UR15, -R2 ;  /* 0x0000000fc7007c23 */ /* 0x002fe20008010802 */
[----:B------:R-:W-:-:S03]  /*5e70*/  IMAD.MOV.U32 R199, RZ, RZ, R209 ;  /* 0x000000ffffc77224 */ /* 0x000fc600078e00d1 */
[----:B------:R1:W3:Y:S01]  /*5e80*/  MUFU.EX2 R170, R0 ;  /* 0x0000000000aa7308 */ /* 0x0002e20000000800 */
[C---:B--2---:R-:W-:Y:S06]  /*5e90*/  HMMA.16816.F32.BF16 R72, R4.reuse, R18, R180 ;  /* 0x000000120448723c */ /* 0x044fec00000418b4 */
[----:B------:R-:W-:Y:S01]  /*5ea0*/  HMMA.16816.F32.BF16 R76, R4, R16, R124 ;  /* 0x00000010044c723c */ /* 0x000fe2000004187c */
[----:B----4-:R-:W-:Y:S02]  /*5eb0*/  IMAD.MOV.U32 R181, RZ, RZ, R23 ;  /* 0x000000ffffb57224 */ /* 0x010fe400078e0017 */
[--C-:B-1----:R-:W-:Y:S01]  /*5ec0*/  FFMA.FTZ R0, R197, UR15, -R2.reuse ;  /* 0x0000000fc5007c23 */ /* 0x102fe20008010802 */
[----:B------:R-:W-:Y:S01]  /*5ed0*/  MOV R197, R210 ;  /* 0x000000d200c57202 */ /* 0x000fe20000000f00 */
[----:B------:R-:W-:Y:S01]  /*5ee0*/  LDSM.16.MT88.4 R16, [R206+0x19000] ;  /* 0x01900000ce10783b */ /* 0x000fe20000004200 */
[----:B------:R-:W-:Y:S01]  /*5ef0*/  MOV R182, R22 ;  /* 0x0000001600b67202 */ /* 0x000fe20000000f00 */
[----:B------:R1:W-:Y:S02]  /*5f00*/  MUFU.EX2 R160, R0 ;  /* 0x0000000000a07308 */ /* 0x0003e40000000800 */
[----:B------:R2:W5:Y:S04]  /*5f10*/  LDL.LU R210, [R1+0x5c] ;  /* 0x00005c0001d27983 */ /* 0x0005680000300800 */
[----:B------:R2:W5:Y:S04]  /*5f20*/  LDL.LU R209, [R1+0x58] ;  /* 0x0000580001d17983 */ /* 0x0005680000300800 */
[----:B------:R2:W5:Y:S04]  /*5f30*/  LDL.LU R208, [R1+0x54] ;  /* 0x0000540001d07983 */ /* 0x0005680000300800 */
[----:B------:R2:W5:Y:S01]  /*5f40*/  LDL.LU R169, [R1+0x50] ;  /* 0x0000500001a97983 */ /* 0x0005620000300800 */
[----:B-1----:R-:W-:-:S03]  /*5f50*/  FFMA.FTZ R0, R231, UR15, -R2 ;  /* 0x0000000fe7007c23 */ /* 0x002fc60008010802 */
[----:B------:R2:W5:Y:S04]  /*5f60*/  LDL.LU R168, [R1+0x4c] ;  /* 0x00004c0001a87983 */ /* 0x0005680000300800 */
[----:B------:R2:W5:Y:S04]  /*5f70*/  LDL.LU R151, [R1+0x48] ;  /* 0x0000480001977983 */ /* 0x0005680000300800 */
[----:B------:R2:W5:Y:S04]  /*5f80*/  LDL.LU R13, [R1+0x44] ;  /* 0x00004400010d7983 */ /* 0x0005680000300800 */
[----:B------:R2:W5:Y:S04]  /*5f90*/  LDL.LU R12, [R1+0x40] ;  /* 0x00004000010c7983 */ /* 0x0005680000300800 */
[----:B------:R-:W1:Y:S01]  /*5fa0*/  LDSM.16.MT88.4 R20, [R207+0x19000] ;  /* 0x01900000cf14783b */ /* 0x000e620000004200 */
[----:B------:R-:W4:Y:S01]  /*5fb0*/  MUFU.EX2 R163, R0 ;  /* 0x0000000000a37308 */ /* 0x000f220000000800 */
[----:B------:R-:W-:Y:S01]  /*5fc0*/  IMAD.MOV.U32 R128, RZ, RZ, R41 ;  /* 0x000000ffff807224 */ /* 0x000fe200078e0029 */
[----:B------:R-:W-:Y:S01]  /*5fd0*/  HMMA.16816.F32.BF16 R64, R4, R24, R188 ;  /* 0x000000180440723c */ /* 0x000fe200000418bc */
[----:B------:R-:W-:-:S02]  /*5fe0*/  IMAD.MOV.U32 R130, RZ, RZ, R43 ;  /* 0x000000ffff827224 */ /* 0x000fc400078e002b */
[----:B------:R-:W2:Y:S03]  /*5ff0*/  LDSM.16.MT88.4 R40, [R205+0x1b000] ;  /* 0x01b00000cd28783b */ /* 0x000ea60000004200 */
[----:B------:R-:W-:Y:S01]  /*6000*/  HMMA.16816.F32.BF16 R52, R4, R26, R236 ;  /* 0x0000001a0434723c */ /* 0x000fe200000418ec */
[----:B------:R-:W2:Y:S01]  /*6010*/  LDSM.16.MT88.4 R24, [R205+0x1d000] ;  /* 0x01d00000cd18783b */ /* 0x000ea20000004200 */
[----:B------:R-:W-:-:S05]  /*6020*/  MOV R132, R153 ;  /* 0x0000009900847202 */ /* 0x000fca0000000f00 */
[----:B------:R-:W-:Y:S02]  /*6030*/  F2FP.BF16.F32.PACK_AB R4, R146, R182 ;  /* 0x000000b69204723e */ /* 0x000fe400000010ff */
[----:B---3--:R-:W-:Y:S02]  /*6040*/  F2FP.BF16.F32.PACK_AB R5, R170, R181 ;  /* 0x000000b5aa05723e */ /* 0x008fe400000010ff */
[----:B------:R-:W-:Y:S02]  /*6050*/  F2FP.BF16.F32.PACK_AB R6, R155, R147 ;  /* 0x000000939b06723e */ /* 0x000fe400000010ff */
[----:B----4-:R-:W-:Y:S01]  /*6060*/  F2FP.BF16.F32.PACK_AB R7, R163, R160 ;  /* 0x000000a0a307723e */ /* 0x010fe200000010ff */
[----:B------:R-:W-:Y:S01]  /*6070*/  IMAD.MOV.U32 R153, RZ, RZ, R109 ;  /* 0x000000ffff997224 */ /* 0x000fe200078e006d */
[----:B------:R-:W-:Y:S01]  /*6080*/  MOV R154, R108 ;  /* 0x0000006c009a7202 */ /* 0x000fe20000000f00 */
[----:B------:R-:W-:Y:S01]  /*6090*/  IMAD.MOV.U32 R231, RZ, RZ, R111 ;  /* 0x000000ffffe77224 */ /* 0x000fe200078e006f */
[----:B------:R-:W-:-:S03]  /*60a0*/  MOV R183, R110 ;  /* 0x0000006e00b77202 */ /* 0x000fc60000000f00 */
[----:B------:R-:W-:Y:S01]  /*60b0*/  HMMA.16816.F32.BF16 R108, R4, R32, R112 ;  /* 0x00000020046c723c */ /* 0x000fe20000041870 */
[----:B------:R-:W-:Y:S01]  /*60c0*/  MOV R134, R171 ;  /* 0x000000ab00867202 */ /* 0x000fe20000000f00 */
[----:B------:R-:W-:-:S04]  /*60d0*/  IMAD.MOV.U32 R167, RZ, RZ, R129 ;  /* 0x000000ffffa77224 */ /* 0x000fc800078e0081 */
[----:B------:R-:W-:Y:S01]  /*60e0*/  HMMA.16816.F32.BF16 R112, R4, R34, R116 ;  /* 0x000000220470723c */ /* 0x000fe20000041874 */
[----:B------:R-:W3:Y:S01]  /*60f0*/  LDSM.16.MT88.4 R32, [R207+0x1b000] ;  /* 0x01b00000cf20783b */ /* 0x000ee20000004200 */
[----:B------:R-:W-:Y:S01]  /*6100*/  MOV R166, R128 ;  /* 0x0000008000a67202 */ /* 0x000fe20000000f00 */
[----:B------:R-:W-:-:S03]  /*6110*/  IMAD.MOV.U32 R180, RZ, RZ, R131 ;  /* 0x000000ffffb47224 */ /* 0x000fc600078e0083 */
[----:B-1----:R-:W-:Y:S01]  /*6120*/  HMMA.16816.F32.BF16 R116, R4, R20, R120 ;  /* 0x000000140474723c */ /* 0x002fe20000041878 */
[----:B------:R-:W-:-:S05]  /*6130*/  MOV R171, R130 ;  /* 0x0000008200ab7202 */ /* 0x000fca0000000f00 */
[C---:B------:R-:W-:Y:S01]  /*6140*/  HMMA.16816.F32.BF16 R120, R4.reuse, R22, R244 ;  /* 0x000000160478723c */ /* 0x040fe200000418f4 */
[----:B------:R-:W1:Y:S05]  /*6150*/  LDSM.16.MT88.4 R20, [R206+0x1b000] ;  /* 0x01b00000ce14783b */ /* 0x000e6a0000004200 */
[C---:B------:R-:W-:Y:S06]  /*6160*/  HMMA.16816.F32.BF16 R124, R4.reuse, R16, R240 ;  /* 0x00000010047c723c */ /* 0x040fec00000418f0 */
[C---:B------:R-:W-:Y:S01]  /*6170*/  HMMA.16816.F32.BF16 R128, R4.reuse, R18, R200 ;  /* 0x000000120480723c */ /* 0x040fe200000418c8 */
[----:B------:R-:W4:Y:S05]  /*6180*/  LDSM.16.MT88.4 R16, [R204+0x1d000] ;  /* 0x01d00000cc10783b */ /* 0x000f2a0000004200 */
[C---:B--2---:R-:W-:Y:S06]  /*6190*/  HMMA.16816.F32.BF16 R140, R4.reuse, R40, R140 ;  /* 0x00000028048c723c */ /* 0x044fec000004188c */
[C---:B------:R-:W-:Y:S06]  /*61a0*/  HMMA.16816.F32.BF16 R164, R4.reuse, R42, R164 ;  /* 0x0000002a04a4723c */ /* 0x040fec00000418a4 */
[----:B------:R-:W-:Y:S01]  /*61b0*/  HMMA.16816.F32.BF16 R40, R4, R24, R44 ;  /* 0x000000180428723c */ /* 0x000fe2000004182c */
[----:B------:R-:W-:Y:S01]  /*61c0*/  FFMA.FTZ R0, R11, UR15, -R8 ;  /* 0x0000000f0b007c23 */ /* 0x000fe20008010808 */
[----:B------:R-:W-:-:S03]  /*61d0*/  MOV R188, R180 ;  /* 0x000000b400bc7202 */ /* 0x000fc60000000f00 */
[----:B------:R2:W4:Y:S01]  /*61e0*/  MUFU.EX2 R11, R0 ;  /* 0x00000000000b7308 */ /* 0x0005220000000800 */
[----:B------:R-:W-:Y:S01]  /*61f0*/  MOV R190, R231 ;  /* 0x000000e700be7202 */ /* 0x000fe20000000f00 */
[----:B------:R-:W-:Y:S01]  /*6200*/  HMMA.16816.F32.BF16 R132, R4, R28, R132 ;  /* 0x0000001c0484723c */ /* 0x000fe20000041884 */
[----:B------:R-:W-:Y:S01]  /*6210*/  MOV R231, R161 ;  /* 0x000000a100e77202 */ /* 0x000fe20000000f00 */
[----:B------:R-:W-:-:S04]  /*6220*/  IMAD.MOV.U32 R189, RZ, RZ, R183 ;  /* 0x000000ffffbd7224 */ /* 0x000fc800078e00b7 */
[C---:B------:R-:W-:Y:S01]  /*6230*/  HMMA.16816.F32.BF16 R136, R4.reuse, R30, R136 ;  /* 0x0000001e0488723c */ /* 0x040fe20000041888 */
[----:B------:R-:W4:Y:S01]  /*6240*/  LDSM.16.MT88.4 R28, [R207+0x1d000] ;  /* 0x01d00000cf1c783b */ /* 0x000f220000004200 */
[----:B------:R-:W-:Y:S01]  /*6250*/  IMAD.MOV.U32 R191, RZ, RZ, R197 ;  /* 0x000000ffffbf7224 */ /* 0x000fe200078e00c5 */
[----:B------:R-:W-:Y:S01]  /*6260*/  MOV R180, R199 ;  /* 0x000000c700b47202 */ /* 0x000fe20000000f00 */
[----:B------:R-:W-:Y:S02]  /*6270*/  IMAD.MOV.U32 R183, RZ, RZ, R198 ;  /* 0x000000ffffb77224 */ /* 0x000fe400078e00c6 */
[----:B---3--:R-:W-:Y:S01]  /*6280*/  HMMA.16816.F32.BF16 R248, R4, R32, R248 ;  /* 0x0000002004f8723c */ /* 0x008fe200000418f8 */
[----:B--2---:R-:W-:Y:S01]  /*6290*/  FFMA.FTZ R0, R188, UR15, -R8 ;  /* 0x0000000fbc007c23 */ /* 0x004fe20008010808 */
[----:B------:R-:W-:-:S04]  /*62a0*/  IMAD.MOV.U32 R161, RZ, RZ, R196 ;  /* 0x000000ffffa17224 */ /* 0x000fc800078e00c4 */
[C---:B------:R-:W-:Y:S01]  /*62b0*/  HMMA.16816.F32.BF16 R192, R4.reuse, R34, R192 ;  /* 0x0000002204c0723c */ /* 0x040fe200000418c0 */
[----:B------:R-:W-:Y:S05]  /*62c0*/  LDSM.16.MT88.4 R32, [R204+0x1f000] ;  /* 0x01f00000cc20783b */ /* 0x000fea0000004200 */
[----:B-1----:R-:W-:Y:S01]  /*62d0*/  HMMA.16816.F32.BF16 R244, R4, R22, R176 ;  /* 0x0000001604f4723c */ /* 0x002fe200000418b0 */
[----:B------:R-:W-:-:S06]  /*62e0*/  IMAD.MOV.U32 R46, RZ, RZ, R43 ;  /* 0x000000ffff2e7224 */ /* 0x000fcc00078e002b */
[----:B------:R-:W-:Y:S01]  /*62f0*/  IMAD.MOV.U32 R179, RZ, RZ, R231 ;  /* 0x000000ffffb37224 */ /* 0x000fe200078e00e7 */
[----:B------:R-:W-:Y:S01]  /*6300*/  HMMA.16816.F32.BF16 R200, R4, R20, R184 ;  /* 0x0000001404c8723c */ /* 0x000fe200000418b8 */
[----:B------:R1:W2:Y:S01]  /*6310*/  MUFU.EX2 R231, R0 ;  /* 0x0000000000e77308 */ /* 0x0002a20000000800 */
[----:B------:R-:W3:Y:S01]  /*6320*/  LDSM.16.MT88.4 R20, [R205+0x1f000] ;  /* 0x01f00000cd14783b */ /* 0x000ee20000004200 */
[----:B------:R-:W-:-:S03]  /*6330*/  IMAD.MOV.U32 R44, RZ, RZ, R40 ;  /* 0x000000ffff2c7224 */ /* 0x000fc600078e0028 */
[----:B----4-:R-:W-:Y:S01]  /*6340*/  HMMA.16816.F32.BF16 R196, R4, R16, R172 ;  /* 0x0000001004c4723c */ /* 0x010fe200000418ac */
[----:B------:R-:W-:Y:S01]  /*6350*/  IMAD.MOV.U32 R43, RZ, RZ, R161 ;  /* 0x000000ffff2b7224 */ /* 0x000fe200078e00a1 */
[----:B------:R-:W-:Y:S01]  /*6360*/  MOV R40, R162 ;  /* 0x000000a200287202 */ /* 0x000fe20000000f00 */
[----:B------:R-:W-:-:S04]  /*6370*/  IMAD.MOV.U32 R161, RZ, RZ, R9 ;  /* 0x000000ffffa17224 */ /* 0x000fc800078e0009 */
[----:B------:R-:W-:Y:S02]  /*6380*/  MOV R172, R42 ;  /* 0x0000002a00ac7202 */ /* 0x000fe40000000f00 */
[----:B------:R-:W-:Y:S01]  /*6390*/  MOV R42, R160 ;  /* 0x000000a0002a7202 */ /* 0x000fe20000000f00 */
[--C-:B-1----:R-:W-:Y:S01]  /*63a0*/  FFMA.FTZ R0, R233, UR15, -R8.reuse ;  /* 0x0000000fe9007c23 */ /* 0x102fe20008010808 */
[----:B------:R-:W-:Y:S01]  /*63b0*/  MOV R160, R171 ;  /* 0x000000ab00a07202 */ /* 0x000fe20000000f00 */
[C---:B------:R-:W-:Y:S01]  /*63c0*/  HMMA.16816.F32.BF16 R240, R4.reuse, R18, R56 ;  /* 0x0000001204f0723c */ /* 0x040fe20000041838 */
[----:B------:R-:W-:Y:S01]  /*63d0*/  IMAD.MOV.U32 R233, RZ, RZ, R11 ;  /* 0x000000ffffe97224 */ /* 0x000fe200078e000b */
[----:B------:R1:W-:Y:S01]  /*63e0*/  MUFU.EX2 R171, R0 ;  /* 0x0000000000ab7308 */ /* 0x0003e20000000800 */
[----:B------:R-:W-:Y:S01]  /*63f0*/  MOV R162, R10 ;  /* 0x0000000a00a27202 */ /* 0x000fe20000000f00 */
[----:B------:R-:W-:Y:S02]  /*6400*/  LDSM.16.MT88.4 R16, [R206+0x1f000] ;  /* 0x01f00000ce10783b */ /* 0x000fe40000004200 */
[C---:B------:R-:W-:Y:S06]  /*6410*/  HMMA.16816.F32.BF16 R156, R4.reuse, R36, R156 ;  /* 0x00000024049c723c */ /* 0x040fec000004189c */
[----:B------:R-:W-:Y:S01]  /*6420*/  HMMA.16816.F32.BF16 R100, R4, R38, R100 ;  /* 0x000000260464723c */ /* 0x000fe20000041864 */
[----:B------:R-:W4:Y:S01]  /*6430*/  LDSM.16.MT88.4 R36, [R206+0x1d000] ;  /* 0x01d00000ce24783b */ /* 0x000f220000004200 */
[----:B-1----:R-:W-:-:S03]  /*6440*/  FFMA.FTZ R0, R232, UR15, -R8 ;  /* 0x0000000fe8007c23 */ /* 0x002fc60008010808 */
[----:B------:R-:W1:Y:S01]  /*6450*/  LDSM.16.MT88.4 R8, [R207+0x1f000] ;  /* 0x01f00000cf08783b */ /* 0x000e620000004200 */
[----:B------:R-:W-:Y:S02]  /*6460*/  MOV R59, R189 ;  /* 0x000000bd003b7202 */ /* 0x000fe40000000f00 */
[----:B------:R-:W-:Y:S01]  /*6470*/  MOV R45, R41 ;  /* 0x00000029002d7202 */ /* 0x000fe20000000f00 */
[----:B------:R-:W-:Y:S02]  /*6480*/  IMAD.MOV.U32 R41, RZ, RZ, R170 ;  /* 0x000000ffff297224 */ /* 0x000fe400078e00aa */
[----:B------:R2:W-:Y:S01]  /*6490*/  MUFU.EX2 R170, R0 ;  /* 0x0000000000aa7308 */ /* 0x0005e20000000800 */
[----:B------:R-:W-:Y:S01]  /*64a0*/  IMAD.MOV.U32 R57, RZ, RZ, R150 ;  /* 0x000000ffff397224 */ /* 0x000fe200078e0096 */
[----:B------:R-:W-:Y:S01]  /*64b0*/  MOV R174, R191 ;  /* 0x000000bf00ae7202 */ /* 0x000fe20000000f00 */
[----:B------:R-:W-:Y:S01]  /*64c0*/  IMAD.MOV.U32 R173, RZ, RZ, R190 ;  /* 0x000000ffffad7224 */ /* 0x000fe200078e00be */
[----:B------:R-:W-:Y:S01]  /*64d0*/  MOV R178, R183 ;  /* 0x000000b700b27202 */ /* 0x000fe20000000f00 */
[----:B------:R-:W-:Y:S01]  /*64e0*/  IMAD.MOV.U32 R175, RZ, RZ, R180 ;  /* 0x000000ffffaf7224 */ /* 0x000fe200078e00b4 */
[----:B------:R-:W-:Y:S01]  /*64f0*/  HMMA.16816.F32.BF16 R188, R4, R28, R48 ;  /* 0x0000001c04bc723c */ /* 0x000fe20000041830 */
[----:B------:R-:W-:Y:S01]  /*6500*/  MOV R25, R15 ;  /* 0x0000000f00197202 */ /* 0x000fe20000000f00 */
[----:B------:R-:W-:-:S02]  /*6510*/  IMAD.MOV.U32 R58, RZ, RZ, R174 ;  /* 0x000000ffff3a7224 */ /* 0x000fc400078e00ae */
[----:B--2---:R-:W-:-:S04]  /*6520*/  FFMA.FTZ R0, R59, UR15, -R2 ;  /* 0x0000000f3b007c23 */ /* 0x004fc80008010802 */
[----:B------:R2:W-:Y:S01]  /*6530*/  MUFU.EX2 R150, R0 ;  /* 0x0000000000967308 */ /* 0x0005e20000000800 */
[----:B------:R-:W-:Y:S01]  /*6540*/  MOV R48, R173 ;  /* 0x000000ad00307202 */ /* 0x000fe20000000f00 */
[----:B------:R-:W-:Y:S01]  /*6550*/  IMAD.MOV.U32 R56, RZ, RZ, R40 ;  /* 0x000000ffff387224 */ /* 0x000fe200078e0028 */
        /* <DEDUP_REMOVED lines=9> */
[----:B--2---:R-:W-:-:S04]  /*65f0*/  FFMA.FTZ R0, R160, UR15, -R2 ;  /* 0x0000000fa0007c23 */ /* 0x004fc80008010802 */
[----:B------:R2:W1:Y:S01]  /*6600*/  MUFU.EX2 R15, R0 ;  /* 0x00000000000f7308 */ /* 0x0004620000000800 */
[----:B------:R-:W-:Y:S01]  /*6610*/  HMMA.16816.F32.BF16 R180, R4, R30, R68 ;  /* 0x0000001e04b4723c */ /* 0x000fe20000041844 */
[----:B------:R-:W-:Y:S01]  /*6620*/  IMAD.MOV.U32 R175, RZ, RZ, R14 ;  /* 0x000000ffffaf7224 */ /* 0x000fe200078e000e */
[----:B------:R-:W-:Y:S01]  /*6630*/  MOV R59, R41 ;  /* 0x00000029003b7202 */ /* 0x000fe20000000f00 */
[----:B------:R-:W-:-:S03]  /*6640*/  IMAD.MOV.U32 R62, RZ, RZ, R153 ;  /* 0x000000ffff3e7224 */ /* 0x000fc600078e0099 */
[----:B---3--:R-:W-:Y:S01]  /*6650*/  HMMA.16816.F32.BF16 R28, R4, R20, R84 ;  /* 0x00000014041c723c */ /* 0x008fe20000041854 */
[----:B------:R-:W-:Y:S01]  /*6660*/  IMAD.MOV.U32 R69, RZ, RZ, R26 ;  /* 0x000000ffff457224 */ /* 0x000fe200078e001a */
[----:B------:R-:W-:Y:S01]  /*6670*/  MOV R68, R27 ;  /* 0x0000001b00447202 */ /* 0x000fe20000000f00 */
[----:B--2---:R-:W-:-:S03]  /*6680*/  FFMA.FTZ R0, R161, UR15, -R2 ;  /* 0x0000000fa1007c23 */ /* 0x004fc60008010802 */
[C---:B------:R-:W-:Y:S01]  /*6690*/  HMMA.16816.F32.BF16 R160, R4.reuse, R32, R96 ;  /* 0x0000002004a0723c */ /* 0x040fe20000041860 */
[----:B------:R-:W-:Y:S01]  /*66a0*/  IMAD.MOV.U32 R85, RZ, RZ, R24 ;  /* 0x000000ffff557224 */ /* 0x000fe200078e0018 */
[----:B------:R-:W-:Y:S02]  /*66b0*/  MOV R84, R25 ;  /* 0x0000001900547202 */ /* 0x000fe40000000f00 */
[----:B------:R-:W-:Y:S02]  /*66c0*/  MOV R47, R152 ;  /* 0x00000098002f7202 */ /* 0x000fe40000000f00 */
[----:B------:R-:W-:Y:S01]  /*66d0*/  MOV R63, R154 ;  /* 0x0000009a003f7202 */ /* 0x000fe20000000f00 */
[C---:B------:R-:W-:Y:S01]  /*66e0*/  HMMA.16816.F32.BF16 R32, R4.reuse, R34, R104 ;  /* 0x000000220420723c */ /* 0x040fe20000041868 */
[----:B------:R-:W-:Y:S01]  /*66f0*/  MOV R232, R174 ;  /* 0x000000ae00e87202 */ /* 0x000fe20000000f00 */
[----:B------:R-:W2:Y:S01]  /*6700*/  LDSM.16.MT88.4 R152, [R204+0x19800] ;  /* 0x01980000cc98783b */ /* 0x000ea20000004200 */
        /* <DEDUP_REMOVED lines=8> */
[C---:B------:R-:W-:Y:S01]  /*6790*/  HMMA.16816.F32.BF16 R24, R4.reuse, R22, R92 ;  /* 0x000000160418723c */ /* 0x040fe2000004185c */
[----:B------:R-:W-:Y:S05]  /*67a0*/  LDSM.16.MT88.4 R40, [R205+0x19800] ;  /* 0x01980000cd28783b */ /* 0x000fea0000004200 */
[----:B----4-:R-:W-:Y:S01]  /*67b0*/  HMMA.16816.F32.BF16 R184, R4, R36, R88 ;  /* 0x0000002404b8723c */ /* 0x010fe20000041858 */
[----:B------:R-:W-:Y:S01]  /*67c0*/  IMAD.MOV.U32 R95, RZ, RZ, R173 ;  /* 0x000000ffff5f7224 */ /* 0x000fe200078e00ad */
[----:B------:R-:W-:Y:S01]  /*67d0*/  MOV R92, R172 ;  /* 0x000000ac005c7202 */ /* 0x000fe20000000f00 */
[----:B------:R-:W-:-:S02]  /*67e0*/  IMAD.MOV.U32 R94, RZ, RZ, R175 ;  /* 0x000000ffff5e7224 */ /* 0x000fc400078e00af */
[----:B------:R-:W-:Y:S01]  /*67f0*/  FFMA.FTZ R2, R48, UR15, -R2 ;  /* 0x0000000f30027c23 */ /* 0x000fe20008010802 */
[----:B------:R3:W-:Y:S01]  /*6800*/  MUFU.EX2 R14, R0 ;  /* 0x00000000000e7308 */ /* 0x0007e20000000800 */
[----:B------:R-:W-:Y:S01]  /*6810*/  HMMA.16816.F32.BF16 R172, R4, R16, R64 ;  /* 0x0000001004ac723c */ /* 0x000fe20000041840 */
[----:B------:R-:W4:Y:S01]  /*6820*/  LDSM.16.MT88.4 R64, [R204+0x1b800] ;  /* 0x01b80000cc40783b */ /* 0x000f220000004200 */
[----:B------:R-:W-:-:S03]  /*6830*/  IMAD.MOV.U32 R87, RZ, RZ, R62 ;  /* 0x000000ffff577224 */ /* 0x000fc600078e003e */
[----:B------:R-:W-:Y:S01]  /*6840*/  LDSM.16.MT88.4 R96, [R204+0x1d800] ;  /* 0x01d80000cc60783b */ /* 0x000fe20000004200 */
[C---:B-1----:R-:W-:Y:S06]  /*6850*/  HMMA.16816.F32.BF16 R20, R4.reuse, R8, R76 ;  /* 0x000000080414723c */ /* 0x042fec000004184c */
[C---:B------:R-:W-:Y:S01]  /*6860*/  HMMA.16816.F32.BF16 R176, R4.reuse, R38, R80 ;  /* 0x0000002604b0723c */ /* 0x040fe20000041850 */
[----:B------:R-:W-:Y:S01]  /*6870*/  MOV R107, R49 ;  /* 0x00000031006b7202 */ /* 0x000fe20000000f00 */
[----:B------:R-:W-:Y:S01]  /*6880*/  IMAD.MOV.U32 R71, RZ, RZ, R50 ;  /* 0x000000ffff477224 */ /* 0x000fe200078e0032 */
[----:B------:R-:W-:Y:S01]  /*6890*/  MOV R70, R51 ;  /* 0x0000003300467202 */ /* 0x000fe20000000f00 */
[----:B------:R1:W2:Y:S01]  /*68a0*/  MUFU.EX2 R3, R2 ;  /* 0x0000000200037308 */ /* 0x0002a20000000800 */
[----:B------:R-:W-:Y:S01]  /*68b0*/  LDSM.16.MT88.4 R48, [R207+0x19800] ;  /* 0x01980000cf30783b */ /* 0x000fe20000004200 */
[C---:B------:R-:W-:Y:S03]  /*68c0*/  HMMA.16816.F32.BF16 R8, R4.reuse, R10, R72 ;  /* 0x0000000a0408723c */ /* 0x040fe60000041848 */
[----:B------:R-:W-:Y:S03]  /*68d0*/  LDSM.16.MT88.4 R72, [R205+0x1b800] ;  /* 0x01b80000cd48783b */ /* 0x000fe60000004200 */
[----:B------:R-:W-:Y:S01]  /*68e0*/  HMMA.16816.F32.BF16 R16, R4, R18, R52 ;  /* 0x000000120410723c */ /* 0x000fe20000041834 */
[----:B------:R-:W-:Y:S04]  /*68f0*/  LDSM.16.MT88.4 R80, [R207+0x1b800] ;  /* 0x01b80000cf50783b */ /* 0x000fe80000004200 */
[----:B------:R-:W-:Y:S02]  /*6900*/  LDSM.16.MT88.4 R88, [R206+0x1b800] ;  /* 0x01b80000ce58783b */ /* 0x000fe40000004200 */
[----:B------:R-:W-:Y:S01]  /*6910*/  MOV R4, R56 ;  /* 0x0000003800047202 */ /* 0x000fe20000000f00 */
[----:B------:R-:W-:Y:S01]  /*6920*/  IMAD.MOV.U32 R5, RZ, RZ, R57 ;  /* 0x000000ffff057224 */ /* 0x000fe200078e0039 */
[----:B------:R-:W-:Y:S01]  /*6930*/  MOV R6, R58 ;  /* 0x0000003a00067202 */ /* 0x000fe20000000f00 */
[----:B------:R-:W-:-:S02]  /*6940*/  IMAD.MOV.U32 R7, RZ, RZ, R59 ;  /* 0x000000ffff077224 */ /* 0x000fc400078e003b */
[----:B------:R-:W4:Y:S01]  /*6950*/  LDSM.16.MT88.4 R56, [R206+0x19800] ;  /* 0x01980000ce38783b */ /* 0x000f220000004200 */
[----:B---3--:R-:W-:Y:S01]  /*6960*/  MOV R0, R144 ;  /* 0x0000009000007202 */ /* 0x008fe20000000f00 */
[----:B-1----:R-:W-:Y:S01]  /*6970*/  IMAD.MOV.U32 R2, RZ, RZ, R145 ;  /* 0x000000ffff027224 */ /* 0x002fe200078e0091 */
[----:B------:R-:W-:Y:S01]  /*6980*/  MOV R76, R146 ;  /* 0x00000092004c7202 */ /* 0x000fe20000000f00 */
[----:B------:R-:W-:Y:S01]  /*6990*/  IMAD.MOV.U32 R77, RZ, RZ, R147 ;  /* 0x000000ffff4d7224 */ /* 0x000fe200078e0093 */
[----:B------:R-:W-:Y:S02]  /*69a0*/  F2FP.BF16.F32.PACK_AB R144, R231, R233 ;  /* 0x000000e9e790723e */ /* 0x000fe400000010ff */
[----:B------:R-:W-:Y:S02]  /*69b0*/  F2FP.BF16.F32.PACK_AB R145, R15, R150 ;  /* 0x000000960f91723e */ /* 0x000fe400000010ff */
[----:B------:R-:W-:Y:S02]  /*69c0*/  F2FP.BF16.F32.PACK_AB R146, R170, R171 ;  /* 0x000000abaa92723e */ /* 0x000fe400000010ff */
[----:B--2---:R-:W-:Y:S01]  /*69d0*/  F2FP.BF16.F32.PACK_AB R147, R3, R14 ;  /* 0x0000000e0393723e */ /* 0x004fe200000010ff */
[----:B------:R-:W-:Y:S01]  /*69e0*/  IMAD.MOV.U32 R106, RZ, RZ, R60 ;  /* 0x000000ffff6a7224 */ /* 0x000fe200078e003c */
[----:B------:R-:W-:-:S02]  /*69f0*/  MOV R105, R61 ;  /* 0x0000003d00697202 */ /* 0x000fc40000000f00 */
[----:B------:R-:W-:-:S03]  /*6a00*/  MOV R86, R63 ;  /* 0x0000003f00567202 */ /* 0x000fc60000000f00 */
[C---:B------:R-:W-:Y:S06]  /*6a10*/  HMMA.16816.F32.BF16 R156, R144.reuse, R152, R156 ;  /* 0x00000098909c723c */ /* 0x040fec000004189c */
[C---:B------:R-:W-:Y:S06]  /*6a20*/  HMMA.16816.F32.BF16 R152, R144.reuse, R154, R100 ;  /* 0x0000009a9098723c */ /* 0x040fec0000041864 */
[----:B----4-:R-:W-:Y:S01]  /*6a30*/  HMMA.16816.F32.BF16 R60, R144, R64, R132 ;  /* 0x00000040903c723c */ /* 0x010fe20000041884 */
[----:B------:R-:W-:-:S05]  /*6a40*/  MOV R103, R47 ;  /* 0x0000002f00677202 */ /* 0x000fca0000000f00 */
[C---:B------:R-:W-:Y:S01]  /*6a50*/  HMMA.16816.F32.BF16 R36, R144.reuse, R40, R108 ;  /* 0x000000289024723c */ /* 0x040fe2000004186c */
[----:B------:R-:W-:Y:S01]  /*6a60*/  MOV R134, R4 ;  /* 0x0000000400867202 */ /* 0x000fe20000000f00 */
[----:B------:R-:W-:Y:S01]  /*6a70*/  IMAD.MOV.U32 R133, RZ, RZ, R5 ;  /* 0x000000ffff857224 */ /* 0x000fe200078e0005 */
[----:B------:R-:W-:Y:S02]  /*6a80*/  MOV R132, R6 ;  /* 0x0000000600847202 */ /* 0x000fe40000000f00 */
[----:B------:R-:W-:Y:S01]  /*6a90*/  MOV R4, R71 ;  /* 0x0000004700047202 */ /* 0x000fe20000000f00 */
[----:B------:R-:W-:Y:S01]  /*6aa0*/  HMMA.16816.F32.BF16 R52, R144, R56, R124 ;  /* 0x000000389034723c */ /* 0x000fe2000004187c */
[----:B------:R-:W-:Y:S01]  /*6ab0*/  MOV R109, R68 ;  /* 0x00000044006d7202 */ /* 0x000fe20000000f00 */
[----:B------:R-:W-:Y:S01]  /*6ac0*/  IMAD.MOV.U32 R110, RZ, RZ, R69 ;  /* 0x000000ffff6e7224 */ /* 0x000fe200078e0045 */
[----:B------:R-:W-:-:S03]  /*6ad0*/  MOV R111, R70 ;  /* 0x00000046006f7202 */ /* 0x000fc60000000f00 */
[C---:B------:R-:W-:Y:S01]  /*6ae0*/  HMMA.16816.F32.BF16 R68, R144.reuse, R72, R140 ;  /* 0x000000489044723c */ /* 0x040fe2000004188c */
[----:B------:R-:W-:Y:S02]  /*6af0*/  IMAD.MOV.U32 R124, RZ, RZ, R94 ;  /* 0x000000ffff7c7224 */ /* 0x000fe400078e005e */
[----:B------:R-:W-:Y:S01]  /*6b00*/  FADD.FTZ R2, R2, R132 ;  /* 0x0000008402027221 */ /* 0x000fe20000010000 */
[----:B------:R-:W-:Y:S02]  /*6b10*/  IMAD.MOV.U32 R135, RZ, RZ, R103 ;  /* 0x000000ffff877224 */ /* 0x000fe400078e0067 */
[----:B------:R-:W-:Y:S01]  /*6b20*/  FADD.FTZ R0, R0, R133 ;  /* 0x0000008500007221 */ /* 0x000fe20000010000 */
[----:B------:R-:W-:Y:S01]  /*6b30*/  IMAD.MOV.U32 R143, RZ, RZ, R107 ;  /* 0x000000ffff8f7224 */ /* 0x000fe200078e006b */
[----:B------:R-:W-:Y:S01]  /*6b40*/  MOV R125, R95 ;  /* 0x0000005f007d7202 */ /* 0x000fe20000000f00 */
[----:B------:R-:W-:Y:S01]  /*6b50*/  IMAD.MOV.U32 R126, RZ, RZ, R84 ;  /* 0x000000ffff7e7224 */ /* 0x000fe200078e0054 */
[----:B------:R-:W-:Y:S01]  /*6b60*/  MOV R141, R124 ;  /* 0x0000007c008d7202 */ /* 0x000fe20000000f00 */
[----:B------:R-:W-:Y:S01]  /*6b70*/  IMAD.MOV.U32 R78, RZ, RZ, R44 ;  /* 0x000000ffff4e7224 */ /* 0x000fe200078e002c */
[----:B------:R-:W-:Y:S01]  /*6b80*/  MOV R140, R143 ;  /* 0x0000008f008c7202 */ /* 0x000fe20000000f00 */
[----:B------:R-:W-:Y:S01]  /*6b90*/  FADD.FTZ R2, R134, R2 ;  /* 0x0000000286027221 */ /* 0x000fe20000010000 */
[----:B------:R-:W-:Y:S01]  /*6ba0*/  MOV R79, R45 ;  /* 0x0000002d004f7202 */ /* 0x000fe20000000f00 */
[----:B------:R-:W-:Y:S01]  /*6bb0*/  FADD.FTZ R0, R135, R0 ;  /* 0x0000000087007221 */ /* 0x000fe20000010000 */
[----:B------:R-:W-:Y:S01]  /*6bc0*/  IMAD.MOV.U32 R93, RZ, RZ, R46 ;  /* 0x000000ffff5d7224 */ /* 0x000fe200078e002e */
[----:B------:R-:W-:Y:S01]  /*6bd0*/  MOV R5, R77 ;  /* 0x0000004d00057202 */ /* 0x000fe20000000f00 */
[----:B------:R-:W-:Y:S01]  /*6be0*/  HMMA.16816.F32.BF16 R44, R144, R48, R116 ;  /* 0x00000030902c723c */ /* 0x000fe20000041874 */
[----:B------:R-:W-:Y:S01]  /*6bf0*/  IMAD.MOV.U32 R6, RZ, RZ, R76 ;  /* 0x000000ffff067224 */ /* 0x000fe200078e004c */
[----:B------:R-:W-:Y:S01]  /*6c00*/  MOV R143, R126 ;  /* 0x0000007e008f7202 */ /* 0x000fe20000000f00 */
[----:B------:R-:W-:Y:S01]  /*6c10*/  IMAD.MOV.U32 R100, RZ, RZ, R78 ;  /* 0x000000ffff647224 */ /* 0x000fe200078e004e */
[----:B------:R-:W-:Y:S01]  /*6c20*/  MOV R101, R79 ;  /* 0x0000004f00657202 */ /* 0x000fe20000000f00 */
[----:B------:R-:W-:-:S02]  /*6c30*/  IMAD.MOV.U32 R142, RZ, RZ, R125 ;  /* 0x000000ffff8e7224 */ /* 0x000fc400078e007d */
[----:B------:R-:W-:Y:S01]  /*6c40*/  FADD.FTZ R2, R140, R2 ;  /* 0x000000028c027221 */ /* 0x000fe20000010000 */
[----:B------:R-:W-:Y:S01]  /*6c50*/  MOV R117, R87 ;  /* 0x0000005700757202 */ /* 0x000fe20000000f00 */
[----:B------:R-:W-:Y:S02]  /*6c60*/  IMAD.MOV.U32 R116, RZ, RZ, R86 ;  /* 0x000000ffff747224 */ /* 0x000fe400078e0056 */
[----:B------:R-:W-:Y:S01]  /*6c70*/  FADD.FTZ R0, R141, R0 ;  /* 0x000000008d007221 */ /* 0x000fe20000010000 */
[----:B------:R-:W-:Y:S01]  /*6c80*/  MOV R127, R85 ;  /* 0x00000055007f7202 */ /* 0x000fe20000000f00 */
[C---:B------:R-:W-:Y:S01]  /*6c90*/  HMMA.16816.F32.BF16 R76, R144.reuse, R80, R248 ;  /* 0x00000050904c723c */ /* 0x040fe200000418f8 */
[----:B------:R-:W-:Y:S01]  /*6ca0*/  MOV R118, R104 ;  /* 0x0000006800767202 */ /* 0x000fe20000000f00 */
[----:B------:R-:W-:Y:S01]  /*6cb0*/  IMAD.MOV.U32 R119, RZ, RZ, R105 ;  /* 0x000000ffff777224 */ /* 0x000fe200078e0069 */
[----:B------:R-:W-:Y:S01]  /*6cc0*/  MOV R108, R106 ;  /* 0x0000006a006c7202 */ /* 0x000fe20000000f00 */
[----:B------:R-:W-:Y:S01]  /*6cd0*/  FADD.FTZ R2, R142, R2 ;  /* 0x000000028e027221 */ /* 0x000fe20000010000 */
[----:B------:R-:W1:Y:S01]  /*6ce0*/  LDSM.16.MT88.4 R104, [R205+0x1d800] ;  /* 0x01d80000cd68783b */ /* 0x000e620000004200 */
[----:B------:R-:W-:Y:S01]  /*6cf0*/  HMMA.16816.F32.BF16 R40, R144, R42, R112 ;  /* 0x0000002a9028723c */ /* 0x000fe20000041870 */
[----:B------:R-:W-:Y:S01]  /*6d00*/  IMAD.MOV.U32 R249, RZ, RZ, R5 ;  /* 0x000000fffff97224 */ /* 0x000fe200078e0005 */
[----:B------:R-:W-:Y:S01]  /*6d10*/  MOV R248, R7 ;  /* 0x0000000700f87202 */ /* 0x000fe20000000f00 */
[----:B------:R-:W2:Y:S01]  /*6d20*/  LDSM.16.MT88.4 R112, [R207+0x1d800] ;  /* 0x01d80000cf70783b */ /* 0x000ea20000004200 */
[----:B------:R-:W-:-:S02]  /*6d30*/  FADD.FTZ R0, R143, R0 ;  /* 0x000000008f007221 */ /* 0x000fc40000010000 */
[C---:B------:R-:W-:Y:S01]  /*6d40*/  HMMA.16816.F32.BF16 R48, R144.reuse, R50, R120 ;  /* 0x000000329030723c */ /* 0x040fe20000041878 */
[----:B------:R-:W3:Y:S05]  /*6d50*/  LDSM.16.MT88.4 R120, [R206+0x1d800] ;  /* 0x01d80000ce78783b */ /* 0x000eea0000004200 */
[C---:B------:R-:W-:Y:S01]  /*6d60*/  HMMA.16816.F32.BF16 R56, R144.reuse, R58, R128 ;  /* 0x0000003a9038723c */ /* 0x040fe20000041880 */
[----:B------:R-:W4:Y:S05]  /*6d70*/  LDSM.16.MT88.4 R128, [R204+0x1f800] ;  /* 0x01f80000cc80783b */ /* 0x000f2a0000004200 */
[C---:B------:R-:W-:Y:S01]  /*6d80*/  HMMA.16816.F32.BF16 R64, R144.reuse, R66, R136 ;  /* 0x000000429040723c */ /* 0x040fe20000041888 */
[----:B------:R-:W4:Y:S05]  /*6d90*/  LDSM.16.MT88.4 R136, [R205+0x1f800] ;  /* 0x01f80000cd88783b */ /* 0x000f2a0000004200 */
[C---:B------:R-:W-:Y:S01]  /*6da0*/  HMMA.16816.F32.BF16 R72, R144.reuse, R74, R164 ;  /* 0x0000004a9048723c */ /* 0x040fe200000418a4 */
[----:B------:R-:W4:Y:S05]  /*6db0*/  LDSM.16.MT88.4 R164, [R207+0x1f800] ;  /* 0x01f80000cfa4783b */ /* 0x000f2a0000004200 */
[C---:B------:R-:W-:Y:S06]  /*6dc0*/  HMMA.16816.F32.BF16 R80, R144.reuse, R82, R192 ;  /* 0x000000529050723c */ /* 0x040fec00000418c0 */
[----:B------:R-:W-:Y:S01]  /*6dd0*/  HMMA.16816.F32.BF16 R84, R144, R88, R200 ;  /* 0x000000589054723c */ /* 0x000fe200000418c8 */
[----:B------:R-:W-:-:S02]  /*6de0*/  MOV R194, R4 ;  /* 0x0000000400c27202 */ /* 0x000fc40000000f00 */
[----:B------:R-:W-:Y:S02]  /*6df0*/  MOV R195, R6 ;  /* 0x0000000600c37202 */ /* 0x000fe40000000f00 */
[----:B------:R-:W4:Y:S01]  /*6e00*/  LDSM.16.MT88.4 R4, [R206+0x1f800] ;  /* 0x01f80000ce04783b */ /* 0x000f220000004200 */
[----:B------:R-:W-:Y:S01]  /*6e10*/  HMMA.16816.F32.BF16 R88, R144, R90, R244 ;  /* 0x0000005a9058723c */ /* 0x000fe200000418f4 */
[----:B------:R-:W-:Y:S01]  /*6e20*/  MOV R200, R117 ;  /* 0x0000007500c87202 */ /* 0x000fe20000000f00 */
[----:B------:R-:W-:Y:S01]  /*6e30*/  IMAD.MOV.U32 R202, RZ, RZ, R119 ;  /* 0x000000ffffca7224 */ /* 0x000fe200078e0077 */
[----:B------:R-:W-:-:S04]  /*6e40*/  MOV R201, R118 ;  /* 0x0000007600c97202 */ /* 0x000fc80000000f00 */
[----:B------:R-:W-:Y:S02]  /*6e50*/  IMAD.MOV.U32 R247, RZ, RZ, R116 ;  /* 0x000000fffff77224 */ /* 0x000fe400078e0074 */
[----:B------:R-:W-:Y:S02]  /*6e60*/  FADD.FTZ R0, R200, R0 ;  /* 0x00000000c8007221 */ /* 0x000fe40000010000 */
[----:B------:R-:W-:Y:S01]  /*6e70*/  FADD.FTZ R2, R247, R2 ;  /* 0x00000002f7027221 */ /* 0x000fe20000010000 */
[----:B------:R-:W-:Y:S01]  /*6e80*/  MOV R203, R109 ;  /* 0x0000006d00cb7202 */ /* 0x000fe20000000f00 */
[----:B------:R-:W-:Y:S02]  /*6e90*/  IMAD.MOV.U32 R192, RZ, RZ, R110 ;  /* 0x000000ffffc07224 */ /* 0x000fe400078e006e */
[----:B------:R-:W-:Y:S01]  /*6ea0*/  FADD.FTZ R0, R202, R0 ;  /* 0x00000000ca007221 */ /* 0x000fe20000010000 */
[----:B------:R-:W-:Y:S01]  /*6eb0*/  FADD.FTZ R2, R201, R2 ;  /* 0x00000002c9027221 */ /* 0x000fe20000010000 */
[----:B------:R-:W-:-:S02]  /*6ec0*/  MOV R193, R111 ;  /* 0x0000006f00c17202 */ /* 0x000fc40000000f00 */
[----:B------:R-:W-:Y:S01]  /*6ed0*/  FADD.FTZ R0, R192, R0 ;  /* 0x00000000c0007221 */ /* 0x000fe20000010000 */
[----:B------:R-:W-:-:S03]  /*6ee0*/  FADD.FTZ R2, R203, R2 ;  /* 0x00000002cb027221 */ /* 0x000fc60000010000 */
[----:B------:R-:W-:Y:S01]  /*6ef0*/  FADD.FTZ R0, R194, R0 ;  /* 0x00000000c2007221 */ /* 0x000fe20000010000 */
[----:B------:R-:W-:Y:S01]  /*6f00*/  FADD.FTZ R2, R193, R2 ;  /* 0x00000002c1027221 */ /* 0x000fe20000010000 */
[----:B------:R-:W-:Y:S02]  /*6f10*/  MOV R250, R108 ;  /* 0x0000006c00fa7202 */ /* 0x000fe40000000f00 */
[----:B------:R-:W-:Y:S01]  /*6f20*/  FADD.FTZ R0, R248, R0 ;  /* 0x00000000f8007221 */ /* 0x000fe20000010000 */
[----:B------:R-:W-:Y:S01]  /*6f30*/  FADD.FTZ R2, R195, R2 ;  /* 0x00000002c3027221 */ /* 0x000fe20000010000 */
[----:B------:R-:W-:Y:S02]  /*6f40*/  MOV R251, R127 ;  /* 0x0000007f00fb7202 */ /* 0x000fe40000000f00 */
[----:B------:R-:W-:Y:S01]  /*6f50*/  FADD.FTZ R0, R250, R0 ;  /* 0x00000000fa007221 */ /* 0x000fe20000010000 */
[----:B------:R-:W-:-:S03]  /*6f60*/  FADD.FTZ R2, R249, R2 ;  /* 0x00000002f9027221 */ /* 0x000fc60000010000 */
[----:B------:R-:W-:Y:S01]  /*6f70*/  FADD.FTZ R0, R232, R0 ;  /* 0x00000000e8007221 */ /* 0x000fe20000010000 */
[----:B------:R-:W-:Y:S01]  /*6f80*/  FADD.FTZ R2, R251, R2 ;  /* 0x00000002fb027221 */ /* 0x000fe20000010000 */
[----:B------:R-:W-:Y:S01]  /*6f90*/  IMAD.MOV.U32 R102, RZ, RZ, R92 ;  /* 0x000000ffff667224 */ /* 0x000fe200078e005c */
[----:B------:R-:W-:Y:S01]  /*6fa0*/  MOV R103, R93 ;  /* 0x0000005d00677202 */ /* 0x000fe20000000f00 */
[----:B------:R-:W-:Y:S01]  /*6fb0*/  FADD.FTZ R0, R150, R0 ;  /* 0x0000000096007221 */ /* 0x000fe20000010000 */
[----:B------:R-:W-:-:S03]  /*6fc0*/  FADD.FTZ R2, R233, R2 ;  /* 0x00000002e9027221 */ /* 0x000fc60000010000 */
[----:B------:R-:W-:Y:S01]  /*6fd0*/  FADD.FTZ R0, R15, R0 ;  /* 0x000000000f007221 */ /* 0x000fe20000010000 */
[----:B------:R-:W-:Y:S01]  /*6fe0*/  FADD.FTZ R2, R231, R2 ;  /* 0x00000002e7027221 */ /* 0x000fe20000010000 */
[----:B------:R-:W-:Y:S02]  /*6ff0*/  HMMA.16816.F32.BF16 R92, R144, R96, R196 ;  /* 0x00000060905c723c */ /* 0x000fe400000418c4 */
[----:B------:R-:W-:Y:S01]  /*7000*/  FADD.FTZ R0, R14, R0 ;  /* 0x000000000e007221 */ /* 0x000fe20000010000 */
[----:B------:R-:W-:-:S03]  /*7010*/  FADD.FTZ R2, R171, R2 ;  /* 0x00000002ab027221 */ /* 0x000fc60000010000 */
[----:B-1----:R-:W-:Y:S01]  /*7020*/  HMMA.16816.F32.BF16 R100, R144, R104, R100 ;  /* 0x000000689064723c */ /* 0x002fe20000041864 */
[----:B------:R-:W-:-:S05]  /*7030*/  FADD.FTZ R247, R170, R2 ;  /* 0x00000002aaf77221 */ /* 0x000fca0000010000 */
[----:B--2---:R-:W-:Y:S01]  /*7040*/  HMMA.16816.F32.BF16 R108, R144, R112, R188 ;  /* 0x00000070906c723c */ /* 0x004fe200000418bc */
[----:B------:R-:W-:-:S05]  /*7050*/  FADD.FTZ R246, R3, R0 ;  /* 0x0000000003f67221 */ /* 0x000fca0000010000 */
[C---:B---3--:R-:W-:Y:S06]  /*7060*/  HMMA.16816.F32.BF16 R116, R144.reuse, R120, R184 ;  /* 0x000000789074723c */ /* 0x048fec00000418b8 */
[C---:B----4-:R-:W-:Y:S06]  /*7070*/  HMMA.16816.F32.BF16 R124, R144.reuse, R128, R160 ;  /* 0x00000080907c723c */ /* 0x050fec00000418a0 */
        /* <DEDUP_REMOVED lines=10> */
[----:B------:R-:W-:Y:S01]  /*7120*/  HMMA.16816.F32.BF16 R144, R144, R6, R16 ;  /* 0x000000069090723c */ /* 0x000fe20000041810 */
[----:B------:R-:W-:-:S08]  /*7130*/  NOP ;  /* 0x0000000000007918 */ /* 0x000fd00000000000 */
[----:B------:R-:W-:-:S15]  /*7140*/  @!P0 BRA `(.L_x_294) ;  /* 0x0000009000008947 */ /* 0x000fde0003800000 */
[----:B------:R-:W2:Y:S01]  /*7150*/  LDL R248, [R1+0x8] ;  /* 0x0000080001f87983 */ /* 0x000ea20000100800 */
[----:B------:R-:W-:Y:S01]  /*7160*/  ULDC UR4, c[0x0][0x2d0] ;  /* 0x0000b40000047ab9 */ /* 0x000fe20000000800 */
[----:B------:R-:W-:-:S04]  /*7170*/  DEPBAR.LE SB0, 0x0 ;  /* 0x000080000000791a */ /* 0x000fc80000000000 */
[----:B------:R-:W3:Y:S04]  /*7180*/  LDL R249, [R1+0xc] ;  /* 0x00000c0001f97983 */ /* 0x000ee80000100800 */
[----:B------:R-:W4:Y:S04]  /*7190*/  LDL.64 R250, [R1+0x28] ;  /* 0x0000280001fa7983 */ /* 0x000f280000100a00 */
[----:B------:R-:W4:Y:S01]  /*71a0*/  LDL.64 R232, [R1+0x30] ;  /* 0x0000300001e87983 */ /* 0x000f220000100a00 */
[----:B-----5:R-:W-:Y:S01]  /*71b0*/  ISETP.GE.AND P6, PT, R168, UR4, PT ;  /* 0x00000004a8007c0c */ /* 0x020fe2000bfc6270 */
[----:B------:R-:W-:Y:S01]  /*71c0*/  UIADD3 UR20, UR22, -0x2, URZ ;  /* 0xfffffffe16147890 */ /* 0x000fe2000fffe03f */
[----:B------:R-:W-:Y:S01]  /*71d0*/  ISETP.GE.AND P4, PT, R252, UR4, PT ;  /* 0x00000004fc007c0c */ /* 0x000fe2000bf86270 */
[----:B------:R-:W-:Y:S01]  /*71e0*/  BAR.SYNC.DEFER_BLOCKING 0x0 ;  /* 0x0000000000007b1d */ /* 0x000fe20000010000 */
[----:B------:R-:W-:-:S02]  /*71f0*/  UISETP.GE.AND UP0, UPT, UR22, 0x3, UPT ;  /* 0x000000031600788c */ /* 0x000fc4000bf06270 */
[----:B------:R-:W-:Y:S01]  /*7200*/  USHF.R.S32.HI UR10, URZ, 0x1f, UR20 ;  /* 0x0000001f3f0a7899 */ /* 0x000fe20008011414 */
[----:B------:R-:W-:-:S06]  /*7210*/  IMAD.U32 R0, RZ, RZ, UR20 ;  /* 0x00000014ff007e24 */ /* 0x000fcc000f8e00ff */
[----:B------:R-:W1:Y:S08]  /*7220*/  @!P6 LDC.64 R4, c[0x0][0x220] ;  /* 0x00008800ff04eb82 */ /* 0x000e700000000a00 */
[----:B------:R-:W1:Y:S01]  /*7230*/  @!P4 LDC.64 R8, c[0x0][0x220] ;  /* 0x00008800ff08cb82 */ /* 0x000e620000000a00 */
[----:B------:R-:W-:Y:S07]  /*7240*/  @P6 STS.128 [R230+0x18000], RZ ;  /* 0x018000ffe6006388 */ /* 0x000fee0000000c00 */
[----:B------:R-:W1:Y:S08]  /*7250*/  @!P6 LDC.64 R14, c[0x0][0x220] ;  /* 0x00008800ff0eeb82 */ /* 0x000e700000000a00 */
[----:B------:R-:W1:Y:S01]  /*7260*/  @!P4 LDC.64 R18, c[0x0][0x220] ;  /* 0x00008800ff12cb82 */ /* 0x000e620000000a00 */
[----:B--2---:R-:W-:-:S02]  /*7270*/  ISETP.GE.AND P5, PT, R248, UR4, PT ;  /* 0x00000004f8007c0c */ /* 0x004fc4000bfa6270 */
[----:B---3--:R-:W-:Y:S01]  /*7280*/  ISETP.GE.AND P3, PT, R249, UR4, PT ;  /* 0x00000004f9007c0c */ /* 0x008fe2000bf66270 */
[----:B------:R-:W-:Y:S01]  /*7290*/  UIMAD UR4, UR12, UR20, URZ ;  /* 0x000000140c0472a4 */ /* 0x000fe2000f8e023f */
[----:B----4-:R-:W-:-:S03]  /*72a0*/  IMAD.MOV.U32 R3, RZ, RZ, R251 ;  /* 0x000000ffff037224 */ /* 0x010fc600078e00fb */
[----:B------:R-:W-:-:S06]  /*72b0*/  UIMAD UR4, UR10, UR13, UR4 ;  /* 0x0000000d0a0472a4 */ /* 0x000fcc000f8e0204 */
[----:B------:R-:W2:Y:S01]  /*72c0*/  @!P5 LDC.64 R6, c[0x0][0x220] ;  /* 0x00008800ff06db82 */ /* 0x000ea20000000a00 */
[----:B------:R-:W-:Y:S01]  /*72d0*/  IMAD.MOV.U32 R2, RZ, RZ, R232 ;  /* 0x000000ffff027224 */ /* 0x000fe200078e00e8 */
[----:B------:R-:W3:Y:S03]  /*72e0*/  S2R R233, SR_TID.X ;  /* 0x0000000000e97919 */ /* 0x000ee60000002100 */
[----:B------:R-:W-:-:S03]  /*72f0*/  IMAD.WIDE.U32 R2, R0, UR13, R2 ;  /* 0x0000000d00027c25 */ /* 0x000fc6000f8e0002 */
[----:B------:R-:W4:Y:S01]  /*7300*/  @!P3 LDC.64 R10, c[0x0][0x220] ;  /* 0x00008800ff0abb82 */ /* 0x000f220000000a00 */
[----:B------:R-:W-:Y:S01]  /*7310*/  VIADD R3, R3, UR4 ;  /* 0x0000000403037c36 */ /* 0x000fe20008000000 */
[----:B-1----:R-:W-:-:S04]  /*7320*/  @!P6 LEA R4, P1, R2, R4, 0x1 ;  /* 0x000000040204e211 */ /* 0x002fc800078208ff */
[C---:B------:R-:W-:Y:S02]  /*7330*/  @!P6 LEA.HI.X R5, R2.reuse, R5, R3, 0x1, P1 ;  /* 0x000000050205e211 */ /* 0x040fe400008f0c03 */
[----:B------:R-:W1:Y:S01]  /*7340*/  @!P5 LDC.64 R16, c[0x0][0x220] ;  /* 0x00008800ff10db82 */ /* 0x000e620000000a00 */
[C---:B------:R-:W-:Y:S02]  /*7350*/  IADD3 R0, P1, R2.reuse, UR33, RZ ;  /* 0x0000002102007c10 */ /* 0x040fe4000ff3e0ff */
[----:B------:R-:W-:Y:S01]  /*7360*/  @!PT LDS RZ, [RZ] ;  /* 0x00000000fffff984 */ /* 0x000fe20000000800 */
[----:B------:R-:W-:Y:S01]  /*7370*/  @!PT LDS RZ, [RZ] ;  /* 0x00000000fffff984 */ /* 0x000fe20000000800 */
[----:B------:R-:W-:Y:S01]  /*7380*/  @!PT LDS RZ, [RZ] ;  /* 0x00000000fffff984 */ /* 0x000fe20000000800 */
[----:B------:R4:W-:Y:S04]  /*7390*/  @!P6 LDGSTS.E.BYPASS.LTC128B.128 [R230+0x18000], desc[UR30][R4.64] ;  /* 0x1800000004e6efae */ /* 0x0009e8000b901d5e */
[----:B------:R-:W-:Y:S01]  /*73a0*/  @P5 STS.128 [R230+0x1a000], RZ ;  /* 0x01a000ffe6005388 */ /* 0x000fe20000000c00 */
[----:B------:R-:W1:Y:S01]  /*73b0*/  @!P3 LDC.64 R20, c[0x0][0x220] ;  /* 0x00008800ff14bb82 */ /* 0x000e620000000a00 */
[----:B--2---:R-:W-:-:S04]  /*73c0*/  @!P5 LEA R6, P0, R2, R6, 0x1 ;  /* 0x000000060206d211 */ /* 0x004fc800078008ff */
[C---:B------:R-:W-:Y:S02]  /*73d0*/  @!P5 LEA.HI.X R7, R2.reuse, R7, R3, 0x1, P0 ;  /* 0x000000070207d211 */ /* 0x040fe400000f0c03 */
[----:B------:R-:W-:-:S03]  /*73e0*/  @!P4 LEA R8, P0, R2, R8, 0x1 ;  /* 0x000000080208c211 */ /* 0x000fc600078008ff */
[----:B------:R-:W-:Y:S01]  /*73f0*/  @!PT LDS RZ, [RZ] ;  /* 0x00000000fffff984 */ /* 0x000fe20000000800 */
[----:B------:R-:W-:Y:S01]  /*7400*/  @!PT LDS RZ, [RZ] ;  /* 0x00000000fffff984 */ /* 0x000fe20000000800 */
[----:B------:R-:W-:Y:S01]  /*7410*/  @!PT LDS RZ, [RZ] ;  /* 0x00000000fffff984 */ /* 0x000fe20000000800 */
[----:B------:R2:W-:Y:S01]  /*7420*/  @!P5 LDGSTS.E.BYPASS.LTC128B.128 [R230+0x1a000], desc[UR30][R6.64+0x80] ;  /* 0x1a00008006e6dfae */ /* 0x0005e2000b901d5e */
[C-C-:B------:R-:W-:Y:S01]  /*7430*/  @!P4 LEA.HI.X R9, R2.reuse, R9, R3.reuse, 0x1, P0 ;  /* 0x000000090209c211 */ /* 0x140fe200000f0c03 */
[----:B---3--:R-:W-:Y:S01]  /*7440*/  IMAD.SHL.U32 R233, R233, 0x2, RZ ;  /* 0x00000002e9e97824 */ /* 0x008fe200078e00ff */
[C---:B----4-:R-:W-:Y:S01]  /*7450*/  @!P3 LEA R10, P0, R2.reuse, R10, 0x1 ;  /* 0x0000000a020ab211 */ /* 0x050fe200078008ff */
[----:B------:R-:W-:Y:S03]  /*7460*/  @P4 STS.128 [R230+0x1c000], RZ ;  /* 0x01c000ffe6004388 */ /* 0x000fe60000000c00 */
[----:B------:R-:W-:Y:S01]  /*7470*/  @!P3 LEA.HI.X R11, R2, R11, R3, 0x1, P0 ;  /* 0x0000000b020bb211 */ /* 0x000fe200000f0c03 */
[----:B------:R-:W-:Y:S01]  /*7480*/  @!PT LDS RZ, [RZ] ;  /* 0x00000000fffff984 */ /* 0x000fe20000000800 */
[----:B------:R-:W-:Y:S01]  /*7490*/  @!PT LDS RZ, [RZ] ;  /* 0x00000000fffff984 */ /* 0x000fe20000000800 */
[----:B------:R-:W-:Y:S01]  /*74a0*/  @!PT LDS RZ, [RZ] ;  /* 0x00000000fffff984 */ /* 0x000fe20000000800 */
[----:B------:R3:W-:Y:S01]  /*74b0*/  @!P4 LDGSTS.E.BYPASS.LTC128B.128 [R230+0x1c000], desc[UR30][R8.64+0x100] ;  /* 0x1c00010008e6cfae */ /* 0x0007e2000b901d5e */
[----:B------:R-:W-:Y:S02]  /*74c0*/  LOP3.LUT R233, R233, 0x6, RZ, 0xc0, !PT ;  /* 0x00000006e9e97812 */ /* 0x000fe400078ec0ff */
[----:B------:R-:W-:Y:S01]  /*74d0*/  IADD3.X R4, R3, UR14, RZ, P1, !PT ;  /* 0x0000000e03047c10 */ /* 0x000fe20008ffe4ff */
[----:B------:R-:W-:Y:S01]  /*74e0*/  @P3 STS.128 [R230+0x1e000], RZ ;  /* 0x01e000ffe6003388 */ /* 0x000fe20000000c00 */
[----:B------:R-:W-:-:S02]  /*74f0*/  @!P6 LEA R14, P1, R0, R14, 0x1 ;  /* 0x0000000e000ee211 */ /* 0x000fc400078208ff */
[C---:B-1----:R-:W-:Y:S01]  /*7500*/  @!P3 LEA R2, P0, R0.reuse, R20, 0x1 ;  /* 0x000000140002b211 */ /* 0x042fe200078008ff */
[----:B------:R-:W-:Y:S01]  /*7510*/  @!PT LDS RZ, [RZ] ;  /* 0x00000000fffff984 */ /* 0x000fe20000000800 */
[----:B------:R-:W-:Y:S01]  /*7520*/  @!PT LDS RZ, [RZ] ;  /* 0x00000000fffff984 */ /* 0x000fe20000000800 */
[----:B------:R-:W-:Y:S01]  /*7530*/  @!PT LDS RZ, [RZ] ;  /* 0x00000000fffff984 */ /* 0x000fe20000000800 */
[----:B------:R-:W-:Y:S01]  /*7540*/  @!P3 LDGSTS.E.BYPASS.LTC128B.128 [R230+0x1e000], desc[UR30][R10.64+0x180] ;  /* 0x1e0001800ae6bfae */ /* 0x000fe2000b901d5e */
[C-C-:B------:R-:W-:Y:S02]  /*7550*/  @!P6 LEA.HI.X R15, R0.reuse, R15, R4.reuse, 0x1, P1 ;  /* 0x0000000f000fe211 */ /* 0x140fe400008f0c04 */
[C---:B------:R-:W-:Y:S01]  /*7560*/  @!P3 LEA.HI.X R3, R0.reuse, R21, R4, 0x1, P0 ;  /* 0x000000150003b211 */ /* 0x040fe200000f0c04 */
[----:B------:R-:W-:Y:S04]  /*7570*/  @P6 STS.128 [R230+0x19000], RZ ;  /* 0x019000ffe6006388 */ /* 0x000fe80000000c00 */
[----:B------:R-:W-:Y:S01]  /*7580*/  @!PT LDS RZ, [RZ] ;  /* 0x00000000fffff984 */ /* 0x000fe20000000800 */
[----:B------:R-:W-:Y:S01]  /*7590*/  @!PT LDS RZ, [RZ] ;  /* 0x00000000fffff984 */ /* 0x000fe20000000800 */
[----:B------:R-:W-:Y:S01]  /*75a0*/  @!PT LDS RZ, [RZ] ;  /* 0x00000000fffff984 */ /* 0x000fe20000000800 */
[----:B------:R-:W-:Y:S01]  /*75b0*/  @!P6 LDGSTS.E.BYPASS.LTC128B.128 [R230+0x19000], desc[UR30][R14.64] ;  /* 0x190000000ee6efae */ /* 0x000fe2000b901d5e */
[----:B--2---:R-:W-:-:S03]  /*75c0*/  @!P4 LEA R6, P1, R0, R18, 0x1 ;  /* 0x000000120006c211 */ /* 0x004fc600078208ff */
[----:B------:R-:W-:Y:S01]  /*75d0*/  @P5 STS.128 [R230+0x1b000], RZ ;  /* 0x01b000ffe6005388 */ /* 0x000fe20000000c00 */
[C---:B------:R-:W-:Y:S02]  /*75e0*/  @!P4 LEA.HI.X R7, R0.reuse, R19, R4, 0x1, P1 ;  /* 0x000000130007c211 */ /* 0x040fe400008f0c04 */
[----:B---3--:R-:W-:-:S04]  /*75f0*/  @!P5 LEA R8, P2, R0, R16, 0x1 ;  /* 0x000000100008d211 */ /* 0x008fc800078408ff */
[----:B------:R-:W-:-:S05]  /*7600*/  @!P5 LEA.HI.X R9, R0, R17, R4, 0x1, P2 ;  /* 0x000000110009d211 */ /* 0x000fca00010f0c04 */
        /* <DEDUP_REMOVED lines=13> */
[----:B------:R2:W-:Y:S04]  /*76e0*/  @!P3 LDGSTS.E.BYPASS.LTC128B.128 [R230+0x1f000], desc[UR30][R2.64+0x180] ;  /* 0x1f00018002e6bfae */ /* 0x0005e8000b901d5e */
[----:B------:R-:W-:Y:S04]  /*76f0*/  LDSM.16.M88.4 R20, [R151+0x10000] ;  /* 0x010000009714783b */ /* 0x000fe80000000200 */
[----:B------:R-:W-:Y:S04]  /*7700*/  LDSM.16.M88.4 R32, [R151+0x10800] ;  /* 0x010800009720783b */ /* 0x000fe80000000200 */
[----:B------:R-:W-:Y:S04]  /*7710*/  LDSM.16.M88.4 R28, [R151+0x11000] ;  /* 0x01100000971c783b */ /* 0x000fe80000000200 */
[----:B------:R-:W-:Y:S04]  /*7720*/  LDSM.16.M88.4 R24, [R151+0x11800] ;  /* 0x011800009718783b */ /* 0x000fe80000000200 */
[----:B-1----:R-:W1:Y:S04]  /*7730*/  LDSM.16.M88.4 R4, [R210] ;  /* 0x00000000d204783b */ /* 0x002e680000000200 */
[----:B------:R-:W-:Y:S04]  /*7740*/  LDSM.16.M88.4 R8, [R211] ;  /* 0x00000000d308783b */ /* 0x000fe80000000200 */
[----:B------:R-:W3:Y:S04]  /*7750*/  LDSM.16.M88.4 R172, [R214] ;  /* 0x00000000d6ac783b */ /* 0x000ee80000000200 */
[----:B------:R-:W4:Y:S04]  /*7760*/  LDSM.16.M88.4 R196, [R229] ;  /* 0x00000000e5c4783b */ /* 0x000f280000000200 */
[----:B------:R-:W2:Y:S04]  /*7770*/  LDSM.16.M88.4 R200, [R228] ;  /* 0x00000000e4c8783b */ /* 0x000ea80000000200 */
[----:B------:R-:W-:Y:S04]  /*7780*/  LDSM.16.M88.4 R240, [R209+0x10800] ;  /* 0x01080000d1f0783b */ /* 0x000fe80000000200 */
[----:B------:R-:W-:Y:S04]  /*7790*/  LDSM.16.M88.4 R236, [R209+0x11800] ;  /* 0x01180000d1ec783b */ /* 0x000fe80000000200 */
[----:B------:R-:W-:Y:S04]  /*77a0*/  LDSM.16.M88.4 R248, [R208+0x1000] ;  /* 0x00100000d0f8783b */ /* 0x000fe80000000200 */
[----:B------:R-:W0:Y:S01]  /*77b0*/  LDGDEPBAR ;  /* 0x00000000000079af */ /* 0x000e220000000000 */
[C---:B-1----:R-:W-:Y:S06]  /*77c0*/  HMMA.16816.F32.BF16 R16, R4.reuse, R20, RZ ;  /* 0x000000140410723c */ /* 0x042fec00000418ff */
[C---:B------:R-:W-:Y:S06]  /*77d0*/  HMMA.16816.F32.BF16 R20, R4.reuse, R22, RZ ;  /* 0x000000160414723c */ /* 0x040fec00000418ff */
[C---:B------:R-:W-:Y:S06]  /*77e0*/  HMMA.16816.F32.BF16 R188, R4.reuse, R32, RZ ;  /* 0x0000002004bc723c */ /* 0x040fec00000418ff */
[C---:B------:R-:W-:Y:S01]  /*77f0*/  HMMA.16816.F32.BF16 R192, R4.reuse, R34, RZ ;  /* 0x0000002204c0723c */ /* 0x040fe200000418ff */
[----:B------:R-:W1:Y:S05]  /*7800*/  LDSM.16.M88.4 R32, [R227] ;  /* 0x00000000e320783b */ /* 0x000e6a0000000200 */
[C---:B------:R-:W-:Y:S06]  /*7810*/  HMMA.16816.F32.BF16 R184, R4.reuse, R28, RZ ;  /* 0x0000001c04b8723c */ /* 0x040fec00000418ff */
[C---:B------:R-:W-:Y:S01]  /*7820*/  HMMA.16816.F32.BF16 R180, R4.reuse, R30, RZ ;  /* 0x0000001e04b4723c */ /* 0x040fe200000418ff */
[----:B------:R-:W-:Y:S05]  /*7830*/  LDSM.16.M88.4 R28, [R209+0x10000] ;  /* 0x01000000d11c783b */ /* 0x000fea0000000200 */
[C---:B------:R-:W-:Y:S06]  /*7840*/  HMMA.16816.F32.BF16 R176, R4.reuse, R24, RZ ;  /* 0x0000001804b0723c */ /* 0x040fec00000418ff */
[----:B------:R-:W-:Y:S01]  /*7850*/  HMMA.16816.F32.BF16 R168, R4, R26, RZ ;  /* 0x0000001a04a8723c */ /* 0x000fe200000418ff */
[----:B------:R-:W1:Y:S05]  /*7860*/  LDSM.16.M88.4 R4, [R213] ;  /* 0x00000000d504783b */ /* 0x000e6a0000000200 */
[C---:B---3--:R-:W-:Y:S06]  /*7870*/  HMMA.16816.F32.BF16 R24, R8.reuse, R172, R16 ;  /* 0x000000ac0818723c */ /* 0x048fec0000041810 */
[C---:B------:R-:W-:Y:S06]  /*7880*/  HMMA.16816.F32.BF16 R20, R8.reuse, R174, R20 ;  /* 0x000000ae0814723c */ /* 0x040fec0000041814 */
[C---:B----4-:R-:W-:Y:S06]  /*7890*/  HMMA.16816.F32.BF16 R16, R8.reuse, R196, R188 ;  /* 0x000000c40810723c */ /* 0x050fec00000418bc */
[C---:B------:R-:W-:Y:S06]  /*78a0*/  HMMA.16816.F32.BF16 R196, R8.reuse, R198, R192 ;  /* 0x000000c608c4723c */ /* 0x040fec00000418c0 */
[C---:B--2---:R-:W-:Y:S01]  /*78b0*/  HMMA.16816.F32.BF16 R192, R8.reuse, R200, R184 ;  /* 0x000000c808c0723c */ /* 0x044fe200000418b8 */
[----:B------:R-:W2:Y:S05]  /*78c0*/  LDSM.16.M88.4 R184, [R209+0x11000] ;  /* 0x01100000d1b8783b */ /* 0x000eaa0000000200 */
[C---:B------:R-:W-:Y:S06]  /*78d0*/  HMMA.16816.F32.BF16 R188, R8.reuse, R202, R180 ;  /* 0x000000ca08bc723c */ /* 0x040fec00000418b4 */
[C---:B-1----:R-:W-:Y:S06]  /*78e0*/  HMMA.16816.F32.BF16 R180, R8.reuse, R32, R176 ;  /* 0x0000002008b4723c */ /* 0x042fec00000418b0 */
[----:B------:R-:W-:Y:S01]  /*78f0*/  HMMA.16816.F32.BF16 R172, R8, R34, R168 ;  /* 0x0000002208ac723c */ /* 0x000fe200000418a8 */
[----:B------:R-:W-:Y:S05]  /*7900*/  LDSM.16.M88.4 R8, [R212] ;  /* 0x00000000d408783b */ /* 0x000fea0000000200 */
[C---:B------:R-:W-:Y:S01]  /*7910*/  HMMA.16816.F32.BF16 R168, R4.reuse, R28, R24 ;  /* 0x0000001c04a8723c */ /* 0x040fe20000041818 */
[----:B------:R-:W-:Y:S05]  /*7920*/  LDSM.16.M88.4 R24, [R208+0x800] ;  /* 0x00080000d018783b */ /* 0x000fea0000000200 */
[C---:B------:R-:W-:Y:S01]  /*7930*/  HMMA.16816.F32.BF16 R32, R4.reuse, R30, R20 ;  /* 0x0000001e0420723c */ /* 0x040fe20000041814 */
[----:B------:R-:W1:Y:S05]  /*7940*/  LDSM.16.M88.4 R28, [R208] ;  /* 0x00000000d01c783b */ /* 0x000e6a0000000200 */
[C---:B------:R-:W-:Y:S06]  /*7950*/  HMMA.16816.F32.BF16 R20, R4.reuse, R240, R16 ;  /* 0x000000f00414723c */ /* 0x040fec0000041810 */
[C---:B--2---:R-:W-:Y:S01]  /*7960*/  HMMA.16816.F32.BF16 R200, R4.reuse, R186, R188 ;  /* 0x000000ba04c8723c */ /* 0x044fe200000418bc */
[----:B------:R-:W2:Y:S05]  /*7970*/  LDSM.16.M88.4 R188, [R208+0x1800] ;  /* 0x00180000d0bc783b */ /* 0x000eaa0000000200 */
[C---:B------:R-:W-:Y:S01]  /*7980*/  HMMA.16816.F32.BF16 R16, R4.reuse, R242, R196 ;  /* 0x000000f20410723c */ /* 0x040fe200000418c4 */
[----:B------:R-:W-:Y:S05]  /*7990*/  LDSM.16.M88.4 R240, [R151+0x13800] ;  /* 0x0138000097f0783b */ /* 0x000fea0000000200 */
[C---:B------:R-:W-:Y:S06]  /*79a0*/  HMMA.16816.F32.BF16 R176, R4.reuse, R184, R192 ;  /* 0x000000b804b0723c */ /* 0x040fec00000418c0 */
[C---:B------:R-:W-:Y:S06]  /*79b0*/  HMMA.16816.F32.BF16 R196, R4.reuse, R236, R180 ;  /* 0x000000ec04c4723c */ /* 0x040fec00000418b4 */
[----:B------:R-:W-:Y:S01]  /*79c0*/  HMMA.16816.F32.BF16 R192, R4, R238, R172 ;  /* 0x000000ee04c0723c */ /* 0x000fe200000418ac */
[----:B------:R-:W-:Y:S04]  /*79d0*/  LDSM.16.M88.4 R4, [R210+0x4000] ;  /* 0x00400000d204783b */ /* 0x000fe80000000200 */
[----:B------:R-:W3:Y:S01]  /*79e0*/  LDSM.16.M88.4 R236, [R151+0x12000] ;  /* 0x0120000097ec783b */ /* 0x000ee20000000200 */
[C---:B-1----:R-:W-:Y:S03]  /*79f0*/  HMMA.16816.F32.BF16 R180, R8.reuse, R30, R32 ;  /* 0x0000001e08b4723c */ /* 0x042fe60000041820 */
[----:B------:R-:W1:Y:S03]  /*7a00*/  LDSM.16.M88.4 R32, [R151+0x12800] ;  /* 0x012800009720783b */ /* 0x000e660000000200 */
[C---:B------:R-:W-:Y:S01]  /*7a10*/  HMMA.16816.F32.BF16 R184, R8.reuse, R28, R168 ;  /* 0x0000001c08b8723c */ /* 0x040fe200000418a8 */
[----:B------:R-:W4:Y:S05]  /*7a20*/  LDSM.16.M88.4 R28, [R151+0x13000] ;  /* 0x01300000971c783b */ /* 0x000f2a0000000200 */
[C---:B------:R-:W-:Y:S06]  /*7a30*/  HMMA.16816.F32.BF16 R172, R8.reuse, R24, R20 ;  /* 0x0000001808ac723c */ /* 0x040fec0000041814 */
[C---:B------:R-:W-:Y:S06]  /*7a40*/  HMMA.16816.F32.BF16 R24, R8.reuse, R26, R16 ;  /* 0x0000001a0818723c */ /* 0x040fec0000041810 */
[C---:B------:R-:W-:Y:S06]  /*7a50*/  HMMA.16816.F32.BF16 R20, R8.reuse, R248, R176 ;  /* 0x000000f80814723c */ /* 0x040fec00000418b0 */
[C---:B------:R-:W-:Y:S01]  /*7a60*/  HMMA.16816.F32.BF16 R16, R8.reuse, R250, R200 ;  /* 0x000000fa0810723c */ /* 0x040fe200000418c8 */
[----:B------:R-:W-:Y:S04]  /*7a70*/  LDSM.16.M88.4 R200, [R209+0x12000] ;  /* 0x01200000d1c8783b */ /* 0x000fe80000000200 */
[----:B------:R-:W-:Y:S01]  /*7a80*/  LDSM.16.M88.4 R248, [R151+0x15000] ;  /* 0x0150000097f8783b */ /* 0x000fe20000000200 */
[C---:B--2---:R-:W-:Y:S03]  /*7a90*/  HMMA.16816.F32.BF16 R168, R8.reuse, R188, R196 ;  /* 0x000000bc08a8723c */ /* 0x044fe600000418c4 */
[----:B------:R-:W-:Y:S03]  /*7aa0*/  LDSM.16.M88.4 R196, [R226] ;  /* 0x00000000e2c4783b */ /* 0x000fe60000000200 */
[----:B------:R-:W-:Y:S01]  /*7ab0*/  HMMA.16816.F32.BF16 R176, R8, R190, R192 ;  /* 0x000000be08b0723c */ /* 0x000fe200000418c0 */
[----:B------:R-:W2:Y:S05]  /*7ac0*/  LDSM.16.M88.4 R8, [R211+0x4000] ;  /* 0x00400000d308783b */ /* 0x000eaa0000000200 */
[C---:B---3--:R-:W-:Y:S06]  /*7ad0*/  HMMA.16816.F32.BF16 R192, R4.reuse, R236, R184 ;  /* 0x000000ec04c0723c */ /* 0x048fec00000418b8 */
[C---:B------:R-:W-:Y:S01]  /*7ae0*/  HMMA.16816.F32.BF16 R188, R4.reuse, R238, R180 ;  /* 0x000000ee04bc723c */ /* 0x040fe200000418b4 */
[----:B------:R-:W3:Y:S05]  /*7af0*/  LDSM.16.M88.4 R236, [R225] ;  /* 0x00000000e1ec783b */ /* 0x000eea0000000200 */
[C---:B-1----:R-:W-:Y:S06]  /*7b00*/  HMMA.16816.F32.BF16 R184, R4.reuse, R32, R172 ;  /* 0x0000002004b8723c */ /* 0x042fec00000418ac */
[C---:B------:R-:W-:Y:S01]  /*7b10*/  HMMA.16816.F32.BF16 R180, R4.reuse, R34, R24 ;  /* 0x0000002204b4723c */ /* 0x040fe20000041818 */
[----:B------:R-:W-:Y:S05]  /*7b20*/  LDSM.16.M88.4 R24, [R223] ;  /* 0x00000000df18783b */ /* 0x000fea0000000200 */
[C---:B----4-:R-:W-:Y:S06]  /*7b30*/  HMMA.16816.F32.BF16 R172, R4.reuse, R28, R20 ;  /* 0x0000001c04ac723c */ /* 0x050fec0000041814 */
[C---:B------:R-:W-:Y:S06]  /*7b40*/  HMMA.16816.F32.BF16 R32, R4.reuse, R30, R16 ;  /* 0x0000001e0420723c */ /* 0x040fec0000041810 */
[C---:B------:R-:W-:Y:S01]  /*7b50*/  HMMA.16816.F32.BF16 R28, R4.reuse, R240, R168 ;  /* 0x000000f0041c723c */ /* 0x040fe200000418a8 */
[----:B------:R-:W1:Y:S05]  /*7b60*/  LDSM.16.M88.4 R168, [R224] ;  /* 0x00000000e0a8783b */ /* 0x000e6a0000000200 */
        /* <DEDUP_REMOVED lines=8> */
[----:B------:R-:W3:Y:S05]  /*7bf0*/  LDSM.16.M88.4 R236, [R209+0x13000] ;  /* 0x01300000d1ec783b */ /* 0x000eea0000000200 */
[C---:B-1----:R-:W-:Y:S01]  /*7c00*/  HMMA.16816.F32.BF16 R176, R8.reuse, R170, R32 ;  /* 0x000000aa08b0723c */ /* 0x042fe20000041820 */
[----:B------:R-:W1:Y:S05]  /*7c10*/  LDSM.16.M88.4 R32, [R209+0x13800] ;  /* 0x01380000d120783b */ /* 0x000e6a0000000200 */
[C---:B------:R-:W-:Y:S06]  /*7c20*/  HMMA.16816.F32.BF16 R180, R8.reuse, R168, R172 ;  /* 0x000000a808b4723c */ /* 0x040fec00000418ac */
[C---:B------:R-:W-:Y:S01]  /*7c30*/  HMMA.16816.F32.BF16 R172, R8.reuse, R24, R28 ;  /* 0x0000001808ac723c */ /* 0x040fe2000004181c */
[----:B------:R-:W-:Y:S05]  /*7c40*/  LDSM.16.M88.4 R28, [R208+0x2000] ;  /* 0x00200000d01c783b */ /* 0x000fea0000000200 */
[----:B------:R-:W-:Y:S01]  /*7c50*/  HMMA.16816.F32.BF16 R168, R8, R26, R20 ;  /* 0x0000001a08a8723c */ /* 0x000fe20000041814 */
[----:B------:R-:W1:Y:S05]  /*7c60*/  LDSM.16.M88.4 R8, [R212+0x4000] ;  /* 0x00400000d408783b */ /* 0x000e6a0000000200 */
[C---:B----4-:R-:W-:Y:S06]  /*7c70*/  HMMA.16816.F32.BF16 R24, R4.reuse, R200, R16 ;  /* 0x000000c80418723c */ /* 0x050fec0000041810 */
[C---:B------:R-:W-:Y:S06]  /*7c80*/  HMMA.16816.F32.BF16 R20, R4.reuse, R202, R192 ;  /* 0x000000ca0414723c */ /* 0x040fec00000418c0 */
        /* <DEDUP_REMOVED lines=8> */
[----:B------:R-:W-:Y:S05]  /*7d10*/  LDSM.16.M88.4 R4, [R210+0x8000] ;  /* 0x00800000d204783b */ /* 0x000fea0000000200 */
[C---:B------:R-:W-:Y:S01]  /*7d20*/  HMMA.16816.F32.BF16 R168, R8.reuse, R28, R24 ;  /* 0x0000001c08a8723c */ /* 0x040fe20000041818 */
[----:B------:R-:W-:Y:S05]  /*7d30*/  LDSM.16.M88.4 R24, [R151+0x14800] ;  /* 0x014800009718783b */ /* 0x000fea0000000200 */
[C---:B------:R-:W-:Y:S01]  /*7d40*/  HMMA.16816.F32.BF16 R32, R8.reuse, R30, R20 ;  /* 0x0000001e0820723c */ /* 0x040fe20000041814 */
[----:B------:R-:W1:Y:S05]  /*7d50*/  LDSM.16.M88.4 R28, [R151+0x14000] ;  /* 0x01400000971c783b */ /* 0x000e6a0000000200 */
[C---:B--2---:R-:W-:Y:S01]  /*7d60*/  HMMA.16816.F32.BF16 R200, R8.reuse, R186, R188 ;  /* 0x000000ba08c8723c */ /* 0x044fe200000418bc */
[----:B------:R-:W2:Y:S05]  /*7d70*/  LDSM.16.M88.4 R188, [R151+0x15800] ;  /* 0x0158000097bc783b */ /* 0x000eaa0000000200 */
[C---:B------:R-:W-:Y:S06]  /*7d80*/  HMMA.16816.F32.BF16 R20, R8.reuse, R240, R16 ;  /* 0x000000f00814723c */ /* 0x040fec0000041810 */
[C---:B------:R-:W-:Y:S01]  /*7d90*/  HMMA.16816.F32.BF16 R16, R8.reuse, R242, R196 ;  /* 0x000000f20810723c */ /* 0x040fe200000418c4 */
[----:B------:R-:W-:Y:S05]  /*7da0*/  LDSM.16.M88.4 R240, [R219] ;  /* 0x00000000dbf0783b */ /* 0x000fea0000000200 */
[C---:B------:R-:W-:Y:S06]  /*7db0*/  HMMA.16816.F32.BF16 R176, R8.reuse, R184, R192 ;  /* 0x000000b808b0723c */ /* 0x040fec00000418c0 */
[C---:B---3--:R-:W-:Y:S06]  /*7dc0*/  HMMA.16816.F32.BF16 R196, R8.reuse, R236, R180 ;  /* 0x000000ec08c4723c */ /* 0x048fec00000418b4 */
[----:B------:R-:W-:Y:S01]  /*7dd0*/  HMMA.16816.F32.BF16 R192, R8, R238, R172 ;  /* 0x000000ee08c0723c */ /* 0x000fe200000418ac */
[----:B------:R-:W-:Y:S04]  /*7de0*/  LDSM.16.M88.4 R8, [R211+0x8000] ;  /* 0x00800000d308783b */ /* 0x000fe80000000200 */
[----:B------:R-:W3:Y:S01]  /*7df0*/  LDSM.16.M88.4 R236, [R222] ;  /* 0x00000000deec783b */ /* 0x000ee20000000200 */
[C---:B-1----:R-:W-:Y:S03]  /*7e00*/  HMMA.16816.F32.BF16 R180, R4.reuse, R30, R32 ;  /* 0x0000001e04b4723c */ /* 0x042fe60000041820 */
[----:B------:R-:W1:Y:S03]  /*7e10*/  LDSM.16.M88.4 R32, [R221] ;  /* 0x00000000dd20783b */ /* 0x000e660000000200 */
[C---:B------:R-:W-:Y:S01]  /*7e20*/  HMMA.16816.F32.BF16 R184, R4.reuse, R28, R168 ;  /* 0x0000001c04b8723c */ /* 0x040fe200000418a8 */
[----:B------:R-:W4:Y:S05]  /*7e30*/  LDSM.16.M88.4 R28, [R220] ;  /* 0x00000000dc1c783b */ /* 0x000f2a0000000200 */
[C---:B------:R-:W-:Y:S06]  /*7e40*/  HMMA.16816.F32.BF16 R172, R4.reuse, R24, R20 ;  /* 0x0000001804ac723c */ /* 0x040fec0000041814 */
[C---:B------:R-:W-:Y:S06]  /*7e50*/  HMMA.16816.F32.BF16 R24, R4.reuse, R26, R16 ;  /* 0x0000001a0418723c */ /* 0x040fec0000041810 */
[C---:B------:R-:W-:Y:S06]  /*7e60*/  HMMA.16816.F32.BF16 R20, R4.reuse, R248, R176 ;  /* 0x000000f80414723c */ /* 0x040fec00000418b0 */
[C---:B------:R-:W-:Y:S01]  /*7e70*/  HMMA.16816.F32.BF16 R16, R4.reuse, R250, R200 ;  /* 0x000000fa0410723c */ /* 0x040fe200000418c8 */
[----:B------:R-:W-:Y:S04]  /*7e80*/  LDSM.16.M88.4 R200, [R209+0x14800] ;  /* 0x01480000d1c8783b */ /* 0x000fe80000000200 */
[----:B------:R-:W4:Y:S01]  /*7e90*/  LDSM.16.M88.4 R248, [R151+0x16800] ;  /* 0x0168000097f8783b */ /* 0x000f220000000200 */
[C---:B--2---:R-:W-:Y:S03]  /*7ea0*/  HMMA.16816.F32.BF16 R168, R4.reuse, R188, R196 ;  /* 0x000000bc04a8723c */ /* 0x044fe600000418c4 */
[----:B------:R-:W-:Y:S03]  /*7eb0*/  LDSM.16.M88.4 R196, [R209+0x14000] ;  /* 0x01400000d1c4783b */ /* 0x000fe60000000200 */
[----:B------:R-:W-:Y:S01]  /*7ec0*/  HMMA.16816.F32.BF16 R176, R4, R190, R192 ;  /* 0x000000be04b0723c */ /* 0x000fe200000418c0 */
[----:B------:R-:W2:Y:S05]  /*7ed0*/  LDSM.16.M88.4 R4, [R213+0x8000] ;  /* 0x00800000d504783b */ /* 0x000eaa0000000200 */
[C---:B---3--:R-:W-:Y:S06]  /*7ee0*/  HMMA.16816.F32.BF16 R192, R8.reuse, R236, R184 ;  /* 0x000000ec08c0723c */ /* 0x048fec00000418b8 */
[C---:B-1----:R-:W-:Y:S06]  /*7ef0*/  HMMA.16816.F32.BF16 R184, R8.reuse, R32, R172 ;  /* 0x0000002008b8723c */ /* 0x042fec00000418ac */
[C---:B------:R-:W-:Y:S01]  /*7f00*/  HMMA.16816.F32.BF16 R188, R8.reuse, R238, R180 ;  /* 0x000000ee08bc723c */ /* 0x040fe200000418b4 */
[----:B------:R-:W-:Y:S05]  /*7f10*/  LDSM.16.M88.4 R236, [R208+0x5000] ;  /* 0x00500000d0ec783b */ /* 0x000fea0000000200 */
[C---:B------:R-:W-:Y:S01]  /*7f20*/  HMMA.16816.F32.BF16 R180, R8.reuse, R34, R24 ;  /* 0x0000002208b4723c */ /* 0x040fe20000041818 */
[----:B------:R-:W-:Y:S05]  /*7f30*/  LDSM.16.M88.4 R24, [R209+0x15800] ;  /* 0x01580000d118783b */ /* 0x000fea0000000200 */
[----:B----4-:R-:W-:Y:S01]  /*7f40*/  HMMA.16816.F32.BF16 R172, R8, R28, R20 ;  /* 0x0000001c08ac723c */ /* 0x010fe20000041814 */
[----:B------:R-:W-:-:S02]  /*7f50*/  IMAD.MOV.U32 R14, RZ, RZ, R248 ;  /* 0x000000ffff0e7224 */ /* 0x000fc400078e00f8 */
[----:B------:R-:W-:-:S03]  /*7f60*/  IMAD.MOV.U32 R3, RZ, RZ, R249 ;  /* 0x000000ffff037224 */ /* 0x000fc600078e00f9 */
[C---:B------:R-:W-:Y:S01]  /*7f70*/  HMMA.16816.F32.BF16 R32, R8.reuse, R30, R16 ;  /* 0x0000001e0820723c */ /* 0x040fe20000041810 */
[----:B------:R-:W-:Y:S02]  /*7f80*/  IMAD.MOV.U32 R2, RZ, RZ, R250 ;  /* 0x000000ffff027224 */ /* 0x000fe400078e00fa */
[----:B------:R-:W-:Y:S02]  /*7f90*/  IMAD.MOV.U32 R0, RZ, RZ, R251 ;  /* 0x000000ffff007224 */ /* 0x000fe400078e00fb */
[----:B------:R-:W-:Y:S01]  /*7fa0*/  LDSM.16.M88.4 R248, [R151+0x17800] ;  /* 0x0178000097f8783b */ /* 0x000fe20000000200 */
[C---:B------:R-:W-:Y:S03]  /*7fb0*/  HMMA.16816.F32.BF16 R28, R8.reuse, R240, R168 ;  /* 0x000000f0081c723c */ /* 0x040fe600000418a8 */
[----:B------:R-:W1:Y:S03]  /*7fc0*/  LDSM.16.M88.4 R168, [R209+0x15000] ;  /* 0x01500000d1a8783b */ /* 0x000e660000000200 */
[----:B------:R-:W-:Y:S01]  /*7fd0*/  HMMA.16816.F32.BF16 R20, R8, R242, R176 ;  /* 0x000000f20814723c */ /* 0x000fe200000418b0 */
[----:B------:R-:W-:Y:S04]  /*7fe0*/  LDSM.16.M88.4 R8, [R212+0x8000] ;  /* 0x00800000d408783b */ /* 0x000fe80000000200 */
[----:B------:R-:W3:Y:S01]  /*7ff0*/  LDSM.16.M88.4 R240, [R208+0x4000] ;  /* 0x00400000d0f0783b */ /* 0x000ee20000000200 */
[C---:B--2---:R-:W-:Y:S06]  /*8000*/  HMMA.16816.F32.BF16 R16, R4.reuse, R196, R192 ;  /* 0x000000c40410723c */ /* 0x044fec00000418c0 */
[C---:B------:R-:W-:Y:S01]  /*8010*/  HMMA.16816.F32.BF16 R192, R4.reuse, R200, R184 ;  /* 0x000000c804c0723c */ /* 0x040fe200000418b8 */
[----:B------:R-:W2:Y:S05]  /*8020*/  LDSM.16.M88.4 R184, [R208+0x4800] ;  /* 0x00480000d0b8783b */ /* 0x000eaa0000000200 */
[C---:B------:R-:W-:Y:S06]  /*8030*/  HMMA.16816.F32.BF16 R196, R4.reuse, R198, R188 ;  /* 0x000000c604c4723c */ /* 0x040fec00000418bc */
[C---:B------:R-:W-:Y:S06]  /*8040*/  HMMA.16816.F32.BF16 R188, R4.reuse, R202, R180 ;  /* 0x000000ca04bc723c */ /* 0x040fec00000418b4 */
[C---:B-1----:R-:W-:Y:S01]  /*8050*/  HMMA.16816.F32.BF16 R176, R4.reuse, R170, R32 ;  /* 0x000000aa04b0723c */ /* 0x042fe20000041820 */
[----:B------:R-:W1:Y:S05]  /*8060*/  LDSM.16.M88.4 R32, [R208+0x5800] ;  /* 0x00580000d020783b */ /* 0x000e6a0000000200 */
[C---:B------:R-:W-:Y:S06]  /*8070*/  HMMA.16816.F32.BF16 R180, R4.reuse, R168, R172 ;  /* 0x000000a804b4723c */ /* 0x040fec00000418ac */
[C---:B------:R-:W-:Y:S01]  /*8080*/  HMMA.16816.F32.BF16 R172, R4.reuse, R24, R28 ;  /* 0x0000001804ac723c */ /* 0x040fe2000004181c */
[----:B------:R-:W-:Y:S05]  /*8090*/  LDSM.16.M88.4 R28, [R151+0x16000] ;  /* 0x01600000971c783b */ /* 0x000fea0000000200 */
[----:B------:R-:W-:Y:S01]  /*80a0*/  HMMA.16816.F32.BF16 R168, R4, R26, R20 ;  /* 0x0000001a04a8723c */ /* 0x000fe20000041814 */
[----:B------:R-:W4:Y:S05]  /*80b0*/  LDSM.16.M88.4 R4, [R210+0xc000] ;  /* 0x00c00000d204783b */ /* 0x000f2a0000000200 */
[C---:B---3--:R-:W-:Y:S06]  /*80c0*/  HMMA.16816.F32.BF16 R24, R8.reuse, R240, R16 ;  /* 0x000000f00818723c */ /* 0x048fec0000041810 */
[----:B--2---:R-:W-:Y:S01]  /*80d0*/  HMMA.16816.F32.BF16 R16, R8, R184, R192 ;  /* 0x000000b80810723c */ /* 0x004fe200000418c0 */
[----:B------:R-:W2:Y:S01]  /*80e0*/  LDSM.16.M88.4 R192, [R151+0x17000] ;  /* 0x0170000097c0783b */ /* 0x000ea20000000200 */
[----:B------:R-:W-:-:S02]  /*80f0*/  IMAD.MOV.U32 R240, RZ, RZ, R14 ;  /* 0x000000fffff07224 */ /* 0x000fc400078e000e */
[----:B------:R-:W-:Y:S02]  /*8100*/  IMAD.MOV.U32 R241, RZ, RZ, R3 ;  /* 0x000000fffff17224 */ /* 0x000fe400078e0003 */
[C---:B------:R-:W-:Y:S06]  /*8110*/  HMMA.16816.F32.BF16 R20, R8.reuse, R242, R196 ;  /* 0x000000f20814723c */ /* 0x040fec00000418c4 */
[----:B------:R-:W-:Y:S01]  /*8120*/  HMMA.16816.F32.BF16 R184, R8, R186, R188 ;  /* 0x000000ba08b8723c */ /* 0x000fe200000418bc */
[----:B------:R-:W-:Y:S02]  /*8130*/  IMAD.MOV.U32 R242, RZ, RZ, R2 ;  /* 0x000000fffff27224 */ /* 0x000fe400078e0002 */
[----:B------:R-:W-:-:S02]  /*8140*/  IMAD.MOV.U32 R243, RZ, RZ, R0 ;  /* 0x000000fffff37224 */ /* 0x000fc400078e0000 */
[----:B------:R-:W-:Y:S01]  /*8150*/  IMAD.U32 R0, RZ, RZ, UR20 ;  /* 0x00000014ff007e24 */ /* 0x000fe2000f8e00ff */
[----:B------:R-:W-:Y:S03]  /*8160*/  HMMA.16816.F32.BF16 R200, R8, R236, R180 ;  /* 0x000000ec08c8723c */ /* 0x000fe600000418b4 */
[----:B------:R-:W-:-:S03]  /*8170*/  IMAD R0, R0, 0x40, R233 ;  /* 0x0000004000007824 */ /* 0x000fc600078e02e9 */
[----:B------:R-:W-:Y:S01]  /*8180*/  HMMA.16816.F32.BF16 R196, R8, R238, R176 ;  /* 0x000000ee08c4723c */ /* 0x000fe200000418b0 */
[----:B------:R-:W-:-:S05]  /*8190*/  VIADD R2, R0, 0x1 ;  /* 0x0000000100027836 */ /* 0x000fca0000000000 */
[C---:B-1----:R-:W-:Y:S01]  /*81a0*/  HMMA.16816.F32.BF16 R188, R8.reuse, R32, R172 ;  /* 0x0000002008bc723c */ /* 0x042fe200000418ac */
[----:B------:R-:W-:Y:S01]  /*81b0*/  LDSM.16.M88.4 R172, [R218] ;  /* 0x00000000daac783b */ /* 0x000fe20000000200 */
[----:B------:R-:W-:Y:S02]  /*81c0*/  I2FP.F32.S32 R14, R2 ;  /* 0x00000002000e7245 */ /* 0x000fe40000201400 */
[C---:B------:R-:W-:Y:S02]  /*81d0*/  ISETP.GE.AND P2, PT, R2.reuse, R13, PT ;  /* 0x0000000d0200720c */ /* 0x040fe40003f46270 */
[----:B------:R-:W-:Y:S01]  /*81e0*/  HMMA.16816.F32.BF16 R8, R8, R34, R168 ;  /* 0x000000220808723c */ /* 0x000fe200000418a8 */
[----:B------:R-:W-:Y:S01]  /*81f0*/  LDSM.16.M88.4 R168, [R217] ;  /* 0x00000000d9a8783b */ /* 0x000fe20000000200 */
[----:B------:R-:W-:Y:S01]  /*8200*/  ISETP.GE.AND P1, PT, R2, R12, PT ;  /* 0x0000000c0200720c */ /* 0x000fe20003f26270 */
[----:B------:R-:W-:-:S03]  /*8210*/  VIADD R2, R0, 0x8 ;  /* 0x0000000800027836 */ /* 0x000fc60000000000 */
[C---:B----4-:R-:W-:Y:S01]  /*8220*/  HMMA.16816.F32.BF16 R32, R4.reuse, R240, R16 ;  /* 0x000000f00420723c */ /* 0x050fe20000041810 */
[----:B------:R-:W1:Y:S01]  /*8230*/  LDSM.16.M88.4 R16, [R211+0xc000] ;  /* 0x00c00000d310783b */ /* 0x000e620000000200 */
[----:B------:R-:W-:Y:S02]  /*8240*/  I2FP.F32.S32 R3, R2 ;  /* 0x0000000200037245 */ /* 0x000fe40000201400 */
[----:B------:R-:W-:Y:S02]  /*8250*/  ISETP.GE.AND P0, PT, R2, R13, PT ;  /* 0x0000000d0200720c */ /* 0x000fe40003f06270 */
[C---:B------:R-:W-:Y:S06]  /*8260*/  HMMA.16816.F32.BF16 R180, R4.reuse, R28, R24 ;  /* 0x0000001c04b4723c */ /* 0x040fec0000041818 */
[C---:B------:R-:W-:Y:S06]  /*8270*/  HMMA.16816.F32.BF16 R176, R4.reuse, R30, R20 ;  /* 0x0000001e04b0723c */ /* 0x040fec0000041814 */
[C---:B------:R-:W-:Y:S01]  /*8280*/  HMMA.16816.F32.BF16 R28, R4.reuse, R242, R184 ;  /* 0x000000f2041c723c */ /* 0x040fe200000418b8 */
[----:B------:R-:W3:Y:S05]  /*8290*/  LDSM.16.M88.4 R240, [R216] ;  /* 0x00000000d8f0783b */ /* 0x000eea0000000200 */
[C---:B--2---:R-:W-:Y:S06]  /*82a0*/  HMMA.16816.F32.BF16 R24, R4.reuse, R192, R200 ;  /* 0x000000c00418723c */ /* 0x044fec00000418c8 */
[C---:B------:R-:W-:Y:S01]  /*82b0*/  HMMA.16816.F32.BF16 R20, R4.reuse, R194, R196 ;  /* 0x000000c20414723c */ /* 0x040fe200000418c4 */
[----:B------:R-:W-:Y:S05]  /*82c0*/  LDSM.16.M88.4 R196, [R209+0x16000] ;  /* 0x01600000d1c4783b */ /* 0x000fea0000000200 */
[C---:B------:R-:W-:Y:S01]  /*82d0*/  HMMA.16816.F32.BF16 R200, R4.reuse, R250, R8 ;  /* 0x000000fa04c8723c */ /* 0x040fe20000041808 */
[----:B------:R-:W2:Y:S05]  /*82e0*/  LDSM.16.M88.4 R8, [R213+0xc000] ;  /* 0x00c00000d508783b */ /* 0x000eaa0000000200 */
[----:B------:R-:W-:Y:S01]  /*82f0*/  HMMA.16816.F32.BF16 R236, R4, R248, R188 ;  /* 0x000000f804ec723c */ /* 0x000fe200000418bc */
[----:B------:R-:W4:Y:S04]  /*8300*/  LDSM.16.M88.4 R188, [R215] ;  /* 0x00000000d7bc783b */ /* 0x000f280000000200 */
[----:B------:R-:W-:Y:S01]  /*8310*/  LDSM.16.M88.4 R4, [R212+0xc000] ;  /* 0x00c00000d404783b */ /* 0x000fe20000000200 */
[C---:B-1----:R-:W-:Y:S06]  /*8320*/  HMMA.16816.F32.BF16 R180, R16.reuse, R172, R180 ;  /* 0x000000ac10b4723c */ /* 0x042fec00000418b4 */
[C---:B------:R-:W-:Y:S06]  /*8330*/  HMMA.16816.F32.BF16 R176, R16.reuse, R174, R176 ;  /* 0x000000ae10b0723c */ /* 0x040fec00000418b0 */
[C---:B---3--:R-:W-:Y:S01]  /*8340*/  HMMA.16816.F32.BF16 R192, R16.reuse, R240, R24 ;  /* 0x000000f010c0723c */ /* 0x048fe20000041818 */
[----:B------:R-:W1:Y:S05]  /*8350*/  LDSM.16.M88.4 R24, [R208+0x6000] ;  /* 0x00600000d018783b */ /* 0x000e6a0000000200 */
[C---:B------:R-:W-:Y:S01]  /*8360*/  HMMA.16816.F32.BF16 R184, R16.reuse, R170, R28 ;  /* 0x000000aa10b8723c */ /* 0x040fe2000004181c */
[----:B------:R-:W3:Y:S05]  /*8370*/  LDSM.16.M88.4 R28, [R209+0x16800] ;  /* 0x01680000d11c783b */ /* 0x000eea0000000200 */
[----:B------:R-:W-:Y:S06]  /*8380*/  HMMA.16816.F32.BF16 R240, R16, R242, R20 ;  /* 0x000000f210f0723c */ /* 0x000fec0000041814 */
[----:B--2---:R-:W-:Y:S06]  /*8390*/  HMMA.16816.F32.BF16 R20, R8, R196, R180 ;  /* 0x000000c40814723c */ /* 0x004fec00000418b4 */
[C---:B------:R-:W-:Y:S01]  /*83a0*/  HMMA.16816.F32.BF16 R172, R16.reuse, R168, R32 ;  /* 0x000000a810ac723c */ /* 0x040fe20000041820 */
[----:B------:R-:W2:Y:S04]  /*83b0*/  LDSM.16.M88.4 R32, [R208+0x6800] ;  /* 0x00680000d020783b */ /* 0x000ea80000000200 */
[----:B------:R-:W2:Y:S01]  /*83c0*/  LDSM.16.M88.4 R168, [R209+0x17000] ;  /* 0x01700000d1a8783b */ /* 0x000ea20000000200 */
[C---:B----4-:R-:W-:Y:S06]  /*83d0*/  HMMA.16816.F32.BF16 R236, R16.reuse, R188, R236 ;  /* 0x000000bc10ec723c */ /* 0x050fec00000418ec */
[----:B------:R-:W-:Y:S06]  /*83e0*/  HMMA.16816.F32.BF16 R248, R16, R190, R200 ;  /* 0x000000be10f8723c */ /* 0x000fec00000418c8 */
[----:B------:R-:W-:Y:S01]  /*83f0*/  HMMA.16816.F32.BF16 R16, R8, R198, R176 ;  /* 0x000000c60810723c */ /* 0x000fe200000418b0 */
[----:B------:R-:W4:Y:S05]  /*8400*/  LDSM.16.M88.4 R196, [R209+0x17800] ;  /* 0x01780000d1c4783b */ /* 0x000f2a0000000200 */
[----:B-1----:R-:W-:Y:S06]  /*8410*/  HMMA.16816.F32.BF16 R200, R4, R24, R20 ;  /* 0x0000001804c8723c */ /* 0x002fec0000041814 */
[----:B---3--:R-:W-:-:S12]  /*8420*/  HMMA.16816.F32.BF16 R20, R8, R28, R172 ;  /* 0x0000001c0814723c */ /* 0x008fd800000418ac */
[----:B------:R-:W-:Y:S06]  /*8430*/  HMMA.16816.F32.BF16 R16, R4, R26, R16 ;  /* 0x0000001a0410723c */ /* 0x000fec0000041810 */
[----:B------:R-:W-:Y:S01]  /*8440*/  HMMA.16816.F32.BF16 R24, R8, R30, R184 ;  /* 0x0000001e0818723c */ /* 0x000fe200000418b8 */
[----:B------:R-:W1:Y:S01]  /*8450*/  LDSM.16.M88.4 R184, [R208+0x7000] ;  /* 0x00700000d0b8783b */ /* 0x000e620000000200 */
[----:B------:R-:W-:-:S04]  /*8460*/  FFMA.FTZ R15, R14, UR5, R201 ;  /* 0x000000050e0f7c23 */ /* 0x000fc800080100c9 */
[----:B--2---:R-:W-:Y:S01]  /*8470*/  HMMA.16816.F32.BF16 R20, R4, R32, R20 ;  /* 0x000000200414723c */ /* 0x004fe20000041814 */
[----:B------:R-:W-:Y:S01]  /*8480*/  FSEL R188, R15, -INF , !P2 ;  /* 0xff8000000fbc7808 */ /* 0x000fe20005000000 */
[----:B------:R-:W-:Y:S01]  /*8490*/  FFMA.FTZ R15, R14, UR5, R203 ;  /* 0x000000050e0f7c23 */ /* 0x000fe200080100cb */
[----:B------:R-:W-:Y:S01]  /*84a0*/  ISETP.GE.AND P2, PT, R2, R12, PT ;  /* 0x0000000c0200720c */ /* 0x000fe20003f46270 */
[----:B------:R-:W-:Y:S02]  /*84b0*/  VIADD R2, R0, 0x9 ;  /* 0x0000000900027836 */ /* 0x000fe40000000000 */
[C---:B------:R-:W-:Y:S01]  /*84c0*/  HMMA.16816.F32.BF16 R28, R8.reuse, R168, R192 ;  /* 0x000000a8081c723c */ /* 0x040fe200000418c0 */
[----:B------:R-:W-:Y:S02]  /*84d0*/  FSEL R183, R15, -INF , !P1 ;  /* 0xff8000000fb77808 */ /* 0x000fe40004800000 */
[----:B------:R-:W-:Y:S02]  /*84e0*/  I2FP.F32.S32 R14, R2 ;  /* 0x00000002000e7245 */ /* 0x000fe40000201400 */
[----:B------:R-:W-:Y:S01]  /*84f0*/  ISETP.GE.AND P1, PT, R2, R13, PT ;  /* 0x0000000d0200720c */ /* 0x000fe20003f26270 */
[C---:B------:R-:W-:Y:S01]  /*8500*/  FFMA.FTZ R16, R3.reuse, UR5, R16 ;  /* 0x0000000503107c23 */ /* 0x040fe20008010010 */
[----:B------:R-:W-:Y:S01]  /*8510*/  FFMA.FTZ R3, R3, UR5, R18 ;  /* 0x0000000503037c23 */ /* 0x000fe20008010012 */
[----:B------:R-:W-:Y:S01]  /*8520*/  HMMA.16816.F32.BF16 R176, R8, R170, R240 ;  /* 0x000000aa08b0723c */ /* 0x000fe200000418f0 */
[----:B------:R-:W2:Y:S01]  /*8530*/  LDSM.16.M88.4 R168, [R208+0x7800] ;  /* 0x00780000d0a8783b */ /* 0x000ea20000000200 */
[----:B------:R-:W-:Y:S01]  /*8540*/  FFMA.FTZ R15, R14, UR5, R17 ;  /* 0x000000050e0f7c23 */ /* 0x000fe20008010011 */
[----:B------:R-:W-:Y:S01]  /*8550*/  FSEL R182, R16, -INF , !P0 ;  /* 0xff80000010b67808 */ /* 0x000fe20004000000 */
[----:B------:R-:W-:Y:S01]  /*8560*/  FFMA.FTZ R14, R14, UR5, R19 ;  /* 0x000000050e0e7c23 */ /* 0x000fe20008010013 */
[----:B------:R-:W-:Y:S01]  /*8570*/  ISETP.GE.AND P0, PT, R2, R12, PT ;  /* 0x0000000c0200720c */ /* 0x000fe20003f06270 */
[----:B------:R-:W-:Y:S01]  /*8580*/  VIADD R2, R0, 0x10 ;  /* 0x0000001000027836 */ /* 0x000fe20000000000 */
[----:B------:R-:W-:Y:S01]  /*8590*/  HMMA.16816.F32.BF16 R24, R4, R34, R24 ;  /* 0x000000220418723c */ /* 0x000fe20000041818 */
[----:B------:R-:W-:Y:S01]  /*85a0*/  FSEL R181, R3, -INF , !P2 ;  /* 0xff80000003b57808 */ /* 0x000fe20005000000 */
[----:B------:R-:W-:-:S04]  /*85b0*/  DEPBAR.LE SB0, 0x0 ;  /* 0x000080000000791a */ /* 0x000fc80000000000 */
[----:B------:R-:W-:Y:S01]  /*85c0*/  I2FP.F32.S32 R3, R2 ;  /* 0x0000000200037245 */ /* 0x000fe20000201400 */
[----:B----4-:R-:W-:Y:S01]  /*85d0*/  HMMA.16816.F32.BF16 R172, R8, R196, R236 ;  /* 0x000000c408ac723c */ /* 0x010fe200000418ec */
[----:B------:R-:W-:Y:S01]  /*85e0*/  FSEL R150, R15, -INF , !P1 ;  /* 0xff8000000f967808 */ /* 0x000fe20004800000 */
[----:B------:R-:W-:Y:S01]  /*85f0*/  BAR.SYNC.DEFER_BLOCKING 0x0 ;  /* 0x0000000000007b1d */ /* 0x000fe20000010000 */
[C---:B------:R-:W-:Y:S01]  /*8600*/  ISETP.GE.AND P2, PT, R2.reuse, R13, PT ;  /* 0x0000000d0200720c */ /* 0x040fe20003f46270 */
[C---:B------:R-:W-:Y:S01]  /*8610*/  FFMA.FTZ R15, R3.reuse, UR5, R20 ;  /* 0x00000005030f7c23 */ /* 0x040fe20008010014 */
[----:B------:R-:W-:Y:S01]  /*8620*/  ISETP.GE.AND P1, PT, R2, R12, PT ;  /* 0x0000000c0200720c */ /* 0x000fe20003f26270 */
[----:B------:R-:W-:Y:S02]  /*8630*/  VIADD R2, R0, 0x11 ;  /* 0x0000001100027836 */ /* 0x000fe40000000000 */
[----:B------:R-:W-:Y:S01]  /*8640*/  FFMA.FTZ R16, R3, UR5, R22 ;  /* 0x0000000503107c23 */ /* 0x000fe20008010016 */
[----:B-1----:R-:W-:Y:S01]  /*8650*/  HMMA.16816.F32.BF16 R28, R4, R184, R28 ;  /* 0x000000b8041c723c */ /* 0x002fe2000004181c */
[----:B------:R-:W-:-:S02]  /*8660*/  FSEL R180, R14, -INF , !P0 ;  /* 0xff8000000eb47808 */ /* 0x000fc40004000000 */
[----:B------:R-:W-:Y:S02]  /*8670*/  I2FP.F32.S32 R3, R2 ;  /* 0x0000000200037245 */ /* 0x000fe40000201400 */
[----:B------:R-:W-:Y:S01]  /*8680*/  FSEL R189, R15, -INF , !P2 ;  /* 0xff8000000fbd7808 */ /* 0x000fe20005000000 */
[----:B------:R-:W-:Y:S01]  /*8690*/  HMMA.16816.F32.BF16 R32, R4, R186, R176 ;  /* 0x000000ba0420723c */ /* 0x000fe200000418b0 */
[CC--:B------:R-:W-:Y:S01]  /*86a0*/  ISETP.GE.AND P0, PT, R2.reuse, R13.reuse, PT ;  /* 0x0000000d0200720c */ /* 0x0c0fe20003f06270 */
[----:B------:R-:W-:Y:S01]  /*86b0*/  FFMA.FTZ R15, R3, UR5, R21 ;  /* 0x00000005030f7c23 */ /* 0x000fe20008010015 */
[----:B------:R-:W-:Y:S01]  /*86c0*/  ISETP.GE.AND P2, PT, R2, R12, PT ;  /* 0x0000000c0200720c */ /* 0x000fe20003f46270 */
[----:B------:R-:W-:Y:S01]  /*86d0*/  VIADD R2, R0, 0x18 ;  /* 0x0000001800027836 */ /* 0x000fe20000000000 */
[----:B------:R-:W-:Y:S02]  /*86e0*/  FSEL R191, R16, -INF , !P1 ;  /* 0xff80000010bf7808 */ /* 0x000fe40004800000 */
[----:B------:R-:W-:Y:S01]  /*86f0*/  FSEL R185, R15, -INF , !P0 ;  /* 0xff8000000fb97808 */ /* 0x000fe20004000000 */
[----:B------:R-:W-:Y:S01]  /*8700*/  HMMA.16816.F32.BF16 R16, R8, R198, R248 ;  /* 0x000000c60810723c */ /* 0x000fe200000418f8 */
[----:B------:R-:W-:Y:S01]  /*8710*/  I2FP.F32.S32 R14, R2 ;  /* 0x00000002000e7245 */ /* 0x000fe20000201400 */
[----:B------:R-:W-:Y:S01]  /*8720*/  FFMA.FTZ R15, R3, UR5, R23 ;  /* 0x00000005030f7c23 */ /* 0x000fe20008010017 */
[----:B------:R-:W-:Y:S01]  /*8730*/  ISETP.GE.AND P1, PT, R2, R13, PT ;  /* 0x0000000d0200720c */ /* 0x000fe20003f26270 */
[----:B------:R-:W-:Y:S01]  /*8740*/  VIADD R3, R0, 0x20 ;  /* 0x0000002000037836 */ /* 0x000fe20000000000 */
[----:B------:R-:W-:Y:S01]  /*8750*/  ISETP.GE.AND P0, PT, R2, R12, PT ;  /* 0x0000000c0200720c */ /* 0x000fe20003f06270 */
[----:B------:R-:W-:-:S02]  /*8760*/  VIADD R2, R0, 0x19 ;  /* 0x0000001900027836 */ /* 0x000fc40000000000 */
[C---:B------:R-:W-:Y:S01]  /*8770*/  FFMA.FTZ R8, R14.reuse, UR5, R24 ;  /* 0x000000050e087c23 */ /* 0x040fe20008010018 */
[----:B------:R-:W-:Y:S01]  /*8780*/  FFMA.FTZ R10, R14, UR5, R26 ;  /* 0x000000050e0a7c23 */ /* 0x000fe2000801001a */
[----:B------:R-:W-:Y:S02]  /*8790*/  FSEL R190, R15, -INF , !P2 ;  /* 0xff8000000fbe7808 */ /* 0x000fe40005000000 */
[----:B------:R-:W-:Y:S02]  /*87a0*/  I2FP.F32.S32 R9, R2 ;  /* 0x0000000200097245 */ /* 0x000fe40000201400 */
[----:B------:R-:W-:Y:S02]  /*87b0*/  FSEL R184, R8, -INF , !P1 ;  /* 0xff80000008b87808 */ /* 0x000fe40004800000 */
[----:B------:R-:W-:Y:S01]  /*87c0*/  I2FP.F32.S32 R8, R3 ;  /* 0x0000000300087245 */ /* 0x000fe20000201400 */
[C---:B------:R-:W-:Y:S01]  /*87d0*/  FFMA.FTZ R11, R9.reuse, UR5, R25 ;  /* 0x00000005090b7c23 */ /* 0x040fe20008010019 */
[----:B------:R-:W-:Y:S01]  /*87e0*/  FSEL R177, R10, -INF , !P0 ;  /* 0xff8000000ab17808 */ /* 0x000fe20004000000 */
[----:B------:R-:W-:Y:S01]  /*87f0*/  FFMA.FTZ R9, R9, UR5, R27 ;  /* 0x0000000509097c23 */ /* 0x000fe2000801001b */
[-C--:B------:R-:W-:Y:S01]  /*8800*/  ISETP.GE.AND P2, PT, R2, R13.reuse, PT ;  /* 0x0000000d0200720c */ /* 0x080fe20003f46270 */
[----:B------:R-:W-:Y:S01]  /*8810*/  FFMA.FTZ R10, R8, UR5, R28 ;  /* 0x00000005080a7c23 */ /* 0x000fe2000801001c */
[----:B------:R-:W-:Y:S01]  /*8820*/  ISETP.GE.AND P1, PT, R2, R12, PT ;  /* 0x0000000c0200720c */ /* 0x000fe20003f26270 */
[----:B------:R-:W-:Y:S01]  /*8830*/  VIADD R2, R0, 0x21 ;  /* 0x0000002100027836 */ /* 0x000fe20000000000 */
[----:B------:R-:W-:Y:S01]  /*8840*/  ISETP.GE.AND P0, PT, R3, R13, PT ;  /* 0x0000000d0300720c */ /* 0x000fe20003f06270 */
[----:B--2---:R-:W-:Y:S01]  /*8850*/  HMMA.16816.F32.BF16 R24, R4, R168, R172 ;  /* 0x000000a80418723c */ /* 0x004fe200000418ac */
[----:B------:R-:W-:Y:S01]  /*8860*/  FSEL R178, R9, -INF , !P1 ;  /* 0xff80000009b27808 */ /* 0x000fe20004800000 */
[----:B------:R-:W-:Y:S01]  /*8870*/  FFMA.FTZ R8, R8, UR5, R30 ;  /* 0x0000000508087c23 */ /* 0x000fe2000801001e */
[----:B------:R-:W-:-:S02]  /*8880*/  FSEL R244, R10, -INF , !P0 ;  /* 0xff8000000af47808 */ /* 0x000fc40004000000 */
[----:B------:R-:W-:Y:S01]  /*8890*/  FSEL R176, R11, -INF , !P2 ;  /* 0xff8000000bb07808 */ /* 0x000fe20005000000 */
[----:B------:R-:W-:Y:S01]  /*88a0*/  HMMA.16816.F32.BF16 R20, R4, R170, R16 ;  /* 0x000000aa0414723c */ /* 0x000fe20000041810 */
[C---:B------:R-:W-:Y:S02]  /*88b0*/  ISETP.GE.AND P1, PT, R2.reuse, R13, PT ;  /* 0x0000000d0200720c */ /* 0x040fe40003f26270 */
[----:B------:R-:W-:Y:S02]  /*88c0*/  I2FP.F32.S32 R9, R2 ;  /* 0x0000000200097245 */ /* 0x000fe40000201400 */
[-C--:B------:R-:W-:Y:S01]  /*88d0*/  ISETP.GE.AND P0, PT, R2, R12.reuse, PT ;  /* 0x0000000c0200720c */ /* 0x080fe20003f06270 */
[C---:B------:R-:W-:Y:S01]  /*88e0*/  VIADD R2, R0.reuse, 0x28 ;  /* 0x0000002800027836 */ /* 0x040fe20000000000 */
[----:B------:R-:W-:Y:S01]  /*88f0*/  ISETP.GE.AND P2, PT, R3, R12, PT ;  /* 0x0000000c0300720c */ /* 0x000fe20003f46270 */
[----:B------:R-:W-:Y:S01]  /*8900*/  FFMA.FTZ R10, R9, UR5, R29 ;  /* 0x00000005090a7c23 */ /* 0x000fe2000801001d */
[----:B------:R-:W-:-:S02]  /*8910*/  VIADD R3, R0, 0x29 ;  /* 0x0000002900037836 */ /* 0x000fc40000000000 */
[----:B------:R-:W-:Y:S01]  /*8920*/  FFMA.FTZ R6, R9, UR5, R31 ;  /* 0x0000000509067c23 */ /* 0x000fe2000801001f */
[----:B------:R-:W-:Y:S02]  /*8930*/  FSEL R194, R8, -INF , !P2 ;  /* 0xff80000008c27808 */ /* 0x000fe40005000000 */
[----:B------:R-:W-:Y:S02]  /*8940*/  I2FP.F32.S32 R8, R2 ;  /* 0x0000000200087245 */ /* 0x000fe40000201400 */
[----:B------:R-:W-:Y:S02]  /*8950*/  FSEL R233, R10, -INF , !P1 ;  /* 0xff8000000ae97808 */ /* 0x000fe40004800000 */
[----:B------:R-:W-:Y:S01]  /*8960*/  ISETP.GE.AND P2, PT, R2, R13, PT ;  /* 0x0000000d0200720c */ /* 0x000fe20003f46270 */
[----:B------:R-:W-:Y:S01]  /*8970*/  FFMA.FTZ R7, R8, UR5, R32 ;  /* 0x0000000508077c23 */ /* 0x000fe20008010020 */
[----:B------:R-:W-:Y:S01]  /*8980*/  ISETP.GE.AND P1, PT, R2, R12, PT ;  /* 0x0000000c0200720c */ /* 0x000fe20003f26270 */
[----:B------:R-:W-:Y:S01]  /*8990*/  FFMA.FTZ R4, R8, UR5, R34 ;  /* 0x0000000508047c23 */ /* 0x000fe20008010022 */
[----:B------:R-:W-:Y:S01]  /*89a0*/  I2FP.F32.S32 R5, R3 ;  /* 0x0000000300057245 */ /* 0x000fe20000201400 */
[----:B------:R-:W-:Y:S01]  /*89b0*/  VIADD R2, R0, 0x30 ;  /* 0x0000003000027836 */ /* 0x000fe20000000000 */
[----:B------:R-:W-:-:S02]  /*89c0*/  FSEL R245, R6, -INF , !P0 ;  /* 0xff80000006f57808 */ /* 0x000fc40004000000 */
[----:B------:R-:W-:Y:S01]  /*89d0*/  FSEL R231, R7, -INF , !P2 ;  /* 0xff80000007e77808 */ /* 0x000fe20005000000 */
[C---:B------:R-:W-:Y:S01]  /*89e0*/  FFMA.FTZ R6, R5.reuse, UR5, R33 ;  /* 0x0000000505067c23 */ /* 0x040fe20008010021 */
[----:B------:R-:W-:Y:S01]  /*89f0*/  FSEL R186, R4, -INF , !P1 ;  /* 0xff80000004ba7808 */ /* 0x000fe20004800000 */
[----:B------:R-:W-:Y:S01]  /*8a00*/  FFMA.FTZ R5, R5, UR5, R35 ;  /* 0x0000000505057c23 */ /* 0x000fe20008010023 */
[C---:B------:R-:W-:Y:S02]  /*8a10*/  ISETP.GE.AND P0, PT, R3.reuse, R13, PT ;  /* 0x0000000d0300720c */ /* 0x040fe40003f06270 */
[----:B------:R-:W-:Y:S01]  /*8a20*/  ISETP.GE.AND P2, PT, R3, R12, PT ;  /* 0x0000000c0300720c */ /* 0x000fe20003f46270 */
[----:B------:R-:W-:Y:S01]  /*8a30*/  VIADD R3, R0, 0x31 ;  /* 0x0000003100037836 */ /* 0x000fe20000000000 */
[----:B------:R-:W-:Y:S02]  /*8a40*/  I2FP.F32.S32 R4, R2 ;  /* 0x0000000200047245 */ /* 0x000fe40000201400 */
[----:B------:R-:W-:-:S02]  /*8a50*/  FSEL R232, R6, -INF , !P0 ;  /* 0xff80000006e87808 */ /* 0x000fc40004000000 */
[----:B------:R-:W-:Y:S01]  /*8a60*/  ISETP.GE.AND P1, PT, R2, R13, PT ;  /* 0x0000000d0200720c */ /* 0x000fe20003f26270 */
[C---:B------:R-:W-:Y:S01]  /*8a70*/  FFMA.FTZ R6, R4.reuse, UR5, R24 ;  /* 0x0000000504067c23 */ /* 0x040fe20008010018 */
[----:B------:R-:W-:Y:S01]  /*8a80*/  FFMA.FTZ R7, R4, UR5, R26 ;  /* 0x0000000504077c23 */ /* 0x000fe2000801001a */
[----:B------:R-:W-:Y:S02]  /*8a90*/  I2FP.F32.S32 R4, R3 ;  /* 0x0000000300047245 */ /* 0x000fe40000201400 */
[----:B------:R-:W-:Y:S01]  /*8aa0*/  ISETP.GE.AND P0, PT, R2, R12, PT ;  /* 0x0000000c0200720c */ /* 0x000fe20003f06270 */
[----:B------:R-:W-:Y:S01]  /*8ab0*/  VIADD R2, R0, 0x38 ;  /* 0x0000003800027836 */ /* 0x000fe20000000000 */
[----:B------:R-:W-:Y:S01]  /*8ac0*/  FSEL R192, R6, -INF , !P1 ;  /* 0xff80000006c07808 */ /* 0x000fe20004800000 */
[C---:B------:R-:W-:Y:S01]  /*8ad0*/  FFMA.FTZ R6, R4.reuse, UR5, R25 ;  /* 0x0000000504067c23 */ /* 0x040fe20008010019 */
[----:B------:R-:W-:Y:S01]  /*8ae0*/  FSEL R201, R5, -INF , !P2 ;  /* 0xff80000005c97808 */ /* 0x000fe20005000000 */
[----:B------:R-:W-:Y:S01]  /*8af0*/  FFMA.FTZ R4, R4, UR5, R27 ;  /* 0x0000000504047c23 */ /* 0x000fe2000801001b */
[----:B------:R-:W-:-:S02]  /*8b00*/  ISETP.GE.AND P2, PT, R3, R13, PT ;  /* 0x0000000d0300720c */ /* 0x000fc40003f46270 */
[----:B------:R-:W-:Y:S02]  /*8b10*/  ISETP.GE.AND P1, PT, R3, R12, PT ;  /* 0x0000000c0300720c */ /* 0x000fe40003f26270 */
[----:B------:R-:W-:Y:S02]  /*8b20*/  I2FP.F32.S32 R3, R2 ;  /* 0x0000000200037245 */ /* 0x000fe40000201400 */
[----:B------:R-:W-:Y:S02]  /*8b30*/  FSEL R187, R7, -INF , !P0 ;  /* 0xff80000007bb7808 */ /* 0x000fe40004000000 */
[----:B------:R-:W-:Y:S01]  /*8b40*/  FSEL R195, R6, -INF , !P2 ;  /* 0xff80000006c37808 */ /* 0x000fe20005000000 */
[C---:B------:R-:W-:Y:S01]  /*8b50*/  FFMA.FTZ R5, R3.reuse, UR5, R20 ;  /* 0x0000000503057c23 */ /* 0x040fe20008010014 */
[C---:B------:R-:W-:Y:S01]  /*8b60*/  ISETP.GE.AND P0, PT, R2.reuse, R13, PT ;  /* 0x0000000d0200720c */ /* 0x040fe20003f06270 */
[----:B------:R-:W-:Y:S01]  /*8b70*/  FFMA.FTZ R3, R3, UR5, R22 ;  /* 0x0000000503037c23 */ /* 0x000fe20008010016 */
[----:B------:R-:W-:-:S02]  /*8b80*/  ISETP.GE.AND P2, PT, R2, R12, PT ;  /* 0x0000000c0200720c */ /* 0x000fc40003f46270 */
[----:B------:R-:W-:Y:S02]  /*8b90*/  I2FP.F32.S32 R2, R0 ;  /* 0x0000000000027245 */ /* 0x000fe40000201400 */
[----:B------:R-:W-:Y:S02]  /*8ba0*/  FSEL R203, R5, -INF , !P0 ;  /* 0xff80000005cb7808 */ /* 0x000fe40004000000 */
[----:B------:R-:W-:Y:S01]  /*8bb0*/  ISETP.GE.AND P0, PT, R0, R12, PT ;  /* 0x0000000c0000720c */ /* 0x000fe20003f06270 */
[----:B------:R-:W-:Y:S01]  /*8bc0*/  FFMA.FTZ R16, R2, UR5, R202 ;  /* 0x0000000502107c23 */ /* 0x000fe200080100ca */
[----:B------:R-:W-:Y:S01]  /*8bd0*/  FSEL R173, R4, -INF , !P1 ;  /* 0xff80000004ad7808 */ /* 0x000fe20004800000 */
[----:B------:R-:W-:Y:S01]  /*8be0*/  FFMA.FTZ R17, R2, UR5, R200 ;  /* 0x0000000502117c23 */ /* 0x000fe200080100c8 */
[C---:B------:R-:W-:Y:S01]  /*8bf0*/  ISETP.GE.AND P1, PT, R0.reuse, R13, PT ;  /* 0x0000000d0000720c */ /* 0x040fe20003f26270 */
[----:B------:R-:W-:Y:S01]  /*8c00*/  VIADD R0, R0, 0x39 ;  /* 0x0000003900007836 */ /* 0x000fe20000000000 */
[----:B------:R-:W-:-:S02]  /*8c10*/  FSEL R16, R16, -INF , !P0 ;  /* 0xff80000010107808 */ /* 0x000fc40004000000 */
[----:B------:R-:W-:Y:S02]  /*8c20*/  PLOP3.LUT P0, PT, PT, PT, UP0, 0x80, 0x0 ;  /* 0x000000000000781c */ /* 0x000fe40003f0f008 */
[----:B------:R-:W-:Y:S02]  /*8c30*/  I2FP.F32.S32 R2, R0 ;  /* 0x0000000000027245 */ /* 0x000fe40000201400 */
[----:B------:R-:W-:Y:S02]  /*8c40*/  FSEL R193, R3, -INF , !P2 ;  /* 0xff80000003c17808 */ /* 0x000fe40005000000 */
[----:B------:R-:W-:Y:S02]  /*8c50*/  FSEL R17, R17, -INF , !P1 ;  /* 0xff80000011117808 */ /* 0x000fe40004800000 */
[C---:B------:R-:W-:Y:S02]  /*8c60*/  ISETP.GE.AND P2, PT, R0.reuse, R13, PT ;  /* 0x0000000d0000720c */ /* 0x040fe40003f46270 */
[----:B------:R-:W-:Y:S01]  /*8c70*/  ISETP.GE.AND P1, PT, R0, R12, PT ;  /* 0x0000000c0000720c */ /* 0x000fe20003f26270 */
[C---:B------:R-:W-:Y:S01]  /*8c80*/  FFMA.FTZ R0, R2.reuse, UR5, R21 ;  /* 0x0000000502007c23 */ /* 0x040fe20008010015 */
[----:B------:R-:W-:-:S04]  /*8c90*/  FFMA.FTZ R2, R2, UR5, R23 ;  /* 0x0000000502027c23 */ /* 0x000fc80008010017 */
[----:B------:R-:W-:Y:S02]  /*8ca0*/  FSEL R174, R0, -INF , !P2 ;  /* 0xff80000000ae7808 */ /* 0x000fe40005000000 */
[----:B------:R-:W-:Y:S01]  /*8cb0*/  FSEL R175, R2, -INF , !P1 ;  /* 0xff80000002af7808 */ /* 0x000fe20004800000 */
[----:B------:R-:W-:Y:S06]  /*8cc0*/  @!P0 BRA `(.L_x_295) ;  /* 0x00000004004c8947 */ /* 0x000fec0003800000 */
[----:B------:R-:W2:Y:S04]  /*8cd0*/  LDL.64 R240, [R1+0x20] ;  /* 0x0000200001f07983 */ /* 0x000ea80000100a00 */
[----:B------:R-:W3:Y:S01]  /*8ce0*/  LDL.64 R242, [R1+0x18] ;  /* 0x0000180001f27983 */ /* 0x000ee20000100a00 */
[----:B------:R-:W-:Y:S01]  /*8cf0*/  UIADD3 UR10, UR22, -0x3, URZ ;  /* 0xfffffffd160a7890 */ /* 0x000fe2000fffe03f */
[----:B------:R-:W1:Y:S01]  /*8d00*/  @!P6 LDC.64 R4, c[0x0][0x218] ;  /* 0x00008600ff04eb82 */ /* 0x000e620000000a00 */
[----:B------:R-:W-:Y:S01]  /*8d10*/  BSSY B0, `(.L_x_296) ;  /* 0x000004d000007945 */ /* 0x000fe20003800000 */
[----:B------:R4:W-:Y:S01]  /*8d20*/  @P6 STS.128 [R230+0x10000], RZ ;  /* 0x010000ffe6006388 */ /* 0x0009e20000000c00 */
[----:B------:R-:W-:Y:S02]  /*8d30*/  USHF.R.S32.HI UR4, URZ, 0x1f, UR10 ;  /* 0x0000001f3f047899 */ /* 0x000fe4000801140a */
[----:B------:R-:W-:-:S02]  /*8d40*/  UIMAD.WIDE.U32 UR40, UR10, UR8, URZ ;  /* 0x000000080a2872a5 */ /* 0x000fc4000f8e003f */
[----:B------:R-:W-:Y:S01]  /*8d50*/  UIMAD UR4, UR4, UR8, URZ ;  /* 0x00000008040472a4 */ /* 0x000fe2000f8e023f */
[----:B------:R-:W5:Y:S03]  /*8d60*/  @!P4 LDC.64 R14, c[0x0][0x218] ;  /* 0x00008600ff0ecb82 */ /* 0x000f660000000a00 */
[----:B------:R-:W-:Y:S01]  /*8d70*/  UIMAD UR4, UR10, UR9, UR4 ;  /* 0x000000090a0472a4 */ /* 0x000fe2000f8e0204 */
[----:B------:R-:W-:Y:S02]  /*8d80*/  IMAD.U32 R2, RZ, RZ, UR40 ;  /* 0x00000028ff027e24 */ /* 0x000fe4000f8e00ff */
[----:B------:R-:W-:Y:S01]  /*8d90*/  IMAD.U32 R3, RZ, RZ, UR41 ;  /* 0x00000029ff037e24 */ /* 0x000fe2000f8e00ff */
[----:B------:R-:W-:Y:S01]  /*8da0*/  UIADD3 UR4, UR41, UR4, URZ ;  /* 0x0000000429047290 */ /* 0x000fe2000fffe03f */
[----:B------:R-:W4:Y:S05]  /*8db0*/  @!P5 LDC.64 R6, c[0x0][0x218] ;  /* 0x00008600ff06db82 */ /* 0x000f2a0000000a00 */
[----:B------:R-:W-:-:S03]  /*8dc0*/  IMAD.U32 R3, RZ, RZ, UR4 ;  /* 0x00000004ff037e24 */ /* 0x000fc6000f8e00ff */
[----:B------:R-:W5:Y:S08]  /*8dd0*/  @!P3 LDC.64 R10, c[0x0][0x218] ;  /* 0x00008600ff0abb82 */ /* 0x000f700000000a00 */
[----:B------:R-:W5:Y:S08]  /*8de0*/  @!P6 LDC.64 R8, c[0x0][0x218] ;  /* 0x00008600ff08eb82 */ /* 0x000f700000000a00 */
[----:B------:R-:W5:Y:S08]  /*8df0*/  @!P5 LDC.64 R18, c[0x0][0x218] ;  /* 0x00008600ff12db82 */ /* 0x000f700000000a00 */
[----:B------:R-:W5:Y:S01]  /*8e00*/  @!P4 LDC.64 R20, c[0x0][0x218] ;  /* 0x00008600ff14cb82 */ /* 0x000f620000000a00 */
[----:B--2---:R-:W-:-:S04]  /*8e10*/  LEA R0, P1, R2, R240, 0x6 ;  /* 0x000000f002007211 */ /* 0x004fc800078230ff */
[----:B---3--:R-:W-:Y:S02]  /*8e20*/  LEA.HI.X R3, R2, R243, R3, 0x6, P1 ;  /* 0x000000f302037211 */ /* 0x008fe400008f3403 */
[C---:B-1----:R-:W-:Y:S02]  /*8e30*/  @!P6 LEA R4, P1, R0.reuse, R4, 0x1 ;  /* 0x000000040004e211 */ /* 0x042fe400078208ff */
[C---:B----4-:R-:W-:Y:S02]  /*8e40*/  @!P5 LEA R6, P2, R0.reuse, R6, 0x1 ;  /* 0x000000060006d211 */ /* 0x050fe400078408ff */
[C-C-:B------:R-:W-:Y:S02]  /*8e50*/  @!P6 LEA.HI.X R5, R0.reuse, R5, R3.reuse, 0x1, P1 ;  /* 0x000000050005e211 */ /* 0x140fe400008f0c03 */
[C---:B-----5:R-:W-:Y:S02]  /*8e60*/  @!P4 LEA R14, P1, R0.reuse, R14, 0x1 ;  /* 0x0000000e000ec211 */ /* 0x060fe400078208ff */
[C-C-:B------:R-:W-:Y:S01]  /*8e70*/  @!P5 LEA.HI.X R7, R0.reuse, R7, R3.reuse, 0x1, P2 ;  /* 0x000000070007d211 */ /* 0x140fe200010f0c03 */
[----:B------:R-:W-:Y:S01]  /*8e80*/  @!PT LDS RZ, [RZ] ;  /* 0x00000000fffff984 */ /* 0x000fe20000000800 */
[----:B------:R-:W-:Y:S01]  /*8e90*/  @!PT LDS RZ, [RZ] ;  /* 0x00000000fffff984 */ /* 0x000fe20000000800 */
[----:B------:R-:W-:Y:S01]  /*8ea0*/  @!PT LDS RZ, [RZ] ;  /* 0x00000000fffff984 */ /* 0x000fe20000000800 */
[----:B------:R1:W-:Y:S01]  /*8eb0*/  @!P6 LDGSTS.E.BYPASS.LTC128B.128 [R230+0x10000], desc[UR30][R4.64] ;  /* 0x1000000004e6efae */ /* 0x0003e2000b901d5e */
[----:B------:R-:W-:-:S02]  /*8ec0*/  @!P4 LEA.HI.X R15, R0, R15, R3, 0x1, P1 ;  /* 0x0000000f000fc211 */ /* 0x000fc400008f0c03 */
[C---:B------:R-:W-:Y:S01]  /*8ed0*/  @!P3 LEA R10, P1, R0.reuse, R10, 0x1 ;  /* 0x0000000a000ab211 */ /* 0x040fe200078208ff */
[----:B------:R2:W-:Y:S01]  /*8ee0*/  @P5 STS.128 [R230+0x12000], RZ ;  /* 0x012000ffe6005388 */ /* 0x0005e20000000c00 */
[C---:B------:R-:W-:Y:S02]  /*8ef0*/  IADD3 R2, P2, R0.reuse, UR38, RZ ;  /* 0x0000002600027c10 */ /* 0x040fe4000ff5e0ff */
[----:B------:R-:W-:Y:S01]  /*8f00*/  @!P3 LEA.HI.X R11, R0, R11, R3, 0x1, P1 ;  /* 0x0000000b000bb211 */ /* 0x000fe200008f0c03 */
[----:B------:R-:W-:Y:S01]  /*8f10*/  @!PT LDS RZ, [RZ] ;  /* 0x00000000fffff984 */ /* 0x000fe20000000800 */
[----:B------:R-:W-:Y:S01]  /*8f20*/  @!PT LDS RZ, [RZ] ;  /* 0x00000000fffff984 */ /* 0x000fe20000000800 */
[----:B------:R-:W-:Y:S01]  /*8f30*/  @!PT LDS RZ, [RZ] ;  /* 0x00000000fffff984 */ /* 0x000fe20000000800 */
[----:B------:R3:W-:Y:S01]  /*8f40*/  @!P5 LDGSTS.E.BYPASS.LTC128B.128 [R230+0x12000], desc[UR30][R6.64+0x80] ;  /* 0x1200008006e6dfae */ /* 0x0007e2000b901d5e */
[C---:B------:R-:W-:Y:S02]  /*8f50*/  @!P6 LEA R8, P1, R2.reuse, R8, 0x1 ;  /* 0x000000080208e211 */ /* 0x040fe400078208ff */
[----:B------:R-:W-:Y:S01]  /*8f60*/  IADD3.X R3, R3, UR37, RZ, P2, !PT ;  /* 0x0000002503037c10 */ /* 0x000fe200097fe4ff */
[----:B------:R2:W-:Y:S03]  /*8f70*/  @P4 STS.128 [R230+0x14000], RZ ;  /* 0x014000ffe6004388 */ /* 0x0005e60000000c00 */
[C---:B------:R-:W-:Y:S01]  /*8f80*/  @!P6 LEA.HI.X R9, R2.reuse, R9, R3, 0x1, P1 ;  /* 0x000000090209e211 */ /* 0x040fe200008f0c03 */
        /* <DEDUP_REMOVED lines=8> */
[----:B------:R2:W-:Y:S01]  /*9010*/  @!P3 LDGSTS.E.BYPASS.LTC128B.128 [R230+0x16000], desc[UR30][R10.64+0x180] ;  /* 0x160001800ae6bfae */ /* 0x0005e2000b901d5e */
[----:B-1----:R-:W-:-:S03]  /*9020*/  @!P4 LEA R4, P1, R2, R20, 0x1 ;  /* 0x000000140204c211 */ /* 0x002fc600078208ff */
        /* <DEDUP_REMOVED lines=8> */
[----:B------:R-:W-:-:S05]  /*90b0*/  @!P5 LEA.HI.X R7, R2, R19, R3, 0x1, P2 ;  /* 0x000000130207d211 */ /* 0x000fca00010f0c03 */
        /* <DEDUP_REMOVED lines=18> */
.L_x_297:
[----:B------:R-:W-:Y:S05]  /*91e0*/  BSYNC B0 ;  /* 0x0000000000007941 */ /* 0x000fea0003800000 */
.L_x_296:
[----:B------:R-:W0:Y:S02]  /*91f0*/  LDGDEPBAR ;  /* 0x00000000000079af */ /* 0x000e240000000000 */
.L_x_295:
[----:B------:R-:W-:Y:S01]  /*9200*/  FMNMX.FTZ R0, R149, R17, !PT ;  /* 0x0000001195007209 */ /* 0x000fe20007810000 */
[----:B--2---:R-:W-:Y:S01]  /*9210*/  LDSM.16.MT88.4 R8, [R204+0x18000] ;  /* 0x01800000cc08783b */ /* 0x004fe20000004200 */
[----:B------:R-:W-:Y:S02]  /*9220*/  MOV R15, R203 ;  /* 0x000000cb000f7202 */ /* 0x000fe40000000f00 */
[----:B------:R-:W-:Y:S01]  /*9230*/  FMNMX.FTZ R0, R188, R0, !PT ;  /* 0x00000000bc007209 */ /* 0x000fe20007810000 */
[----:B------:R-:W-:Y:S03]  /*9240*/  LDSM.16.MT88.4 R20, [R207+0x18000] ;  /* 0x01800000cf14783b */ /* 0x000fe60000004200 */
[----:B------:R-:W-:-:S04]  /*9250*/  FMNMX.FTZ R0, R182, R0, !PT ;  /* 0x00000000b6007209 */ /* 0x000fc80007810000 */
[----:B------:R-:W-:-:S04]  /*9260*/  FMNMX.FTZ R0, R150, R0, !PT ;  /* 0x0000000096007209 */ /* 0x000fc80007810000 */
        /* <DEDUP_REMOVED lines=23> */
[----:B------:R-:W-:-:S03]  /*93e0*/  FMNMX.FTZ R2, R201, R2, !PT ;  /* 0x00000002c9027209 */ /* 0x000fc60007810000 */
[----:B-1----:R-:W1:Y:S01]  /*93f0*/  SHFL.BFLY PT, R4, R0, 0x2, 0x1f ;  /* 0x0c401f0000047f89 */ /* 0x002e6200000e0000 */
[----:B------:R-:W-:-:S04]  /*9400*/  FMNMX.FTZ R2, R187, R2, !PT ;  /* 0x00000002bb027209 */ /* 0x000fc80007810000 */
[----:B------:R-:W-:-:S04]  /*9410*/  FMNMX.FTZ R2, R173, R2, !PT ;  /* 0x00000002ad027209 */ /* 0x000fc80007810000 */
[----:B------:R-:W-:-:S04]  /*9420*/  FMNMX.FTZ R2, R193, R2, !PT ;  /* 0x00000002c1027209 */ /* 0x000fc80007810000 */
[----:B------:R-:W-:-:S05]  /*9430*/  FMNMX.FTZ R2, R175, R2, !PT ;  /* 0x00000002af027209 */ /* 0x000fca0007810000 */
[----:B------:R-:W2:Y:S01]  /*9440*/  SHFL.BFLY PT, R3, R2, 0x2, 0x1f ;  /* 0x0c401f0002037f89 */ /* 0x000ea200000e0000 */
[----:B-1----:R-:W-:-:S05]  /*9450*/  FMNMX.FTZ R0, R0, R4, !PT ;  /* 0x0000000400007209 */ /* 0x002fca0007810000 */
[----:B------:R-:W1:Y:S01]  /*9460*/  SHFL.BFLY PT, R4, R0, 0x1, 0x1f ;  /* 0x0c201f0000047f89 */ /* 0x000e6200000e0000 */
[----:B--2---:R-:W-:-:S05]  /*9470*/  FMNMX.FTZ R2, R2, R3, !PT ;  /* 0x0000000302027209 */ /* 0x004fca0007810000 */
[----:B------:R-:W2:Y:S01]  /*9480*/  SHFL.BFLY PT, R3, R2, 0x1, 0x1f ;  /* 0x0c201f0002037f89 */ /* 0x000ea200000e0000 */
[----:B-1----:R-:W-:-:S04]  /*9490*/  FMNMX.FTZ R169, R0, R4, !PT ;  /* 0x0000000400a97209 */ /* 0x002fc80007810000 */
[C---:B------:R-:W-:Y:S01]  /*94a0*/  FSETP.NEU.FTZ.AND P2, PT, R169.reuse, -INF , PT ;  /* 0xff800000a900780b */ /* 0x040fe20003f5d000 */
[C---:B------:R-:W-:Y:S01]  /*94b0*/  FMUL.FTZ R14, R169.reuse, UR15 ;  /* 0x0000000fa90e7c20 */ /* 0x040fe20008410000 */
[----:B------:R-:W-:Y:S02]  /*94c0*/  STL [R1], R169 ;  /* 0x000000a901007387 */ /* 0x000fe40000100800 */
[----:B------:R-:W-:Y:S02]  /*94d0*/  FSEL R4, R169, RZ, P2 ;  /* 0x000000ffa9047208 */ /* 0x000fe40001000000 */
[----:B------:R-:W-:-:S03]  /*94e0*/  FSEL R14, R14, RZ, P2 ;  /* 0x000000ff0e0e7208 */ /* 0x000fc60001000000 */
[----:B------:R-:W-:Y:S02]  /*94f0*/  FADD.FTZ R4, R149, -R4 ;  /* 0x8000000495047221 */ /* 0x000fe40000010000 */
[--C-:B------:R-:W-:Y:S01]  /*9500*/  FFMA.FTZ R0, R188, UR15, -R14.reuse ;  /* 0x0000000fbc007c23 */ /* 0x100fe2000801080e */
[----:B------:R-:W-:Y:S01]  /*9510*/  FFMA.FTZ R17, R17, UR15, -R14 ;  /* 0x0000000f11117c23 */ /* 0x000fe2000801080e */
[----:B------:R-:W-:Y:S01]  /*9520*/  FMUL.FTZ R4, R4, UR15 ;  /* 0x0000000f04047c20 */ /* 0x000fe20008410000 */
[----:B--2---:R-:W-:Y:S01]  /*9530*/  FMNMX.FTZ R168, R2, R3, !PT ;  /* 0x0000000302a87209 */ /* 0x004fe20007810000 */
[----:B------:R1:W-:Y:S01]  /*9540*/  MUFU.EX2 R32, R0 ;  /* 0x0000000000207308 */ /* 0x0003e20000000800 */
[----:B------:R-:W-:Y:S02]  /*9550*/  MOV R188, R195 ;  /* 0x000000c300bc7202 */ /* 0x000fe40000000f00 */
[C---:B------:R-:W-:Y:S01]  /*9560*/  FSETP.NEU.FTZ.AND P1, PT, R168.reuse, -INF , PT ;  /* 0xff800000a800780b */ /* 0x040fe20003f3d000 */
[C---:B------:R-:W-:Y:S01]  /*9570*/  FMUL.FTZ R3, R168.reuse, UR15 ;  /* 0x0000000fa8037c20 */ /* 0x040fe20008410000 */
[----:B------:R-:W-:Y:S02]  /*9580*/  STL [R1+0x4], R168 ;  /* 0x000004a801007387 */ /* 0x000fe40000100800 */
[----:B------:R-:W-:Y:S01]  /*9590*/  FSEL R2, R168, RZ, P1 ;  /* 0x000000ffa8027208 */ /* 0x000fe20000800000 */
[----:B------:R-:W-:Y:S01]  /*95a0*/  MUFU.EX2 R28, R17 ;  /* 0x00000011001c7308 */ /* 0x000fe20000000800 */
[----:B------:R-:W-:-:S05]  /*95b0*/  FSEL R3, R3, RZ, P1 ;  /* 0x000000ff03037208 */ /* 0x000fca0000800000 */
[----:B------:R-:W-:Y:S01]  /*95c0*/  FFMA.FTZ R16, R16, UR15, -R3 ;  /* 0x0000000f10107c23 */ /* 0x000fe20008010803 */
[----:B-1----:R-:W-:-:S03]  /*95d0*/  FFMA.FTZ R0, R182, UR15, -R14 ;  /* 0x0000000fb6007c23 */ /* 0x002fc6000801080e */
[----:B------:R1:W-:Y:S08]  /*95e0*/  MUFU.EX2 R29, R16 ;  /* 0x00000010001d7308 */ /* 0x0003f00000000800 */
[----:B------:R2:W-:Y:S01]  /*95f0*/  MUFU.EX2 R179, R0 ;  /* 0x0000000000b37308 */ /* 0x0005e20000000800 */
[----:B-1----:R-:W1:Y:S01]  /*9600*/  LDSM.16.MT88.4 R16, [R205+0x18000] ;  /* 0x01800000cd10783b */ /* 0x002e620000004200 */
[----:B--2---:R-:W-:-:S06]  /*9610*/  FFMA.FTZ R0, R150, UR15, -R14 ;  /* 0x0000000f96007c23 */ /* 0x004fcc000801080e */
[----:B------:R2:W3:Y:S02]  /*9620*/  MUFU.EX2 R33, R0 ;  /* 0x0000000000217308 */ /* 0x0004e40000000800 */
[----:B--2---:R-:W-:Y:S01]  /*9630*/  FFMA.FTZ R0, R183, UR15, -R3 ;  /* 0x0000000fb7007c23 */ /* 0x004fe20008010803 */
[----:B---3--:R-:W-:-:S05]  /*9640*/  F2FP.BF16.F32.PACK_AB R6, R33, R179 ;  /* 0x000000b32106723e */ /* 0x008fca00000010ff */
[----:B------:R2:W3:Y:S02]  /*9650*/  MUFU.EX2 R5, R0 ;  /* 0x0000000000057308 */ /* 0x0004e40000000800 */
[----:B--2---:R-:W-:Y:S01]  /*9660*/  FFMA.FTZ R0, R181, UR15, -R3 ;  /* 0x0000000fb5007c23 */ /* 0x004fe20008010803 */
[----:B---3--:R-:W-:-:S05]  /*9670*/  MOV R149, R5 ;  /* 0x0000000500957202 */ /* 0x008fca0000000f00 */
[----:B------:R2:W-:Y:S01]  /*9680*/  MUFU.EX2 R34, R0 ;  /* 0x0000000000227308 */ /* 0x0005e20000000800 */
[----:B------:R-:W-:Y:S01]  /*9690*/  F2FP.BF16.F32.PACK_AB R5, R149, R29 ;  /* 0x0000001d9505723e */ /* 0x000fe200000010ff */
[----:B--2---:R-:W-:-:S06]  /*96a0*/  FFMA.FTZ R0, R180, UR15, -R3 ;  /* 0x0000000fb4007c23 */ /* 0x004fcc0008010803 */
[----:B------:R2:W3:Y:S02]  /*96b0*/  MUFU.EX2 R35, R0 ;  /* 0x0000000000237308 */ /* 0x0004e40000000800 */
[----:B--2---:R-:W-:Y:S01]  /*96c0*/  FADD.FTZ R0, R148, -R2 ;  /* 0x8000000294007221 */ /* 0x004fe20000010000 */
[----:B---3--:R-:W-:-:S05]  /*96d0*/  F2FP.BF16.F32.PACK_AB R7, R35, R34 ;  /* 0x000000222307723e */ /* 0x008fca00000010ff */
[----:B------:R2:W3:Y:S01]  /*96e0*/  MUFU.EX2 R2, R4 ;  /* 0x0000000400027308 */ /* 0x0004e20000000800 */
[----:B------:R-:W-:-:S07]  /*96f0*/  FMUL.FTZ R0, R0, UR15 ;  /* 0x0000000f00007c20 */ /* 0x000fce0008410000 */
[----:B------:R-:W4:Y:S01]  /*9700*/  MUFU.EX2 R0, R0 ;  /* 0x0000000000007308 */ /* 0x000f220000000800 */
        /* <DEDUP_REMOVED lines=14> */
[-C--:B------:R-:W-:Y:S01]  /*97f0*/  FMUL.FTZ R37, R37, R2.reuse ;  /* 0x0000000225257220 */ /* 0x080fe20000410000 */
[-C--:B------:R-:W-:Y:S01]  /*9800*/  FMUL.FTZ R40, R40, R2.reuse ;  /* 0x0000000228287220 */ /* 0x080fe20000410000 */
[C---:B------:R-:W-:Y:S01]  /*9810*/  HMMA.16816.F32.BF16 R24, R4.reuse, R10, R152 ;  /* 0x0000000a0418723c */ /* 0x040fe20000041898 */
[----:B------:R-:W-:Y:S01]  /*9820*/  FMUL.FTZ R41, R41, R2 ;  /* 0x0000000229297220 */ /* 0x000fe20000410000 */
[-C--:B------:R-:W-:Y:S01]  /*9830*/  FMUL.FTZ R38, R38, R0.reuse ;  /* 0x0000000026267220 */ /* 0x080fe20000410000 */
[-C--:B------:R-:W-:Y:S01]  /*9840*/  FMUL.FTZ R39, R39, R0.reuse ;  /* 0x0000000027277220 */ /* 0x080fe20000410000 */
        /* <DEDUP_REMOVED lines=8> */
[C---:B------:R-:W-:Y:S01]  /*98d0*/  HMMA.16816.F32.BF16 R236, R4.reuse, R20, R44 ;  /* 0x0000001404ec723c */ /* 0x040fe2000004182c */
[-C--:B------:R-:W-:Y:S01]  /*98e0*/  FMUL.FTZ R60, R60, R2.reuse ;  /* 0x000000023c3c7220 */ /* 0x080fe20000410000 */
[-C--:B------:R-:W-:Y:S01]  /*98f0*/  FMUL.FTZ R61, R61, R2.reuse ;  /* 0x000000023d3d7220 */ /* 0x080fe20000410000 */
[-C--:B------:R-:W-:Y:S01]  /*9900*/  FMUL.FTZ R64, R64, R2.reuse ;  /* 0x0000000240407220 */ /* 0x080fe20000410000 */
[----:B------:R-:W-:Y:S01]  /*9910*/  FMUL.FTZ R65, R65, R2 ;  /* 0x0000000241417220 */ /* 0x000fe20000410000 */
[-C--:B------:R-:W-:Y:S01]  /*9920*/  FMUL.FTZ R62, R62, R0.reuse ;  /* 0x000000003e3e7220 */ /* 0x080fe20000410000 */
[C---:B-1----:R-:W-:Y:S01]  /*9930*/  HMMA.16816.F32.BF16 R248, R4.reuse, R16, R36 ;  /* 0x0000001004f8723c */ /* 0x042fe20000041824 */
[-C--:B------:R-:W-:Y:S01]  /*9940*/  FMUL.FTZ R63, R63, R0.reuse ;  /* 0x000000003f3f7220 */ /* 0x080fe20000410000 */
[-C--:B------:R-:W-:Y:S01]  /*9950*/  FMUL.FTZ R66, R66, R0.reuse ;  /* 0x0000000042427220 */ /* 0x080fe20000410000 */
[----:B------:R-:W-:Y:S01]  /*9960*/  FMUL.FTZ R67, R67, R0 ;  /* 0x0000000043437220 */ /* 0x000fe20000410000 */
[-C--:B------:R-:W-:Y:S01]  /*9970*/  FMUL.FTZ R76, R76, R2.reuse ;  /* 0x000000024c4c7220 */ /* 0x080fe20000410000 */
[----:B------:R-:W-:Y:S01]  /*9980*/  FMUL.FTZ R77, R77, R2 ;  /* 0x000000024d4d7220 */ /* 0x000fe20000410000 */
[----:B------:R-:W-:Y:S01]  /*9990*/  MOV R150, R25 ;  /* 0x0000001900967202 */ /* 0x000fe20000000f00 */
[C---:B------:R-:W-:Y:S01]  /*99a0*/  HMMA.16816.F32.BF16 R240, R4.reuse, R18, R40 ;  /* 0x0000001204f0723c */ /* 0x040fe20000041828 */
[----:B------:R-:W1:Y:S01]  /*99b0*/  LDSM.16.MT88.4 R16, [R207+0x1a000] ;  /* 0x01a00000cf10783b */ /* 0x000e620000004200 */
[----:B------:R-:W-:Y:S01]  /*99c0*/  MOV R148, R24 ;  /* 0x0000001800947202 */ /* 0x000fe20000000f00 */
[----:B------:R-:W-:Y:S01]  /*99d0*/  FMUL.FTZ R80, R80, R2 ;  /* 0x0000000250507220 */ /* 0x000fe20000410000 */
[----:B------:R-:W-:Y:S01]  /*99e0*/  MOV R47, R150 ;  /* 0x00000096002f7202 */ /* 0x000fe20000000f00 */
[----:B------:R-:W-:Y:S01]  /*99f0*/  FMUL.FTZ R81, R81, R2 ;  /* 0x0000000251517220 */ /* 0x000fe20000410000 */
[----:B------:R-:W-:Y:S01]  /*9a00*/  MOV R150, R201 ;  /* 0x000000c900967202 */ /* 0x000fe20000000f00 */
[----:B------:R-:W-:Y:S01]  /*9a10*/  FMUL.FTZ R78, R78, R0 ;  /* 0x000000004e4e7220 */ /* 0x000fe20000410000 */
[C---:B------:R-:W-:Y:S01]  /*9a20*/  HMMA.16816.F32.BF16 R200, R4.reuse, R22, R48 ;  /* 0x0000001604c8723c */ /* 0x040fe20000041830 */
[----:B------:R-:W3:Y:S01]  /*9a30*/  LDSM.16.MT88.4 R20, [R205+0x1a000] ;  /* 0x01a00000cd14783b */ /* 0x000ee20000004200 */
[----:B------:R-:W-:Y:S01]  /*9a40*/  MOV R31, R26 ;  /* 0x0000001a001f7202 */ /* 0x000fe20000000f00 */
[-C--:B------:R-:W-:Y:S01]  /*9a50*/  FMUL.FTZ R79, R79, R0.reuse ;  /* 0x000000004f4f7220 */ /* 0x080fe20000410000 */
[----:B------:R-:W-:Y:S01]  /*9a60*/  MOV R30, R27 ;  /* 0x0000001b001e7202 */ /* 0x000fe20000000f00 */
[----:B------:R-:W-:Y:S01]  /*9a70*/  FMUL.FTZ R82, R82, R0 ;  /* 0x0000000052527220 */ /* 0x000fe20000410000 */
[----:B------:R-:W4:Y:S01]  /*9a80*/  LDSM.16.MT88.4 R24, [R206+0x18000] ;  /* 0x01800000ce18783b */ /* 0x000f220000004200 */
[----:B------:R-:W-:Y:S01]  /*9a90*/  MOV R46, R148 ;  /* 0x00000094002e7202 */ /* 0x000fe20000000f00 */
[----:B------:R-:W-:Y:S01]  /*9aa0*/  FMUL.FTZ R83, R83, R0 ;  /* 0x0000000053537220 */ /* 0x000fe20000410000 */
[----:B------:R-:W-:Y:S01]  /*9ab0*/  MOV R148, R173 ;  /* 0x000000ad00947202 */ /* 0x000fe20000000f00 */
[----:B------:R-:W-:Y:S01]  /*9ac0*/  FMUL.FTZ R68, R68, R2 ;  /* 0x0000000244447220 */ /* 0x000fe20000410000 */
[----:B------:R-:W-:Y:S01]  /*9ad0*/  MOV R39, R174 ;  /* 0x000000ae00277202 */ /* 0x000fe20000000f00 */
[-C--:B------:R-:W-:Y:S01]  /*9ae0*/  FMUL.FTZ R69, R69, R2.reuse ;  /* 0x0000000245457220 */ /* 0x080fe20000410000 */
[----:B------:R-:W-:Y:S01]  /*9af0*/  MOV R38, R175 ;  /* 0x000000af00267202 */ /* 0x000fe20000000f00 */
[C---:B--2---:R-:W-:Y:S01]  /*9b00*/  HMMA.16816.F32.BF16 R180, R4.reuse, R10, R64 ;  /* 0x0000000a04b4723c */ /* 0x044fe20000041840 */
[-C--:B------:R-:W-:Y:S01]  /*9b10*/  FMUL.FTZ R72, R72, R2.reuse ;  /* 0x0000000248487220 */ /* 0x080fe20000410000 */
[----:B------:R-:W-:Y:S01]  /*9b20*/  FMUL.FTZ R73, R73, R2 ;  /* 0x0000000249497220 */ /* 0x000fe20000410000 */
[-C--:B------:R-:W-:Y:S01]  /*9b30*/  FMUL.FTZ R70, R70, R0.reuse ;  /* 0x0000000046467220 */ /* 0x080fe20000410000 */
[-C--:B------:R-:W-:Y:S01]  /*9b40*/  FMUL.FTZ R71, R71, R0.reuse ;  /* 0x0000000047477220 */ /* 0x080fe20000410000 */
[-C--:B------:R-:W-:Y:S01]  /*9b50*/  FMUL.FTZ R74, R74, R0.reuse ;  /* 0x000000004a4a7220 */ /* 0x080fe20000410000 */
[C---:B------:R-:W-:Y:S01]  /*9b60*/  HMMA.16816.F32.BF16 R172, R4.reuse, R8, R60 ;  /* 0x0000000804ac723c */ /* 0x040fe2000004183c */
[----:B------:R-:W2:Y:S01]  /*9b70*/  LDSM.16.MT88.4 R8, [R206+0x1a000] ;  /* 0x01a00000ce08783b */ /* 0x000ea20000004200 */
[----:B------:R-:W-:Y:S01]  /*9b80*/  FMUL.FTZ R75, R75, R0 ;  /* 0x000000004b4b7220 */ /* 0x000fe20000410000 */
[----:B------:R-:W-:Y:S01]  /*9b90*/  MOV R45, R169 ;  /* 0x000000a9002d7202 */ /* 0x000fe20000000f00 */
[----:B------:R-:W-:Y:S01]  /*9ba0*/  FMUL.FTZ R52, R52, R2 ;  /* 0x0000000234347220 */ /* 0x000fe20000410000 */
[----:B------:R-:W-:Y:S01]  /*9bb0*/  MOV R44, R168 ;  /* 0x000000a8002c7202 */ /* 0x000fe20000000f00 */
[----:B------:R-:W-:Y:S01]  /*9bc0*/  FMUL.FTZ R53, R53, R2 ;  /* 0x0000000235357220 */ /* 0x000fe20000410000 */
[-C--:B------:R-:W-:Y:S01]  /*9bd0*/  FMUL.FTZ R54, R54, R0.reuse ;  /* 0x0000000036367220 */ /* 0x080fe20000410000 */
[----:B------:R-:W-:Y:S01]  /*9be0*/  FMUL.FTZ R55, R55, R0 ;  /* 0x0000000037377220 */ /* 0x000fe20000410000 */
[-C--:B------:R-:W-:Y:S01]  /*9bf0*/  FMUL.FTZ R56, R56, R2.reuse ;  /* 0x0000000238387220 */ /* 0x080fe20000410000 */
[----:B------:R-:W-:Y:S01]  /*9c00*/  FMUL.FTZ R57, R57, R2 ;  /* 0x0000000239397220 */ /* 0x000fe20000410000 */
[-C--:B------:R-:W-:Y:S01]  /*9c10*/  FMUL.FTZ R58, R58, R0.reuse ;  /* 0x000000003a3a7220 */ /* 0x080fe20000410000 */
[----:B------:R-:W-:Y:S01]  /*9c20*/  FMUL.FTZ R59, R59, R0 ;  /* 0x000000003b3b7220 */ /* 0x000fe20000410000 */
[C---:B-1----:R-:W-:Y:S01]  /*9c30*/  HMMA.16816.F32.BF16 R64, R4.reuse, R16, R76 ;  /* 0x000000100440723c */ /* 0x042fe2000004184c */
[-C--:B------:R-:W-:Y:S01]  /*9c40*/  FMUL.FTZ R84, R84, R2.reuse ;  /* 0x0000000254547220 */ /* 0x080fe20000410000 */
[-C--:B------:R-:W-:Y:S01]  /*9c50*/  FMUL.FTZ R85, R85, R2.reuse ;  /* 0x0000000255557220 */ /* 0x080fe20000410000 */
[-C--:B------:R-:W-:Y:S01]  /*9c60*/  FMUL.FTZ R88, R88, R2.reuse ;  /* 0x0000000258587220 */ /* 0x080fe20000410000 */
[----:B------:R-:W-:Y:S01]  /*9c70*/  FMUL.FTZ R89, R89, R2 ;  /* 0x0000000259597220 */ /* 0x000fe20000410000 */
[-C--:B------:R-:W-:Y:S01]  /*9c80*/  FMUL.FTZ R86, R86, R0.reuse ;  /* 0x0000000056567220 */ /* 0x080fe20000410000 */
[C---:B------:R-:W-:Y:S01]  /*9c90*/  HMMA.16816.F32.BF16 R152, R4.reuse, R18, R80 ;  /* 0x000000120498723c */ /* 0x040fe20000041850 */
[----:B------:R-:W1:Y:S01]  /*9ca0*/  LDSM.16.MT88.4 R16, [R205+0x1c000] ;  /* 0x01c00000cd10783b */ /* 0x000e620000004200 */
[-C--:B------:R-:W-:Y:S01]  /*9cb0*/  FMUL.FTZ R87, R87, R0.reuse ;  /* 0x0000000057577220 */ /* 0x080fe20000410000 */
[-C--:B------:R-:W-:Y:S01]  /*9cc0*/  FMUL.FTZ R90, R90, R0.reuse ;  /* 0x000000005a5a7220 */ /* 0x080fe20000410000 */
[----:B------:R-:W-:Y:S01]  /*9cd0*/  FMUL.FTZ R91, R91, R0 ;  /* 0x000000005b5b7220 */ /* 0x000fe20000410000 */
[-C--:B------:R-:W-:Y:S01]  /*9ce0*/  FMUL.FTZ R100, R100, R2.reuse ;  /* 0x0000000264647220 */ /* 0x080fe20000410000 */
[C---:B---3--:R-:W-:Y:S01]  /*9cf0*/  HMMA.16816.F32.BF16 R168, R4.reuse, R20, R68 ;  /* 0x0000001404a8723c */ /* 0x048fe20000041844 */
[-C--:B------:R-:W-:Y:S01]  /*9d00*/  FMUL.FTZ R101, R101, R2.reuse ;  /* 0x0000000265657220 */ /* 0x080fe20000410000 */
        /* <DEDUP_REMOVED lines=10> */
[C---:B----4-:R-:W-:Y:S01]  /*9db0*/  HMMA.16816.F32.BF16 R196, R4.reuse, R24, R52 ;  /* 0x0000001804c4723c */ /* 0x050fe20000041834 */
[-C--:B------:R-:W-:Y:S01]  /*9dc0*/  FMUL.FTZ R96, R96, R2.reuse ;  /* 0x0000000260607220 */ /* 0x080fe20000410000 */
[----:B------:R-:W-:Y:S01]  /*9dd0*/  FMUL.FTZ R97, R97, R2 ;  /* 0x0000000261617220 */ /* 0x000fe20000410000 */
[-C--:B------:R-:W-:Y:S01]  /*9de0*/  FMUL.FTZ R94, R94, R0.reuse ;  /* 0x000000005e5e7220 */ /* 0x080fe20000410000 */
[-C--:B------:R-:W-:Y:S01]  /*9df0*/  FMUL.FTZ R95, R95, R0.reuse ;  /* 0x000000005f5f7220 */ /* 0x080fe20000410000 */
[----:B------:R-:W-:Y:S01]  /*9e00*/  FMUL.FTZ R98, R98, R0 ;  /* 0x0000000062627220 */ /* 0x000fe20000410000 */
[C---:B--2---:R-:W-:Y:S01]  /*9e10*/  HMMA.16816.F32.BF16 R88, R4.reuse, R10, R88 ;  /* 0x0000000a0458723c */ /* 0x044fe20000041858 */
[----:B------:R-:W-:Y:S01]  /*9e20*/  MOV R52, R192 ;  /* 0x000000c000347202 */ /* 0x000fe20000000f00 */
[----:B------:R-:W-:Y:S01]  /*9e30*/  FMUL.FTZ R99, R99, R0 ;  /* 0x0000000063637220 */ /* 0x000fe20000410000 */
[----:B------:R-:W-:Y:S01]  /*9e40*/  MOV R25, R193 ;  /* 0x000000c100197202 */ /* 0x000fe20000000f00 */
[----:B------:R-:W-:Y:S01]  /*9e50*/  FMUL.FTZ R108, R108, R2 ;  /* 0x000000026c6c7220 */ /* 0x000fe20000410000 */
[----:B------:R-:W-:Y:S01]  /*9e60*/  MOV R24, R194 ;  /* 0x000000c200187202 */ /* 0x000fe20000000f00 */
[----:B------:R-:W-:Y:S01]  /*9e70*/  FMUL.FTZ R109, R109, R2 ;  /* 0x000000026d6d7220 */ /* 0x000fe20000410000 */
[C---:B------:R-:W-:Y:S01]  /*9e80*/  HMMA.16816.F32.BF16 R192, R4.reuse, R26, R56 ;  /* 0x0000001a04c0723c */ /* 0x040fe20000041838 */
[----:B------:R-:W-:Y:S01]  /*9e90*/  MOV R55, R35 ;  /* 0x0000002300377202 */ /* 0x000fe20000000f00 */
[----:B------:R-:W-:Y:S01]  /*9ea0*/  FMUL.FTZ R110, R110, R0 ;  /* 0x000000006e6e7220 */ /* 0x000fe20000410000 */
[----:B------:R-:W-:Y:S01]  /*9eb0*/  MOV R54, R34 ;  /* 0x0000002200367202 */ /* 0x000fe20000000f00 */
[----:B------:R-:W-:Y:S01]  /*9ec0*/  FMUL.FTZ R111, R111, R0 ;  /* 0x000000006f6f7220 */ /* 0x000fe20000410000 */
[----:B------:R-:W-:Y:S01]  /*9ed0*/  MOV R53, R33 ;  /* 0x0000002100357202 */ /* 0x000fe20000000f00 */
[C---:B------:R-:W-:Y:S01]  /*9ee0*/  HMMA.16816.F32.BF16 R56, R4.reuse, R8, R84 ;  /* 0x000000080438723c */ /* 0x040fe20000041854 */
[----:B------:R-:W2:Y:S01]  /*9ef0*/  LDSM.16.MT88.4 R8, [R207+0x1c000] ;  /* 0x01c00000cf08783b */ /* 0x000ea20000004200 */
[----:B------:R-:W-:Y:S01]  /*9f00*/  MOV R26, R32 ;  /* 0x00000020001a7202 */ /* 0x000fe20000000f00 */
[-C--:B------:R-:W-:Y:S01]  /*9f10*/  FMUL.FTZ R124, R124, R2.reuse ;  /* 0x000000027c7c7220 */ /* 0x080fe20000410000 */
[----:B------:R-:W-:Y:S01]  /*9f20*/  MOV R27, R39 ;  /* 0x00000027001b7202 */ /* 0x000fe20000000f00 */
[----:B------:R-:W-:Y:S01]  /*9f30*/  FMUL.FTZ R125, R125, R2 ;  /* 0x000000027d7d7220 */ /* 0x000fe20000410000 */
[C---:B-1----:R-:W-:Y:S01]  /*9f40*/  HMMA.16816.F32.BF16 R48, R4.reuse, R16, R100 ;  /* 0x000000100430723c */ /* 0x042fe20000041864 */
[-C--:B------:R-:W-:Y:S01]  /*9f50*/  FMUL.FTZ R126, R126, R0.reuse ;  /* 0x000000007e7e7220 */ /* 0x080fe20000410000 */
[----:B------:R-:W-:Y:S01]  /*9f60*/  FMUL.FTZ R127, R127, R0 ;  /* 0x000000007f7f7220 */ /* 0x000fe20000410000 */
[-C--:B------:R-:W-:Y:S01]  /*9f70*/  FMUL.FTZ R128, R128, R2.reuse ;  /* 0x0000000280807220 */ /* 0x080fe20000410000 */
[----:B------:R-:W-:Y:S01]  /*9f80*/  FMUL.FTZ R129, R129, R2 ;  /* 0x0000000281817220 */ /* 0x000fe20000410000 */
[-C--:B------:R-:W-:Y:S01]  /*9f90*/  FMUL.FTZ R130, R130, R0.reuse ;  /* 0x0000000082827220 */ /* 0x080fe20000410000 */
[C---:B------:R-:W-:Y:S01]  /*9fa0*/  HMMA.16816.F32.BF16 R40, R4.reuse, R18, R104 ;  /* 0x000000120428723c */ /* 0x040fe20000041868 */
[----:B------:R-:W1:Y:S01]  /*9fb0*/  LDSM.16.MT88.4 R16, [R204+0x1e000] ;  /* 0x01e00000cc10783b */ /* 0x000e620000004200 */
[----:B------:R-:W-:Y:S01]  /*9fc0*/  FMUL.FTZ R131, R131, R0 ;  /* 0x0000000083837220 */ /* 0x000fe20000410000 */
[-C--:B------:R-:W-:Y:S01]  /*9fd0*/  FMUL.FTZ R116, R116, R2.reuse ;  /* 0x0000000274747220 */ /* 0x080fe20000410000 */
[----:B------:R-:W-:Y:S01]  /*9fe0*/  FMUL.FTZ R117, R117, R2 ;  /* 0x0000000275757220 */ /* 0x000fe20000410000 */
[----:B------:R-:W-:Y:S01]  /*9ff0*/  FMUL.FTZ R118, R118, R0 ;  /* 0x0000000076767220 */ /* 0x000fe20000410000 */
[C---:B---3--:R-:W-:Y:S01]  /*a000*/  HMMA.16816.F32.BF16 R32, R4.reuse, R20, R92 ;  /* 0x000000140420723c */ /* 0x048fe2000004185c */
[----:B------:R-:W-:Y:S01]  /*a010*/  MOV R104, R38 ;  /* 0x0000002600687202 */ /* 0x000fe20000000f00 */
        /* <DEDUP_REMOVED lines=21> */
[C---:B--2---:R-:W-:Y:S01]  /*a170*/  HMMA.16816.F32.BF16 R36, R4.reuse, R8, R108 ;  /* 0x000000080424723c */ /* 0x044fe2000004186c */
[-C--:B------:R-:W-:Y:S01]  /*a180*/  FMUL.FTZ R162, R162, R0.reuse ;  /* 0x00000000a2a27220 */ /* 0x080fe20000410000 */
[----:B------:R-:W-:Y:S01]  /*a190*/  FMUL.FTZ R163, R163, R0 ;  /* 0x00000000a3a37220 */ /* 0x000fe20000410000 */
[-C--:B------:R-:W-:Y:S01]  /*a1a0*/  FMUL.FTZ R144, R144, R2.reuse ;  /* 0x0000000290907220 */ /* 0x080fe20000410000 */
[----:B------:R-:W-:Y:S01]  /*a1b0*/  FMUL.FTZ R145, R145, R2 ;  /* 0x0000000291917220 */ /* 0x000fe20000410000 */
[-C--:B------:R-:W-:Y:S01]  /*a1c0*/  FMUL.FTZ R146, R146, R0.reuse ;  /* 0x0000000092927220 */ /* 0x080fe20000410000 */
[----:B------:R-:W-:Y:S01]  /*a1d0*/  FMUL.FTZ R147, R147, R0 ;  /* 0x0000000093937220 */ /* 0x000fe20000410000 */
[----:B------:R-:W-:Y:S01]  /*a1e0*/  MOV R110, R24 ;  /* 0x00000018006e7202 */ /* 0x000fe20000000f00 */
[--C-:B------:R-:W-:Y:S01]  /*a1f0*/  FFMA.FTZ R8, R189, UR15, -R14.reuse ;  /* 0x0000000fbd087c23 */ /* 0x100fe2000801080e */
[----:B------:R-:W-:Y:S01]  /*a200*/  MOV R109, R25 ;  /* 0x00000019006d7202 */ /* 0x000fe20000000f00 */
[--C-:B------:R-:W-:Y:S01]  /*a210*/  FFMA.FTZ R9, R185, UR15, -R14.reuse ;  /* 0x0000000fb9097c23 */ /* 0x100fe2000801080e */
[----:B------:R-:W-:Y:S01]  /*a220*/  MOV R24, R52 ;  /* 0x0000003400187202 */ /* 0x000fe20000000f00 */
[----:B------:R2:W-:Y:S01]  /*a230*/  MUFU.EX2 R80, R8 ;  /* 0x0000000800507308 */ /* 0x0005e20000000800 */
[----:B------:R-:W-:Y:S01]  /*a240*/  MOV R25, R53 ;  /* 0x0000003500197202 */ /* 0x000fe20000000f00 */
[C---:B-1----:R-:W-:Y:S01]  /*a250*/  HMMA.16816.F32.BF16 R124, R4.reuse, R16, R124 ;  /* 0x00000010047c723c */ /* 0x042fe2000004187c */
[----:B------:R-:W-:Y:S01]  /*a260*/  MOV R52, R54 ;  /* 0x0000003600347202 */ /* 0x000fe20000000f00 */
[----:B------:R-:W-:Y:S01]  /*a270*/  FMUL.FTZ R140, R140, R2 ;  /* 0x000000028c8c7220 */ /* 0x000fe20000410000 */
[----:B------:R-:W-:Y:S01]  /*a280*/  MOV R54, R44 ;  /* 0x0000002c00367202 */ /* 0x000fe20000000f00 */
[----:B------:R-:W-:Y:S01]  /*a290*/  FMUL.FTZ R141, R141, R2 ;  /* 0x000000028d8d7220 */ /* 0x000fe20000410000 */
[----:B------:R-:W-:Y:S01]  /*a2a0*/  MOV R53, R45 ;  /* 0x0000002d00357202 */ /* 0x000fe20000000f00 */
[C---:B------:R-:W-:Y:S01]  /*a2b0*/  HMMA.16816.F32.BF16 R128, R4.reuse, R18, R128 ;  /* 0x000000120480723c */ /* 0x040fe20000041880 */
[----:B------:R-:W-:Y:S01]  /*a2c0*/  MOV R44, R46 ;  /* 0x0000002e002c7202 */ /* 0x000fe20000000f00 */
[----:B------:R-:W1:Y:S01]  /*a2d0*/  LDSM.16.MT88.4 R16, [R206+0x1e000] ;  /* 0x01e00000ce10783b */ /* 0x000e620000004200 */
[----:B------:R-:W-:Y:S01]  /*a2e0*/  MOV R45, R47 ;  /* 0x0000002f002d7202 */ /* 0x000fe20000000f00 */
[----:B------:R-:W-:Y:S01]  /*a2f0*/  MUFU.EX2 R102, R9 ;  /* 0x0000000900667308 */ /* 0x000fe20000000800 */
[----:B------:R-:W-:Y:S01]  /*a300*/  MOV R46, R31 ;  /* 0x0000001f002e7202 */ /* 0x000fe20000000f00 */
[C---:B---3--:R-:W-:Y:S01]  /*a310*/  HMMA.16816.F32.BF16 R116, R4.reuse, R20, R116 ;  /* 0x000000140474723c */ /* 0x048fe20000041874 */
[----:B------:R-:W-:Y:S01]  /*a320*/  MOV R47, R30 ;  /* 0x0000001e002f7202 */ /* 0x000fe20000000f00 */
[----:B------:R-:W-:Y:S01]  /*a330*/  FMUL.FTZ R142, R142, R0 ;  /* 0x000000008e8e7220 */ /* 0x000fe20000410000 */
[----:B------:R-:W-:Y:S01]  /*a340*/  MOV R108, R29 ;  /* 0x0000001d006c7202 */ /* 0x000fe20000000f00 */
[----:B--2---:R-:W-:Y:S01]  /*a350*/  FFMA.FTZ R8, R184, UR15, -R14 ;  /* 0x0000000fb8087c23 */ /* 0x004fe2000801080e */
[----:B------:R-:W-:Y:S01]  /*a360*/  MOV R189, R28 ;  /* 0x0000001c00bd7202 */ /* 0x000fe20000000f00 */
[C---:B------:R-:W-:Y:S01]  /*a370*/  HMMA.16816.F32.BF16 R120, R4.reuse, R22, R120 ;  /* 0x000000160478723c */ /* 0x040fe20000041878 */
[----:B------:R-:W2:Y:S01]  /*a380*/  LDSM.16.MT88.4 R28, [R205+0x1e000] ;  /* 0x01e00000cd1c783b */ /* 0x000ea20000004200 */
[----:B------:R3:W-:Y:S01]  /*a390*/  MUFU.EX2 R100, R8 ;  /* 0x0000000800647308 */ /* 0x0007e20000000800 */
        /* <DEDUP_REMOVED lines=9> */
[----:B------:R-:W5:Y:S01]  /*a430*/  LDSM.16.MT88.4 R24, [R204+0x18800] ;  /* 0x01880000cc18783b */ /* 0x000f620000004200 */
[----:B------:R-:W-:Y:S01]  /*a440*/  FMUL.FTZ R167, R167, R0 ;  /* 0x00000000a7a77220 */ /* 0x000fe20000410000 */
[----:B------:R-:W-:Y:S01]  /*a450*/  HMMA.16816.F32.BF16 R112, R4, R10, R112 ;  /* 0x0000000a0470723c */ /* 0x000fe20000041870 */
[----:B------:R-:W-:-:S02]  /*a460*/  MOV R86, R52 ;  /* 0x0000003400567202 */ /* 0x000fc40000000f00 */
[----:B------:R-:W-:Y:S01]  /*a470*/  MOV R81, R53 ;  /* 0x0000003500517202 */ /* 0x000fe20000000f00 */
[----:B---3--:R-:W-:Y:S01]  /*a480*/  FFMA.FTZ R8, R176, UR15, -R14 ;  /* 0x0000000fb0087c23 */ /* 0x008fe2000801080e */
[----:B------:R-:W-:Y:S02]  /*a490*/  MOV R82, R54 ;  /* 0x0000003600527202 */ /* 0x000fe40000000f00 */
[----:B------:R-:W-:Y:S01]  /*a4a0*/  MOV R83, R55 ;  /* 0x0000003700537202 */ /* 0x000fe20000000f00 */
[----:B------:R3:W2:Y:S01]  /*a4b0*/  MUFU.EX2 R106, R8 ;  /* 0x00000008006a7308 */ /* 0x0006a20000000800 */
[C---:B-1----:R-:W-:Y:S06]  /*a4c0*/  HMMA.16816.F32.BF16 R160, R4.reuse, R16, R160 ;  /* 0x0000001004a0723c */ /* 0x042fec00000418a0 */
[----:B------:R-:W-:Y:S01]  /*a4d0*/  HMMA.16816.F32.BF16 R144, R4, R18, R144 ;  /* 0x000000120490723c */ /* 0x000fe20000041890 */
[----:B------:R-:W-:Y:S01]  /*a4e0*/  LDSM.16.MT88.4 R16, [R207+0x18800] ;  /* 0x01880000cf10783b */ /* 0x000fe20000004200 */
[----:B---3--:R-:W-:Y:S01]  /*a4f0*/  FFMA.FTZ R8, R191, UR15, -R3 ;  /* 0x0000000fbf087c23 */ /* 0x008fe20008010803 */
[----:B--2---:R-:W-:-:S03]  /*a500*/  F2FP.BF16.F32.PACK_AB R10, R106, R100 ;  /* 0x000000646a0a723e */ /* 0x004fc600000010ff */
[C---:B------:R-:W-:Y:S01]  /*a510*/  HMMA.16816.F32.BF16 R132, R4.reuse, R28, R132 ;  /* 0x0000001c0484723c */ /* 0x040fe20000041884 */
[----:B------:R1:W-:Y:S05]  /*a520*/  MUFU.EX2 R103, R8 ;  /* 0x0000000800677308 */ /* 0x0003ea0000000800 */
[C---:B------:R-:W-:Y:S01]  /*a530*/  HMMA.16816.F32.BF16 R136, R4.reuse, R30, R136 ;  /* 0x0000001e0488723c */ /* 0x040fe20000041888 */
[----:B------:R-:W2:Y:S05]  /*a540*/  LDSM.16.MT88.4 R28, [R205+0x18800] ;  /* 0x01880000cd1c783b */ /* 0x000eaa0000004200 */
[C---:B----4-:R-:W-:Y:S06]  /*a550*/  HMMA.16816.F32.BF16 R140, R4.reuse, R20, R140 ;  /* 0x00000014048c723c */ /* 0x050fec000004188c */
[----:B------:R-:W-:Y:S01]  /*a560*/  HMMA.16816.F32.BF16 R164, R4, R22, R164 ;  /* 0x0000001604a4723c */ /* 0x000fe200000418a4 */
[--C-:B-1----:R-:W-:Y:S01]  /*a570*/  FFMA.FTZ R8, R190, UR15, -R3.reuse ;  /* 0x0000000fbe087c23 */ /* 0x102fe20008010803 */
[----:B------:R-:W1:Y:S03]  /*a580*/  LDSM.16.MT88.4 R4, [R206+0x18800] ;  /* 0x01880000ce04783b */ /* 0x000e660000004200 */
[----:B------:R3:W4:Y:S01]  /*a590*/  MUFU.EX2 R101, R8 ;  /* 0x0000000800657308 */ /* 0x0007220000000800 */
[----:B------:R-:W1:Y:S01]  /*a5a0*/  LDSM.16.MT88.4 R20, [R204+0x1a800] ;  /* 0x01a80000cc14783b */ /* 0x000e620000004200 */
[----:B---3--:R-:W-:Y:S01]  /*a5b0*/  FFMA.FTZ R8, R177, UR15, -R3 ;  /* 0x0000000fb1087c23 */ /* 0x008fe20008010803 */
[----:B----4-:R-:W-:-:S05]  /*a5c0*/  F2FP.BF16.F32.PACK_AB R9, R101, R103 ;  /* 0x000000676509723e */ /* 0x010fca00000010ff */
[----:B------:R3:W-:Y:S02]  /*a5d0*/  MUFU.EX2 R107, R8 ;  /* 0x00000008006b7308 */ /* 0x0007e40000000800 */
[----:B---3--:R-:W-:-:S06]  /*a5e0*/  FFMA.FTZ R8, R178, UR15, -R3 ;  /* 0x0000000fb2087c23 */ /* 0x008fcc0008010803 */
[----:B------:R3:W4:Y:S02]  /*a5f0*/  MUFU.EX2 R105, R8 ;  /* 0x0000000800697308 */ /* 0x0007240000000800 */
[----:B---3--:R-:W-:Y:S02]  /*a600*/  F2FP.BF16.F32.PACK_AB R8, R102, R80 ;  /* 0x000000506608723e */ /* 0x008fe400000010ff */
[----:B----4-:R-:W-:-:S07]  /*a610*/  F2FP.BF16.F32.PACK_AB R11, R105, R107 ;  /* 0x0000006b690b723e */ /* 0x010fce00000010ff */
[C---:B-----5:R-:W-:Y:S06]  /*a620*/  HMMA.16816.F32.BF16 R156, R8.reuse, R24, R156 ;  /* 0x00000018089c723c */ /* 0x060fec000004189c */
[C---:B------:R-:W-:Y:S01]  /*a630*/  HMMA.16816.F32.BF16 R44, R8.reuse, R26, R44 ;  /* 0x0000001a082c723c */ /* 0x040fe2000004182c */
[----:B------:R-:W3:Y:S05]  /*a640*/  LDSM.16.MT88.4 R24, [R205+0x1a800] ;  /* 0x01a80000cd18783b */ /* 0x000eea0000004200 */
[C---:B--2---:R-:W-:Y:S06]  /*a650*/  HMMA.16816.F32.BF16 R52, R8.reuse, R28, R248 ;  /* 0x0000001c0834723c */ /* 0x044fec00000418f8 */
[----:B------:R-:W-:Y:S01]  /*a660*/  HMMA.16816.F32.BF16 R60, R8, R30, R240 ;  /* 0x0000001e083c723c */ /* 0x000fe200000418f0 */
[----:B------:R-:W2:Y:S01]  /*a670*/  LDSM.16.MT88.4 R28, [R207+0x1a800] ;  /* 0x01a80000cf1c783b */ /* 0x000ea20000004200 */
[----:B------:R-:W-:-:S02]  /*a680*/  MOV R249, R105 ;  /* 0x0000006900f97202 */ /* 0x000fc40000000f00 */
[----:B------:R-:W-:Y:S02]  /*a690*/  MOV R248, R106 ;  /* 0x0000006a00f87202 */ /* 0x000fe40000000f00 */
[C---:B------:R-:W-:Y:S01]  /*a6a0*/  HMMA.16816.F32.BF16 R68, R8.reuse, R16, R236 ;  /* 0x000000100844723c */ /* 0x040fe200000418ec */
[----:B------:R-:W-:Y:S02]  /*a6b0*/  MOV R243, R107 ;  /* 0x0000006b00f37202 */ /* 0x000fe40000000f00 */
[----:B------:R-:W-:Y:S02]  /*a6c0*/  MOV R242, R100 ;  /* 0x0000006400f27202 */ /* 0x000fe40000000f00 */
[----:B------:R-:W-:Y:S01]  /*a6d0*/  MOV R241, R101 ;  /* 0x0000006500f17202 */ /* 0x000fe20000000f00 */
[----:B------:R-:W-:Y:S01]  /*a6e0*/  HMMA.16816.F32.BF16 R76, R8, R18, R200 ;  /* 0x00000012084c723c */ /* 0x000fe200000418c8 */
[----:B------:R-:W4:Y:S01]  /*a6f0*/  LDSM.16.MT88.4 R16, [R206+0x1a800] ;  /* 0x01a80000ce10783b */ /* 0x000f220000004200 */
[----:B------:R-:W-:-:S02]  /*a700*/  MOV R240, R102 ;  /* 0x0000006600f07202 */ /* 0x000fc40000000f00 */
[----:B------:R-:W-:Y:S02]  /*a710*/  MOV R239, R103 ;  /* 0x0000006700ef7202 */ /* 0x000fe40000000f00 */
[C---:B-1----:R-:W-:Y:S01]  /*a720*/  HMMA.16816.F32.BF16 R92, R8.reuse, R6, R192 ;  /* 0x00000006085c723c */ /* 0x042fe200000418c0 */
[----:B------:R-:W-:Y:S02]  /*a730*/  MOV R202, R86 ;  /* 0x0000005600ca7202 */ /* 0x000fe40000000f00 */
[----:B------:R-:W-:Y:S02]  /*a740*/  MOV R201, R87 ;  /* 0x0000005700c97202 */ /* 0x000fe40000000f00 */
[----:B------:R-:W-:Y:S01]  /*a750*/  MOV R238, R80 ;  /* 0x0000005000ee7202 */ /* 0x000fe20000000f00 */
[----:B------:R-:W-:Y:S01]  /*a760*/  HMMA.16816.F32.BF16 R84, R8, R4, R196 ;  /* 0x000000040854723c */ /* 0x000fe200000418c4 */
[----:B------:R-:W-:Y:S01]  /*a770*/  MOV R195, R189 ;  /* 0x000000bd00c37202 */ /* 0x000fe20000000f00 */
[----:B------:R-:W1:Y:S01]  /*a780*/  LDSM.16.MT88.4 R4, [R204+0x1c800] ;  /* 0x01c80000cc04783b */ /* 0x000e620000004200 */
[----:B------:R-:W-:-:S02]  /*a790*/  MOV R189, R110 ;  /* 0x0000006e00bd7202 */ /* 0x000fc40000000f00 */
[----:B------:R-:W-:Y:S01]  /*a7a0*/  MOV R251, R81 ;  /* 0x0000005100fb7202 */ /* 0x000fe20000000f00 */
[C---:B------:R-:W-:Y:S01]  /*a7b0*/  HMMA.16816.F32.BF16 R100, R8.reuse, R20, R172 ;  /* 0x000000140864723c */ /* 0x040fe200000418ac */
[----:B------:R-:W-:Y:S02]  /*a7c0*/  MOV R196, R108 ;  /* 0x0000006c00c47202 */ /* 0x000fe40000000f00 */
[----:B------:R-:W-:Y:S02]  /*a7d0*/  MOV R197, R109 ;  /* 0x0000006d00c57202 */ /* 0x000fe40000000f00 */
[----:B------:R-:W-:Y:S01]  /*a7e0*/  MOV R198, R111 ;  /* 0x0000006f00c67202 */ /* 0x000fe20000000f00 */
[----:B---3--:R-:W-:Y:S01]  /*a7f0*/  HMMA.16816.F32.BF16 R72, R8, R26, R72 ;  /* 0x0000001a0848723c */ /* 0x008fe20000041848 */
[----:B------:R-:W-:Y:S02]  /*a800*/  MOV R199, R104 ;  /* 0x0000006800c77202 */ /* 0x000fe40000000f00 */
[----:B------:R-:W-:-:S02]  /*a810*/  MOV R250, R82 ;  /* 0x0000005200fa7202 */ /* 0x000fc40000000f00 */
[----:B------:R-:W-:Y:S01]  /*a820*/  MOV R237, R83 ;  /* 0x0000005300ed7202 */ /* 0x000fe20000000f00 */
[C---:B------:R-:W-:Y:S01]  /*a830*/  HMMA.16816.F32.BF16 R104, R8.reuse, R22, R180 ;  /* 0x000000160868723c */ /* 0x040fe200000418b4 */
[----:B------:R-:W3:Y:S01]  /*a840*/  LDSM.16.MT88.4 R20, [R205+0x1c800] ;  /* 0x01c80000cd14783b */ /* 0x000ee20000004200 */
[----:B------:R-:W-:Y:S02]  /*a850*/  MOV R192, R150 ;  /* 0x0000009600c07202 */ /* 0x000fe40000000f00 */
[----:B------:R-:W-:Y:S02]  /*a860*/  MOV R193, R184 ;  /* 0x000000b800c17202 */ /* 0x000fe40000000f00 */
[----:B------:R-:W-:Y:S01]  /*a870*/  HMMA.16816.F32.BF16 R108, R8, R24, R168 ;  /* 0x00000018086c723c */ /* 0x000fe200000418a8 */
[----:B------:R-:W5:Y:S01]  /*a880*/  LDSM.16.MT88.4 R24, [R207+0x1c800] ;  /* 0x01c80000cf18783b */ /* 0x000f620000004200 */
[----:B------:R-:W-:Y:S02]  /*a890*/  MOV R194, R185 ;  /* 0x000000b900c27202 */ /* 0x000fe40000000f00 */
[----:B------:R-:W-:-:S02]  /*a8a0*/  MOV R200, R186 ;  /* 0x000000ba00c87202 */ /* 0x000fc40000000f00 */
[----:B--2---:R-:W-:Y:S01]  /*a8b0*/  HMMA.16816.F32.BF16 R80, R8, R28, R64 ;  /* 0x0000001c0850723c */ /* 0x004fe20000041840 */
[----:B------:R-:W-:-:S05]  /*a8c0*/  MOV R150, R187 ;  /* 0x000000bb00967202 */ /* 0x000fca0000000f00 */
[C---:B------:R-:W-:Y:S01]  /*a8d0*/  HMMA.16816.F32.BF16 R152, R8.reuse, R30, R152 ;  /* 0x0000001e0898723c */ /* 0x040fe20000041898 */
[----:B------:R-:W2:Y:S05]  /*a8e0*/  LDSM.16.MT88.4 R28, [R206+0x1c800] ;  /* 0x01c80000ce1c783b */ /* 0x000eaa0000004200 */
[C---:B----4-:R-:W-:Y:S06]  /*a8f0*/  HMMA.16816.F32.BF16 R184, R8.reuse, R16, R56 ;  /* 0x0000001008b8723c */ /* 0x050fec0000041838 */
[----:B-1----:R-:W-:Y:S01]  /*a900*/  HMMA.16816.F32.BF16 R180, R8, R6, R96 ;  /* 0x0000000608b4723c */ /* 0x002fe20000041860 */
[----:B------:R-:W-:-:S02]  /*a910*/  MOV R59, R179 ;  /* 0x000000b3003b7202 */ /* 0x000fc40000000f00 */
[----:B------:R-:W-:Y:S02]  /*a920*/  MOV R57, R189 ;  /* 0x000000bd00397202 */ /* 0x000fe40000000f00 */
[----:B------:R-:W-:Y:S01]  /*a930*/  MOV R58, R188 ;  /* 0x000000bc003a7202 */ /* 0x000fe20000000f00 */
[C---:B------:R-:W-:Y:S01]  /*a940*/  HMMA.16816.F32.BF16 R176, R8.reuse, R4, R32 ;  /* 0x0000000408b0723c */ /* 0x040fe20000041820 */
[----:B------:R-:W1:Y:S01]  /*a950*/  LDSM.16.MT88.4 R32, [R204+0x1e800] ;  /* 0x01e80000cc20783b */ /* 0x000e620000004200 */
[----:B------:R-:W-:Y:S02]  /*a960*/  MOV R7, R59 ;  /* 0x0000003b00077202 */ /* 0x000fe40000000f00 */
[----:B------:R-:W-:Y:S02]  /*a970*/  MOV R6, R202 ;  /* 0x000000ca00067202 */ /* 0x000fe40000000f00 */
[----:B------:R-:W-:Y:S01]  /*a980*/  HMMA.16816.F32.BF16 R188, R8, R18, R88 ;  /* 0x0000001208bc723c */ /* 0x000fe20000041858 */
[----:B------:R-:W-:Y:S01]  /*a990*/  FFMA.FTZ R4, R244, UR15, -R14 ;  /* 0x0000000ff4047c23 */ /* 0x000fe2000801080e */
[----:B------:R-:W4:Y:S01]  /*a9a0*/  LDSM.16.MT88.4 R16, [R207+0x1e800] ;  /* 0x01e80000cf10783b */ /* 0x000f220000004200 */
[----:B------:R-:W-:-:S02]  /*a9b0*/  MOV R5, R58 ;  /* 0x0000003a00057202 */ /* 0x000fc40000000f00 */
[----:B------:R2:W-:Y:S01]  /*a9c0*/  MUFU.EX2 R236, R4 ;  /* 0x0000000400ec7308 */ /* 0x0005e20000000800 */
[----:B---3--:R-:W-:Y:S01]  /*a9d0*/  HMMA.16816.F32.BF16 R172, R8, R20, R48 ;  /* 0x0000001408ac723c */ /* 0x008fe20000041830 */
[----:B------:R-:W-:Y:S02]  /*a9e0*/  MOV R244, R192 ;  /* 0x000000c000f47202 */ /* 0x000fe40000000f00 */
[----:B------:R-:W-:-:S03]  /*a9f0*/  MOV R192, R201 ;  /* 0x000000c900c07202 */ /* 0x000fc60000000f00 */
[C---:B------:R-:W-:Y:S01]  /*aa00*/  HMMA.16816.F32.BF16 R168, R8.reuse, R22, R40 ;  /* 0x0000001608a8723c */ /* 0x040fe20000041828 */
[----:B------:R-:W3:Y:S05]  /*aa10*/  LDSM.16.MT88.4 R20, [R205+0x1e800] ;  /* 0x01e80000cd14783b */ /* 0x000eea0000004200 */
[----:B-----5:R-:W-:Y:S01]  /*aa20*/  HMMA.16816.F32.BF16 R96, R8, R24, R36 ;  /* 0x000000180860723c */ /* 0x020fe20000041824 */
[----:B------:R-:W-:Y:S01]  /*aa30*/  LDSM.16.MT88.4 R36, [R207+0x1b000] ;  /* 0x01b00000cf24783b */ /* 0x000fe20000004200 */
[----:B--2---:R-:W-:-:S04]  /*aa40*/  FFMA.FTZ R4, R233, UR15, -R14 ;  /* 0x0000000fe9047c23 */ /* 0x004fc8000801080e */
[C---:B------:R-:W-:Y:S01]  /*aa50*/  HMMA.16816.F32.BF16 R88, R8.reuse, R26, R112 ;  /* 0x0000001a0858723c */ /* 0x040fe20000041870 */
[----:B------:R-:W2:Y:S01]  /*aa60*/  LDSM.16.MT88.4 R24, [R206+0x1e800] ;  /* 0x01e80000ce18783b */ /* 0x000ea20000004200 */
[----:B------:R5:W-:Y:S04]  /*aa70*/  MUFU.EX2 R233, R4 ;  /* 0x0000000400e97308 */ /* 0x000be80000000800 */
[C---:B------:R-:W-:Y:S06]  /*aa80*/  HMMA.16816.F32.BF16 R64, R8.reuse, R28, R116 ;  /* 0x0000001c0840723c */ /* 0x040fec0000041874 */
[C---:B-1----:R-:W-:Y:S06]  /*aa90*/  HMMA.16816.F32.BF16 R48, R8.reuse, R32, R124 ;  /* 0x000000200830723c */ /* 0x042fec000004187c */
[C---:B------:R-:W-:Y:S01]  /*aaa0*/  HMMA.16816.F32.BF16 R40, R8.reuse, R34, R128 ;  /* 0x000000220828723c */ /* 0x040fe20000041880 */
[--C-:B-----5:R-:W-:Y:S01]  /*aab0*/  FFMA.FTZ R4, R231, UR15, -R14.reuse ;  /* 0x0000000fe7047c23 */ /* 0x120fe2000801080e */
[----:B------:R-:W-:Y:S03]  /*aac0*/  LDSM.16.MT88.4 R32, [R205+0x19000] ;  /* 0x01900000cd20783b */ /* 0x000fe60000004200 */
[----:B------:R1:W-:Y:S01]  /*aad0*/  MUFU.EX2 R231, R4 ;  /* 0x0000000400e77308 */ /* 0x0003e20000000800 */
[C---:B----4-:R-:W-:Y:S06]  /*aae0*/  HMMA.16816.F32.BF16 R140, R8.reuse, R16, R140 ;  /* 0x00000010088c723c */ /* 0x050fec000004188c */
[C---:B---3--:R-:W-:Y:S06]  /*aaf0*/  HMMA.16816.F32.BF16 R132, R8.reuse, R20, R132 ;  /* 0x000000140884723c */ /* 0x048fec0000041884 */
[----:B------:R-:W-:Y:S01]  /*ab00*/  HMMA.16816.F32.BF16 R136, R8, R22, R136 ;  /* 0x000000160888723c */ /* 0x000fe20000041888 */
[----:B------:R-:W-:Y:S01]  /*ab10*/  LDSM.16.MT88.4 R20, [R207+0x19000] ;  /* 0x01900000cf14783b */ /* 0x000fe20000004200 */
[----:B-1----:R-:W-:Y:S01]  /*ab20*/  FFMA.FTZ R4, R232, UR15, -R14 ;  /* 0x0000000fe8047c23 */ /* 0x002fe2000801080e */
[----:B------:R-:W-:-:S03]  /*ab30*/  MOV R232, R7 ;  /* 0x0000000700e87202 */ /* 0x000fc60000000f00 */
[C---:B------:R-:W-:Y:S01]  /*ab40*/  HMMA.16816.F32.BF16 R164, R8.reuse, R18, R164 ;  /* 0x0000001208a4723c */ /* 0x040fe200000418a4 */
[----:B------:R-:W-:Y:S01]  /*ab50*/  LDSM.16.MT88.4 R16, [R206+0x19000] ;  /* 0x01900000ce10783b */ /* 0x000fe20000004200 */
[----:B------:R1:W-:Y:S04]  /*ab60*/  MUFU.EX2 R203, R4 ;  /* 0x0000000400cb7308 */ /* 0x0003e80000000800 */
[C---:B--2---:R-:W-:Y:S06]  /*ab70*/  HMMA.16816.F32.BF16 R160, R8.reuse, R24, R160 ;  /* 0x0000001808a0723c */ /* 0x044fec00000418a0 */
[----:B------:R-:W-:Y:S01]  /*ab80*/  HMMA.16816.F32.BF16 R144, R8, R26, R144 ;  /* 0x0000001a0890723c */ /* 0x000fe20000041890 */
[----:B------:R-:W-:Y:S01]  /*ab90*/  LDSM.16.MT88.4 R24, [R204+0x1d000] ;  /* 0x01d00000cc18783b */ /* 0x000fe20000004200 */
[----:B-1----:R-:W-:-:S04]  /*aba0*/  FFMA.FTZ R4, R57, UR15, -R3 ;  /* 0x0000000f39047c23 */ /* 0x002fc80008010803 */
[----:B------:R-:W-:Y:S01]  /*abb0*/  HMMA.16816.F32.BF16 R56, R8, R30, R120 ;  /* 0x0000001e0838723c */ /* 0x000fe20000041878 */
[----:B------:R-:W1:Y:S01]  /*abc0*/  LDSM.16.MT88.4 R28, [R204+0x19000] ;  /* 0x01900000cc1c783b */ /* 0x000e620000004200 */
[----:B------:R2:W-:Y:S03]  /*abd0*/  MUFU.EX2 R202, R4 ;  /* 0x0000000400ca7308 */ /* 0x0005e60000000800 */
[----:B------:R-:W3:Y:S02]  /*abe0*/  LDSM.16.MT88.4 R8, [R204+0x1b000] ;  /* 0x01b00000cc08783b */ /* 0x000ee40000004200 */
[----:B------:R-:W-:Y:S02]  /*abf0*/  MOV R122, R150 ;  /* 0x00000096007a7202 */ /* 0x000fe40000000f00 */
[----:B------:R-:W-:Y:S01]  /*ac00*/  MOV R123, R5 ;  /* 0x00000005007b7202 */ /* 0x000fe20000000f00 */
[----:B--2---:R-:W-:Y:S01]  /*ac10*/  FFMA.FTZ R4, R245, UR15, -R3 ;  /* 0x0000000ff5047c23 */ /* 0x004fe20008010803 */
[----:B------:R-:W-:-:S03]  /*ac20*/  MOV R245, R232 ;  /* 0x000000e800f57202 */ /* 0x000fc60000000f00 */
[----:B------:R2:W4:Y:S02]  /*ac30*/  MUFU.EX2 R201, R4 ;  /* 0x0000000400c97308 */ /* 0x0005240000000800 */
[----:B--2---:R-:W-:Y:S01]  /*ac40*/  FFMA.FTZ R4, R200, UR15, -R3 ;  /* 0x0000000fc8047c23 */ /* 0x004fe20008010803 */
[----:B----4-:R-:W-:-:S05]  /*ac50*/  F2FP.BF16.F32.PACK_AB R5, R201, R202 ;  /* 0x000000cac905723e */ /* 0x010fca00000010ff */
[----:B------:R2:W-:Y:S02]  /*ac60*/  MUFU.EX2 R200, R4 ;  /* 0x0000000400c87308 */ /* 0x0005e40000000800 */
[----:B--2---:R-:W-:Y:S01]  /*ac70*/  FFMA.FTZ R4, R244, UR15, -R3 ;  /* 0x0000000ff4047c23 */ /* 0x004fe20008010803 */
[----:B------:R-:W-:Y:S02]  /*ac80*/  MOV R244, R6 ;  /* 0x0000000600f47202 */ /* 0x000fe40000000f00 */
[----:B------:R-:W-:-:S03]  /*ac90*/  F2FP.BF16.F32.PACK_AB R6, R203, R231 ;  /* 0x000000e7cb06723e */ /* 0x000fc600000010ff */
[----:B------:R2:W4:Y:S01]  /*aca0*/  MUFU.EX2 R150, R4 ;  /* 0x0000000400967308 */ /* 0x0005220000000800 */
[----:B------:R-:W-:Y:S02]  /*acb0*/  MOV R232, R244 ;  /* 0x000000f400e87202 */ /* 0x000fe40000000f00 */
[----:B------:R-:W-:Y:S02]  /*acc0*/  MOV R244, R192 ;  /* 0x000000c000f47202 */ /* 0x000fe40000000f00 */
[----:B--2---:R-:W-:Y:S02]  /*acd0*/  F2FP.BF16.F32.PACK_AB R4, R233, R236 ;  /* 0x000000ece904723e */ /* 0x004fe400000010ff */
[----:B----4-:R-:W-:-:S07]  /*ace0*/  F2FP.BF16.F32.PACK_AB R7, R150, R200 ;  /* 0x000000c89607723e */ /* 0x010fce00000010ff */
[C---:B-1----:R-:W-:Y:S06]  /*acf0*/  HMMA.16816.F32.BF16 R156, R4.reuse, R28, R156 ;  /* 0x0000001c049c723c */ /* 0x042fec000004189c */
[C---:B------:R-:W-:Y:S01]  /*ad00*/  HMMA.16816.F32.BF16 R44, R4.reuse, R30, R44 ;  /* 0x0000001e042c723c */ /* 0x040fe2000004182c */
[----:B------:R-:W1:Y:S05]  /*ad10*/  LDSM.16.MT88.4 R28, [R205+0x1b000] ;  /* 0x01b00000cd1c783b */ /* 0x000e6a0000004200 */
[C---:B------:R-:W-:Y:S06]  /*ad20*/  HMMA.16816.F32.BF16 R52, R4.reuse, R32, R52 ;  /* 0x000000200434723c */ /* 0x040fec0000041834 */
[C---:B------:R-:W-:Y:S01]  /*ad30*/  HMMA.16816.F32.BF16 R60, R4.reuse, R34, R60 ;  /* 0x00000022043c723c */ /* 0x040fe2000004183c */
[----:B------:R-:W2:Y:S05]  /*ad40*/  LDSM.16.MT88.4 R32, [R206+0x1b000] ;  /* 0x01b00000ce20783b */ /* 0x000eaa0000004200 */
[C---:B---3--:R-:W-:Y:S06]  /*ad50*/  HMMA.16816.F32.BF16 R100, R4.reuse, R8, R100 ;  /* 0x000000080464723c */ /* 0x048fec0000041864 */
[C---:B------:R-:W-:Y:S01]  /*ad60*/  HMMA.16816.F32.BF16 R104, R4.reuse, R10, R104 ;  /* 0x0000000a0468723c */ /* 0x040fe20000041868 */
[----:B------:R-:W3:Y:S05]  /*ad70*/  LDSM.16.MT88.4 R8, [R207+0x1d000] ;  /* 0x01d00000cf08783b */ /* 0x000eea0000004200 */
[C---:B------:R-:W-:Y:S06]  /*ad80*/  HMMA.16816.F32.BF16 R84, R4.reuse, R16, R84 ;  /* 0x000000100454723c */ /* 0x040fec0000041854 */
[C---:B------:R-:W-:Y:S01]  /*ad90*/  HMMA.16816.F32.BF16 R92, R4.reuse, R18, R92 ;  /* 0x00000012045c723c */ /* 0x040fe2000004185c */
[----:B------:R-:W4:Y:S05]  /*ada0*/  LDSM.16.MT88.4 R16, [R205+0x1d000] ;  /* 0x01d00000cd10783b */ /* 0x000f2a0000004200 */
[C---:B-1----:R-:W-:Y:S06]  /*adb0*/  HMMA.16816.F32.BF16 R108, R4.reuse, R28, R108 ;  /* 0x0000001c046c723c */ /* 0x042fec000004186c */
[C---:B------:R-:W-:Y:S01]  /*adc0*/  HMMA.16816.F32.BF16 R112, R4.reuse, R30, R72 ;  /* 0x0000001e0470723c */ /* 0x040fe20000041848 */
[----:B------:R-:W1:Y:S05]  /*add0*/  LDSM.16.MT88.4 R28, [R204+0x1f000] ;  /* 0x01f00000cc1c783b */ /* 0x000e6a0000004200 */
[----:B------:R-:W-:Y:S01]  /*ade0*/  HMMA.16816.F32.BF16 R68, R4, R20, R68 ;  /* 0x000000140444723c */ /* 0x000fe20000041844 */
[----:B------:R-:W-:-:S02]  /*adf0*/  MOV R72, R199 ;  /* 0x000000c700487202 */ /* 0x000fc40000000f00 */
[----:B------:R-:W-:Y:S02]  /*ae00*/  MOV R74, R196 ;  /* 0x000000c4004a7202 */ /* 0x000fe40000000f00 */
[----:B------:R-:W-:Y:S01]  /*ae10*/  MOV R73, R198 ;  /* 0x000000c600497202 */ /* 0x000fe20000000f00 */
[----:B------:R-:W-:Y:S01]  /*ae20*/  HMMA.16816.F32.BF16 R76, R4, R22, R76 ;  /* 0x00000016044c723c */ /* 0x000fe2000004184c */
[----:B------:R-:W5:Y:S01]  /*ae30*/  LDSM.16.MT88.4 R20, [R206+0x1d000] ;  /* 0x01d00000ce14783b */ /* 0x000f620000004200 */
[----:B------:R-:W-:-:S04]  /*ae40*/  MOV R75, R195 ;  /* 0x000000c3004b7202 */ /* 0x000fc80000000f00 */
[C---:B------:R-:W-:Y:S06]  /*ae50*/  HMMA.16816.F32.BF16 R116, R4.reuse, R36, R80 ;  /* 0x000000240474723c */ /* 0x040fec0000041850 */
[C---:B--2---:R-:W-:Y:S01]  /*ae60*/  HMMA.16816.F32.BF16 R124, R4.reuse, R32, R184 ;  /* 0x00000020047c723c */ /* 0x044fe200000418b8 */
[----:B------:R-:W-:Y:S02]  /*ae70*/  MOV R37, R193 ;  /* 0x000000c100257202 */ /* 0x000fe40000000f00 */
[----:B------:R-:W-:Y:S02]  /*ae80*/  MOV R82, R194 ;  /* 0x000000c200527202 */ /* 0x000fe40000000f00 */
[----:B------:R-:W-:Y:S01]  /*ae90*/  MOV R83, R197 ;  /* 0x000000c500537202 */ /* 0x000fe20000000f00 */
[----:B------:R-:W-:Y:S01]  /*aea0*/  HMMA.16816.F32.BF16 R128, R4, R34, R188 ;  /* 0x000000220480723c */ /* 0x000fe200000418bc */
[----:B------:R-:W2:Y:S01]  /*aeb0*/  LDSM.16.MT88.4 R32, [R205+0x1f000] ;  /* 0x01f00000cd20783b */ /* 0x000ea20000004200 */
[----:B------:R-:W-:-:S02]  /*aec0*/  MOV R80, R123 ;  /* 0x0000007b00507202 */ /* 0x000fc40000000f00 */
[----:B------:R-:W-:Y:S02]  /*aed0*/  MOV R81, R122 ;  /* 0x0000007a00517202 */ /* 0x000fe40000000f00 */
[C---:B---3--:R-:W-:Y:S01]  /*aee0*/  HMMA.16816.F32.BF16 R184, R4.reuse, R8, R96 ;  /* 0x0000000804b8723c */ /* 0x048fe20000041860 */
[----:B------:R-:W-:Y:S05]  /*aef0*/  LDSM.16.MT88.4 R96, [R204+0x1d800] ;  /* 0x01d80000cc60783b */ /* 0x000fea0000004200 */
[----:B----4-:R-:W-:Y:S01]  /*af00*/  HMMA.16816.F32.BF16 R188, R4, R16, R172 ;  /* 0x0000001004bc723c */ /* 0x010fe200000418ac */
[----:B------:R-:W-:Y:S01]  /*af10*/  FFMA.FTZ R8, R37, UR15, -R14 ;  /* 0x0000000f25087c23 */ /* 0x000fe2000801080e */
[----:B------:R-:W-:-:S02]  /*af20*/  MOV R37, R82 ;  /* 0x0000005200257202 */ /* 0x000fc40000000f00 */
[----:B------:R-:W-:Y:S02]  /*af30*/  MOV R82, R83 ;  /* 0x0000005300527202 */ /* 0x000fe40000000f00 */
[----:B------:R-:W-:Y:S01]  /*af40*/  MOV R83, R72 ;  /* 0x0000004800537202 */ /* 0x000fe20000000f00 */
[C---:B------:R-:W-:Y:S01]  /*af50*/  HMMA.16816.F32.BF16 R196, R4.reuse, R18, R168 ;  /* 0x0000001204c4723c */ /* 0x040fe200000418a8 */
[----:B------:R-:W-:Y:S01]  /*af60*/  MOV R72, R149 ;  /* 0x0000009500487202 */ /* 0x000fe20000000f00 */
[----:B------:R-:W3:Y:S01]  /*af70*/  LDSM.16.MT88.4 R16, [R206+0x1f000] ;  /* 0x01f00000ce10783b */ /* 0x000ee20000004200 */
[----:B------:R4:W-:Y:S03]  /*af80*/  MUFU.EX2 R149, R8 ;  /* 0x0000000800957308 */ /* 0x0009e60000000800 */
[C---:B------:R-:W-:Y:S06]  /*af90*/  HMMA.16816.F32.BF16 R192, R4.reuse, R24, R176 ;  /* 0x0000001804c0723c */ /* 0x040fec00000418b0 */
[C---:B------:R-:W-:Y:S01]  /*afa0*/  HMMA.16816.F32.BF16 R176, R4.reuse, R10, R88 ;  /* 0x0000000a04b0723c */ /* 0x040fe20000041858 */
[----:B------:R-:W-:Y:S05]  /*afb0*/  LDSM.16.MT88.4 R88, [R206+0x1b800] ;  /* 0x01b80000ce58783b */ /* 0x000fea0000004200 */
[----:B-1----:R-:W-:Y:S01]  /*afc0*/  HMMA.16816.F32.BF16 R168, R4, R28, R48 ;  /* 0x0000001c04a8723c */ /* 0x002fe20000041830 */
[----:B------:R-:W-:Y:S01]  /*afd0*/  LDSM.16.MT88.4 R48, [R207+0x19800] ;  /* 0x01980000cf30783b */ /* 0x000fe20000004200 */
[----:B----4-:R-:W-:Y:S01]  /*afe0*/  FFMA.FTZ R8, R80, UR15, -R14 ;  /* 0x0000000f50087c23 */ /* 0x010fe2000801080e */
[----:B------:R-:W-:-:S02]  /*aff0*/  MOV R80, R81 ;  /* 0x0000005100507202 */ /* 0x000fc40000000f00 */
[----:B------:R-:W-:Y:S01]  /*b000*/  MOV R81, R148 ;  /* 0x0000009400517202 */ /* 0x000fe20000000f00 */
[C---:B-----5:R-:W-:Y:S01]  /*b010*/  HMMA.16816.F32.BF16 R172, R4.reuse, R20, R64 ;  /* 0x0000001404ac723c */ /* 0x060fe20000041840 */
[----:B------:R1:W4:Y:S01]  /*b020*/  MUFU.EX2 R148, R8 ;  /* 0x0000000800947308 */ /* 0x0003220000000800 */
[----:B------:R-:W-:Y:S04]  /*b030*/  LDSM.16.MT88.4 R64, [R204+0x1b800] ;  /* 0x01b80000cc40783b */ /* 0x000fe80000004200 */
[C---:B------:R-:W-:Y:S01]  /*b040*/  HMMA.16816.F32.BF16 R28, R4.reuse, R30, R40 ;  /* 0x0000001e041c723c */ /* 0x040fe20000041828 */
[----:B------:R-:W-:Y:S05]  /*b050*/  LDSM.16.MT88.4 R40, [R205+0x19800] ;  /* 0x01980000cd28783b */ /* 0x000fea0000004200 */
[----:B------:R-:W-:Y:S01]  /*b060*/  HMMA.16816.F32.BF16 R20, R4, R22, R56 ;  /* 0x000000160414723c */ /* 0x000fe20000041838 */
[----:B------:R-:W-:Y:S01]  /*b070*/  LDSM.16.MT88.4 R56, [R206+0x19800] ;  /* 0x01980000ce38783b */ /* 0x000fe20000004200 */
[----:B-1----:R-:W-:-:S04]  /*b080*/  FFMA.FTZ R8, R15, UR15, -R14 ;  /* 0x0000000f0f087c23 */ /* 0x002fc8000801080e */
[C---:B------:R-:W-:Y:S01]  /*b090*/  HMMA.16816.F32.BF16 R120, R4.reuse, R38, R152 ;  /* 0x000000260478723c */ /* 0x040fe20000041898 */
[----:B------:R-:W-:Y:S01]  /*b0a0*/  LDSM.16.MT88.4 R152, [R204+0x19800] ;  /* 0x01980000cc98783b */ /* 0x000fe20000004200 */
[----:B------:R1:W-:Y:S04]  /*b0b0*/  MUFU.EX2 R15, R8 ;  /* 0x00000008000f7308 */ /* 0x0003e80000000800 */
[C---:B--2---:R-:W-:Y:S06]  /*b0c0*/  HMMA.16816.F32.BF16 R132, R4.reuse, R32, R132 ;  /* 0x000000200484723c */ /* 0x044fec0000041884 */
[C---:B------:R-:W-:Y:S06]  /*b0d0*/  HMMA.16816.F32.BF16 R32, R4.reuse, R34, R136 ;  /* 0x000000220420723c */ /* 0x040fec0000041888 */
[C---:B------:R-:W-:Y:S01]  /*b0e0*/  HMMA.16816.F32.BF16 R180, R4.reuse, R26, R180 ;  /* 0x0000001a04b4723c */ /* 0x040fe200000418b4 */
[----:B------:R-:W-:Y:S01]  /*b0f0*/  MOV R139, R73 ;  /* 0x00000049008b7202 */ /* 0x000fe20000000f00 */
[----:B-1----:R-:W-:Y:S01]  /*b100*/  FFMA.FTZ R8, R37, UR15, -R14 ;  /* 0x0000000f25087c23 */ /* 0x002fe2000801080e */
[----:B------:R-:W-:Y:S01]  /*b110*/  MOV R14, R72 ;  /* 0x00000048000e7202 */ /* 0x000fe20000000f00 */
[----:B------:R-:W1:Y:S01]  /*b120*/  LDSM.16.MT88.4 R24, [R207+0x1f000] ;  /* 0x01f00000cf18783b */ /* 0x000e620000004200 */
[----:B------:R-:W-:Y:S01]  /*b130*/  MOV R138, R74 ;  /* 0x0000004a008a7202 */ /* 0x000fe20000000f00 */
[----:B------:R2:W5:Y:S01]  /*b140*/  MUFU.EX2 R11, R8 ;  /* 0x00000008000b7308 */ /* 0x0005620000000800 */
[----:B------:R-:W-:Y:S01]  /*b150*/  MOV R137, R75 ;  /* 0x0000004b00897202 */ /* 0x000fe20000000f00 */
[C---:B---3--:R-:W-:Y:S01]  /*b160*/  HMMA.16816.F32.BF16 R160, R4.reuse, R16, R160 ;  /* 0x0000001004a0723c */ /* 0x048fe200000418a0 */
[----:B------:R-:W3:Y:S05]  /*b170*/  LDSM.16.MT88.4 R72, [R205+0x1b800] ;  /* 0x01b80000cd48783b */ /* 0x000eea0000004200 */
[----:B------:R-:W-:Y:S07]  /*b180*/  HMMA.16816.F32.BF16 R16, R4, R18, R144 ;  /* 0x000000120410723c */ /* 0x000fee0000041890 */
[----:B----4-:R-:W-:Y:S01]  /*b190*/  F2FP.BF16.F32.PACK_AB R144, R148, R149 ;  /* 0x000000959490723e */ /* 0x010fe200000010ff */
[----:B--2---:R-:W-:Y:S01]  /*b1a0*/  FFMA.FTZ R8, R80, UR15, -R3 ;  /* 0x0000000f50087c23 */ /* 0x004fe20008010803 */
[----:B-----5:R-:W-:-:S03]  /*b1b0*/  F2FP.BF16.F32.PACK_AB R146, R11, R15 ;  /* 0x0000000f0b92723e */ /* 0x020fc600000010ff */
[----:B------:R2:W-:Y:S02]  /*b1c0*/  MUFU.EX2 R10, R8 ;  /* 0x00000008000a7308 */ /* 0x0005e40000000800 */
[--C-:B--2---:R-:W-:Y:S01]  /*b1d0*/  FFMA.FTZ R8, R81, UR15, -R3.reuse ;  /* 0x0000000f51087c23 */ /* 0x104fe20008010803 */
[C---:B-1----:R-:W-:Y:S05]  /*b1e0*/  HMMA.16816.F32.BF16 R140, R4.reuse, R24, R140 ;  /* 0x00000018048c723c */ /* 0x042fea000004188c */
[----:B------:R1:W2:Y:S01]  /*b1f0*/  MUFU.EX2 R9, R8 ;  /* 0x0000000800097308 */ /* 0x0002a20000000800 */
[----:B------:R-:W-:Y:S01]  /*b200*/  HMMA.16816.F32.BF16 R24, R4, R26, R164 ;  /* 0x0000001a0418723c */ /* 0x000fe200000418a4 */
[----:B------:R-:W-:Y:S04]  /*b210*/  LDSM.16.MT88.4 R164, [R207+0x1f800] ;  /* 0x01f80000cfa4783b */ /* 0x000fe80000004200 */
[----:B------:R-:W-:Y:S01]  /*b220*/  LDSM.16.MT88.4 R4, [R206+0x1f800] ;  /* 0x01f80000ce04783b */ /* 0x000fe20000004200 */
[--C-:B-1----:R-:W-:Y:S01]  /*b230*/  FFMA.FTZ R8, R82, UR15, -R3.reuse ;  /* 0x0000000f52087c23 */ /* 0x102fe20008010803 */
[----:B------:R-:W-:Y:S01]  /*b240*/  FFMA.FTZ R3, R83, UR15, -R3 ;  /* 0x0000000f53037c23 */ /* 0x000fe20008010803 */
[----:B--2---:R-:W-:Y:S01]  /*b250*/  F2FP.BF16.F32.PACK_AB R145, R9, R10 ;  /* 0x0000000a0991723e */ /* 0x004fe200000010ff */
[----:B------:R-:W1:Y:S03]  /*b260*/  LDSM.16.MT88.4 R80, [R207+0x1b800] ;  /* 0x01b80000cf50783b */ /* 0x000e660000004200 */
[----:B------:R-:W-:Y:S08]  /*b270*/  MUFU.EX2 R8, R8 ;  /* 0x0000000800087308 */ /* 0x000ff00000000800 */
[----:B------:R-:W2:Y:S02]  /*b280*/  MUFU.EX2 R3, R3 ;  /* 0x0000000300037308 */ /* 0x000ea40000000800 */
[----:B--2---:R-:W-:-:S07]  /*b290*/  F2FP.BF16.F32.PACK_AB R147, R3, R8 ;  /* 0x000000080393723e */ /* 0x004fce00000010ff */
[C---:B------:R-:W-:Y:S06]  /*b2a0*/  HMMA.16816.F32.BF16 R36, R144.reuse, R40, R52 ;  /* 0x000000289024723c */ /* 0x040fec0000041834 */
[C---:B------:R-:W-:Y:S06]  /*b2b0*/  HMMA.16816.F32.BF16 R52, R144.reuse, R56, R84 ;  /* 0x000000389034723c */ /* 0x040fec0000041854 */
[C---:B------:R-:W-:Y:S06]  /*b2c0*/  HMMA.16816.F32.BF16 R84, R144.reuse, R88, R124 ;  /* 0x000000589054723c */ /* 0x040fec000004187c */
[----:B------:R-:W-:Y:S01]  /*b2d0*/  HMMA.16816.F32.BF16 R56, R144, R58, R92 ;  /* 0x0000003a9038723c */ /* 0x000fe2000004185c */
[----:B------:R-:W-:-:S02]  /*b2e0*/  MOV R126, R137 ;  /* 0x00000089007e7202 */ /* 0x000fc40000000f00 */
[----:B------:R-:W-:-:S03]  /*b2f0*/  MOV R127, R138 ;  /* 0x0000008a007f7202 */ /* 0x000fc60000000f00 */
[----:B------:R-:W-:Y:S01]  /*b300*/  HMMA.16816.F32.BF16 R92, R144, R96, R192 ;  /* 0x00000060905c723c */ /* 0x000fe200000418c0 */
[----:B------:R-:W-:Y:S01]  /*b310*/  FFMA.FTZ R2, R247, R2, R126 ;  /* 0x00000002f7027223 */ /* 0x000fe2000001007e */
[----:B------:R-:W-:-:S04]  /*b320*/  FFMA.FTZ R0, R246, R0, R127 ;  /* 0x00000000f6007223 */ /* 0x000fc8000001007f */
[----:B------:R-:W-:Y:S01]  /*b330*/  FADD.FTZ R0, R14, R0 ;  /* 0x000000000e007221 */ /* 0x000fe20000010000 */
[----:B------:R-:W-:Y:S01]  /*b340*/  MOV R195, R139 ;  /* 0x0000008b00c37202 */ /* 0x000fe20000000f00 */
[C---:B------:R-:W-:Y:S01]  /*b350*/  HMMA.16816.F32.BF16 R156, R144.reuse, R152, R156 ;  /* 0x00000098909c723c */ /* 0x040fe2000004189c */
[----:B------:R-:W2:Y:S01]  /*b360*/  LDSM.16.MT88.4 R136, [R205+0x1f800] ;  /* 0x01f80000cd88783b */ /* 0x000ea20000004200 */
[----:B------:R-:W-:Y:S02]  /*b370*/  FADD.FTZ R0, R232, R0 ;  /* 0x00000000e8007221 */ /* 0x000fe40000010000 */
[----:B------:R-:W-:Y:S02]  /*b380*/  FADD.FTZ R2, R195, R2 ;  /* 0x00000002c3027221 */ /* 0x000fe40000010000 */
[----:B------:R-:W-:Y:S01]  /*b390*/  HMMA.16816.F32.BF16 R152, R144, R154, R44 ;  /* 0x0000009a9098723c */ /* 0x000fe2000004182c */
[----:B------:R-:W-:Y:S01]  /*b3a0*/  FADD.FTZ R0, R237, R0 ;  /* 0x00000000ed007221 */ /* 0x000fe20000010000 */
[----:B------:R-:W-:-:S03]  /*b3b0*/  FADD.FTZ R2, R245, R2 ;  /* 0x00000002f5027221 */ /* 0x000fc60000010000 */
[----:B------:R-:W-:Y:S01]  /*b3c0*/  FADD.FTZ R0, R239, R0 ;  /* 0x00000000ef007221 */ /* 0x000fe20000010000 */
[C---:B------:R-:W-:Y:S01]  /*b3d0*/  HMMA.16816.F32.BF16 R44, R144.reuse, R48, R68 ;  /* 0x00000030902c723c */ /* 0x040fe20000041844 */
[----:B------:R-:W-:Y:S02]  /*b3e0*/  FADD.FTZ R2, R244, R2 ;  /* 0x00000002f4027221 */ /* 0x000fe40000010000 */
[----:B------:R-:W-:Y:S02]  /*b3f0*/  FADD.FTZ R0, R241, R0 ;  /* 0x00000000f1007221 */ /* 0x000fe40000010000 */
[----:B------:R-:W-:Y:S01]  /*b400*/  FADD.FTZ R2, R238, R2 ;  /* 0x00000002ee027221 */ /* 0x000fe20000010000 */
[----:B------:R-:W-:Y:S01]  /*b410*/  HMMA.16816.F32.BF16 R40, R144, R42, R60 ;  /* 0x0000002a9028723c */ /* 0x000fe2000004183c */
[----:B------:R-:W-:Y:S02]  /*b420*/  FADD.FTZ R0, R243, R0 ;  /* 0x00000000f3007221 */ /* 0x000fe40000010000 */
[----:B------:R-:W-:-:S02]  /*b430*/  FADD.FTZ R2, R240, R2 ;  /* 0x00000002f0027221 */ /* 0x000fc40000010000 */
        /* <DEDUP_REMOVED lines=9> */
[C---:B---3--:R-:W-:Y:S01]  /*b4d0*/  HMMA.16816.F32.BF16 R68, R144.reuse, R72, R108 ;  /* 0x000000489044723c */ /* 0x048fe2000004186c */
[----:B------:R-:W-:Y:S02]  /*b4e0*/  FADD.FTZ R2, R233, R2 ;  /* 0x00000002e9027221 */ /* 0x000fe40000010000 */
[----:B------:R-:W-:Y:S02]  /*b4f0*/  FADD.FTZ R0, R150, R0 ;  /* 0x0000000096007221 */ /* 0x000fe40000010000 */
[----:B------:R-:W-:Y:S01]  /*b500*/  FADD.FTZ R2, R231, R2 ;  /* 0x00000002e7027221 */ /* 0x000fe20000010000 */
[----:B-1----:R-:W-:Y:S01]  /*b510*/  HMMA.16816.F32.BF16 R76, R144, R80, R116 ;  /* 0x00000050904c723c */ /* 0x002fe20000041874 */
[----:B------:R-:W-:Y:S02]  /*b520*/  FADD.FTZ R0, R10, R0 ;  /* 0x000000000a007221 */ /* 0x000fe40000010000 */
[----:B------:R-:W-:-:S02]  /*b530*/  FADD.FTZ R2, R203, R2 ;  /* 0x00000002cb027221 */ /* 0x000fc40000010000 */
[----:B------:R-:W-:Y:S01]  /*b540*/  FADD.FTZ R0, R9, R0 ;  /* 0x0000000009007221 */ /* 0x000fe20000010000 */
[C---:B------:R-:W-:Y:S01]  /*b550*/  HMMA.16816.F32.BF16 R64, R144.reuse, R66, R104 ;  /* 0x000000429040723c */ /* 0x040fe20000041868 */
[----:B------:R-:W1:Y:S01]  /*b560*/  LDSM.16.MT88.4 R104, [R205+0x1d800] ;  /* 0x01d80000cd68783b */ /* 0x000e620000004200 */
[----:B------:R-:W-:Y:S01]  /*b570*/  FADD.FTZ R2, R149, R2 ;  /* 0x0000000295027221 */ /* 0x000fe20000010000 */
[----:B------:R-:W-:Y:S01]  /*b580*/  FADD.FTZ R0, R8, R0 ;  /* 0x0000000008007221 */ /* 0x000fe20000010000 */
[----:B------:R-:W-:Y:S02]  /*b590*/  MOV R149, R251 ;  /* 0x000000fb00957202 */ /* 0x000fe40000000f00 */
[----:B------:R-:W-:Y:S01]  /*b5a0*/  HMMA.16816.F32.BF16 R72, R144, R74, R112 ;  /* 0x0000004a9048723c */ /* 0x000fe20000041870 */
[----:B------:R-:W3:Y:S01]  /*b5b0*/  LDSM.16.MT88.4 R112, [R207+0x1d800] ;  /* 0x01d80000cf70783b */ /* 0x000ee20000004200 */
[----:B------:R-:W-:Y:S01]  /*b5c0*/  FADD.FTZ R2, R148, R2 ;  /* 0x0000000294027221 */ /* 0x000fe20000010000 */
[----:B------:R-:W-:Y:S01]  /*b5d0*/  FADD.FTZ R246, R3, R0 ;  /* 0x0000000003f67221 */ /* 0x000fe20000010000 */
[----:B------:R-:W-:-:S02]  /*b5e0*/  MOV R148, R250 ;  /* 0x000000fa00947202 */ /* 0x000fc40000000f00 */
[----:B------:R-:W-:Y:S01]  /*b5f0*/  HMMA.16816.F32.BF16 R80, R144, R82, R120 ;  /* 0x000000529050723c */ /* 0x000fe20000041878 */
[----:B------:R-:W4:Y:S01]  /*b600*/  LDSM.16.MT88.4 R120, [R206+0x1d800] ;  /* 0x01d80000ce78783b */ /* 0x000f220000004200 */
[----:B------:R-:W-:-:S04]  /*b610*/  FADD.FTZ R2, R15, R2 ;  /* 0x000000020f027221 */ /* 0x000fc80000010000 */
[----:B------:R-:W-:Y:S01]  /*b620*/  HMMA.16816.F32.BF16 R88, R144, R90, R128 ;  /* 0x0000005a9058723c */ /* 0x000fe20000041880 */
[----:B------:R-:W5:Y:S01]  /*b630*/  LDSM.16.MT88.4 R128, [R204+0x1f800] ;  /* 0x01f80000cc80783b */ /* 0x000f620000004200 */
[----:B------:R-:W-:-:S04]  /*b640*/  FADD.FTZ R247, R11, R2 ;  /* 0x000000020bf77221 */ /* 0x000fc80000010000 */
[C---:B--2---:R-:W-:Y:S06]  /*b650*/  HMMA.16816.F32.BF16 R132, R144.reuse, R136, R132 ;  /* 0x000000889084723c */ /* 0x044fec0000041884 */
[C---:B------:R-:W-:Y:S06]  /*b660*/  HMMA.16816.F32.BF16 R140, R144.reuse, R164, R140 ;  /* 0x000000a4908c723c */ /* 0x040fec000004188c */
[C---:B------:R-:W-:Y:S06]  /*b670*/  HMMA.16816.F32.BF16 R96, R144.reuse, R98, R180 ;  /* 0x000000629060723c */ /* 0x040fec00000418b4 */
[C---:B-1----:R-:W-:Y:S06]  /*b680*/  HMMA.16816.F32.BF16 R100, R144.reuse, R104, R188 ;  /* 0x000000689064723c */ /* 0x042fec00000418bc */
[C---:B---3--:R-:W-:Y:S06]  /*b690*/  HMMA.16816.F32.BF16 R108, R144.reuse, R112, R184 ;  /* 0x00000070906c723c */ /* 0x048fec00000418b8 */
[C---:B----4-:R-:W-:Y:S06]  /*b6a0*/  HMMA.16816.F32.BF16 R116, R144.reuse, R120, R172 ;  /* 0x000000789074723c */ /* 0x050fec00000418ac */
[C---:B-----5:R-:W-:Y:S06]  /*b6b0*/  HMMA.16816.F32.BF16 R124, R144.reuse, R128, R168 ;  /* 0x00000080907c723c */ /* 0x060fec00000418a8 */
        /* <DEDUP_REMOVED lines=10> */
[----:B------:R-:W2:Y:S04]  /*b760*/  LDL.64 R248, [R1+0x30] ;  /* 0x0000300001f87983 */ /* 0x000ea80000100a00 */
[----:B------:R-:W3:Y:S01]  /*b770*/  LDL.64 R250, [R1+0x28] ;  /* 0x0000280001fa7983 */ /* 0x000ee20000100a00 */
        /* <DEDUP_REMOVED lines=8> */
[----:B------:R-:W4:Y:S01]  /*b800*/  @!P6 LDC.64 R4, c[0x0][0x220] ;  /* 0x00008800ff04eb82 */ /* 0x000f220000000a00 */
[----:B------:R-:W-:Y:S01]  /*b810*/  UIMAD UR4, UR20, UR7, UR4 ;  /* 0x00000007140472a4 */ /* 0x000fe2000f8e0204 */
[----:B------:R-:W-:Y:S01]  /*b820*/  IMAD.U32 R2, RZ, RZ, UR10 ;  /* 0x0000000aff027e24 */ /* 0x000fe2000f8e00ff */
[----:B------:R-:W5:Y:S01]  /*b830*/  S2R R244, SR_TID.X ;  /* 0x0000000000f47919 */ /* 0x000f620000002100 */
[----:B------:R-:W-:Y:S01]  /*b840*/  IMAD.U32 R3, RZ, RZ, UR11 ;  /* 0x0000000bff037e24 */ /* 0x000fe2000f8e00ff */
[----:B------:R-:W-:-:S03]  /*b850*/  UIADD3 UR4, UR11, UR4, URZ ;  /* 0x000000040b047290 */ /* 0x000fc6000fffe03f */
[----:B------:R-:W4:Y:S03]  /*b860*/  @!P4 LDC.64 R8, c[0x0][0x220] ;  /* 0x00008800ff08cb82 */ /* 0x000f260000000a00 */
[----:B------:R-:W-:-:S05]  /*b870*/  IMAD.U32 R3, RZ, RZ, UR4 ;  /* 0x00000004ff037e24 */ /* 0x000fca000f8e00ff */
[----:B------:R-:W4:Y:S01]  /*b880*/  @!P3 LDC.64 R14, c[0x0][0x220] ;  /* 0x00008800ff0ebb82 */ /* 0x000f220000000a00 */
[----:B------:R-:W-:Y:S07]  /*b890*/  @P6 STS.128 [R230+0x18000], RZ ;  /* 0x018000ffe6006388 */ /* 0x000fee0000000c00 */
[----:B------:R-:W4:Y:S08]  /*b8a0*/  @!P6 LDC.64 R16, c[0x0][0x220] ;  /* 0x00008800ff10eb82 */ /* 0x000f300000000a00 */
[----:B------:R-:W4:Y:S01]  /*b8b0*/  @!P5 LDC.64 R10, c[0x0][0x220] ;  /* 0x00008800ff0adb82 */ /* 0x000f220000000a00 */
[----:B-----5:R-:W-:-:S07]  /*b8c0*/  IMAD.SHL.U32 R244, R244, 0x2, RZ ;  /* 0x00000002f4f47824 */ /* 0x020fce00078e00ff */
[----:B------:R-:W5:Y:S01]  /*b8d0*/  @!P4 LDC.64 R18, c[0x0][0x220] ;  /* 0x00008800ff12cb82 */ /* 0x000f620000000a00 */
[----:B------:R-:W-:-:S07]  /*b8e0*/  LOP3.LUT R244, R244, 0x6, RZ, 0xc0, !PT ;  /* 0x00000006f4f47812 */ /* 0x000fce00078ec0ff */
[----:B------:R-:W5:Y:S01]  /*b8f0*/  @!P3 LDC.64 R20, c[0x0][0x220] ;  /* 0x00008800ff14bb82 */ /* 0x000f620000000a00 */
[----:B--2---:R-:W-:-:S04]  /*b900*/  LEA R0, P0, R2, R248, 0x6 ;  /* 0x000000f802007211 */ /* 0x004fc800078030ff */
[----:B---3--:R-:W-:Y:S02]  /*b910*/  LEA.HI.X R3, R2, R251, R3, 0x6, P0 ;  /* 0x000000fb02037211 */ /* 0x008fe400000f3403 */
[C---:B-1----:R-:W-:Y:S02]  /*b920*/  @!P5 LEA R6, P0, R0.reuse, R6, 0x1 ;  /* 0x000000060006d211 */ /* 0x042fe400078008ff */
[C---:B----4-:R-:W-:Y:S02]  /*b930*/  @!P6 LEA R4, P1, R0.reuse, R4, 0x1 ;  /* 0x000000040004e211 */ /* 0x050fe400078208ff */
[C-C-:B------:R-:W-:Y:S02]  /*b940*/  @!P5 LEA.HI.X R7, R0.reuse, R7, R3.reuse, 0x1, P0 ;  /* 0x000000070007d211 */ /* 0x140fe400000f0c03 */
[C---:B------:R-:W-:Y:S02]  /*b950*/  @!P6 LEA.HI.X R5, R0.reuse, R5, R3, 0x1, P1 ;  /* 0x000000050005e211 */ /* 0x040fe400008f0c03 */
[----:B------:R-:W-:-:S02]  /*b960*/  @!P4 LEA R8, P0, R0, R8, 0x1 ;  /* 0x000000080008c211 */ /* 0x000fc400078008ff */
[C---:B------:R-:W-:Y:S01]  /*b970*/  IADD3 R2, P2, R0.reuse, UR33, RZ ;  /* 0x0000002100027c10 */ /* 0x040fe2000ff5e0ff */
[----:B------:R-:W-:Y:S01]  /*b980*/  @!PT LDS RZ, [RZ] ;  /* 0x00000000fffff984 */ /* 0x000fe20000000800 */
[----:B------:R-:W-:Y:S01]  /*b990*/  @!PT LDS RZ, [RZ] ;  /* 0x00000000fffff984 */ /* 0x000fe20000000800 */
[----:B------:R-:W-:Y:S01]  /*b9a0*/  @!PT LDS RZ, [RZ] ;  /* 0x00000000fffff984 */ /* 0x000fe20000000800 */
[----:B------:R1:W-:Y:S01]  /*b9b0*/  @!P6 LDGSTS.E.BYPASS.LTC128B.128 [R230+0x18000], desc[UR30][R4.64] ;  /* 0x1800000004e6efae */ /* 0x0003e2000b901d5e */
[C-C-:B------:R-:W-:Y:S02]  /*b9c0*/  @!P4 LEA.HI.X R9, R0.reuse, R9, R3.reuse, 0x1, P0 ;  /* 0x000000090009c211 */ /* 0x140fe400000f0c03 */
[----:B------:R-:W-:Y:S01]  /*b9d0*/  @!P3 LEA R14, P0, R0, R14, 0x1 ;  /* 0x0000000e000eb211 */ /* 0x000fe200078008ff */
[----:B------:R-:W-:Y:S01]  /*b9e0*/  @P5 STS.128 [R230+0x1a000], RZ ;  /* 0x01a000ffe6005388 */ /* 0x000fe20000000c00 */
[----:B------:R-:W-:Y:S02]  /*b9f0*/  @!P6 LEA R16, P1, R2, R16, 0x1 ;  /* 0x000000100210e211 */ /* 0x000fe400078208ff */
[----:B------:R-:W-:Y:S01]  /*ba00*/  @!P3 LEA.HI.X R15, R0, R15, R3, 0x1, P0 ;  /* 0x0000000f000fb211 */ /* 0x000fe200000f0c03 */
        /* <DEDUP_REMOVED lines=13> */
[----:B------:R-:W-:Y:S01]  /*bae0*/  @!P3 LDGSTS.E.BYPASS.LTC128B.128 [R230+0x1e000], desc[UR30][R14.64+0x180] ;  /* 0x1e0001800ee6bfae */ /* 0x000fe2000b901d5e */
[----:B-1----:R-:W-:-:S03]  /*baf0*/  IADD3.X R4, R3, UR14, RZ, P2, !PT ;  /* 0x0000000e03047c10 */ /* 0x002fc600097fe4ff */
[----:B------:R-:W-:Y:S01]  /*bb00*/  @P6 STS.128 [R230+0x19000], RZ ;  /* 0x019000ffe6006388 */ /* 0x000fe20000000c00 */
[C---:B------:R-:W-:Y:S02]  /*bb10*/  @!P5 LEA R10, P2, R2.reuse, R10, 0x1 ;  /* 0x0000000a020ad211 */ /* 0x040fe400078408ff */
[C-C-:B------:R-:W-:Y:S02]  /*bb20*/  @!P6 LEA.HI.X R17, R2.reuse, R17, R4.reuse, 0x1, P1 ;  /* 0x000000110211e211 */ /* 0x140fe400008f0c04 */
[C-C-:B------:R-:W-:Y:S02]  /*bb30*/  @!P5 LEA.HI.X R11, R2.reuse, R11, R4.reuse, 0x1, P2 ;  /* 0x0000000b020bd211 */ /* 0x140fe400010f0c04 */
[C---:B-----5:R-:W-:Y:S01]  /*bb40*/  @!P3 LEA R6, P0, R2.reuse, R20, 0x1 ;  /* 0x000000140206b211 */ /* 0x060fe200078008ff */
[----:B------:R-:W-:Y:S01]  /*bb50*/  @!PT LDS RZ, [RZ] ;  /* 0x00000000fffff984 */ /* 0x000fe20000000800 */
[----:B------:R-:W-:Y:S01]  /*bb60*/  @!PT LDS RZ, [RZ] ;  /* 0x00000000fffff984 */ /* 0x000fe20000000800 */
[----:B------:R-:W-:Y:S01]  /*bb70*/  @!PT LDS RZ, [RZ] ;  /* 0x00000000fffff984 */ /* 0x000fe20000000800 */
[----:B------:R-:W-:Y:S03]  /*bb80*/  @!P6 LDGSTS.E.BYPASS.LTC128B.128 [R230+0x19000], desc[UR30][R16.64] ;  /* 0x1900000010e6efae */ /* 0x000fe6000b901d5e */
[C---:B------:R-:W-:Y:S01]  /*bb90*/  @!P3 LEA.HI.X R7, R2.reuse, R21, R4, 0x1, P0 ;  /* 0x000000150207b211 */ /* 0x040fe200000f0c04 */
[----:B------:R-:W-:Y:S01]  /*bba0*/  @P5 STS.128 [R230+0x1b000], RZ ;  /* 0x01b000ffe6005388 */ /* 0x000fe20000000c00 */
[----:B--2---:R-:W-:-:S03]  /*bbb0*/  @!P4 LEA R8, P1, R2, R18, 0x1 ;  /* 0x000000120208c211 */ /* 0x004fc600078208ff */
[----:B------:R-:W-:Y:S01]  /*bbc0*/  @!PT LDS RZ, [RZ] ;  /* 0x00000000fffff984 */ /* 0x000fe20000000800 */
[----:B------:R-:W-:Y:S01]  /*bbd0*/  @!PT LDS RZ, [RZ] ;  /* 0x00000000fffff984 */ /* 0x000fe20000000800 */
[----:B------:R-:W-:Y:S01]  /*bbe0*/  @!PT LDS RZ, [RZ] ;  /* 0x00000000fffff984 */ /* 0x000fe20000000800 */
[----:B------:R-:W-:Y:S01]  /*bbf0*/  @!P5 LDGSTS.E.BYPASS.LTC128B.128 [R230+0x1b000], desc[UR30][R10.64+0x80] ;  /* 0x1b0000800ae6dfae */ /* 0x000fe2000b901d5e */
[----:B------:R-:W-:-:S03]  /*bc00*/  @!P4 LEA.HI.X R9, R2, R19, R4, 0x1, P1 ;  /* 0x000000130209c211 */ /* 0x000fc600008f0c04 */
        /* <DEDUP_REMOVED lines=14> */
[----:B-1----:R-:W-:Y:S04]  /*bcf0*/  LDSM.16.M88.4 R8, [R211] ;  /* 0x00000000d308783b */ /* 0x002fe80000000200 */
[----:B------:R-:W-:Y:S04]  /*bd00*/  LDSM.16.M88.4 R172, [R214] ;  /* 0x00000000d6ac783b */ /* 0x000fe80000000200 */
[----:B--2---:R-:W1:Y:S04]  /*bd10*/  LDSM.16.M88.4 R4, [R210] ;  /* 0x00000000d204783b */ /* 0x004e680000000200 */
[----:B------:R-:W2:Y:S04]  /*bd20*/  LDSM.16.M88.4 R196, [R229] ;  /* 0x00000000e5c4783b */ /* 0x000ea80000000200 */
[----:B------:R-:W3:Y:S04]  /*bd30*/  LDSM.16.M88.4 R200, [R228] ;  /* 0x00000000e4c8783b */ /* 0x000ee80000000200 */
        /* <DEDUP_REMOVED lines=14> */
[----:B------:R-:W4:Y:S05]  /*be20*/  LDSM.16.M88.4 R4, [R213] ;  /* 0x00000000d504783b */ /* 0x000f2a0000000200 */
[C---:B------:R-:W-:Y:S06]  /*be30*/  HMMA.16816.F32.BF16 R24, R8.reuse, R172, R16 ;  /* 0x000000ac0818723c */ /* 0x040fec0000041810 */
[C---:B------:R-:W-:Y:S06]  /*be40*/  HMMA.16816.F32.BF16 R20, R8.reuse, R174, R20 ;  /* 0x000000ae0814723c */ /* 0x040fec0000041814 */
[C---:B--2---:R-:W-:Y:S06]  /*be50*/  HMMA.16816.F32.BF16 R16, R8.reuse, R196, R188 ;  /* 0x000000c40810723c */ /* 0x044fec00000418bc */
[C---:B------:R-:W-:Y:S06]  /*be60*/  HMMA.16816.F32.BF16 R196, R8.reuse, R198, R192 ;  /* 0x000000c608c4723c */ /* 0x040fec00000418c0 */
[C---:B---3--:R-:W-:Y:S01]  /*be70*/  HMMA.16816.F32.BF16 R192, R8.reuse, R200, R184 ;  /* 0x000000c808c0723c */ /* 0x048fe200000418b8 */
[----:B------:R-:W2:Y:S05]  /*be80*/  LDSM.16.M88.4 R184, [R209+0x11000] ;  /* 0x01100000d1b8783b */ /* 0x000eaa0000000200 */
[C---:B------:R-:W-:Y:S06]  /*be90*/  HMMA.16816.F32.BF16 R188, R8.reuse, R202, R180 ;  /* 0x000000ca08bc723c */ /* 0x040fec00000418b4 */
[C---:B-1----:R-:W-:Y:S06]  /*bea0*/  HMMA.16816.F32.BF16 R180, R8.reuse, R32, R176 ;  /* 0x0000002008b4723c */ /* 0x042fec00000418b0 */
[----:B------:R-:W-:Y:S01]  /*beb0*/  HMMA.16816.F32.BF16 R172, R8, R34, R168 ;  /* 0x0000002208ac723c */ /* 0x000fe200000418a8 */
[----:B------:R-:W-:Y:S05]  /*bec0*/  LDSM.16.M88.4 R8, [R212] ;  /* 0x00000000d408783b */ /* 0x000fea0000000200 */
[C---:B----4-:R-:W-:Y:S01]  /*bed0*/  HMMA.16816.F32.BF16 R168, R4.reuse, R28, R24 ;  /* 0x0000001c04a8723c */ /* 0x050fe20000041818 */
        /* <DEDUP_REMOVED lines=52> */
[----:B------:R-:W5:Y:S05]  /*c220*/  LDSM.16.M88.4 R8, [R212+0x4000] ;  /* 0x00400000d408783b */ /* 0x000f6a0000000200 */
        /* <DEDUP_REMOVED lines=11> */
[C---:B-----5:R-:W-:Y:S01]  /*c2e0*/  HMMA.16816.F32.BF16 R168, R8.reuse, R28, R24 ;  /* 0x0000001c08a8723c */ /* 0x060fe20000041818 */
        /* <DEDUP_REMOVED lines=22> */
[----:B------:R-:W5:Y:S01]  /*c450*/  LDSM.16.M88.4 R248, [R151+0x16800] ;  /* 0x0168000097f8783b */ /* 0x000f620000000200 */
        /* <DEDUP_REMOVED lines=11> */
[----:B-----5:R-:W-:-:S02]  /*c510*/  IMAD.MOV.U32 R14, RZ, RZ, R248 ;  /* 0x000000ffff0e7224 */ /* 0x020fc400078e00f8 */
        /* <DEDUP_REMOVED lines=70> */
[----:B------:R-:W5:Y:S01]  /*c980*/  LDSM.16.M88.4 R168, [R209+0x17000] ;  /* 0x01700000d1a8783b */ /* 0x000f620000000200 */
[C---:B----4-:R-:W-:Y:S06]  /*c990*/  HMMA.16816.F32.BF16 R236, R16.reuse, R188, R236 ;  /* 0x000000bc10ec723c */ /* 0x050fec00000418ec */
[----:B------:R-:W-:Y:S01]  /*c9a0*/  HMMA.16816.F32.BF16 R200, R16, R190, R200 ;  /* 0x000000be10c8723c */ /* 0x000fe200000418c8 */
[----:B------:R-:W4:Y:S05]  /*c9b0*/  LDSM.16.M88.4 R188, [R209+0x17800] ;  /* 0x01780000d1bc783b */ /* 0x000f2a0000000200 */
[----:B------:R-:W-:Y:S06]  /*c9c0*/  HMMA.16816.F32.BF16 R16, R8, R198, R176 ;  /* 0x000000c60810723c */ /* 0x000fec00000418b0 */
[----:B-1----:R-:W-:Y:S06]  /*c9d0*/  HMMA.16816.F32.BF16 R196, R4, R24, R20 ;  /* 0x0000001804c4723c */ /* 0x002fec0000041814 */
[----:B---3--:R-:W-:-:S12]  /*c9e0*/  HMMA.16816.F32.BF16 R20, R8, R28, R172 ;  /* 0x0000001c0814723c */ /* 0x008fd800000418ac */
[----:B------:R-:W-:Y:S06]  /*c9f0*/  HMMA.16816.F32.BF16 R16, R4, R26, R16 ;  /* 0x0000001a0410723c */ /* 0x000fec0000041810 */
[----:B------:R-:W-:Y:S01]  /*ca00*/  HMMA.16816.F32.BF16 R24, R8, R30, R184 ;  /* 0x0000001e0818723c */ /* 0x000fe200000418b8 */
[----:B------:R-:W1:Y:S01]  /*ca10*/  LDSM.16.M88.4 R184, [R208+0x7000] ;  /* 0x00700000d0b8783b */ /* 0x000e620000000200 */
[----:B------:R-:W-:-:S04]  /*ca20*/  FFMA.FTZ R15, R14, UR5, R197 ;  /* 0x000000050e0f7c23 */ /* 0x000fc800080100c5 */
[----:B--2---:R-:W-:Y:S06]  /*ca30*/  HMMA.16816.F32.BF16 R20, R4, R32, R20 ;  /* 0x000000200414723c */ /* 0x004fec0000041814 */
[C---:B-----5:R-:W-:Y:S06]  /*ca40*/  HMMA.16816.F32.BF16 R28, R8.reuse, R168, R192 ;  /* 0x000000a8081c723c */ /* 0x060fec00000418c0 */
[----:B------:R-:W-:Y:S01]  /*ca50*/  FFMA.FTZ R16, R3, UR5, R16 ;  /* 0x0000000503107c23 */ /* 0x000fe20008010010 */
[----:B------:R-:W-:Y:S01]  /*ca60*/  FSEL R192, R15, -INF , !P2 ;  /* 0xff8000000fc07808 */ /* 0x000fe20005000000 */
[----:B------:R-:W-:Y:S01]  /*ca70*/  FFMA.FTZ R15, R14, UR5, R199 ;  /* 0x000000050e0f7c23 */ /* 0x000fe200080100c7 */
[----:B------:R-:W-:Y:S01]  /*ca80*/  ISETP.GE.AND P2, PT, R2, R12, PT ;  /* 0x0000000c0200720c */ /* 0x000fe20003f46270 */
[----:B------:R-:W-:Y:S01]  /*ca90*/  VIADD R2, R0, 0x9 ;  /* 0x0000000900027836 */ /* 0x000fe20000000000 */
[----:B------:R-:W-:Y:S01]  /*caa0*/  FSEL R182, R16, -INF , !P0 ;  /* 0xff80000010b67808 */ /* 0x000fe20004000000 */
[----:B------:R-:W-:Y:S01]  /*cab0*/  FFMA.FTZ R3, R3, UR5, R18 ;  /* 0x0000000503037c23 */ /* 0x000fe20008010012 */
[----:B------:R-:W-:Y:S01]  /*cac0*/  FSEL R183, R15, -INF , !P1 ;  /* 0xff8000000fb77808 */ /* 0x000fe20004800000 */
[----:B------:R-:W-:Y:S01]  /*cad0*/  HMMA.16816.F32.BF16 R176, R8, R170, R240 ;  /* 0x000000aa08b0723c */ /* 0x000fe200000418f0 */
[----:B------:R-:W-:Y:S01]  /*cae0*/  I2FP.F32.S32 R14, R2 ;  /* 0x00000002000e7245 */ /* 0x000fe20000201400 */
[----:B------:R-:W2:Y:S01]  /*caf0*/  LDSM.16.M88.4 R168, [R208+0x7800] ;  /* 0x00780000d0a8783b */ /* 0x000ea20000000200 */
[----:B------:R-:W-:Y:S01]  /*cb00*/  ISETP.GE.AND P1, PT, R2, R13, PT ;  /* 0x0000000d0200720c */ /* 0x000fe20003f26270 */
[----:B------:R-:W-:-:S04]  /*cb10*/  DEPBAR.LE SB0, 0x0 ;  /* 0x000080000000791a */ /* 0x000fc80000000000 */
[----:B------:R-:W-:Y:S01]  /*cb20*/  BAR.SYNC.DEFER_BLOCKING 0x0 ;  /* 0x0000000000007b1d */ /* 0x000fe20000010000 */
[----:B------:R-:W-:Y:S01]  /*cb30*/  ISETP.GE.AND P0, PT, R2, R12, PT ;  /* 0x0000000c0200720c */ /* 0x000fe20003f06270 */
[----:B------:R-:W-:Y:S02]  /*cb40*/  VIADD R2, R0, 0x10 ;  /* 0x0000001000027836 */ /* 0x000fe40000000000 */
[C---:B------:R-:W-:Y:S01]  /*cb50*/  FFMA.FTZ R15, R14.reuse, UR5, R17 ;  /* 0x000000050e0f7c23 */ /* 0x040fe20008010011 */
[----:B------:R-:W-:Y:S01]  /*cb60*/  HMMA.16816.F32.BF16 R32, R4, R34, R24 ;  /* 0x000000220420723c */ /* 0x000fe20000041818 */
[----:B------:R-:W-:Y:S01]  /*cb70*/  FSEL R181, R3, -INF , !P2 ;  /* 0xff80000003b57808 */ /* 0x000fe20005000000 */
[----:B------:R-:W-:Y:S01]  /*cb80*/  FFMA.FTZ R14, R14, UR5, R19 ;  /* 0x000000050e0e7c23 */ /* 0x000fe20008010013 */
[----:B------:R-:W-:Y:S02]  /*cb90*/  I2FP.F32.S32 R3, R2 ;  /* 0x0000000200037245 */ /* 0x000fe40000201400 */
[----:B------:R-:W-:Y:S01]  /*cba0*/  FSEL R150, R15, -INF , !P1 ;  /* 0xff8000000f967808 */ /* 0x000fe20004800000 */
[----:B----4-:R-:W-:Y:S01]  /*cbb0*/  HMMA.16816.F32.BF16 R172, R8, R188, R236 ;  /* 0x000000bc08ac723c */ /* 0x010fe200000418ec */
[C---:B------:R-:W-:Y:S01]  /*cbc0*/  ISETP.GE.AND P2, PT, R2.reuse, R13, PT ;  /* 0x0000000d0200720c */ /* 0x040fe20003f46270 */
[----:B------:R-:W-:Y:S01]  /*cbd0*/  FFMA.FTZ R15, R3, UR5, R20 ;  /* 0x00000005030f7c23 */ /* 0x000fe20008010014 */
[----:B------:R-:W-:Y:S01]  /*cbe0*/  ISETP.GE.AND P1, PT, R2, R12, PT ;  /* 0x0000000c0200720c */ /* 0x000fe20003f26270 */
[----:B------:R-:W-:-:S02]  /*cbf0*/  VIADD R2, R0, 0x11 ;  /* 0x0000001100027836 */ /* 0x000fc40000000000 */
[----:B------:R-:W-:Y:S01]  /*cc00*/  FFMA.FTZ R16, R3, UR5, R22 ;  /* 0x0000000503107c23 */ /* 0x000fe20008010016 */
[C---:B-1----:R-:W-:Y:S01]  /*cc10*/  HMMA.16816.F32.BF16 R24, R4.reuse, R184, R28 ;  /* 0x000000b80418723c */ /* 0x042fe2000004181c */
[----:B------:R-:W-:Y:S02]  /*cc20*/  FSEL R180, R14, -INF , !P0 ;  /* 0xff8000000eb47808 */ /* 0x000fe40004000000 */
[----:B------:R-:W-:Y:S02]  /*cc30*/  I2FP.F32.S32 R3, R2 ;  /* 0x0000000200037245 */ /* 0x000fe40000201400 */
[----:B------:R-:W-:Y:S01]  /*cc40*/  FSEL R188, R15, -INF , !P2 ;  /* 0xff8000000fbc7808 */ /* 0x000fe20005000000 */
[----:B------:R-:W-:Y:S01]  /*cc50*/  HMMA.16816.F32.BF16 R28, R4, R186, R176 ;  /* 0x000000ba041c723c */ /* 0x000fe200000418b0 */
[C---:B------:R-:W-:Y:S01]  /*cc60*/  ISETP.GE.AND P0, PT, R2.reuse, R13, PT ;  /* 0x0000000d0200720c */ /* 0x040fe20003f06270 */
[----:B------:R-:W-:Y:S01]  /*cc70*/  FFMA.FTZ R15, R3, UR5, R21 ;  /* 0x00000005030f7c23 */ /* 0x000fe20008010015 */
[----:B------:R-:W-:Y:S01]  /*cc80*/  ISETP.GE.AND P2, PT, R2, R12, PT ;  /* 0x0000000c0200720c */ /* 0x000fe20003f46270 */
[----:B------:R-:W-:Y:S01]  /*cc90*/  VIADD R2, R0, 0x18 ;  /* 0x0000001800027836 */ /* 0x000fe20000000000 */
[----:B------:R-:W-:-:S02]  /*cca0*/  FSEL R189, R16, -INF , !P1 ;  /* 0xff80000010bd7808 */ /* 0x000fc40004800000 */
[----:B------:R-:W-:Y:S01]  /*ccb0*/  FSEL R184, R15, -INF , !P0 ;  /* 0xff8000000fb87808 */ /* 0x000fe20004000000 */
[----:B------:R-:W-:Y:S01]  /*ccc0*/  HMMA.16816.F32.BF16 R16, R8, R190, R200 ;  /* 0x000000be0810723c */ /* 0x000fe200000418c8 */
[----:B------:R-:W-:Y:S01]  /*ccd0*/  I2FP.F32.S32 R14, R2 ;  /* 0x00000002000e7245 */ /* 0x000fe20000201400 */
[----:B------:R-:W-:Y:S01]  /*cce0*/  FFMA.FTZ R15, R3, UR5, R23 ;  /* 0x00000005030f7c23 */ /* 0x000fe20008010017 */
[----:B------:R-:W-:Y:S01]  /*ccf0*/  ISETP.GE.AND P1, PT, R2, R13, PT ;  /* 0x0000000d0200720c */ /* 0x000fe20003f26270 */
[----:B------:R-:W-:Y:S01]  /*cd00*/  VIADD R3, R0, 0x20 ;  /* 0x0000002000037836 */ /* 0x000fe20000000000 */
[----:B------:R-:W-:Y:S01]  /*cd10*/  ISETP.GE.AND P0, PT, R2, R12, PT ;  /* 0x0000000c0200720c */ /* 0x000fe20003f06270 */
[----:B------:R-:W-:Y:S02]  /*cd20*/  VIADD R2, R0, 0x19 ;  /* 0x0000001900027836 */ /* 0x000fe40000000000 */
[C---:B------:R-:W-:Y:S01]  /*cd30*/  FFMA.FTZ R8, R14.reuse, UR5, R32 ;  /* 0x000000050e087c23 */ /* 0x040fe20008010020 */
[----:B------:R-:W-:Y:S01]  /*cd40*/  FFMA.FTZ R10, R14, UR5, R34 ;  /* 0x000000050e0a7c23 */ /* 0x000fe20008010022 */
[----:B------:R-:W-:Y:S01]  /*cd50*/  FSEL R185, R15, -INF , !P2 ;  /* 0xff8000000fb97808 */ /* 0x000fe20005000000 */
[----:B--2---:R-:W-:Y:S01]  /*cd60*/  HMMA.16816.F32.BF16 R20, R4, R168, R172 ;  /* 0x000000a80414723c */ /* 0x004fe200000418ac */
[----:B------:R-:W-:-:S02]  /*cd70*/  I2FP.F32.S32 R9, R2 ;  /* 0x0000000200097245 */ /* 0x000fc40000201400 */
        /* <DEDUP_REMOVED lines=10> */
[----:B------:R-:W-:Y:S01]  /*ce20*/  FFMA.FTZ R8, R8, UR5, R26 ;  /* 0x0000000508087c23 */ /* 0x000fe2000801001a */
[----:B------:R-:W-:Y:S01]  /*ce30*/  FSEL R177, R9, -INF , !P1 ;  /* 0xff80000009b17808 */ /* 0x000fe20004800000 */
[----:B------:R-:W-:Y:S01]  /*ce40*/  HMMA.16816.F32.BF16 R16, R4, R170, R16 ;  /* 0x000000aa0410723c */ /* 0x000fe20000041810 */
[----:B------:R-:W-:-:S02]  /*ce50*/  FSEL R187, R10, -INF , !P0 ;  /* 0xff8000000abb7808 */ /* 0x000fc40004000000 */
[----:B------:R-:W-:Y:S02]  /*ce60*/  FSEL R33, R11, -INF , !P2 ;  /* 0xff8000000b217808 */ /* 0x000fe40005000000 */
        /* <DEDUP_REMOVED lines=147> */
.L_x_300:
[----:B------:R-:W-:Y:S05]  /*d7a0*/  BSYNC B0 ;  /* 0x0000000000007941 */ /* 0x000fea0003800000 */
.L_x_299:
[----:B------:R-:W0:Y:S02]  /*d7b0*/  LDGDEPBAR ;  /* 0x00000000000079af */ /* 0x000e240000000000 */
.L_x_298:
[----:B-12---:R-:W2:Y:S04]  /*d7c0*/  LDL.LU R4, [R1] ;  /* 0x0000000001047983 */ /* 0x006ea80000300800 */
[----:B------:R-:W3:Y:S01]  /*d7d0*/  LDL.LU R5, [R1+0x4] ;  /* 0x0000040001057983 */ /* 0x000ee20000300800 */
[----:B------:R-:W-:-:S03]  /*d7e0*/  @UP0 UIADD3 UR22, UR22, -0x4, URZ ;  /* 0xfffffffc16160890 */ /* 0x000fc6000fffe03f */
[----:B------:R-:W-:Y:S04]  /*d7f0*/  LDSM.16.MT88.4 R16, [R204+0x18000] ;  /* 0x01800000cc10783b */ /* 0x000fe80000004200 */
[----:B------:R-:W-:Y:S01]  /*d800*/  LDSM.16.MT88.4 R20, [R207+0x18000] ;  /* 0x01800000cf14783b */ /* 0x000fe20000004200 */
[----:B--2---:R-:W-:-:S04]  /*d810*/  FMNMX.FTZ R0, R4, R15, !PT ;  /* 0x0000000f04007209 */ /* 0x004fc80007810000 */
[----:B------:R-:W-:-:S04]  /*d820*/  FMNMX.FTZ R0, R192, R0, !PT ;  /* 0x00000000c0007209 */ /* 0x000fc80007810000 */
[----:B------:R-:W-:-:S04]  /*d830*/  FMNMX.FTZ R0, R182, R0, !PT ;  /* 0x00000000b6007209 */ /* 0x000fc80007810000 */
[----:B------:R-:W-:-:S04]  /*d840*/  FMNMX.FTZ R0, R150, R0, !PT ;  /* 0x0000000096007209 */ /* 0x000fc80007810000 */
[----:B------:R-:W-:Y:S02]  /*d850*/  FMNMX.FTZ R2, R188, R0, !PT ;  /* 0x00000000bc027209 */ /* 0x000fe40007810000 */
[----:B---3--:R-:W-:Y:S02]  /*d860*/  FMNMX.FTZ R0, R5, R14, !PT ;  /* 0x0000000e05007209 */ /* 0x008fe40007810000 */
        /* <DEDUP_REMOVED lines=22> */
[----:B------:R-:W1:Y:S01]  /*d9d0*/  SHFL.BFLY PT, R3, R149, 0x2, 0x1f ;  /* 0x0c401f0095037f89 */ /* 0x000e6200000e0000 */
        /* <DEDUP_REMOVED lines=11> */
[----:B------:R-:W-:-:S03]  /*da90*/  FMUL.FTZ R12, R149, UR15 ;  /* 0x0000000f950c7c20 */ /* 0x000fc60008410000 */
[----:B------:R-:W-:Y:S02]  /*daa0*/  FSEL R2, R149, RZ, P2 ;  /* 0x000000ff95027208 */ /* 0x000fe40001000000 */
[----:B------:R-:W-:-:S03]  /*dab0*/  FSEL R12, R12, RZ, P2 ;  /* 0x000000ff0c0c7208 */ /* 0x000fc60001000000 */
[----:B------:R-:W-:Y:S02]  /*dac0*/  FADD.FTZ R4, R4, -R2 ;  /* 0x8000000204047221 */ /* 0x000fe40000010000 */
[--C-:B------:R-:W-:Y:S02]  /*dad0*/  FFMA.FTZ R15, R15, UR15, -R12.reuse ;  /* 0x0000000f0f0f7c23 */ /* 0x100fe4000801080c */
[----:B------:R-:W-:Y:S01]  /*dae0*/  FMUL.FTZ R4, R4, UR15 ;  /* 0x0000000f04047c20 */ /* 0x000fe20008410000 */
[----:B--2---:R-:W-:Y:S01]  /*daf0*/  FMNMX.FTZ R148, R0, R148, !PT ;  /* 0x0000009400947209 */ /* 0x004fe20007810000 */
[----:B------:R-:W-:Y:S01]  /*db00*/  FFMA.FTZ R0, R192, UR15, -R12 ;  /* 0x0000000fc0007c23 */ /* 0x000fe2000801080c */
[----:B------:R-:W-:Y:S02]  /*db10*/  MUFU.EX2 R27, R15 ;  /* 0x0000000f001b7308 */ /* 0x000fe40000000800 */
[C---:B------:R-:W-:Y:S01]  /*db20*/  FSETP.NEU.FTZ.AND P1, PT, R148.reuse, -INF , PT ;  /* 0xff8000009400780b */ /* 0x040fe20003f3d000 */
[----:B------:R-:W-:-:S03]  /*db30*/  FMUL.FTZ R3, R148, UR15 ;  /* 0x0000000f94037c20 */ /* 0x000fc60008410000 */
[----:B------:R-:W-:Y:S02]  /*db40*/  FSEL R2, R148, RZ, P1 ;  /* 0x000000ff94027208 */ /* 0x000fe40000800000 */
[----:B------:R1:W2:Y:S01]  /*db50*/  MUFU.EX2 R168, R0 ;  /* 0x0000000000a87308 */ /* 0x0002a20000000800 */
[----:B------:R-:W-:-:S05]  /*db60*/  FSEL R3, R3, RZ, P1 ;  /* 0x000000ff03037208 */ /* 0x000fca0000800000 */
[----:B------:R-:W-:-:S04]  /*db70*/  FFMA.FTZ R14, R14, UR15, -R3 ;  /* 0x0000000f0e0e7c23 */ /* 0x000fc80008010803 */
[----:B------:R-:W-:Y:S01]  /*db80*/  MUFU.EX2 R25, R14 ;  /* 0x0000000e00197308 */ /* 0x000fe20000000800 */
[----:B-1----:R-:W-:Y:S01]  /*db90*/  FFMA.FTZ R0, R182, UR15, -R12 ;  /* 0x0000000fb6007c23 */ /* 0x002fe2000801080c */
[----:B--2---:R-:W-:-:S06]  /*dba0*/  F2FP.BF16.F32.PACK_AB R8, R168, R27 ;  /* 0x0000001ba808723e */ /* 0x004fcc00000010ff */
[----:B------:R1:W-:Y:S02]  /*dbb0*/  MUFU.EX2 R28, R0 ;  /* 0x00000000001c7308 */ /* 0x0003e40000000800 */
[----:B-1----:R-:W-:-:S06]  /*dbc0*/  FFMA.FTZ R0, R150, UR15, -R12 ;  /* 0x0000000f96007c23 */ /* 0x002fcc000801080c */
[----:B------:R1:W2:Y:S02]  /*dbd0*/  MUFU.EX2 R13, R0 ;  /* 0x00000000000d7308 */ /* 0x0002a40000000800 */
[----:B-1----:R-:W-:Y:S01]  /*dbe0*/  FFMA.FTZ R0, R183, UR15, -R3 ;  /* 0x0000000fb7007c23 */ /* 0x002fe20008010803 */
[----:B--2---:R-:W-:-:S05]  /*dbf0*/  F2FP.BF16.F32.PACK_AB R10, R13, R28 ;  /* 0x0000001c0d0a723e */ /* 0x004fca00000010ff */
[----:B------:R1:W2:Y:S02]  /*dc00*/  MUFU.EX2 R169, R0 ;  /* 0x0000000000a97308 */ /* 0x0002a40000000800 */
[----:B-1----:R-:W-:Y:S01]  /*dc10*/  FFMA.FTZ R0, R181, UR15, -R3 ;  /* 0x0000000fb5007c23 */ /* 0x002fe20008010803 */
[----:B--2---:R-:W-:-:S05]  /*dc20*/  F2FP.BF16.F32.PACK_AB R9, R169, R25 ;  /* 0x00000019a909723e */ /* 0x004fca00000010ff */
[----:B------:R1:W-:Y:S02]  /*dc30*/  MUFU.EX2 R24, R0 ;  /* 0x0000000000187308 */ /* 0x0003e40000000800 */
[----:B-1----:R-:W-:-:S06]  /*dc40*/  FFMA.FTZ R0, R180, UR15, -R3 ;  /* 0x0000000fb4007c23 */ /* 0x002fcc0008010803 */
[----:B------:R1:W2:Y:S02]  /*dc50*/  MUFU.EX2 R14, R0 ;  /* 0x00000000000e7308 */ /* 0x0002a40000000800 */
[----:B-1----:R-:W-:Y:S01]  /*dc60*/  FADD.FTZ R0, R5, -R2 ;  /* 0x8000000205007221 */ /* 0x002fe20000010000 */
[----:B--2---:R-:W-:-:S05]  /*dc70*/  F2FP.BF16.F32.PACK_AB R11, R14, R24 ;  /* 0x000000180e0b723e */ /* 0x004fca00000010ff */
[----:B------:R1:W2:Y:S01]  /*dc80*/  MUFU.EX2 R2, R4 ;  /* 0x0000000400027308 */ /* 0x0002a20000000800 */
[----:B------:R-:W-:-:S07]  /*dc90*/  FMUL.FTZ R0, R0, UR15 ;  /* 0x0000000f00007c20 */ /* 0x000fce0008410000 */
[----:B------:R-:W3:Y:S01]  /*dca0*/  MUFU.EX2 R0, R0 ;  /* 0x0000000000007308 */ /* 0x000ee20000000800 */
[----:B-1----:R-:W1:Y:S01]  /*dcb0*/  LDSM.16.MT88.4 R4, [R205+0x18000] ;  /* 0x01800000cd04783b */ /* 0x002e620000004200 */
[-C--:B--2---:R-:W-:Y:S01]  /*dcc0*/  FMUL.FTZ R152, R152, R2.reuse ;  /* 0x0000000298987220 */ /* 0x084fe20000410000 */
[-C--:B------:R-:W-:Y:S01]  /*dcd0*/  FMUL.FTZ R153, R153, R2.reuse ;  /* 0x0000000299997220 */ /* 0x080fe20000410000 */
[-C--:B------:R-:W-:Y:S01]  /*dce0*/  FMUL.FTZ R156, R156, R2.reuse ;  /* 0x000000029c9c7220 */ /* 0x080fe20000410000 */
[-C--:B------:R-:W-:Y:S01]  /*dcf0*/  FMUL.FTZ R157, R157, R2.reuse ;  /* 0x000000029d9d7220 */ /* 0x080fe20000410000 */
[-C--:B------:R-:W-:Y:S01]  /*dd00*/  FMUL.FTZ R36, R36, R2.reuse ;  /* 0x0000000224247220 */ /* 0x080fe20000410000 */
[-C--:B------:R-:W-:Y:S01]  /*dd10*/  FMUL.FTZ R37, R37, R2.reuse ;  /* 0x0000000225257220 */ /* 0x080fe20000410000 */
[----:B------:R-:W-:Y:S01]  /*dd20*/  FMUL.FTZ R40, R40, R2 ;  /* 0x0000000228287220 */ /* 0x000fe20000410000 */
[-C--:B---3--:R-:W-:Y:S01]  /*dd30*/  FMUL.FTZ R154, R154, R0.reuse ;  /* 0x000000009a9a7220 */ /* 0x088fe20000410000 */
[-C--:B------:R-:W-:Y:S01]  /*dd40*/  FMUL.FTZ R155, R155, R0.reuse ;  /* 0x000000009b9b7220 */ /* 0x080fe20000410000 */
[-C--:B------:R-:W-:Y:S01]  /*dd50*/  FMUL.FTZ R158, R158, R0.reuse ;  /* 0x000000009e9e7220 */ /* 0x080fe20000410000 */
[-C--:B------:R-:W-:Y:S01]  /*dd60*/  FMUL.FTZ R159, R159, R0.reuse ;  /* 0x000000009f9f7220 */ /* 0x080fe20000410000 */
[-C--:B------:R-:W-:Y:S01]  /*dd70*/  FMUL.FTZ R38, R38, R0.reuse ;  /* 0x0000000026267220 */ /* 0x080fe20000410000 */
[----:B------:R-:W-:Y:S01]  /*dd80*/  FMUL.FTZ R39, R39, R0 ;  /* 0x0000000027277220 */ /* 0x000fe20000410000 */
[----:B------:R-:W-:Y:S01]  /*dd90*/  FMUL.FTZ R41, R41, R2 ;  /* 0x0000000229297220 */ /* 0x000fe20000410000 */
        /* <DEDUP_REMOVED lines=10> */
[-C--:B------:R-:W-:Y:S01]  /*de40*/  FMUL.FTZ R47, R47, R0.reuse ;  /* 0x000000002f2f7220 */ /* 0x080fe20000410000 */
[-C--:B------:R-:W-:Y:S01]  /*de50*/  FMUL.FTZ R50, R50, R0.reuse ;  /* 0x0000000032327220 */ /* 0x080fe20000410000 */
[----:B------:R-:W-:Y:S01]  /*de60*/  FMUL.FTZ R51, R51, R0 ;  /* 0x0000000033337220 */ /* 0x000fe20000410000 */
        /* <DEDUP_REMOVED lines=8> */
[C---:B------:R-:W-:Y:S01]  /*def0*/  HMMA.16816.F32.BF16 R248, R8.reuse, R20, R44 ;  /* 0x0000001408f8723c */ /* 0x040fe2000004182c */
[-C--:B------:R-:W-:Y:S01]  /*df00*/  FMUL.FTZ R68, R68, R2.reuse ;  /* 0x0000000244447220 */ /* 0x080fe20000410000 */
[----:B------:R-:W-:Y:S01]  /*df10*/  FMUL.FTZ R69, R69, R2 ;  /* 0x0000000245457220 */ /* 0x000fe20000410000 */
[-C--:B------:R-:W-:Y:S01]  /*df20*/  FMUL.FTZ R70, R70, R0.reuse ;  /* 0x0000000046467220 */ /* 0x080fe20000410000 */
[----:B------:R-:W-:Y:S01]  /*df30*/  MOV R155, R173 ;  /* 0x000000ad009b7202 */ /* 0x000fe20000000f00 */
[----:B------:R-:W-:Y:S01]  /*df40*/  FMUL.FTZ R71, R71, R0 ;  /* 0x0000000047477220 */ /* 0x000fe20000410000 */
[----:B------:R-:W-:Y:S01]  /*df50*/  MOV R154, R174 ;  /* 0x000000ae009a7202 */ /* 0x000fe20000000f00 */
[-C--:B------:R-:W-:Y:S01]  /*df60*/  FMUL.FTZ R72, R72, R2.reuse ;  /* 0x0000000248487220 */ /* 0x080fe20000410000 */
[----:B------:R-:W-:Y:S01]  /*df70*/  MOV R153, R175 ;  /* 0x000000af00997202 */ /* 0x000fe20000000f00 */
[----:B------:R-:W-:Y:S01]  /*df80*/  FMUL.FTZ R73, R73, R2 ;  /* 0x0000000249497220 */ /* 0x000fe20000410000 */
[----:B------:R-:W-:Y:S01]  /*df90*/  MOV R152, R172 ;  /* 0x000000ac00987202 */ /* 0x000fe20000000f00 */
[-C--:B------:R-:W-:Y:S01]  /*dfa0*/  FMUL.FTZ R74, R74, R0.reuse ;  /* 0x000000004a4a7220 */ /* 0x080fe20000410000 */
[C---:B-1----:R-:W-:Y:S01]  /*dfb0*/  HMMA.16816.F32.BF16 R172, R8.reuse, R4, R36 ;  /* 0x0000000408ac723c */ /* 0x042fe20000041824 */
[----:B------:R-:W-:Y:S01]  /*dfc0*/  FMUL.FTZ R75, R75, R0 ;  /* 0x000000004b4b7220 */ /* 0x000fe20000410000 */
[-C--:B------:R-:W-:Y:S01]  /*dfd0*/  FMUL.FTZ R76, R76, R2.reuse ;  /* 0x000000024c4c7220 */ /* 0x080fe20000410000 */
[-C--:B------:R-:W-:Y:S01]  /*dfe0*/  FMUL.FTZ R77, R77, R2.reuse ;  /* 0x000000024d4d7220 */ /* 0x080fe20000410000 */
        /* <DEDUP_REMOVED lines=14> */
[C---:B--2---:R-:W-:Y:S01]  /*e0d0*/  HMMA.16816.F32.BF16 R240, R8.reuse, R16, R52 ;  /* 0x0000001008f0723c */ /* 0x044fe20000041834 */
[-C--:B------:R-:W-:Y:S01]  /*e0e0*/  FMUL.FTZ R63, R63, R0.reuse ;  /* 0x000000003f3f7220 */ /* 0x080fe20000410000 */
[-C--:B------:R-:W-:Y:S01]  /*e0f0*/  FMUL.FTZ R66, R66, R0.reuse ;  /* 0x0000000042427220 */ /* 0x080fe20000410000 */
[----:B------:R-:W-:Y:S01]  /*e100*/  FMUL.FTZ R67, R67, R0 ;  /* 0x0000000043437220 */ /* 0x000fe20000410000 */
[-C--:B------:R-:W-:Y:S01]  /*e110*/  FMUL.FTZ R100, R100, R2.reuse ;  /* 0x0000000264647220 */ /* 0x080fe20000410000 */
[-C--:B------:R-:W-:Y:S01]  /*e120*/  FMUL.FTZ R101, R101, R2.reuse ;  /* 0x0000000265657220 */ /* 0x080fe20000410000 */
[C---:B------:R-:W-:Y:S01]  /*e130*/  HMMA.16816.F32.BF16 R48, R8.reuse, R18, R56 ;  /* 0x000000120830723c */ /* 0x040fe20000041838 */
[----:B------:R-:W2:Y:S01]  /*e140*/  LDSM.16.MT88.4 R16, [R207+0x1a000] ;  /* 0x01a00000cf10783b */ /* 0x000ea20000004200 */
[----:B------:R-:W-:Y:S01]  /*e150*/  MOV R38, R173 ;  /* 0x000000ad00267202 */ /* 0x000fe20000000f00 */
[----:B------:R-:W-:Y:S01]  /*e160*/  FMUL.FTZ R104, R104, R2 ;  /* 0x0000000268687220 */ /* 0x000fe20000410000 */
[----:B------:R-:W-:Y:S01]  /*e170*/  MOV R37, R174 ;  /* 0x000000ae00257202 */ /* 0x000fe20000000f00 */
[----:B------:R-:W-:Y:S01]  /*e180*/  FMUL.FTZ R105, R105, R2 ;  /* 0x0000000269697220 */ /* 0x000fe20000410000 */
[----:B------:R-:W-:Y:S01]  /*e190*/  MOV R150, R4 ;  /* 0x0000000400967202 */ /* 0x000fe20000000f00 */
[----:B------:R-:W-:Y:S01]  /*e1a0*/  IMAD.MOV.U32 R31, RZ, RZ, R5 ;  /* 0x000000ffff1f7224 */ /* 0x000fe200078e0005 */
[----:B------:R-:W-:Y:S01]  /*e1b0*/  MOV R30, R6 ;  /* 0x00000006001e7202 */ /* 0x000fe20000000f00 */
[-C--:B------:R-:W-:Y:S01]  /*e1c0*/  FMUL.FTZ R102, R102, R0.reuse ;  /* 0x0000000066667220 */ /* 0x080fe20000410000 */
[----:B------:R-:W-:Y:S01]  /*e1d0*/  MOV R29, R7 ;  /* 0x00000007001d7202 */ /* 0x000fe20000000f00 */
[-C--:B------:R-:W-:Y:S01]  /*e1e0*/  FMUL.FTZ R103, R103, R0.reuse ;  /* 0x0000000067677220 */ /* 0x080fe20000410000 */
[----:B------:R-:W3:Y:S01]  /*e1f0*/  LDSM.16.MT88.4 R4, [R204+0x1a000] ;  /* 0x01a00000cc04783b */ /* 0x000ee20000004200 */
[----:B------:R-:W-:Y:S01]  /*e200*/  MOV R36, R175 ;  /* 0x000000af00247202 */ /* 0x000fe20000000f00 */
[----:B------:R-:W-:Y:S01]  /*e210*/  FMUL.FTZ R106, R106, R0 ;  /* 0x000000006a6a7220 */ /* 0x000fe20000410000 */
[----:B------:R-:W-:Y:S01]  /*e220*/  MOV R15, R172 ;  /* 0x000000ac000f7202 */ /* 0x000fe20000000f00 */
        /* <DEDUP_REMOVED lines=13> */
[C---:B-1----:R-:W-:Y:S01]  /*e300*/  HMMA.16816.F32.BF16 R192, R8.reuse, R20, R68 ;  /* 0x0000001408c0723c */ /* 0x042fe20000041844 */
[-C--:B------:R-:W-:Y:S01]  /*e310*/  FMUL.FTZ R86, R86, R0.reuse ;  /* 0x0000000056567220 */ /* 0x080fe20000410000 */
[-C--:B------:R-:W-:Y:S01]  /*e320*/  FMUL.FTZ R87, R87, R0.reuse ;  /* 0x0000000057577220 */ /* 0x080fe20000410000 */
[-C--:B------:R-:W-:Y:S01]  /*e330*/  FMUL.FTZ R90, R90, R0.reuse ;  /* 0x000000005a5a7220 */ /* 0x080fe20000410000 */
[----:B------:R-:W-:Y:S01]  /*e340*/  FMUL.FTZ R91, R91, R0 ;  /* 0x000000005b5b7220 */ /* 0x000fe20000410000 */
[----:B------:R-:W-:Y:S01]  /*e350*/  MOV R45, R155 ;  /* 0x0000009b002d7202 */ /* 0x000fe20000000f00 */
[----:B------:R-:W-:Y:S01]  /*e360*/  FMUL.FTZ R124, R124, R2 ;  /* 0x000000027c7c7220 */ /* 0x000fe20000410000 */
[----:B------:R-:W-:Y:S01]  /*e370*/  MOV R70, R199 ;  /* 0x000000c700467202 */ /* 0x000fe20000000f00 */
[----:B------:R-:W-:Y:S01]  /*e380*/  IMAD.MOV.U32 R68, RZ, RZ, R197 ;  /* 0x000000ffff447224 */ /* 0x000fe200078e00c5 */
[----:B------:R-:W-:Y:S01]  /*e390*/  MOV R46, R154 ;  /* 0x0000009a002e7202 */ /* 0x000fe20000000f00 */
[C---:B------:R-:W-:Y:S01]  /*e3a0*/  HMMA.16816.F32.BF16 R196, R8.reuse, R22, R72 ;  /* 0x0000001608c4723c */ /* 0x040fe20000041848 */
[----:B------:R-:W1:Y:S01]  /*e3b0*/  LDSM.16.MT88.4 R20, [R204+0x1c000] ;  /* 0x01c00000cc14783b */ /* 0x000e620000004200 */
[----:B------:R-:W-:Y:S01]  /*e3c0*/  MOV R47, R153 ;  /* 0x00000099002f7202 */ /* 0x000fe20000000f00 */
[----:B------:R-:W-:Y:S01]  /*e3d0*/  FMUL.FTZ R125, R125, R2 ;  /* 0x000000027d7d7220 */ /* 0x000fe20000410000 */
[----:B------:R-:W-:Y:S01]  /*e3e0*/  MOV R44, R152 ;  /* 0x00000098002c7202 */ /* 0x000fe20000000f00 */
        /* <DEDUP_REMOVED lines=21> */
[----:B------:R-:W-:Y:S01]  /*e540*/  MOV R63, R169 ;  /* 0x000000a9003f7202 */ /* 0x000fe20000000f00 */
[----:B------:R-:W-:Y:S01]  /*e550*/  FMUL.FTZ R109, R109, R2 ;  /* 0x000000026d6d7220 */ /* 0x000fe20000410000 */
[----:B------:R-:W-:Y:S01]  /*e560*/  MOV R62, R168 ;  /* 0x000000a8003e7202 */ /* 0x000fe20000000f00 */
[-C--:B------:R-:W-:Y:S01]  /*e570*/  FMUL.FTZ R110, R110, R0.reuse ;  /* 0x000000006e6e7220 */ /* 0x080fe20000410000 */
[----:B------:R-:W-:Y:S01]  /*e580*/  FMUL.FTZ R111, R111, R0 ;  /* 0x000000006f6f7220 */ /* 0x000fe20000410000 */
[----:B------:R-:W-:Y:S01]  /*e590*/  MOV R61, R27 ;  /* 0x0000001b003d7202 */ /* 0x000fe20000000f00 */
[-C--:B------:R-:W-:Y:S01]  /*e5a0*/  FMUL.FTZ R132, R132, R2.reuse ;  /* 0x0000000284847220 */ /* 0x080fe20000410000 */
[----:B------:R-:W-:Y:S01]  /*e5b0*/  MOV R60, R25 ;  /* 0x00000019003c7202 */ /* 0x000fe20000000f00 */
[----:B------:R-:W-:Y:S01]  /*e5c0*/  FMUL.FTZ R133, R133, R2 ;  /* 0x0000000285857220 */ /* 0x000fe20000410000 */
[----:B------:R-:W-:Y:S01]  /*e5d0*/  MOV R71, R26 ;  /* 0x0000001a00477202 */ /* 0x000fe20000000f00 */
[----:B------:R-:W-:Y:S01]  /*e5e0*/  FMUL.FTZ R134, R134, R0 ;  /* 0x0000000086867220 */ /* 0x000fe20000410000 */
[----:B------:R-:W-:Y:S01]  /*e5f0*/  MOV R77, R24 ;  /* 0x00000018004d7202 */ /* 0x000fe20000000f00 */
[----:B------:R-:W-:Y:S01]  /*e600*/  FMUL.FTZ R135, R135, R0 ;  /* 0x0000000087877220 */ /* 0x000fe20000410000 */
[----:B------:R-:W-:Y:S01]  /*e610*/  LDSM.16.MT88.4 R24, [R205+0x1e000] ;  /* 0x01e00000cd18783b */ /* 0x000fe20000004200 */
        /* <DEDUP_REMOVED lines=8> */
[----:B------:R-:W1:Y:S01]  /*e6a0*/  LDSM.16.MT88.4 R20, [R206+0x1c000] ;  /* 0x01c00000ce14783b */ /* 0x000e620000004200 */
[----:B------:R-:W-:Y:S01]  /*e6b0*/  MOV R95, R69 ;  /* 0x00000045005f7202 */ /* 0x000fe20000000f00 */
[----:B------:R-:W-:Y:S01]  /*e6c0*/  IMAD.MOV.U32 R69, RZ, RZ, R31 ;  /* 0x000000ffff457224 */ /* 0x000fe200078e001f */
[----:B------:R-:W-:Y:S01]  /*e6d0*/  MOV R94, R70 ;  /* 0x00000046005e7202 */ /* 0x000fe20000000f00 */
[----:B------:R-:W-:Y:S01]  /*e6e0*/  FMUL.FTZ R138, R138, R0 ;  /* 0x000000008a8a7220 */ /* 0x000fe20000410000 */
[C---:B--2---:R-:W-:Y:S01]  /*e6f0*/  HMMA.16816.F32.BF16 R64, R8.reuse, R16, R100 ;  /* 0x000000100840723c */ /* 0x044fe20000041864 */
[----:B------:R-:W-:Y:S01]  /*e700*/  MOV R70, R30 ;  /* 0x0000001e00467202 */ /* 0x000fe20000000f00 */
[----:B------:R-:W-:Y:S01]  /*e710*/  FMUL.FTZ R139, R139, R0 ;  /* 0x000000008b8b7220 */ /* 0x000fe20000410000 */
[----:B------:R-:W-:Y:S01]  /*e720*/  MOV R76, R13 ;  /* 0x0000000d004c7202 */ /* 0x000fe20000000f00 */
[----:B------:R-:W-:Y:S01]  /*e730*/  IMAD.MOV.U32 R55, RZ, RZ, R36 ;  /* 0x000000ffff377224 */ /* 0x000fe200078e0024 */
[----:B------:R-:W-:Y:S01]  /*e740*/  MOV R79, R35 ;  /* 0x00000023004f7202 */ /* 0x000fe20000000f00 */
[C---:B------:R-:W-:Y:S01]  /*e750*/  HMMA.16816.F32.BF16 R104, R8.reuse, R18, R104 ;  /* 0x000000120868723c */ /* 0x040fe20000041868 */
[----:B------:R-:W2:Y:S01]  /*e760*/  LDSM.16.MT88.4 R16, [R204+0x1e000] ;  /* 0x01e00000cc10783b */ /* 0x000ea20000004200 */
[----:B------:R-:W-:Y:S01]  /*e770*/  MOV R78, R34 ;  /* 0x00000022004e7202 */ /* 0x000fe20000000f00 */
[-C--:B------:R-:W-:Y:S01]  /*e780*/  FMUL.FTZ R160, R160, R2.reuse ;  /* 0x00000002a0a07220 */ /* 0x080fe20000410000 */
[----:B------:R-:W-:Y:S01]  /*e790*/  FMUL.FTZ R161, R161, R2 ;  /* 0x00000002a1a17220 */ /* 0x000fe20000410000 */
[-C--:B------:R-:W-:Y:S01]  /*e7a0*/  FMUL.FTZ R162, R162, R0.reuse ;  /* 0x00000000a2a27220 */ /* 0x080fe20000410000 */
[C---:B---3--:R-:W-:Y:S01]  /*e7b0*/  HMMA.16816.F32.BF16 R152, R8.reuse, R4, R84 ;  /* 0x000000040898723c */ /* 0x048fe20000041854 */
[----:B------:R-:W-:Y:S01]  /*e7c0*/  FMUL.FTZ R163, R163, R0 ;  /* 0x00000000a3a37220 */ /* 0x000fe20000410000 */
[-C--:B------:R-:W-:Y:S01]  /*e7d0*/  FMUL.FTZ R144, R144, R2.reuse ;  /* 0x0000000290907220 */ /* 0x080fe20000410000 */
[----:B------:R-:W-:Y:S01]  /*e7e0*/  FMUL.FTZ R145, R145, R2 ;  /* 0x0000000291917220 */ /* 0x000fe20000410000 */
[-C--:B------:R-:W-:Y:S01]  /*e7f0*/  FMUL.FTZ R146, R146, R0.reuse ;  /* 0x0000000092927220 */ /* 0x080fe20000410000 */
[----:B------:R-:W-:Y:S01]  /*e800*/  FMUL.FTZ R147, R147, R0 ;  /* 0x0000000093937220 */ /* 0x000fe20000410000 */
[C---:B------:R-:W-:Y:S01]  /*e810*/  HMMA.16816.F32.BF16 R168, R8.reuse, R6, R88 ;  /* 0x0000000608a8723c */ /* 0x040fe20000041858 */
[----:B------:R-:W3:Y:S01]  /*e820*/  LDSM.16.MT88.4 R4, [R207+0x1c000] ;  /* 0x01c00000cf04783b */ /* 0x000ee20000004200 */
[----:B------:R-:W-:Y:S01]  /*e830*/  MOV R87, R71 ;  /* 0x0000004700577202 */ /* 0x000fe20000000f00 */
[-C--:B------:R-:W-:Y:S01]  /*e840*/  FMUL.FTZ R112, R112, R2.reuse ;  /* 0x0000000270707220 */ /* 0x080fe20000410000 */
[----:B------:R-:W-:Y:S01]  /*e850*/  MOV R71, R29 ;  /* 0x0000001d00477202 */ /* 0x000fe20000000f00 */
[----:B------:R-:W-:Y:S01]  /*e860*/  FMUL.FTZ R113, R113, R2 ;  /* 0x0000000271717220 */ /* 0x000fe20000410000 */
[----:B------:R-:W-:Y:S01]  /*e870*/  LDSM.16.MT88.4 R28, [R205+0x18800] ;  /* 0x01880000cd1c783b */ /* 0x000fe20000004200 */
[----:B------:R-:W-:Y:S01]  /*e880*/  MOV R88, R68 ;  /* 0x0000004400587202 */ /* 0x000fe20000000f00 */
[----:B------:R-:W-:Y:S01]  /*e890*/  FMUL.FTZ R114, R114, R0 ;  /* 0x0000000072727220 */ /* 0x000fe20000410000 */
[----:B------:R-:W-:Y:S01]  /*e8a0*/  MOV R68, R150 ;  /* 0x0000009600447202 */ /* 0x000fe20000000f00 */
[----:B------:R-:W-:Y:S01]  /*e8b0*/  FMUL.FTZ R115, R115, R0 ;  /* 0x0000000073737220 */ /* 0x000fe20000410000 */
[----:B------:R-:W-:Y:S01]  /*e8c0*/  MOV R53, R38 ;  /* 0x0000002600357202 */ /* 0x000fe20000000f00 */
[-C--:B------:R-:W-:Y:S01]  /*e8d0*/  FMUL.FTZ R140, R140, R2.reuse ;  /* 0x000000028c8c7220 */ /* 0x080fe20000410000 */
[----:B------:R-:W-:Y:S01]  /*e8e0*/  MOV R54, R37 ;  /* 0x0000002500367202 */ /* 0x000fe20000000f00 */
[----:B------:R-:W-:Y:S01]  /*e8f0*/  FMUL.FTZ R141, R141, R2 ;  /* 0x000000028d8d7220 */ /* 0x000fe20000410000 */
[-C--:B------:R-:W-:Y:S01]  /*e900*/  FMUL.FTZ R142, R142, R0.reuse ;  /* 0x000000008e8e7220 */ /* 0x080fe20000410000 */
[----:B------:R-:W-:Y:S01]  /*e910*/  FMUL.FTZ R143, R143, R0 ;  /* 0x000000008f8f7220 */ /* 0x000fe20000410000 */
[C---:B-1----:R-:W-:Y:S01]  /*e920*/  HMMA.16816.F32.BF16 R116, R8.reuse, R20, R116 ;  /* 0x000000140874723c */ /* 0x042fe20000041874 */
[-C--:B------:R-:W-:Y:S01]  /*e930*/  FMUL.FTZ R164, R164, R2.reuse ;  /* 0x00000002a4a47220 */ /* 0x080fe20000410000 */
[----:B------:R-:W-:Y:S01]  /*e940*/  FMUL.FTZ R165, R165, R2 ;  /* 0x00000002a5a57220 */ /* 0x000fe20000410000 */
[-C--:B------:R-:W-:Y:S01]  /*e950*/  FMUL.FTZ R166, R166, R0.reuse ;  /* 0x00000000a6a67220 */ /* 0x080fe20000410000 */
[----:B------:R-:W-:Y:S01]  /*e960*/  FMUL.FTZ R167, R167, R0 ;  /* 0x00000000a7a77220 */ /* 0x000fe20000410000 */
[----:B------:R-:W-:Y:S01]  /*e970*/  MOV R90, R78 ;  /* 0x0000004e005a7202 */ /* 0x000fe20000000f00 */
[C---:B------:R-:W-:Y:S01]  /*e980*/  HMMA.16816.F32.BF16 R120, R8.reuse, R22, R120 ;  /* 0x000000160878723c */ /* 0x040fe20000041878 */
[----:B------:R-:W1:Y:S01]  /*e990*/  LDSM.16.MT88.4 R20, [R207+0x1e000] ;  /* 0x01e00000cf14783b */ /* 0x000e620000004200 */
[----:B------:R-:W-:Y:S01]  /*e9a0*/  IMAD.MOV.U32 R89, RZ, RZ, R79 ;  /* 0x000000ffff597224 */ /* 0x000fe200078e004f */
[----:B------:R-:W-:Y:S01]  /*e9b0*/  MOV R86, R60 ;  /* 0x0000003c00567202 */ /* 0x000fe20000000f00 */
[----:B------:R-:W-:Y:S01]  /*e9c0*/  IMAD.MOV.U32 R60, RZ, RZ, R52 ;  /* 0x000000ffff3c7224 */ /* 0x000fe200078e0034 */
[----:B------:R-:W-:Y:S01]  /*e9d0*/  MOV R85, R61 ;  /* 0x0000003d00557202 */ /* 0x000fe20000000f00 */
[----:B--2---:R-:W-:Y:S01]  /*e9e0*/  HMMA.16816.F32.BF16 R124, R8, R16, R124 ;  /* 0x00000010087c723c */ /* 0x004fe2000004187c */
[----:B------:R-:W-:-:S02]  /*e9f0*/  MOV R79, R62 ;  /* 0x0000003e004f7202 */ /* 0x000fc40000000f00 */
[----:B------:R-:W-:Y:S02]  /*ea00*/  MOV R78, R63 ;  /* 0x0000003f004e7202 */ /* 0x000fe40000000f00 */
[----:B------:R-:W-:Y:S01]  /*ea10*/  MOV R61, R53 ;  /* 0x00000035003d7202 */ /* 0x000fe20000000f00 */
[C---:B------:R-:W-:Y:S01]  /*ea20*/  HMMA.16816.F32.BF16 R128, R8.reuse, R18, R128 ;  /* 0x000000120880723c */ /* 0x040fe20000041880 */
[----:B------:R-:W2:Y:S01]  /*ea30*/  LDSM.16.MT88.4 R16, [R206+0x1e000] ;  /* 0x01e00000ce10783b */ /* 0x000ea20000004200 */
[----:B------:R-:W-:Y:S02]  /*ea40*/  MOV R62, R54 ;  /* 0x00000036003e7202 */ /* 0x000fe40000000f00 */
[----:B------:R-:W-:Y:S02]  /*ea50*/  MOV R63, R55 ;  /* 0x00000037003f7202 */ /* 0x000fe40000000f00 */
[----:B---3--:R-:W-:Y:S01]  /*ea60*/  HMMA.16816.F32.BF16 R56, R8, R4, R108 ;  /* 0x000000040838723c */ /* 0x008fe2000004186c */
[----:B------:R-:W-:-:S02]  /*ea70*/  MOV R52, R44 ;  /* 0x0000002c00347202 */ /* 0x000fc40000000f00 */
[----:B------:R-:W-:Y:S02]  /*ea80*/  MOV R53, R45 ;  /* 0x0000002d00357202 */ /* 0x000fe40000000f00 */
[----:B------:R-:W-:Y:S01]  /*ea90*/  MOV R54, R46 ;  /* 0x0000002e00367202 */ /* 0x000fe20000000f00 */
[C---:B------:R-:W-:Y:S01]  /*eaa0*/  HMMA.16816.F32.BF16 R132, R8.reuse, R24, R132 ;  /* 0x000000180884723c */ /* 0x040fe20000041884 */
[--C-:B------:R-:W-:Y:S01]  /*eab0*/  FFMA.FTZ R4, R188, UR15, -R12.reuse ;  /* 0x0000000fbc047c23 */ /* 0x100fe2000801080c */
[----:B------:R-:W-:Y:S01]  /*eac0*/  FFMA.FTZ R5, R184, UR15, -R12 ;  /* 0x0000000fb8057c23 */ /* 0x000fe2000801080c */
[----:B------:R-:W-:Y:S02]  /*ead0*/  MOV R55, R47 ;  /* 0x0000002f00377202 */ /* 0x000fe40000000f00 */
[----:B------:R3:W-:Y:S01]  /*eae0*/  MUFU.EX2 R91, R4 ;  /* 0x00000004005b7308 */ /* 0x0007e20000000800 */
[----:B------:R-:W-:Y:S01]  /*eaf0*/  HMMA.16816.F32.BF16 R136, R8, R26, R136 ;  /* 0x0000001a0888723c */ /* 0x000fe20000041888 */
[----:B------:R-:W4:Y:S01]  /*eb00*/  LDSM.16.MT88.4 R24, [R207+0x18800] ;  /* 0x01880000cf18783b */ /* 0x000f220000004200 */
[----:B------:R-:W-:-:S02]  /*eb10*/  MOV R184, R77 ;  /* 0x0000004d00b87202 */ /* 0x000fc40000000f00 */
[----:B------:R-:W-:Y:S02]  /*eb20*/  MOV R188, R88 ;  /* 0x0000005800bc7202 */ /* 0x000fe40000000f00 */
[C---:B------:R-:W-:Y:S01]  /*eb30*/  HMMA.16816.F32.BF16 R36, R8.reuse, R6, R112 ;  /* 0x000000060824723c */ /* 0x040fe20000041870 */
[----:B------:R5:W-:Y:S05]  /*eb40*/  MUFU.EX2 R83, R5 ;  /* 0x0000000500537308 */ /* 0x000bea0000000800 */
[----:B-1----:R-:W-:Y:S01]  /*eb50*/  HMMA.16816.F32.BF16 R140, R8, R20, R140 ;  /* 0x00000014088c723c */ /* 0x002fe2000004188c */
[----:B---3--:R-:W-:-:S05]  /*eb60*/  FFMA.FTZ R4, R32, UR15, -R12 ;  /* 0x0000000f20047c23 */ /* 0x008fca000801080c */
[----:B------:R-:W-:Y:S01]  /*eb70*/  HMMA.16816.F32.BF16 R164, R8, R22, R164 ;  /* 0x0000001608a4723c */ /* 0x000fe200000418a4 */
[----:B------:R-:W-:Y:S01]  /*eb80*/  LDSM.16.MT88.4 R20, [R205+0x1a800] ;  /* 0x01a80000cd14783b */ /* 0x000fe20000004200 */
[----:B------:R1:W-:Y:S01]  /*eb90*/  MUFU.EX2 R80, R4 ;  /* 0x0000000400507308 */ /* 0x0003e20000000800 */
[----:B-----5:R-:W-:-:S03]  /*eba0*/  FFMA.FTZ R5, R176, UR15, -R3 ;  /* 0x0000000fb0057c23 */ /* 0x020fc60008010803 */
[----:B--2---:R-:W-:Y:S01]  /*ebb0*/  HMMA.16816.F32.BF16 R160, R8, R16, R160 ;  /* 0x0000001008a0723c */ /* 0x004fe200000418a0 */
[----:B------:R-:W-:-:S03]  /*ebc0*/  MOV R176, R79 ;  /* 0x0000004f00b07202 */ /* 0x000fc60000000f00 */
[----:B------:R-:W-:Y:S02]  /*ebd0*/  MUFU.EX2 R14, R5 ;  /* 0x00000005000e7308 */ /* 0x000fe40000000800 */
[----:B------:R-:W-:Y:S01]  /*ebe0*/  HMMA.16816.F32.BF16 R44, R8, R18, R144 ;  /* 0x00000012082c723c */ /* 0x000fe20000041890 */
[----:B------:R-:W-:Y:S04]  /*ebf0*/  LDSM.16.MT88.4 R16, [R206+0x18800] ;  /* 0x01880000ce10783b */ /* 0x000fe80000004200 */
[----:B------:R-:W2:Y:S01]  /*ec00*/  LDSM.16.MT88.4 R8, [R204+0x1a800] ;  /* 0x01a80000cc08783b */ /* 0x000ea20000004200 */
[----:B-1----:R-:W-:-:S03]  /*ec10*/  FFMA.FTZ R4, R33, UR15, -R12 ;  /* 0x0000000f21047c23 */ /* 0x002fc6000801080c */
[----:B------:R-:W-:Y:S01]  /*ec20*/  LDSM.16.MT88.4 R32, [R204+0x18800] ;  /* 0x01880000cc20783b */ /* 0x000fe20000004200 */
[----:B------:R1:W3:Y:S02]  /*ec30*/  MUFU.EX2 R15, R4 ;  /* 0x00000004000f7308 */ /* 0x0002e40000000800 */
[----:B-1----:R-:W-:Y:S01]  /*ec40*/  FFMA.FTZ R4, R189, UR15, -R3 ;  /* 0x0000000fbd047c23 */ /* 0x002fe20008010803 */
[----:B---3--:R-:W-:Y:S02]  /*ec50*/  F2FP.BF16.F32.PACK_AB R6, R15, R80 ;  /* 0x000000500f06723e */ /* 0x008fe400000010ff */
[----:B------:R-:W-:-:S03]  /*ec60*/  MOV R189, R90 ;  /* 0x0000005a00bd7202 */ /* 0x000fc60000000f00 */
[----:B------:R1:W-:Y:S02]  /*ec70*/  MUFU.EX2 R81, R4 ;  /* 0x0000000400517308 */ /* 0x0003e40000000800 */
[----:B-1----:R-:W-:Y:S01]  /*ec80*/  FFMA.FTZ R4, R185, UR15, -R3 ;  /* 0x0000000fb9047c23 */ /* 0x002fe20008010803 */
[----:B------:R-:W-:-:S05]  /*ec90*/  MOV R185, R78 ;  /* 0x0000004e00b97202 */ /* 0x000fca0000000f00 */
[----:B------:R1:W3:Y:S02]  /*eca0*/  MUFU.EX2 R13, R4 ;  /* 0x00000004000d7308 */ /* 0x0002e40000000800 */
[----:B-1----:R-:W-:Y:S01]  /*ecb0*/  FFMA.FTZ R4, R177, UR15, -R3 ;  /* 0x0000000fb1047c23 */ /* 0x002fe20008010803 */
[----:B------:R-:W-:Y:S02]  /*ecc0*/  MOV R177, R83 ;  /* 0x0000005300b17202 */ /* 0x000fe40000000f00 */
[----:B---3--:R-:W-:-:S03]  /*ecd0*/  F2FP.BF16.F32.PACK_AB R5, R13, R81 ;  /* 0x000000510d05723e */ /* 0x008fc600000010ff */
[----:B------:R1:W3:Y:S01]  /*ece0*/  MUFU.EX2 R150, R4 ;  /* 0x0000000400967308 */ /* 0x0002e20000000800 */
[----:B------:R-:W-:Y:S02]  /*ecf0*/  MOV R83, R76 ;  /* 0x0000004c00537202 */ /* 0x000fe40000000f00 */
[----:B-1----:R-:W-:Y:S02]  /*ed00*/  F2FP.BF16.F32.PACK_AB R4, R177, R91 ;  /* 0x0000005bb104723e */ /* 0x002fe400000010ff */
[----:B---3--:R-:W-:-:S07]  /*ed10*/  F2FP.BF16.F32.PACK_AB R7, R150, R14 ;  /* 0x0000000e9607723e */ /* 0x008fce00000010ff */
[C---:B------:R-:W-:Y:S06]  /*ed20*/  HMMA.16816.F32.BF16 R60, R4.reuse, R28, R60 ;  /* 0x0000001c043c723c */ /* 0x040fec000004183c */
[C---:B------:R-:W-:Y:S01]  /*ed30*/  HMMA.16816.F32.BF16 R68, R4.reuse, R30, R68 ;  /* 0x0000001e0444723c */ /* 0x040fe20000041844 */
[----:B------:R-:W1:Y:S05]  /*ed40*/  LDSM.16.MT88.4 R28, [R207+0x1a800] ;  /* 0x01a80000cf1c783b */ /* 0x000e6a0000004200 */
[C---:B----4-:R-:W-:Y:S06]  /*ed50*/  HMMA.16816.F32.BF16 R76, R4.reuse, R24, R248 ;  /* 0x00000018044c723c */ /* 0x050fec00000418f8 */
[----:B--2---:R-:W-:Y:S01]  /*ed60*/  HMMA.16816.F32.BF16 R100, R4, R10, R200 ;  /* 0x0000000a0464723c */ /* 0x004fe200000418c8 */
[----:B------:R-:W-:-:S02]  /*ed70*/  MOV R251, R85 ;  /* 0x0000005500fb7202 */ /* 0x000fc40000000f00 */
[----:B------:R-:W-:Y:S02]  /*ed80*/  MOV R250, R86 ;  /* 0x0000005600fa7202 */ /* 0x000fe40000000f00 */
[----:B------:R-:W-:Y:S01]  /*ed90*/  MOV R249, R87 ;  /* 0x0000005700f97202 */ /* 0x000fe20000000f00 */
[----:B------:R-:W-:Y:S01]  /*eda0*/  HMMA.16816.F32.BF16 R48, R4, R18, R48 ;  /* 0x000000120430723c */ /* 0x000fe20000041830 */
[----:B------:R-:W-:-:S05]  /*edb0*/  MOV R248, R89 ;  /* 0x0000005900f87202 */ /* 0x000fca0000000f00 */
[----:B------:R-:W-:Y:S01]  /*edc0*/  HMMA.16816.F32.BF16 R84, R4, R16, R240 ;  /* 0x000000100454723c */ /* 0x000fe200000418f0 */
[----:B------:R-:W-:Y:S01]  /*edd0*/  LDSM.16.MT88.4 R16, [R204+0x1c800] ;  /* 0x01c80000cc10783b */ /* 0x000fe20000004200 */
[----:B------:R-:W-:-:S04]  /*ede0*/  IMAD.MOV.U32 R203, RZ, RZ, R248 ;  /* 0x000000ffffcb7224 */ /* 0x000fc800078e00f8 */
[C---:B------:R-:W-:Y:S01]  /*edf0*/  HMMA.16816.F32.BF16 R40, R4.reuse, R26, R40 ;  /* 0x0000001a0428723c */ /* 0x040fe20000041828 */
[----:B------:R-:W-:Y:S01]  /*ee00*/  IMAD.MOV.U32 R243, RZ, RZ, R94 ;  /* 0x000000fffff37224 */ /* 0x000fe200078e005e */
[----:B------:R-:W-:Y:S01]  /*ee10*/  MOV R242, R95 ;  /* 0x0000005f00f27202 */ /* 0x000fe20000000f00 */
[----:B------:R-:W-:Y:S01]  /*ee20*/  LDSM.16.MT88.4 R24, [R206+0x1a800] ;  /* 0x01a80000ce18783b */ /* 0x000fe20000004200 */
[----:B------:R-:W-:Y:S02]  /*ee30*/  MOV R240, R91 ;  /* 0x0000005b00f07202 */ /* 0x000fe40000000f00 */
[----:B------:R-:W-:Y:S01]  /*ee40*/  HMMA.16816.F32.BF16 R92, R4, R8, R236 ;  /* 0x00000008045c723c */ /* 0x000fe200000418ec */
[----:B------:R-:W2:Y:S01]  /*ee50*/  LDSM.16.MT88.4 R8, [R205+0x1c800] ;  /* 0x01c80000cd08783b */ /* 0x000ea20000004200 */
[----:B------:R-:W-:-:S04]  /*ee60*/  MOV R241, R80 ;  /* 0x0000005000f17202 */ /* 0x000fc80000000f00 */
[C---:B-1----:R-:W-:Y:S01]  /*ee70*/  HMMA.16816.F32.BF16 R88, R4.reuse, R30, R72 ;  /* 0x0000001e0458723c */ /* 0x042fe20000041848 */
[----:B------:R-:W-:Y:S02]  /*ee80*/  MOV R237, R81 ;  /* 0x0000005100ed7202 */ /* 0x000fe40000000f00 */
[----:B------:R-:W-:Y:S02]  /*ee90*/  MOV R238, R82 ;  /* 0x0000005200ee7202 */ /* 0x000fe40000000f00 */
[----:B------:R-:W-:Y:S01]  /*eea0*/  MOV R239, R83 ;  /* 0x0000005300ef7202 */ /* 0x000fe20000000f00 */
[C---:B------:R-:W-:Y:S06]  /*eeb0*/  HMMA.16816.F32.BF16 R108, R4.reuse, R20, R192 ;  /* 0x00000014046c723c */ /* 0x040fec00000418c0 */
[C---:B------:R-:W-:Y:S01]  /*eec0*/  HMMA.16816.F32.BF16 R80, R4.reuse, R28, R172 ;  /* 0x0000001c0450723c */ /* 0x040fe200000418ac */
[----:B------:R-:W1:Y:S05]  /*eed0*/  LDSM.16.MT88.4 R28, [R206+0x1c800] ;  /* 0x01c80000ce1c783b */ /* 0x000e6a0000004200 */
[C---:B------:R-:W-:Y:S01]  /*eee0*/  HMMA.16816.F32.BF16 R112, R4.reuse, R22, R196 ;  /* 0x000000160470723c */ /* 0x040fe200000418c4 */
[----:B------:R-:W3:Y:S05]  /*eef0*/  LDSM.16.MT88.4 R20, [R207+0x1c800] ;  /* 0x01c80000cf14783b */ /* 0x000eea0000004200 */
[C---:B------:R-:W-:Y:S06]  /*ef00*/  HMMA.16816.F32.BF16 R156, R4.reuse, R32, R156 ;  /* 0x00000020049c723c */ /* 0x040fec000004189c */
[C---:B------:R-:W-:Y:S01]  /*ef10*/  HMMA.16816.F32.BF16 R52, R4.reuse, R34, R52 ;  /* 0x000000220434723c */ /* 0x040fe20000041834 */
[----:B------:R-:W4:Y:S05]  /*ef20*/  LDSM.16.MT88.4 R32, [R204+0x1e800] ;  /* 0x01e80000cc20783b */ /* 0x000f2a0000004200 */
[C---:B--2---:R-:W-:Y:S06]  /*ef30*/  HMMA.16816.F32.BF16 R144, R4.reuse, R8, R64 ;  /* 0x000000080490723c */ /* 0x044fec0000041840 */
[----:B------:R-:W-:Y:S01]  /*ef40*/  HMMA.16816.F32.BF16 R180, R4, R16, R180 ;  /* 0x0000001004b4723c */ /* 0x000fe200000418b4 */
[----:B------:R-:W-:Y:S01]  /*ef50*/  FFMA.FTZ R8, R187, UR15, -R12 ;  /* 0x0000000fbb087c23 */ /* 0x000fe2000801080c */
[----:B------:R-:W-:Y:S01]  /*ef60*/  IMAD.MOV.U32 R187, RZ, RZ, R237 ;  /* 0x000000ffffbb7224 */ /* 0x000fe200078e00ed */
[----:B------:R-:W-:-:S02]  /*ef70*/  MOV R237, R249 ;  /* 0x000000f900ed7202 */ /* 0x000fc40000000f00 */
[----:B------:R2:W-:Y:S01]  /*ef80*/  MUFU.EX2 R192, R8 ;  /* 0x0000000800c07308 */ /* 0x0005e20000000800 */
[C---:B------:R-:W-:Y:S01]  /*ef90*/  HMMA.16816.F32.BF16 R172, R4.reuse, R18, R96 ;  /* 0x0000001204ac723c */ /* 0x040fe20000041860 */
[----:B------:R-:W5:Y:S05]  /*efa0*/  LDSM.16.MT88.4 R16, [R207+0x1e800] ;  /* 0x01e80000cf10783b */ /* 0x000f6a0000004200 */
[C---:B-1----:R-:W-:Y:S06]  /*efb0*/  HMMA.16816.F32.BF16 R64, R4.reuse, R28, R116 ;  /* 0x0000001c0440723c */ /* 0x042fec0000041874 */
[----:B------:R-:W-:Y:S01]  /*efc0*/  HMMA.16816.F32.BF16 R152, R4, R24, R152 ;  /* 0x000000180498723c */ /* 0x000fe20000041898 */
[----:B--2---:R-:W-:Y:S01]  /*efd0*/  FFMA.FTZ R8, R186, UR15, -R12 ;  /* 0x0000000fba087c23 */ /* 0x004fe2000801080c */
[----:B------:R-:W-:-:S04]  /*efe0*/  MOV R186, R238 ;  /* 0x000000ee00ba7202 */ /* 0x000fc80000000f00 */
[C---:B------:R-:W-:Y:S01]  /*eff0*/  HMMA.16816.F32.BF16 R168, R4.reuse, R26, R168 ;  /* 0x0000001a04a8723c */ /* 0x040fe200000418a8 */
[----:B------:R-:W1:Y:S01]  /*f000*/  LDSM.16.MT88.4 R24, [R205+0x1e800] ;  /* 0x01e80000cd18783b */ /* 0x000e620000004200 */
[----:B------:R2:W1:Y:S01]  /*f010*/  MUFU.EX2 R193, R8 ;  /* 0x0000000800c17308 */ /* 0x0004620000000800 */
[----:B------:R-:W-:Y:S02]  /*f020*/  MOV R238, R243 ;  /* 0x000000f300ee7202 */ /* 0x000fe40000000f00 */
[----:B------:R-:W-:Y:S01]  /*f030*/  MOV R243, R250 ;  /* 0x000000fa00f37202 */ /* 0x000fe20000000f00 */
[C---:B------:R-:W-:Y:S01]  /*f040*/  HMMA.16816.F32.BF16 R120, R4.reuse, R30, R120 ;  /* 0x0000001e0478723c */ /* 0x040fe20000041878 */
[----:B------:R-:W1:Y:S05]  /*f050*/  LDSM.16.MT88.4 R28, [R206+0x1e800] ;  /* 0x01e80000ce1c783b */ /* 0x000e6a0000004200 */
[C---:B------:R-:W-:Y:S06]  /*f060*/  HMMA.16816.F32.BF16 R104, R4.reuse, R10, R104 ;  /* 0x0000000a0468723c */ /* 0x040fec0000041868 */
[----:B---3--:R-:W-:Y:S01]  /*f070*/  HMMA.16816.F32.BF16 R96, R4, R20, R56 ;  /* 0x000000140460723c */ /* 0x008fe20000041838 */
[----:B--2---:R-:W-:Y:S01]  /*f080*/  FFMA.FTZ R8, R178, UR15, -R12 ;  /* 0x0000000fb2087c23 */ /* 0x004fe2000801080c */
[----:B------:R-:W-:-:S02]  /*f090*/  MOV R178, R239 ;  /* 0x000000ef00b27202 */ /* 0x000fc40000000f00 */
[----:B------:R-:W-:Y:S01]  /*f0a0*/  MOV R239, R241 ;  /* 0x000000f100ef7202 */ /* 0x000fe20000000f00 */
[----:B------:R2:W-:Y:S01]  /*f0b0*/  MUFU.EX2 R117, R8 ;  /* 0x0000000800757308 */ /* 0x0005e20000000800 */
[C---:B----4-:R-:W-:Y:S06]  /*f0c0*/  HMMA.16816.F32.BF16 R56, R4.reuse, R32, R124 ;  /* 0x000000200438723c */ /* 0x050fec000004187c */
[C---:B------:R-:W-:Y:S01]  /*f0d0*/  HMMA.16816.F32.BF16 R128, R4.reuse, R34, R128 ;  /* 0x000000220480723c */ /* 0x040fe20000041880 */
[----:B------:R-:W3:Y:S05]  /*f0e0*/  LDSM.16.MT88.4 R32, [R204+0x19000] ;  /* 0x01900000cc20783b */ /* 0x000eea0000004200 */
[----:B------:R-:W-:Y:S01]  /*f0f0*/  HMMA.16816.F32.BF16 R72, R4, R22, R36 ;  /* 0x000000160448723c */ /* 0x000fe20000041824 */
[----:B------:R-:W4:Y:S01]  /*f100*/  LDSM.16.MT88.4 R36, [R205+0x19000] ;  /* 0x01900000cd24783b */ /* 0x000f220000004200 */
[----:B--2---:R-:W-:Y:S01]  /*f110*/  FFMA.FTZ R8, R179, UR15, -R12 ;  /* 0x0000000fb3087c23 */ /* 0x004fe2000801080c */
[----:B------:R-:W-:-:S02]  /*f120*/  MOV R179, R242 ;  /* 0x000000f200b37202 */ /* 0x000fc40000000f00 */
[----:B------:R-:W2:Y:S01]  /*f130*/  LDSM.16.MT88.4 R20, [R207+0x19000] ;  /* 0x01900000cf14783b */ /* 0x000ea20000004200 */
[----:B------:R-:W-:Y:S01]  /*f140*/  MOV R242, R251 ;  /* 0x000000fb00f27202 */ /* 0x000fe20000000f00 */
[----:B------:R1:W3:Y:S01]  /*f150*/  MUFU.EX2 R116, R8 ;  /* 0x0000000800747308 */ /* 0x0002e20000000800 */
[C---:B-----5:R-:W-:Y:S06]  /*f160*/  HMMA.16816.F32.BF16 R140, R4.reuse, R16, R140 ;  /* 0x00000010048c723c */ /* 0x060fec000004188c */
[C---:B------:R-:W-:Y:S01]  /*f170*/  HMMA.16816.F32.BF16 R164, R4.reuse, R18, R164 ;  /* 0x0000001204a4723c */ /* 0x040fe200000418a4 */
[----:B------:R-:W-:Y:S05]  /*f180*/  LDSM.16.MT88.4 R16, [R206+0x19000] ;  /* 0x01900000ce10783b */ /* 0x000fea0000004200 */
[----:B-1----:R-:W-:Y:S01]  /*f190*/  HMMA.16816.F32.BF16 R132, R4, R24, R132 ;  /* 0x000000180484723c */ /* 0x002fe20000041884 */
[----:B------:R-:W-:-:S05]  /*f1a0*/  FFMA.FTZ R8, R232, UR15, -R3 ;  /* 0x0000000fe8087c23 */ /* 0x000fca0008010803 */
[C---:B------:R-:W-:Y:S01]  /*f1b0*/  HMMA.16816.F32.BF16 R136, R4.reuse, R26, R136 ;  /* 0x0000001a0488723c */ /* 0x040fe20000041888 */
[----:B------:R-:W-:Y:S01]  /*f1c0*/  LDSM.16.MT88.4 R24, [R206+0x1b000] ;  /* 0x01b00000ce18783b */ /* 0x000fe20000004200 */
[----:B------:R1:W-:Y:S04]  /*f1d0*/  MUFU.EX2 R251, R8 ;  /* 0x0000000800fb7308 */ /* 0x0003e80000000800 */
[C---:B------:R-:W-:Y:S06]  /*f1e0*/  HMMA.16816.F32.BF16 R160, R4.reuse, R28, R160 ;  /* 0x0000001c04a0723c */ /* 0x040fec00000418a0 */
[----:B------:R-:W-:Y:S01]  /*f1f0*/  HMMA.16816.F32.BF16 R44, R4, R30, R44 ;  /* 0x0000001e042c723c */ /* 0x000fe2000004182c */
[----:B------:R-:W-:Y:S01]  /*f200*/  LDSM.16.MT88.4 R28, [R205+0x1b000] ;  /* 0x01b00000cd1c783b */ /* 0x000fe20000004200 */
[----:B-1----:R-:W-:-:S05]  /*f210*/  FFMA.FTZ R8, R190, UR15, -R3 ;  /* 0x0000000fbe087c23 */ /* 0x002fca0008010803 */
[----:B------:R-:W-:Y:S02]  /*f220*/  F2FP.BF16.F32.PACK_AB R4, R193, R192 ;  /* 0x000000c0c104723e */ /* 0x000fe400000010ff */
[----:B---3--:R-:W-:Y:S01]  /*f230*/  F2FP.BF16.F32.PACK_AB R6, R116, R117 ;  /* 0x000000757406723e */ /* 0x008fe200000010ff */
[----:B------:R1:W3:Y:S02]  /*f240*/  MUFU.EX2 R250, R8 ;  /* 0x0000000800fa7308 */ /* 0x0002e40000000800 */
[----:B-1----:R-:W-:Y:S01]  /*f250*/  FFMA.FTZ R8, R191, UR15, -R3 ;  /* 0x0000000fbf087c23 */ /* 0x002fe20008010803 */
[----:B---3--:R-:W-:-:S05]  /*f260*/  F2FP.BF16.F32.PACK_AB R5, R250, R251 ;  /* 0x000000fbfa05723e */ /* 0x008fca00000010ff */
[----:B------:R1:W-:Y:S02]  /*f270*/  MUFU.EX2 R249, R8 ;  /* 0x0000000800f97308 */ /* 0x0003e40000000800 */
[----:B-1----:R-:W-:Y:S01]  /*f280*/  FFMA.FTZ R8, R231, UR15, -R3 ;  /* 0x0000000fe7087c23 */ /* 0x002fe20008010803 */
[----:B------:R-:W-:-:S05]  /*f290*/  MOV R231, R240 ;  /* 0x000000f000e77202 */ /* 0x000fca0000000f00 */
[----:B------:R1:W3:Y:S02]  /*f2a0*/  MUFU.EX2 R248, R8 ;  /* 0x0000000800f87308 */ /* 0x0002e40000000800 */
[----:B-1----:R-:W1:Y:S01]  /*f2b0*/  LDSM.16.MT88.4 R8, [R204+0x1b000] ;  /* 0x01b00000cc08783b */ /* 0x002e620000004200 */
[----:B---3--:R-:W-:-:S07]  /*f2c0*/  F2FP.BF16.F32.PACK_AB R7, R248, R249 ;  /* 0x000000f9f807723e */ /* 0x008fce00000010ff */
[C---:B------:R-:W-:Y:S06]  /*f2d0*/  HMMA.16816.F32.BF16 R156, R4.reuse, R32, R156 ;  /* 0x00000020049c723c */ /* 0x040fec000004189c */
[C---:B------:R-:W-:Y:S01]  /*f2e0*/  HMMA.16816.F32.BF16 R52, R4.reuse, R34, R52 ;  /* 0x000000220434723c */ /* 0x040fe20000041834 */
[----:B------:R-:W-:Y:S05]  /*f2f0*/  LDSM.16.MT88.4 R32, [R207+0x1b000] ;  /* 0x01b00000cf20783b */ /* 0x000fea0000004200 */
[C---:B----4-:R-:W-:Y:S06]  /*f300*/  HMMA.16816.F32.BF16 R68, R4.reuse, R38, R68 ;  /* 0x000000260444723c */ /* 0x050fec0000041844 */
[----:B------:R-:W-:Y:S01]  /*f310*/  HMMA.16816.F32.BF16 R60, R4, R36, R60 ;  /* 0x00000024043c723c */ /* 0x000fe2000004183c */
[----:B------:R-:W-:-:S02]  /*f320*/  MOV R39, R242 ;  /* 0x000000f200277202 */ /* 0x000fc40000000f00 */
[----:B------:R-:W-:-:S03]  /*f330*/  MOV R38, R243 ;  /* 0x000000f300267202 */ /* 0x000fc60000000f00 */
[----:B--2---:R-:W-:Y:S01]  /*f340*/  HMMA.16816.F32.BF16 R240, R4, R22, R40 ;  /* 0x0000001604f0723c */ /* 0x004fe20000041828 */
[----:B------:R-:W-:Y:S02]  /*f350*/  MOV R36, R239 ;  /* 0x000000ef00247202 */ /* 0x000fe40000000f00 */
[----:B------:R-:W-:-:S03]  /*f360*/  MOV R37, R192 ;  /* 0x000000c000257202 */ /* 0x000fc60000000f00 */
[C---:B------:R-:W-:Y:S01]  /*f370*/  HMMA.16816.F32.BF16 R76, R4.reuse, R20, R76 ;  /* 0x00000014044c723c */ /* 0x040fe2000004184c */
[----:B------:R-:W-:Y:S01]  /*f380*/  MOV R43, R237 ;  /* 0x000000ed002b7202 */ /* 0x000fe20000000f00 */
[----:B------:R-:W-:Y:S01]  /*f390*/  LDSM.16.MT88.4 R20, [R204+0x1d000] ;  /* 0x01d00000cc14783b */ /* 0x000fe20000004200 */
[----:B------:R-:W-:Y:S02]  /*f3a0*/  MOV R42, R238 ;  /* 0x000000ee002a7202 */ /* 0x000fe40000000f00 */
[----:B------:R-:W-:Y:S01]  /*f3b0*/  MOV R40, R117 ;  /* 0x0000007500287202 */ /* 0x000fe20000000f00 */
[----:B-1----:R-:W-:Y:S01]  /*f3c0*/  HMMA.16816.F32.BF16 R92, R4, R8, R92 ;  /* 0x00000008045c723c */ /* 0x002fe2000004185c */
[----:B------:R-:W-:-:S05]  /*f3d0*/  MOV R41, R193 ;  /* 0x000000c100297202 */ /* 0x000fca0000000f00 */
[C---:B------:R-:W-:Y:S01]  /*f3e0*/  HMMA.16816.F32.BF16 R100, R4.reuse, R10, R100 ;  /* 0x0000000a0464723c */ /* 0x040fe20000041864 */
[----:B------:R-:W1:Y:S05]  /*f3f0*/  LDSM.16.MT88.4 R8, [R205+0x1d000] ;  /* 0x01d00000cd08783b */ /* 0x000e6a0000004200 */
[C---:B------:R-:W-:Y:S06]  /*f400*/  HMMA.16816.F32.BF16 R236, R4.reuse, R18, R48 ;  /* 0x0000001204ec723c */ /* 0x040fec0000041830 */
[----:B------:R-:W-:Y:S01]  /*f410*/  HMMA.16816.F32.BF16 R108, R4, R28, R108 ;  /* 0x0000001c046c723c */ /* 0x000fe2000004186c */
[----:B------:R-:W-:Y:S01]  /*f420*/  MOV R48, R203 ;  /* 0x000000cb00307202 */ /* 0x000fe20000000f00 */
[----:B------:R-:W-:Y:S01]  /*f430*/  IMAD.MOV.U32 R49, RZ, RZ, R189 ;  /* 0x000000ffff317224 */ /* 0x000fe200078e00bd */
[----:B------:R-:W-:-:S02]  /*f440*/  MOV R50, R188 ;  /* 0x000000bc00327202 */ /* 0x000fc40000000f00 */
[----:B------:R-:W-:Y:S01]  /*f450*/  MOV R51, R116 ;  /* 0x0000007400337202 */ /* 0x000fe20000000f00 */
[C---:B------:R-:W-:Y:S01]  /*f460*/  HMMA.16816.F32.BF16 R112, R4.reuse, R30, R112 ;  /* 0x0000001e0470723c */ /* 0x040fe20000041870 */
[----:B------:R-:W2:Y:S05]  /*f470*/  LDSM.16.MT88.4 R28, [R206+0x1d000] ;  /* 0x01d00000ce1c783b */ /* 0x000eaa0000004200 */
[C---:B------:R-:W-:Y:S06]  /*f480*/  HMMA.16816.F32.BF16 R124, R4.reuse, R24, R152 ;  /* 0x00000018047c723c */ /* 0x040fec0000041898 */
[----:B------:R-:W-:Y:S01]  /*f490*/  HMMA.16816.F32.BF16 R200, R4, R26, R168 ;  /* 0x0000001a04c8723c */ /* 0x000fe200000418a8 */
[----:B------:R-:W3:Y:S01]  /*f4a0*/  LDSM.16.MT88.4 R24, [R204+0x1f000] ;  /* 0x01f00000cc18783b */ /* 0x000ee20000004200 */
[----:B------:R-:W-:-:S02]  /*f4b0*/  MOV R155, R40 ;  /* 0x00000028009b7202 */ /* 0x000fc40000000f00 */
[----:B------:R-:W-:Y:S02]  /*f4c0*/  MOV R152, R49 ;  /* 0x0000003100987202 */ /* 0x000fe40000000f00 */
[C---:B------:R-:W-:Y:S01]  /*f4d0*/  HMMA.16816.F32.BF16 R84, R4.reuse, R16, R84 ;  /* 0x000000100454723c */ /* 0x040fe20000041854 */
[----:B------:R-:W4:Y:S01]  /*f4e0*/  LDSM.16.MT88.4 R16, [R207+0x1d000] ;  /* 0x01d00000cf10783b */ /* 0x000f220000004200 */
[----:B------:R-:W-:Y:S02]  /*f4f0*/  MOV R40, R150 ;  /* 0x0000009600287202 */ /* 0x000fe40000000f00 */
[----:B------:R-:W-:Y:S02]  /*f500*/  MOV R153, R50 ;  /* 0x0000003200997202 */ /* 0x000fe40000000f00 */
[----:B-1----:R-:W-:Y:S01]  /*f510*/  HMMA.16816.F32.BF16 R188, R4, R8, R144 ;  /* 0x0000000804bc723c */ /* 0x002fe20000041890 */
[----:B------:R-:W-:Y:S02]  /*f520*/  MOV R154, R51 ;  /* 0x00000033009a7202 */ /* 0x000fe40000000f00 */
[----:B------:R-:W-:-:S02]  /*f530*/  MOV R49, R176 ;  /* 0x000000b000317202 */ /* 0x000fc40000000f00 */
[----:B------:R-:W-:Y:S01]  /*f540*/  MOV R50, R185 ;  /* 0x000000b900327202 */ /* 0x000fe20000000f00 */
[C---:B------:R-:W-:Y:S01]  /*f550*/  HMMA.16816.F32.BF16 R116, R4.reuse, R32, R80 ;  /* 0x000000200474723c */ /* 0x040fe20000041850 */
[----:B------:R-:W-:Y:S01]  /*f560*/  FFMA.FTZ R8, R244, UR15, -R12 ;  /* 0x0000000ff4087c23 */ /* 0x000fe2000801080c */
[----:B------:R-:W-:Y:S02]  /*f570*/  MOV R51, R184 ;  /* 0x000000b800337202 */ /* 0x000fe40000000f00 */
[----:B------:R-:W-:Y:S01]  /*f580*/  MOV R244, R153 ;  /* 0x0000009900f47202 */ /* 0x000fe20000000f00 */
[----:B------:R1:W-:Y:S01]  /*f590*/  MUFU.EX2 R232, R8 ;  /* 0x0000000800e87308 */ /* 0x0003e20000000800 */
[----:B------:R-:W-:Y:S01]  /*f5a0*/  HMMA.16816.F32.BF16 R32, R4, R34, R88 ;  /* 0x000000220420723c */ /* 0x000fe20000041858 */
[----:B------:R-:W-:Y:S02]  /*f5b0*/  MOV R80, R179 ;  /* 0x000000b300507202 */ /* 0x000fe40000000f00 */
[----:B------:R-:W-:-:S02]  /*f5c0*/  MOV R81, R178 ;  /* 0x000000b200517202 */ /* 0x000fc40000000f00 */
[----:B------:R-:W-:Y:S01]  /*f5d0*/  MOV R82, R186 ;  /* 0x000000ba00527202 */ /* 0x000fe20000000f00 */
[C---:B------:R-:W-:Y:S01]  /*f5e0*/  HMMA.16816.F32.BF16 R192, R4.reuse, R10, R104 ;  /* 0x0000000a04c0723c */ /* 0x040fe20000041868 */
[----:B------:R-:W-:Y:S01]  /*f5f0*/  IMAD.MOV.U32 R91, RZ, RZ, R231 ;  /* 0x000000ffff5b7224 */ /* 0x000fe200078e00e7 */
[----:B------:R-:W-:Y:S01]  /*f600*/  MOV R88, R41 ;  /* 0x0000002900587202 */ /* 0x000fe20000000f00 */
[----:B------:R-:W-:Y:S01]  /*f610*/  IMAD.MOV.U32 R41, RZ, RZ, R15 ;  /* 0x000000ffff297224 */ /* 0x000fe200078e000f */
[----:B------:R-:W-:Y:S02]  /*f620*/  MOV R89, R38 ;  /* 0x0000002600597202 */ /* 0x000fe40000000f00 */
[----:B------:R-:W-:Y:S01]  /*f630*/  MOV R90, R39 ;  /* 0x00000027005a7202 */ /* 0x000fe20000000f00 */
[----:B------:R-:W-:Y:S01]  /*f640*/  HMMA.16816.F32.BF16 R180, R4, R20, R180 ;  /* 0x0000001404b4723c */ /* 0x000fe200000418b4 */
[----:B------:R-:W-:Y:S01]  /*f650*/  MOV R83, R187 ;  /* 0x000000bb00537202 */ /* 0x000fe20000000f00 */
[----:B-1----:R-:W-:Y:S01]  /*f660*/  FFMA.FTZ R8, R48, UR15, -R12 ;  /* 0x0000000f30087c23 */ /* 0x002fe2000801080c */
[----:B------:R-:W-:-:S02]  /*f670*/  MOV R48, R177 ;  /* 0x000000b100307202 */ /* 0x000fc40000000f00 */
[----:B------:R-:W-:Y:S01]  /*f680*/  MOV R146, R88 ;  /* 0x0000005800927202 */ /* 0x000fe20000000f00 */
[----:B------:R1:W-:Y:S01]  /*f690*/  MUFU.EX2 R231, R8 ;  /* 0x0000000800e77308 */ /* 0x0003e20000000800 */
[----:B------:R-:W-:Y:S01]  /*f6a0*/  MOV R147, R89 ;  /* 0x0000005900937202 */ /* 0x000fe20000000f00 */
[C---:B------:R-:W-:Y:S01]  /*f6b0*/  HMMA.16816.F32.BF16 R196, R4.reuse, R22, R172 ;  /* 0x0000001604c4723c */ /* 0x040fe200000418ac */
[----:B------:R-:W-:Y:S01]  /*f6c0*/  MOV R88, R90 ;  /* 0x0000005a00587202 */ /* 0x000fe20000000f00 */
[----:B------:R-:W-:Y:S01]  /*f6d0*/  IMAD.MOV.U32 R90, RZ, RZ, R80 ;  /* 0x000000ffff5a7224 */ /* 0x000fe200078e0050 */
[----:B------:R-:W-:Y:S01]  /*f6e0*/  MOV R89, R91 ;  /* 0x0000005b00597202 */ /* 0x000fe20000000f00 */
[----:B------:R-:W5:Y:S01]  /*f6f0*/  LDSM.16.MT88.4 R20, [R205+0x1f000] ;  /* 0x01f00000cd14783b */ /* 0x000f620000004200 */
[----:B------:R-:W-:Y:S01]  /*f700*/  MOV R91, R81 ;  /* 0x00000051005b7202 */ /* 0x000fe20000000f00 */
[----:B--2---:R-:W-:Y:S01]  /*f710*/  HMMA.16816.F32.BF16 R172, R4, R28, R64 ;  /* 0x0000001c04ac723c */ /* 0x004fe20000041840 */
[----:B------:R-:W-:Y:S01]  /*f720*/  MOV R80, R82 ;  /* 0x0000005200507202 */ /* 0x000fe20000000f00 */
[----:B------:R-:W-:Y:S01]  /*f730*/  LDSM.16.MT88.4 R64, [R204+0x1b800] ;  /* 0x01b80000cc40783b */ /* 0x000fe20000004200 */
[----:B------:R-:W-:-:S02]  /*f740*/  MOV R81, R83 ;  /* 0x0000005300517202 */ /* 0x000fc40000000f00 */
[----:B------:R-:W-:Y:S01]  /*f750*/  MOV R82, R48 ;  /* 0x0000003000527202 */ /* 0x000fe20000000f00 */
[C---:B---3--:R-:W-:Y:S01]  /*f760*/  HMMA.16816.F32.BF16 R168, R4.reuse, R24, R56 ;  /* 0x0000001804a8723c */ /* 0x048fe20000041838 */
[----:B------:R-:W-:Y:S01]  /*f770*/  MOV R83, R49 ;  /* 0x0000003100537202 */ /* 0x000fe20000000f00 */
[----:B------:R-:W-:Y:S01]  /*f780*/  LDSM.16.MT88.4 R56, [R206+0x19800] ;  /* 0x01980000ce38783b */ /* 0x000fe20000004200 */
[----:B-1----:R-:W-:Y:S01]  /*f790*/  FFMA.FTZ R8, R245, UR15, -R12 ;  /* 0x0000000ff5087c23 */ /* 0x002fe2000801080c */
[----:B------:R-:W-:Y:S01]  /*f7a0*/  MOV R48, R50 ;  /* 0x0000003200307202 */ /* 0x000fe20000000f00 */
[----:B------:R-:W-:Y:S01]  /*f7b0*/  IMAD.MOV.U32 R106, RZ, RZ, R82 ;  /* 0x000000ffff6a7224 */ /* 0x000fe200078e0052 */
[----:B------:R-:W-:Y:S01]  /*f7c0*/  MOV R49, R51 ;  /* 0x0000003300317202 */ /* 0x000fe20000000f00 */
[----:B------:R1:W-:Y:S01]  /*f7d0*/  MUFU.EX2 R150, R8 ;  /* 0x0000000800967308 */ /* 0x0003e20000000800 */
[----:B------:R-:W-:Y:S01]  /*f7e0*/  MOV R144, R154 ;  /* 0x0000009a00907202 */ /* 0x000fe20000000f00 */
[----:B------:R-:W-:Y:S01]  /*f7f0*/  HMMA.16816.F32.BF16 R28, R4, R30, R120 ;  /* 0x0000001e041c723c */ /* 0x000fe20000041878 */
[----:B------:R-:W-:-:S02]  /*f800*/  MOV R145, R155 ;  /* 0x0000009b00917202 */ /* 0x000fc40000000f00 */
[----:B------:R-:W-:Y:S02]  /*f810*/  MOV R50, R40 ;  /* 0x0000002800327202 */ /* 0x000fe40000000f00 */
[----:B------:R-:W-:Y:S01]  /*f820*/  MOV R51, R41 ;  /* 0x0000002900337202 */ /* 0x000fe20000000f00 */
[C---:B------:R-:W-:Y:S01]  /*f830*/  HMMA.16816.F32.BF16 R24, R4.reuse, R26, R128 ;  /* 0x0000001a0418723c */ /* 0x040fe20000041880 */
[----:B------:R-:W-:Y:S02]  /*f840*/  MOV R38, R14 ;  /* 0x0000000e00267202 */ /* 0x000fe40000000f00 */
[----:B------:R-:W-:Y:S02]  /*f850*/  MOV R39, R13 ;  /* 0x0000000d00277202 */ /* 0x000fe40000000f00 */
[----:B------:R-:W-:Y:S01]  /*f860*/  MOV R123, R89 ;  /* 0x00000059007b7202 */ /* 0x000fe20000000f00 */
[C---:B----4-:R-:W-:Y:S01]  /*f870*/  HMMA.16816.F32.BF16 R184, R4.reuse, R16, R96 ;  /* 0x0000001004b8723c */ /* 0x050fe20000041860 */
[----:B------:R-:W-:Y:S01]  /*f880*/  MOV R130, R88 ;  /* 0x0000005800827202 */ /* 0x000fe20000000f00 */
[----:B-1----:R-:W-:Y:S01]  /*f890*/  FFMA.FTZ R8, R233, UR15, -R12 ;  /* 0x0000000fe9087c23 */ /* 0x002fe2000801080c */
[----:B------:R-:W-:Y:S01]  /*f8a0*/  MOV R122, R90 ;  /* 0x0000005a007a7202 */ /* 0x000fe20000000f00 */
[----:B------:R-:W1:Y:S01]  /*f8b0*/  LDSM.16.MT88.4 R12, [R206+0x1f000] ;  /* 0x01f00000ce0c783b */ /* 0x000e620000004200 */
[----:B------:R-:W-:Y:S01]  /*f8c0*/  MOV R121, R91 ;  /* 0x0000005b00797202 */ /* 0x000fe20000000f00 */
[----:B------:R2:W3:Y:S01]  /*f8d0*/  MUFU.EX2 R11, R8 ;  /* 0x00000008000b7308 */ /* 0x0004e20000000800 */
[----:B------:R-:W-:Y:S01]  /*f8e0*/  MOV R129, R48 ;  /* 0x0000003000817202 */ /* 0x000fe20000000f00 */
[----:B------:R-:W-:Y:S01]  /*f8f0*/  LDSM.16.MT88.4 R88, [R206+0x1b800] ;  /* 0x01b80000ce58783b */ /* 0x000fe20000004200 */
[----:B------:R-:W-:Y:S01]  /*f900*/  MOV R96, R49 ;  /* 0x0000003100607202 */ /* 0x000fe20000000f00 */
[----:B------:R-:W-:Y:S01]  /*f910*/  HMMA.16816.F32.BF16 R176, R4, R18, R72 ;  /* 0x0000001204b0723c */ /* 0x000fe20000041848 */
[----:B------:R-:W-:Y:S01]  /*f920*/  MOV R97, R50 ;  /* 0x0000003200617202 */ /* 0x000fe20000000f00 */
[----:B------:R-:W4:Y:S01]  /*f930*/  LDSM.16.MT88.4 R16, [R207+0x1f000] ;  /* 0x01f00000cf10783b */ /* 0x000f220000004200 */
[----:B------:R-:W-:-:S02]  /*f940*/  MOV R98, R51 ;  /* 0x0000003300627202 */ /* 0x000fc40000000f00 */
[----:B------:R-:W-:Y:S01]  /*f950*/  MOV R120, R80 ;  /* 0x0000005000787202 */ /* 0x000fe20000000f00 */
[----:B------:R-:W-:Y:S01]  /*f960*/  LDSM.16.MT88.4 R48, [R207+0x19800] ;  /* 0x01980000cf30783b */ /* 0x000fe20000004200 */
[----:B------:R-:W-:Y:S01]  /*f970*/  MOV R107, R81 ;  /* 0x00000051006b7202 */ /* 0x000fe20000000f00 */
[C---:B-----5:R-:W-:Y:S01]  /*f980*/  HMMA.16816.F32.BF16 R132, R4.reuse, R20, R132 ;  /* 0x000000140484723c */ /* 0x060fe20000041884 */
[----:B------:R-:W-:Y:S01]  /*f990*/  MOV R128, R83 ;  /* 0x0000005300807202 */ /* 0x000fe20000000f00 */
[----:B------:R-:W-:Y:S01]  /*f9a0*/  LDSM.16.MT88.4 R72, [R205+0x1b800] ;  /* 0x01b80000cd48783b */ /* 0x000fe20000004200 */
[----:B------:R-:W-:Y:S01]  /*f9b0*/  MOV R245, R145 ;  /* 0x0000009100f57202 */ /* 0x000fe20000000f00 */
[----:B--2---:R-:W-:Y:S02]  /*f9c0*/  FFMA.FTZ R8, R152, UR15, -R3 ;  /* 0x0000000f98087c23 */ /* 0x004fe40008010803 */
[----:B------:R-:W-:Y:S01]  /*f9d0*/  LDSM.16.MT88.4 R80, [R207+0x1b800] ;  /* 0x01b80000cf50783b */ /* 0x000fe20000004200 */
[----:B------:R-:W-:Y:S01]  /*f9e0*/  MOV R233, R146 ;  /* 0x0000009200e97202 */ /* 0x000fe20000000f00 */
[----:B------:R-:W-:Y:S01]  /*f9f0*/  HMMA.16816.F32.BF16 R20, R4, R22, R136 ;  /* 0x000000160414723c */ /* 0x000fe20000041888 */
[----:B------:R2:W-:Y:S01]  /*fa00*/  MUFU.EX2 R10, R8 ;  /* 0x00000008000a7308 */ /* 0x0005e20000000800 */
[----:B------:R-:W5:Y:S01]  /*fa10*/  LDSM.16.MT88.4 R152, [R204+0x19800] ;  /* 0x01980000cc98783b */ /* 0x000f620000004200 */
[----:B------:R-:W-:-:S02]  /*fa20*/  MOV R131, R147 ;  /* 0x0000009300837202 */ /* 0x000fc40000000f00 */
[----:B---3--:R-:W-:Y:S02]  /*fa30*/  F2FP.BF16.F32.PACK_AB R146, R11, R150 ;  /* 0x000000960b92723e */ /* 0x008fe400000010ff */
[----:B------:R-:W-:Y:S02]  /*fa40*/  MOV R139, R37 ;  /* 0x00000025008b7202 */ /* 0x000fe40000000f00 */
[----:B------:R-:W-:Y:S02]  /*fa50*/  MOV R137, R128 ;  /* 0x0000008000897202 */ /* 0x000fe40000000f00 */
[----:B------:R-:W-:Y:S02]  /*fa60*/  MOV R138, R129 ;  /* 0x00000081008a7202 */ /* 0x000fe40000000f00 */
[----:B------:R-:W-:Y:S02]  /*fa70*/  MOV R99, R38 ;  /* 0x0000002600637202 */ /* 0x000fe40000000f00 */
[----:B------:R-:W-:-:S02]  /*fa80*/  MOV R105, R39 ;  /* 0x0000002700697202 */ /* 0x000fc40000000f00 */
[----:B------:R-:W-:Y:S01]  /*fa90*/  MOV R104, R36 ;  /* 0x0000002400687202 */ /* 0x000fe20000000f00 */
[--C-:B--2---:R-:W-:Y:S01]  /*faa0*/  FFMA.FTZ R8, R42, UR15, -R3.reuse ;  /* 0x0000000f2a087c23 */ /* 0x104fe20008010803 */
[C---:B-1----:R-:W-:Y:S03]  /*fab0*/  HMMA.16816.F32.BF16 R160, R4.reuse, R12, R160 ;  /* 0x0000000c04a0723c */ /* 0x042fe600000418a0 */
[----:B------:R1:W2:Y:S03]  /*fac0*/  MUFU.EX2 R9, R8 ;  /* 0x0000000800097308 */ /* 0x0002a60000000800 */
[C---:B------:R-:W-:Y:S06]  /*fad0*/  HMMA.16816.F32.BF16 R12, R4.reuse, R14, R44 ;  /* 0x0000000e040c723c */ /* 0x040fec000004182c */
[C---:B----4-:R-:W-:Y:S06]  /*fae0*/  HMMA.16816.F32.BF16 R140, R4.reuse, R16, R140 ;  /* 0x00000010048c723c */ /* 0x050fec000004188c */
[----:B------:R-:W-:Y:S01]  /*faf0*/  HMMA.16816.F32.BF16 R16, R4, R18, R164 ;  /* 0x000000120410723c */ /* 0x000fe200000418a4 */
[----:B------:R-:W-:Y:S01]  /*fb00*/  LDSM.16.MT88.4 R164, [R207+0x1f800] ;  /* 0x01f80000cfa4783b */ /* 0x000fe20000004200 */
[--C-:B-1----:R-:W-:Y:S01]  /*fb10*/  FFMA.FTZ R8, R43, UR15, -R3.reuse ;  /* 0x0000000f2b087c23 */ /* 0x102fe20008010803 */
[----:B------:R-:W-:Y:S01]  /*fb20*/  FFMA.FTZ R3, R244, UR15, -R3 ;  /* 0x0000000ff4037c23 */ /* 0x000fe20008010803 */
[----:B------:R-:W-:Y:S01]  /*fb30*/  IMAD.MOV.U32 R244, RZ, RZ, R144 ;  /* 0x000000fffff47224 */ /* 0x000fe200078e0090 */
[----:B------:R-:W1:Y:S01]  /*fb40*/  LDSM.16.MT88.4 R40, [R205+0x19800] ;  /* 0x01980000cd28783b */ /* 0x000e620000004200 */
[----:B------:R-:W-:-:S02]  /*fb50*/  F2FP.BF16.F32.PACK_AB R144, R231, R232 ;  /* 0x000000e8e790723e */ /* 0x000fc400000010ff */
[----:B------:R-:W-:Y:S01]  /*fb60*/  MUFU.EX2 R8, R8 ;  /* 0x0000000800087308 */ /* 0x000fe20000000800 */
[----:B--2---:R-:W-:Y:S01]  /*fb70*/  F2FP.BF16.F32.PACK_AB R145, R9, R10 ;  /* 0x0000000a0991723e */ /* 0x004fe200000010ff */
[----:B------:R-:W-:Y:S06]  /*fb80*/  LDSM.16.MT88.4 R4, [R206+0x1f800] ;  /* 0x01f80000ce04783b */ /* 0x000fec0000004200 */
[----:B------:R-:W2:Y:S02]  /*fb90*/  MUFU.EX2 R3, R3 ;  /* 0x0000000300037308 */ /* 0x000ea40000000800 */
[----:B--2---:R-:W-:-:S07]  /*fba0*/  F2FP.BF16.F32.PACK_AB R147, R3, R8 ;  /* 0x000000080393723e */ /* 0x004fce00000010ff */
[C---:B-----5:R-:W-:Y:S06]  /*fbb0*/  HMMA.16816.F32.BF16 R156, R144.reuse, R152, R156 ;  /* 0x00000098909c723c */ /* 0x060fec000004189c */
[C---:B------:R-:W-:Y:S06]  /*fbc0*/  HMMA.16816.F32.BF16 R152, R144.reuse, R154, R52 ;  /* 0x0000009a9098723c */ /* 0x040fec0000041834 */
[C---:B------:R-:W-:Y:S06]  /*fbd0*/  HMMA.16816.F32.BF16 R52, R144.reuse, R56, R84 ;  /* 0x000000389034723c */ /* 0x040fec0000041854 */
[C---:B------:R-:W-:Y:S06]  /*fbe0*/  HMMA.16816.F32.BF16 R84, R144.reuse, R88, R124 ;  /* 0x000000589054723c */ /* 0x040fec000004187c */
[----:B------:R-:W-:Y:S01]  /*fbf0*/  HMMA.16816.F32.BF16 R44, R144, R48, R76 ;  /* 0x00000030902c723c */ /* 0x000fe2000004184c */
[----:B------:R-:W-:-:S02]  /*fc00*/  MOV R126, R130 ;  /* 0x00000082007e7202 */ /* 0x000fc40000000f00 */
[----:B------:R-:W-:Y:S02]  /*fc10*/  MOV R127, R131 ;  /* 0x00000083007f7202 */ /* 0x000fe40000000f00 */
[----:B------:R-:W2:Y:S01]  /*fc20*/  LDSM.16.MT88.4 R128, [R204+0x1f800] ;  /* 0x01f80000cc80783b */ /* 0x000ea20000004200 */
[----:B------:R-:W-:Y:S01]  /*fc30*/  HMMA.16816.F32.BF16 R48, R144, R50, R240 ;  /* 0x000000329030723c */ /* 0x000fe200000418f0 */
[----:B------:R-:W-:Y:S01]  /*fc40*/  FFMA.FTZ R2, R247, R2, R126 ;  /* 0x00000002f7027223 */ /* 0x000fe2000001007e */
[----:B------:R-:W-:-:S04]  /*fc50*/  FFMA.FTZ R0, R246, R0, R127 ;  /* 0x00000000f6007223 */ /* 0x000fc8000001007f */
[C---:B------:R-:W-:Y:S01]  /*fc60*/  HMMA.16816.F32.BF16 R88, R144.reuse, R90, R200 ;  /* 0x0000005a9058723c */ /* 0x040fe200000418c8 */
[----:B------:R-:W-:Y:S01]  /*fc70*/  IMAD.MOV.U32 R243, RZ, RZ, R139 ;  /* 0x000000fffff37224 */ /* 0x000fe200078e008b */
[----:B------:R-:W-:Y:S02]  /*fc80*/  MOV R139, R96 ;  /* 0x00000060008b7202 */ /* 0x000fe40000000f00 */
[----:B------:R-:W-:Y:S02]  /*fc90*/  MOV R242, R97 ;  /* 0x0000006100f27202 */ /* 0x000fe40000000f00 */
[C---:B------:R-:W-:Y:S01]  /*fca0*/  HMMA.16816.F32.BF16 R76, R144.reuse, R80, R116 ;  /* 0x00000050904c723c */ /* 0x040fe20000041874 */
[----:B------:R-:W-:Y:S02]  /*fcb0*/  MOV R201, R137 ;  /* 0x0000008900c97202 */ /* 0x000fe40000000f00 */
[----:B------:R-:W-:Y:S02]  /*fcc0*/  MOV R202, R138 ;  /* 0x0000008a00ca7202 */ /* 0x000fe40000000f00 */
[----:B------:R-:W-:Y:S01]  /*fcd0*/  MOV R203, R139 ;  /* 0x0000008b00cb7202 */ /* 0x000fe20000000f00 */
[C---:B------:R-:W-:Y:S01]  /*fce0*/  HMMA.16816.F32.BF16 R80, R144.reuse, R82, R32 ;  /* 0x000000529050723c */ /* 0x040fe20000041820 */
[----:B------:R-:W-:Y:S01]  /*fcf0*/  FADD.FTZ R2, R201, R2 ;  /* 0x00000002c9027221 */ /* 0x000fe20000010000 */
[----:B------:R-:W-:Y:S01]  /*fd00*/  FADD.FTZ R0, R202, R0 ;  /* 0x00000000ca007221 */ /* 0x000fe20000010000 */
[----:B------:R-:W-:Y:S01]  /*fd10*/  MOV R241, R98 ;  /* 0x0000006200f17202 */ /* 0x000fe20000000f00 */
[----:B------:R-:W-:Y:S01]  /*fd20*/  LDSM.16.MT88.4 R136, [R205+0x1f800] ;  /* 0x01f80000cd88783b */ /* 0x000fe20000004200 */
[----:B------:R-:W-:Y:S01]  /*fd30*/  FADD.FTZ R2, R203, R2 ;  /* 0x00000002cb027221 */ /* 0x000fe20000010000 */
[----:B-1----:R-:W-:Y:S01]  /*fd40*/  HMMA.16816.F32.BF16 R36, R144, R40, R60 ;  /* 0x000000289024723c */ /* 0x002fe2000004183c */
[----:B------:R-:W-:-:S02]  /*fd50*/  MOV R32, R120 ;  /* 0x0000007800207202 */ /* 0x000fc40000000f00 */
[----:B------:R-:W-:Y:S02]  /*fd60*/  MOV R33, R121 ;  /* 0x0000007900217202 */ /* 0x000fe40000000f00 */
[----:B------:R-:W-:Y:S01]  /*fd70*/  MOV R34, R122 ;  /* 0x0000007a00227202 */ /* 0x000fe20000000f00 */
[----:B------:R-:W-:Y:S01]  /*fd80*/  FADD.FTZ R0, R32, R0 ;  /* 0x0000000020007221 */ /* 0x000fe20000010000 */
[C---:B------:R-:W-:Y:S01]  /*fd90*/  HMMA.16816.F32.BF16 R56, R144.reuse, R58, R236 ;  /* 0x0000003a9038723c */ /* 0x040fe200000418ec */
[----:B------:R-:W-:Y:S01]  /*fda0*/  MOV R35, R123 ;  /* 0x0000007b00237202 */ /* 0x000fe20000000f00 */
[----:B------:R-:W-:Y:S01]  /*fdb0*/  FADD.FTZ R2, R33, R2 ;  /* 0x0000000221027221 */ /* 0x000fe20000010000 */
[----:B------:R-:W-:Y:S01]  /*fdc0*/  FADD.FTZ R0, R34, R0 ;  /* 0x0000000022007221 */ /* 0x000fe20000010000 */
[----:B------:R-:W-:Y:S01]  /*fdd0*/  MOV R240, R99 ;  /* 0x0000006300f07202 */ /* 0x000fe20000000f00 */
[----:B------:R-:W-:Y:S01]  /*fde0*/  LDSM.16.MT88.4 R120, [R206+0x1d800] ;  /* 0x01d80000ce78783b */ /* 0x000fe20000004200 */
[C---:B------:R-:W-:Y:S01]  /*fdf0*/  HMMA.16816.F32.BF16 R40, R144.reuse, R42, R68 ;  /* 0x0000002a9028723c */ /* 0x040fe20000041844 */
[----:B------:R-:W-:Y:S01]  /*fe00*/  IMAD.MOV.U32 R236, RZ, RZ, R107 ;  /* 0x000000ffffec7224 */ /* 0x000fe200078e006b */
[----:B------:R-:W-:Y:S01]  /*fe10*/  MOV R239, R104 ;  /* 0x0000006800ef7202 */ /* 0x000fe20000000f00 */
[----:B------:R-:W1:Y:S01]  /*fe20*/  LDSM.16.MT88.4 R96, [R204+0x1d800] ;  /* 0x01d80000cc60783b */ /* 0x000e620000004200 */
[----:B------:R-:W-:Y:S01]  /*fe30*/  MOV R238, R105 ;  /* 0x0000006900ee7202 */ /* 0x000fe20000000f00 */
[----:B------:R-:W-:Y:S01]  /*fe40*/  FADD.FTZ R2, R35, R2 ;  /* 0x0000000223027221 */ /* 0x000fe20000010000 */
[C---:B------:R-:W-:Y:S01]  /*fe50*/  HMMA.16816.F32.BF16 R68, R144.reuse, R72, R108 ;  /* 0x000000489044723c */ /* 0x040fe2000004186c */
[----:B------:R-:W-:Y:S01]  /*fe60*/  MOV R237, R106 ;  /* 0x0000006a00ed7202 */ /* 0x000fe20000000f00 */
[----:B------:R-:W-:Y:S01]  /*fe70*/  FADD.FTZ R0, R236, R0 ;  /* 0x00000000ec007221 */ /* 0x000fe20000010000 */
[----:B------:R-:W3:Y:S03]  /*fe80*/  LDSM.16.MT88.4 R104, [R205+0x1d800] ;  /* 0x01d80000cd68783b */ /* 0x000ee60000004200 */
[----:B------:R-:W-:Y:S01]  /*fe90*/  HMMA.16816.F32.BF16 R72, R144, R74, R112 ;  /* 0x0000004a9048723c */ /* 0x000fe20000041870 */
[----:B------:R-:W4:Y:S01]  /*fea0*/  LDSM.16.MT88.4 R112, [R207+0x1d800] ;  /* 0x01d80000cf70783b */ /* 0x000f220000004200 */
[----:B------:R-:W-:Y:S01]  /*feb0*/  FADD.FTZ R2, R237, R2 ;  /* 0x00000002ed027221 */ /* 0x000fe20000010000 */
[----:B------:R-:W-:-:S03]  /*fec0*/  FADD.FTZ R0, R238, R0 ;  /* 0x00000000ee007221 */ /* 0x000fc60000010000 */
[----:B------:R-:W-:Y:S01]  /*fed0*/  FADD.FTZ R2, R239, R2 ;  /* 0x00000002ef027221 */ /* 0x000fe20000010000 */
[----:B------:R-:W-:Y:S01]  /*fee0*/  FADD.FTZ R0, R240, R0 ;  /* 0x00000000f0007221 */ /* 0x000fe20000010000 */
[----:B------:R-:W-:Y:S02]  /*fef0*/  HMMA.16816.F32.BF16 R60, R144, R64, R92 ;  /* 0x00000040903c723c */ /* 0x000fe4000004185c */
        /* <DEDUP_REMOVED lines=9> */
[----:B--2---:R-:W-:Y:S02]  /*ff90*/  HMMA.16816.F32.BF16 R124, R144, R128, R168 ;  /* 0x00000080907c723c */ /* 0x004fe400000418a8 */
[----:B------:R-:W-:Y:S01]  /*ffa0*/  FADD.FTZ R2, R244, R2 ;  /* 0x00000002f4027221 */ /* 0x000fe20000010000 */
[----:B------:R-:W-:-:S03]  /*ffb0*/  FADD.FTZ R0, R248, R0 ;  /* 0x00000000f8007221 */ /* 0x000fc60000010000 */
[----:B------:R-:W-:Y:S01]  /*ffc0*/  FADD.FTZ R2, R232, R2 ;  /* 0x00000002e8027221 */ /* 0x000fe20000010000 */
[----:B------:R-:W-:Y:S01]  /*ffd0*/  FADD.FTZ R0, R10, R0 ;  /* 0x000000000a007221 */ /* 0x000fe20000010000 */
[----:B-1----:R-:W-:Y:S02]  /*ffe0*/  HMMA.16816.F32.BF16 R92, R144, R96, R180 ;  /* 0x00000060905c723c */ /* 0x002fe400000418b4 */
[----:B------:R-:W-:Y:S01]  /*fff0*/  FADD.FTZ R2, R231, R2 ;  /* 0x00000002e7027221 */ /* 0x000fe20000010000 */
[----:B------:R-:W-:-:S03]  /*10000*/  FADD.FTZ R0, R9, R0 ;  /* 0x0000000009007221 */ /* 0x000fc60000010000 */
[----:B---3--:R-:W-:Y:S01]  /*10010*/  HMMA.16816.F32.BF16 R100, R144, R104, R188 ;  /* 0x000000689064723c */ /* 0x008fe200000418bc */
[----:B------:R-:W-:Y:S01]  /*10020*/  FADD.FTZ R2, R150, R2 ;  /* 0x0000000296027221 */ /* 0x000fe20000010000 */
[----:B------:R-:W-:-:S03]  /*10030*/  FADD.FTZ R0, R8, R0 ;  /* 0x0000000008007221 */ /* 0x000fc60000010000 */
[----:B------:R-:W-:Y:S01]  /*10040*/  FADD.FTZ R247, R11, R2 ;  /* 0x000000020bf77221 */ /* 0x000fe20000010000 */
[----:B----4-:R-:W-:Y:S01]  /*10050*/  HMMA.16816.F32.BF16 R108, R144, R112, R184 ;  /* 0x00000070906c723c */ /* 0x010fe200000418b8 */
[----:B------:R-:W-:-:S05]  /*10060*/  FADD.FTZ R246, R3, R0 ;  /* 0x0000000003f67221 */ /* 0x000fca0000010000 */
        /* <DEDUP_REMOVED lines=13> */
[----:B------:R-:W-:-:S15]  /*10140*/  @P0 BRA `(.L_x_301) ;  /* 0x0000000000040947 */ /* 0x000fde0003800000 */
.L_x_294:
[----:B------:R-:W-:-:S12]  /*10150*/  UIADD3 UR22, UR20, -0x1, URZ ;  /* 0xffffffff14167890 */ /* 0x000fd8000fffe03f */
.L_x_301:
[----:B------:R-:W-:-:S13]  /*10160*/  ISETP.LE.AND P0, PT, RZ, UR22, PT ;  /* 0x00000016ff007c0c */ /* 0x000fda000bf03270 */
[----:B------:R-:W-:Y:S05]  /*10170*/  @!P0 BRA `(.L_x_302) ;  /* 0x0000003c00488947 */ /* 0x000fea0003800000 */
[----:B------:R-:W2:Y:S01]  /*10180*/  LDL.LU R4, [R1+0x38] ;  /* 0x0000380001047983 */ /* 0x000ea20000300800 */
[----:B------:R-:W-:Y:S01]  /*10190*/  ULDC UR4, c[0x0][0x2d0] ;  /* 0x0000b40000047ab9 */ /* 0x000fe20000000800 */
[----:B------:R-:W1:Y:S01]  /*101a0*/  S2R R0, SR_TID.X ;  /* 0x0000000000007919 */ /* 0x000e620000002100 */
[----:B------:R-:W-:Y:S01]  /*101b0*/  IMAD.U32 R231, RZ, RZ, UR25 ;  /* 0x00000019ffe77e24 */ /* 0x000fe2000f8e00ff */
[----:B------:R-:W-:Y:S01]  /*101c0*/  ULDC.64 UR8, c[0x0][0x218] ;  /* 0x0000860000087ab9 */ /* 0x000fe20000000a00 */
[----:B------:R-:W-:Y:S01]  /*101d0*/  ULDC.64 UR6, c[0x0][0x220] ;  /* 0x0000880000067ab9 */ /* 0x000fe20000000a00 */
[----:B------:R-:W3:Y:S01]  /*101e0*/  LDL.LU R7, [R1+0x3c] ;  /* 0x00003c0001077983 */ /* 0x000ee20000300800 */
[----:B------:R-:W-:Y:S01]  /*101f0*/  IMAD.MOV.U32 R150, RZ, RZ, R149 ;  /* 0x000000ffff967224 */ /* 0x000fe200078e0095 */
[----:B------:R-:W-:Y:S02]  /*10200*/  UIADD3 UR15, UR22, -0x1, URZ ;  /* 0xffffffff160f7890 */ /* 0x000fe4000fffe03f */
[----:B------:R-:W4:Y:S01]  /*10210*/  LDL.LU.64 R10, [R1+0x28] ;  /* 0x00002800010a7983 */ /* 0x000f220000300a00 */
[----:B------:R-:W-:-:S03]  /*10220*/  ULDC UR10, c[0x0][0x2d0] ;  /* 0x0000b400000a7ab9 */ /* 0x000fc60000000800 */
[----:B------:R-:W4:Y:S01]  /*10230*/  LDL.LU.64 R8, [R1+0x30] ;  /* 0x0000300001087983 */ /* 0x000f220000300a00 */
[----:B-1----:R-:W-:-:S04]  /*10240*/  SHF.R.S32.HI R6, RZ, 0x1f, R0 ;  /* 0x0000001fff067819 */ /* 0x002fc80000011400 */
[----:B------:R-:W-:-:S04]  /*10250*/  LEA.HI R6, R6, R0, RZ, 0x3 ;  /* 0x0000000006067211 */ /* 0x000fc800078f18ff */
[----:B------:R-:W-:-:S05]  /*10260*/  LOP3.LUT R2, R6, 0xfffffff8, RZ, 0xc0, !PT ;  /* 0xfffffff806027812 */ /* 0x000fca00078ec0ff */
[----:B------:R-:W-:-:S04]  /*10270*/  IMAD.IADD R2, R0, 0x1, -R2 ;  /* 0x0000000100027824 */ /* 0x000fc800078e0a02 */
[----:B------:R-:W-:-:S05]  /*10280*/  IMAD.SHL.U32 R2, R2, 0x8, RZ ;  /* 0x0000000802027824 */ /* 0x000fca00078e00ff */
[----:B------:R-:W-:Y:S01]  /*10290*/  ISETP.GE.AND P3, PT, R2, UR4, PT ;  /* 0x0000000402007c0c */ /* 0x000fe2000bf66270 */
[----:B------:R-:W-:Y:S01]  /*102a0*/  ULDC UR4, c[0x0][0x2ec] ;  /* 0x0000bb0000047ab9 */ /* 0x000fe20000000800 */
[----:B------:R-:W-:-:S11]  /*102b0*/  SHF.R.S32.HI R3, RZ, 0x1f, R2 ;  /* 0x0000001fff037819 */ /* 0x000fd60000011402 */
[----:B------:R-:W1:Y:S08]  /*102c0*/  @!P3 LDC.64 R244, c[0x0][0x220] ;  /* 0x00008800fff4bb82 */ /* 0x000e700000000a00 */
[----:B------:R-:W1:Y:S01]  /*102d0*/  @!P3 LDC.64 R242, c[0x0][0x220] ;  /* 0x00008800fff2bb82 */ /* 0x000e620000000a00 */
[----:B--2---:R-:W-:-:S03]  /*102e0*/  IMAD.WIDE.U32 R4, R4, UR21, R2 ;  /* 0x0000001504047c25 */ /* 0x004fc6000f8e0002 */
[----:B------:R-:W-:Y:S01]  /*102f0*/  IADD3 R0, P1, R4, UR26, RZ ;  /* 0x0000001a04007c10 */ /* 0x000fe2000ff3e0ff */
[----:B---3--:R-:W-:Y:S01]  /*10300*/  IMAD.WIDE.U32 R2, R7, UR21, R2 ;  /* 0x0000001507027c25 */ /* 0x008fe2000f8e0002 */
[----:B------:R-:W-:-:S03]  /*10310*/  UMOV UR21, URZ ;  /* 0x0000003f00157c82 */ /* 0x000fc60008000000 */
[----:B------:R-:W-:Y:S01]  /*10320*/  IMAD.U32 R7, RZ, RZ, UR24 ;  /* 0x00000018ff077e24 */ /* 0x000fe2000f8e00ff */
[----:B------:R-:W-:-:S04]  /*10330*/  IADD3 R2, P0, R2, UR28, RZ ;  /* 0x0000001c02027c10 */ /* 0x000fc8000ff1e0ff */
[----:B------:R-:W-:Y:S02]  /*10340*/  IADD3.X R7, R7, UR32, R5, P1, !PT ;  /* 0x0000002007077c10 */ /* 0x000fe40008ffe405 */
[----:B------:R-:W-:Y:S02]  /*10350*/  LEA R238, P1, R0, UR8, 0x1 ;  /* 0x0000000800ee7c11 */ /* 0x000fe4000f8208ff */
[----:B------:R-:W-:Y:S01]  /*10360*/  IADD3.X R231, R231, UR35, R3, P0, !PT ;  /* 0x00000023e7e77c10 */ /* 0x000fe200087fe403 */
[----:B------:R-:W-:Y:S01]  /*10370*/  IMAD.MOV.U32 R3, RZ, RZ, R148 ;  /* 0x000000ffff037224 */ /* 0x000fe200078e0094 */
[----:B------:R-:W-:Y:S02]  /*10380*/  LEA R237, P0, R2, UR6, 0x1 ;  /* 0x0000000602ed7c11 */ /* 0x000fe4000f8008ff */
[----:B------:R-:W-:Y:S01]  /*10390*/  LEA.HI.X R236, R0, UR9, R7, 0x1, P1 ;  /* 0x0000000900ec7c11 */ /* 0x000fe200088f0c07 */
[----:B----4-:R-:W-:Y:S01]  /*103a0*/  IMAD.MOV.U32 R240, RZ, RZ, R8 ;  /* 0x000000fffff07224 */ /* 0x010fe200078e0008 */
[----:B------:R-:W-:Y:S01]  /*103b0*/  SHF.R.S32.HI R0, RZ, 0x3, R6 ;  /* 0x00000003ff007819 */ /* 0x000fe20000011406 */
[----:B------:R-:W-:Y:S01]  /*103c0*/  IMAD.MOV.U32 R241, RZ, RZ, R11 ;  /* 0x000000fffff17224 */ /* 0x000fe200078e000b */
[----:B------:R-:W-:Y:S01]  /*103d0*/  LEA.HI.X R231, R2, UR7, R231, 0x1, P0 ;  /* 0x0000000702e77c11 */ /* 0x000fe200080f0ce7 */
[----:B------:R-:W-:Y:S01]  /*103e0*/  ULDC.64 UR6, c[0x0][0x250] ;  /* 0x0000940000067ab9 */ /* 0x000fe20000000a00 */
[----:B------:R-:W-:Y:S01]  /*103f0*/  IADD3 R232, P0, R0, 0x20, RZ ;  /* 0x0000002000e87810 */ /* 0x000fe20007f1e0ff */
[----:B------:R-:W-:Y:S01]  /*10400*/  ULDC.64 UR8, c[0x0][0x248] ;  /* 0x0000920000087ab9 */ /* 0x000fe20000000a00 */
[----:B------:R-:W-:-:S05]  /*10410*/  SHF.R.S32.HI R0, RZ, 0x1f, R0 ;  /* 0x0000001fff007819 */ /* 0x000fca0000011400 */
[----:B------:R-:W-:Y:S01]  /*10420*/  IMAD.X R233, RZ, RZ, R0, P0 ;  /* 0x000000ffffe97224 */ /* 0x000fe200000e0600 */
[----:B-1----:R-:W-:Y:S06]  /*10430*/  BRA `(.L_x_303) ;  /* 0x0000000000f87947 */ /* 0x002fec0003800000 */
.L_x_305:
[----:B------:R-:W2:Y:S01]  /*10440*/  LDL.64 R186, [R1+0x20] ;  /* 0x0000200001ba7983 */ /* 0x000ea20000100a00 */
[----:B------:R-:W1:Y:S01]  /*10450*/  @!P3 LDC.64 R174, c[0x0][0x218] ;  /* 0x00008600ffaebb82 */ /* 0x000e620000000a00 */
[----:B------:R-:W-:Y:S02]  /*10460*/  UIMAD.WIDE.U32 UR24, UR11, UR8, URZ ;  /* 0x000000080b1872a5 */ /* 0x000fe4000f8e003f */
[----:B------:R-:W3:Y:S01]  /*10470*/  LDL.64 R184, [R1+0x18] ;  /* 0x0000180001b87983 */ /* 0x000ee20000100a00 */
[----:B------:R-:W-:Y:S03]  /*10480*/  USHF.R.S32.HI UR20, URZ, 0x1f, UR11 ;  /* 0x0000001f3f147899 */ /* 0x000fe6000801140b */
[----:B------:R4:W-:Y:S01]  /*10490*/  @P3 STS.128 [R230+0x10000], RZ ;  /* 0x010000ffe6003388 */ /* 0x0009e20000000c00 */
[----:B------:R-:W-:Y:S01]  /*104a0*/  UIMAD UR20, UR20, UR8, URZ ;  /* 0x00000008141472a4 */ /* 0x000fe2000f8e023f */
[----:B------:R-:W-:Y:S01]  /*104b0*/  IMAD.U32 R168, RZ, RZ, UR24 ;  /* 0x00000018ffa87e24 */ /* 0x000fe2000f8e00ff */
[----:B------:R-:W5:Y:S01]  /*104c0*/  @!P3 LDC.64 R178, c[0x0][0x218] ;  /* 0x00008600ffb2bb82 */ /* 0x000f620000000a00 */
[----:B------:R-:W-:Y:S01]  /*104d0*/  IMAD.U32 R169, RZ, RZ, UR25 ;  /* 0x00000019ffa97e24 */ /* 0x000fe2000f8e00ff */
[----:B------:R-:W-:Y:S04]  /*104e0*/  UIMAD UR20, UR11, UR9, UR20 ;  /* 0x000000090b1472a4 */ /* 0x000fe8000f8e0214 */
[----:B------:R-:W-:Y:S06]  /*104f0*/  UIADD3 UR20, UR25, UR20, URZ ;  /* 0x0000001419147290 */ /* 0x000fec000fffe03f */
[----:B------:R-:W-:Y:S01]  /*10500*/  IMAD.U32 R171, RZ, RZ, UR20 ;  /* 0x00000014ffab7e24 */ /* 0x000fe2000f8e00ff */
[C---:B--2---:R-:W-:Y:S04]  /*10510*/  LEA R2, P5, R168.reuse, R186, 0x6 ;  /* 0x000000baa8027211 */ /* 0x044fe800078a30ff */
[----:B---3--:R-:W-:Y:S02]  /*10520*/  LEA.HI.X R171, R168, R185, R171, 0x6, P5 ;  /* 0x000000b9a8ab7211 */ /* 0x008fe400028f34ab */
[C---:B------:R-:W-:Y:S02]  /*10530*/  IADD3 R169, P5, R2.reuse, UR38, RZ ;  /* 0x0000002602a97c10 */ /* 0x040fe4000ffbe0ff */
[C---:B-1----:R-:W-:Y:S02]  /*10540*/  @!P3 LEA R170, P6, R2.reuse, R174, 0x1 ;  /* 0x000000ae02aab211 */ /* 0x042fe400078c08ff */
[----:B------:R-:W-:Y:S02]  /*10550*/  IADD3.X R173, R171, UR37, RZ, P5, !PT ;  /* 0x00000025abad7c10 */ /* 0x000fe4000affe4ff */
[----:B------:R-:W-:Y:S02]  /*10560*/  @!P3 LEA.HI.X R171, R2, R175, R171, 0x1, P6 ;  /* 0x000000af02abb211 */ /* 0x000fe400030f0cab */
[C---:B-----5:R-:W-:Y:S03]  /*10570*/  @!P3 LEA R168, P5, R169.reuse, R178, 0x1 ;  /* 0x000000b2a9a8b211 */ /* 0x060fe600078a08ff */
        /* <DEDUP_REMOVED lines=42> */
.L_x_303:
[----:B------:R-:W2:Y:S01]  /*10820*/  LDL R17, [R1+0x8] ;  /* 0x0000080001117983 */ /* 0x000ea20000100800 */
[----:B------:R-:W-:Y:S01]  /*10830*/  UIADD3 UR20, -UR21, UR22, URZ ;  /* 0x0000001615147290 */ /* 0x000fe2000fffe13f */
[----:B------:R-:W-:Y:S04]  /*10840*/  DEPBAR.LE SB0, 0x0 ;  /* 0x000080000000791a */ /* 0x000fe80000000000 */
[----:B------:R-:W3:Y:S01]  /*10850*/  LDL R16, [R1+0xc] ;  /* 0x00000c0001107983 */ /* 0x000ee20000100800 */
[----:B------:R-:W-:Y:S01]  /*10860*/  IMAD.U32 R6, RZ, RZ, UR20 ;  /* 0x00000014ff067e24 */ /* 0x000fe2000f8e00ff */
[----:B------:R-:W-:Y:S01]  /*10870*/  USHF.R.S32.HI UR23, URZ, 0x1f, UR20 ;  /* 0x0000001f3f177899 */ /* 0x000fe20008011414 */
[----:B------:R-:W-:Y:S01]  /*10880*/  IMAD.U32 R2, RZ, RZ, UR20 ;  /* 0x00000014ff027e24 */ /* 0x000fe2000f8e00ff */
[----:B------:R-:W-:Y:S01]  /*10890*/  BAR.SYNC.DEFER_BLOCKING 0x0 ;  /* 0x0000000000007b1d */ /* 0x000fe20000010000 */
[----:B------:R-:W-:Y:S01]  /*108a0*/  IMAD.U32 R4, RZ, RZ, UR20 ;  /* 0x00000014ff047e24 */ /* 0x000fe2000f8e00ff */
[----:B------:R-:W-:Y:S01]  /*108b0*/  LEA R6, P1, R6, R234, 0x6 ;  /* 0x000000ea06067211 */ /* 0x000fe200078230ff */
[----:B------:R-:W-:Y:S01]  /*108c0*/  UIMAD UR11, UR12, UR20, URZ ;  /* 0x000000140c0b72a4 */ /* 0x000fe2000f8e023f */
[----:B------:R-:W-:Y:S02]  /*108d0*/  IMAD.U32 R8, RZ, RZ, UR20 ;  /* 0x00000014ff087e24 */ /* 0x000fe4000f8e00ff */
[----:B------:R-:W-:Y:S01]  /*108e0*/  LEA.HI.X.SX32 R7, R2, R235, 0x6, P1 ;  /* 0x000000eb02077211 */ /* 0x000fe200008f36ff */
[----:B------:R-:W-:Y:S01]  /*108f0*/  IMAD.WIDE.U32 R14, R6, UR6, RZ ;  /* 0x00000006060e7c25 */ /* 0x000fe2000f8e00ff */
[----:B------:R-:W-:Y:S02]  /*10900*/  UIMAD UR11, UR23, UR13, UR11 ;  /* 0x0000000d170b72a4 */ /* 0x000fe4000f8e020b */
[----:B------:R-:W-:Y:S01]  /*10910*/  LEA R4, P0, R4, R232, 0x6 ;  /* 0x000000e804047211 */ /* 0x000fe200078030ff */
[----:B------:R-:W-:Y:S02]  /*10920*/  IMAD R7, R7, UR6, RZ ;  /* 0x0000000607077c24 */ /* 0x000fe4000f8e02ff */
[----:B------:R-:W-:Y:S02]  /*10930*/  IMAD.U32 R0, RZ, RZ, UR20 ;  /* 0x00000014ff007e24 */ /* 0x000fe4000f8e00ff */
[----:B------:R-:W-:Y:S01]  /*10940*/  IMAD R7, R6, UR7, R7 ;  /* 0x0000000706077c24 */ /* 0x000fe2000f8e0207 */
[----:B------:R-:W-:Y:S01]  /*10950*/  LEA R6, P2, R14, R237, 0x1 ;  /* 0x000000ed0e067211 */ /* 0x000fe200078408ff */
[----:B------:R-:W-:Y:S01]  /*10960*/  IMAD.WIDE.U32 R8, R8, UR13, R240 ;  /* 0x0000000d08087c25 */ /* 0x000fe2000f8e00f0 */
[----:B------:R-:W-:Y:S03]  /*10970*/  LEA.HI.X.SX32 R5, R0, R233, 0x6, P0 ;  /* 0x000000e900057211 */ /* 0x000fe600000f36ff */
[----:B------:R-:W-:Y:S01]  /*10980*/  IMAD.IADD R7, R15, 0x1, R7 ;  /* 0x000000010f077824 */ /* 0x000fe200078e0207 */
[C---:B------:R-:W-:Y:S01]  /*10990*/  @!P3 LEA R10, P1, R8.reuse, R244, 0x1 ;  /* 0x000000f4080ab211 */ /* 0x040fe200078208ff */
[----:B------:R-:W-:Y:S01]  /*109a0*/  VIADD R0, R9, UR11 ;  /* 0x0000000b09007c36 */ /* 0x000fe20008000000 */
[----:B------:R-:W-:Y:S01]  /*109b0*/  @!P3 IADD3 R2, P0, R8, UR33, RZ ;  /* 0x000000210802bc10 */ /* 0x000fe2000ff1e0ff */
[----:B------:R-:W-:Y:S01]  /*109c0*/  IMAD R5, R5, UR6, RZ ;  /* 0x0000000605057c24 */ /* 0x000fe2000f8e02ff */
[----:B------:R-:W-:Y:S01]  /*109d0*/  LEA.HI.X R7, R14, R231, R7, 0x1, P2 ;  /* 0x000000e70e077211 */ /* 0x000fe200010f0c07 */
[----:B------:R-:W-:Y:S01]  /*109e0*/  @P3 STS.128 [R230+0x18000], RZ ;  /* 0x018000ffe6003388 */ /* 0x000fe20000000c00 */
[----:B------:R-:W-:Y:S01]  /*109f0*/  @!P3 LEA.HI.X R11, R8, R245, R0, 0x1, P1 ;  /* 0x000000f5080bb211 */ /* 0x000fe200008f0c00 */
[----:B------:R-:W-:Y:S01]  /*10a00*/  IMAD R5, R4, UR7, R5 ;  /* 0x0000000704057c24 */ /* 0x000fe2000f8e0205 */
[----:B------:R-:W-:Y:S01]  /*10a10*/  @!P3 LEA R8, P1, R2, R242, 0x1 ;  /* 0x000000f20208b211 */ /* 0x000fe200078208ff */
[----:B-----5:R-:W-:Y:S01]  /*10a20*/  IMAD.WIDE.U32 R12, R4, UR6, RZ ;  /* 0x00000006040c7c25 */ /* 0x020fe2000f8e00ff */
[----:B------:R-:W-:Y:S01]  /*10a30*/  @!P3 IADD3.X R0, R0, UR14, RZ, P0, !PT ;  /* 0x0000000e0000bc10 */ /* 0x000fe200087fe4ff */
[----:B------:R-:W-:Y:S01]  /*10a40*/  @!PT LDS RZ, [RZ] ;  /* 0x00000000fffff984 */ /* 0x000fe20000000800 */
[----:B------:R-:W-:Y:S01]  /*10a50*/  @!PT LDS RZ, [RZ] ;  /* 0x00000000fffff984 */ /* 0x000fe20000000800 */
[----:B------:R-:W-:Y:S01]  /*10a60*/  @!PT LDS RZ, [RZ] ;  /* 0x00000000fffff984 */ /* 0x000fe20000000800 */
[----:B------:R-:W-:Y:S01]  /*10a70*/  @!P3 LDGSTS.E.BYPASS.LTC128B.128 [R230+0x18000], desc[UR30][R10.64] ;  /* 0x180000000ae6bfae */ /* 0x000fe2000b901d5e */
[----:B------:R-:W-:Y:S01]  /*10a80*/  UIADD3 UR11, UR15, -UR21, URZ ;  /* 0x800000150f0b7290 */ /* 0x000fe2000fffe03f */
[----:B------:R-:W-:Y:S01]  /*10a90*/  IMAD.IADD R5, R13, 0x1, R5 ;  /* 0x000000010d057824 */ /* 0x000fe200078e0205 */
[----:B------:R-:W-:Y:S01]  /*10aa0*/  @!P3 LEA.HI.X R9, R2, R243, R0, 0x1, P1 ;  /* 0x000000f30209b211 */ /* 0x000fe200008f0c00 */
[----:B------:R-:W1:Y:S01]  /*10ab0*/  S2R R239, SR_TID.X ;  /* 0x0000000000ef7919 */ /* 0x000e620000002100 */
[----:B------:R-:W-:Y:S02]  /*10ac0*/  ISETP.GE.AND P1, PT, R252, UR10, PT ;  /* 0x0000000afc007c0c */ /* 0x000fe4000bf26270 */
[C---:B------:R-:W-:Y:S01]  /*10ad0*/  LEA R4, P0, R12.reuse, R237, 0x1 ;  /* 0x000000ed0c047211 */ /* 0x040fe200078008ff */
[----:B------:R-:W-:Y:S02]  /*10ae0*/  IMAD.U32 R2, RZ, RZ, UR11 ;  /* 0x0000000bff027e24 */ /* 0x000fe4000f8e00ff */
[----:B------:R-:W-:Y:S01]  /*10af0*/  IMAD.U32 R148, RZ, RZ, UR11 ;  /* 0x0000000bff947e24 */ /* 0x000fe2000f8e00ff */
[----:B------:R-:W-:Y:S01]  /*10b00*/  LEA.HI.X R5, R12, R231, R5, 0x1, P0 ;  /* 0x000000e70c057211 */ /* 0x000fe200000f0c05 */
[----:B------:R-:W-:Y:S03]  /*10b10*/  IMAD.U32 R0, RZ, RZ, UR11 ;  /* 0x0000000bff007e24 */ /* 0x000fe6000f8e00ff */
[----:B------:R-:W-:Y:S04]  /*10b20*/  LEA R148, P4, R148, R232, 0x6 ;  /* 0x000000e894947211 */ /* 0x000fe800078830ff */
[----:B------:R-:W-:Y:S01]  /*10b30*/  LEA.HI.X.SX32 R149, R0, R233, 0x6, P4 ;  /* 0x000000e900957211 */ /* 0x000fe200020f36ff */
[----:B------:R-:W-:Y:S04]  /*10b40*/  IMAD.U32 R0, RZ, RZ, UR20 ;  /* 0x00000014ff007e24 */ /* 0x000fe8000f8e00ff */
[----:B------:R-:W-:Y:S04]  /*10b50*/  IMAD R149, R149, UR8, RZ ;  /* 0x0000000895957c24 */ /* 0x000fe8000f8e02ff */
[----:B------:R-:W-:Y:S01]  /*10b60*/  IMAD R149, R148, UR9, R149 ;  /* 0x0000000994957c24 */ /* 0x000fe2000f8e0295 */
[----:B---3--:R-:W-:Y:S01]  /*10b70*/  ISETP.GE.AND P0, PT, R16, UR10, PT ;  /* 0x0000000a10007c0c */ /* 0x008fe2000bf06270 */
[----:B-1----:R-:W-:Y:S01]  /*10b80*/  IMAD.SHL.U32 R239, R239, 0x2, RZ ;  /* 0x00000002efef7824 */ /* 0x002fe200078e00ff */
[----:B--2---:R-:W-:Y:S04]  /*10b90*/  ISETP.GE.AND P2, PT, R17, UR10, PT ;  /* 0x0000000a11007c0c */ /* 0x004fe8000bf46270 */
[----:B------:R-:W-:Y:S05]  /*10ba0*/  LOP3.LUT R239, R239, 0x6, RZ, 0xc0, !PT ;  /* 0x00000006efef7812 */ /* 0x000fea00078ec0ff */
[----:B------:R-:W-:Y:S04]  /*10bb0*/  IMAD R0, R0, 0x40, R239 ;  /* 0x0000004000007824 */ /* 0x000fe800078e02ef */
        /* <DEDUP_REMOVED lines=36> */
[----:B-1----:R-:W2:Y:S04]  /*10e00*/  LDSM.16.M88.4 R8, [R151+0x10000] ;  /* 0x010000009708783b */ /* 0x002ea80000000200 */
[----:B------:R-:W1:Y:S04]  /*10e10*/  LDSM.16.M88.4 R16, [R151+0x10800] ;  /* 0x010800009710783b */ /* 0x000e680000000200 */
[----:B------:R-:W3:Y:S04]  /*10e20*/  LDSM.16.M88.4 R24, [R151+0x11000] ;  /* 0x011000009718783b */ /* 0x000ee80000000200 */
[----:B------:R-:W4:Y:S04]  /*10e30*/  LDSM.16.M88.4 R168, [R151+0x11800] ;  /* 0x0118000097a8783b */ /* 0x000f280000000200 */
[----:B------:R-:W0:Y:S04]  /*10e40*/  LDGDEPBAR ;  /* 0x00000000000079af */ /* 0x000e280000000000 */
[----:B------:R-:W-:Y:S04]  /*10e50*/  LDSM.16.M88.4 R172, [R211] ;  /* 0x00000000d3ac783b */ /* 0x000fe80000000200 */
[----:B------:R-:W4:Y:S04]  /*10e60*/  LDSM.16.M88.4 R176, [R214] ;  /* 0x00000000d6b0783b */ /* 0x000f280000000200 */
[----:B------:R-:W4:Y:S04]  /*10e70*/  LDSM.16.M88.4 R180, [R229] ;  /* 0x00000000e5b4783b */ /* 0x000f280000000200 */
[----:B------:R-:W4:Y:S04]  /*10e80*/  LDSM.16.M88.4 R184, [R228] ;  /* 0x00000000e4b8783b */ /* 0x000f280000000200 */
[----:B------:R-:W4:Y:S01]  /*10e90*/  LDSM.16.M88.4 R188, [R227] ;  /* 0x00000000e3bc783b */ /* 0x000f220000000200 */
[C---:B--2---:R-:W-:Y:S03]  /*10ea0*/  HMMA.16816.F32.BF16 R4, R32.reuse, R8, RZ ;  /* 0x000000082004723c */ /* 0x044fe600000418ff */
[----:B------:R-:W-:Y:S04]  /*10eb0*/  LDSM.16.M88.4 R192, [R213] ;  /* 0x00000000d5c0783b */ /* 0x000fe80000000200 */
[----:B------:R-:W2:Y:S01]  /*10ec0*/  LDSM.16.M88.4 R196, [R209+0x10000] ;  /* 0x01000000d1c4783b */ /* 0x000ea20000000200 */
[C---:B------:R-:W-:Y:S03]  /*10ed0*/  HMMA.16816.F32.BF16 R8, R32.reuse, R10, RZ ;  /* 0x0000000a2008723c */ /* 0x040fe600000418ff */
[----:B------:R-:W-:Y:S03]  /*10ee0*/  LDSM.16.M88.4 R200, [R209+0x11000] ;  /* 0x01100000d1c8783b */ /* 0x000fe60000000200 */
[C---:B-1----:R-:W-:Y:S06]  /*10ef0*/  HMMA.16816.F32.BF16 R12, R32.reuse, R16, RZ ;  /* 0x00000010200c723c */ /* 0x042fec00000418ff */
[C---:B------:R-:W-:Y:S06]  /*10f00*/  HMMA.16816.F32.BF16 R16, R32.reuse, R18, RZ ;  /* 0x000000122010723c */ /* 0x040fec00000418ff */
[C---:B---3--:R-:W-:Y:S06]  /*10f10*/  HMMA.16816.F32.BF16 R20, R32.reuse, R24, RZ ;  /* 0x000000182014723c */ /* 0x048fec00000418ff */
[C---:B------:R-:W-:Y:S06]  /*10f20*/  HMMA.16816.F32.BF16 R24, R32.reuse, R26, RZ ;  /* 0x0000001a2018723c */ /* 0x040fec00000418ff */
[C---:B----4-:R-:W-:Y:S06]  /*10f30*/  HMMA.16816.F32.BF16 R28, R32.reuse, R168, RZ ;  /* 0x000000a8201c723c */ /* 0x050fec00000418ff */
[----:B------:R-:W-:Y:S01]  /*10f40*/  HMMA.16816.F32.BF16 R32, R32, R170, RZ ;  /* 0x000000aa2020723c */ /* 0x000fe200000418ff */
[----:B------:R-:W1:Y:S05]  /*10f50*/  LDSM.16.M88.4 R168, [R209+0x10800] ;  /* 0x01080000d1a8783b */ /* 0x000e6a0000000200 */
[C---:B------:R-:W-:Y:S06]  /*10f60*/  HMMA.16816.F32.BF16 R4, R172.reuse, R176, R4 ;  /* 0x000000b0ac04723c */ /* 0x040fec0000041804 */
        /* <DEDUP_REMOVED lines=10> */
[----:B------:R-:W4:Y:S04]  /*11010*/  LDSM.16.M88.4 R172, [R208+0x800] ;  /* 0x00080000d0ac783b */ /* 0x000f280000000200 */
[----:B------:R-:W4:Y:S01]  /*11020*/  LDSM.16.M88.4 R188, [R208+0x1000] ;  /* 0x00100000d0bc783b */ /* 0x000f220000000200 */
        /* <DEDUP_REMOVED lines=16> */
[C---:B------:R-:W-:Y:S06]  /*11130*/  HMMA.16816.F32.BF16 R12, R180.reuse, R172, R12 ;  /* 0x000000acb40c723c */ /* 0x040fec000004180c */
        /* <DEDUP_REMOVED lines=8> */
[----:B------:R-:W1:Y:S01]  /*111c0*/  LDSM.16.M88.4 R180, [R224] ;  /* 0x00000000e0b4783b */ /* 0x000e620000000200 */
        /* <DEDUP_REMOVED lines=45> */
[C---:B------:R-:W-:Y:S06]  /*114a0*/  HMMA.16816.F32.BF16 R20, R168.reuse, R200, R20 ;  /* 0x000000c8a814723c */ /* 0x040fec0000041814 */
        /* <DEDUP_REMOVED lines=14> */
[----:B------:R-:W4:Y:S05]  /*11590*/  LDSM.16.M88.4 R192, [R213+0x8000] ;  /* 0x00800000d5c0783b */ /* 0x000f2a0000000200 */
        /* <DEDUP_REMOVED lines=17> */
[C---:B------:R-:W-:Y:S06]  /*116b0*/  HMMA.16816.F32.BF16 R4, R192.reuse, R196, R4 ;  /* 0x000000c4c004723c */ /* 0x040fec0000041804 */
        /* <DEDUP_REMOVED lines=21> */
[C---:B------:R-:W-:Y:S06]  /*11810*/  HMMA.16816.F32.BF16 R28, R168.reuse, R196, R28 ;  /* 0x000000c4a81c723c */ /* 0x040fec000004181c */
[----:B------:R-:W-:Y:S01]  /*11820*/  HMMA.16816.F32.BF16 R32, R168, R198, R32 ;  /* 0x000000c6a820723c */ /* 0x000fe20000041820 */
[----:B------:R-:W4:Y:S04]  /*11830*/  LDSM.16.M88.4 R168, [R217] ;  /* 0x00000000d9a8783b */ /* 0x000f280000000200 */
[----:B------:R-:W4:Y:S01]  /*11840*/  LDSM.16.M88.4 R196, [R216] ;  /* 0x00000000d8c4783b */ /* 0x000f220000000200 */
        /* <DEDUP_REMOVED lines=24> */
[----:B------:R-:W1:Y:S05]  /*119d0*/  LDSM.16.M88.4 R176, [R208+0x6800] ;  /* 0x00680000d0b0783b */ /* 0x000e6a0000000200 */
[C---:B--2---:R-:W-:Y:S06]  /*119e0*/  HMMA.16816.F32.BF16 R4, R192.reuse, R200, R4 ;  /* 0x000000c8c004723c */ /* 0x044fec0000041804 */
[C---:B------:R-:W-:Y:S06]  /*119f0*/  HMMA.16816.F32.BF16 R8, R192.reuse, R202, R8 ;  /* 0x000000cac008723c */ /* 0x040fec0000041808 */
[C---:B---3--:R-:W-:Y:S06]  /*11a00*/  HMMA.16816.F32.BF16 R12, R192.reuse, R168, R12 ;  /* 0x000000a8c00c723c */ /* 0x048fec000004180c */
[C---:B------:R-:W-:Y:S01]  /*11a10*/  HMMA.16816.F32.BF16 R16, R192.reuse, R170, R16 ;  /* 0x000000aac010723c */ /* 0x040fe20000041810 */
[----:B------:R-:W2:Y:S05]  /*11a20*/  LDSM.16.M88.4 R168, [R208+0x7000] ;  /* 0x00700000d0a8783b */ /* 0x000eaa0000000200 */
[C---:B------:R-:W-:Y:S06]  /*11a30*/  HMMA.16816.F32.BF16 R20, R192.reuse, R172, R20 ;  /* 0x000000acc014723c */ /* 0x040fec0000041814 */
[C---:B------:R-:W-:Y:S01]  /*11a40*/  HMMA.16816.F32.BF16 R24, R192.reuse, R174, R24 ;  /* 0x000000aec018723c */ /* 0x040fe20000041818 */
[----:B------:R-:W-:Y:S05]  /*11a50*/  IMAD.U32 R172, RZ, RZ, UR11 ;  /* 0x0000000bffac7e24 */ /* 0x000fea000f8e00ff */
[----:B------:R-:W-:Y:S01]  /*11a60*/  LEA R172, P5, R172, R234, 0x6 ;  /* 0x000000eaacac7211 */ /* 0x000fe200078a30ff */
[C---:B------:R-:W-:Y:S04]  /*11a70*/  HMMA.16816.F32.BF16 R28, R192.reuse, R180, R28 ;  /* 0x000000b4c01c723c */ /* 0x040fe8000004181c */
[----:B------:R-:W-:Y:S02]  /*11a80*/  LEA.HI.X.SX32 R173, R2, R235, 0x6, P5 ;  /* 0x000000eb02ad7211 */ /* 0x000fe400028f36ff */
[----:B------:R-:W-:Y:S05]  /*11a90*/  HMMA.16816.F32.BF16 R32, R192, R182, R32 ;  /* 0x000000b6c020723c */ /* 0x000fea0000041820 */
[----:B------:R-:W-:Y:S01]  /*11aa0*/  IMAD R2, R173, UR8, RZ ;  /* 0x00000008ad027c24 */ /* 0x000fe2000f8e02ff */
[C---:B----4-:R-:W-:Y:S05]  /*11ab0*/  HMMA.16816.F32.BF16 R4, R188.reuse, R196, R4 ;  /* 0x000000c4bc04723c */ /* 0x050fea0000041804 */
[C---:B------:R-:W-:Y:S01]  /*11ac0*/  IMAD R2, R172.reuse, UR9, R2 ;  /* 0x00000009ac027c24 */ /* 0x040fe2000f8e0202 */
[C---:B------:R-:W-:Y:S05]  /*11ad0*/  HMMA.16816.F32.BF16 R8, R188.reuse, R198, R8 ;  /* 0x000000c6bc08723c */ /* 0x040fea0000041808 */
[----:B------:R-:W-:Y:S01]  /*11ae0*/  IMAD.WIDE.U32 R172, R172, UR8, RZ ;  /* 0x00000008acac7c25 */ /* 0x000fe2000f8e00ff */
[C---:B-1----:R-:W-:Y:S05]  /*11af0*/  HMMA.16816.F32.BF16 R12, R188.reuse, R176, R12 ;  /* 0x000000b0bc0c723c */ /* 0x042fea000004180c */
[----:B------:R-:W-:Y:S01]  /*11b00*/  IADD3 R2, R173, R2, RZ ;  /* 0x00000002ad027210 */ /* 0x000fe20007ffe0ff */
[C---:B------:R-:W-:Y:S05]  /*11b10*/  HMMA.16816.F32.BF16 R16, R188.reuse, R178, R16 ;  /* 0x000000b2bc10723c */ /* 0x040fea0000041810 */
[----:B------:R-:W-:Y:S01]  /*11b20*/  LEA R176, P5, R172, R238, 0x1 ;  /* 0x000000eeacb07211 */ /* 0x000fe200078a08ff */
[----:B------:R-:W-:Y:S01]  /*11b30*/  VIADD R182, R0, 0x1 ;  /* 0x0000000100b67836 */ /* 0x000fe20000000000 */
[C---:B--2---:R-:W-:Y:S04]  /*11b40*/  HMMA.16816.F32.BF16 R20, R188.reuse, R168, R20 ;  /* 0x000000a8bc14723c */ /* 0x044fe80000041814 */
[----:B------:R-:W-:Y:S01]  /*11b50*/  LEA.HI.X R177, R172, R236, R2, 0x1, P5 ;  /* 0x000000ecacb17211 */ /* 0x000fe200028f0c02 */
[----:B------:R-:W-:Y:S01]  /*11b60*/  IMAD.WIDE.U32 R180, R148, UR8, RZ ;  /* 0x0000000894b47c25 */ /* 0x000fe2000f8e00ff */
[----:B------:R-:W-:Y:S01]  /*11b70*/  I2FP.F32.S32 R2, R182 ;  /* 0x000000b600027245 */ /* 0x000fe20000201400 */
[----:B------:R-:W1:Y:S01]  /*11b80*/  LDSM.16.M88.4 R172, [R208+0x7800] ;  /* 0x00780000d0ac783b */ /* 0x000e620000000200 */
[----:B------:R-:W-:Y:S04]  /*11b90*/  DEPBAR.LE SB0, 0x0 ;  /* 0x000080000000791a */ /* 0x000fe80000000000 */
[----:B------:R-:W-:Y:S01]  /*11ba0*/  BAR.SYNC.DEFER_BLOCKING 0x0 ;  /* 0x0000000000007b1d */ /* 0x000fe20000010000 */
[----:B------:R-:W-:Y:S01]  /*11bb0*/  LEA R148, P4, R180, R238, 0x1 ;  /* 0x000000eeb4947211 */ /* 0x000fe200078808ff */
[----:B------:R-:W-:Y:S02]  /*11bc0*/  VIADD R178, R0, 0x8 ;  /* 0x0000000800b27836 */ /* 0x000fe40000000000 */
[C---:B------:R-:W-:Y:S01]  /*11bd0*/  FFMA.FTZ R7, R2.reuse, UR5, R7 ;  /* 0x0000000502077c23 */ /* 0x040fe20008010007 */
[----:B------:R-:W-:Y:S01]  /*11be0*/  IMAD.IADD R149, R181, 0x1, R149 ;  /* 0x00000001b5957824 */ /* 0x000fe200078e0295 */
[----:B------:R-:W-:Y:S01]  /*11bf0*/  I2FP.F32.S32 R181, R0 ;  /* 0x0000000000b57245 */ /* 0x000fe20000201400 */
[----:B------:R-:W-:Y:S01]  /*11c00*/  FFMA.FTZ R5, R2, UR5, R5 ;  /* 0x0000000502057c23 */ /* 0x000fe20008010005 */
[----:B------:R-:W-:Y:S01]  /*11c10*/  I2FP.F32.S32 R2, R178 ;  /* 0x000000b200027245 */ /* 0x000fe20000201400 */
[----:B------:R-:W-:Y:S01]  /*11c20*/  VIADD R178, R0, 0x11 ;  /* 0x0000001100b27836 */ /* 0x000fe20000000000 */
[----:B------:R-:W-:Y:S01]  /*11c30*/  LEA.HI.X R149, R180, R236, R149, 0x1, P4 ;  /* 0x000000ecb4957211 */ /* 0x000fe200020f0c95 */
[C---:B------:R-:W-:Y:S01]  /*11c40*/  VIADD R180, R0.reuse, 0x10 ;  /* 0x0000001000b47836 */ /* 0x040fe20000000000 */
[----:B------:R-:W-:Y:S01]  /*11c50*/  ISETP.LT.AND P4, PT, RZ, UR20, PT ;  /* 0x00000014ff007c0c */ /* 0x000fe2000bf81270 */
[----:B------:R-:W-:Y:S02]  /*11c60*/  VIADD R179, R0, 0x9 ;  /* 0x0000000900b37836 */ /* 0x000fe40000000000 */
[C---:B------:R-:W-:Y:S01]  /*11c70*/  FFMA.FTZ R10, R2.reuse, UR5, R10 ;  /* 0x00000005020a7c23 */ /* 0x040fe2000801000a */
[----:B------:R-:W-:Y:S01]  /*11c80*/  FFMA.FTZ R8, R2, UR5, R8 ;  /* 0x0000000502087c23 */ /* 0x000fe20008010008 */
[----:B------:R-:W-:Y:S01]  /*11c90*/  I2FP.F32.S32 R2, R178 ;  /* 0x000000b200027245 */ /* 0x000fe20000201400 */
[C---:B------:R-:W-:Y:S05]  /*11ca0*/  HMMA.16816.F32.BF16 R24, R188.reuse, R170, R24 ;  /* 0x000000aabc18723c */ /* 0x040fea0000041818 */
[----:B------:R-:W-:Y:S01]  /*11cb0*/  I2FP.F32.S32 R168, R180 ;  /* 0x000000b400a87245 */ /* 0x000fe20000201400 */
[C---:B------:R-:W-:Y:S01]  /*11cc0*/  FFMA.FTZ R15, R2.reuse, UR5, R15 ;  /* 0x00000005020f7c23 */ /* 0x040fe2000801000f */
[----:B------:R-:W-:Y:S01]  /*11cd0*/  I2FP.F32.S32 R169, R179 ;  /* 0x000000b300a97245 */ /* 0x000fe20000201400 */
[----:B------:R-:W-:Y:S03]  /*11ce0*/  FFMA.FTZ R13, R2, UR5, R13 ;  /* 0x00000005020d7c23 */ /* 0x000fe6000801000d */
[C---:B------:R-:W-:Y:S01]  /*11cf0*/  IADD3 R170, R0.reuse, 0x21, RZ ;  /* 0x0000002100aa7810 */ /* 0x040fe20007ffe0ff */
[----:B------:R-:W-:Y:S02]  /*11d00*/  VIADD R2, R0, 0x19 ;  /* 0x0000001900027836 */ /* 0x000fe40000000000 */
[C---:B------:R-:W-:Y:S01]  /*11d10*/  FFMA.FTZ R14, R168.reuse, UR5, R14 ;  /* 0x00000005a80e7c23 */ /* 0x040fe2000801000e */
[----:B------:R-:W-:Y:S01]  /*11d20*/  FFMA.FTZ R12, R168, UR5, R12 ;  /* 0x00000005a80c7c23 */ /* 0x000fe2000801000c */
[C---:B------:R-:W-:Y:S02]  /*11d30*/  VIADD R168, R0.reuse, 0x20 ;  /* 0x0000002000a87836 */ /* 0x040fe40000000000 */
[C---:B------:R-:W-:Y:S01]  /*11d40*/  FFMA.FTZ R11, R169.reuse, UR5, R11 ;  /* 0x00000005a90b7c23 */ /* 0x040fe2000801000b */
[----:B------:R-:W-:Y:S01]  /*11d50*/  I2FP.F32.S32 R2, R2 ;  /* 0x0000000200027245 */ /* 0x000fe20000201400 */
[----:B------:R-:W-:Y:S01]  /*11d60*/  FFMA.FTZ R9, R169, UR5, R9 ;  /* 0x00000005a9097c23 */ /* 0x000fe20008010009 */
[----:B------:R-:W-:Y:S01]  /*11d70*/  VIADD R169, R0, 0x18 ;  /* 0x0000001800a97836 */ /* 0x000fe20000000000 */
[----:B------:R-:W-:Y:S01]  /*11d80*/  I2FP.F32.S32 R168, R168 ;  /* 0x000000a800a87245 */ /* 0x000fe20000201400 */
[C---:B------:R-:W-:Y:S01]  /*11d90*/  FFMA.FTZ R6, R181.reuse, UR5, R6 ;  /* 0x00000005b5067c23 */ /* 0x040fe20008010006 */
[----:B------:R-:W-:Y:S01]  /*11da0*/  FFMA.FTZ R4, R181, UR5, R4 ;  /* 0x00000005b5047c23 */ /* 0x000fe20008010004 */
[C---:B------:R-:W-:Y:S01]  /*11db0*/  FFMA.FTZ R19, R2.reuse, UR5, R19 ;  /* 0x0000000502137c23 */ /* 0x040fe20008010013 */
[----:B------:R-:W-:Y:S01]  /*11dc0*/  I2FP.F32.S32 R169, R169 ;  /* 0x000000a900a97245 */ /* 0x000fe20000201400 */
[----:B------:R-:W-:Y:S01]  /*11dd0*/  FFMA.FTZ R17, R2, UR5, R17 ;  /* 0x0000000502117c23 */ /* 0x000fe20008010011 */
[----:B------:R-:W-:Y:S01]  /*11de0*/  I2FP.F32.S32 R2, R170 ;  /* 0x000000aa00027245 */ /* 0x000fe20000201400 */
[----:B------:R-:W-:Y:S01]  /*11df0*/  FFMA.FTZ R22, R168, UR5, R22 ;  /* 0x00000005a8167c23 */ /* 0x000fe20008010016 */
[----:B------:R-:W-:Y:S01]  /*11e00*/  FMNMX.FTZ R170, R4, R150, !PT ;  /* 0x0000009604aa7209 */ /* 0x000fe20007810000 */
[----:B------:R-:W-:Y:S01]  /*11e10*/  FFMA.FTZ R20, R168, UR5, R20 ;  /* 0x00000005a8147c23 */ /* 0x000fe20008010014 */
[----:B------:R-:W-:Y:S01]  /*11e20*/  FMNMX.FTZ R168, R6, R3, !PT ;  /* 0x0000000306a87209 */ /* 0x000fe20007810000 */
[C---:B-1----:R-:W-:Y:S03]  /*11e30*/  HMMA.16816.F32.BF16 R28, R188.reuse, R172, R28 ;  /* 0x000000acbc1c723c */ /* 0x042fe6000004181c */
[----:B------:R-:W-:Y:S01]  /*11e40*/  FMNMX.FTZ R170, R5, R170, !PT ;  /* 0x000000aa05aa7209 */ /* 0x000fe20007810000 */
[C---:B------:R-:W-:Y:S01]  /*11e50*/  FFMA.FTZ R18, R169.reuse, UR5, R18 ;  /* 0x00000005a9127c23 */ /* 0x040fe20008010012 */
[----:B------:R-:W-:Y:S01]  /*11e60*/  FFMA.FTZ R16, R169, UR5, R16 ;  /* 0x00000005a9107c23 */ /* 0x000fe20008010010 */
[----:B------:R-:W-:Y:S01]  /*11e70*/  VIADD R169, R0, 0x28 ;  /* 0x0000002800a97836 */ /* 0x000fe20000000000 */
[----:B------:R-:W-:Y:S01]  /*11e80*/  FMNMX.FTZ R170, R8, R170, !PT ;  /* 0x000000aa08aa7209 */ /* 0x000fe20007810000 */
[C---:B------:R-:W-:Y:S01]  /*11e90*/  FFMA.FTZ R23, R2.reuse, UR5, R23 ;  /* 0x0000000502177c23 */ /* 0x040fe20008010017 */
[----:B------:R-:W-:Y:S03]  /*11ea0*/  HMMA.16816.F32.BF16 R32, R188, R174, R32 ;  /* 0x000000aebc20723c */ /* 0x000fe60000041820 */
[----:B------:R-:W-:Y:S01]  /*11eb0*/  FMNMX.FTZ R170, R9, R170, !PT ;  /* 0x000000aa09aa7209 */ /* 0x000fe20007810000 */
[----:B------:R-:W-:Y:S01]  /*11ec0*/  FFMA.FTZ R21, R2, UR5, R21 ;  /* 0x0000000502157c23 */ /* 0x000fe20008010015 */
[----:B------:R-:W-:Y:S01]  /*11ed0*/  FMNMX.FTZ R2, R7, R168, !PT ;  /* 0x000000a807027209 */ /* 0x000fe20007810000 */
[C---:B------:R-:W-:Y:S01]  /*11ee0*/  VIADD R172, R0.reuse, 0x29 ;  /* 0x0000002900ac7836 */ /* 0x040fe20000000000 */
[----:B------:R-:W-:Y:S01]  /*11ef0*/  I2FP.F32.S32 R168, R169 ;  /* 0x000000a900a87245 */ /* 0x000fe20000201400 */
[----:B------:R-:W-:Y:S03]  /*11f00*/  VIADD R171, R0, 0x30 ;  /* 0x0000003000ab7836 */ /* 0x000fe60000000000 */
[----:B------:R-:W-:Y:S01]  /*11f10*/  FMNMX.FTZ R169, R10, R2, !PT ;  /* 0x000000020aa97209 */ /* 0x000fe20007810000 */
[C---:B------:R-:W-:Y:S01]  /*11f20*/  FFMA.FTZ R26, R168.reuse, UR5, R26 ;  /* 0x00000005a81a7c23 */ /* 0x040fe2000801001a */
[----:B------:R-:W-:Y:S01]  /*11f30*/  I2FP.F32.S32 R2, R172 ;  /* 0x000000ac00027245 */ /* 0x000fe20000201400 */
[----:B------:R-:W-:Y:S01]  /*11f40*/  FFMA.FTZ R24, R168, UR5, R24 ;  /* 0x00000005a8187c23 */ /* 0x000fe20008010018 */
[----:B------:R-:W-:Y:S02]  /*11f50*/  FMNMX.FTZ R169, R11, R169, !PT ;  /* 0x000000a90ba97209 */ /* 0x000fe40007810000 */
[----:B------:R-:W-:Y:S01]  /*11f60*/  FMNMX.FTZ R170, R12, R170, !PT ;  /* 0x000000aa0caa7209 */ /* 0x000fe20007810000 */
[----:B------:R-:W-:Y:S01]  /*11f70*/  FFMA.FTZ R27, R2, UR5, R27 ;  /* 0x00000005021b7c23 */ /* 0x000fe2000801001b */
[----:B------:R-:W-:Y:S01]  /*11f80*/  FMNMX.FTZ R169, R14, R169, !PT ;  /* 0x000000a90ea97209 */ /* 0x000fe20007810000 */
[----:B------:R-:W-:Y:S01]  /*11f90*/  FFMA.FTZ R25, R2, UR5, R25 ;  /* 0x0000000502197c23 */ /* 0x000fe20008010019 */
[----:B------:R-:W-:Y:S01]  /*11fa0*/  I2FP.F32.S32 R168, R171 ;  /* 0x000000ab00a87245 */ /* 0x000fe20000201400 */
[----:B------:R-:W-:Y:S01]  /*11fb0*/  VIADD R171, R0, 0x39 ;  /* 0x0000003900ab7836 */ /* 0x000fe20000000000 */
[----:B------:R-:W-:Y:S02]  /*11fc0*/  FMNMX.FTZ R2, R15, R169, !PT ;  /* 0x000000a90f027209 */ /* 0x000fe40007810000 */
[----:B------:R-:W-:Y:S01]  /*11fd0*/  FMNMX.FTZ R169, R13, R170, !PT ;  /* 0x000000aa0da97209 */ /* 0x000fe20007810000 */
[----:B------:R-:W-:Y:S01]  /*11fe0*/  FFMA.FTZ R30, R168, UR5, R30 ;  /* 0x00000005a81e7c23 */ /* 0x000fe2000801001e */
[----:B------:R-:W-:Y:S01]  /*11ff0*/  FMNMX.FTZ R2, R18, R2, !PT ;  /* 0x0000000212027209 */ /* 0x000fe20007810000 */
[----:B------:R-:W-:Y:S01]  /*12000*/  FFMA.FTZ R28, R168, UR5, R28 ;  /* 0x00000005a81c7c23 */ /* 0x000fe2000801001c */
[----:B------:R-:W-:Y:S01]  /*12010*/  FMNMX.FTZ R168, R16, R169, !PT ;  /* 0x000000a910a87209 */ /* 0x000fe20007810000 */
[C---:B------:R-:W-:Y:S01]  /*12020*/  VIADD R169, R0.reuse, 0x31 ;  /* 0x0000003100a97836 */ /* 0x040fe20000000000 */
        /* <DEDUP_REMOVED lines=21> */
[----:B------:R-:W-:Y:S01]  /*12180*/  FFMA.FTZ R33, R0, UR5, R33 ;  /* 0x0000000500217c23 */ /* 0x000fe20008010021 */
[----:B------:R-:W-:Y:S02]  /*12190*/  FMNMX.FTZ R0, R31, R2, !PT ;  /* 0x000000021f007209 */ /* 0x000fe40007810000 */
[----:B------:R-:W-:Y:S02]  /*121a0*/  FMNMX.FTZ R172, R29, R172, !PT ;  /* 0x000000ac1dac7209 */ /* 0x000fe40007810000 */
[----:B------:R-:W-:Y:S02]  /*121b0*/  FMNMX.FTZ R0, R34, R0, !PT ;  /* 0x0000000022007209 */ /* 0x000fe40007810000 */
[----:B------:R-:W-:Y:S02]  /*121c0*/  FMNMX.FTZ R172, R32, R172, !PT ;  /* 0x000000ac20ac7209 */ /* 0x000fe40007810000 */
[----:B------:R-:W-:Y:S02]  /*121d0*/  FMNMX.FTZ R0, R35, R0, !PT ;  /* 0x0000000023007209 */ /* 0x000fe40007810000 */
[----:B------:R-:W-:Y:S01]  /*121e0*/  FMNMX.FTZ R172, R33, R172, !PT ;  /* 0x000000ac21ac7209 */ /* 0x000fe20007810000 */
[----:B------:R-:W-:Y:S06]  /*121f0*/  @P4 BRA `(.L_x_305) ;  /* 0xffffffe000904947 */ /* 0x000fec000383ffff */
.L_x_304:
[----:B------:R-:W1:Y:S01]  /*12200*/  SHFL.BFLY PT, R2, R0, 0x2, 0x1f ;  /* 0x0c401f0000027f89 */ /* 0x000e6200000e0000 */
[----:B------:R-:W-:Y:S07]  /*12210*/  UIADD3 UR21, UR21, 0x1, URZ ;  /* 0x0000000115157890 */ /* 0x000fee000fffe03f */
[----:B----4-:R-:W2:Y:S08]  /*12220*/  SHFL.BFLY PT, R149, R172, 0x2, 0x1f ;  /* 0x0c401f00ac957f89 */ /* 0x010eb000000e0000 */
[----:B------:R-:W-:Y:S08]  /*12230*/  LDSM.16.MT88.4 R176, [R207+0x18000] ;  /* 0x01800000cfb0783b */ /* 0x000ff00000004200 */
[----:B------:R-:W-:Y:S01]  /*12240*/  LDSM.16.MT88.4 R180, [R207+0x18800] ;  /* 0x01880000cfb4783b */ /* 0x000fe20000004200 */
[----:B-1----:R-:W-:Y:S02]  /*12250*/  FMNMX.FTZ R0, R0, R2, !PT ;  /* 0x0000000200007209 */ /* 0x002fe40007810000 */
[----:B--2---:R-:W-:Y:S05]  /*12260*/  FMNMX.FTZ R149, R172, R149, !PT ;  /* 0x00000095ac957209 */ /* 0x004fea0007810000 */
[----:B------:R-:W1:Y:S08]  /*12270*/  SHFL.BFLY PT, R2, R0, 0x1, 0x1f ;  /* 0x0c201f0000027f89 */ /* 0x000e7000000e0000 */
[----:B------:R-:W2:Y:S08]  /*12280*/  SHFL.BFLY PT, R168, R149, 0x1, 0x1f ;  /* 0x0c201f0095a87f89 */ /* 0x000eb000000e0000 */
[----:B------:R-:W-:Y:S01]  /*12290*/  LDSM.16.MT88.4 R172, [R205+0x18000] ;  /* 0x01800000cdac783b */ /* 0x000fe20000004200 */
[----:B-1----:R-:W-:Y:S02]  /*122a0*/  FMNMX.FTZ R148, R0, R2, !PT ;  /* 0x0000000200947209 */ /* 0x002fe40007810000 */
[----:B--2---:R-:W-:Y:S03]  /*122b0*/  FMNMX.FTZ R149, R149, R168, !PT ;  /* 0x000000a895957209 */ /* 0x004fe60007810000 */
[C---:B------:R-:W-:Y:S01]  /*122c0*/  FADD.FTZ R0, -R148.reuse, R3 ;  /* 0x0000000394007221 */ /* 0x040fe20000010100 */
[----:B------:R-:W-:Y:S01]  /*122d0*/  FSETP.NEU.FTZ.AND P0, PT, R148, -INF , PT ;  /* 0xff8000009400780b */ /* 0x000fe20003f1d000 */
[----:B------:R-:W1:Y:S02]  /*122e0*/  LDSM.16.MT88.4 R168, [R204+0x18000] ;  /* 0x01800000cca8783b */ /* 0x000e640000004200 */
[----:B------:R-:W-:Y:S01]  /*122f0*/  FMUL.FTZ R0, R0, UR4 ;  /* 0x0000000400007c20 */ /* 0x000fe20008410000 */
[C---:B------:R-:W-:Y:S01]  /*12300*/  FADD.FTZ R2, -R149.reuse, R150 ;  /* 0x0000009695027221 */ /* 0x040fe20000010100 */
[----:B------:R-:W-:Y:S02]  /*12310*/  FMUL.FTZ R150, R148, UR4 ;  /* 0x0000000494967c20 */ /* 0x000fe40008410000 */
[----:B------:R2:W3:Y:S02]  /*12320*/  MUFU.EX2 R3, R0 ;  /* 0x0000000000037308 */ /* 0x0004e40000000800 */
[----:B--2---:R-:W-:Y:S01]  /*12330*/  FMUL.FTZ R0, R2, UR4 ;  /* 0x0000000402007c20 */ /* 0x004fe20008410000 */
[----:B------:R-:W-:Y:S01]  /*12340*/  FSEL R2, R150, RZ, P0 ;  /* 0x000000ff96027208 */ /* 0x000fe20000000000 */
[C---:B------:R-:W-:Y:S01]  /*12350*/  FMUL.FTZ R150, R149.reuse, UR4 ;  /* 0x0000000495967c20 */ /* 0x040fe20008410000 */
[----:B------:R-:W-:Y:S01]  /*12360*/  FSETP.NEU.FTZ.AND P0, PT, R149, -INF , PT ;  /* 0xff8000009500780b */ /* 0x000fe20003f1d000 */
[C---:B---3--:R-:W-:Y:S01]  /*12370*/  FMUL.FTZ R38, R3.reuse, R38 ;  /* 0x0000002603267220 */ /* 0x048fe20000410000 */
[----:B------:R-:W-:Y:S01]  /*12380*/  FMUL.FTZ R39, R3, R39 ;  /* 0x0000002703277220 */ /* 0x000fe20000410000 */
[--C-:B------:R-:W-:Y:S01]  /*12390*/  FFMA.FTZ R6, R6, UR4, -R2.reuse ;  /* 0x0000000406067c23 */ /* 0x100fe20008010802 */
[----:B------:R-:W-:Y:S01]  /*123a0*/  FSEL R150, R150, RZ, P0 ;  /* 0x000000ff96967208 */ /* 0x000fe20000000000 */
[--C-:B------:R-:W-:Y:S01]  /*123b0*/  FFMA.FTZ R7, R7, UR4, -R2.reuse ;  /* 0x0000000407077c23 */ /* 0x100fe20008010802 */
[--C-:B------:R-:W-:Y:S01]  /*123c0*/  FFMA.FTZ R10, R10, UR4, -R2.reuse ;  /* 0x000000040a0a7c23 */ /* 0x100fe20008010802 */
[----:B------:R-:W-:Y:S01]  /*123d0*/  FFMA.FTZ R11, R11, UR4, -R2 ;  /* 0x000000040b0b7c23 */ /* 0x000fe20008010802 */
[----:B------:R-:W2:Y:S01]  /*123e0*/  MUFU.EX2 R0, R0 ;  /* 0x0000000000007308 */ /* 0x000ea20000000800 */
[--C-:B------:R-:W-:Y:S01]  /*123f0*/  FFMA.FTZ R4, R4, UR4, -R150.reuse ;  /* 0x0000000404047c23 */ /* 0x100fe20008010896 */
[--C-:B------:R-:W-:Y:S01]  /*12400*/  FFMA.FTZ R5, R5, UR4, -R150.reuse ;  /* 0x0000000405057c23 */ /* 0x100fe20008010896 */
[--C-:B------:R-:W-:Y:S01]  /*12410*/  FFMA.FTZ R8, R8, UR4, -R150.reuse ;  /* 0x0000000408087c23 */ /* 0x100fe20008010896 */
[----:B------:R-:W-:Y:S01]  /*12420*/  FFMA.FTZ R9, R9, UR4, -R150 ;  /* 0x0000000409097c23 */ /* 0x000fe20008010896 */
[C---:B------:R-:W-:Y:S01]  /*12430*/  FMUL.FTZ R42, R3.reuse, R42 ;  /* 0x0000002a032a7220 */ /* 0x040fe20000410000 */
[C---:B------:R-:W-:Y:S01]  /*12440*/  FMUL.FTZ R43, R3.reuse, R43 ;  /* 0x0000002b032b7220 */ /* 0x040fe20000410000 */
[C---:B------:R-:W-:Y:S03]  /*12450*/  FMUL.FTZ R46, R3.reuse, R46 ;  /* 0x0000002e032e7220 */ /* 0x040fe60000410000 */
[----:B------:R3:W-:Y:S01]  /*12460*/  MUFU.EX2 R200, R6 ;  /* 0x0000000600c87308 */ /* 0x0007e20000000800 */
[C---:B------:R-:W-:Y:S01]  /*12470*/  FMUL.FTZ R47, R3.reuse, R47 ;  /* 0x0000002f032f7220 */ /* 0x040fe20000410000 */
[C---:B------:R-:W-:Y:S01]  /*12480*/  FMUL.FTZ R50, R3.reuse, R50 ;  /* 0x0000003203327220 */ /* 0x040fe20000410000 */
[C---:B------:R-:W-:Y:S01]  /*12490*/  FMUL.FTZ R51, R3.reuse, R51 ;  /* 0x0000003303337220 */ /* 0x040fe20000410000 */
[C---:B------:R-:W-:Y:S01]  /*124a0*/  FMUL.FTZ R54, R3.reuse, R54 ;  /* 0x0000003603367220 */ /* 0x040fe20000410000 */
[C---:B------:R-:W-:Y:S01]  /*124b0*/  FMUL.FTZ R55, R3.reuse, R55 ;  /* 0x0000003703377220 */ /* 0x040fe20000410000 */
[C---:B------:R-:W-:Y:S01]  /*124c0*/  FMUL.FTZ R58, R3.reuse, R58 ;  /* 0x0000003a033a7220 */ /* 0x040fe20000410000 */
[C---:B------:R-:W-:Y:S03]  /*124d0*/  FMUL.FTZ R59, R3.reuse, R59 ;  /* 0x0000003b033b7220 */ /* 0x040fe60000410000 */
[----:B------:R4:W5:Y:S01]  /*124e0*/  MUFU.EX2 R203, R7 ;  /* 0x0000000700cb7308 */ /* 0x0009620000000800 */
[C---:B--2---:R-:W-:Y:S01]  /*124f0*/  FMUL.FTZ R36, R0.reuse, R36 ;  /* 0x0000002400247220 */ /* 0x044fe20000410000 */
[C---:B------:R-:W-:Y:S01]  /*12500*/  FMUL.FTZ R37, R0.reuse, R37 ;  /* 0x0000002500257220 */ /* 0x040fe20000410000 */
[C---:B------:R-:W-:Y:S01]  /*12510*/  FMUL.FTZ R40, R0.reuse, R40 ;  /* 0x0000002800287220 */ /* 0x040fe20000410000 */
[C---:B------:R-:W-:Y:S01]  /*12520*/  FMUL.FTZ R41, R0.reuse, R41 ;  /* 0x0000002900297220 */ /* 0x040fe20000410000 */
[C---:B------:R-:W-:Y:S01]  /*12530*/  FMUL.FTZ R44, R0.reuse, R44 ;  /* 0x0000002c002c7220 */ /* 0x040fe20000410000 */
[C---:B------:R-:W-:Y:S01]  /*12540*/  FMUL.FTZ R45, R0.reuse, R45 ;  /* 0x0000002d002d7220 */ /* 0x040fe20000410000 */
[C---:B------:R-:W-:Y:S03]  /*12550*/  FMUL.FTZ R48, R0.reuse, R48 ;  /* 0x0000003000307220 */ /* 0x040fe60000410000 */
[----:B------:R2:W-:Y:S01]  /*12560*/  MUFU.EX2 R196, R4 ;  /* 0x0000000400c47308 */ /* 0x0005e20000000800 */
[C---:B---3--:R-:W-:Y:S01]  /*12570*/  FMUL.FTZ R6, R3.reuse, R158 ;  /* 0x0000009e03067220 */ /* 0x048fe20000410000 */
[C---:B------:R-:W-:Y:S01]  /*12580*/  FMUL.FTZ R49, R0.reuse, R49 ;  /* 0x0000003100317220 */ /* 0x040fe20000410000 */
[C---:B------:R-:W-:Y:S01]  /*12590*/  FMUL.FTZ R52, R0.reuse, R52 ;  /* 0x0000003400347220 */ /* 0x040fe20000410000 */
[C---:B------:R-:W-:Y:S01]  /*125a0*/  FMUL.FTZ R53, R0.reuse, R53 ;  /* 0x0000003500357220 */ /* 0x040fe20000410000 */
[C---:B------:R-:W-:Y:S01]  /*125b0*/  FMUL.FTZ R56, R0.reuse, R56 ;  /* 0x0000003800387220 */ /* 0x040fe20000410000 */
[C---:B------:R-:W-:Y:S01]  /*125c0*/  FMUL.FTZ R57, R0.reuse, R57 ;  /* 0x0000003900397220 */ /* 0x040fe20000410000 */
[C---:B------:R-:W-:Y:S03]  /*125d0*/  FMUL.FTZ R62, R3.reuse, R62 ;  /* 0x0000003e033e7220 */ /* 0x040fe60000410000 */
[----:B------:R3:W1:Y:S01]  /*125e0*/  MUFU.EX2 R199, R5 ;  /* 0x0000000500c77308 */ /* 0x0006620000000800 */
[C---:B----4-:R-:W-:Y:S01]  /*125f0*/  FMUL.FTZ R7, R3.reuse, R159 ;  /* 0x0000009f03077220 */ /* 0x050fe20000410000 */
[C---:B------:R-:W-:Y:S01]  /*12600*/  FMUL.FTZ R63, R3.reuse, R63 ;  /* 0x0000003f033f7220 */ /* 0x040fe20000410000 */
[C---:B------:R-:W-:Y:S01]  /*12610*/  FMUL.FTZ R60, R0.reuse, R60 ;  /* 0x0000003c003c7220 */ /* 0x040fe20000410000 */
[C---:B------:R-:W-:Y:S01]  /*12620*/  FMUL.FTZ R61, R0.reuse, R61 ;  /* 0x0000003d003d7220 */ /* 0x040fe20000410000 */
[C---:B------:R-:W-:Y:S01]  /*12630*/  FMUL.FTZ R66, R3.reuse, R66 ;  /* 0x0000004203427220 */ /* 0x040fe20000410000 */
[----:B------:R-:W-:Y:S01]  /*12640*/  FMUL.FTZ R67, R3, R67 ;  /* 0x0000004303437220 */ /* 0x000fe20000410000 */
[C---:B------:R-:W-:Y:S03]  /*12650*/  FMUL.FTZ R64, R0.reuse, R64 ;  /* 0x0000004000407220 */ /* 0x040fe60000410000 */
[----:B------:R4:W-:Y:S01]  /*12660*/  MUFU.EX2 R202, R10 ;  /* 0x0000000a00ca7308 */ /* 0x0009e20000000800 */
[C---:B--2---:R-:W-:Y:S01]  /*12670*/  FMUL.FTZ R4, R0.reuse, R156 ;  /* 0x0000009c00047220 */ /* 0x044fe20000410000 */
[----:B------:R-:W-:Y:S01]  /*12680*/  FMUL.FTZ R65, R0, R65 ;  /* 0x0000004100417220 */ /* 0x000fe20000410000 */
[--C-:B------:R-:W-:Y:S01]  /*12690*/  FFMA.FTZ R26, R26, UR4, -R2.reuse ;  /* 0x000000041a1a7c23 */ /* 0x100fe20008010802 */
[----:B------:R-:W-:Y:S01]  /*126a0*/  FFMA.FTZ R27, R27, UR4, -R2 ;  /* 0x000000041b1b7c23 */ /* 0x000fe20008010802 */
[----:B------:R-:W-:Y:S01]  /*126b0*/  FFMA.FTZ R24, R24, UR4, -R150 ;  /* 0x0000000418187c23 */ /* 0x000fe20008010896 */
[--C-:B------:R-:W-:Y:S01]  /*126c0*/  FFMA.FTZ R30, R30, UR4, -R2.reuse ;  /* 0x000000041e1e7c23 */ /* 0x100fe20008010802 */
[--C-:B------:R-:W-:Y:S03]  /*126d0*/  FFMA.FTZ R31, R31, UR4, -R2.reuse ;  /* 0x000000041f1f7c23 */ /* 0x100fe60008010802 */
[----:B------:R-:W2:Y:S01]  /*126e0*/  MUFU.EX2 R201, R11 ;  /* 0x0000000b00c97308 */ /* 0x000ea20000000800 */
[----:B---3--:R-:W-:Y:S01]  /*126f0*/  FMUL.FTZ R5, R0, R157 ;  /* 0x0000009d00057220 */ /* 0x008fe20000410000 */
[----:B-----5:R-:W-:Y:S01]  /*12700*/  F2FP.BF16.F32.PACK_AB R157, R203, R200 ;  /* 0x000000c8cb9d723e */ /* 0x020fe200000010ff */
[----:B------:R-:W-:Y:S01]  /*12710*/  FFMA.FTZ R34, R34, UR4, -R2 ;  /* 0x0000000422227c23 */ /* 0x000fe20008010802 */
[----:B-1----:R-:W-:Y:S01]  /*12720*/  F2FP.BF16.F32.PACK_AB R156, R199, R196 ;  /* 0x000000c4c79c723e */ /* 0x002fe200000010ff */
[--C-:B------:R-:W-:Y:S01]  /*12730*/  FFMA.FTZ R28, R28, UR4, -R150.reuse ;  /* 0x000000041c1c7c23 */ /* 0x100fe20008010896 */
[----:B------:R-:W-:Y:S01]  /*12740*/  FFMA.FTZ R32, R32, UR4, -R150 ;  /* 0x0000000420207c23 */ /* 0x000fe20008010896 */
[C---:B------:R-:W-:Y:S03]  /*12750*/  FMUL.FTZ R70, R3.reuse, R70 ;  /* 0x0000004603467220 */ /* 0x040fe60000410000 */
[----:B------:R1:W-:Y:S01]  /*12760*/  MUFU.EX2 R198, R8 ;  /* 0x0000000800c67308 */ /* 0x0003e20000000800 */
[C---:B----4-:R-:W-:Y:S01]  /*12770*/  FMUL.FTZ R10, R3.reuse, R154 ;  /* 0x0000009a030a7220 */ /* 0x050fe20000410000 */
[C---:B------:R-:W-:Y:S01]  /*12780*/  FMUL.FTZ R71, R3.reuse, R71 ;  /* 0x0000004703477220 */ /* 0x040fe20000410000 */
[C---:B------:R-:W-:Y:S01]  /*12790*/  FMUL.FTZ R68, R0.reuse, R68 ;  /* 0x0000004400447220 */ /* 0x040fe20000410000 */
[C---:B------:R-:W-:Y:S01]  /*127a0*/  FMUL.FTZ R69, R0.reuse, R69 ;  /* 0x0000004500457220 */ /* 0x040fe20000410000 */
[C---:B------:R-:W-:Y:S01]  /*127b0*/  FMUL.FTZ R74, R3.reuse, R74 ;  /* 0x0000004a034a7220 */ /* 0x040fe20000410000 */
[----:B------:R-:W-:Y:S01]  /*127c0*/  FMUL.FTZ R75, R3, R75 ;  /* 0x0000004b034b7220 */ /* 0x000fe20000410000 */
[C---:B------:R-:W-:Y:S03]  /*127d0*/  FMUL.FTZ R72, R0.reuse, R72 ;  /* 0x0000004800487220 */ /* 0x040fe60000410000 */
[----:B------:R-:W3:Y:S01]  /*127e0*/  MUFU.EX2 R197, R9 ;  /* 0x0000000900c57308 */ /* 0x000ee20000000800 */
[----:B--2---:R-:W-:Y:S01]  /*127f0*/  F2FP.BF16.F32.PACK_AB R159, R201, R202 ;  /* 0x000000cac99f723e */ /* 0x004fe200000010ff */
[C---:B------:R-:W-:Y:S01]  /*12800*/  FMUL.FTZ R11, R3.reuse, R155 ;  /* 0x0000009b030b7220 */ /* 0x040fe20000410000 */
[C---:B------:R-:W-:Y:S01]  /*12810*/  FMUL.FTZ R73, R0.reuse, R73 ;  /* 0x0000004900497220 */ /* 0x040fe20000410000 */
[C---:B------:R-:W-:Y:S01]  /*12820*/  FMUL.FTZ R78, R3.reuse, R78 ;  /* 0x0000004e034e7220 */ /* 0x040fe20000410000 */
[C---:B------:R-:W-:Y:S01]  /*12830*/  FMUL.FTZ R79, R3.reuse, R79 ;  /* 0x0000004f034f7220 */ /* 0x040fe20000410000 */
[C---:B------:R-:W-:Y:S01]  /*12840*/  FMUL.FTZ R76, R0.reuse, R76 ;  /* 0x0000004c004c7220 */ /* 0x040fe20000410000 */
[C---:B------:R-:W-:Y:S03]  /*12850*/  FMUL.FTZ R77, R0.reuse, R77 ;  /* 0x0000004d004d7220 */ /* 0x040fe60000410000 */
[----:B------:R-:W-:Y:S01]  /*12860*/  MUFU.EX2 R185, R26 ;  /* 0x0000001a00b97308 */ /* 0x000fe20000000800 */
[C---:B-1----:R-:W-:Y:S01]  /*12870*/  FMUL.FTZ R8, R0.reuse, R152 ;  /* 0x0000009800087220 */ /* 0x042fe20000410000 */
[C---:B------:R-:W-:Y:S01]  /*12880*/  FMUL.FTZ R82, R3.reuse, R82 ;  /* 0x0000005203527220 */ /* 0x040fe20000410000 */
[C---:B------:R-:W-:Y:S01]  /*12890*/  FMUL.FTZ R83, R3.reuse, R83 ;  /* 0x0000005303537220 */ /* 0x040fe20000410000 */
[C---:B------:R-:W-:Y:S01]  /*128a0*/  FMUL.FTZ R80, R0.reuse, R80 ;  /* 0x0000005000507220 */ /* 0x040fe20000410000 */
[C---:B------:R-:W-:Y:S01]  /*128b0*/  FMUL.FTZ R81, R0.reuse, R81 ;  /* 0x0000005100517220 */ /* 0x040fe20000410000 */
[C---:B------:R-:W-:Y:S01]  /*128c0*/  FMUL.FTZ R86, R3.reuse, R86 ;  /* 0x0000005603567220 */ /* 0x040fe20000410000 */
[----:B------:R-:W-:Y:S03]  /*128d0*/  FMUL.FTZ R87, R3, R87 ;  /* 0x0000005703577220 */ /* 0x000fe60000410000 */
[----:B------:R-:W-:Y:S01]  /*128e0*/  MUFU.EX2 R184, R27 ;  /* 0x0000001b00b87308 */ /* 0x000fe20000000800 */
[----:B---3--:R-:W-:Y:S01]  /*128f0*/  F2FP.BF16.F32.PACK_AB R158, R197, R198 ;  /* 0x000000c6c59e723e */ /* 0x008fe200000010ff */
[C---:B------:R-:W-:Y:S01]  /*12900*/  FMUL.FTZ R9, R0.reuse, R153 ;  /* 0x0000009900097220 */ /* 0x040fe20000410000 */
[C---:B------:R-:W-:Y:S01]  /*12910*/  FMUL.FTZ R84, R0.reuse, R84 ;  /* 0x0000005400547220 */ /* 0x040fe20000410000 */
[----:B------:R-:W1:Y:S01]  /*12920*/  LDSM.16.MT88.4 R152, [R206+0x18000] ;  /* 0x01800000ce98783b */ /* 0x000e620000004200 */
[C---:B------:R-:W-:Y:S01]  /*12930*/  FMUL.FTZ R85, R0.reuse, R85 ;  /* 0x0000005500557220 */ /* 0x040fe20000410000 */
[C---:B------:R-:W-:Y:S01]  /*12940*/  FMUL.FTZ R90, R3.reuse, R90 ;  /* 0x0000005a035a7220 */ /* 0x040fe20000410000 */
[C---:B------:R-:W-:Y:S01]  /*12950*/  FMUL.FTZ R91, R3.reuse, R91 ;  /* 0x0000005b035b7220 */ /* 0x040fe20000410000 */
[C---:B------:R-:W-:Y:S05]  /*12960*/  HMMA.16816.F32.BF16 R4, R156.reuse, R168, R4 ;  /* 0x000000a89c04723c */ /* 0x040fea0000041804 */
[C---:B------:R-:W-:Y:S01]  /*12970*/  FMUL.FTZ R88, R0.reuse, R88 ;  /* 0x0000005800587220 */ /* 0x040fe20000410000 */
[C---:B------:R-:W-:Y:S01]  /*12980*/  HMMA.16816.F32.BF16 R8, R156.reuse, R170, R8 ;  /* 0x000000aa9c08723c */ /* 0x040fe20000041808 */
[----:B------:R-:W2:Y:S04]  /*12990*/  LDSM.16.MT88.4 R168, [R204+0x1a000] ;  /* 0x01a00000cca8783b */ /* 0x000ea80000004200 */
[C---:B------:R-:W-:Y:S01]  /*129a0*/  FMUL.FTZ R89, R0.reuse, R89 ;  /* 0x0000005900597220 */ /* 0x040fe20000410000 */
[C---:B------:R-:W-:Y:S05]  /*129b0*/  HMMA.16816.F32.BF16 R36, R156.reuse, R172, R36 ;  /* 0x000000ac9c24723c */ /* 0x040fea0000041824 */
[C---:B------:R-:W-:Y:S01]  /*129c0*/  FMUL.FTZ R94, R3.reuse, R94 ;  /* 0x0000005e035e7220 */ /* 0x040fe20000410000 */
[C---:B------:R-:W-:Y:S01]  /*129d0*/  HMMA.16816.F32.BF16 R40, R156.reuse, R174, R40 ;  /* 0x000000ae9c28723c */ /* 0x040fe20000041828 */
[----:B------:R-:W3:Y:S04]  /*129e0*/  LDSM.16.MT88.4 R172, [R205+0x1a000] ;  /* 0x01a00000cdac783b */ /* 0x000ee80000004200 */
[C---:B------:R-:W-:Y:S01]  /*129f0*/  FMUL.FTZ R95, R3.reuse, R95 ;  /* 0x0000005f035f7220 */ /* 0x040fe20000410000 */
[C---:B------:R-:W-:Y:S05]  /*12a00*/  HMMA.16816.F32.BF16 R44, R156.reuse, R176, R44 ;  /* 0x000000b09c2c723c */ /* 0x040fea000004182c */
[C---:B------:R-:W-:Y:S01]  /*12a10*/  FMUL.FTZ R92, R0.reuse, R92 ;  /* 0x0000005c005c7220 */ /* 0x040fe20000410000 */
[C---:B------:R-:W-:Y:S01]  /*12a20*/  HMMA.16816.F32.BF16 R48, R156.reuse, R178, R48 ;  /* 0x000000b29c30723c */ /* 0x040fe20000041830 */
[----:B------:R-:W-:Y:S04]  /*12a30*/  LDSM.16.MT88.4 R176, [R205+0x18800] ;  /* 0x01880000cdb0783b */ /* 0x000fe80000004200 */
[C---:B------:R-:W-:Y:S01]  /*12a40*/  FMUL.FTZ R93, R0.reuse, R93 ;  /* 0x0000005d005d7220 */ /* 0x040fe20000410000 */
[C---:B-1----:R-:W-:Y:S05]  /*12a50*/  HMMA.16816.F32.BF16 R52, R156.reuse, R152, R52 ;  /* 0x000000989c34723c */ /* 0x042fea0000041834 */
[C---:B------:R-:W-:Y:S01]  /*12a60*/  FMUL.FTZ R98, R3.reuse, R98 ;  /* 0x0000006203627220 */ /* 0x040fe20000410000 */
[C---:B------:R-:W-:Y:S01]  /*12a70*/  HMMA.16816.F32.BF16 R56, R156.reuse, R154, R56 ;  /* 0x0000009a9c38723c */ /* 0x040fe20000041838 */
[----:B------:R-:W1:Y:S04]  /*12a80*/  LDSM.16.MT88.4 R152, [R207+0x1a000] ;  /* 0x01a00000cf98783b */ /* 0x000e680000004200 */
[C---:B------:R-:W-:Y:S01]  /*12a90*/  FMUL.FTZ R99, R3.reuse, R99 ;  /* 0x0000006303637220 */ /* 0x040fe20000410000 */
[C---:B--2---:R-:W-:Y:S05]  /*12aa0*/  HMMA.16816.F32.BF16 R60, R156.reuse, R168, R60 ;  /* 0x000000a89c3c723c */ /* 0x044fea000004183c */
[C---:B------:R-:W-:Y:S01]  /*12ab0*/  FMUL.FTZ R96, R0.reuse, R96 ;  /* 0x0000006000607220 */ /* 0x040fe20000410000 */
[C---:B------:R-:W-:Y:S01]  /*12ac0*/  HMMA.16816.F32.BF16 R64, R156.reuse, R170, R64 ;  /* 0x000000aa9c40723c */ /* 0x040fe20000041840 */
[----:B------:R-:W2:Y:S04]  /*12ad0*/  LDSM.16.MT88.4 R168, [R206+0x1a000] ;  /* 0x01a00000cea8783b */ /* 0x000ea80000004200 */
[C---:B------:R-:W-:Y:S01]  /*12ae0*/  FMUL.FTZ R97, R0.reuse, R97 ;  /* 0x0000006100617220 */ /* 0x040fe20000410000 */
[C---:B---3--:R-:W-:Y:S05]  /*12af0*/  HMMA.16816.F32.BF16 R68, R156.reuse, R172, R68 ;  /* 0x000000ac9c44723c */ /* 0x048fea0000041844 */
[C---:B------:R-:W-:Y:S01]  /*12b00*/  FMUL.FTZ R102, R3.reuse, R102 ;  /* 0x0000006603667220 */ /* 0x040fe20000410000 */
[C---:B------:R-:W-:Y:S01]  /*12b10*/  HMMA.16816.F32.BF16 R72, R156.reuse, R174, R72 ;  /* 0x000000ae9c48723c */ /* 0x040fe20000041848 */
[----:B------:R-:W3:Y:S04]  /*12b20*/  LDSM.16.MT88.4 R172, [R204+0x1c000] ;  /* 0x01c00000ccac783b */ /* 0x000ee80000004200 */
[C---:B------:R-:W-:Y:S01]  /*12b30*/  FMUL.FTZ R103, R3.reuse, R103 ;  /* 0x0000006703677220 */ /* 0x040fe20000410000 */
[C---:B------:R-:W-:Y:S01]  /*12b40*/  FMUL.FTZ R100, R0.reuse, R100 ;  /* 0x0000006400647220 */ /* 0x040fe20000410000 */
[C---:B------:R-:W-:Y:S01]  /*12b50*/  FMUL.FTZ R101, R0.reuse, R101 ;  /* 0x0000006500657220 */ /* 0x040fe20000410000 */
[C---:B------:R-:W-:Y:S03]  /*12b60*/  FMUL.FTZ R106, R3.reuse, R106 ;  /* 0x0000006a036a7220 */ /* 0x040fe60000410000 */
[C---:B------:R-:W-:Y:S01]  /*12b70*/  FMUL.FTZ R107, R3.reuse, R107 ;  /* 0x0000006b036b7220 */ /* 0x040fe20000410000 */
[C---:B------:R-:W-:Y:S01]  /*12b80*/  FMUL.FTZ R104, R0.reuse, R104 ;  /* 0x0000006800687220 */ /* 0x040fe20000410000 */
[C---:B------:R-:W-:Y:S01]  /*12b90*/  FMUL.FTZ R105, R0.reuse, R105 ;  /* 0x0000006900697220 */ /* 0x040fe20000410000 */
[C---:B------:R-:W-:Y:S01]  /*12ba0*/  FMUL.FTZ R110, R3.reuse, R110 ;  /* 0x0000006e036e7220 */ /* 0x040fe20000410000 */
[C---:B------:R-:W-:Y:S01]  /*12bb0*/  FMUL.FTZ R111, R3.reuse, R111 ;  /* 0x0000006f036f7220 */ /* 0x040fe20000410000 */
[C---:B------:R-:W-:Y:S01]  /*12bc0*/  FMUL.FTZ R108, R0.reuse, R108 ;  /* 0x0000006c006c7220 */ /* 0x040fe20000410000 */
[C---:B-1----:R-:W-:Y:S03]  /*12bd0*/  HMMA.16816.F32.BF16 R76, R156.reuse, R152, R76 ;  /* 0x000000989c4c723c */ /* 0x042fe6000004184c */
[C---:B------:R-:W-:Y:S01]  /*12be0*/  FMUL.FTZ R109, R0.reuse, R109 ;  /* 0x0000006d006d7220 */ /* 0x040fe20000410000 */
[C---:B------:R-:W-:Y:S01]  /*12bf0*/  FMUL.FTZ R114, R3.reuse, R114 ;  /* 0x0000007203727220 */ /* 0x040fe20000410000 */
        /* <DEDUP_REMOVED lines=41> */
[----:B------:R-:W-:Y:S01]  /*12e90*/  FMUL.FTZ R139, R3, R139 ;  /* 0x0000008b038b7220 */ /* 0x000fe20000410000 */
[C---:B------:R-:W-:Y:S03]  /*12ea0*/  FMUL.FTZ R136, R0.reuse, R136 ;  /* 0x0000008800887220 */ /* 0x040fe60000410000 */
[----:B------:R-:W-:Y:S01]  /*12eb0*/  FMUL.FTZ R137, R0, R137 ;  /* 0x0000008900897220 */ /* 0x000fe20000410000 */
[--C-:B------:R-:W-:Y:S01]  /*12ec0*/  FFMA.FTZ R14, R14, UR4, -R2.reuse ;  /* 0x000000040e0e7c23 */ /* 0x100fe20008010802 */
[----:B------:R-:W-:Y:S01]  /*12ed0*/  FFMA.FTZ R15, R15, UR4, -R2 ;  /* 0x000000040f0f7c23 */ /* 0x000fe20008010802 */
[--C-:B------:R-:W-:Y:S01]  /*12ee0*/  FFMA.FTZ R12, R12, UR4, -R150.reuse ;  /* 0x000000040c0c7c23 */ /* 0x100fe20008010896 */
[----:B------:R-:W-:Y:S01]  /*12ef0*/  FFMA.FTZ R13, R13, UR4, -R150 ;  /* 0x000000040d0d7c23 */ /* 0x000fe20008010896 */
[----:B------:R4:W-:Y:S01]  /*12f00*/  MUFU.EX2 R195, R14 ;  /* 0x0000000e00c37308 */ /* 0x0009e20000000800 */
[C---:B-1----:R-:W-:Y:S03]  /*12f10*/  HMMA.16816.F32.BF16 R124, R156.reuse, R152, R124 ;  /* 0x000000989c7c723c */ /* 0x042fe6000004187c */
[--C-:B------:R-:W-:Y:S01]  /*12f20*/  FFMA.FTZ R18, R18, UR4, -R2.reuse ;  /* 0x0000000412127c23 */ /* 0x100fe20008010802 */
[----:B------:R-:W-:Y:S01]  /*12f30*/  FFMA.FTZ R19, R19, UR4, -R2 ;  /* 0x0000000413137c23 */ /* 0x000fe20008010802 */
[--C-:B------:R-:W-:Y:S01]  /*12f40*/  FFMA.FTZ R16, R16, UR4, -R150.reuse ;  /* 0x0000000410107c23 */ /* 0x100fe20008010896 */
[C---:B------:R-:W-:Y:S01]  /*12f50*/  HMMA.16816.F32.BF16 R128, R156.reuse, R154, R128 ;  /* 0x0000009a9c80723c */ /* 0x040fe20000041880 */
[----:B------:R-:W1:Y:S02]  /*12f60*/  LDSM.16.MT88.4 R152, [R206+0x1e000] ;  /* 0x01e00000ce98783b */ /* 0x000e640000004200 */
[----:B------:R5:W-:Y:S02]  /*12f70*/  MUFU.EX2 R194, R15 ;  /* 0x0000000f00c27308 */ /* 0x000be40000000800 */
[--C-:B------:R-:W-:Y:S01]  /*12f80*/  FFMA.FTZ R17, R17, UR4, -R150.reuse ;  /* 0x0000000411117c23 */ /* 0x100fe20008010896 */
[C---:B--2---:R-:W-:Y:S07]  /*12f90*/  HMMA.16816.F32.BF16 R132, R156.reuse, R168, R132 ;  /* 0x000000a89c84723c */ /* 0x044fee0000041884 */
[----:B------:R2:W-:Y:S01]  /*12fa0*/  MUFU.EX2 R191, R12 ;  /* 0x0000000c00bf7308 */ /* 0x0005e20000000800 */
[C---:B----4-:R-:W-:Y:S01]  /*12fb0*/  FMUL.FTZ R14, R3.reuse, R166 ;  /* 0x000000a6030e7220 */ /* 0x050fe20000410000 */
[C---:B------:R-:W-:Y:S01]  /*12fc0*/  HMMA.16816.F32.BF16 R136, R156.reuse, R170, R136 ;  /* 0x000000aa9c88723c */ /* 0x040fe20000041888 */
[----:B------:R-:W4:Y:S02]  /*12fd0*/  LDSM.16.MT88.4 R168, [R204+0x18800] ;  /* 0x01880000cca8783b */ /* 0x000f240000004200 */
[C---:B------:R-:W-:Y:S05]  /*12fe0*/  FMUL.FTZ R142, R3.reuse, R142 ;  /* 0x0000008e038e7220 */ /* 0x040fea0000410000 */
[----:B------:R1:W-:Y:S03]  /*12ff0*/  MUFU.EX2 R190, R13 ;  /* 0x0000000d00be7308 */ /* 0x0003e60000000800 */
[C---:B------:R-:W-:Y:S01]  /*13000*/  FMUL.FTZ R143, R3.reuse, R143 ;  /* 0x0000008f038f7220 */ /* 0x040fe20000410000 */
[C---:B------:R-:W-:Y:S01]  /*13010*/  FMUL.FTZ R140, R0.reuse, R140 ;  /* 0x0000008c008c7220 */ /* 0x040fe20000410000 */
[C---:B------:R-:W-:Y:S01]  /*13020*/  FMUL.FTZ R141, R0.reuse, R141 ;  /* 0x0000008d008d7220 */ /* 0x040fe20000410000 */
[C---:B-----5:R-:W-:Y:S01]  /*13030*/  FMUL.FTZ R15, R3.reuse, R167 ;  /* 0x000000a7030f7220 */ /* 0x060fe20000410000 */
[C---:B------:R-:W-:Y:S03]  /*13040*/  FMUL.FTZ R146, R3.reuse, R146 ;  /* 0x0000009203927220 */ /* 0x040fe60000410000 */
[----:B------:R5:W-:Y:S01]  /*13050*/  MUFU.EX2 R193, R18 ;  /* 0x0000001200c17308 */ /* 0x000be20000000800 */
[C---:B--2---:R-:W-:Y:S01]  /*13060*/  FMUL.FTZ R12, R0.reuse, R164 ;  /* 0x000000a4000c7220 */ /* 0x044fe20000410000 */
[----:B------:R-:W-:Y:S01]  /*13070*/  FMUL.FTZ R147, R3, R147 ;  /* 0x0000009303937220 */ /* 0x000fe20000410000 */
[C---:B------:R-:W-:Y:S01]  /*13080*/  FMUL.FTZ R144, R0.reuse, R144 ;  /* 0x0000009000907220 */ /* 0x040fe20000410000 */
[C---:B---3--:R-:W-:Y:S03]  /*13090*/  HMMA.16816.F32.BF16 R140, R156.reuse, R172, R140 ;  /* 0x000000ac9c8c723c */ /* 0x048fe6000004188c */
[C---:B------:R-:W-:Y:S03]  /*130a0*/  FMUL.FTZ R145, R0.reuse, R145 ;  /* 0x0000009100917220 */ /* 0x040fe60000410000 */
[----:B------:R2:W3:Y:S01]  /*130b0*/  MUFU.EX2 R192, R19 ;  /* 0x0000001300c07308 */ /* 0x0004e20000000800 */
[----:B-1----:R-:W-:Y:S01]  /*130c0*/  FMUL.FTZ R13, R0, R165 ;  /* 0x000000a5000d7220 */ /* 0x002fe20000410000 */
[----:B------:R-:W-:Y:S01]  /*130d0*/  FFMA.FTZ R20, R20, UR4, -R150 ;  /* 0x0000000414147c23 */ /* 0x000fe20008010896 */
[----:B------:R-:W1:Y:S02]  /*130e0*/  LDSM.16.MT88.4 R164, [R206+0x18800] ;  /* 0x01880000cea4783b */ /* 0x000e640000004200 */
[--C-:B------:R-:W-:Y:S01]  /*130f0*/  FFMA.FTZ R22, R22, UR4, -R2.reuse ;  /* 0x0000000416167c23 */ /* 0x100fe20008010802 */
[--C-:B------:R-:W-:Y:S02]  /*13100*/  FFMA.FTZ R23, R23, UR4, -R2.reuse ;  /* 0x0000000417177c23 */ /* 0x100fe40008010802 */
[C---:B------:R-:W-:Y:S02]  /*13110*/  HMMA.16816.F32.BF16 R12, R156.reuse, R174, R12 ;  /* 0x000000ae9c0c723c */ /* 0x040fe4000004180c */
[----:B------:R4:W-:Y:S01]  /*13120*/  MUFU.EX2 R189, R16 ;  /* 0x0000001000bd7308 */ /* 0x0009e20000000800 */
[----:B-----5:R-:W-:Y:S01]  /*13130*/  FMUL.FTZ R18, R3, R162 ;  /* 0x000000a203127220 */ /* 0x020fe20000410000 */
[----:B------:R-:W-:Y:S01]  /*13140*/  LDSM.16.MT88.4 R172, [R206+0x1a800] ;  /* 0x01a80000ceac783b */ /* 0x000fe20000004200 */
[----:B------:R-:W-:Y:S01]  /*13150*/  FFMA.FTZ R2, R35, UR4, -R2 ;  /* 0x0000000423027c23 */ /* 0x000fe20008010802 */
[----:B------:R-:W-:Y:S06]  /*13160*/  FFMA.FTZ R21, R21, UR4, -R150 ;  /* 0x0000000415157c23 */ /* 0x000fec0008010896 */
[----:B------:R5:W5:Y:S01]  /*13170*/  MUFU.EX2 R188, R17 ;  /* 0x0000001100bc7308 */ /* 0x000b620000000800 */
[C---:B--2---:R-:W-:Y:S01]  /*13180*/  FMUL.FTZ R19, R3.reuse, R163 ;  /* 0x000000a303137220 */ /* 0x044fe20000410000 */
[----:B---3--:R-:W-:Y:S01]  /*13190*/  F2FP.BF16.F32.PACK_AB R163, R192, R193 ;  /* 0x000000c1c0a3723e */ /* 0x008fe200000010ff */
[----:B------:R-:W-:Y:S07]  /*131a0*/  FFMA.FTZ R3, R3, R246, R200 ;  /* 0x000000f603037223 */ /* 0x000fee00000100c8 */
[----:B------:R-:W-:Y:S01]  /*131b0*/  MUFU.EX2 R187, R22 ;  /* 0x0000001600bb7308 */ /* 0x000fe20000000800 */
[----:B----4-:R-:W-:Y:S01]  /*131c0*/  FMUL.FTZ R16, R0, R160 ;  /* 0x000000a000107220 */ /* 0x010fe20000410000 */
[----:B------:R-:W-:Y:S08]  /*131d0*/  F2FP.BF16.F32.PACK_AB R160, R190, R191 ;  /* 0x000000bfbea0723e */ /* 0x000ff000000010ff */
[----:B------:R2:W3:Y:S01]  /*131e0*/  MUFU.EX2 R186, R23 ;  /* 0x0000001700ba7308 */ /* 0x0004e20000000800 */
[----:B-----5:R-:W-:Y:S01]  /*131f0*/  FMUL.FTZ R17, R0, R161 ;  /* 0x000000a100117220 */ /* 0x020fe20000410000 */
[----:B------:R-:W-:Y:S02]  /*13200*/  F2FP.BF16.F32.PACK_AB R161, R194, R195 ;  /* 0x000000c3c2a1723e */ /* 0x000fe400000010ff */
[----:B------:R-:W-:Y:S04]  /*13210*/  F2FP.BF16.F32.PACK_AB R162, R188, R189 ;  /* 0x000000bdbca2723e */ /* 0x000fe800000010ff */
[C---:B------:R-:W-:Y:S06]  /*13220*/  HMMA.16816.F32.BF16 R16, R156.reuse, R152, R16 ;  /* 0x000000989c10723c */ /* 0x040fec0000041810 */
[----:B------:R-:W-:Y:S01]  /*13230*/  HMMA.16816.F32.BF16 R144, R156, R154, R144 ;  /* 0x0000009a9c90723c */ /* 0x000fe20000041890 */
[----:B------:R-:W4:Y:S04]  /*13240*/  LDSM.16.MT88.4 R152, [R204+0x1a800] ;  /* 0x01a80000cc98783b */ /* 0x000f280000004200 */
[----:B--2---:R-:W-:Y:S01]  /*13250*/  F2FP.BF16.F32.PACK_AB R23, R184, R185 ;  /* 0x000000b9b817723e */ /* 0x004fe200000010ff */
[C---:B------:R-:W-:Y:S03]  /*13260*/  HMMA.16816.F32.BF16 R4, R160.reuse, R168, R4 ;  /* 0x000000a8a004723c */ /* 0x040fe60000041804 */
[----:B------:R-:W2:Y:S03]  /*13270*/  LDSM.16.MT88.4 R156, [R205+0x1a800] ;  /* 0x01a80000cd9c783b */ /* 0x000ea60000004200 */
[C---:B------:R-:W-:Y:S05]  /*13280*/  HMMA.16816.F32.BF16 R8, R160.reuse, R170, R8 ;  /* 0x000000aaa008723c */ /* 0x040fea0000041808 */
[----:B------:R-:W5:Y:S01]  /*13290*/  LDSM.16.MT88.4 R168, [R207+0x1a800] ;  /* 0x01a80000cfa8783b */ /* 0x000f620000004200 */
[C---:B------:R-:W-:Y:S06]  /*132a0*/  HMMA.16816.F32.BF16 R36, R160.reuse, R176, R36 ;  /* 0x000000b0a024723c */ /* 0x040fec0000041824 */
        /* <DEDUP_REMOVED lines=20> */
[C---:B---3--:R-:W-:Y:S06]  /*133f0*/  HMMA.16816.F32.BF16 R92, R160.reuse, R176, R92 ;  /* 0x000000b0a05c723c */ /* 0x048fec000004185c */
[C---:B------:R-:W-:Y:S01]  /*13400*/  HMMA.16816.F32.BF16 R96, R160.reuse, R178, R96 ;  /* 0x000000b2a060723c */ /* 0x040fe20000041860 */
[----:B------:R-:W3:Y:S05]  /*13410*/  LDSM.16.MT88.4 R176, [R206+0x1e800] ;  /* 0x01e80000ceb0783b */ /* 0x000eea0000004200 */
[C---:B------:R-:W-:Y:S01]  /*13420*/  HMMA.16816.F32.BF16 R100, R160.reuse, R180, R100 ;  /* 0x000000b4a064723c */ /* 0x040fe20000041864 */
[----:B------:R-:W-:Y:S05]  /*13430*/  MUFU.EX2 R181, R24 ;  /* 0x0000001800b57308 */ /* 0x000fea0000000800 */
[C---:B------:R-:W-:Y:S05]  /*13440*/  HMMA.16816.F32.BF16 R104, R160.reuse, R182, R104 ;  /* 0x000000b6a068723c */ /* 0x040fea0000041868 */
[----:B------:R2:W-:Y:S01]  /*13450*/  MUFU.EX2 R183, R20 ;  /* 0x0000001400b77308 */ /* 0x0005e20000000800 */
[C---:B-1----:R-:W-:Y:S09]  /*13460*/  HMMA.16816.F32.BF16 R108, R160.reuse, R164, R108 ;  /* 0x000000a4a06c723c */ /* 0x042ff2000004186c */
[----:B------:R1:W3:Y:S01]  /*13470*/  MUFU.EX2 R182, R21 ;  /* 0x0000001500b67308 */ /* 0x0002e20000000800 */
[C---:B------:R-:W-:Y:S01]  /*13480*/  HMMA.16816.F32.BF16 R112, R160.reuse, R166, R112 ;  /* 0x000000a6a070723c */ /* 0x040fe20000041870 */
[----:B------:R-:W-:Y:S05]  /*13490*/  LDSM.16.MT88.4 R164, [R205+0x19000] ;  /* 0x01900000cda4783b */ /* 0x000fea0000004200 */
[C---:B----4-:R-:W-:Y:S05]  /*134a0*/  HMMA.16816.F32.BF16 R116, R160.reuse, R152, R116 ;  /* 0x00000098a074723c */ /* 0x050fea0000041874 */
[--C-:B--2---:R-:W-:Y:S01]  /*134b0*/  FFMA.FTZ R20, R25, UR4, -R150.reuse ;  /* 0x0000000419147c23 */ /* 0x104fe20008010896 */
[C---:B------:R-:W-:Y:S01]  /*134c0*/  HMMA.16816.F32.BF16 R120, R160.reuse, R154, R120 ;  /* 0x0000009aa078723c */ /* 0x040fe20000041878 */
[----:B------:R-:W2:Y:S02]  /*134d0*/  LDSM.16.MT88.4 R152, [R204+0x19000] ;  /* 0x01900000cc98783b */ /* 0x000ea40000004200 */
[----:B------:R3:W4:Y:S02]  /*134e0*/  MUFU.EX2 R180, R20 ;  /* 0x0000001400b47308 */ /* 0x0007240000000800 */
[----:B-1----:R-:W-:Y:S01]  /*134f0*/  F2FP.BF16.F32.PACK_AB R21, R186, R187 ;  /* 0x000000bbba15723e */ /* 0x002fe200000010ff */
[C---:B------:R-:W-:Y:S03]  /*13500*/  HMMA.16816.F32.BF16 R124, R160.reuse, R156, R124 ;  /* 0x0000009ca07c723c */ /* 0x040fe6000004187c */
[----:B------:R-:W1:Y:S03]  /*13510*/  LDSM.16.MT88.4 R24, [R207+0x19000] ;  /* 0x01900000cf18783b */ /* 0x000e660000004200 */
[C---:B------:R-:W-:Y:S05]  /*13520*/  HMMA.16816.F32.BF16 R128, R160.reuse, R158, R128 ;  /* 0x0000009ea080723c */ /* 0x040fea0000041880 */
[----:B------:R-:W1:Y:S01]  /*13530*/  LDSM.16.MT88.4 R156, [R206+0x19000] ;  /* 0x01900000ce9c783b */ /* 0x000e620000004200 */
[C---:B-----5:R-:W-:Y:S05]  /*13540*/  HMMA.16816.F32.BF16 R132, R160.reuse, R168, R132 ;  /* 0x000000a8a084723c */ /* 0x060fea0000041884 */
[----:B---3--:R-:W-:Y:S01]  /*13550*/  F2FP.BF16.F32.PACK_AB R20, R182, R183 ;  /* 0x000000b7b614723e */ /* 0x008fe200000010ff */
[C---:B------:R-:W-:Y:S01]  /*13560*/  HMMA.16816.F32.BF16 R136, R160.reuse, R170, R136 ;  /* 0x000000aaa088723c */ /* 0x040fe20000041888 */
[----:B------:R-:W-:Y:S04]  /*13570*/  LDSM.16.MT88.4 R168, [R207+0x1b000] ;  /* 0x01b00000cfa8783b */ /* 0x000fe80000004200 */
[----:B----4-:R-:W-:Y:S01]  /*13580*/  F2FP.BF16.F32.PACK_AB R22, R180, R181 ;  /* 0x000000b5b416723e */ /* 0x010fe200000010ff */
[C---:B------:R-:W-:Y:S06]  /*13590*/  HMMA.16816.F32.BF16 R140, R160.reuse, R172, R140 ;  /* 0x000000aca08c723c */ /* 0x040fec000004188c */
[C---:B------:R-:W-:Y:S01]  /*135a0*/  HMMA.16816.F32.BF16 R12, R160.reuse, R174, R12 ;  /* 0x000000aea00c723c */ /* 0x040fe2000004180c */
[----:B------:R-:W-:Y:S05]  /*135b0*/  LDSM.16.MT88.4 R172, [R206+0x1b000] ;  /* 0x01b00000ceac783b */ /* 0x000fea0000004200 */
[C---:B------:R-:W-:Y:S01]  /*135c0*/  HMMA.16816.F32.BF16 R16, R160.reuse, R176, R16 ;  /* 0x000000b0a010723c */ /* 0x040fe20000041810 */
[----:B------:R-:W-:Y:S05]  /*135d0*/  MUFU.EX2 R177, R31 ;  /* 0x0000001f00b17308 */ /* 0x000fea0000000800 */
[----:B------:R-:W-:Y:S01]  /*135e0*/  HMMA.16816.F32.BF16 R144, R160, R178, R144 ;  /* 0x000000b2a090723c */ /* 0x000fe20000041890 */
[----:B------:R-:W3:Y:S04]  /*135f0*/  LDSM.16.MT88.4 R160, [R204+0x1b000] ;  /* 0x01b00000cca0783b */ /* 0x000ee80000004200 */
[----:B------:R-:W4:Y:S01]  /*13600*/  MUFU.EX2 R178, R30 ;  /* 0x0000001e00b27308 */ /* 0x000f220000000800 */
[C---:B--2---:R-:W-:Y:S09]  /*13610*/  HMMA.16816.F32.BF16 R4, R20.reuse, R152, R4 ;  /* 0x000000981404723c */ /* 0x044ff20000041804 */
[----:B------:R-:W-:Y:S01]  /*13620*/  MUFU.EX2 R176, R34 ;  /* 0x0000002200b07308 */ /* 0x000fe20000000800 */
        /* <DEDUP_REMOVED lines=10> */
[----:B------:R-:W4:Y:S05]  /*136d0*/  LDSM.16.MT88.4 R156, [R207+0x1d000] ;  /* 0x01d00000cf9c783b */ /* 0x000f2a0000004200 */
[C---:B---3--:R-:W-:Y:S06]  /*136e0*/  HMMA.16816.F32.BF16 R60, R20.reuse, R160, R60 ;  /* 0x000000a0143c723c */ /* 0x048fec000004183c */
[C---:B------:R-:W-:Y:S01]  /*136f0*/  HMMA.16816.F32.BF16 R64, R20.reuse, R162, R64 ;  /* 0x000000a21440723c */ /* 0x040fe20000041840 */
[----:B------:R-:W3:Y:S05]  /*13700*/  LDSM.16.MT88.4 R160, [R206+0x1d000] ;  /* 0x01d00000cea0783b */ /* 0x000eea0000004200 */
[C---:B--2---:R-:W-:Y:S06]  /*13710*/  HMMA.16816.F32.BF16 R68, R20.reuse, R152, R68 ;  /* 0x000000981444723c */ /* 0x044fec0000041844 */
[C---:B------:R-:W-:Y:S01]  /*13720*/  HMMA.16816.F32.BF16 R72, R20.reuse, R154, R72 ;  /* 0x0000009a1448723c */ /* 0x040fe20000041848 */
[----:B------:R-:W2:Y:S05]  /*13730*/  LDSM.16.MT88.4 R152, [R204+0x1f000] ;  /* 0x01f00000cc98783b */ /* 0x000eaa0000004200 */
[C---:B------:R-:W-:Y:S06]  /*13740*/  HMMA.16816.F32.BF16 R76, R20.reuse, R168, R76 ;  /* 0x000000a8144c723c */ /* 0x040fec000004184c */
[C---:B------:R-:W-:Y:S01]  /*13750*/  HMMA.16816.F32.BF16 R80, R20.reuse, R170, R80 ;  /* 0x000000aa1450723c */ /* 0x040fe20000041850 */
[----:B------:R-:W-:Y:S05]  /*13760*/  LDSM.16.MT88.4 R168, [R204+0x1b800] ;  /* 0x01b80000cca8783b */ /* 0x000fea0000004200 */
[C---:B------:R-:W-:Y:S01]  /*13770*/  HMMA.16816.F32.BF16 R84, R20.reuse, R172, R84 ;  /* 0x000000ac1454723c */ /* 0x040fe20000041854 */
[----:B------:R-:W-:Y:S05]  /*13780*/  MUFU.EX2 R172, R32 ;  /* 0x0000002000ac7308 */ /* 0x000fea0000000800 */
[C---:B------:R-:W-:Y:S05]  /*13790*/  HMMA.16816.F32.BF16 R88, R20.reuse, R174, R88 ;  /* 0x000000ae1458723c */ /* 0x040fea0000041858 */
[----:B------:R-:W-:Y:S01]  /*137a0*/  MUFU.EX2 R174, R28 ;  /* 0x0000001c00ae7308 */ /* 0x000fe20000000800 */
[C---:B-----5:R-:W-:Y:S09]  /*137b0*/  HMMA.16816.F32.BF16 R92, R20.reuse, R164, R92 ;  /* 0x000000a4145c723c */ /* 0x060ff2000004185c */
[----:B------:R5:W2:Y:S01]  /*137c0*/  MUFU.EX2 R175, R2 ;  /* 0x0000000200af7308 */ /* 0x000aa20000000800 */
[C---:B------:R-:W-:Y:S01]  /*137d0*/  HMMA.16816.F32.BF16 R96, R20.reuse, R166, R96 ;  /* 0x000000a61460723c */ /* 0x040fe20000041860 */
[----:B------:R-:W2:Y:S05]  /*137e0*/  LDSM.16.MT88.4 R164, [R205+0x1f000] ;  /* 0x01f00000cda4783b */ /* 0x000eaa0000004200 */
[C---:B-1----:R-:W-:Y:S06]  /*137f0*/  HMMA.16816.F32.BF16 R100, R20.reuse, R24, R100 ;  /* 0x000000181464723c */ /* 0x042fec0000041864 */
[C---:B------:R-:W-:Y:S01]  /*13800*/  HMMA.16816.F32.BF16 R104, R20.reuse, R26, R104 ;  /* 0x0000001a1468723c */ /* 0x040fe20000041868 */
[----:B------:R-:W1:Y:S04]  /*13810*/  LDSM.16.MT88.4 R24, [R207+0x1f000] ;  /* 0x01f00000cf18783b */ /* 0x000e680000004200 */
[--C-:B-----5:R-:W-:Y:S01]  /*13820*/  FFMA.FTZ R2, R29, UR4, -R150.reuse ;  /* 0x000000041d027c23 */ /* 0x120fe20008010896 */
[C---:B----4-:R-:W-:Y:S03]  /*13830*/  HMMA.16816.F32.BF16 R108, R20.reuse, R156, R108 ;  /* 0x0000009c146c723c */ /* 0x050fe6000004186c */
[----:B------:R-:W-:Y:S01]  /*13840*/  LDSM.16.MT88.4 R28, [R204+0x19800] ;  /* 0x01980000cc1c783b */ /* 0x000fe20000004200 */
[----:B------:R4:W5:Y:S01]  /*13850*/  MUFU.EX2 R173, R2 ;  /* 0x0000000200ad7308 */ /* 0x0009620000000800 */
[----:B------:R-:W-:Y:S01]  /*13860*/  FFMA.FTZ R150, R33, UR4, -R150 ;  /* 0x0000000421967c23 */ /* 0x000fe20008010896 */
[C---:B------:R-:W-:Y:S05]  /*13870*/  HMMA.16816.F32.BF16 R112, R20.reuse, R158, R112 ;  /* 0x0000009e1470723c */ /* 0x040fea0000041870 */
[----:B------:R-:W5:Y:S01]  /*13880*/  LDSM.16.MT88.4 R156, [R206+0x1f000] ;  /* 0x01f00000ce9c783b */ /* 0x000f620000004200 */
[C---:B---3--:R-:W-:Y:S02]  /*13890*/  HMMA.16816.F32.BF16 R116, R20.reuse, R160, R116 ;  /* 0x000000a01474723c */ /* 0x048fe40000041874 */
[----:B------:R-:W3:Y:S04]  /*138a0*/  MUFU.EX2 R150, R150 ;  /* 0x0000009600967308 */ /* 0x000ee80000000800 */
[C---:B------:R-:W-:Y:S01]  /*138b0*/  HMMA.16816.F32.BF16 R120, R20.reuse, R162, R120 ;  /* 0x000000a21478723c */ /* 0x040fe20000041878 */
[----:B------:R-:W3:Y:S04]  /*138c0*/  LDSM.16.MT88.4 R160, [R205+0x19800] ;  /* 0x01980000cda0783b */ /* 0x000ee80000004200 */
[----:B----4-:R-:W-:Y:S01]  /*138d0*/  FFMA.FTZ R2, R0, R247, R196 ;  /* 0x000000f700027223 */ /* 0x010fe200000100c4 */
[C---:B--2---:R-:W-:Y:S03]  /*138e0*/  HMMA.16816.F32.BF16 R124, R20.reuse, R152, R124 ;  /* 0x00000098147c723c */ /* 0x044fe6000004187c */
[----:B------:R-:W2:Y:S02]  /*138f0*/  LDSM.16.MT88.4 R32, [R207+0x19800] ;  /* 0x01980000cf20783b */ /* 0x000ea40000004200 */
[----:B------:R-:W-:Y:S01]  /*13900*/  FADD.FTZ R2, R199, R2 ;  /* 0x00000002c7027221 */ /* 0x000fe20000010000 */
[C---:B------:R-:W-:Y:S05]  /*13910*/  HMMA.16816.F32.BF16 R128, R20.reuse, R154, R128 ;  /* 0x0000009a1480723c */ /* 0x040fea0000041880 */
[----:B------:R-:W-:Y:S01]  /*13920*/  FADD.FTZ R0, R203, R3 ;  /* 0x00000003cb007221 */ /* 0x000fe20000010000 */
[C---:B------:R-:W-:Y:S05]  /*13930*/  HMMA.16816.F32.BF16 R132, R20.reuse, R164, R132 ;  /* 0x000000a41484723c */ /* 0x040fea0000041884 */
[----:B------:R-:W-:Y:S01]  /*13940*/  MOV R3, R148 ;  /* 0x0000009400037202 */ /* 0x000fe20000000f00 */
[C---:B------:R-:W-:Y:S01]  /*13950*/  HMMA.16816.F32.BF16 R136, R20.reuse, R166, R136 ;  /* 0x000000a61488723c */ /* 0x040fe20000041888 */
[----:B------:R-:W4:Y:S04]  /*13960*/  LDSM.16.MT88.4 R164, [R206+0x19800] ;  /* 0x01980000cea4783b */ /* 0x000f280000004200 */
[----:B------:R-:W-:Y:S01]  /*13970*/  FADD.FTZ R2, R198, R2 ;  /* 0x00000002c6027221 */ /* 0x000fe20000010000 */
[C---:B-1----:R-:W-:Y:S05]  /*13980*/  HMMA.16816.F32.BF16 R140, R20.reuse, R24, R140 ;  /* 0x00000018148c723c */ /* 0x042fea000004188c */
[----:B------:R-:W-:Y:S01]  /*13990*/  FADD.FTZ R0, R202, R0 ;  /* 0x00000000ca007221 */ /* 0x000fe20000010000 */
[C---:B------:R-:W-:Y:S05]  /*139a0*/  HMMA.16816.F32.BF16 R12, R20.reuse, R26, R12 ;  /* 0x0000001a140c723c */ /* 0x040fea000004180c */
[----:B------:R-:W-:Y:S01]  /*139b0*/  F2FP.BF16.F32.PACK_AB R25, R177, R178 ;  /* 0x000000b2b119723e */ /* 0x000fe200000010ff */
[C---:B-----5:R-:W-:Y:S05]  /*139c0*/  HMMA.16816.F32.BF16 R16, R20.reuse, R156, R16 ;  /* 0x0000009c1410723c */ /* 0x060fea0000041810 */
[----:B------:R-:W-:Y:S01]  /*139d0*/  F2FP.BF16.F32.PACK_AB R27, R175, R176 ;  /* 0x000000b0af1b723e */ /* 0x000fe200000010ff */
[----:B------:R-:W-:Y:S01]  /*139e0*/  HMMA.16816.F32.BF16 R144, R20, R158, R144 ;  /* 0x0000009e1490723c */ /* 0x000fe20000041890 */
[----:B------:R-:W-:Y:S04]  /*139f0*/  LDSM.16.MT88.4 R20, [R206+0x1b800] ;  /* 0x01b80000ce14783b */ /* 0x000fe80000004200 */
[----:B------:R-:W-:Y:S01]  /*13a00*/  F2FP.BF16.F32.PACK_AB R24, R173, R174 ;  /* 0x000000aead18723e */ /* 0x000fe200000010ff */
[----:B------:R-:W-:Y:S01]  /*13a10*/  FADD.FTZ R2, R197, R2 ;  /* 0x00000002c5027221 */ /* 0x000fe20000010000 */
[----:B---3--:R-:W-:Y:S01]  /*13a20*/  F2FP.BF16.F32.PACK_AB R26, R150, R172 ;  /* 0x000000ac961a723e */ /* 0x008fe200000010ff */
[----:B------:R-:W-:Y:S03]  /*13a30*/  FADD.FTZ R0, R201, R0 ;  /* 0x00000000c9007221 */ /* 0x000fe60000010000 */
[----:B------:R-:W-:Y:S01]  /*13a40*/  FADD.FTZ R2, R191, R2 ;  /* 0x00000002bf027221 */ /* 0x000fe20000010000 */
[----:B------:R-:W-:Y:S02]  /*13a50*/  FADD.FTZ R0, R195, R0 ;  /* 0x00000000c3007221 */ /* 0x000fe40000010000 */
[C---:B------:R-:W-:Y:S01]  /*13a60*/  HMMA.16816.F32.BF16 R156, R24.reuse, R28, R4 ;  /* 0x0000001c189c723c */ /* 0x040fe20000041804 */
[----:B------:R-:W1:Y:S04]  /*13a70*/  LDSM.16.MT88.4 R4, [R205+0x1b800] ;  /* 0x01b80000cd04783b */ /* 0x000e680000004200 */
[----:B------:R-:W-:Y:S01]  /*13a80*/  FADD.FTZ R2, R190, R2 ;  /* 0x00000002be027221 */ /* 0x000fe20000010000 */
[C---:B------:R-:W-:Y:S03]  /*13a90*/  HMMA.16816.F32.BF16 R152, R24.reuse, R30, R8 ;  /* 0x0000001e1898723c */ /* 0x040fe60000041808 */
[----:B------:R-:W3:Y:S02]  /*13aa0*/  LDSM.16.MT88.4 R8, [R207+0x1b800] ;  /* 0x01b80000cf08783b */ /* 0x000ee40000004200 */
[----:B------:R-:W-:Y:S01]  /*13ab0*/  FADD.FTZ R0, R194, R0 ;  /* 0x00000000c2007221 */ /* 0x000fe20000010000 */
[C---:B------:R-:W-:Y:S05]  /*13ac0*/  HMMA.16816.F32.BF16 R36, R24.reuse, R160, R36 ;  /* 0x000000a01824723c */ /* 0x040fea0000041824 */
[----:B------:R-:W5:Y:S01]  /*13ad0*/  LDSM.16.MT88.4 R28, [R204+0x1d800] ;  /* 0x01d80000cc1c783b */ /* 0x000f620000004200 */
[C---:B------:R-:W-:Y:S05]  /*13ae0*/  HMMA.16816.F32.BF16 R40, R24.reuse, R162, R40 ;  /* 0x000000a21828723c */ /* 0x040fea0000041828 */
[----:B------:R-:W-:Y:S01]  /*13af0*/  FADD.FTZ R2, R189, R2 ;  /* 0x00000002bd027221 */ /* 0x000fe20000010000 */
[C---:B--2---:R-:W-:Y:S01]  /*13b00*/  HMMA.16816.F32.BF16 R44, R24.reuse, R32, R44 ;  /* 0x00000020182c723c */ /* 0x044fe2000004182c */
[----:B------:R-:W-:Y:S04]  /*13b10*/  LDSM.16.MT88.4 R160, [R207+0x1d800] ;  /* 0x01d80000cfa0783b */ /* 0x000fe80000004200 */
[----:B------:R-:W-:Y:S01]  /*13b20*/  FADD.FTZ R0, R193, R0 ;  /* 0x00000000c1007221 */ /* 0x000fe20000010000 */
[C---:B------:R-:W-:Y:S03]  /*13b30*/  HMMA.16816.F32.BF16 R48, R24.reuse, R34, R48 ;  /* 0x000000221830723c */ /* 0x040fe60000041830 */
[----:B------:R-:W2:Y:S02]  /*13b40*/  LDSM.16.MT88.4 R32, [R205+0x1d800] ;  /* 0x01d80000cd20783b */ /* 0x000ea40000004200 */
[----:B------:R-:W-:Y:S01]  /*13b50*/  FADD.FTZ R2, R188, R2 ;  /* 0x00000002bc027221 */ /* 0x000fe20000010000 */
[C---:B----4-:R-:W-:Y:S05]  /*13b60*/  HMMA.16816.F32.BF16 R52, R24.reuse, R164, R52 ;  /* 0x000000a41834723c */ /* 0x050fea0000041834 */
[----:B------:R-:W-:Y:S01]  /*13b70*/  FADD.FTZ R0, R192, R0 ;  /* 0x00000000c0007221 */ /* 0x000fe20000010000 */
[C---:B------:R-:W-:Y:S01]  /*13b80*/  HMMA.16816.F32.BF16 R56, R24.reuse, R166, R56 ;  /* 0x000000a61838723c */ /* 0x040fe20000041838 */
[----:B------:R-:W-:Y:S04]  /*13b90*/  LDSM.16.MT88.4 R164, [R207+0x1f800] ;  /* 0x01f80000cfa4783b */ /* 0x000fe80000004200 */
[----:B------:R-:W-:Y:S01]  /*13ba0*/  FADD.FTZ R2, R183, R2 ;  /* 0x00000002b7027221 */ /* 0x000fe20000010000 */
[C---:B------:R-:W-:Y:S05]  /*13bb0*/  HMMA.16816.F32.BF16 R60, R24.reuse, R168, R60 ;  /* 0x000000a8183c723c */ /* 0x040fea000004183c */
[----:B------:R-:W-:Y:S01]  /*13bc0*/  FADD.FTZ R0, R187, R0 ;  /* 0x00000000bb007221 */ /* 0x000fe20000010000 */
[C---:B------:R-:W-:Y:S05]  /*13bd0*/  HMMA.16816.F32.BF16 R64, R24.reuse, R170, R64 ;  /* 0x000000aa1840723c */ /* 0x040fea0000041840 */
        /* <DEDUP_REMOVED lines=8> */
[C---:B------:R-:W-:Y:S01]  /*13c60*/  HMMA.16816.F32.BF16 R80, R24.reuse, R10, R80 ;  /* 0x0000000a1850723c */ /* 0x040fe20000041850 */
[----:B------:R-:W3:Y:S04]  /*13c70*/  LDSM.16.MT88.4 R8, [R204+0x1f800] ;  /* 0x01f80000cc08783b */ /* 0x000ee80000004200 */
[----:B------:R-:W-:Y:S01]  /*13c80*/  FADD.FTZ R2, R180, R2 ;  /* 0x00000002b4027221 */ /* 0x000fe20000010000 */
[C---:B------:R-:W-:Y:S05]  /*13c90*/  HMMA.16816.F32.BF16 R84, R24.reuse, R20, R84 ;  /* 0x000000141854723c */ /* 0x040fea0000041854 */
[----:B------:R-:W-:Y:S01]  /*13ca0*/  FADD.FTZ R0, R184, R0 ;  /* 0x00000000b8007221 */ /* 0x000fe20000010000 */
[C---:B------:R-:W-:Y:S01]  /*13cb0*/  HMMA.16816.F32.BF16 R88, R24.reuse, R22, R88 ;  /* 0x000000161858723c */ /* 0x040fe20000041858 */
[----:B------:R-:W4:Y:S04]  /*13cc0*/  LDSM.16.MT88.4 R20, [R205+0x1f800] ;  /* 0x01f80000cd14783b */ /* 0x000f280000004200 */
[----:B------:R-:W-:Y:S01]  /*13cd0*/  FADD.FTZ R2, R174, R2 ;  /* 0x00000002ae027221 */ /* 0x000fe20000010000 */
[C---:B-----5:R-:W-:Y:S05]  /*13ce0*/  HMMA.16816.F32.BF16 R92, R24.reuse, R28, R92 ;  /* 0x0000001c185c723c */ /* 0x060fea000004185c */
[----:B------:R-:W-:Y:S01]  /*13cf0*/  FADD.FTZ R0, R178, R0 ;  /* 0x00000000b2007221 */ /* 0x000fe20000010000 */
[C---:B------:R-:W-:Y:S01]  /*13d00*/  HMMA.16816.F32.BF16 R96, R24.reuse, R30, R96 ;  /* 0x0000001e1860723c */ /* 0x040fe20000041860 */
[----:B------:R-:W5:Y:S04]  /*13d10*/  LDSM.16.MT88.4 R28, [R206+0x1f800] ;  /* 0x01f80000ce1c783b */ /* 0x000f680000004200 */
[----:B------:R-:W-:Y:S01]  /*13d20*/  FADD.FTZ R2, R173, R2 ;  /* 0x00000002ad027221 */ /* 0x000fe20000010000 */
[C---:B--2---:R-:W-:Y:S05]  /*13d30*/  HMMA.16816.F32.BF16 R100, R24.reuse, R32, R100 ;  /* 0x000000201864723c */ /* 0x044fea0000041864 */
[----:B------:R-:W-:Y:S01]  /*13d40*/  FADD.FTZ R0, R177, R0 ;  /* 0x00000000b1007221 */ /* 0x000fe20000010000 */
[C---:B------:R-:W-:Y:S05]  /*13d50*/  HMMA.16816.F32.BF16 R104, R24.reuse, R34, R104 ;  /* 0x000000221868723c */ /* 0x040fea0000041868 */
[----:B------:R-:W-:Y:S01]  /*13d60*/  FADD.FTZ R2, R172, R2 ;  /* 0x00000002ac027221 */ /* 0x000fe20000010000 */
[C---:B------:R-:W-:Y:S05]  /*13d70*/  HMMA.16816.F32.BF16 R108, R24.reuse, R160, R108 ;  /* 0x000000a0186c723c */ /* 0x040fea000004186c */
[----:B------:R-:W-:Y:S01]  /*13d80*/  FADD.FTZ R0, R176, R0 ;  /* 0x00000000b0007221 */ /* 0x000fe20000010000 */
[C---:B------:R-:W-:Y:S05]  /*13d90*/  HMMA.16816.F32.BF16 R112, R24.reuse, R162, R112 ;  /* 0x000000a21870723c */ /* 0x040fea0000041870 */
[----:B------:R-:W-:Y:S01]  /*13da0*/  FADD.FTZ R247, R150, R2 ;  /* 0x0000000296f77221 */ /* 0x000fe20000010000 */
[C---:B-1----:R-:W-:Y:S05]  /*13db0*/  HMMA.16816.F32.BF16 R116, R24.reuse, R4, R116 ;  /* 0x000000041874723c */ /* 0x042fea0000041874 */
[----:B------:R-:W-:Y:S01]  /*13dc0*/  MOV R150, R149 ;  /* 0x0000009500967202 */ /* 0x000fe20000000f00 */
[C---:B------:R-:W-:Y:S05]  /*13dd0*/  HMMA.16816.F32.BF16 R120, R24.reuse, R6, R120 ;  /* 0x000000061878723c */ /* 0x040fea0000041878 */
[----:B------:R-:W-:Y:S01]  /*13de0*/  FADD.FTZ R246, R175, R0 ;  /* 0x00000000aff67221 */ /* 0x000fe20000010000 */
[C---:B---3--:R-:W-:Y:S06]  /*13df0*/  HMMA.16816.F32.BF16 R124, R24.reuse, R8, R124 ;  /* 0x00000008187c723c */ /* 0x048fec000004187c */
[C---:B------:R-:W-:Y:S06]  /*13e00*/  HMMA.16816.F32.BF16 R128, R24.reuse, R10, R128 ;  /* 0x0000000a1880723c */ /* 0x040fec0000041880 */
[C---:B----4-:R-:W-:Y:S06]  /*13e10*/  HMMA.16816.F32.BF16 R132, R24.reuse, R20, R132 ;  /* 0x000000141884723c */ /* 0x050fec0000041884 */
[C---:B------:R-:W-:Y:S06]  /*13e20*/  HMMA.16816.F32.BF16 R136, R24.reuse, R22, R136 ;  /* 0x000000161888723c */ /* 0x040fec0000041888 */
[C---:B------:R-:W-:Y:S06]  /*13e30*/  HMMA.16816.F32.BF16 R140, R24.reuse, R164, R140 ;  /* 0x000000a4188c723c */ /* 0x040fec000004188c */
[C---:B------:R-:W-:Y:S06]  /*13e40*/  HMMA.16816.F32.BF16 R164, R24.reuse, R166, R12 ;  /* 0x000000a618a4723c */ /* 0x040fec000004180c */
[C---:B-----5:R-:W-:Y:S06]  /*13e50*/  HMMA.16816.F32.BF16 R160, R24.reuse, R28, R16 ;  /* 0x0000001c18a0723c */ /* 0x060fec0000041810 */
[----:B------:R-:W-:Y:S01]  /*13e60*/  HMMA.16816.F32.BF16 R144, R24, R30, R144 ;  /* 0x0000001e1890723c */ /* 0x000fe20000041890 */
[----:B------:R-:W-:Y:S11]  /*13e70*/  @!UPT UIADD3 URZ, URZ, URZ, URZ ;  /* 0x0000003f3f3ff290 */ /* 0x000ff6000fffe03f */
[----:B------:R-:W-:Y:S01]  /*13e80*/  @!UPT UIADD3 URZ, URZ, URZ, URZ ;  /* 0x0000003f3f3ff290 */ /* 0x000fe2000fffe03f */
[----:B------:R-:W-:Y:S11]  /*13e90*/  @P4 BRA `(.L_x_303) ;  /* 0xffffffc800604947 */ /* 0x000ff6000383ffff */
.L_x_302:
        /* <DEDUP_REMOVED lines=12> */
[----:B--2---:R-:W-:-:S03]  /*13f60*/  ULEA UR6, UR6, UR4, 0x18 ;  /* 0x0000000406067291 */ /* 0x004fc6000f8ec03f */
[----:B------:R-:W-:Y:S01]  /*13f70*/  @UP0 UMOV UR4, UR8 ;  /* 0x0000000800040c82 */ /* 0x000fe20008000000 */
[----:B-1----:R-:W-:-:S04]  /*13f80*/  SHF.R.S32.HI R10, RZ, 0x1f, R9 ;  /* 0x0000001fff0a7819 */ /* 0x002fc80000011409 */
[CC--:B------:R-:W-:Y:S02]  /*13f90*/  LEA.HI R2, R10.reuse, R9.reuse, RZ, 0x2 ;  /* 0x000000090a027211 */ /* 0x0c0fe400078f10ff */
[----:B------:R-:W-:Y:S02]  /*13fa0*/  LEA.HI R8, R10, R9, RZ, 0x5 ;  /* 0x000000090a087211 */ /* 0x000fe400078f28ff */
[--C-:B------:R-:W-:Y:S02]  /*13fb0*/  SHF.R.S32.HI R3, RZ, 0x2, R2.reuse ;  /* 0x00000002ff037819 */ /* 0x100fe40000011402 */
[----:B------:R-:W-:Y:S02]  /*13fc0*/  SHF.R.S32.HI R0, RZ, 0x1f, R2 ;  /* 0x0000001fff007819 */ /* 0x000fe40000011402 */
[----:B------:R-:W-:Y:S02]  /*13fd0*/  LOP3.LUT R2, R2, 0x3ffffffc, RZ, 0xc0, !PT ;  /* 0x3ffffffc02027812 */ /* 0x000fe400078ec0ff */
[----:B------:R-:W-:-:S02]  /*13fe0*/  LEA.HI R0, R0, R3, RZ, 0x3 ;  /* 0x0000000300007211 */ /* 0x000fc400078f18ff */
[----:B------:R-:W-:Y:S01]  /*13ff0*/  SHF.R.S32.HI R186, RZ, 0x5, R8 ;  /* 0x00000005ffba7819 */ /* 0x000fe20000011408 */
[----:B------:R-:W-:Y:S01]  /*14000*/  IMAD.IADD R2, R9, 0x1, -R2 ;  /* 0x0000000109027824 */ /* 0x000fe200078e0a02 */
[----:B------:R-:W-:-:S03]  /*14010*/  LOP3.LUT R0, R0, 0xfffffff8, RZ, 0xc0, !PT ;  /* 0xfffffff800007812 */ /* 0x000fc600078ec0ff */
[----:B------:R-:W-:Y:S02]  /*14020*/  IMAD R5, R186, 0x200, R2 ;  /* 0x00000200ba057824 */ /* 0x000fe400078e0202 */
[----:B---3--:R-:W-:Y:S01]  /*14030*/  FADD.FTZ R2, R6, R247 ;  /* 0x000000f706027221 */ /* 0x008fe20000010000 */
[----:B------:R-:W-:-:S04]  /*14040*/  IMAD.IADD R0, R3, 0x1, -R0 ;  /* 0x0000000103007824 */ /* 0x000fc800078e0a00 */
[C---:B------:R-:W-:Y:S01]  /*14050*/  IMAD.SHL.U32 R3, R0.reuse, 0x40, RZ ;  /* 0x0000004000037824 */ /* 0x040fe200078e00ff */
[----:B------:R-:W-:-:S04]  /*14060*/  R2P PR, R0, 0x6 ;  /* 0x0000000600007804 */ /* 0x000fc80000000000 */
[----:B------:R-:W-:Y:S02]  /*14070*/  LOP3.LUT R3, R3, 0x1c0, RZ, 0xc0, !PT ;  /* 0x000001c003037812 */ /* 0x000fe400078ec0ff */
[----:B------:R-:W-:Y:S02]  /*14080*/  SEL R172, R172, 0xffffffe0, !P1 ;  /* 0xffffffe0acac7807 */ /* 0x000fe40004800000 */
[----:B------:R-:W-:Y:S01]  /*14090*/  LEA.HI R4, R3, R3, RZ, 0x1d ;  /* 0x0000000303047211 */ /* 0x000fe200078fe8ff */
[----:B----4-:R-:W-:Y:S01]  /*140a0*/  FADD.FTZ R3, R7, R246 ;  /* 0x000000f607037221 */ /* 0x010fe20000010000 */
[----:B------:R-:W-:-:S03]  /*140b0*/  SEL R150, R150, 0xffffffc0, !P2 ;  /* 0xffffffc096967807 */ /* 0x000fc60005000000 */
[----:B------:R-:W-:Y:S01]  /*140c0*/  IMAD.U32 R4, R5, 0x2, R4 ;  /* 0x0000000205047824 */ /* 0x000fe200078e0004 */
[----:B------:R1:W2:Y:S04]  /*140d0*/  SHFL.BFLY PT, R6, R3, 0x1, 0x1f ;  /* 0x0c201f0003067f89 */ /* 0x0002a800000e0000 */
[----:B------:R1:W3:Y:S01]  /*140e0*/  SHFL.BFLY PT, R5, R2, 0x1, 0x1f ;  /* 0x0c201f0002057f89 */ /* 0x0002e200000e0000 */
[----:B------:R-:W-:Y:S01]  /*140f0*/  LEA R30, R4, UR6, 0x1 ;  /* 0x00000006041e7c11 */ /* 0x000fe2000f8e08ff */
[----:B------:R-:W-:Y:S06]  /*14100*/  @P0 BRA `(.L_x_306) ;  /* 0x0000000000200947 */ /* 0x000fec0003800000 */
[----:B------:R-:W4:Y:S01]  /*14110*/  S2UR UR7, SR_CTAID.Y ;  /* 0x00000000000779c3 */ /* 0x000f220000002600 */
[----:B------:R-:W-:Y:S01]  /*14120*/  ULDC.64 UR4, c[0x0][0x290] ;  /* 0x0000a40000047ab9 */ /* 0x000fe20000000a00 */
[----:B----4-:R-:W-:Y:S02]  /*14130*/  USHF.R.S32.HI UR6, URZ, 0x1f, UR7 ;  /* 0x0000001f3f067899 */ /* 0x010fe40008011407 */
[----:B------:R-:W-:Y:S02]  /*14140*/  UIMAD.WIDE.U32 UR8, UR7, UR4, URZ ;  /* 0x00000004070872a5 */ /* 0x000fe4000f8e003f */
[----:B------:R-:W-:-:S04]  /*14150*/  UIMAD UR6, UR6, UR4, URZ ;  /* 0x00000004060672a4 */ /* 0x000fc8000f8e023f */
[----:B------:R-:W-:Y:S01]  /*14160*/  UIMAD UR5, UR7, UR5, UR6 ;  /* 0x00000005070572a4 */ /* 0x000fe2000f8e0206 */
[----:B------:R-:W-:-:S03]  /*14170*/  UMOV UR4, UR8 ;  /* 0x0000000800047c82 */ /* 0x000fc60008000000 */
[----:B------:R-:W-:-:S12]  /*14180*/  UIADD3 UR7, UR9, UR5, URZ ;  /* 0x0000000509077290 */ /* 0x000fd8000fffe03f */
.L_x_306:
[----:B------:R-:W-:Y:S01]  /*14190*/  ULDC.U8 UR5, c[0x0][0x3d8] ;  /* 0x0000f60000057ab9 */ /* 0x000fe20000000000 */
[----:B------:R-:W-:Y:S01]  /*141a0*/  ULDC.U8 UR8, c[0x0][0x3d9] ;  /* 0x0000f64000087ab9 */ /* 0x000fe20000000000 */
[----:B------:R-:W-:Y:S02]  /*141b0*/  ISETP.NE.AND P2, PT, RZ, UR5, PT ;  /* 0x00000005ff007c0c */ /* 0x000fe4000bf45270 */
[----:B-----5:R-:W-:Y:S02]  /*141c0*/  CS2R R168, SRZ ;  /* 0x0000000000a87805 */ /* 0x020fe4000001ff00 */
[----:B------:R-:W-:Y:S02]  /*141d0*/  PLOP3.LUT P6, PT, PT, PT, PT, 0x8, 0x0 ;  /* 0x000000000000781c */ /* 0x000fe40003fce170 */
[----:B------:R-:W-:-:S13]  /*141e0*/  ISETP.NE.OR P0, PT, RZ, UR8, !P2 ;  /* 0x00000008ff007c0c */ /* 0x000fda000d705670 */
[----:B------:R-:W-:Y:S05]  /*141f0*/  @P0 BRA `(.L_x_307) ;  /* 0x0000000000200947 */ /* 0x000fea0003800000 */
[----:B------:R-:W4:Y:S01]  /*14200*/  S2UR UR5, SR_CTAID.Y ;  /* 0x00000000000579c3 */ /* 0x000f220000002600 */
[----:B------:R-:W-:Y:S01]  /*14210*/  ULDC UR6, c[0x0][0x2c4] ;  /* 0x0000b10000067ab9 */ /* 0x000fe20000000800 */
[----:B------:R-:W-:Y:S01]  /*14220*/  PLOP3.LUT P6, PT, PT, PT, PT, 0x80, 0x0 ;  /* 0x000000000000781c */ /* 0x000fe20003fcf070 */
[----:B----4-:R-:W-:-:S04]  /*14230*/  UIMAD UR5, UR5, UR6, URZ ;  /* 0x00000006050572a4 */ /* 0x010fc8000f8e023f */
[----:B------:R-:W-:-:S04]  /*14240*/  USEL UR17, UR5, UR17, !UP0 ;  /* 0x0000001105117287 */ /* 0x000fc8000c000000 */
[----:B------:R-:W-:Y:S02]  /*14250*/  USHF.R.S32.HI UR5, URZ, 0x1f, UR17 ;  /* 0x0000001f3f057899 */ /* 0x000fe40008011411 */
[----:B------:R-:W-:-:S04]  /*14260*/  IMAD.U32 R168, RZ, RZ, UR17 ;  /* 0x00000011ffa87e24 */ /* 0x000fc8000f8e00ff */
[----:B------:R-:W-:-:S07]  /*14270*/  MOV R169, UR5 ;  /* 0x0000000500a97c02 */ /* 0x000fce0008000f00 */
.L_x_307:
[----:B------:R-:W4:Y:S01]  /*14280*/  S2UR UR5, SR_CTAID.X ;  /* 0x00000000000579c3 */ /* 0x000f220000002500 */
[----:B------:R-:W-:Y:S01]  /*14290*/  ISETP.NE.AND P3, PT, RZ, UR8, PT ;  /* 0x00000008ff007c0c */ /* 0x000fe2000bf65270 */
[----:B---3--:R-:W-:Y:S01]  /*142a0*/  FADD.FTZ R151, R2, R5 ;  /* 0x0000000502977221 */ /* 0x008fe20000010000 */
[----:B--2---:R-:W-:Y:S01]  /*142b0*/  FADD.FTZ R170, R3, R6 ;  /* 0x0000000603aa7221 */ /* 0x004fe20000010000 */
[----:B-1----:R-:W-:Y:S01]  /*142c0*/  LEA.HI R3, R10, R9, RZ, 0x3 ;  /* 0x000000090a037211 */ /* 0x002fe200078f18ff */
[----:B------:R-:W-:Y:S01]  /*142d0*/  BSSY B0, `(.L_x_308) ;  /* 0x0000161000007945 */ /* 0x000fe20003800000 */
[----:B------:R-:W-:Y:S02]  /*142e0*/  LOP3.LUT R0, R0, 0x1, RZ, 0xc0, !PT ;  /* 0x0000000100007812 */ /* 0x000fe400078ec0ff */
[----:B------:R-:W-:Y:S02]  /*142f0*/  FSETP.NE.FTZ.AND P5, PT, R151, RZ, PT ;  /* 0x000000ff9700720b */ /* 0x000fe40003fb5000 */
[----:B------:R-:W-:-:S02]  /*14300*/  FSETP.NE.FTZ.AND P4, PT, R170, RZ, PT ;  /* 0x000000ffaa00720b */ /* 0x000fc40003f95000 */
[----:B------:R-:W-:Y:S02]  /*14310*/  SHF.R.S32.HI R2, RZ, 0x3, R3 ;  /* 0x00000003ff027819 */ /* 0x000fe40000011403 */
[----:B------:R-:W-:Y:S01]  /*14320*/  ISETP.NE.U32.AND P1, PT, R0, 0x1, PT ;  /* 0x000000010000780c */ /* 0x000fe20003f25070 */
[----:B------:R-:W1:Y:S01]  /*14330*/  @!P3 LDC R171, c[0x0][0x2c4] ;  /* 0x0000b100ffabbb82 */ /* 0x000e620000000800 */
[----:B------:R-:W-:Y:S02]  /*14340*/  MOV R0, 0x3f800000 ;  /* 0x3f80000000007802 */ /* 0x000fe40000000f00 */
[----:B------:R-:W-:Y:S02]  /*14350*/  PLOP3.LUT P0, PT, PT, PT, PT, 0x8, 0x0 ;  /* 0x000000000000781c */ /* 0x000fe40003f0e170 */
[----:B------:R-:W-:Y:S02]  /*14360*/  @!P3 PLOP3.LUT P0, PT, P2, PT, PT, 0x80, 0x0 ;  /* 0x000000000000b81c */ /* 0x000fe4000170f070 */
[----:B------:R-:W2:Y:S01]  /*14370*/  @P5 MUFU.RCP R0, R151 ;  /* 0x0000009700005308 */ /* 0x000ea20000001000 */
[C---:B------:R-:W-:Y:S01]  /*14380*/  LEA.HI.SX32 R4, R3.reuse, 0x20, 0x1d ;  /* 0x0000002003047811 */ /* 0x040fe200078feaff */
[----:B----4-:R-:W-:Y:S01]  /*14390*/  UIMAD UR6, UR5, -0x80, UR19 ;  /* 0xffffff80050678a4 */ /* 0x010fe2000f8e0213 */
[----:B------:R-:W-:-:S02]  /*143a0*/  LEA.HI.SX32 R3, R3, 0x40, 0x1d ;  /* 0x0000004003037811 */ /* 0x000fc400078feaff */
[C---:B------:R-:W-:Y:S02]  /*143b0*/  IADD3 R35, R30.reuse, -0x10, RZ ;  /* 0xfffffff01e237810 */ /* 0x040fe40007ffe0ff */
[----:B------:R-:W-:Y:S02]  /*143c0*/  @P1 IADD3 R35, R30, 0x10, RZ ;  /* 0x000000101e231810 */ /* 0x000fe40007ffe0ff */
[----:B------:R-:W-:Y:S02]  /*143d0*/  ISETP.GE.AND P2, PT, R2, UR6, PT ;  /* 0x0000000602007c0c */ /* 0x000fe4000bf46270 */
[----:B------:R-:W-:Y:S02]  /*143e0*/  MOV R2, 0x3f800000 ;  /* 0x3f80000000027802 */ /* 0x000fe40000000f00 */
[----:B------:R-:W-:Y:S02]  /*143f0*/  ISETP.GE.AND P1, PT, R4, UR6, PT ;  /* 0x0000000604007c0c */ /* 0x000fe4000bf26270 */
[----:B------:R-:W-:-:S02]  /*14400*/  LOP3.LUT R8, R8, 0xffffffe0, RZ, 0xc0, !PT ;  /* 0xffffffe008087812 */ /* 0x000fc400078ec0ff */
[----:B------:R-:W3:Y:S01]  /*14410*/  @P4 MUFU.RCP R2, R170 ;  /* 0x000000aa00024308 */ /* 0x000ee20000001000 */
[C---:B--2---:R-:W-:Y:S01]  /*14420*/  FMUL.FTZ R185, R0.reuse, R156 ;  /* 0x0000009c00b97220 */ /* 0x044fe20000410000 */
[C---:B------:R-:W-:Y:S01]  /*14430*/  FMUL.FTZ R175, R0.reuse, R157 ;  /* 0x0000009d00af7220 */ /* 0x040fe20000410000 */
[----:B-1----:R-:W1:Y:S01]  /*14440*/  @P0 LDC R171, c[0x0][0x2e4] ;  /* 0x0000b900ffab0b82 */ /* 0x002e620000000800 */
[C---:B------:R-:W-:Y:S01]  /*14450*/  FMUL.FTZ R184, R0.reuse, R152 ;  /* 0x0000009800b87220 */ /* 0x040fe20000410000 */
[C---:B------:R-:W-:Y:S01]  /*14460*/  FMUL.FTZ R180, R0.reuse, R48 ;  /* 0x0000003000b47220 */ /* 0x040fe20000410000 */
[C---:B------:R-:W-:Y:S01]  /*14470*/  FMUL.FTZ R179, R0.reuse, R52 ;  /* 0x0000003400b37220 */ /* 0x040fe20000410000 */
[----:B------:R-:W-:Y:S01]  /*14480*/  ISETP.GE.AND P0, PT, R3, UR6, PT ;  /* 0x0000000603007c0c */ /* 0x000fe2000bf06270 */
        /* <DEDUP_REMOVED lines=9> */
[C---:B---3--:R-:W-:Y:S01]  /*14520*/  FMUL.FTZ R159, R2.reuse, R159 ;  /* 0x0000009f029f7220 */ /* 0x048fe20000410000 */
[----:B------:R-:W-:Y:S01]  /*14530*/  FMUL.FTZ R5, R2, R158 ;  /* 0x0000009e02057220 */ /* 0x000fe20000410000 */
        /* <DEDUP_REMOVED lines=50> */
[C---:B------:R-:W-:Y:S01]  /*14860*/  FMUL.FTZ R155, R2.reuse, R155 ;  /* 0x0000009b029b7220 */ /* 0x040fe20000410000 */
[C---:B------:R-:W-:Y:S01]  /*14870*/  FMUL.FTZ R3, R2.reuse, R154 ;  /* 0x0000009a02037220 */ /* 0x040fe20000410000 */
[----:B------:R-:W-:Y:S01]  /*14880*/  F2FP.BF16.F32.PACK_AB R0, R175, R185 ;  /* 0x000000b9af00723e */ /* 0x000fe200000010ff */
[----:B------:R-:W-:Y:S01]  /*14890*/  FMUL.FTZ R16, R2, R47 ;  /* 0x0000002f02107220 */ /* 0x000fe20000410000 */
[----:B------:R-:W-:Y:S01]  /*148a0*/  IADD3 R187, -R8, R9, RZ ;  /* 0x0000000908bb7210 */ /* 0x000fe20007ffe1ff */
[C---:B------:R-:W-:Y:S01]  /*148b0*/  FMUL.FTZ R7, R2.reuse, R39 ;  /* 0x0000002702077220 */ /* 0x040fe20000410000 */
[C---:B------:R-:W-:Y:S01]  /*148c0*/  FMUL.FTZ R8, R2.reuse, R38 ;  /* 0x0000002602087220 */ /* 0x040fe20000410000 */
[C---:B------:R-:W-:Y:S01]  /*148d0*/  FMUL.FTZ R14, R2.reuse, R51 ;  /* 0x00000033020e7220 */ /* 0x040fe20000410000 */
[C---:B------:R-:W-:Y:S01]  /*148e0*/  FMUL.FTZ R67, R2.reuse, R67 ;  /* 0x0000004302437220 */ /* 0x040fe20000410000 */
[C---:B------:R-:W-:Y:S01]  /*148f0*/  FMUL.FTZ R47, R2.reuse, R66 ;  /* 0x00000042022f7220 */ /* 0x040fe20000410000 */
[----:B------:R-:W-:Y:S01]  /*14900*/  F2FP.BF16.F32.PACK_AB R5, R159, R5 ;  /* 0x000000059f05723e */ /* 0x000fe200000010ff */
        /* <DEDUP_REMOVED lines=56> */
[----:B------:R2:W-:Y:S01]  /*14c90*/  STS [R30], R0 ;  /* 0x000000001e007388 */ /* 0x0005e20000000800 */
[----:B------:R-:W-:-:S02]  /*14ca0*/  F2FP.BF16.F32.PACK_AB R2, R174, R183 ;  /* 0x000000b7ae02723e */ /* 0x000fc400000010ff */
[----:B------:R-:W-:Y:S01]  /*14cb0*/  F2FP.BF16.F32.PACK_AB R8, R7, R8 ;  /* 0x000000080708723e */ /* 0x000fe200000010ff */
[----:B------:R3:W-:Y:S01]  /*14cc0*/  STS [R30+0x400], R5 ;  /* 0x000400051e007388 */ /* 0x0007e20000000800 */
[----:B------:R-:W-:Y:S02]  /*14cd0*/  F2FP.BF16.F32.PACK_AB R47, R67, R47 ;  /* 0x0000002f432f723e */ /* 0x000fe400000010ff */
[----:B------:R-:W-:Y:S01]  /*14ce0*/  F2FP.BF16.F32.PACK_AB R7, R173, R182 ;  /* 0x000000b6ad07723e */ /* 0x000fe200000010ff */
[----:B------:R4:W-:Y:S01]  /*14cf0*/  STS [R35+0x400], R3 ;  /* 0x0004000323007388 */ /* 0x0009e20000000800 */
[----:B------:R-:W-:Y:S02]  /*14d00*/  F2FP.BF16.F32.PACK_AB R6, R9, R6 ;  /* 0x000000060906723e */ /* 0x000fe400000010ff */
[----:B------:R-:W-:Y:S01]  /*14d10*/  IADD3 R67, R172, R35, RZ ;  /* 0x00000023ac437210 */ /* 0x000fe20007ffe0ff */
[----:B------:R5:W-:Y:S01]  /*14d20*/  STS [R35], R4 ;  /* 0x0000000423007388 */ /* 0x000be20000000800 */
[----:B------:R-:W-:-:S02]  /*14d30*/  F2FP.BF16.F32.PACK_AB R9, R157, R181 ;  /* 0x000000b59d09723e */ /* 0x000fc400000010ff */
[----:B------:R-:W-:Y:S02]  /*14d40*/  F2FP.BF16.F32.PACK_AB R10, R16, R10 ;  /* 0x0000000a100a723e */ /* 0x000fe400000010ff */
[----:B------:R-:W-:Y:S02]  /*14d50*/  F2FP.BF16.F32.PACK_AB R56, R156, R180 ;  /* 0x000000b49c38723e */ /* 0x000fe400000010ff */
[----:B------:R-:W-:Y:S02]  /*14d60*/  F2FP.BF16.F32.PACK_AB R55, R14, R50 ;  /* 0x000000320e37723e */ /* 0x000fe400000010ff */
[----:B------:R-:W-:Y:S02]  /*14d70*/  F2FP.BF16.F32.PACK_AB R54, R153, R179 ;  /* 0x000000b39936723e */ /* 0x000fe400000010ff */
[----:B------:R-:W-:Y:S02]  /*14d80*/  F2FP.BF16.F32.PACK_AB R53, R12, R53 ;  /* 0x000000350c35723e */ /* 0x000fe400000010ff */
[----:B--2---:R-:W-:-:S02]  /*14d90*/  IADD3 R0, R30, R172, RZ ;  /* 0x000000ac1e007210 */ /* 0x004fc40007ffe0ff */
[----:B------:R-:W-:Y:S02]  /*14da0*/  F2FP.BF16.F32.PACK_AB R52, R52, R178 ;  /* 0x000000b23434723e */ /* 0x000fe400000010ff */
[----:B------:R-:W-:Y:S01]  /*14db0*/  F2FP.BF16.F32.PACK_AB R51, R59, R51 ;  /* 0x000000333b33723e */ /* 0x000fe200000010ff */
[----:B------:R2:W-:Y:S01]  /*14dc0*/  STS [R0], R2 ;  /* 0x0000000200007388 */ /* 0x0005e20000000800 */
[-C--:B---3--:R-:W-:Y:S02]  /*14dd0*/  IADD3 R5, R67, R150.reuse, RZ ;  /* 0x0000009643057210 */ /* 0x088fe40007ffe0ff */
[----:B----4-:R-:W-:Y:S01]  /*14de0*/  IADD3 R3, R30, R150, RZ ;  /* 0x000000961e037210 */ /* 0x010fe20007ffe0ff */
[----:B------:R3:W-:Y:S01]  /*14df0*/  STS [R0+0x400], R8 ;  /* 0x0004000800007388 */ /* 0x0007e20000000800 */
[----:B------:R-:W-:Y:S02]  /*14e00*/  F2FP.BF16.F32.PACK_AB R50, R152, R177 ;  /* 0x000000b19832723e */ /* 0x000fe400000010ff */
[----:B-----5:R-:W-:Y:S01]  /*14e10*/  IADD3 R4, R150, R35, RZ ;  /* 0x0000002396047210 */ /* 0x020fe20007ffe0ff */
[----:B------:R-:W-:Y:S01]  /*14e20*/  STS [R67], R7 ;  /* 0x0000000743007388 */ /* 0x000fe20000000800 */
[----:B------:R-:W-:-:S02]  /*14e30*/  F2FP.BF16.F32.PACK_AB R49, R63, R49 ;  /* 0x000000313f31723e */ /* 0x000fc400000010ff */
[----:B------:R-:W-:Y:S01]  /*14e40*/  F2FP.BF16.F32.PACK_AB R48, R48, R176 ;  /* 0x000000b03030723e */ /* 0x000fe200000010ff */
[----:B------:R4:W-:Y:S01]  /*14e50*/  STS [R67+0x400], R6 ;  /* 0x0004000643007388 */ /* 0x0009e20000000800 */
[----:B------:R-:W-:Y:S02]  /*14e60*/  F2FP.BF16.F32.PACK_AB R46, R69, R68 ;  /* 0x00000044452e723e */ /* 0x000fe400000010ff */
[----:B------:R-:W-:Y:S01]  /*14e70*/  F2FP.BF16.F32.PACK_AB R45, R71, R45 ;  /* 0x0000002d472d723e */ /* 0x000fe200000010ff */
[----:B------:R5:W-:Y:S01]  /*14e80*/  STS [R3], R9 ;  /* 0x0000000903007388 */ /* 0x000be20000000800 */
[----:B------:R-:W-:Y:S02]  /*14e90*/  F2FP.BF16.F32.PACK_AB R44, R44, R72 ;  /* 0x000000482c2c723e */ /* 0x000fe400000010ff */
[----:B------:R-:W-:Y:S01]  /*14ea0*/  F2FP.BF16.F32.PACK_AB R43, R75, R43 ;  /* 0x0000002b4b2b723e */ /* 0x000fe200000010ff */
[----:B------:R1:W-:Y:S01]  /*14eb0*/  STS [R3+0x400], R10 ;  /* 0x0004000a03007388 */ /* 0x0003e20000000800 */
[----:B------:R-:W-:-:S02]  /*14ec0*/  F2FP.BF16.F32.PACK_AB R42, R77, R76 ;  /* 0x0000004c4d2a723e */ /* 0x000fc400000010ff */
[----:B------:R-:W-:Y:S01]  /*14ed0*/  F2FP.BF16.F32.PACK_AB R41, R79, R41 ;  /* 0x000000294f29723e */ /* 0x000fe200000010ff */
[----:B------:R-:W-:Y:S01]  /*14ee0*/  STS [R4], R56 ;  /* 0x0000003804007388 */ /* 0x000fe20000000800 */
[----:B--2---:R-:W-:Y:S02]  /*14ef0*/  IADD3 R2, R0, R150, RZ ;  /* 0x0000009600027210 */ /* 0x004fe40007ffe0ff */
[----:B------:R-:W-:Y:S01]  /*14f00*/  F2FP.BF16.F32.PACK_AB R40, R40, R80 ;  /* 0x000000502828723e */ /* 0x000fe200000010ff */
[----:B------:R-:W-:Y:S01]  /*14f10*/  STS [R4+0x400], R55 ;  /* 0x0004003704007388 */ /* 0x000fe20000000800 */
[----:B------:R-:W-:Y:S01]  /*14f20*/  F2FP.BF16.F32.PACK_AB R39, R83, R39 ;  /* 0x000000275327723e */ /* 0x000fe200000010ff */
[----:B---3--:R-:W2:Y:S01]  /*14f30*/  @P3 LDC R8, c[0x0][0x2c0] ;  /* 0x0000b000ff083b82 */ /* 0x008ea20000000800 */
[----:B------:R-:W-:Y:S01]  /*14f40*/  F2FP.BF16.F32.PACK_AB R38, R85, R84 ;  /* 0x000000545526723e */ /* 0x000fe200000010ff */
[----:B------:R-:W-:Y:S01]  /*14f50*/  STS [R2], R54 ;  /* 0x0000003602007388 */ /* 0x000fe20000000800 */
[----:B------:R-:W-:-:S02]  /*14f60*/  F2FP.BF16.F32.PACK_AB R37, R87, R37 ;  /* 0x000000255725723e */ /* 0x000fc400000010ff */
[----:B------:R-:W-:Y:S01]  /*14f70*/  F2FP.BF16.F32.PACK_AB R36, R36, R88 ;  /* 0x000000582424723e */ /* 0x000fe200000010ff */
[----:B------:R-:W-:Y:S01]  /*14f80*/  STS [R2+0x400], R53 ;  /* 0x0004003502007388 */ /* 0x000fe20000000800 */
[----:B------:R-:W-:Y:S01]  /*14f90*/  F2FP.BF16.F32.PACK_AB R34, R91, R34 ;  /* 0x000000225b22723e */ /* 0x000fe200000010ff */
[----:B----4-:R-:W3:Y:S01]  /*14fa0*/  @P3 LDC.64 R6, c[0x0][0x2c0] ;  /* 0x0000b000ff063b82 */ /* 0x010ee20000000a00 */
[----:B------:R-:W-:Y:S01]  /*14fb0*/  F2FP.BF16.F32.PACK_AB R33, R33, R92 ;  /* 0x0000005c2121723e */ /* 0x000fe200000010ff */
[----:B------:R-:W-:Y:S01]  /*14fc0*/  STS [R5], R52 ;  /* 0x0000003405007388 */ /* 0x000fe20000000800 */
[----:B------:R-:W-:Y:S02]  /*14fd0*/  F2FP.BF16.F32.PACK_AB R32, R95, R32 ;  /* 0x000000205f20723e */ /* 0x000fe400000010ff */
[----:B------:R-:W-:Y:S01]  /*14fe0*/  F2FP.BF16.F32.PACK_AB R31, R31, R96 ;  /* 0x000000601f1f723e */ /* 0x000fe200000010ff */
[----:B------:R-:W-:Y:S01]  /*14ff0*/  STS [R5+0x400], R51 ;  /* 0x0004003305007388 */ /* 0x000fe20000000800 */
[----:B------:R-:W-:Y:S01]  /*15000*/  F2FP.BF16.F32.PACK_AB R29, R99, R29 ;  /* 0x0000001d631d723e */ /* 0x000fe200000010ff */
[----:B-----5:R-:W4:Y:S01]  /*15010*/  @!P3 LDC R9, c[0x0][0x270] ;  /* 0x00009c00ff09bb82 */ /* 0x020f220000000800 */
[----:B------:R-:W-:Y:S01]  /*15020*/  F2FP.BF16.F32.PACK_AB R28, R28, R100 ;  /* 0x000000641c1c723e */ /* 0x000fe200000010ff */
[----:B------:R-:W-:Y:S01]  /*15030*/  STS [R30+0x4000], R50 ;  /* 0x004000321e007388 */ /* 0x000fe20000000800 */
[----:B------:R-:W-:-:S02]  /*15040*/  F2FP.BF16.F32.PACK_AB R27, R103, R27 ;  /* 0x0000001b671b723e */ /* 0x000fc400000010ff */
[----:B------:R-:W-:Y:S01]  /*15050*/  F2FP.BF16.F32.PACK_AB R26, R26, R104 ;  /* 0x000000681a1a723e */ /* 0x000fe200000010ff */
[----:B------:R-:W-:Y:S01]  /*15060*/  STS [R30+0x4400], R49 ;  /* 0x004400311e007388 */ /* 0x000fe20000000800 */
[----:B------:R-:W-:Y:S01]  /*15070*/  F2FP.BF16.F32.PACK_AB R25, R107, R25 ;  /* 0x000000196b19723e */ /* 0x000fe200000010ff */
[----:B-1----:R-:W1:Y:S01]  /*15080*/  @P5 LDC R10, c[0x0][0x2e8] ;  /* 0x0000ba00ff0a5b82 */ /* 0x002e620000000800 */
[----:B------:R-:W-:Y:S01]  /*15090*/  F2FP.BF16.F32.PACK_AB R24, R24, R108 ;  /* 0x0000006c1818723e */ /* 0x000fe200000010ff */
[----:B------:R-:W-:Y:S01]  /*150a0*/  STS [R35+0x4000], R48 ;  /* 0x0040003023007388 */ /* 0x000fe20000000800 */
[----:B------:R-:W-:Y:S02]  /*150b0*/  F2FP.BF16.F32.PACK_AB R23, R111, R23 ;  /* 0x000000176f17723e */ /* 0x000fe400000010ff */
        /* <DEDUP_REMOVED lines=33> */
[----:B------:R-:W-:Y:S01]  /*152d0*/  @!P3 MOV R8, 0x1 ;  /* 0x000000010008b802 */ /* 0x000fe20000000f00 */
        /* <DEDUP_REMOVED lines=19> */
[----:B------:R3:W-:Y:S01]  /*15410*/  STS [R30+0xc400], R15 ;  /* 0x00c4000f1e007388 */ /* 0x0007e20000000800 */
[----:B-----5:R-:W5:Y:S03]  /*15420*/  S2R R27, SR_TID.X ;  /* 0x00000000001b7919 */ /* 0x020f660000002100 */
[----:B------:R-:W-:Y:S04]  /*15430*/  STS [R35+0xc000], R14 ;  /* 0x00c0000e23007388 */ /* 0x000fe80000000800 */
[----:B------:R-:W-:Y:S04]  /*15440*/  STS [R35+0xc400], R13 ;  /* 0x00c4000d23007388 */ /* 0x000fe80000000800 */
[----:B------:R-:W-:Y:S04]  /*15450*/  STS [R0+0xc000], R12 ;  /* 0x00c0000c00007388 */ /* 0x000fe80000000800 */
[----:B------:R4:W-:Y:S01]  /*15460*/  STS [R0+0xc400], R11 ;  /* 0x00c4000b00007388 */ /* 0x0009e20000000800 */
[----:B--2---:R-:W-:-:S03]  /*15470*/  MOV R16, 0x7f800000 ;  /* 0x7f80000000107802 */ /* 0x004fc60000000f00 */
[----:B------:R-:W-:Y:S01]  /*15480*/  STS [R67+0xc000], R63 ;  /* 0x00c0003f43007388 */ /* 0x000fe20000000800 */
[----:B---3--:R-:W-:-:S03]  /*15490*/  MOV R15, 0x7f800000 ;  /* 0x7f800000000f7802 */ /* 0x008fc60000000f00 */
[----:B------:R-:W-:Y:S04]  /*154a0*/  STS [R67+0xc400], R62 ;  /* 0x00c4003e43007388 */ /* 0x000fe80000000800 */
[----:B------:R-:W-:Y:S04]  /*154b0*/  STS [R3+0xc000], R61 ;  /* 0x00c0003d03007388 */ /* 0x000fe80000000800 */
[----:B------:R2:W-:Y:S01]  /*154c0*/  STS [R3+0xc400], R60 ;  /* 0x00c4003c03007388 */ /* 0x0005e20000000800 */
[----:B-----5:R-:W-:-:S03]  /*154d0*/  SHF.R.S32.HI R17, RZ, 0x1f, R27 ;  /* 0x0000001fff117819 */ /* 0x020fc6000001141b */
[----:B------:R-:W-:Y:S04]  /*154e0*/  STS [R4+0xc000], R59 ;  /* 0x00c0003b04007388 */ /* 0x000fe80000000800 */
[----:B------:R-:W-:Y:S01]  /*154f0*/  STS [R4+0xc400], R58 ;  /* 0x00c4003a04007388 */ /* 0x000fe20000000800 */
[----:B----4-:R-:W-:Y:S01]  /*15500*/  @P3 MOV R0, 0x1 ;  /* 0x0000000100003802 */ /* 0x010fe20000000f00 */
[----:B------:R-:W-:Y:S01]  /*15510*/  @!P3 IMAD R0, R171, R9, RZ ;  /* 0x00000009ab00b224 */ /* 0x000fe200078e02ff */
[----:B------:R-:W3:Y:S01]  /*15520*/  @P4 LDC R11, c[0x0][0x2e8] ;  /* 0x0000ba00ff0b4b82 */ /* 0x000ee20000000800 */
[----:B------:R-:W-:Y:S01]  /*15530*/  STS [R2+0xc000], R57 ;  /* 0x00c0003902007388 */ /* 0x000fe20000000800 */
[----:B------:R-:W-:Y:S03]  /*15540*/  @P5 MUFU.LG2 R9, R151 ;  /* 0x0000009700095308 */ /* 0x000fe60000000c00 */
[----:B------:R4:W-:Y:S04]  /*15550*/  STS [R2+0xc400], R66 ;  /* 0x00c4004202007388 */ /* 0x0009e80000000800 */
[----:B------:R-:W-:Y:S04]  /*15560*/  STS [R5+0xc000], R65 ;  /* 0x00c0004105007388 */ /* 0x000fe80000000800 */
[----:B------:R5:W-:Y:S01]  /*15570*/  STS [R5+0xc400], R64 ;  /* 0x00c4004005007388 */ /* 0x000be20000000800 */
[----:B--2---:R-:W-:Y:S01]  /*15580*/  @P3 IMAD R3, R7, R6, RZ ;  /* 0x0000000607033224 */ /* 0x004fe200078e02ff */
[----:B------:R-:W-:Y:S01]  /*15590*/  @!P3 MOV R3, R171 ;  /* 0x000000ab0003b202 */ /* 0x000fe20000000f00 */
[----:B------:R-:W2:Y:S01]  /*155a0*/  @P4 MUFU.LG2 R7, R170 ;  /* 0x000000aa00074308 */ /* 0x000ea20000000c00 */
[----:B------:R-:W-:Y:S06]  /*155b0*/  BAR.SYNC.DEFER_BLOCKING 0x0 ;  /* 0x0000000000007b1d */ /* 0x000fec0000010000 */
[----:B------:R-:W1:Y:S01]  /*155c0*/  S2R R19, SR_CTAID.Y ;  /* 0x0000000000137919 */ /* 0x000e620000002600 */
[----:B------:R-:W1:Y:S01]  /*155d0*/  S2R R18, SR_CTAID.Z ;  /* 0x0000000000127919 */ /* 0x000e620000002700 */
[----:B----4-:R-:W-:-:S02]  /*155e0*/  LEA.HI R2, R17, R27, RZ, 0x5 ;  /* 0x0000001b11027211 */ /* 0x010fc400078f28ff */
[----:B------:R-:W-:Y:S01]  /*155f0*/  LEA.HI R17, R17, R27, RZ, 0x3 ;  /* 0x0000001b11117211 */ /* 0x000fe200078f18ff */
[----:B--2---:R-:W-:Y:S01]  /*15600*/  @P4 FMUL.FTZ R7, R7, 0.69314718246459960938 ;  /* 0x3f31721807074820 */ /* 0x004fe20000410000 */
[----:B------:R-:W-:-:S03]  /*15610*/  LOP3.LUT R2, R2, 0xffffffe0, RZ, 0xc0, !PT ;  /* 0xffffffe002027812 */ /* 0x000fc600078ec0ff */
[----:B---3--:R-:W-:Y:S01]  /*15620*/  @P4 FFMA.FTZ R15, R148, R11, R7 ;  /* 0x0000000b940f4223 */ /* 0x008fe20000010007 */
[----:B-----5:R-:W-:Y:S01]  /*15630*/  SHF.R.S32.HI R5, RZ, 0x1f, R186 ;  /* 0x0000001fff057819 */ /* 0x020fe200000114ba */
[----:B------:R2:W3:Y:S01]  /*15640*/  LDS.128 R32, [R230+0x3000] ;  /* 0x00300000e6207984 */ /* 0x0004e20000000c00 */
[----:B-1----:R-:W-:Y:S01]  /*15650*/  IMAD R4, R19, R0, RZ ;  /* 0x0000000013047224 */ /* 0x002fe200078e02ff */
[----:B------:R-:W-:Y:S02]  /*15660*/  IADD3 R0, -R2, R27, RZ ;  /* 0x0000001b02007210 */ /* 0x000fe40007ffe1ff */
[----:B------:R-:W-:Y:S02]  /*15670*/  LEA.HI R2, R5, R186, RZ, 0x3 ;  /* 0x000000ba05027211 */ /* 0x000fe400078f18ff */
[----:B------:R-:W-:Y:S02]  /*15680*/  SHF.R.S32.HI R6, RZ, 0x1f, R0 ;  /* 0x0000001fff067819 */ /* 0x000fe40000011400 */
[----:B------:R-:W-:Y:S01]  /*15690*/  SEL R5, R4, RZ, !P6 ;  /* 0x000000ff04057207 */ /* 0x000fe20007000000 */
[----:B------:R-:W-:Y:S01]  /*156a0*/  @P5 FMUL.FTZ R4, R9, 0.69314718246459960938 ;  /* 0x3f31721809045820 */ /* 0x000fe20000410000 */
[----:B------:R-:W-:-:S02]  /*156b0*/  LOP3.LUT P6, RZ, R187, 0x3, RZ, 0xc0, !PT ;  /* 0x00000003bbff7812 */ /* 0x000fc400078cc0ff */
[----:B------:R-:W-:Y:S01]  /*156c0*/  LOP3.LUT R2, R2, 0xffffff8, RZ, 0xc0, !PT ;  /* 0x0ffffff802027812 */ /* 0x000fe200078ec0ff */
[----:B------:R-:W-:Y:S01]  /*156d0*/  @P5 FFMA.FTZ R16, R149, R10, R4 ;  /* 0x0000000a95105223 */ /* 0x000fe20000010004 */
[----:B------:R-:W-:Y:S01]  /*156e0*/  LEA.HI R6, R6, R0, RZ, 0x2 ;  /* 0x0000000006067211 */ /* 0x000fe200078f10ff */
[----:B------:R-:W-:Y:S01]  /*156f0*/  IMAD R0, R8, UR5, RZ ;  /* 0x0000000508007c24 */ /* 0x000fe2000f8e02ff */
[----:B------:R-:W-:Y:S01]  /*15700*/  IADD3 R9, R186, -R2, RZ ;  /* 0x80000002ba097210 */ /* 0x000fe20007ffe0ff */
[----:B------:R-:W-:Y:S01]  /*15710*/  IMAD R2, R18, R3, R5 ;  /* 0x0000000312027224 */ /* 0x000fe200078e0205 */
[----:B------:R-:W-:Y:S02]  /*15720*/  SHF.R.S32.HI R4, RZ, 0x2, R6 ;  /* 0x00000002ff047819 */ /* 0x000fe40000011406 */
[----:B------:R-:W-:Y:S02]  /*15730*/  SHF.L.U32 R0, R0, 0x7, RZ ;  /* 0x0000000700007819 */ /* 0x000fe400000006ff */
[----:B------:R-:W-:-:S02]  /*15740*/  LOP3.LUT R3, R17, 0xfffffff8, RZ, 0xc0, !PT ;  /* 0xfffffff811037812 */ /* 0x000fc400078ec0ff */
[----:B------:R-:W-:Y:S02]  /*15750*/  IADD3 R6, P5, P3, R0, R168, R2 ;  /* 0x000000a800067210 */ /* 0x000fe40007bbe002 */
[----:B------:R-:W-:Y:S02]  /*15760*/  SHF.R.S32.HI R5, RZ, 0x1f, R0 ;  /* 0x0000001fff057819 */ /* 0x000fe40000011400 */
[----:B------:R-:W-:Y:S02]  /*15770*/  SHF.R.S32.HI R2, RZ, 0x1f, R2 ;  /* 0x0000001fff027819 */ /* 0x000fe40000011402 */
[----:B------:R-:W-:Y:S02]  /*15780*/  IADD3 R14, -R3, R27, RZ ;  /* 0x0000001b030e7210 */ /* 0x000fe40007ffe1ff */
[----:B------:R-:W-:Y:S02]  /*15790*/  LEA R0, R9, R4, 0x4 ;  /* 0x0000000409007211 */ /* 0x000fe400078e20ff */
[----:B------:R-:W-:Y:S01]  /*157a0*/  IADD3.X R5, R5, R169, R2, P5, P3 ;  /* 0x000000a905057210 */ /* 0x000fe20002fe6402 */
[----:B--2---:R-:W-:Y:S06]  /*157b0*/  @P6 BRA `(.L_x_309) ;  /* 0x0000000000486947 */ /* 0x004fec0003800000 */
        /* <DEDUP_REMOVED lines=18> */
.L_x_309:
[----:B------:R-:W-:Y:S05]  /*158e0*/  BSYNC B0 ;  /* 0x0000000000007941 */ /* 0x000fea0003800000 */
.L_x_308:
[----:B------:R2:W5:Y:S04]  /*158f0*/  LDL R30, [R1+0xc] ;  /* 0x00000c00011e7983 */ /* 0x0005680000100800 */
[----:B------:R2:W5:Y:S01]  /*15900*/  LDL R31, [R1+0x8] ;  /* 0x00000800011f7983 */ /* 0x0005620000100800 */
[----:B------:R-:W-:Y:S01]  /*15910*/  IMAD.SHL.U32 R28, R14, 0x8, RZ ;  /* 0x000000080e1c7824 */ /* 0x000fe200078e00ff */
[----:B-1----:R-:W-:Y:S01]  /*15920*/  SHF.R.S32.HI R2, RZ, 0x3, R17 ;  /* 0x00000003ff027819 */ /* 0x002fe20000011411 */
[----:B------:R-:W-:Y:S01]  /*15930*/  IMAD.U32 R5, RZ, RZ, UR18 ;  /* 0x00000012ff057e24 */ /* 0x000fe2000f8e00ff */
[----:B------:R-:W-:Y:S01]  /*15940*/  SHF.R.S32.HI R8, RZ, 0x1f, R18 ;  /* 0x0000001fff087819 */ /* 0x000fe20000011412 */
[----:B------:R2:W1:Y:S01]  /*15950*/  LDS.128 R24, [R230] ;  /* 0x00000000e6187984 */ /* 0x0004620000000c00 */
[----:B------:R-:W-:Y:S01]  /*15960*/  SHF.R.S32.HI R4, RZ, 0x1f, R28 ;  /* 0x0000001fff047819 */ /* 0x000fe2000001141c */
[----:B------:R-:W-:Y:S01]  /*15970*/  BSSY B0, `(.L_x_310) ;  /* 0x0000022000007945 */ /* 0x000fe20003800000 */
[----:B------:R-:W-:Y:S01]  /*15980*/  IADD3 R6, P3, R28, UR4, RZ ;  /* 0x000000041c067c10 */ /* 0x000fe2000ff7e0ff */
[----:B------:R-:W-:Y:S01]  /*15990*/  ULDC.64 UR4, c[0x0][0x2a0] ;  /* 0x0000a80000047ab9 */ /* 0x000fe20000000a00 */
[----:B------:R-:W-:Y:S01]  /*159a0*/  IADD3 R0, R2, 0x60, RZ ;  /* 0x0000006002007810 */ /* 0x000fe20007ffe0ff */
[----:B------:R2:W4:Y:S01]  /*159b0*/  LDS.128 R20, [R230+0x4000] ;  /* 0x00400000e6147984 */ /* 0x0005220000000c00 */
[----:B------:R-:W-:-:S02]  /*159c0*/  IADD3.X R7, R4, UR7, RZ, P3, !PT ;  /* 0x0000000704077c10 */ /* 0x000fc40009ffe4ff */
[----:B------:R-:W-:Y:S01]  /*159d0*/  ISETP.GE.AND P3, PT, R0, UR16, PT ;  /* 0x0000001000007c0c */ /* 0x000fe2000bf66270 */
[----:B------:R-:W-:Y:S01]  /*159e0*/  IMAD R0, R8, UR4, RZ ;  /* 0x0000000408007c24 */ /* 0x000fe2000f8e02ff */
[----:B------:R2:W1:Y:S01]  /*159f0*/  LDS.128 R12, [R230+0xc000] ;  /* 0x00c00000e60c7984 */ /* 0x0004620000000c00 */
[----:B------:R-:W-:Y:S01]  /*15a00*/  IMAD.WIDE.U32 R10, R18, UR4, R6 ;  /* 0x00000004120a7c25 */ /* 0x000fe2000f8e0006 */
[----:B------:R-:W-:-:S03]  /*15a10*/  SHF.R.S32.HI R3, RZ, 0x1f, R2 ;  /* 0x0000001fff037819 */ /* 0x000fc60000011402 */
[----:B------:R-:W-:Y:S02]  /*15a20*/  IMAD R0, R18, UR5, R0 ;  /* 0x0000000512007c24 */ /* 0x000fe4000f8e0200 */
[----:B------:R2:W1:Y:S01]  /*15a30*/  LDS.128 R16, [R230+0x8000] ;  /* 0x00800000e6107984 */ /* 0x0004620000000c00 */
[----:B------:R-:W-:-:S04]  /*15a40*/  IMAD.WIDE R4, R5, 0x80, R2 ;  /* 0x0000008005047825 */ /* 0x000fc800078e0202 */
        /* <DEDUP_REMOVED lines=8> */
[----:B-----5:R-:W-:Y:S02]  /*15ad0*/  ISETP.GE.AND P5, PT, R31, UR7, PT ;  /* 0x000000071f007c0c */ /* 0x020fe4000bfa6270 */
[----:B------:R-:W-:Y:S01]  /*15ae0*/  ISETP.GE.AND P4, PT, R252, UR7, PT ;  /* 0x00000007fc007c0c */ /* 0x000fe2000bf86270 */
[----:B------:R-:W-:Y:S01]  /*15af0*/  IMAD R0, R4, UR5, R0 ;  /* 0x0000000504007c24 */ /* 0x000fe2000f8e0200 */
[----:B------:R-:W-:-:S02]  /*15b00*/  ULDC.64 UR4, c[0x0][0x280] ;  /* 0x0000a00000047ab9 */ /* 0x000fc40000000a00 */
[----:B------:R-:W-:Y:S01]  /*15b10*/  LEA R2, P2, R6, UR4, 0x1 ;  /* 0x0000000406027c11 */ /* 0x000fe2000f8408ff */
[----:B------:R-:W-:-:S05]  /*15b20*/  IMAD.IADD R0, R7, 0x1, R0 ;  /* 0x0000000107007824 */ /* 0x000fca00078e0200 */
[----:B------:R-:W-:Y:S02]  /*15b30*/  LEA.HI.X R3, R6, UR5, R0, 0x1, P2 ;  /* 0x0000000506037c11 */ /* 0x000fe400090f0c00 */
[----:B------:R-:W-:-:S03]  /*15b40*/  ISETP.GE.AND P2, PT, R30, UR7, PT ;  /* 0x000000071e007c0c */ /* 0x000fc6000bf46270 */
[----:B-1----:R1:W-:Y:S04]  /*15b50*/  @!P6 STG.E.128 desc[UR30][R2.64], R24 ;  /* 0x000000180200e986 */ /* 0x0023e8000c101d1e */
[----:B----4-:R1:W-:Y:S04]  /*15b60*/  @!P5 STG.E.128 desc[UR30][R2.64+0x80], R20 ;  /* 0x000080140200d986 */ /* 0x0103e8000c101d1e */
[----:B------:R1:W-:Y:S04]  /*15b70*/  @!P4 STG.E.128 desc[UR30][R2.64+0x100], R16 ;  /* 0x000100100200c986 */ /* 0x0003e8000c101d1e */
[----:B------:R1:W-:Y:S02]  /*15b80*/  @!P2 STG.E.128 desc[UR30][R2.64+0x180], R12 ;  /* 0x0001800c0200a986 */ /* 0x0003e4000c101d1e */
.L_x_311:
[----:B------:R-:W-:Y:S05]  /*15b90*/  BSYNC B0 ;  /* 0x0000000000007941 */ /* 0x000fea0003800000 */
.L_x_310:
[----:B-1----:R1:W1:Y:S01]  /*15ba0*/  LDS.128 R24, [R230+0x1000] ;  /* 0x00100000e6187984 */ /* 0x0022620000000c00 */
[----:B------:R-:W-:Y:S03]  /*15bb0*/  BSSY B0, `(.L_x_312) ;  /* 0x000001a000007945 */ /* 0x000fe60003800000 */
[----:B----4-:R4:W1:Y:S04]  /*15bc0*/  LDS.128 R20, [R230+0x5000] ;  /* 0x00500000e6147984 */ /* 0x0108680000000c00 */
[----:B------:R4:W1:Y:S04]  /*15bd0*/  LDS.128 R16, [R230+0x9000] ;  /* 0x00900000e6107984 */ /* 0x0008680000000c00 */
[----:B------:R4:W1:Y:S01]  /*15be0*/  LDS.128 R12, [R230+0xd000] ;  /* 0x00d00000e60c7984 */ /* 0x0008620000000c00 */
[----:B------:R-:W-:Y:S05]  /*15bf0*/  @P1 BRA `(.L_x_313) ;  /* 0x0000000000541947 */ /* 0x000fea0003800000 */
[----:B------:R-:W-:Y:S01]  /*15c00*/  IADD3 R0, P1, R4, 0x20, RZ ;  /* 0x0000002004007810 */ /* 0x000fe20007f3e0ff */
[----:B------:R-:W-:Y:S01]  /*15c10*/  ULDC.64 UR4, c[0x0][0x298] ;  /* 0x0000a60000047ab9 */ /* 0x000fe20000000a00 */
[----:B------:R-:W-:Y:S01]  /*15c20*/  IMAD.MOV.U32 R3, RZ, RZ, R9 ;  /* 0x000000ffff037224 */ /* 0x000fe200078e0009 */
[----:B------:R-:W-:Y:S02]  /*15c30*/  ULDC UR7, c[0x0][0x2d0] ;  /* 0x0000b40000077ab9 */ /* 0x000fe40000000800 */
[----:B------:R-:W-:Y:S01]  /*15c40*/  IMAD.X R2, RZ, RZ, R5, P1 ;  /* 0x000000ffff027224 */ /* 0x000fe200008e0605 */
[----:B------:R-:W-:Y:S02]  /*15c50*/  ISETP.GE.AND P5, PT, R28, UR7, PT ;  /* 0x000000071c007c0c */ /* 0x000fe4000bfa6270 */
[----:B-----5:R-:W-:Y:S01]  /*15c60*/  ISETP.GE.AND P4, PT, R31, UR7, PT ;  /* 0x000000071f007c0c */ /* 0x020fe2000bf86270 */
[----:B------:R-:W-:Y:S01]  /*15c70*/  IMAD R29, R2, UR4, RZ ;  /* 0x00000004021d7c24 */ /* 0x000fe2000f8e02ff */
[----:B------:R-:W-:Y:S01]  /*15c80*/  ISETP.GE.AND P2, PT, R252, UR7, PT ;  /* 0x00000007fc007c0c */ /* 0x000fe2000bf46270 */
[----:B------:R-:W-:Y:S01]  /*15c90*/  IMAD.MOV.U32 R2, RZ, RZ, R10 ;  /* 0x000000ffff027224 */ /* 0x000fe200078e000a */
[----:B------:R-:W-:-:S03]  /*15ca0*/  ISETP.GE.AND P1, PT, R30, UR7, PT ;  /* 0x000000071e007c0c */ /* 0x000fc6000bf26270 */
[----:B------:R-:W-:-:S04]  /*15cb0*/  IMAD.WIDE.U32 R6, R0, UR4, R2 ;  /* 0x0000000400067c25 */ /* 0x000fc8000f8e0002 */
[----:B------:R-:W-:Y:S01]  /*15cc0*/  IMAD R0, R0, UR5, R29 ;  /* 0x0000000500007c24 */ /* 0x000fe2000f8e021d */
[----:B------:R-:W-:Y:S02]  /*15cd0*/  ULDC.64 UR4, c[0x0][0x280] ;  /* 0x0000a00000047ab9 */ /* 0x000fe40000000a00 */
[----:B------:R-:W-:Y:S01]  /*15ce0*/  LEA R2, P6, R6, UR4, 0x1 ;  /* 0x0000000406027c11 */ /* 0x000fe2000f8c08ff */
[----:B------:R-:W-:-:S05]  /*15cf0*/  IMAD.IADD R0, R7, 0x1, R0 ;  /* 0x0000000107007824 */ /* 0x000fca00078e0200 */
[----:B------:R-:W-:-:S05]  /*15d00*/  LEA.HI.X R3, R6, UR5, R0, 0x1, P6 ;  /* 0x0000000506037c11 */ /* 0x000fca000b0f0c00 */
[----:B-1----:R1:W-:Y:S04]  /*15d10*/  @!P5 STG.E.128 desc[UR30][R2.64], R24 ;  /* 0x000000180200d986 */ /* 0x0023e8000c101d1e */
[----:B------:R1:W-:Y:S04]  /*15d20*/  @!P4 STG.E.128 desc[UR30][R2.64+0x80], R20 ;  /* 0x000080140200c986 */ /* 0x0003e8000c101d1e */
[----:B------:R1:W-:Y:S04]  /*15d30*/  @!P2 STG.E.128 desc[UR30][R2.64+0x100], R16 ;  /* 0x000100100200a986 */ /* 0x0003e8000c101d1e */
[----:B------:R1:W-:Y:S02]  /*15d40*/  @!P1 STG.E.128 desc[UR30][R2.64+0x180], R12 ;  /* 0x0001800c02009986 */ /* 0x0003e4000c101d1e */
.L_x_313:
[----:B------:R-:W-:Y:S05]  /*15d50*/  BSYNC B0 ;  /* 0x0000000000007941 */ /* 0x000fea0003800000 */
.L_x_312:
[----:B-1----:R1:W1:Y:S01]  /*15d60*/  LDS.128 R24, [R230+0x2000] ;  /* 0x00200000e6187984 */ /* 0x0022620000000c00 */
[----:B------:R-:W-:Y:S03]  /*15d70*/  BSSY B0, `(.L_x_314) ;  /* 0x000001a000007945 */ /* 0x000fe60003800000 */
[----:B------:R1:W1:Y:S04]  /*15d80*/  LDS.128 R20, [R230+0x6000] ;  /* 0x00600000e6147984 */ /* 0x0002680000000c00 */
        /* <DEDUP_REMOVED lines=24> */
.L_x_315:
[----:B------:R-:W-:Y:S05]  /*15f10*/  BSYNC B0 ;  /* 0x0000000000007941 */ /* 0x000fea0003800000 */
.L_x_314:
[----:B-1----:R1:W1:Y:S04]  /*15f20*/  LDS.128 R16, [R230+0x7000] ;  /* 0x00700000e6107984 */ /* 0x0022680000000c00 */
[----:B------:R1:W1:Y:S04]  /*15f30*/  LDS.128 R12, [R230+0xb000] ;  /* 0x00b00000e60c7984 */ /* 0x0002680000000c00 */
[----:B--2-4-:R-:W2:Y:S01]  /*15f40*/  LDS.128 R228, [R230+0xf000] ;  /* 0x00f00000e6e47984 */ /* 0x014ea20000000c00 */
[----:B------:R-:W-:Y:S05]  /*15f50*/  @P3 EXIT ;  /* 0x000000000000394d */ /* 0x000fea0003800000 */
        /* <DEDUP_REMOVED lines=9> */
[----:B------:R-:W-:-:S04]  /*15ff0*/  IMAD.MOV.U32 R2, RZ, RZ, R10 ;  /* 0x000000ffff027224 */ /* 0x000fc800078e000a */
[----:B------:R-:W-:-:S04]  /*16000*/  IMAD.WIDE.U32 R4, R0, UR4, R2 ;  /* 0x0000000400047c25 */ /* 0x000fc8000f8e0002 */
[----:B------:R-:W-:Y:S01]  /*16010*/  IMAD R0, R0, UR5, R6 ;  /* 0x0000000500007c24 */ /* 0x000fe2000f8e0206 */
[----:B------:R-:W-:Y:S02]  /*16020*/  ULDC.64 UR4, c[0x0][0x280] ;  /* 0x0000a00000047ab9 */ /* 0x000fe40000000a00 */
[----:B------:R-:W-:Y:S01]  /*16030*/  LEA R2, P0, R4, UR4, 0x1 ;  /* 0x0000000404027c11 */ /* 0x000fe2000f8008ff */
[----:B------:R-:W-:-:S05]  /*16040*/  IMAD.IADD R0, R5, 0x1, R0 ;  /* 0x0000000105007824 */ /* 0x000fca00078e0200 */
[----:B------:R-:W-:Y:S02]  /*16050*/  LEA.HI.X R3, R4, UR5, R0, 0x1, P0 ;  /* 0x0000000504037c11 */ /* 0x000fe400080f0c00 */
[----:B------:R-:W-:-:S03]  /*16060*/  ISETP.GE.AND P0, PT, R30, UR6, PT ;  /* 0x000000061e007c0c */ /* 0x000fc6000bf06270 */
[----:B---3--:R3:W-:Y:S04]  /*16070*/  @!P3 STG.E.128 desc[UR30][R2.64], R32 ;  /* 0x000000200200b986 */ /* 0x0087e8000c101d1e */
[----:B-1----:R3:W-:Y:S04]  /*16080*/  @!P2 STG.E.128 desc[UR30][R2.64+0x80], R16 ;  /* 0x000080100200a986 */ /* 0x0027e8000c101d1e */
[----:B------:R3:W-:Y:S02]  /*16090*/  @!P1 STG.E.128 desc[UR30][R2.64+0x100], R12 ;  /* 0x0001000c02009986 */ /* 0x0007e4000c101d1e */
[----:B------:R-:W-:Y:S05]  /*160a0*/  @P0 EXIT ;  /* 0x000000000000094d */ /* 0x000fea0003800000 */
[----:B--2---:R-:W-:Y:S01]  /*160b0*/  STG.E.128 desc[UR30][R2.64+0x180], R228 ;  /* 0x000180e402007986 */ /* 0x004fe2000c101d1e */
[----:B------:R-:W-:Y:S05]  /*160c0*/  EXIT ;  /* 0x000000000000794d */ /* 0x000fea0003800000 */
.L_x_272:
        /* <DEDUP_REMOVED lines=27> */
[----:B------:R-:W-:Y:S01]  /*16280*/  VIADD R14, R10, 0x20 ;  /* 0x000000200a0e7836 */ /* 0x000fe20000000000 */
[----:B------:R-:W-:Y:S01]  /*16290*/  @UP2 ULDC.64 UR4, c[0x0][0x2c0] ;  /* 0x0000b00000042ab9 */ /* 0x000fe20000000a00 */
[----:B------:R-:W-:Y:S01]  /*162a0*/  @!UP2 ULDC UR9, c[0x0][0x270] ;  /* 0x00009c000009aab9 */ /* 0x000fe20000000800 */
[----:B------:R-:W-:Y:S01]  /*162b0*/  UISETP.NE.OR UP3, UPT, UR8, URZ, !UP3 ;  /* 0x0000003f0800728c */ /* 0x000fe2000df65670 */
[----:B------:R-:W-:Y:S01]  /*162c0*/  IMAD.WIDE R6, R6, 0x80, R10 ;  /* 0x0000008006067825 */ /* 0x000fe200078e020a */
[----:B------:R-:W-:Y:S01]  /*162d0*/  @UP2 UMOV UR15, 0x1 ;  /* 0x00000001000f2882 */ /* 0x000fe20000000000 */
[----:B------:R-:W-:Y:S01]  /*162e0*/  @!UP2 ULDC UR8, c[0x0][0x2c4] ;  /* 0x0000b1000008aab9 */ /* 0x000fe20000000800 */
[----:B------:R-:W-:Y:S01]  /*162f0*/  UISETP.NE.OR UP1, UPT, UR17, -0x1, UP3 ;  /* 0xffffffff1100788c */ /* 0x000fe20009f25670 */
[----:B------:R-:W-:Y:S01]  /*16300*/  IADD3 R16, R10, 0x40, RZ ;  /* 0x000000400a107810 */ /* 0x000fe20007ffe0ff */
[----:B------:R-:W-:Y:S01]  /*16310*/  @UP0 ULDC UR8, c[0x0][0x2e4] ;  /* 0x0000b90000080ab9 */ /* 0x000fe20000000800 */
[----:B------:R-:W-:Y:S01]  /*16320*/  @UP4 UIMAD UR7, UR17, UR7, UR11 ;  /* 0x00000007110742a4 */ /* 0x000fe2000f8e020b */
[C---:B------:R-:W-:Y:S01]  /*16330*/  VIADD R19, R0.reuse, 0x40 ;  /* 0x0000004000137836 */ /* 0x040fe20000000000 */
        /* <DEDUP_REMOVED lines=50> */
.L_x_317:
[----:B------:R-:W-:Y:S05]  /*16660*/  BSYNC B0 ;  /* 0x0000000000007941 */ /* 0x000fea0003800000 */
.L_x_316:
[----:B------:R-:W-:Y:S01]  /*16670*/  BSSY B0, `(.L_x_318) ;  /* 0x0000019000007945 */ /* 0x000fe20003800000 */
[----:B------:R-:W-:Y:S02]  /*16680*/  ISETP.GE.AND P1, PT, R16, UR19, PT ;  /* 0x0000001310007c0c */ /* 0x000fe4000bf26270 */
[----:B------:R-:W-:Y:S01]  /*16690*/  IADD3 R15, R10, 0x60, RZ ;  /* 0x000000600a0f7810 */ /* 0x000fe20007ffe0ff */
[----:B------:R-:W-:Y:S05]  /*166a0*/  @P0 BRA `(.L_x_319) ;  /* 0x0000000000540947 */ /* 0x000fea0003800000 */
[----:B-1----:R-:W-:Y:S01]  /*166b0*/  IADD3 R2, P0, R6, 0x20, RZ ;  /* 0x0000002006027810 */ /* 0x002fe20007f1e0ff */
        /* <DEDUP_REMOVED lines=20> */
.L_x_319:
[----:B------:R-:W-:Y:S05]  /*16800*/  BSYNC B0 ;  /* 0x0000000000007941 */ /* 0x000fea0003800000 */
.L_x_318:
[----:B------:R-:W-:Y:S01]  /*16810*/  BSSY B0, `(.L_x_320) ;  /* 0x0000018000007945 */ /* 0x000fe20003800000 */
[----:B------:R-:W-:-:S03]  /*16820*/  ISETP.GE.AND P0, PT, R15, UR19, PT ;  /* 0x000000130f007c0c */ /* 0x000fc6000bf06270 */
[----:B------:R-:W-:Y:S10]  /*16830*/  @P1 BRA `(.L_x_321) ;  /* 0x0000000000541947 */ /* 0x000ff40003800000 */
[----:B-12---:R-:W-:Y:S01]  /*16840*/  IADD3 R2, P1, R6, 0x40, RZ ;  /* 0x0000004006027810 */ /* 0x006fe20007f3e0ff */
        /* <DEDUP_REMOVED lines=20> */
.L_x_321:
[----:B------:R-:W-:Y:S05]  /*16990*/  BSYNC B0 ;  /* 0x0000000000007941 */ /* 0x000fea0003800000 */
.L_x_320:
        /* <DEDUP_REMOVED lines=8> */
[----:B-123--:R-:W-:Y:S01]  /*16a20*/  IMAD.MOV.U32 R2, RZ, RZ, R12 ;  /* 0x000000ffff027224 */ /* 0x00efe200078e000c */
[----:B------:R-:W-:Y:S01]  /*16a30*/  ULDC UR7, c[0x0][0x2d0] ;  /* 0x0000b40000077ab9 */ /* 0x000fe20000000800 */
[----:B------:R-:W-:Y:S01]  /*16a40*/  IMAD.MOV.U32 R3, RZ, RZ, R9 ;  /* 0x000000ffff037224 */ /* 0x000fe200078e0009 */
[----:B------:R-:W-:Y:S01]  /*16a50*/  ISETP.GE.AND P2, PT, R19, UR7, PT ;  /* 0x0000000713007c0c */ /* 0x000fe2000bf46270 */
[----:B------:R-:W-:Y:S01]  /*16a60*/  IMAD.X R6, RZ, RZ, R7, P0 ;  /* 0x000000ffff067224 */ /* 0x000fe200000e0607 */
[----:B------:R-:W-:Y:S01]  /*16a70*/  ISETP.GE.AND P0, PT, R0, UR7, PT ;  /* 0x0000000700007c0c */ /* 0x000fe2000bf06270 */
[----:B------:R-:W-:-:S04]  /*16a80*/  IMAD.WIDE.U32 R4, R8, UR4, R2 ;  /* 0x0000000408047c25 */ /* 0x000fc8000f8e0002 */
        /* <DEDUP_REMOVED lines=12> */
.L_x_323:
[----:B------:R-:W-:Y:S05]  /*16b50*/  BSYNC B0 ;  /* 0x0000000000007941 */ /* 0x000fea0003800000 */
.L_x_322:
[----:B------:R-:W-:Y:S04]  /*16b60*/  BSSY B0, `(.L_x_324) ;  /* 0x000000a000007945 */ /* 0x000fe80003800000 */
[----:B------:R-:W-:Y:S05]  /*16b70*/  @P6 BRA `(.L_x_325) ;  /* 0x0000000000206947 */ /* 0x000fea0003800000 */
[----:B------:R-:W-:Y:S01]  /*16b80*/  IMAD R0, R10, UR16, RZ ;  /* 0x000000100a007c24 */ /* 0x000fe2000f8e02ff */
[----:B------:R-:W-:-:S04]  /*16b90*/  ULDC.64 UR4, c[0x0][0x2b0] ;  /* 0x0000ac0000047ab9 */ /* 0x000fc80000000a00 */
[----:B-1234-:R-:W-:-:S04]  /*16ba0*/  IADD3 R3, P0, R0, UR6, RZ ;  /* 0x0000000600037c10 */ /* 0x01efc8000ff1e0ff */
[----:B------:R-:W-:Y:S02]  /*16bb0*/  LEA.HI.X.SX32 R0, R0, UR20, 0x1, P0 ;  /* 0x0000001400007c11 */ /* 0x000fe400080f0eff */
[----:B------:R-:W-:-:S04]  /*16bc0*/  LEA R2, P0, R3, UR4, 0x2 ;  /* 0x0000000403027c11 */ /* 0x000fc8000f8010ff */
[----:B------:R-:W-:Y:S01]  /*16bd0*/  LEA.HI.X R3, R3, UR5, R0, 0x2, P0 ;  /* 0x0000000503037c11 */ /* 0x000fe200080f1400 */
[----:B------:R-:W-:-:S05]  /*16be0*/  IMAD.MOV.U32 R0, RZ, RZ, 0x7f800000 ;  /* 0x7f800000ff007424 */ /* 0x000fca00078e00ff */
[----:B------:R1:W-:Y:S03]  /*16bf0*/  STG.E desc[UR30][R2.64], R0 ;  /* 0x0000000002007986 */ /* 0x0003e6000c10191e */
.L_x_325:
[----:B------:R-:W-:Y:S05]  /*16c00*/  BSYNC B0 ;  /* 0x0000000000007941 */ /* 0x000fea0003800000 */
.L_x_324:
[----:B------:R-:W-:Y:S04]  /*16c10*/  BSSY B0, `(.L_x_326) ;  /* 0x000000a000007945 */ /* 0x000fe80003800000 */
[----:B------:R-:W-:Y:S05]  /*16c20*/  @P5 BRA `(.L_x_327) ;  /* 0x0000000000205947 */ /* 0x000fea0003800000 */
[----:B-1----:R-:W-:Y:S01]  /*16c30*/  IMAD R0, R14, UR16, RZ ;  /* 0x000000100e007c24 */ /* 0x002fe2000f8e02ff */
[----:B------:R-:W-:-:S04]  /*16c40*/  ULDC.64 UR4, c[0x0][0x2b0] ;  /* 0x0000ac0000047ab9 */ /* 0x000fc80000000a00 */
[----:B--234-:R-:W-:-:S04]  /*16c50*/  IADD3 R3, P0, R0, UR6, RZ ;  /* 0x0000000600037c10 */ /* 0x01cfc8000ff1e0ff */
[----:B------:R-:W-:Y:S02]  /*16c60*/  LEA.HI.X.SX32 R0, R0, UR20, 0x1, P0 ;  /* 0x0000001400007c11 */ /* 0x000fe400080f0eff */
[----:B------:R-:W-:-:S04]  /*16c70*/  LEA R2, P0, R3, UR4, 0x2 ;  /* 0x0000000403027c11 */ /* 0x000fc8000f8010ff */
[----:B------:R-:W-:Y:S01]  /*16c80*/  LEA.HI.X R3, R3, UR5, R0, 0x2, P0 ;  /* 0x0000000503037c11 */ /* 0x000fe200080f1400 */
[----:B------:R-:W-:-:S05]  /*16c90*/  IMAD.MOV.U32 R0, RZ, RZ, 0x7f800000 ;  /* 0x7f800000ff007424 */ /* 0x000fca00078e00ff */
[----:B------:R1:W-:Y:S03]  /*16ca0*/  STG.E desc[UR30][R2.64], R0 ;  /* 0x0000000002007986 */ /* 0x0003e6000c10191e */
.L_x_327:
[----:B------:R-:W-:Y:S05]  /*16cb0*/  BSYNC B0 ;  /* 0x0000000000007941 */ /* 0x000fea0003800000 */
.L_x_326:
        /* <DEDUP_REMOVED lines=10> */
.L_x_329:
[----:B------:R-:W-:Y:S05]  /*16d60*/  BSYNC B0 ;  /* 0x0000000000007941 */ /* 0x000fea0003800000 */
.L_x_328:
[----:B------:R-:W-:Y:S05]  /*16d70*/  @P3 EXIT ;  /* 0x000000000000394d */ /* 0x000fea0003800000 */
[----:B-1----:R-:W-:Y:S01]  /*16d80*/  IMAD R0, R15, UR16, RZ ;  /* 0x000000100f007c24 */ /* 0x002fe2000f8e02ff */
[----:B------:R-:W-:-:S04]  /*16d90*/  ULDC.64 UR4, c[0x0][0x2b0] ;  /* 0x0000ac0000047ab9 */ /* 0x000fc80000000a00 */
[----:B--234-:R-:W-:-:S04]  /*16da0*/  IADD3 R3, P0, R0, UR6, RZ ;  /* 0x0000000600037c10 */ /* 0x01cfc8000ff1e0ff */
[----:B------:R-:W-:Y:S02]  /*16db0*/  LEA.HI.X.SX32 R0, R0, UR20, 0x1, P0 ;  /* 0x0000001400007c11 */ /* 0x000fe400080f0eff */
[----:B------:R-:W-:-:S04]  /*16dc0*/  LEA R2, P0, R3, UR4, 0x2 ;  /* 0x0000000403027c11 */ /* 0x000fc8000f8010ff */
[----:B------:R-:W-:Y:S01]  /*16dd0*/  LEA.HI.X R3, R3, UR5, R0, 0x2, P0 ;  /* 0x0000000503037c11 */ /* 0x000fe200080f1400 */
[----:B------:R-:W-:-:S05]  /*16de0*/  IMAD.MOV.U32 R0, RZ, RZ, 0x7f800000 ;  /* 0x7f800000ff007424 */ /* 0x000fca00078e00ff */
[----:B------:R-:W-:Y:S01]  /*16df0*/  STG.E desc[UR30][R2.64], R0 ;  /* 0x0000000002007986 */ /* 0x000fe2000c10191e */
[----:B------:R-:W-:Y:S05]  /*16e00*/  EXIT ;  /* 0x000000000000794d */ /* 0x000fea0003800000 */
.L_x_330:
        /* <DEDUP_REMOVED lines=15> */
.L_x_1262:


//--------------------- .text._ZN5flash16flash_fwd_kernelI23Flash_fwd_kernel_traitsILi256ELi64ELi64ELi4ELb0ELb0EN7cutlass10bfloat16_tE19Flash_kernel_traitsILi256ELi64ELi64ELi4ES3_EELb1ELb1ELb0ELb0ELb0ELb0ELb0ELb0EEEvNS_16Flash_fwd_paramsE --------------------------
	.section	.text._ZN5flash16flash_fwd_kernelI23Flash_fwd_kernel_traitsILi256ELi64ELi64ELi4ELb0ELb0EN7cutlass10bfloat16_tE19Flash_kernel_traitsILi256ELi64ELi64ELi4ES3_EELb1ELb1ELb0ELb0ELb0ELb0ELb0ELb0EEEvNS_16Flash_fwd_paramsE,"ax",@progbits
	.align	128
        .global         _ZN5flash16flash_fwd_kernelI23Flash_fwd_kernel_traitsILi256ELi64ELi64ELi4ELb0ELb0EN7cutlass10bfloat16_tE19Flash_kernel_traitsILi256ELi64ELi64ELi4ES3_EELb1ELb1ELb0ELb0ELb0ELb0ELb0ELb0EEEvNS_16Flash_fwd_paramsE
        .type           _ZN5flash16flash_fwd_kernelI23Flash_fwd_kernel_traitsILi256ELi64ELi64ELi4ELb0ELb0EN7cutlass10bfloat16_tE19Flash_kernel_traitsILi256ELi64ELi64ELi4ES3_EELb1ELb1ELb0ELb0ELb0ELb0ELb0ELb0EEEvNS_16Flash_fwd_paramsE,@function
        .size           _ZN5flash16flash_fwd_kernelI23Flash_fwd_kernel_traitsILi256ELi64ELi64ELi4ELb0ELb0EN7cutlass10bfloat16_tE19Flash_kernel_traitsILi256ELi64ELi64ELi4ES3_EELb1ELb1ELb0ELb0ELb0ELb0ELb0ELb0EEEvNS_16Flash_fwd_paramsE,(.L_x_1263 - _ZN5flash16flash_fwd_kernelI23Flash_fwd_kernel_traitsILi256ELi64ELi64ELi4ELb0ELb0EN7cutlass10bfloat16_tE19Flash_kernel_traitsILi256ELi64ELi64ELi4ES3_EELb1ELb1ELb0ELb0ELb0ELb0ELb0ELb0EEEvNS_16Flash_fwd_paramsE)
        .other          _ZN5flash16flash_fwd_kernelI23Flash_fwd_kernel_traitsILi256ELi64ELi64ELi4ELb0ELb0EN7cutlass10bfloat16_tE19Flash_kernel_traitsILi256ELi64ELi64ELi4ES3_EELb1ELb1ELb0ELb0ELb0ELb0ELb0ELb0EEEvNS_16Flash_fwd_paramsE,@"STO_CUDA_ENTRY STV_DEFAULT"
_ZN5flash16flash_fwd_kernelI23Flash_fwd_kernel_traitsILi256ELi64ELi64ELi4ELb0ELb0EN7cutlass10bfloat16_tE19Flash_kernel_traitsILi256ELi64ELi64ELi4ES3_EELb1ELb1ELb0ELb0ELb0ELb0ELb0ELb0EEEvNS_16Flash_fwd_paramsE:
.text._ZN5flash16flash_fwd_kernelI23Flash_fwd_kernel_traitsILi256ELi64ELi64ELi4ELb0ELb0EN7cutlass10bfloat16_tE19Flash_kernel_traitsILi256ELi64ELi64ELi4ES3_EELb1ELb1ELb0ELb0ELb0ELb0ELb0ELb0EEEvNS_16Flash_fwd_paramsE:
[----:B------:R-:W1:Y:S08]  /*0000*/  LDC R1, c[0x0][0x28] ;  /* 0x00000a00ff017b82 */ /* 0x000e700000000800 */
[----:B------:R-:W2:Y:S01]  /*0010*/  LDC R165, c[0x0][0x3a8] ;  /* 0x0000ea00ffa57b82 */ /* 0x000ea20000000800 */
[----:B------:R-:W-:Y:S01]  /*0020*/  ULDC.U8 UR4, c[0x0][0x3b4] ;  /* 0x0000ed0000047ab9 */ /* 0x000fe20000000000 */
[----:B------:R-:W-:Y:S01]  /*0030*/  ULDC.64 UR32, c[0x0][0x3a0] ;  /* 0x0000e80000207ab9 */ /* 0x000fe20000000a00 */
[----:B------:R-:W-:Y:S01]  /*0040*/  ISETP.NE.AND P2, PT, RZ, UR4, PT ;  /* 0x00000004ff007c0c */ /* 0x000fe2000bf45270 */
[----:B------:R-:W-:Y:S01]  /*0050*/  IMAD.U32 R8, RZ, RZ, UR32 ;  /* 0x00000020ff087e24 */ /* 0x000fe2000f8e00ff */
[----:B------:R-:W-:Y:S01]  /*0060*/  ULDC.64 UR28, c[0x0][0x208] ;  /* 0x00008200001c7ab9 */ /* 0x000fe20000000a00 */
[----:B------:R-:W-:-:S02]  /*0070*/  IMAD.U32 R9, RZ, RZ, UR33 ;  /* 0x00000021ff097e24 */ /* 0x000fc4000f8e00ff */
[----:B------:R-:W3:Y:S01]  /*0080*/  LDC R2, c[0x0][0x3ac] ;  /* 0x0000eb00ff027b82 */ /* 0x000ee20000000800 */
[----:B------:R-:W4:Y:S01]  /*0090*/  S2R R82, SR_TID.X ;  /* 0x0000000000527919 */ /* 0x000f220000002100 */
[----:B------:R-:W-:Y:S01]  /*00a0*/  ULDC.64 UR6, c[0x0][0x2f0] ;  /* 0x0000bc0000067ab9 */ /* 0x000fe20000000a00 */
[----:B------:R-:W-:Y:S01]  /*00b0*/  ULDC.64 UR10, c[0x0][0x2f0] ;  /* 0x0000bc00000a7ab9 */ /* 0x000fe20000000a00 */
[----:B-1----:R-:W-:-:S04]  /*00c0*/  VIADD R1, R1, 0xffffffe0 ;  /* 0xffffffe001017836 */ /* 0x002fc80000000000 */
[----:B------:R-:W5:Y:S01]  /*00d0*/  @P2 LDG.E.64 R8, desc[UR28][R8.64] ;  /* 0x0000001c08082981 */ /* 0x000f62000c1e1b00 */
[----:B------:R-:W-:Y:S01]  /*00e0*/  S2UR UR16, SR_CTAID.X ;  /* 0x00000000001079c3 */ /* 0x000fe20000002500 */
[----:B--2---:R-:W-:-:S07]  /*00f0*/  @P2 IMAD.MOV.U32 R4, RZ, RZ, R165 ;  /* 0x000000ffff042224 */ /* 0x004fce00078e00a5 */
[----:B------:R-:W1:Y:S01]  /*0100*/  S2UR UR15, SR_CTAID.Y ;  /* 0x00000000000f79c3 */ /* 0x000e620000002600 */
[----:B---3--:R-:W-:-:S07]  /*0110*/  @P2 IMAD.MOV.U32 R5, RZ, RZ, R2 ;  /* 0x000000ffff052224 */ /* 0x008fce00078e0002 */
[----:B------:R-:W2:Y:S01]  /*0120*/  S2UR UR8, SR_CTAID.Z ;  /* 0x00000000000879c3 */ /* 0x000ea20000002700 */
[----:B------:R3:W5:Y:S01]  /*0130*/  @P2 LDG.E.64 R6, desc[UR28][R4.64] ;  /* 0x0000001c04062981 */ /* 0x000762000c1e1b00 */
[----:B------:R-:W-:-:S06]  /*0140*/  UISETP.NE.U32.AND UP2, UPT, UR6, URZ, UPT ;  /* 0x0000003f0600728c */ /* 0x000fcc000bf45070 */
[----:B------:R-:W5:Y:S01]  /*0150*/  @P2 LDC R0, c[0x0][0x3b0] ;  /* 0x0000ec00ff002b82 */ /* 0x000f620000000800 */
[----:B------:R-:W-:-:S03]  /*0160*/  UISETP.NE.AND.EX UP2, UPT, UR7, URZ, UPT, UP2 ;  /* 0x0000003f0700728c */ /* 0x000fc6000bf45320 */
[----:B------:R-:W-:Y:S02]  /*0170*/  ULDC.64 UR6, c[0x0][0x2f8] ;  /* 0x0000be0000067ab9 */ /* 0x000fe40000000a00 */
[----:B------:R-:W-:Y:S01]  /*0180*/  UISETP.EQ.U32.AND UP0, UPT, UR6, URZ, UPT ;  /* 0x0000003f0600728c */ /* 0x000fe2000bf02070 */
[----:B------:R-:W-:Y:S01]  /*0190*/  PLOP3.LUT P0, PT, PT, PT, UP2, 0x80, 0x0 ;  /* 0x000000000000781c */ /* 0x000fe20003f0f028 */
[----:B-1----:R-:W-:Y:S02]  /*01a0*/  UIMAD.WIDE UR10, UR15, 0x4, UR10 ;  /* 0x000000040f0a78a5 */ /* 0x002fe4000f8e020a */
[----:B--2---:R-:W-:-:S06]  /*01b0*/  ULOP3.LUT UR4, UR8, UR16, UR15, 0xfe, !UPT ;  /* 0x0000001008047292 */ /* 0x004fcc000f8efe0f */
[----:B----4-:R-:W-:Y:S01]  /*01c0*/  LOP3.LUT P3, RZ, R82, UR4, RZ, 0xfc, !PT ;  /* 0x0000000452ff7c12 */ /* 0x010fe2000f86fcff */
[----:B------:R-:W-:Y:S02]  /*01d0*/  ULDC.64 UR4, c[0x0][0x300] ;  /* 0x0000c00000047ab9 */ /* 0x000fe40000000a00 */
[----:B------:R-:W-:-:S03]  /*01e0*/  UISETP.NE.U32.AND UP1, UPT, UR4, URZ, UPT ;  /* 0x0000003f0400728c */ /* 0x000fc6000bf25070 */
[----:B------:R-:W-:Y:S01]  /*01f0*/  ULDC.U8 UR4, c[0x0][0x3c2] ;  /* 0x0000f08000047ab9 */ /* 0x000fe20000000000 */
[----:B------:R-:W-:Y:S02]  /*0200*/  UISETP.NE.AND.EX UP1, UPT, UR5, URZ, UPT, UP1 ;  /* 0x0000003f0500728c */ /* 0x000fe4000bf25310 */
[----:B------:R-:W-:-:S03]  /*0210*/  UISETP.NE.AND UP3, UPT, UR4, URZ, UPT ;  /* 0x0000003f0400728c */ /* 0x000fc6000bf65270 */
[----:B------:R-:W-:Y:S01]  /*0220*/  ULDC.64 UR4, c[0x0][0x2f8] ;  /* 0x0000be0000047ab9 */ /* 0x000fe20000000a00 */
[----:B---3--:R-:W1:Y:S01]  /*0230*/  @!P3 LDC.64 R4, c[0x0][0x3b8] ;  /* 0x0000ee00ff04bb82 */ /* 0x008e620000000a00 */
[----:B------:R-:W-:Y:S02]  /*0240*/  UISETP.EQ.OR.EX UP0, UPT, UR7, URZ, !UP3, UP0 ;  /* 0x0000003f0700728c */ /* 0x000fe4000df02700 */
[----:B------:R-:W-:Y:S01]  /*0250*/  UIMAD.WIDE UR4, UR15, 0x4, UR4 ;  /* 0x000000040f0478a5 */ /* 0x000fe2000f8e0204 */
[----:B-----5:R-:W-:Y:S02]  /*0260*/  @P2 R2UR UR32, R8 ;  /* 0x00000000082022ca */ /* 0x020fe400000e0000 */
[----:B------:R-:W-:-:S11]  /*0270*/  @P2 R2UR UR33, R9 ;  /* 0x00000000092122ca */ /* 0x000fd600000e0000 */
[----:B------:R-:W-:Y:S02]  /*0280*/  IMAD.U32 R8, RZ, RZ, UR32 ;  /* 0x00000020ff087e24 */ /* 0x000fe4000f8e00ff */
[----:B------:R-:W-:-:S05]  /*0290*/  IMAD.U32 R9, RZ, RZ, UR33 ;  /* 0x00000021ff097e24 */ /* 0x000fca000f8e00ff */
[----:B-1----:R1:W-:Y:S01]  /*02a0*/  @!P3 STG.E.64 desc[UR28][R4.64], R8 ;  /* 0x000000080400b986 */ /* 0x0023e2000c101b1c */
[----:B------:R-:W-:-:S05]  /*02b0*/  @P2 IADD3 R165, P1, R6, R0, RZ ;  /* 0x0000000006a52210 */ /* 0x000fca0007f3e0ff */
[----:B------:R-:W-:Y:S01]  /*02c0*/  @P2 IMAD.X R2, RZ, RZ, R7, P1 ;  /* 0x000000ffff022224 */ /* 0x000fe200008e0607 */
[----:B------:R-:W-:Y:S01]  /*02d0*/  PLOP3.LUT P1, PT, PT, PT, UP1, 0x80, 0x0 ;  /* 0x000000000000781c */ /* 0x000fe20003f2f018 */
[----:B------:R-:W-:Y:S02]  /*02e0*/  @!P3 IMAD.MOV.U32 R6, RZ, RZ, R165 ;  /* 0x000000ffff06b224 */ /* 0x000fe400078e00a5 */
[----:B------:R-:W-:Y:S01]  /*02f0*/  @!P3 IMAD.MOV.U32 R7, RZ, RZ, R2 ;  /* 0x000000ffff07b224 */ /* 0x000fe200078e0002 */
[----:B------:R-:W-:-:S04]  /*0300*/  PLOP3.LUT P2, PT, PT, PT, UP0, 0x80, 0x0 ;  /* 0x000000000000781c */ /* 0x000fc80003f4f008 */
[----:B------:R2:W-:Y:S01]  /*0310*/  @!P3 STG.E.64 desc[UR28][R4.64+0x8], R6 ;  /* 0x000008060400b986 */ /* 0x0005e2000c101b1c */
[----:B-1----:R-:W-:Y:S02]  /*0320*/  IMAD.U32 R8, RZ, RZ, UR10 ;  /* 0x0000000aff087e24 */ /* 0x002fe4000f8e00ff */
[----:B------:R-:W-:Y:S01]  /*0330*/  IMAD.U32 R9, RZ, RZ, UR11 ;  /* 0x0000000bff097e24 */ /* 0x000fe2000f8e00ff */
[----:B------:R-:W-:Y:S02]  /*0340*/  @UP1 ULDC.64 UR10, c[0x0][0x300] ;  /* 0x0000c000000a1ab9 */ /* 0x000fe40000000a00 */
[----:B------:R-:W-:-:S06]  /*0350*/  @UP1 UIMAD.WIDE UR10, UR15, 0x4, UR10 ;  /* 0x000000040f0a18a5 */ /* 0x000fcc000f8e020a */
[----:B--2---:R-:W-:Y:S01]  /*0360*/  IMAD.U32 R4, RZ, RZ, UR10 ;  /* 0x0000000aff047e24 */ /* 0x004fe2000f8e00ff */
[----:B------:R-:W2:Y:S01]  /*0370*/  @P0 LDG.E R7, desc[UR28][R8.64] ;  /* 0x0000001c08070981 */ /* 0x000ea2000c1e1900 */
[----:B------:R-:W-:-:S03]  /*0380*/  IMAD.U32 R5, RZ, RZ, UR11 ;  /* 0x0000000bff057e24 */ /* 0x000fc6000f8e00ff */
[----:B------:R-:W3:Y:S04]  /*0390*/  @P0 LDG.E R6, desc[UR28][R8.64+0x4] ;  /* 0x0000041c08060981 */ /* 0x000ee8000c1e1900 */
[----:B------:R1:W4:Y:S02]  /*03a0*/  @P1 LDG.E R3, desc[UR28][R4.64] ;  /* 0x0000001c04031981 */ /* 0x000324000c1e1900 */
[----:B-1----:R-:W-:Y:S01]  /*03b0*/  IMAD.U32 R4, RZ, RZ, UR4 ;  /* 0x00000004ff047e24 */ /* 0x002fe2000f8e00ff */
[----:B------:R-:W-:Y:S01]  /*03c0*/  SHF.R.S32.HI R12, RZ, 0x1f, R82 ;  /* 0x0000001fff0c7819 */ /* 0x000fe20000011452 */
[----:B------:R-:W-:Y:S01]  /*03d0*/  IMAD.U32 R5, RZ, RZ, UR5 ;  /* 0x00000005ff057e24 */ /* 0x000fe2000f8e00ff */
[----:B------:R-:W-:-:S04]  /*03e0*/  ULDC UR4, c[0x0][0x270] ;  /* 0x00009c0000047ab9 */ /* 0x000fc80000000800 */
[----:B------:R-:W5:Y:S01]  /*03f0*/  @!P2 LDG.E R0, desc[UR28][R4.64] ;  /* 0x0000001c0400a981 */ /* 0x000f62000c1e1900 */
[----:B------:R-:W-:Y:S01]  /*0400*/  UMOV UR5, 0xffffffff ;  /* 0xffffffff00057882 */ /* 0x000fe20000000000 */
[----:B------:R-:W-:Y:S01]  /*0410*/  LEA.HI R83, R12, R82, RZ, 0x5 ;  /* 0x000000520c537211 */ /* 0x000fe200078f28ff */
[----:B------:R-:W-:Y:S01]  /*0420*/  UIMAD UR10, UR15, UR4, UR8 ;  /* 0x000000040f0a72a4 */ /* 0x000fe2000f8e0208 */
[----:B------:R-:W-:Y:S02]  /*0430*/  UMOV UR9, 0xffffffff ;  /* 0xffffffff00097882 */ /* 0x000fe40000000000 */
[----:B------:R-:W-:Y:S01]  /*0440*/  LOP3.LUT R16, R83, 0xffffffe0, RZ, 0xc0, !PT ;  /* 0xffffffe053107812 */ /* 0x000fe200078ec0ff */
[----:B------:R-:W-:-:S04]  /*0450*/  UMOV UR19, URZ ;  /* 0x0000003f00137c82 */ /* 0x000fc80008000000 */
[----:B------:R-:W-:Y:S01]  /*0460*/  IMAD.IADD R16, R82, 0x1, -R16 ;  /* 0x0000000152107824 */ /* 0x000fe200078e0a10 */
[----:B--2---:R-:W-:Y:S02]  /*0470*/  @P0 R2UR UR5, R7 ;  /* 0x00000000070502ca */ /* 0x004fe400000e0000 */
[----:B---3--:R-:W-:Y:S02]  /*0480*/  @P0 R2UR UR17, R6 ;  /* 0x00000000061102ca */ /* 0x008fe400000e0000 */
[----:B------:R-:W-:Y:S01]  /*0490*/  ISETP.NE.U32.AND P0, PT, RZ, UR6, PT ;  /* 0x00000006ff007c0c */ /* 0x000fe2000bf05070 */
[----:B------:R-:W-:Y:S01]  /*04a0*/  USHF.L.U32 UR6, UR10, 0x5, URZ ;  /* 0x000000050a067899 */ /* 0x000fe2000800063f */
[----:B----4-:R-:W-:-:S09]  /*04b0*/  @P1 R2UR UR19, R3 ;  /* 0x00000000031312ca */ /* 0x010fd200000e0000 */
[----:B------:R-:W-:-:S07]  /*04c0*/  @UP2 UIADD3 UR17, UR17, -UR5, URZ ;  /* 0x8000000511112290 */ /* 0x000fce000fffe03f */
[----:B------:R-:W-:Y:S01]  /*04d0*/  @!UP2 ULDC UR17, c[0x0][0x2c4] ;  /* 0x0000b1000011aab9 */ /* 0x000fe20000000800 */
[----:B-----5:R-:W-:Y:S02]  /*04e0*/  @!P2 R2UR UR9, R0 ;  /* 0x000000000009a2ca */ /* 0x020fe400000e0000 */
[----:B------:R-:W-:Y:S01]  /*04f0*/  ISETP.NE.AND.EX P2, PT, RZ, UR7, PT, P0 ;  /* 0x00000007ff007c0c */ /* 0x000fe2000bf45300 */
[----:B------:R-:W-:Y:S01]  /*0500*/  USHF.R.S32.HI UR7, URZ, 0x1f, UR6 ;  /* 0x0000001f3f077899 */ /* 0x000fe20008011406 */
[--C-:B------:R-:W-:Y:S02]  /*0510*/  IADD3 R165, P1, P0, R165, UR6, R16.reuse ;  /* 0x00000006a5a57c10 */ /* 0x100fe4000f83e010 */
[----:B------:R-:W-:-:S04]  /*0520*/  SHF.R.S32.HI R0, RZ, 0x1f, R16 ;  /* 0x0000001fff007819 */ /* 0x000fc80000011410 */
[----:B------:R-:W-:-:S05]  /*0530*/  IADD3.X R2, R2, UR7, R0, P1, P0 ;  /* 0x0000000702027c10 */ /* 0x000fca0008fe0400 */
[----:B------:R-:W-:Y:S05]  /*0540*/  @!P2 BRA `(.L_x_331) ;  /* 0x00000000001ca947 */ /* 0x000fea0003800000 */
[----:B------:R-:W-:-:S13]  /*0550*/  PLOP3.LUT P0, PT, PT, PT, UP3, 0x80, 0x0 ;  /* 0x000000000000781c */ /* 0x000fda0003f0f038 */
[----:B------:R-:W2:Y:S04]  /*0560*/  @P0 LDG.E R0, desc[UR28][R4.64+0x4] ;  /* 0x0000041c04000981 */ /* 0x000ea8000c1e1900 */
[----:B------:R-:W3:Y:S01]  /*0570*/  @!P0 LDG.E R4, desc[UR28][R4.64] ;  /* 0x0000001c04048981 */ /* 0x000ee2000c1e1900 */
[----:B--2---:R-:W-:-:S13]  /*0580*/  @P0 R2UR UR10, R0 ;  /* 0x00000000000a02ca */ /* 0x004fda00000e0000 */
[----:B------:R-:W-:-:S07]  /*0590*/  @UP3 UIADD3 UR10, UR10, -UR9, URZ ;  /* 0x800000090a0a3290 */ /* 0x000fce000fffe03f */
[----:B---3--:R-:W-:Y:S01]  /*05a0*/  @!P0 R2UR UR10, R4 ;  /* 0x00000000040a82ca */ /* 0x008fe200000e0000 */
[----:B------:R-:W-:-:S14]  /*05b0*/  BRA `(.L_x_332) ;  /* 0x0000000000047947 */ /* 0x000fdc0003800000 */
.L_x_331:
[----:B------:R-:W-:-:S05]  /*05c0*/  ULDC UR10, c[0x0][0x2c8] ;  /* 0x0000b200000a7ab9 */ /* 0x000fca0000000800 */
.L_x_332:
        /* <DEDUP_REMOVED lines=47> */
[----:B------:R-:W-:Y:S02]  /*08c0*/  @!UP1 UIMAD UR10, UR10, UR6, URZ ;  /* 0x000000060a0a92a4 */ /* 0x000fe4000f8e023f */
[----:B------:R-:W-:Y:S02]  /*08d0*/  @!UP1 UIMAD.WIDE.U32 UR34, UR15, UR6, URZ ;  /* 0x000000060f2292a5 */ /* 0x000fe4000f8e003f */
[----:B------:R-:W-:Y:S02]  /*08e0*/  @UP0 UIMAD UR11, UR11, UR13, URZ ;  /* 0x0000000d0b0b02a4 */ /* 0x000fe4000f8e023f */
[----:B------:R-:W-:Y:S01]  /*08f0*/  @!UP1 UIMAD UR7, UR15, UR7, UR10 ;  /* 0x000000070f0792a4 */ /* 0x000fe2000f8e020a */
[----:B------:R-:W-:Y:S01]  /*0900*/  @UP1 UMOV UR18, UR24 ;  /* 0x0000001800121c82 */ /* 0x000fe20008000000 */
        /* <DEDUP_REMOVED lines=17> */
.L_x_334:
[----:B------:R-:W-:Y:S01]  /*0a20*/  ULDC UR6, c[0x0][0x278] ;  /* 0x00009e0000067ab9 */ /* 0x000fe20000000800 */
[----:B------:R-:W1:Y:S01]  /*0a30*/  S2R R3, SR_CTAID.Z ;  /* 0x0000000000037919 */ /* 0x000e620000002700 */
[----:B------:R-:W-:Y:S01]  /*0a40*/  IMAD.U32 R0, RZ, RZ, UR6 ;  /* 0x00000006ff007e24 */ /* 0x000fe2000f8e00ff */
[----:B------:R-:W-:Y:S01]  /*0a50*/  UMOV UR34, URZ ;  /* 0x0000003f00227c82 */ /* 0x000fe20008000000 */
[----:B------:R-:W-:-:S03]  /*0a60*/  IMAD.U32 R22, RZ, RZ, UR16 ;  /* 0x00000010ff167e24 */ /* 0x000fc6000f8e00ff */
[----:B------:R-:W-:-:S04]  /*0a70*/  IABS R0, R0 ;  /* 0x0000000000007213 */ /* 0x000fc80000000000 */
[----:B------:R-:W-:-:S13]  /*0a80*/  R2UR UR7, R0 ;  /* 0x00000000000772ca */ /* 0x000fda00000e0000 */
[----:B------:R-:W2:Y:S01]  /*0a90*/  I2F.RP R0, UR7 ;  /* 0x0000000700007d06 */ /* 0x000ea20008209400 */
[----:B-1----:R-:W-:-:S04]  /*0aa0*/  IABS R3, R3 ;  /* 0x0000000300037213 */ /* 0x002fc80000000000 */
[----:B------:R-:W-:-:S03]  /*0ab0*/  R2UR UR10, R3 ;  /* 0x00000000030a72ca */ /* 0x000fc600000e0000 */
[----:B--2---:R-:W1:Y:S02]  /*0ac0*/  MUFU.RCP R0, R0 ;  /* 0x0000000000007308 */ /* 0x004e640000001000 */
[----:B-1----:R-:W-:-:S06]  /*0ad0*/  VIADD R0, R0, 0xffffffe ;  /* 0x0ffffffe00007836 */ /* 0x002fcc0000000000 */
[----:B------:R-:W1:Y:S02]  /*0ae0*/  F2I.FTZ.U32.TRUNC.NTZ R0, R0 ;  /* 0x0000000000007305 */ /* 0x000e64000021f000 */
[----:B-1----:R-:W-:Y:S02]  /*0af0*/  R2UR UR35, R0 ;  /* 0x00000000002372ca */ /* 0x002fe400000e0000 */
[----:B------:R-:W-:-:S04]  /*0b00*/  LEA.HI R0, R12, R82, RZ, 0x3 ;  /* 0x000000520c007211 */ /* 0x000fc800078f18ff */
[----:B------:R-:W-:Y:S02]  /*0b10*/  LOP3.LUT R3, R0, 0xfffffff8, RZ, 0xc0, !PT ;  /* 0xfffffff800037812 */ /* 0x000fe400078ec0ff */
[----:B------:R-:W-:-:S03]  /*0b20*/  SHF.R.S32.HI R244, RZ, 0x3, R0 ;  /* 0x00000003fff47819 */ /* 0x000fc60000011400 */
[----:B------:R-:W-:Y:S01]  /*0b30*/  IMAD.IADD R3, R82, 0x1, -R3 ;  /* 0x0000000152037824 */ /* 0x000fe200078e0a03 */
[--C-:B------:R-:W-:Y:S01]  /*0b40*/  SHF.R.S32.HI R245, RZ, 0x1f, R244.reuse ;  /* 0x0000001ffff57819 */ /* 0x100fe200000114f4 */
[----:B------:R-:W-:Y:S01]  /*0b50*/  UIADD3 UR11, URZ, -UR35, URZ ;  /* 0x800000233f0b7290 */ /* 0x000fe2000fffe03f */
[----:B------:R-:W-:Y:S02]  /*0b60*/  IMAD.SHL.U32 R217, R244, 0x40, RZ ;  /* 0x00000040f4d97824 */ /* 0x000fe400078e00ff */
[----:B------:R-:W-:Y:S01]  /*0b70*/  IMAD.SHL.U32 R80, R3, 0x8, RZ ;  /* 0x0000000803507824 */ /* 0x000fe200078e00ff */
[----:B------:R-:W-:Y:S01]  /*0b80*/  UIMAD UR11, UR11, UR7, URZ ;  /* 0x000000070b0b72a4 */ /* 0x000fe2000f8e023f */
[----:B------:R-:W-:Y:S01]  /*0b90*/  IMAD.WIDE R22, R22, 0x40, R244 ;  /* 0x0000004016167825 */ /* 0x000fe200078e02f4 */
[----:B------:R-:W-:Y:S02]  /*0ba0*/  LOP3.LUT R217, R217, 0x1c0, RZ, 0xc0, !PT ;  /* 0x000001c0d9d97812 */ /* 0x000fe400078ec0ff */
[----:B------:R-:W-:-:S02]  /*0bb0*/  UIMAD.WIDE.U32 UR34, UR35, UR11, UR34 ;  /* 0x0000000b232272a5 */ /* 0x000fc4000f8e0022 */
[----:B------:R-:W-:Y:S02]  /*0bc0*/  LOP3.LUT R0, R217, 0x38, R80, 0xf8, !PT ;  /* 0x00000038d9007812 */ /* 0x000fe400078ef850 */
[----:B------:R-:W-:-:S03]  /*0bd0*/  SHF.R.U32.HI R217, RZ, 0x3, R217 ;  /* 0x00000003ffd97819 */ /* 0x000fc600000116d9 */
[----:B------:R-:W-:Y:S01]  /*0be0*/  UMOV UR11, UR35 ;  /* 0x00000023000b7c82 */ /* 0x000fe20008000000 */
[----:B------:R-:W-:Y:S01]  /*0bf0*/  LOP3.LUT R217, R0, R217, RZ, 0x3c, !PT ;  /* 0x000000d900d97212 */ /* 0x000fe200078e3cff */
[----:B------:R-:W-:Y:S01]  /*0c00*/  UIMAD.WIDE.U32 UR34, UR11, UR10, URZ ;  /* 0x0000000a0b2272a5 */ /* 0x000fe2000f8e003f */
[----:B------:R-:W-:Y:S01]  /*0c10*/  LEA.HI R0, R12, R82, RZ, 0x6 ;  /* 0x000000520c007211 */ /* 0x000fe200078f30ff */
[----:B------:R-:W-:-:S05]  /*0c20*/  UIADD3 UR34, -UR27, UR17, URZ ;  /* 0x000000111b227290 */ /* 0x000fca000fffe13f */
        /* <DEDUP_REMOVED lines=8> */
[----:B------:R-:W-:Y:S01]  /*0cb0*/  ULOP3.LUT UR9, UR8, UR6, URZ, 0x3c, !UPT ;  /* 0x0000000608097292 */ /* 0x000fe2000f8e3c3f */
[----:B------:R-:W-:-:S03]  /*0cc0*/  @UP0 ULDC.64 UR10, c[0x0][0x250] ;  /* 0x00009400000a0ab9 */ /* 0x000fc60000000a00 */
[----:B------:R-:W-:Y:S02]  /*0cd0*/  UISETP.GE.AND UP1, UPT, UR9, URZ, UPT ;  /* 0x0000003f0900728c */ /* 0x000fe4000bf26270 */
[----:B------:R-:W-:Y:S02]  /*0ce0*/  @UP0 UIMAD.WIDE.U32 UR36, UR7, UR10, URZ ;  /* 0x0000000a072402a5 */ /* 0x000fe4000f8e003f */
[----:B------:R-:W-:Y:S02]  /*0cf0*/  @UP2 UIADD3 UR20, UR20, 0x1, URZ ;  /* 0x0000000114142890 */ /* 0x000fe4000fffe03f */
[----:B------:R-:W-:Y:S02]  /*0d00*/  UISETP.NE.AND UP2, UPT, UR6, URZ, UPT ;  /* 0x0000003f0600728c */ /* 0x000fe4000bf45270 */
[----:B------:R-:W-:Y:S02]  /*0d10*/  @UP0 UIMAD UR7, UR7, UR11, URZ ;  /* 0x0000000b070702a4 */ /* 0x000fe4000f8e023f */
[----:B------:R-:W-:-:S02]  /*0d20*/  USHF.R.S32.HI UR9, URZ, 0x1f, UR8 ;  /* 0x0000001f3f097899 */ /* 0x000fc40008011408 */
[----:B------:R-:W-:Y:S02]  /*0d30*/  @!UP1 UIADD3 UR20, -UR20, URZ, URZ ;  /* 0x0000003f14149290 */ /* 0x000fe4000fffe13f */
[----:B------:R-:W-:Y:S01]  /*0d40*/  @UP0 UIADD3 UR25, UR37, UR7, URZ ;  /* 0x0000000725190290 */ /* 0x000fe2000fffe03f */
[----:B------:R-:W-:Y:S02]  /*0d50*/  @UP0 UMOV UR26, UR36 ;  /* 0x00000024001a0c82 */ /* 0x000fe40008000000 */
[----:B------:R-:W-:-:S04]  /*0d60*/  @!UP2 ULOP3.LUT UR20, URZ, UR6, URZ, 0x33, !UPT ;  /* 0x000000063f14a292 */ /* 0x000fc8000f8e333f */
        /* <DEDUP_REMOVED lines=15> */
.L_x_335:
[----:B------:R-:W1:Y:S01]  /*0e60*/  S2UR UR15, SR_CgaCtaId ;  /* 0x00000000000f79c3 */ /* 0x000e620000008800 */
[----:B------:R-:W-:Y:S01]  /*0e70*/  SHF.R.S32.HI R81, RZ, 0x1f, R80 ;  /* 0x0000001fff517819 */ /* 0x000fe20000011450 */
[----:B------:R-:W-:Y:S01]  /*0e80*/  ULDC.64 UR6, c[0x0][0x258] ;  /* 0x0000960000067ab9 */ /* 0x000fe20000000a00 */
[----:B------:R-:W-:Y:S01]  /*0e90*/  IADD3 R4, P0, R80, UR18, RZ ;  /* 0x0000001250047c10 */ /* 0x000fe2000ff1e0ff */
[----:B------:R-:W-:Y:S01]  /*0ea0*/  UIMAD UR9, UR9, UR6, URZ ;  /* 0x00000006090972a4 */ /* 0x000fe2000f8e023f */
[----:B------:R-:W-:Y:S01]  /*0eb0*/  IMAD.U32 R18, RZ, RZ, UR6 ;  /* 0x00000006ff127e24 */ /* 0x000fe2000f8e00ff */
[----:B------:R-:W-:Y:S01]  /*0ec0*/  UIADD3 UR19, UR21, -0x1, URZ ;  /* 0xffffffff15137890 */ /* 0x000fe2000fffe03f */
[----:B------:R-:W-:Y:S01]  /*0ed0*/  IADD3.X R5, R81, UR4, RZ, P0, !PT ;  /* 0x0000000451057c10 */ /* 0x000fe200087fe4ff */
[----:B------:R-:W-:Y:S01]  /*0ee0*/  UIMAD UR35, UR8, UR7, UR9 ;  /* 0x00000007082372a4 */ /* 0x000fe2000f8e0209 */
[----:B------:R-:W-:Y:S01]  /*0ef0*/  ISETP.GE.AND P0, PT, R244, UR34, PT ;  /* 0x00000022f4007c0c */ /* 0x000fe2000bf06270 */
[----:B------:R-:W-:Y:S01]  /*0f00*/  IMAD.SHL.U32 R0, R0, 0x8, RZ ;  /* 0x0000000800007824 */ /* 0x000fe200078e00ff */
[----:B------:R-:W-:Y:S01]  /*0f10*/  ULDC.64 UR6, c[0x0][0x268] ;  /* 0x00009a0000067ab9 */ /* 0x000fe20000000a00 */
[----:B------:R-:W-:Y:S01]  /*0f20*/  IMAD.WIDE.U32 R18, R18, UR8, R4 ;  /* 0x0000000812127c25 */ /* 0x000fe2000f8e0004 */
[----:B------:R-:W-:Y:S01]  /*0f30*/  ULDC.64 UR8, c[0x0][0x260] ;  /* 0x0000980000087ab9 */ /* 0x000fe20000000a00 */
[----:B------:R-:W-:Y:S01]  /*0f40*/  UMOV UR4, 0x400 ;  /* 0x0000040000047882 */ /* 0x000fe20000000000 */
[----:B------:R-:W-:Y:S01]  /*0f50*/  UIMAD UR31, UR14, UR8, URZ ;  /* 0x000000080e1f72a4 */ /* 0x000fe2000f8e023f */
[----:B------:R-:W-:Y:S01]  /*0f60*/  VIADD R10, R244, 0x10 ;  /* 0x00000010f40a7836 */ /* 0x000fe20000000000 */
[----:B------:R-:W-:Y:S01]  /*0f70*/  UIMAD UR14, UR14, UR6, URZ ;  /* 0x000000060e0e72a4 */ /* 0x000fe2000f8e023f */
[----:B------:R-:W-:Y:S01]  /*0f80*/  LOP3.LUT R217, R217, 0xfffffe00, R0, 0xf8, !PT ;  /* 0xfffffe00d9d97812 */ /* 0x000fe200078ef800 */
[----:B------:R-:W-:Y:S01]  /*0f90*/  UIMAD UR18, UR19, -0x40, UR30 ;  /* 0xffffffc0131278a4 */ /* 0x000fe2000f8e021e */
[----:B------:R-:W-:Y:S01]  /*0fa0*/  VIADD R21, R19, UR35 ;  /* 0x0000002313157c36 */ /* 0x000fe20008000000 */
[----:B------:R-:W-:Y:S01]  /*0fb0*/  UIMAD UR9, UR20, UR9, UR31 ;  /* 0x00000009140972a4 */ /* 0x000fe2000f8e021f */
[----:B------:R-:W-:Y:S01]  /*0fc0*/  BSSY B0, `(.L_x_336) ;  /* 0x0000038000007945 */ /* 0x000fe20003800000 */
[----:B------:R-:W-:Y:S01]  /*0fd0*/  UIMAD UR31, UR20, UR7, UR14 ;  /* 0x00000007141f72a4 */ /* 0x000fe2000f8e020e */
[C---:B------:R-:W-:Y:S01]  /*0fe0*/  ISETP.GE.AND P2, PT, R10.reuse, UR34, PT ;  /* 0x000000220a007c0c */ /* 0x040fe2000bf46270 */
[----:B-1----:R-:W-:Y:S01]  /*0ff0*/  ULEA UR4, UR15, UR4, 0x18 ;  /* 0x000000040f047291 */ /* 0x002fe2000f8ec03f */
[----:B------:R-:W-:Y:S01]  /*1000*/  ISETP.GE.AND P1, PT, R10, UR18, PT ;  /* 0x000000120a007c0c */ /* 0x000fe2000bf26270 */
[C---:B------:R-:W-:Y:S01]  /*1010*/  VIADD R228, R80.reuse, 0x40 ;  /* 0x0000004050e47836 */ /* 0x040fe20000000000 */
[C---:B------:R-:W-:Y:S01]  /*1020*/  IADD3 R227, R80.reuse, 0x80, RZ ;  /* 0x0000008050e37810 */ /* 0x040fe20007ffe0ff */
[----:B------:R-:W-:Y:S01]  /*1030*/  VIADD R226, R80, 0xc0 ;  /* 0x000000c050e27836 */ /* 0x000fe20000000000 */
[----:B------:R-:W-:Y:S01]  /*1040*/  MOV R164, UR6 ;  /* 0x0000000600a47c02 */ /* 0x000fe20008000f00 */
[----:B------:R-:W-:Y:S01]  /*1050*/  IMAD.U32 R218, RZ, RZ, UR8 ;  /* 0x00000008ffda7e24 */ /* 0x000fe2000f8e00ff */
[----:B------:R-:W-:Y:S01]  /*1060*/  LEA R217, R217, UR4, 0x1 ;  /* 0x00000004d9d97c11 */ /* 0x000fe2000f8e08ff */
        /* <DEDUP_REMOVED lines=45> */
.L_x_337:
[----:B------:R-:W-:Y:S05]  /*1340*/  BSYNC B0 ;  /* 0x0000000000007941 */ /* 0x000fea0003800000 */
.L_x_336:
[----:B-12---:R-:W-:Y:S01]  /*1350*/  IMAD R4, R245, UR12, RZ ;  /* 0x0000000cf5047c24 */ /* 0x006fe2000f8e02ff */
[----:B------:R-:W-:Y:S01]  /*1360*/  SHF.R.S32.HI R5, RZ, 0x1f, R16 ;  /* 0x0000001fff057819 */ /* 0x000fe20000011410 */
[----:B------:R-:W-:Y:S01]  /*1370*/  IMAD.WIDE.U32 R8, R244, UR12, R80 ;  /* 0x0000000cf4087c25 */ /* 0x000fe2000f8e0050 */
[----:B------:R-:W-:Y:S01]  /*1380*/  BSSY B0, `(.L_x_338) ;  /* 0x000003e000007945 */ /* 0x000fe20003800000 */
[----:B------:R-:W-:Y:S02]  /*1390*/  ISETP.GE.AND P0, PT, R10, UR18, PT ;  /* 0x000000120a007c0c */ /* 0x000fe4000bf06270 */
[----:B------:R-:W-:Y:S01]  /*13a0*/  VIADD R0, R244, 0x20 ;  /* 0x00000020f4007836 */ /* 0x000fe20000000000 */
[----:B------:R-:W-:Y:S01]  /*13b0*/  IADD3 R230, P3, R8, UR24, RZ ;  /* 0x0000001808e67c10 */ /* 0x000fe2000ff7e0ff */
[C---:B------:R-:W-:Y:S01]  /*13c0*/  VIADD R7, R244.reuse, 0x30 ;  /* 0x00000030f4077836 */ /* 0x040fe20000000000 */
[----:B------:R-:W-:Y:S01]  /*13d0*/  LEA.HI R16, R5, R16, RZ, 0x2 ;  /* 0x0000001005107211 */ /* 0x000fe200078f10ff */
[----:B------:R-:W-:Y:S01]  /*13e0*/  IMAD R4, R244, UR13, R4 ;  /* 0x0000000df4047c24 */ /* 0x000fe2000f8e0204 */
[----:B------:R-:W-:Y:S01]  /*13f0*/  ISETP.GE.AND P5, PT, R0, UR34, PT ;  /* 0x0000002200007c0c */ /* 0x000fe2000bfa6270 */
[----:B------:R-:W-:Y:S01]  /*1400*/  IMAD R13, R245, UR10, RZ ;  /* 0x0000000af50d7c24 */ /* 0x000fe2000f8e02ff */
[----:B------:R-:W-:Y:S01]  /*1410*/  ISETP.GE.AND P6, PT, R7, UR34, PT ;  /* 0x0000002207007c0c */ /* 0x000fe2000bfc6270 */
[----:B------:R-:W-:Y:S01]  /*1420*/  IMAD.WIDE.U32 R14, R244, UR10, R80 ;  /* 0x0000000af40e7c25 */ /* 0x000fe2000f8e0050 */
[----:B------:R-:W-:-:S02]  /*1430*/  IADD3.X R231, R9, UR23, R4, P3, !PT ;  /* 0x0000001709e77c10 */ /* 0x000fc40009ffe404 */
[----:B------:R-:W-:Y:S01]  /*1440*/  LEA.HI R12, R12, R82, RZ, 0x4 ;  /* 0x000000520c0c7211 */ /* 0x000fe200078f20ff */
        /* <DEDUP_REMOVED lines=12> */
[----:B------:R-:W1:Y:S01]  /*1510*/  @!P2 LDC.64 R4, c[0x0][0x210] ;  /* 0x00008400ff04ab82 */ /* 0x000e620000000a00 */
[----:B------:R-:W-:Y:S01]  /*1520*/  IMAD R6, R8, UR7, R6 ;  /* 0x0000000708067c24 */ /* 0x000fe2000f8e0206 */
[----:B------:R2:W-:Y:S03]  /*1530*/  @P2 STS.128 [R217+0x800], RZ ;  /* 0x000800ffd9002388 */ /* 0x0005e60000000c00 */
[----:B------:R-:W-:-:S03]  /*1540*/  IMAD.IADD R6, R11, 0x1, R6 ;  /* 0x000000010b067824 */ /* 0x000fc600078e0206 */
[----:B------:R-:W3:Y:S01]  /*1550*/  @!P4 LDC.64 R8, c[0x0][0x210] ;  /* 0x00008400ff08cb82 */ /* 0x000ee20000000a00 */
[----:B-1----:R-:W-:-:S04]  /*1560*/  @!P2 LEA R24, P3, R10, R4, 0x1 ;  /* 0x000000040a18a211 */ /* 0x002fc800078608ff */
[----:B------:R-:W-:Y:S02]  /*1570*/  @!P2 LEA.HI.X R25, R10, R5, R6, 0x1, P3 ;  /* 0x000000050a19a211 */ /* 0x000fe400018f0c06 */
[----:B------:R-:W-:-:S03]  /*1580*/  ISETP.GE.AND P3, PT, R227, UR8, PT ;  /* 0x00000008e3007c0c */ /* 0x000fc6000bf66270 */
[----:B------:R-:W-:Y:S01]  /*1590*/  @!PT LDS RZ, [RZ] ;  /* 0x00000000fffff984 */ /* 0x000fe20000000800 */
[----:B------:R-:W-:Y:S01]  /*15a0*/  @!PT LDS RZ, [RZ] ;  /* 0x00000000fffff984 */ /* 0x000fe20000000800 */
[----:B------:R-:W-:Y:S01]  /*15b0*/  @!PT LDS RZ, [RZ] ;  /* 0x00000000fffff984 */ /* 0x000fe20000000800 */
[----:B------:R2:W-:Y:S01]  /*15c0*/  @!P2 LDGSTS.E.BYPASS.LTC128B.128 [R217+0x800], desc[UR28][R24.64] ;  /* 0x0080000018d9afae */ /* 0x0005e2000b901d5c */
[----:B---3--:R-:W-:-:S03]  /*15d0*/  @!P4 LEA R8, P2, R10, R8, 0x1 ;  /* 0x000000080a08c211 */ /* 0x008fc600078408ff */
        /* <DEDUP_REMOVED lines=24> */
.L_x_339:
[----:B------:R-:W-:Y:S05]  /*1760*/  BSYNC B0 ;  /* 0x0000000000007941 */ /* 0x000fea0003800000 */
.L_x_338:
[----:B------:R-:W-:Y:S04]  /*1770*/  BSSY B0, `(.L_x_340) ;  /* 0x0000031000007945 */ /* 0x000fe80003800000 */
[----:B------:R-:W-:Y:S05]  /*1780*/  @P5 BRA `(.L_x_341) ;  /* 0x0000000000bc5947 */ /* 0x000fea0003800000 */
[----:B------:R-:W-:Y:S01]  /*1790*/  ULDC UR8, c[0x0][0x2d0] ;  /* 0x0000b40000087ab9 */ /* 0x000fe20000000800 */
[----:B------:R-:W-:Y:S01]  /*17a0*/  IADD3 R17, P2, R22, 0x20, RZ ;  /* 0x0000002016117810 */ /* 0x000fe20007f5e0ff */
[----:B------:R-:W-:Y:S01]  /*17b0*/  ULDC.64 UR6, c[0x0][0x240] ;  /* 0x0000900000067ab9 */ /* 0x000fe20000000a00 */
[----:B------:R-:W-:Y:S01]  /*17c0*/  ISETP.GE.AND P3, PT, R80, UR8, PT ;  /* 0x0000000850007c0c */ /* 0x000fe2000bf66270 */
[----:B--2---:R-:W-:Y:S01]  /*17d0*/  IMAD.MOV.U32 R24, RZ, RZ, R18 ;  /* 0x000000ffff187224 */ /* 0x004fe200078e0012 */
        /* <DEDUP_REMOVED lines=42> */
.L_x_341:
[----:B------:R-:W-:Y:S05]  /*1a80*/  BSYNC B0 ;  /* 0x0000000000007941 */ /* 0x000fea0003800000 */
.L_x_340:
        /* <DEDUP_REMOVED lines=48> */
.L_x_343:
[----:B------:R-:W-:Y:S05]  /*1d90*/  BSYNC B0 ;  /* 0x0000000000007941 */ /* 0x000fea0003800000 */
.L_x_342:
[----:B------:R-:W-:Y:S01]  /*1da0*/  USHF.L.U32 UR34, UR12, 0x6, URZ ;  /* 0x000000060c227899 */ /* 0x000fe2000800063f */
[----:B------:R-:W-:Y:S01]  /*1db0*/  IMAD.WIDE.U32 R230, R218, UR20, R230 ;  /* 0x00000014dae67c25 */ /* 0x000fe2000f8e00e6 */
[----:B------:R-:W-:Y:S01]  /*1dc0*/  USHF.L.U64.HI UR15, UR12, 0x6, UR13 ;  /* 0x000000060c0f7899 */ /* 0x000fe2000801020d */
[----:B------:R-:W-:Y:S01]  /*1dd0*/  ISETP.GE.AND P2, PT, R244, UR18, PT ;  /* 0x00000012f4007c0c */ /* 0x000fe2000bf46270 */
[----:B------:R-:W-:Y:S01]  /*1de0*/  USHF.R.S32.HI UR37, URZ, 0x1f, UR19 ;  /* 0x0000001f3f257899 */ /* 0x000fe20008011413 */
[----:B------:R-:W-:Y:S01]  /*1df0*/  VIADD R233, R231, UR9 ;  /* 0x00000009e7e97c36 */ /* 0x000fe20008000000 */
[----:B------:R-:W-:Y:S01]  /*1e00*/  UIMAD UR6, UR15, UR19, URZ ;  /* 0x000000130f0672a4 */ /* 0x000fe2000f8e023f */
[----:B------:R-:W-:Y:S01]  /*1e10*/  IMAD.U32 R6, RZ, RZ, UR34 ;  /* 0x00000022ff067e24 */ /* 0x000fe2000f8e00ff */
[----:B------:R-:W-:Y:S01]  /*1e20*/  LOP3.LUT R18, R12, 0xfffffff0, RZ, 0xc0, !PT ;  /* 0xfffffff00c127812 */ /* 0x000fe200078ec0ff */
[----:B------:R-:W-:Y:S01]  /*1e30*/  IMAD.MOV.U32 R232, RZ, RZ, R230 ;  /* 0x000000ffffe87224 */ /* 0x000fe200078e00e6 */
[----:B------:R-:W-:Y:S01]  /*1e40*/  UIMAD UR6, UR37, UR34, UR6 ;  /* 0x00000022250672a4 */ /* 0x000fe2000f8e0206 */
[----:B------:R-:W-:Y:S01]  /*1e50*/  SHF.R.S32.HI R83, RZ, 0x5, R83 ;  /* 0x00000005ff537819 */ /* 0x000fe20000011453 */
[----:B------:R-:W-:Y:S01]  /*1e60*/  BSSY B0, `(.L_x_344) ;  /* 0x0000031000007945 */ /* 0x000fe20003800000 */
[----:B-1234-:R-:W-:Y:S01]  /*1e70*/  SHF.R.S32.HI R4, RZ, 0x2, R16 ;  /* 0x00000002ff047819 */ /* 0x01efe20000011410 */
[----:B------:R-:W-:Y:S01]  /*1e80*/  IMAD.WIDE.U32 R16, R6, UR19, R232 ;  /* 0x0000001306107c25 */ /* 0x000fe2000f8e00e8 */
[----:B------:R-:W-:-:S02]  /*1e90*/  SHF.R.S32.HI R215, RZ, 0x4, R12 ;  /* 0x00000004ffd77819 */ /* 0x000fc4000001140c */
[----:B------:R-:W-:Y:S01]  /*1ea0*/  LEA R20, R83, UR27, 0x4 ;  /* 0x0000001b53147c11 */ /* 0x000fe2000f8e20ff */
[----:B------:R-:W-:Y:S01]  /*1eb0*/  IMAD.IADD R18, R82, 0x1, -R18 ;  /* 0x0000000152127824 */ /* 0x000fe200078e0a12 */
[----:B------:R-:W-:Y:S01]  /*1ec0*/  LEA.HI R21, R12, R215, RZ, 0x1 ;  /* 0x000000d70c157211 */ /* 0x000fe200078f08ff */
[----:B------:R-:W-:Y:S01]  /*1ed0*/  VIADD R19, R17, UR6 ;  /* 0x0000000611137c36 */ /* 0x000fe20008000000 */
[----:B------:R-:W-:Y:S02]  /*1ee0*/  IADD3 R20, R20, 0x1, R4 ;  /* 0x0000000114147810 */ /* 0x000fe40007ffe004 */
[----:B------:R-:W-:Y:S01]  /*1ef0*/  SHF.R.S32.HI R12, RZ, 0x1f, R18 ;  /* 0x0000001fff0c7819 */ /* 0x000fe20000011412 */
        /* <DEDUP_REMOVED lines=39> */
.L_x_345:
[----:B------:R-:W-:Y:S05]  /*2170*/  BSYNC B0 ;  /* 0x0000000000007941 */ /* 0x000fea0003800000 */
.L_x_344:
[----:B------:R-:W-:Y:S01]  /*2180*/  LEA.HI R12, R12, R18, RZ, 0x3 ;  /* 0x000000120c0c7211 */ /* 0x000fe200078f18ff */
[----:B------:R-:W-:Y:S01]  /*2190*/  USHF.L.U64.HI UR8, UR12, 0x4, UR13 ;  /* 0x000000040c087899 */ /* 0x000fe2000801020d */
[C---:B------:R-:W-:Y:S01]  /*21a0*/  ISETP.GE.AND P4, PT, R0.reuse, UR18, PT ;  /* 0x0000001200007c0c */ /* 0x040fe2000bf86270 */
[----:B------:R-:W-:Y:S01]  /*21b0*/  USHF.L.U32 UR14, UR12, 0x4, URZ ;  /* 0x000000040c0e7899 */ /* 0x000fe2000800063f */
[----:B------:R-:W-:Y:S01]  /*21c0*/  ISETP.GE.AND P5, PT, R0, UR18, PT ;  /* 0x0000001200007c0c */ /* 0x000fe2000bfa6270 */
[----:B------:R-:W-:Y:S01]  /*21d0*/  IMAD.U32 R0, RZ, RZ, UR30 ;  /* 0x0000001eff007e24 */ /* 0x000fe2000f8e00ff */
[----:B------:R-:W-:Y:S01]  /*21e0*/  LOP3.LUT R21, R21, 0xfffffffe, RZ, 0xc0, !PT ;  /* 0xfffffffe15157812 */ /* 0x000fe200078ec0ff */
[----:B------:R-:W-:Y:S01]  /*21f0*/  BSSY B0, `(.L_x_346) ;  /* 0x0000032000007945 */ /* 0x000fe20003800000 */
[----:B-12---:R-:W-:Y:S02]  /*2200*/  LOP3.LUT R4, R12, 0xfffffff8, RZ, 0xc0, !PT ;  /* 0xfffffff80c047812 */ /* 0x006fe400078ec0ff */
[----:B------:R-:W-:Y:S01]  /*2210*/  IADD3 R248, P2, R14, UR26, RZ ;  /* 0x0000001a0ef87c10 */ /* 0x000fe2000ff5e0ff */
[----:B------:R-:W-:Y:S01]  /*2220*/  IMAD.IADD R215, R215, 0x1, -R21 ;  /* 0x00000001d7d77824 */ /* 0x000fe200078e0a15 */
[----:B------:R-:W-:Y:S01]  /*2230*/  IADD3 R14, R0, -UR17, R20 ;  /* 0x80000011000e7c10 */ /* 0x000fe2000fffe014 */
[----:B------:R-:W-:Y:S01]  /*2240*/  IMAD.IADD R0, R18, 0x1, -R4 ;  /* 0x0000000112007824 */ /* 0x000fe200078e0a04 */
[----:B------:R-:W-:Y:S01]  /*2250*/  IADD3.X R249, R15, UR25, R13, P2, !PT ;  /* 0x000000190ff97c10 */ /* 0x000fe200097fe40d */
[----:B------:R-:W-:Y:S01]  /*2260*/  IMAD.SHL.U32 R13, R3, 0x40, RZ ;  /* 0x00000040030d7824 */ /* 0x000fe200078e00ff */
[----:B------:R-:W-:Y:S01]  /*2270*/  ISETP.GE.AND P6, PT, R7, UR18, PT ;  /* 0x0000001207007c0c */ /* 0x000fe2000bfc6270 */
[----:B------:R-:W-:-:S12]  /*2280*/  @P1 BRA `(.L_x_347) ;  /* 0x0000000000a01947 */ /* 0x000fd80003800000 */
[----:B------:R-:W-:Y:S01]  /*2290*/  ULDC UR6, c[0x0][0x2d0] ;  /* 0x0000b40000067ab9 */ /* 0x000fe20000000800 */
[----:B------:R-:W-:Y:S02]  /*22a0*/  IADD3 R11, P2, R16, UR14, RZ ;  /* 0x0000000e100b7c10 */ /* 0x000fe4000ff5e0ff */
[----:B------:R-:W-:Y:S02]  /*22b0*/  ISETP.GE.AND P1, PT, R80, UR6, PT ;  /* 0x0000000650007c0c */ /* 0x000fe4000bf26270 */
[----:B------:R-:W-:Y:S02]  /*22c0*/  IADD3.X R10, R19, UR8, RZ, P2, !PT ;  /* 0x00000008130a7c10 */ /* 0x000fe400097fe4ff */
[----:B------:R-:W-:-:S09]  /*22d0*/  ISETP.GE.AND P3, PT, R228, UR6, PT ;  /* 0x00000006e4007c0c */ /* 0x000fd2000bf66270 */
[----:B------:R-:W1:Y:S01]  /*22e0*/  @!P1 LDC.64 R4, c[0x0][0x218] ;  /* 0x00008600ff049b82 */ /* 0x000e620000000a00 */
[----:B------:R2:W-:Y:S07]  /*22f0*/  @P1 STS.128 [R217+0x8800], RZ ;  /* 0x008800ffd9001388 */ /* 0x0005ee0000000c00 */
        /* <DEDUP_REMOVED lines=33> */
.L_x_347:
[----:B------:R-:W-:Y:S05]  /*2510*/  BSYNC B0 ;  /* 0x0000000000007941 */ /* 0x000fea0003800000 */
.L_x_346:
[----:B------:R-:W-:Y:S04]  /*2520*/  BSSY B0, `(.L_x_348) ;  /* 0x000002d000007945 */ /* 0x000fe80003800000 */
[----:B------:R-:W-:Y:S05]  /*2530*/  @P4 BRA `(.L_x_349) ;  /* 0x0000000000ac4947 */ /* 0x000fea0003800000 */
[----:B------:R-:W-:Y:S01]  /*2540*/  ULDC UR6, c[0x0][0x2d0] ;  /* 0x0000b40000067ab9 */ /* 0x000fe20000000800 */
[----:B--2---:R-:W-:Y:S01]  /*2550*/  IMAD.U32 R21, RZ, RZ, UR12 ;  /* 0x0000000cff157e24 */ /* 0x004fe2000f8e00ff */
[----:B------:R-:W-:Y:S01]  /*2560*/  ISETP.GE.AND P2, PT, R80, UR6, PT ;  /* 0x0000000650007c0c */ /* 0x000fe2000bf46270 */
[----:B------:R-:W-:Y:S01]  /*2570*/  IMAD.U32 R20, RZ, RZ, UR12 ;  /* 0x0000000cff147e24 */ /* 0x000fe2000f8e00ff */
[----:B------:R-:W-:Y:S01]  /*2580*/  ISETP.GE.AND P4, PT, R228, UR6, PT ;  /* 0x00000006e4007c0c */ /* 0x000fe2000bf86270 */
[----:B------:R-:W-:Y:S01]  /*2590*/  IMAD.U32 R15, RZ, RZ, UR13 ;  /* 0x0000000dff0f7e24 */ /* 0x000fe2000f8e00ff */
[----:B------:R-:W-:Y:S02]  /*25a0*/  ISETP.GE.AND P3, PT, R227, UR6, PT ;  /* 0x00000006e3007c0c */ /* 0x000fe4000bf66270 */
[----:B------:R-:W-:-:S04]  /*25b0*/  LEA R21, P1, R21, R16, 0x5 ;  /* 0x0000001015157211 */ /* 0x000fc800078228ff */
[----:B------:R-:W-:-:S03]  /*25c0*/  LEA.HI.X R15, R20, R19, R15, 0x5, P1 ;  /* 0x00000013140f7211 */ /* 0x000fc600008f2c0f */
[----:B------:R-:W2:Y:S01]  /*25d0*/  @!P2 LDC.64 R10, c[0x0][0x218] ;  /* 0x00008600ff0aab82 */ /* 0x000ea20000000a00 */
        /* <DEDUP_REMOVED lines=33> */
.L_x_349:
[----:B------:R-:W-:Y:S05]  /*27f0*/  BSYNC B0 ;  /* 0x0000000000007941 */ /* 0x000fea0003800000 */
.L_x_348:
        /* <DEDUP_REMOVED lines=45> */
.L_x_351:
[----:B------:R-:W-:Y:S05]  /*2ad0*/  BSYNC B0 ;  /* 0x0000000000007941 */ /* 0x000fea0003800000 */
.L_x_350:
[----:B------:R-:W0:Y:S01]  /*2ae0*/  LDGDEPBAR ;  /* 0x00000000000079af */ /* 0x000e220000000000 */
[----:B------:R-:W-:Y:S01]  /*2af0*/  ISETP.GE.AND P1, PT, R244, UR18, PT ;  /* 0x00000012f4007c0c */ /* 0x000fe2000bf26270 */
[----:B------:R-:W-:Y:S01]  /*2b00*/  IMAD.WIDE.U32 R248, R164, UR20, R248 ;  /* 0x00000014a4f87c25 */ /* 0x000fe2000f8e00f8 */
[----:B------:R-:W-:Y:S01]  /*2b10*/  USHF.L.U64.HI UR35, UR10, 0x6, UR11 ;  /* 0x000000060a237899 */ /* 0x000fe2000801020b */
[----:B------:R-:W-:Y:S01]  /*2b20*/  LOP3.LUT R13, R13, 0x1c0, RZ, 0xc0, !PT ;  /* 0x000001c00d0d7812 */ /* 0x000fe200078ec0ff */
[----:B------:R-:W-:Y:S01]  /*2b30*/  USHF.L.U32 UR36, UR10, 0x6, URZ ;  /* 0x000000060a247899 */ /* 0x000fe2000800063f */
[----:B------:R-:W-:Y:S01]  /*2b40*/  IMAD.MOV.U32 R240, RZ, RZ, R248 ;  /* 0x000000fffff07224 */ /* 0x000fe200078e00f8 */
[----:B------:R-:W-:Y:S01]  /*2b50*/  IADD3 R241, R249, UR31, RZ ;  /* 0x0000001ff9f17c10 */ /* 0x000fe2000fffe0ff */
[----:B-1234-:R-:W-:Y:S01]  /*2b60*/  IMAD.SHL.U32 R5, R0, 0x40, RZ ;  /* 0x0000004000057824 */ /* 0x01efe200078e00ff */
[----:B------:R-:W-:Y:S01]  /*2b70*/  UIMAD UR6, UR35, UR19, URZ ;  /* 0x00000013230672a4 */ /* 0x000fe2000f8e023f */
[----:B------:R-:W-:Y:S01]  /*2b80*/  IMAD.SHL.U32 R8, R215, 0x8, RZ ;  /* 0x00000008d7087824 */ /* 0x000fe200078e00ff */
[----:B------:R-:W-:Y:S01]  /*2b90*/  SHF.R.U32.HI R4, RZ, 0x3, R13 ;  /* 0x00000003ff047819 */ /* 0x000fe2000001160d */
[----:B------:R1:W-:Y:S01]  /*2ba0*/  STL.64 [R1+0x10], R240 ;  /* 0x000010f001007387 */ /* 0x0003e20000100a00 */
[----:B------:R-:W-:Y:S01]  /*2bb0*/  LOP3.LUT R5, R5, 0x1c0, RZ, 0xc0, !PT ;  /* 0x000001c005057812 */ /* 0x000fe200078ec0ff */
[----:B------:R-:W-:Y:S01]  /*2bc0*/  IMAD.U32 R16, RZ, RZ, UR19 ;  /* 0x00000013ff107e24 */ /* 0x000fe2000f8e00ff */
[----:B------:R-:W-:Y:S01]  /*2bd0*/  UIMAD UR6, UR37, UR36, UR6 ;  /* 0x00000024250672a4 */ /* 0x000fe2000f8e0206 */
[----:B------:R-:W-:Y:S01]  /*2be0*/  IMAD.SHL.U32 R9, R244, 0x8, RZ ;  /* 0x00000008f4097824 */ /* 0x000fe200078e00ff */
[----:B------:R-:W-:Y:S01]  /*2bf0*/  LOP3.LUT R8, R5, 0x8, R8, 0xf8, !PT ;  /* 0x0000000805087812 */ /* 0x000fe200078ef808 */
[----:B------:R-:W-:Y:S01]  /*2c00*/  IMAD.SHL.U32 R12, R12, 0x40, RZ ;  /* 0x000000400c0c7824 */ /* 0x000fe200078e00ff */
[----:B------:R-:W-:Y:S01]  /*2c10*/  SHF.R.U32.HI R5, RZ, 0x3, R5 ;  /* 0x00000003ff057819 */ /* 0x000fe20000011605 */
[----:B------:R-:W-:Y:S01]  /*2c20*/  IMAD.WIDE.U32 R16, R16, UR36, R240 ;  /* 0x0000002410107c25 */ /* 0x000fe2000f8e00f0 */
[----:B------:R-:W-:Y:S01]  /*2c30*/  LOP3.LUT R9, R13, 0x8, R9, 0xf8, !PT ;  /* 0x000000080d097812 */ /* 0x000fe200078ef809 */
[----:B------:R-:W-:Y:S01]  /*2c40*/  BSSY B0, `(.L_x_352) ;  /* 0x0000033000007945 */ /* 0x000fe20003800000 */
[----:B------:R-:W-:Y:S01]  /*2c50*/  LOP3.LUT R5, R8, R5, RZ, 0x3c, !PT ;  /* 0x0000000508057212 */ /* 0x000fe200078e3cff */
[----:B------:R-:W-:-:S04]  /*2c60*/  DEPBAR.LE SB0, 0x0 ;  /* 0x000080000000791a */ /* 0x000fc80000000000 */
[----:B------:R-:W-:Y:S01]  /*2c70*/  BAR.SYNC.DEFER_BLOCKING 0x0 ;  /* 0x0000000000007b1d */ /* 0x000fe20000010000 */
[----:B------:R-:W-:Y:S01]  /*2c80*/  LOP3.LUT R5, R5, 0xfffffe00, R12, 0xf8, !PT ;  /* 0xfffffe0005057812 */ /* 0x000fe200078ef80c */
[----:B------:R-:W-:Y:S01]  /*2c90*/  VIADD R15, R17, UR6 ;  /* 0x00000006110f7c36 */ /* 0x000fe20008000000 */
[----:B------:R-:W-:Y:S02]  /*2ca0*/  LOP3.LUT R4, R9, R4, RZ, 0x3c, !PT ;  /* 0x0000000409047212 */ /* 0x000fe400078e3cff */
[----:B------:R-:W-:Y:S01]  /*2cb0*/  LEA R216, R83, R5, 0xa ;  /* 0x0000000553d87211 */ /* 0x000fe200078e50ff */
        /* <DEDUP_REMOVED lines=9> */
[----:B------:R-:W2:Y:S02]  /*2d50*/  @!P4 LDC.64 R10, c[0x0][0x220] ;  /* 0x00008800ff0acb82 */ /* 0x000ea40000000a00 */
[----:B------:R3:W-:Y:S06]  /*2d60*/  @P6 STS.128 [R217+0x10000], RZ ;  /* 0x010000ffd9006388 */ /* 0x0007ec0000000c00 */
[----:B------:R-:W4:Y:S08]  /*2d70*/  @!P6 LDC.64 R12, c[0x0][0x220] ;  /* 0x00008800ff0ceb82 */ /* 0x000f300000000a00 */
[----:B------:R-:W5:Y:S01]  /*2d80*/  @!P3 LDC.64 R8, c[0x0][0x220] ;  /* 0x00008800ff08bb82 */ /* 0x000f620000000a00 */
[----:B--2---:R-:W-:-:S04]  /*2d90*/  @!P4 LEA R10, P1, R16, R10, 0x1 ;  /* 0x0000000a100ac211 */ /* 0x004fc800078208ff */
        /* <DEDUP_REMOVED lines=29> */
.L_x_353:
[----:B------:R-:W-:Y:S05]  /*2f70*/  BSYNC B0 ;  /* 0x0000000000007941 */ /* 0x000fea0003800000 */
.L_x_352:
[----:B------:R4:W-:Y:S01]  /*2f80*/  @P0 STS.128 [R217+0x10800], RZ ;  /* 0x010800ffd9000388 */ /* 0x0009e20000000c00 */
[----:B------:R-:W-:Y:S01]  /*2f90*/  ISETP.GE.AND P6, PT, R7, UR18, PT ;  /* 0x0000001207007c0c */ /* 0x000fe2000bfc6270 */
[----:B------:R-:W-:Y:S01]  /*2fa0*/  IMAD R215, R215, 0x200, R4 ;  /* 0x00000200d7d77824 */ /* 0x000fe200078e0204 */
[----:B------:R-:W-:Y:S01]  /*2fb0*/  USHF.L.U32 UR27, UR10, 0x4, URZ ;  /* 0x000000040a1b7899 */ /* 0x000fe2000800063f */
[----:B------:R4:W-:Y:S01]  /*2fc0*/  @P0 STS.128 [R217+0x12800], RZ ;  /* 0x012800ffd9000388 */ /* 0x0009e20000000c00 */
[----:B------:R-:W-:Y:S01]  /*2fd0*/  VIADD R7, R14, UR22 ;  /* 0x000000160e077c36 */ /* 0x000fe20008000000 */
[----:B------:R-:W-:Y:S01]  /*2fe0*/  USHF.L.U64.HI UR22, UR10, 0x4, UR11 ;  /* 0x000000040a167899 */ /* 0x000fe2000801020b */
[----:B------:R-:W-:Y:S01]  /*2ff0*/  BSSY B0, `(.L_x_354) ;  /* 0x000002e000007945 */ /* 0x000fe20003800000 */
[----:B------:R4:W-:Y:S01]  /*3000*/  @P0 STS.128 [R217+0x14800], RZ ;  /* 0x014800ffd9000388 */ /* 0x0009e20000000c00 */
[----:B------:R-:W-:Y:S02]  /*3010*/  LEA R216, R216, UR4, 0x1 ;  /* 0x00000004d8d87c11 */ /* 0x000fe4000f8e08ff */
[----:B------:R-:W-:Y:S01]  /*3020*/  LEA R215, R215, UR4, 0x1 ;  /* 0x00000004d7d77c11 */ /* 0x000fe2000f8e08ff */
        /* <DEDUP_REMOVED lines=8> */
[----:B---3--:R-:W3:Y:S02]  /*30b0*/  @!P3 LDC.64 R10, c[0x0][0x220] ;  /* 0x00008800ff0abb82 */ /* 0x008ee40000000a00 */
[----:B------:R1:W-:Y:S06]  /*30c0*/  @P4 STS.128 [R217+0x10800], RZ ;  /* 0x010800ffd9004388 */ /* 0x0003ec0000000c00 */
[----:B------:R-:W5:Y:S08]  /*30d0*/  @!P4 LDC.64 R12, c[0x0][0x220] ;  /* 0x00008800ff0ccb82 */ /* 0x000f700000000a00 */
[----:B--2---:R-:W2:Y:S01]  /*30e0*/  @!P2 LDC.64 R8, c[0x0][0x220] ;  /* 0x00008800ff08ab82 */ /* 0x004ea20000000a00 */
[----:B---3--:R-:W-:-:S04]  /*30f0*/  @!P3 LEA R10, P0, R18, R10, 0x1 ;  /* 0x0000000a120ab211 */ /* 0x008fc800078008ff */
[----:B------:R-:W-:Y:S02]  /*3100*/  @!P3 LEA.HI.X R11, R18, R11, R4, 0x1, P0 ;  /* 0x0000000b120bb211 */ /* 0x000fe400000f0c04 */
[----:B------:R-:W-:Y:S02]  /*3110*/  ISETP.GE.AND P0, PT, R226, UR6, PT ;  /* 0x00000006e2007c0c */ /* 0x000fe4000bf06270 */
[----:B-----5:R-:W-:-:S04]  /*3120*/  @!P4 LEA R12, P1, R18, R12, 0x1 ;  /* 0x0000000c120cc211 */ /* 0x020fc800078208ff */
[C---:B------:R-:W-:Y:S02]  /*3130*/  @!P4 LEA.HI.X R13, R18.reuse, R13, R4, 0x1, P1 ;  /* 0x0000000d120dc211 */ /* 0x040fe400008f0c04 */
[----:B--2---:R-:W-:-:S03]  /*3140*/  @!P2 LEA R8, P1, R18, R8, 0x1 ;  /* 0x000000081208a211 */ /* 0x004fc600078208ff */
        /* <DEDUP_REMOVED lines=24> */
.L_x_355:
[----:B------:R-:W-:Y:S05]  /*32d0*/  BSYNC B0 ;  /* 0x0000000000007941 */ /* 0x000fea0003800000 */
.L_x_354:
        /* <DEDUP_REMOVED lines=14> */
[----:B-1-3--:R-:W1:Y:S01]  /*33c0*/  @!P5 LDC.64 R12, c[0x0][0x220] ;  /* 0x00008800ff0cdb82 */ /* 0x00ae620000000a00 */
[----:B------:R3:W-:Y:S07]  /*33d0*/  @P5 STS.128 [R217+0x11000], RZ ;  /* 0x011000ffd9005388 */ /* 0x0007ee0000000c00 */
[----:B------:R-:W5:Y:S08]  /*33e0*/  @!P4 LDC.64 R10, c[0x0][0x220] ;  /* 0x00008800ff0acb82 */ /* 0x000f700000000a00 */
[----:B--2---:R-:W2:Y:S01]  /*33f0*/  @!P2 LDC.64 R8, c[0x0][0x220] ;  /* 0x00008800ff08ab82 */ /* 0x004ea20000000a00 */
[----:B-1----:R-:W-:-:S04]  /*3400*/  @!P5 LEA R12, P0, R19, R12, 0x1 ;  /* 0x0000000c130cd211 */ /* 0x002fc800078008ff */
        /* <DEDUP_REMOVED lines=29> */
.L_x_357:
[----:B------:R-:W-:Y:S05]  /*35e0*/  BSYNC B0 ;  /* 0x0000000000007941 */ /* 0x000fea0003800000 */
.L_x_356:
        /* <DEDUP_REMOVED lines=15> */
[----:B-1-3--:R-:W1:Y:S01]  /*36e0*/  @!P5 LDC.64 R12, c[0x0][0x220] ;  /* 0x00008800ff0cdb82 */ /* 0x00ae620000000a00 */
[----:B------:R3:W-:Y:S07]  /*36f0*/  @P5 STS.128 [R217+0x11800], RZ ;  /* 0x011800ffd9005388 */ /* 0x0007ee0000000c00 */
[----:B------:R-:W5:Y:S08]  /*3700*/  @!P4 LDC.64 R10, c[0x0][0x220] ;  /* 0x00008800ff0acb82 */ /* 0x000f700000000a00 */
[----:B--2---:R-:W2:Y:S01]  /*3710*/  @!P2 LDC.64 R8, c[0x0][0x220] ;  /* 0x00008800ff08ab82 */ /* 0x004ea20000000a00 */
[----:B-1----:R-:W-:-:S04]  /*3720*/  @!P5 LEA R12, P0, R14, R12, 0x1 ;  /* 0x0000000c0e0cd211 */ /* 0x002fc800078008ff */
        /* <DEDUP_REMOVED lines=29> */
.L_x_359:
[----:B------:R-:W-:Y:S05]  /*3900*/  BSYNC B0 ;  /* 0x0000000000007941 */ /* 0x000fea0003800000 */
.L_x_358:
[----:B------:R-:W-:Y:S01]  /*3910*/  LDSM.16.M88.4 R60, [R216] ;  /* 0x00000000d83c783b */ /* 0x000fe20000000200 */
[----:B------:R-:W-:Y:S01]  /*3920*/  R2P PR, R3, 0x6 ;  /* 0x0000000603007804 */ /* 0x000fe20000000000 */
[----:B------:R-:W-:Y:S01]  /*3930*/  IMAD.MOV.U32 R4, RZ, RZ, 0x10 ;  /* 0x00000010ff047424 */ /* 0x000fe200078e00ff */
[----:B------:R-:W-:Y:S01]  /*3940*/  LOP3.LUT P0, RZ, R0, 0x2, RZ, 0xc0, !PT ;  /* 0x0000000200ff7812 */ /* 0x000fe2000780c0ff */
[----:B------:R-:W5:Y:S01]  /*3950*/  LDSM.16.M88.4 R16, [R215+0x8000] ;  /* 0x00800000d710783b */ /* 0x000f620000000200 */
[C---:B------:R-:W-:Y:S01]  /*3960*/  VIADD R3, R215.reuse, 0x8000 ;  /* 0x00008000d7037836 */ /* 0x040fe20000000000 */
[----:B------:R-:W-:Y:S01]  /*3970*/  IADD3 R213, R215, 0x8020, RZ ;  /* 0x00008020d7d57810 */ /* 0x000fe20007ffe0ff */
[----:B------:R-:W-:Y:S01]  /*3980*/  UISETP.GE.AND UP0, UPT, UR21, 0x2, UPT ;  /* 0x000000021500788c */ /* 0x000fe2000bf06270 */
[----:B------:R-:W4:Y:S01]  /*3990*/  LDSM.16.M88.4 R52, [R215+0x8800] ;  /* 0x00880000d734783b */ /* 0x000f220000000200 */
[----:B------:R-:W-:Y:S01]  /*39a0*/  SEL R4, R4, 0xfffffff0, !P0 ;  /* 0xfffffff004047807 */ /* 0x000fe20004000000 */
[----:B------:R-:W4:Y:S01]  /*39b0*/  LDC.U8 R237, c[0x0][0x388] ;  /* 0x0000e200ffed7b82 */ /* 0x000f220000000000 */
[----:B------:R-:W-:Y:S01]  /*39c0*/  LOP3.LUT P0, RZ, R0, 0x4, RZ, 0xc0, !PT ;  /* 0x0000000400ff7812 */ /* 0x000fe2000780c0ff */
[----:B------:R-:W4:Y:S01]  /*39d0*/  LDSM.16.M88.4 R44, [R215+0x9000] ;  /* 0x00900000d72c783b */ /* 0x000f220000000200 */
[----:B------:R-:W-:Y:S01]  /*39e0*/  IMAD.MOV.U32 R0, RZ, RZ, 0x40 ;  /* 0x00000040ff007424 */ /* 0x000fe200078e00ff */
[----:B------:R-:W-:Y:S01]  /*39f0*/  MOV R238, UR16 ;  /* 0x0000001000ee7c02 */ /* 0x000fe20008000f00 */
[--C-:B------:R-:W-:Y:S01]  /*3a00*/  IMAD R214, R4, 0x2, R216.reuse ;  /* 0x0000000204d67824 */ /* 0x100fe200078e02d8 */
[----:B------:R-:W4:Y:S01]  /*3a10*/  LDSM.16.M88.4 R64, [R215+0x9800] ;  /* 0x00980000d740783b */ /* 0x000f220000000200 */
[----:B------:R-:W-:Y:S01]  /*3a20*/  @P1 VIADD R213, R3, 0xffffffe0 ;  /* 0xffffffe003d51836 */ /* 0x000fe20000000000 */
[----:B------:R-:W-:Y:S01]  /*3a30*/  MOV R3, 0x20 ;  /* 0x0000002000037802 */ /* 0x000fe20000000f00 */
[----:B------:R-:W-:Y:S01]  /*3a40*/  UIADD3 UR10, UR32, -0x4ab325aa, URZ ;  /* 0xb54cda56200a7890 */ /* 0x000fe2000fffe03f */
[----:B------:R-:W-:Y:S01]  /*3a50*/  LDSM.16.M88.4 R24, [R214] ;  /* 0x00000000d618783b */ /* 0x000fe20000000200 */
[----:B------:R-:W-:Y:S01]  /*3a60*/  SEL R0, R0, 0xffffffc0, !P2 ;  /* 0xffffffc000007807 */ /* 0x000fe20005000000 */
[----:B------:R-:W-:Y:S01]  /*3a70*/  IMAD R238, R238, 0x4, R83 ;  /* 0x00000004eeee7824 */ /* 0x000fe200078e0253 */
[----:B------:R-:W-:Y:S01]  /*3a80*/  SEL R3, R3, 0xffffffe0, !P0 ;  /* 0xffffffe003037807 */ /* 0x000fe20004000000 */
[----:B-123--:R-:W1:Y:S01]  /*3a90*/  LDSM.16.M88.4 R8, [R213] ;  /* 0x00000000d508783b */ /* 0x00ee620000000200 */
[----:B------:R-:W-:Y:S01]  /*3aa0*/  IADD3 R209, R215, R0, RZ ;  /* 0x00000000d7d17210 */ /* 0x000fe20007ffe0ff */
[----:B------:R-:W-:Y:S01]  /*3ab0*/  IMAD.IADD R202, R0, 0x1, R213 ;  /* 0x0000000100ca7824 */ /* 0x000fe200078e02d5 */
[----:B------:R-:W-:Y:S01]  /*3ac0*/  PLOP3.LUT P0, PT, PT, PT, UP0, 0x80, 0x0 ;  /* 0x000000000000781c */ /* 0x000fe20003f0f008 */
[----:B------:R-:W2:Y:S01]  /*3ad0*/  LDSM.16.M88.4 R28, [R213+0x800] ;  /* 0x00080000d51c783b */ /* 0x000ea20000000200 */
[C---:B------:R-:W-:Y:S01]  /*3ae0*/  IMAD R212, R3.reuse, 0x2, R216 ;  /* 0x0000000203d47824 */ /* 0x040fe200078e02d8 */
[----:B------:R-:W-:Y:S01]  /*3af0*/  MOV R219, UR30 ;  /* 0x0000001e00db7c02 */ /* 0x000fe20008000f00 */
[----:B------:R-:W-:Y:S01]  /*3b00*/  IMAD R211, R3, 0x2, R214 ;  /* 0x0000000203d37824 */ /* 0x000fe200078e02d6 */
[----:B------:R-:W3:Y:S01]  /*3b10*/  LDSM.16.M88.4 R12, [R213+0x1000] ;  /* 0x00100000d50c783b */ /* 0x000ee20000000200 */
[----:B------:R-:W-:Y:S01]  /*3b20*/  IMAD.SHL.U32 R0, R82, 0x2, RZ ;  /* 0x0000000252007824 */ /* 0x000fe200078e00ff */
[----:B------:R-:W-:Y:S01]  /*3b30*/  VIADDMNMX R219, R7, 0x8, R219, PT ;  /* 0x0000000807db7846 */ /* 0x000fe200038001db */
[----:B------:R-:W-:Y:S01]  /*3b40*/  VIADD R205, R213, 0x800 ;  /* 0x00000800d5cd7836 */ /* 0x000fe20000000000 */
[----:B------:R-:W3:Y:S01]  /*3b50*/  LDSM.16.M88.4 R72, [R213+0x1800] ;  /* 0x00180000d548783b */ /* 0x000ee20000000200 */
[----:B------:R-:W-:Y:S01]  /*3b60*/  VIMNMX R224, R7, UR30, PT ;  /* 0x0000001e07e07c48 */ /* 0x000fe2000bfe0100 */
[C---:B------:R-:W-:Y:S01]  /*3b70*/  VIADD R204, R213.reuse, 0x1000 ;  /* 0x00001000d5cc7836 */ /* 0x040fe20000000000 */
[----:B------:R-:W-:Y:S01]  /*3b80*/  LOP3.LUT R0, R0, 0x6, RZ, 0xc0, !PT ;  /* 0x0000000600007812 */ /* 0x000fe200078ec0ff */
[----:B------:R-:W-:Y:S01]  /*3b90*/  LDSM.16.M88.4 R36, [R212] ;  /* 0x00000000d424783b */ /* 0x000fe20000000200 */
[C---:B------:R-:W-:Y:S01]  /*3ba0*/  IADD3 R203, R213.reuse, 0x1800, RZ ;  /* 0x00001800d5cb7810 */ /* 0x040fe20007ffe0ff */
[C---:B------:R-:W-:Y:S01]  /*3bb0*/  VIADD R201, R213.reuse, 0x2000 ;  /* 0x00002000d5c97836 */ /* 0x040fe20000000000 */
[C---:B------:R-:W-:Y:S01]  /*3bc0*/  IADD3 R199, R213.reuse, 0x3000, RZ ;  /* 0x00003000d5c77810 */ /* 0x040fe20007ffe0ff */
[C---:B-----5:R-:W-:Y:S01]  /*3bd0*/  HMMA.16816.F32.BF16 R20, R60.reuse, R16, RZ ;  /* 0x000000103c14723c */ /* 0x060fe200000418ff */
[----:B------:R-:W5:Y:S01]  /*3be0*/  LDSM.16.M88.4 R32, [R209+0x8000] ;  /* 0x00800000d120783b */ /* 0x000f620000000200 */
[C---:B------:R-:W-:Y:S01]  /*3bf0*/  VIADD R200, R213.reuse, 0x2800 ;  /* 0x00002800d5c87836 */ /* 0x040fe20000000000 */
[C---:B------:R-:W-:Y:S01]  /*3c00*/  IADD3 R196, R213.reuse, 0x4800, RZ ;  /* 0x00004800d5c47810 */ /* 0x040fe20007ffe0ff */
[C---:B------:R-:W-:Y:S01]  /*3c10*/  VIADD R198, R213.reuse, 0x3800 ;  /* 0x00003800d5c67836 */ /* 0x040fe20000000000 */
[----:B------:R-:W-:Y:S01]  /*3c20*/  LDSM.16.M88.4 R68, [R209+0x9800] ;  /* 0x00980000d144783b */ /* 0x000fe20000000200 */
[C---:B------:R-:W-:Y:S01]  /*3c30*/  HMMA.16816.F32.BF16 R16, R60.reuse, R18, RZ ;  /* 0x000000123c10723c */ /* 0x040fe200000418ff */
[C---:B------:R-:W-:Y:S01]  /*3c40*/  VIADD R197, R213.reuse, 0x4000 ;  /* 0x00004000d5c57836 */ /* 0x040fe20000000000 */
[C---:B------:R-:W-:Y:S01]  /*3c50*/  IADD3 R194, R213.reuse, 0x5800, RZ ;  /* 0x00005800d5c27810 */ /* 0x040fe20007ffe0ff */
[----:B------:R-:W-:Y:S01]  /*3c60*/  LDSM.16.M88.4 R76, [R202+0x1800] ;  /* 0x00180000ca4c783b */ /* 0x000fe20000000200 */
[C---:B------:R-:W-:Y:S01]  /*3c70*/  VIADD R195, R213.reuse, 0x5000 ;  /* 0x00005000d5c37836 */ /* 0x040fe20000000000 */
[C---:B------:R-:W-:Y:S01]  /*3c80*/  IADD3 R192, R213.reuse, 0x6800, RZ ;  /* 0x00006800d5c07810 */ /* 0x040fe20007ffe0ff */
[----:B----4-:R-:W-:Y:S01]  /*3c90*/  HMMA.16816.F32.BF16 R56, R60, R52, RZ ;  /* 0x000000343c38723c */ /* 0x010fe200000418ff */
[----:B------:R-:W0:Y:S01]  /*3ca0*/  LDGDEPBAR ;  /* 0x00000000000079af */ /* 0x000e220000000000 */
[C---:B------:R-:W-:Y:S01]  /*3cb0*/  VIADD R193, R213.reuse, 0x6000 ;  /* 0x00006000d5c17836 */ /* 0x040fe20000000000 */
[C---:B------:R-:W-:Y:S01]  /*3cc0*/  IADD3 R166, R213.reuse, 0x7800, RZ ;  /* 0x00007800d5a67810 */ /* 0x040fe20007ffe0ff */
[----:B------:R-:W-:-:S02]  /*3cd0*/  VIADD R167, R213, 0x7000 ;  /* 0x00007000d5a77836 */ /* 0x000fc40000000000 */
[C---:B------:R-:W-:Y:S06]  /*3ce0*/  HMMA.16816.F32.BF16 R52, R60.reuse, R54, RZ ;  /* 0x000000363c34723c */ /* 0x040fec00000418ff */
[C---:B------:R-:W-:Y:S06]  /*3cf0*/  HMMA.16816.F32.BF16 R48, R60.reuse, R44, RZ ;  /* 0x0000002c3c30723c */ /* 0x040fec00000418ff */
[C---:B------:R-:W-:Y:S06]  /*3d00*/  HMMA.16816.F32.BF16 R44, R60.reuse, R46, RZ ;  /* 0x0000002e3c2c723c */ /* 0x040fec00000418ff */
[C---:B------:R-:W-:Y:S06]  /*3d10*/  HMMA.16816.F32.BF16 R40, R60.reuse, R64, RZ ;  /* 0x000000403c28723c */ /* 0x040fec00000418ff */
[----:B------:R-:W-:Y:S01]  /*3d20*/  HMMA.16816.F32.BF16 R60, R60, R66, RZ ;  /* 0x000000423c3c723c */ /* 0x000fe200000418ff */
        /* <DEDUP_REMOVED lines=8> */
[C---:B------:R-:W-:Y:S01]  /*3db0*/  HMMA.16816.F32.BF16 R44, R24.reuse, R14, R44 ;  /* 0x0000000e182c723c */ /* 0x040fe2000004182c */
[----:B------:R-:W-:Y:S05]  /*3dc0*/  LDSM.16.M88.4 R12, [R211] ;  /* 0x00000000d30c783b */ /* 0x000fea0000000200 */
[C---:B------:R-:W-:Y:S06]  /*3dd0*/  HMMA.16816.F32.BF16 R40, R24.reuse, R72, R40 ;  /* 0x000000481828723c */ /* 0x040fec0000041828 */
[----:B------:R-:W-:Y:S01]  /*3de0*/  HMMA.16816.F32.BF16 R60, R24, R74, R60 ;  /* 0x0000004a183c723c */ /* 0x000fe2000004183c */
[----:B------:R-:W2:Y:S04]  /*3df0*/  LDSM.16.M88.4 R24, [R202+0x800] ;  /* 0x00080000ca18783b */ /* 0x000ea80000000200 */
[----:B------:R-:W-:Y:S01]  /*3e00*/  LDSM.16.M88.4 R72, [R215+0xa800] ;  /* 0x00a80000d748783b */ /* 0x000fe20000000200 */
[C---:B-----5:R-:W-:Y:S06]  /*3e10*/  HMMA.16816.F32.BF16 R20, R36.reuse, R32, R20 ;  /* 0x000000202414723c */ /* 0x060fec0000041814 */
[C---:B------:R-:W-:Y:S01]  /*3e20*/  HMMA.16816.F32.BF16 R16, R36.reuse, R34, R16 ;  /* 0x000000222410723c */ /* 0x040fe20000041810 */
[----:B------:R-:W3:Y:S05]  /*3e30*/  LDSM.16.M88.4 R32, [R202+0x1000] ;  /* 0x00100000ca20783b */ /* 0x000eea0000000200 */
[C---:B----4-:R-:W-:Y:S06]  /*3e40*/  HMMA.16816.F32.BF16 R56, R36.reuse, R64, R56 ;  /* 0x000000402438723c */ /* 0x050fec0000041838 */
[C---:B------:R-:W-:Y:S01]  /*3e50*/  HMMA.16816.F32.BF16 R52, R36.reuse, R66, R52 ;  /* 0x000000422434723c */ /* 0x040fe20000041834 */
[----:B------:R-:W-:Y:S05]  /*3e60*/  LDSM.16.M88.4 R64, [R215+0xa000] ;  /* 0x00a00000d740783b */ /* 0x000fea0000000200 */
        /* <DEDUP_REMOVED lines=28> */
[----:B------:R-:W-:Y:S05]  /*4030*/  LDSM.16.M88.4 R68, [R209+0xb800] ;  /* 0x00b80000d144783b */ /* 0x000fea0000000200 */
[C---:B--2---:R-:W-:Y:S06]  /*4040*/  HMMA.16816.F32.BF16 R40, R8.reuse, R24, R40 ;  /* 0x000000180828723c */ /* 0x044fec0000041828 */
[----:B------:R-:W-:Y:S01]  /*4050*/  HMMA.16816.F32.BF16 R36, R8, R26, R36 ;  /* 0x0000001a0824723c */ /* 0x000fe20000041824 */
[----:B------:R-:W-:Y:S04]  /*4060*/  LDSM.16.M88.4 R24, [R212+0x2000] ;  /* 0x00200000d418783b */ /* 0x000fe80000000200 */
[----:B------:R-:W2:Y:S01]  /*4070*/  LDSM.16.M88.4 R8, [R209+0xa000] ;  /* 0x00a00000d108783b */ /* 0x000ea20000000200 */
[C---:B-----5:R-:W-:Y:S06]  /*4080*/  HMMA.16816.F32.BF16 R20, R60.reuse, R28, R20 ;  /* 0x0000001c3c14723c */ /* 0x060fec0000041814 */
[C---:B------:R-:W-:Y:S01]  /*4090*/  HMMA.16816.F32.BF16 R16, R60.reuse, R30, R16 ;  /* 0x0000001e3c10723c */ /* 0x040fe20000041810 */
[----:B------:R-:W4:Y:S05]  /*40a0*/  LDSM.16.M88.4 R28, [R209+0xb000] ;  /* 0x00b00000d11c783b */ /* 0x000f2a0000000200 */
[C---:B---3--:R-:W-:Y:S06]  /*40b0*/  HMMA.16816.F32.BF16 R56, R60.reuse, R32, R56 ;  /* 0x000000203c38723c */ /* 0x048fec0000041838 */
[C---:B------:R-:W-:Y:S01]  /*40c0*/  HMMA.16816.F32.BF16 R52, R60.reuse, R34, R52 ;  /* 0x000000223c34723c */ /* 0x040fe20000041834 */
[----:B------:R-:W-:Y:S05]  /*40d0*/  LDSM.16.M88.4 R32, [R211+0x2000] ;  /* 0x00200000d320783b */ /* 0x000fea0000000200 */
[C---:B------:R-:W-:Y:S06]  /*40e0*/  HMMA.16816.F32.BF16 R48, R60.reuse, R12, R48 ;  /* 0x0000000c3c30723c */ /* 0x040fec0000041830 */
[C---:B------:R-:W-:Y:S01]  /*40f0*/  HMMA.16816.F32.BF16 R44, R60.reuse, R14, R44 ;  /* 0x0000000e3c2c723c */ /* 0x040fe2000004182c */
[----:B------:R-:W3:Y:S05]  /*4100*/  LDSM.16.M88.4 R12, [R202+0x2000] ;  /* 0x00200000ca0c783b */ /* 0x000eea0000000200 */
        /* <DEDUP_REMOVED lines=17> */
[C---:B---3--:R-:W-:Y:S06]  /*4220*/  HMMA.16816.F32.BF16 R20, R32.reuse, R12, R20 ;  /* 0x0000000c2014723c */ /* 0x048fec0000041814 */
[C---:B------:R-:W-:Y:S01]  /*4230*/  HMMA.16816.F32.BF16 R16, R32.reuse, R14, R16 ;  /* 0x0000000e2010723c */ /* 0x040fe20000041810 */
[----:B------:R-:W3:Y:S05]  /*4240*/  LDSM.16.M88.4 R12, [R215+0xd000] ;  /* 0x00d00000d70c783b */ /* 0x000eea0000000200 */
[C---:B-1----:R-:W-:Y:S06]  /*4250*/  HMMA.16816.F32.BF16 R56, R32.reuse, R64, R56 ;  /* 0x000000402038723c */ /* 0x042fec0000041838 */
        /* <DEDUP_REMOVED lines=8> */
[----:B------:R-:W2:Y:S01]  /*42e0*/  LDSM.16.M88.4 R32, [R213+0x5800] ;  /* 0x00580000d520783b */ /* 0x000ea20000000200 */
[C---:B----4-:R-:W-:Y:S06]  /*42f0*/  HMMA.16816.F32.BF16 R20, R72.reuse, R28, R20 ;  /* 0x0000001c4814723c */ /* 0x050fec0000041814 */
[C---:B------:R-:W-:Y:S01]  /*4300*/  HMMA.16816.F32.BF16 R16, R72.reuse, R30, R16 ;  /* 0x0000001e4810723c */ /* 0x040fe20000041810 */
[----:B------:R-:W-:Y:S05]  /*4310*/  LDSM.16.M88.4 R28, [R209+0xc800] ;  /* 0x00c80000d11c783b */ /* 0x000fea0000000200 */
[C---:B-----5:R-:W-:Y:S06]  /*4320*/  HMMA.16816.F32.BF16 R56, R72.reuse, R24, R56 ;  /* 0x000000184838723c */ /* 0x060fec0000041838 */
[C---:B------:R-:W-:Y:S01]  /*4330*/  HMMA.16816.F32.BF16 R52, R72.reuse, R26, R52 ;  /* 0x0000001a4834723c */ /* 0x040fe20000041834 */
[----:B------:R-:W-:Y:S05]  /*4340*/  LDSM.16.M88.4 R24, [R209+0xc000] ;  /* 0x00c00000d118783b */ /* 0x000fea0000000200 */
[C---:B---3--:R-:W-:Y:S06]  /*4350*/  HMMA.16816.F32.BF16 R48, R72.reuse, R12, R48 ;  /* 0x0000000c4830723c */ /* 0x048fec0000041830 */
[C---:B------:R-:W-:Y:S01]  /*4360*/  HMMA.16816.F32.BF16 R44, R72.reuse, R14, R44 ;  /* 0x0000000e482c723c */ /* 0x040fe2000004182c */
[----:B------:R-:W3:Y:S05]  /*4370*/  LDSM.16.M88.4 R12, [R212+0x4000] ;  /* 0x00400000d40c783b */ /* 0x000eea0000000200 */
        /* <DEDUP_REMOVED lines=9> */
[----:B------:R-:W4:Y:S05]  /*4410*/  LDSM.16.M88.4 R64, [R209+0xd800] ;  /* 0x00d80000d140783b */ /* 0x000f2a0000000200 */
[C---:B--2---:R-:W-:Y:S06]  /*4420*/  HMMA.16816.F32.BF16 R48, R8.reuse, R60, R48 ;  /* 0x0000003c0830723c */ /* 0x044fec0000041830 */
[C---:B------:R-:W-:Y:S01]  /*4430*/  HMMA.16816.F32.BF16 R44, R8.reuse, R62, R44 ;  /* 0x0000003e082c723c */ /* 0x040fe2000004182c */
[----:B------:R-:W-:Y:S05]  /*4440*/  LDSM.16.M88.4 R60, [R216+0x6000] ;  /* 0x00600000d83c783b */ /* 0x000fea0000000200 */
[C---:B------:R-:W-:Y:S06]  /*4450*/  HMMA.16816.F32.BF16 R40, R8.reuse, R32, R40 ;  /* 0x000000200828723c */ /* 0x040fec0000041828 */
        /* <DEDUP_REMOVED lines=18> */
[----:B------:R-:W-:Y:S05]  /*4580*/  LDSM.16.M88.4 R76, [R213+0x7800] ;  /* 0x00780000d54c783b */ /* 0x000fea0000000200 */
[C---:B-----5:R-:W-:Y:S06]  /*4590*/  HMMA.16816.F32.BF16 R56, R8.reuse, R32, R56 ;  /* 0x000000200838723c */ /* 0x060fec0000041838 */
        /* <DEDUP_REMOVED lines=8> */
[----:B------:R-:W5:Y:S01]  /*4620*/  LDSM.16.M88.4 R8, [R213+0x7000] ;  /* 0x00700000d508783b */ /* 0x000f620000000200 */
[C---:B------:R-:W-:Y:S06]  /*4630*/  HMMA.16816.F32.BF16 R20, R60.reuse, R72, R20 ;  /* 0x000000483c14723c */ /* 0x040fec0000041814 */
[C---:B------:R-:W-:Y:S01]  /*4640*/  HMMA.16816.F32.BF16 R16, R60.reuse, R74, R16 ;  /* 0x0000004a3c10723c */ /* 0x040fe20000041810 */
[----:B------:R-:W-:Y:S05]  /*4650*/  LDSM.16.M88.4 R72, [R212+0x6000] ;  /* 0x00600000d448783b */ /* 0x000fea0000000200 */
[C---:B-1----:R-:W-:Y:S06]  /*4660*/  HMMA.16816.F32.BF16 R48, R60.reuse, R12, R48 ;  /* 0x0000000c3c30723c */ /* 0x042fec0000041830 */
[C---:B------:R-:W-:Y:S01]  /*4670*/  HMMA.16816.F32.BF16 R44, R60.reuse, R14, R44 ;  /* 0x0000000e3c2c723c */ /* 0x040fe2000004182c */
[----:B------:R-:W1:Y:S05]  /*4680*/  LDSM.16.M88.4 R12, [R209+0xe000] ;  /* 0x00e00000d10c783b */ /* 0x000e6a0000000200 */
[C---:B------:R-:W-:Y:S06]  /*4690*/  HMMA.16816.F32.BF16 R56, R60.reuse, R68, R56 ;  /* 0x000000443c38723c */ /* 0x040fec0000041838 */
[C---:B------:R-:W-:Y:S01]  /*46a0*/  HMMA.16816.F32.BF16 R52, R60.reuse, R70, R52 ;  /* 0x000000463c34723c */ /* 0x040fe20000041834 */
[----:B------:R-:W1:Y:S05]  /*46b0*/  LDSM.16.M88.4 R68, [R209+0xe800] ;  /* 0x00e80000d144783b */ /* 0x000e6a0000000200 */
[C---:B----4-:R-:W-:Y:S06]  /*46c0*/  HMMA.16816.F32.BF16 R40, R60.reuse, R64, R40 ;  /* 0x000000403c28723c */ /* 0x050fec0000041828 */
[----:B------:R-:W-:Y:S01]  /*46d0*/  HMMA.16816.F32.BF16 R36, R60, R66, R36 ;  /* 0x000000423c24723c */ /* 0x000fe20000041824 */
[----:B------:R-:W4:Y:S04]  /*46e0*/  LDSM.16.M88.4 R64, [R209+0xf000] ;  /* 0x00f00000d140783b */ /* 0x000f280000000200 */
[----:B------:R-:W4:Y:S01]  /*46f0*/  LDSM.16.M88.4 R60, [R209+0xf800] ;  /* 0x00f80000d13c783b */ /* 0x000f220000000200 */
[C---:B--2---:R-:W-:Y:S06]  /*4700*/  HMMA.16816.F32.BF16 R20, R24.reuse, R32, R20 ;  /* 0x000000201814723c */ /* 0x044fec0000041814 */
[C---:B------:R-:W-:Y:S01]  /*4710*/  HMMA.16816.F32.BF16 R16, R24.reuse, R34, R16 ;  /* 0x000000221810723c */ /* 0x040fe20000041810 */
[----:B------:R-:W-:Y:S05]  /*4720*/  LDSM.16.M88.4 R32, [R202+0x6000] ;  /* 0x00600000ca20783b */ /* 0x000fea0000000200 */
[C---:B---3--:R-:W-:Y:S06]  /*4730*/  HMMA.16816.F32.BF16 R56, R24.reuse, R28, R56 ;  /* 0x0000001c1838723c */ /* 0x048fec0000041838 */
[C---:B------:R-:W-:Y:S01]  /*4740*/  HMMA.16816.F32.BF16 R52, R24.reuse, R30, R52 ;  /* 0x0000001e1834723c */ /* 0x040fe20000041834 */
[----:B------:R-:W-:Y:S05]  /*4750*/  LDSM.16.M88.4 R28, [R202+0x6800] ;  /* 0x00680000ca1c783b */ /* 0x000fea0000000200 */
[C---:B-----5:R-:W-:Y:S06]  /*4760*/  HMMA.16816.F32.BF16 R48, R24.reuse, R8, R48 ;  /* 0x000000081830723c */ /* 0x060fec0000041830 */
[C---:B------:R-:W-:Y:S01]  /*4770*/  HMMA.16816.F32.BF16 R44, R24.reuse, R10, R44 ;  /* 0x0000000a182c723c */ /* 0x040fe2000004182c */
[----:B------:R-:W2:Y:S05]  /*4780*/  LDSM.16.M88.4 R8, [R211+0x6000] ;  /* 0x00600000d308783b */ /* 0x000eaa0000000200 */
[C---:B------:R-:W-:Y:S06]  /*4790*/  HMMA.16816.F32.BF16 R40, R24.reuse, R76, R40 ;  /* 0x0000004c1828723c */ /* 0x040fec0000041828 */
[----:B------:R-:W-:Y:S01]  /*47a0*/  HMMA.16816.F32.BF16 R36, R24, R78, R36 ;  /* 0x0000004e1824723c */ /* 0x000fe20000041824 */
[----:B------:R-:W3:Y:S05]  /*47b0*/  LDSM.16.M88.4 R24, [R202+0x7000] ;  /* 0x00700000ca18783b */ /* 0x000eea0000000200 */
[C---:B-1----:R-:W-:Y:S06]  /*47c0*/  HMMA.16816.F32.BF16 R20, R72.reuse, R12, R20 ;  /* 0x0000000c4814723c */ /* 0x042fec0000041814 */
[----:B------:R-:W-:Y:S01]  /*47d0*/  HMMA.16816.F32.BF16 R16, R72, R14, R16 ;  /* 0x0000000e4810723c */ /* 0x000fe20000041810 */
[----:B------:R-:W1:Y:S01]  /*47e0*/  LDSM.16.M88.4 R12, [R202+0x7800] ;  /* 0x00780000ca0c783b */ /* 0x000e620000000200 */
[----:B------:R-:W-:-:S04]  /*47f0*/  DEPBAR.LE SB0, 0x0 ;  /* 0x000080000000791a */ /* 0x000fc80000000000 */
[C---:B------:R-:W-:Y:S06]  /*4800*/  HMMA.16816.F32.BF16 R56, R72.reuse, R68, R56 ;  /* 0x000000444838723c */ /* 0x040fec0000041838 */
[C---:B------:R-:W-:Y:S06]  /*4810*/  HMMA.16816.F32.BF16 R52, R72.reuse, R70, R52 ;  /* 0x000000464834723c */ /* 0x040fec0000041834 */
[C---:B----4-:R-:W-:Y:S06]  /*4820*/  HMMA.16816.F32.BF16 R48, R72.reuse, R64, R48 ;  /* 0x000000404830723c */ /* 0x050fec0000041830 */
[C---:B------:R-:W-:Y:S06]  /*4830*/  HMMA.16816.F32.BF16 R44, R72.reuse, R66, R44 ;  /* 0x00000042482c723c */ /* 0x040fec000004182c */
[C---:B------:R-:W-:Y:S06]  /*4840*/  HMMA.16816.F32.BF16 R40, R72.reuse, R60, R40 ;  /* 0x0000003c4828723c */ /* 0x040fec0000041828 */
[----:B------:R-:W-:Y:S06]  /*4850*/  HMMA.16816.F32.BF16 R36, R72, R62, R36 ;  /* 0x0000003e4824723c */ /* 0x000fec0000041824 */
[C---:B--2---:R-:W-:Y:S06]  /*4860*/  HMMA.16816.F32.BF16 R20, R8.reuse, R32, R20 ;  /* 0x000000200814723c */ /* 0x044fec0000041814 */
[C---:B------:R-:W-:Y:S06]  /*4870*/  HMMA.16816.F32.BF16 R16, R8.reuse, R34, R16 ;  /* 0x000000220810723c */ /* 0x040fec0000041810 */
[C---:B------:R-:W-:Y:S06]  /*4880*/  HMMA.16816.F32.BF16 R56, R8.reuse, R28, R56 ;  /* 0x0000001c0838723c */ /* 0x040fec0000041838 */
[C---:B------:R-:W-:Y:S06]  /*4890*/  HMMA.16816.F32.BF16 R52, R8.reuse, R30, R52 ;  /* 0x0000001e0834723c */ /* 0x040fec0000041834 */
[C---:B---3--:R-:W-:Y:S06]  /*48a0*/  HMMA.16816.F32.BF16 R48, R8.reuse, R24, R48 ;  /* 0x000000180830723c */ /* 0x048fec0000041830 */
[C---:B------:R-:W-:Y:S06]  /*48b0*/  HMMA.16816.F32.BF16 R44, R8.reuse, R26, R44 ;  /* 0x0000001a082c723c */ /* 0x040fec000004182c */
[C---:B-1----:R-:W-:Y:S06]  /*48c0*/  HMMA.16816.F32.BF16 R40, R8.reuse, R12, R40 ;  /* 0x0000000c0828723c */ /* 0x042fec0000041828 */
[----:B------:R-:W-:Y:S01]  /*48d0*/  HMMA.16816.F32.BF16 R36, R8, R14, R36 ;  /* 0x0000000e0824723c */ /* 0x000fe20000041824 */
[----:B------:R-:W-:Y:S06]  /*48e0*/  BAR.SYNC.DEFER_BLOCKING 0x0 ;  /* 0x0000000000007b1d */ /* 0x000fec0000010000 */
[----:B------:R-:W-:-:S02]  /*48f0*/  NOP ;  /* 0x0000000000007918 */ /* 0x000fc40000000000 */
[----:B------:R-:W-:-:S15]  /*4900*/  @!P0 BRA `(.L_x_360) ;  /* 0x0000000800548947 */ /* 0x000fde0003800000 */
        /* <DEDUP_REMOVED lines=36> */
[----:B------:R-:W2:Y:S01]  /*4b50*/  @!P4 LDC.64 R8, c[0x0][0x218] ;  /* 0x00008600ff08cb82 */ /* 0x000ea20000000a00 */
        /* <DEDUP_REMOVED lines=8> */
[----:B------:R-:W5:Y:S01]  /*4be0*/  @!P6 LDC.64 R26, c[0x0][0x218] ;  /* 0x00008600ff1aeb82 */ /* 0x000f620000000a00 */
        /* <DEDUP_REMOVED lines=12> */
[C---:B------:R-:W-:Y:S01]  /*4cb0*/  @!P5 LEA.HI.X R11, R29.reuse, R11, R28, 0x1, P1 ;  /* 0x0000000b1d0bd211 */ /* 0x040fe200008f0c1c */
[----:B----4-:R-:W4:Y:S02]  /*4cc0*/  @!P3 LDC.64 R6, c[0x0][0x218] ;  /* 0x00008600ff06bb82 */ /* 0x010f240000000a00 */
[----:B------:R3:W-:Y:S01]  /*4cd0*/  @P5 STS.128 [R217+0xa800], RZ ;  /* 0x00a800ffd9005388 */ /* 0x0007e20000000c00 */
[----:B--2---:R-:W-:-:S03]  /*4ce0*/  @!P4 LEA R32, P2, R29, R8, 0x1 ;  /* 0x000000081d20c211 */ /* 0x004fc600078408ff */
[----:B------:R-:W-:Y:S01]  /*4cf0*/  @!PT LDS RZ, [RZ] ;  /* 0x00000000fffff984 */ /* 0x000fe20000000800 */
[----:B------:R-:W-:Y:S01]  /*4d00*/  @!PT LDS RZ, [RZ] ;  /* 0x00000000fffff984 */ /* 0x000fe20000000800 */
[----:B------:R-:W-:Y:S01]  /*4d10*/  @!PT LDS RZ, [RZ] ;  /* 0x00000000fffff984 */ /* 0x000fe20000000800 */
[----:B------:R2:W-:Y:S01]  /*4d20*/  @!P5 LDGSTS.E.BYPASS.LTC128B.128 [R217+0xa800], desc[UR28][R10.64+0x80] ;  /* 0x0a8000800ad9dfae */ /* 0x0005e2000b901d5c */
[C---:B------:R-:W-:Y:S01]  /*4d30*/  @!P4 LEA.HI.X R33, R29.reuse, R9, R28, 0x1, P2 ;  /* 0x000000091d21c211 */ /* 0x040fe200010f0c1c */
[----:B-----5:R-:W5:Y:S01]  /*4d40*/  @!P5 LDC.64 R24, c[0x0][0x218] ;  /* 0x00008600ff18db82 */ /* 0x020f620000000a00 */
[C---:B------:R-:W-:Y:S01]  /*4d50*/  IADD3 R30, P2, R29.reuse, UR14, RZ ;  /* 0x0000000e1d1e7c10 */ /* 0x040fe2000ff5e0ff */
[----:B------:R2:W-:Y:S04]  /*4d60*/  @P4 STS.128 [R217+0xc800], RZ ;  /* 0x00c800ffd9004388 */ /* 0x0005e80000000c00 */
[----:B------:R-:W-:Y:S01]  /*4d70*/  @!PT LDS RZ, [RZ] ;  /* 0x00000000fffff984 */ /* 0x000fe20000000800 */
[----:B------:R-:W-:Y:S01]  /*4d80*/  @!PT LDS RZ, [RZ] ;  /* 0x00000000fffff984 */ /* 0x000fe20000000800 */
[----:B------:R-:W-:Y:S01]  /*4d90*/  @!PT LDS RZ, [RZ] ;  /* 0x00000000fffff984 */ /* 0x000fe20000000800 */
[----:B------:R5:W-:Y:S02]  /*4da0*/  @!P4 LDGSTS.E.BYPASS.LTC128B.128 [R217+0xc800], desc[UR28][R32.64+0x100] ;  /* 0x0c80010020d9cfae */ /* 0x000be4000b901d5c */
[----:B-1----:R-:W1:Y:S02]  /*4db0*/  @!P4 LDC.64 R14, c[0x0][0x218] ;  /* 0x00008600ff0ecb82 */ /* 0x002e640000000a00 */
[----:B------:R1:W-:Y:S06]  /*4dc0*/  @P3 STS.128 [R217+0xe800], RZ ;  /* 0x00e800ffd9003388 */ /* 0x0003ec0000000c00 */
[----:B---3--:R-:W3:Y:S01]  /*4dd0*/  @!P3 LDC.64 R12, c[0x0][0x218] ;  /* 0x00008600ff0cbb82 */ /* 0x008ee20000000a00 */
[----:B----4-:R-:W-:-:S04]  /*4de0*/  @!P3 LEA R34, P1, R29, R6, 0x1 ;  /* 0x000000061d22b211 */ /* 0x010fc800078208ff */
[----:B------:R-:W-:Y:S02]  /*4df0*/  @!P3 LEA.HI.X R35, R29, R7, R28, 0x1, P1 ;  /* 0x000000071d23b211 */ /* 0x000fe400008f0c1c */
[----:B------:R-:W-:Y:S01]  /*4e00*/  @!P6 LEA R26, P1, R30, R26, 0x1 ;  /* 0x0000001a1e1ae211 */ /* 0x000fe200078208ff */
[----:B--2---:R-:W2:Y:S01]  /*4e10*/  @!P6 LDC.64 R10, c[0x0][0x218] ;  /* 0x00008600ff0aeb82 */ /* 0x004ea20000000a00 */
[----:B------:R-:W-:Y:S01]  /*4e20*/  IADD3.X R28, R28, UR8, RZ, P2, !PT ;  /* 0x000000081c1c7c10 */ /* 0x000fe200097fe4ff */
[----:B------:R-:W-:Y:S01]  /*4e30*/  @!PT LDS RZ, [RZ] ;  /* 0x00000000fffff984 */ /* 0x000fe20000000800 */
[----:B------:R-:W-:Y:S01]  /*4e40*/  @!PT LDS RZ, [RZ] ;  /* 0x00000000fffff984 */ /* 0x000fe20000000800 */
[----:B------:R-:W-:Y:S01]  /*4e50*/  @!PT LDS RZ, [RZ] ;  /* 0x00000000fffff984 */ /* 0x000fe20000000800 */
[----:B------:R4:W-:Y:S01]  /*4e60*/  @!P3 LDGSTS.E.BYPASS.LTC128B.128 [R217+0xe800], desc[UR28][R34.64+0x180] ;  /* 0x0e80018022d9bfae */ /* 0x0009e2000b901d5c */
[C---:B-----5:R-:W-:Y:S02]  /*4e70*/  @!P5 LEA R24, P2, R30.reuse, R24, 0x1 ;  /* 0x000000181e18d211 */ /* 0x060fe400078408ff */
[C-C-:B------:R-:W-:Y:S01]  /*4e80*/  @!P6 LEA.HI.X R27, R30.reuse, R27, R28.reuse, 0x1, P1 ;  /* 0x0000001b1e1be211 */ /* 0x140fe200008f0c1c */
[----:B------:R4:W-:Y:S01]  /*4e90*/  @P6 STS.128 [R217+0x9000], RZ ;  /* 0x009000ffd9006388 */ /* 0x0009e20000000c00 */
[C---:B------:R-:W-:Y:S01]  /*4ea0*/  @!P5 LEA.HI.X R25, R30.reuse, R25, R28, 0x1, P2 ;  /* 0x000000191e19d211 */ /* 0x040fe200010f0c1c */
[----:B------:R-:W5:Y:S01]  /*4eb0*/  @!P5 LDC.64 R8, c[0x0][0x218] ;  /* 0x00008600ff08db82 */ /* 0x000f620000000a00 */
[C---:B-1----:R-:W-:Y:S01]  /*4ec0*/  @!P4 LEA R32, P1, R30.reuse, R14, 0x1 ;  /* 0x0000000e1e20c211 */ /* 0x042fe200078208ff */
[----:B------:R-:W-:Y:S01]  /*4ed0*/  @!PT LDS RZ, [RZ] ;  /* 0x00000000fffff984 */ /* 0x000fe20000000800 */
[----:B------:R-:W-:Y:S01]  /*4ee0*/  @!PT LDS RZ, [RZ] ;  /* 0x00000000fffff984 */ /* 0x000fe20000000800 */
[----:B------:R-:W-:Y:S01]  /*4ef0*/  @!PT LDS RZ, [RZ] ;  /* 0x00000000fffff984 */ /* 0x000fe20000000800 */
[----:B------:R4:W-:Y:S01]  /*4f00*/  @!P6 LDGSTS.E.BYPASS.LTC128B.128 [R217+0x9000], desc[UR28][R26.64] ;  /* 0x090000001ad9efae */ /* 0x0009e2000b901d5c */
[----:B------:R-:W-:-:S02]  /*4f10*/  IADD3 R14, P2, R30, UR14, RZ ;  /* 0x0000000e1e0e7c10 */ /* 0x000fc4000ff5e0ff */
        /* <DEDUP_REMOVED lines=50> */
.L_x_362:
[----:B------:R-:W-:Y:S05]  /*5240*/  BSYNC B0 ;  /* 0x0000000000007941 */ /* 0x000fea0003800000 */
.L_x_361:
[----:B------:R-:W0:Y:S02]  /*5250*/  LDGDEPBAR ;  /* 0x00000000000079af */ /* 0x000e240000000000 */
.L_x_360:
[----:B------:R-:W-:Y:S01]  /*5260*/  IMAD.U32 R15, RZ, RZ, UR19 ;  /* 0x00000013ff0f7e24 */ /* 0x000fe2000f8e00ff */
[----:B------:R-:W-:Y:S01]  /*5270*/  LOP3.LUT R239, R2, UR32, RZ, 0x3c, !PT ;  /* 0x0000002002ef7c12 */ /* 0x000fe2000f8e3cff */
[----:B------:R-:W-:Y:S01]  /*5280*/  IMAD.WIDE.U32 R222, R238, -0x326172a9, RZ ;  /* 0xcd9e8d57eede7825 */ /* 0x000fe200078e00ff */
[----:B------:R-:W-:Y:S01]  /*5290*/  USHF.L.U32 UR39, UR19, 0x1, URZ ;  /* 0x0000000113277899 */ /* 0x000fe2000800063f */
[----:B------:R-:W-:Y:S01]  /*52a0*/  LEA R210, R5, UR4, 0x1 ;  /* 0x0000000405d27c11 */ /* 0x000fe2000f8e08ff */
[----:B------:R-:W-:Y:S01]  /*52b0*/  UIADD3 UR6, UR33, -0x4498517b, URZ ;  /* 0xbb67ae8521067890 */ /* 0x000fe2000fffe03f */
[----:B------:R-:W-:Y:S01]  /*52c0*/  IMAD R15, R15, 0x40, R0 ;  /* 0x000000400f0f7824 */ /* 0x000fe200078e0200 */
[----:B------:R-:W-:Y:S01]  /*52d0*/  LOP3.LUT R220, R223, R239, RZ, 0x3c, !PT ;  /* 0x000000efdfdc7212 */ /* 0x000fe200078e3cff */
[----:B------:R-:W-:Y:S01]  /*52e0*/  IMAD.WIDE.U32 R234, R165, -0x2daee0ad, RZ ;  /* 0xd2511f53a5ea7825 */ /* 0x000fe200078e00ff */
[----:B------:R-:W-:Y:S01]  /*52f0*/  UIADD3 UR38, UR32, -0x61c88647, URZ ;  /* 0x9e3779b920267890 */ /* 0x000fe2000fffe03f */
[----:B------:R-:W-:Y:S01]  /*5300*/  PRMT R237, R237, 0x7054, R237 ;  /* 0x00007054eded7816 */ /* 0x000fe200000000ed */
[----:B------:R-:W-:Y:S01]  /*5310*/  UIADD3 UR37, UR32, 0x3c6ef372, URZ ;  /* 0x3c6ef37220257890 */ /* 0x000fe2000fffe03f */
[C---:B------:R-:W-:Y:S01]  /*5320*/  VIADD R0, R15.reuse, 0x1 ;  /* 0x000000010f007836 */ /* 0x040fe20000000000 */
[----:B------:R-:W-:Y:S01]  /*5330*/  ULDC UR11, c[0x0][0x2ec] ;  /* 0x0000bb00000b7ab9 */ /* 0x000fe20000000800 */
[C---:B-1--4-:R-:W-:Y:S01]  /*5340*/  VIADD R6, R15.reuse, 0x8 ;  /* 0x000000080f067836 */ /* 0x052fe20000000000 */
[----:B------:R-:W-:Y:S01]  /*5350*/  UIADD3 UR34, UR33, 0x76cf5d0a, URZ ;  /* 0x76cf5d0a21227890 */ /* 0x000fe2000fffe03f */
[C---:B------:R-:W-:Y:S01]  /*5360*/  VIADD R7, R15.reuse, 0x10 ;  /* 0x000000100f077836 */ /* 0x040fe20000000000 */
[CC--:B------:R-:W-:Y:S01]  /*5370*/  ISETP.GE.AND P1, PT, R0.reuse, R224.reuse, PT ;  /* 0x000000e00000720c */ /* 0x0c0fe20003f26270 */
[C---:B------:R-:W-:Y:S01]  /*5380*/  VIADD R8, R15.reuse, 0x18 ;  /* 0x000000180f087836 */ /* 0x040fe20000000000 */
[-C--:B------:R-:W-:Y:S01]  /*5390*/  ISETP.GE.AND P5, PT, R0, R219.reuse, PT ;  /* 0x000000db0000720c */ /* 0x080fe20003fa6270 */
[C---:B------:R-:W-:Y:S01]  /*53a0*/  VIADD R0, R15.reuse, 0x9 ;  /* 0x000000090f007836 */ /* 0x040fe20000000000 */
[-C--:B------:R-:W-:Y:S01]  /*53b0*/  ISETP.GE.AND P3, PT, R6, R224.reuse, PT ;  /* 0x000000e00600720c */ /* 0x080fe20003f66270 */
[----:B------:R-:W-:Y:S01]  /*53c0*/  VIADD R9, R15, 0x20 ;  /* 0x000000200f097836 */ /* 0x000fe20000000000 */
[----:B------:R-:W-:Y:S01]  /*53d0*/  FSEL R14, R21, -INF , !P1 ;  /* 0xff800000150e7808 */ /* 0x000fe20004800000 */
[C---:B------:R-:W-:Y:S01]  /*53e0*/  VIADD R26, R15.reuse, 0x21 ;  /* 0x000000210f1a7836 */ /* 0x040fe20000000000 */
[CC--:B------:R-:W-:Y:S01]  /*53f0*/  ISETP.GE.AND P6, PT, R0.reuse, R219.reuse, PT ;  /* 0x000000db0000720c */ /* 0x0c0fe20003fc6270 */
[C---:B------:R-:W-:Y:S01]  /*5400*/  VIADD R25, R15.reuse, 0x28 ;  /* 0x000000280f197836 */ /* 0x040fe20000000000 */
[-C--:B------:R-:W-:Y:S01]  /*5410*/  ISETP.GE.AND P4, PT, R0, R224.reuse, PT ;  /* 0x000000e00000720c */ /* 0x080fe20003f86270 */
[----:B------:R-:W-:Y:S01]  /*5420*/  VIADD R24, R15, 0x29 ;  /* 0x000000290f187836 */ /* 0x000fe20000000000 */
[----:B------:R-:W-:Y:S01]  /*5430*/  FSEL R21, R19, -INF , !P6 ;  /* 0xff80000013157808 */ /* 0x000fe20007000000 */
[C---:B------:R-:W-:Y:S01]  /*5440*/  VIADD R19, R15.reuse, 0x30 ;  /* 0x000000300f137836 */ /* 0x040fe20000000000 */
[-C--:B------:R-:W-:Y:S01]  /*5450*/  ISETP.GE.AND P6, PT, R15, R224.reuse, PT ;  /* 0x000000e00f00720c */ /* 0x080fe20003fc6270 */
[----:B------:R-:W-:Y:S01]  /*5460*/  IMAD.WIDE.U32 R220, R220, -0x2daee0ad, RZ ;  /* 0xd2511f53dcdc7825 */ /* 0x000fe200078e00ff */
[----:B------:R-:W-:Y:S01]  /*5470*/  FSEL R0, R16, -INF , !P3 ;  /* 0xff80000010007808 */ /* 0x000fe20005800000 */
[----:B------:R-:W-:Y:S01]  /*5480*/  UIADD3 UR18, UR33, 0x32370b8f, URZ ;  /* 0x32370b8f21127890 */ /* 0x000fe2000fffe03f */
[-C--:B------:R-:W-:Y:S01]  /*5490*/  ISETP.GE.AND P1, PT, R7, R224.reuse, PT ;  /* 0x000000e00700720c */ /* 0x080fe20003f26270 */
[----:B------:R-:W-:Y:S01]  /*54a0*/  VIADD R16, R15, 0x38 ;  /* 0x000000380f107836 */ /* 0x000fe20000000000 */
[-C--:B------:R-:W-:Y:S01]  /*54b0*/  ISETP.GE.AND P3, PT, R7, R219.reuse, PT ;  /* 0x000000db0700720c */ /* 0x080fe20003f66270 */
[----:B------:R-:W-:Y:S01]  /*54c0*/  UIADD3 UR30, UR32, -0x255992d5, URZ ;  /* 0xdaa66d2b201e7890 */ /* 0x000fe2000fffe03f */
[----:B------:R-:W-:Y:S01]  /*54d0*/  FSEL R20, R20, -INF , !P6 ;  /* 0xff80000014147808 */ /* 0x000fe20007000000 */
[----:B------:R-:W-:Y:S01]  /*54e0*/  UIADD3 UR15, UR32, 0x78dde6e4, URZ ;  /* 0x78dde6e4200f7890 */ /* 0x000fe2000fffe03f */
[----:B------:R-:W-:Y:S01]  /*54f0*/  FSEL R13, R56, -INF , !P1 ;  /* 0xff800000380d7808 */ /* 0x000fe20004800000 */
[----:B------:R-:W-:Y:S01]  /*5500*/  UIADD3 UR7, UR33, -0x126145ec, URZ ;  /* 0xed9eba1421077890 */ /* 0x000fe2000fffe03f */
[----:B------:R-:W-:Y:S01]  /*5510*/  FSEL R7, R58, -INF , !P3 ;  /* 0xff8000003a077808 */ /* 0x000fe20005800000 */
[----:B------:R-:W-:Y:S01]  /*5520*/  UIADD3 UR4, UR32, 0x1715609d, URZ ;  /* 0x1715609d20047890 */ /* 0x000fe2000fffe03f */
[-C--:B------:R-:W-:Y:S01]  /*5530*/  ISETP.GE.AND P2, PT, R6, R219.reuse, PT ;  /* 0x000000db0600720c */ /* 0x080fe20003f46270 */
[----:B------:R-:W-:Y:S01]  /*5540*/  VIADD R6, R15, 0x11 ;  /* 0x000000110f067836 */ /* 0x000fe20000000000 */
[----:B------:R-:W-:Y:S01]  /*5550*/  ISETP.GE.AND P1, PT, R8, R224, PT ;  /* 0x000000e00800720c */ /* 0x000fe20003f26270 */
[--C-:B------:R-:W-:Y:S01]  /*5560*/  IMAD R208, R4, 0x2, R210.reuse ;  /* 0x0000000204d07824 */ /* 0x100fe200078e02d2 */
[----:B------:R-:W-:Y:S01]  /*5570*/  ISETP.GE.AND P3, PT, R8, R219, PT ;  /* 0x000000db0800720c */ /* 0x000fe20003f66270 */
[C---:B------:R-:W-:Y:S01]  /*5580*/  IMAD R207, R3.reuse, 0x2, R210 ;  /* 0x0000000203cf7824 */ /* 0x040fe200078e02d2 */
[----:B------:R-:W-:Y:S01]  /*5590*/  FMNMX.FTZ R8, R20, R14, !PT ;  /* 0x0000000e14087209 */ /* 0x000fe20007810000 */
[----:B------:R-:W-:Y:S01]  /*55a0*/  IMAD R206, R3, 0x2, R208 ;  /* 0x0000000203ce7824 */ /* 0x000fe200078e02d0 */
[----:B------:R-:W-:Y:S01]  /*55b0*/  FSEL R32, R18, -INF , !P2 ;  /* 0xff80000012207808 */ /* 0x000fe20005000000 */
[----:B------:R-:W-:Y:S01]  /*55c0*/  LDSM.16.MT88.4 R156, [R210+0x10000] ;  /* 0x01000000d29c783b */ /* 0x000fe20000004200 */
[----:B------:R-:W-:Y:S01]  /*55d0*/  FSEL R18, R17, -INF , !P4 ;  /* 0xff80000011127808 */ /* 0x000fe20006000000 */
[----:B------:R-:W-:Y:S01]  /*55e0*/  VIADD R17, R15, 0x31 ;  /* 0x000000310f117836 */ /* 0x000fe20000000000 */
[----:B------:R-:W-:Y:S01]  /*55f0*/  FMNMX.FTZ R8, R0, R8, !PT ;  /* 0x0000000800087209 */ /* 0x000fe20007810000 */
[----:B------:R-:W-:Y:S01]  /*5600*/  UIADD3 UR40, UR33, 0x646e171e, URZ ;  /* 0x646e171e21287890 */ /* 0x000fe2000fffe03f */
[----:B------:R-:W-:Y:S01]  /*5610*/  ISETP.GE.AND P2, PT, R6, R224, PT ;  /* 0x000000e00600720c */ /* 0x000fe20003f46270 */
[----:B------:R-:W-:Y:S01]  /*5620*/  LDSM.16.MT88.4 R64, [R210+0x12000] ;  /* 0x01200000d240783b */ /* 0x000fe20000004200 */
[----:B------:R-:W-:-:S02]  /*5630*/  FMNMX.FTZ R8, R18, R8, !PT ;  /* 0x0000000812087209 */ /* 0x000fc40007810000 */
[-C--:B------:R-:W-:Y:S01]  /*5640*/  ISETP.GE.AND P4, PT, R6, R219.reuse, PT ;  /* 0x000000db0600720c */ /* 0x080fe20003f86270 */
[----:B------:R-:W-:Y:S01]  /*5650*/  VIADD R6, R15, 0x19 ;  /* 0x000000190f067836 */ /* 0x000fe20000000000 */
[----:B------:R-:W-:Y:S01]  /*5660*/  FSEL R12, R57, -INF , !P2 ;  /* 0xff800000390c7808 */ /* 0x000fe20005000000 */
[----:B------:R-:W-:Y:S01]  /*5670*/  LDSM.16.MT88.4 R72, [R208+0x12000] ;  /* 0x01200000d048783b */ /* 0x000fe20000004200 */
[----:B------:R-:W-:Y:S02]  /*5680*/  FMNMX.FTZ R8, R13, R8, !PT ;  /* 0x000000080d087209 */ /* 0x000fe40007810000 */
[----:B------:R-:W-:Y:S01]  /*5690*/  ISETP.GE.AND P6, PT, R6, R224, PT ;  /* 0x000000e00600720c */ /* 0x000fe20003fc6270 */
[----:B------:R-:W-:Y:S01]  /*56a0*/  LDSM.16.MT88.4 R80, [R207+0x12000] ;  /* 0x01200000cf50783b */ /* 0x000fe20000004200 */
[----:B------:R-:W-:Y:S02]  /*56b0*/  FSEL R11, R52, -INF , !P1 ;  /* 0xff800000340b7808 */ /* 0x000fe40004800000 */
[----:B------:R-:W-:Y:S01]  /*56c0*/  FMNMX.FTZ R8, R12, R8, !PT ;  /* 0x000000080c087209 */ /* 0x000fe20007810000 */
[----:B------:R-:W-:Y:S01]  /*56d0*/  LDSM.16.MT88.4 R96, [R210+0x14000] ;  /* 0x01400000d260783b */ /* 0x000fe20000004200 */
[----:B------:R-:W-:-:S02]  /*56e0*/  ISETP.GE.AND P2, PT, R6, R219, PT ;  /* 0x000000db0600720c */ /* 0x000fc40003f46270 */
[----:B------:R-:W-:Y:S01]  /*56f0*/  FSEL R23, R23, -INF , !P5 ;  /* 0xff80000017177808 */ /* 0x000fe20006800000 */
[----:B------:R-:W-:Y:S01]  /*5700*/  LDSM.16.MT88.4 R104, [R208+0x14000] ;  /* 0x01400000d068783b */ /* 0x000fe20000004200 */
[----:B------:R-:W-:Y:S02]  /*5710*/  FSEL R6, R59, -INF , !P4 ;  /* 0xff8000003b067808 */ /* 0x000fe40006000000 */
[----:B------:R-:W-:Y:S01]  /*5720*/  ISETP.GE.AND P5, PT, R9, R224, PT ;  /* 0x000000e00900720c */ /* 0x000fe20003fa6270 */
[----:B------:R-:W-:Y:S01]  /*5730*/  LDSM.16.MT88.4 R56, [R206+0x10000] ;  /* 0x01000000ce38783b */ /* 0x000fe20000004200 */
[----:B------:R-:W-:Y:S02]  /*5740*/  FSEL R10, R53, -INF , !P6 ;  /* 0xff800000350a7808 */ /* 0x000fe40007000000 */
[----:B------:R-:W-:Y:S01]  /*5750*/  FMNMX.FTZ R8, R11, R8, !PT ;  /* 0x000000080b087209 */ /* 0x000fe20007810000 */
[----:B------:R-:W-:Y:S01]  /*5760*/  LDSM.16.MT88.4 R88, [R206+0x12000] ;  /* 0x01200000ce58783b */ /* 0x000fe20000004200 */
[C---:B------:R-:W-:Y:S01]  /*5770*/  ISETP.GE.AND P4, PT, R15.reuse, R219, PT ;  /* 0x000000db0f00720c */ /* 0x040fe20003f86270 */
[----:B------:R-:W-:Y:S01]  /*5780*/  VIADD R15, R15, 0x39 ;  /* 0x000000390f0f7836 */ /* 0x000fe20000000000 */
[----:B------:R-:W-:Y:S01]  /*5790*/  ISETP.GE.AND P6, PT, R26, R224, PT ;  /* 0x000000e01a00720c */ /* 0x000fe20003fc6270 */
[----:B------:R-:W-:Y:S01]  /*57a0*/  LDSM.16.MT88.4 R112, [R207+0x14000] ;  /* 0x01400000cf70783b */ /* 0x000fe20000004200 */
[----:B------:R-:W-:-:S02]  /*57b0*/  FSEL R179, R48, -INF , !P5 ;  /* 0xff80000030b37808 */ /* 0x000fc40006800000 */
[----:B------:R-:W-:Y:S01]  /*57c0*/  FMNMX.FTZ R8, R10, R8, !PT ;  /* 0x000000080a087209 */ /* 0x000fe20007810000 */
[----:B------:R-:W-:Y:S01]  /*57d0*/  LDSM.16.MT88.4 R120, [R206+0x14000] ;  /* 0x01400000ce78783b */ /* 0x000fe20000004200 */
[----:B------:R-:W-:Y:S02]  /*57e0*/  FSEL R22, R22, -INF , !P4 ;  /* 0xff80000016167808 */ /* 0x000fe40006000000 */
[----:B------:R-:W-:Y:S01]  /*57f0*/  ISETP.GE.AND P4, PT, R25, R224, PT ;  /* 0x000000e01900720c */ /* 0x000fe20003f86270 */
[----:B------:R-:W-:Y:S01]  /*5800*/  LDSM.16.MT88.4 R128, [R210+0x16000] ;  /* 0x01600000d280783b */ /* 0x000fe20000004200 */
[----:B------:R-:W-:Y:S02]  /*5810*/  FSEL R180, R49, -INF , !P6 ;  /* 0xff80000031b47808 */ /* 0x000fe40007000000 */
[----:B------:R-:W-:Y:S01]  /*5820*/  FMNMX.FTZ R8, R179, R8, !PT ;  /* 0x00000008b3087209 */ /* 0x000fe20007810000 */
[----:B------:R-:W-:Y:S01]  /*5830*/  LDSM.16.MT88.4 R136, [R208+0x16000] ;  /* 0x01600000d088783b */ /* 0x000fe20000004200 */
[----:B------:R-:W-:-:S02]  /*5840*/  FMNMX.FTZ R27, R22, R23, !PT ;  /* 0x00000017161b7209 */ /* 0x000fc40007810000 */
[----:B------:R-:W-:Y:S01]  /*5850*/  ISETP.GE.AND P5, PT, R24, R224, PT ;  /* 0x000000e01800720c */ /* 0x000fe20003fa6270 */
[----:B------:R-:W-:Y:S01]  /*5860*/  LDSM.16.MT88.4 R144, [R207+0x16000] ;  /* 0x01600000cf90783b */ /* 0x000fe20000004200 */
[----:B------:R-:W-:Y:S02]  /*5870*/  FSEL R181, R44, -INF , !P4 ;  /* 0xff8000002cb57808 */ /* 0x000fe40006000000 */
[----:B------:R-:W-:Y:S02]  /*5880*/  FMNMX.FTZ R8, R180, R8, !PT ;  /* 0x00000008b4087209 */ /* 0x000fe40007810000 */
[----:B------:R-:W-:Y:S02]  /*5890*/  FMNMX.FTZ R27, R32, R27, !PT ;  /* 0x0000001b201b7209 */ /* 0x000fe40007810000 */
[----:B------:R-:W-:Y:S02]  /*58a0*/  ISETP.GE.AND P4, PT, R19, R224, PT ;  /* 0x000000e01300720c */ /* 0x000fe40003f86270 */
[----:B------:R-:W-:-:S02]  /*58b0*/  FSEL R182, R45, -INF , !P5 ;  /* 0xff8000002db67808 */ /* 0x000fc40006800000 */
[----:B------:R-:W-:Y:S02]  /*58c0*/  FMNMX.FTZ R8, R181, R8, !PT ;  /* 0x00000008b5087209 */ /* 0x000fe40007810000 */
[----:B------:R-:W-:Y:S02]  /*58d0*/  FMNMX.FTZ R27, R21, R27, !PT ;  /* 0x0000001b151b7209 */ /* 0x000fe40007810000 */
[----:B------:R-:W-:Y:S02]  /*58e0*/  ISETP.GE.AND P6, PT, R17, R224, PT ;  /* 0x000000e01100720c */ /* 0x000fe40003fc6270 */
[----:B------:R-:W-:Y:S02]  /*58f0*/  FSEL R185, R40, -INF , !P4 ;  /* 0xff80000028b97808 */ /* 0x000fe40006000000 */
[----:B------:R-:W-:Y:S02]  /*5900*/  FMNMX.FTZ R8, R182, R8, !PT ;  /* 0x00000008b6087209 */ /* 0x000fe40007810000 */
[----:B------:R-:W-:-:S02]  /*5910*/  FMNMX.FTZ R27, R7, R27, !PT ;  /* 0x0000001b071b7209 */ /* 0x000fc40007810000 */
[----:B------:R-:W-:Y:S02]  /*5920*/  ISETP.GE.AND P1, PT, R9, R219, PT ;  /* 0x000000db0900720c */ /* 0x000fe40003f26270 */
[----:B------:R-:W-:Y:S02]  /*5930*/  FSEL R183, R41, -INF , !P6 ;  /* 0xff80000029b77808 */ /* 0x000fe40007000000 */
[----:B------:R-:W-:Y:S02]  /*5940*/  FMNMX.FTZ R8, R185, R8, !PT ;  /* 0x00000008b9087209 */ /* 0x000fe40007810000 */
[----:B------:R-:W-:Y:S02]  /*5950*/  FSEL R9, R54, -INF , !P3 ;  /* 0xff80000036097808 */ /* 0x000fe40005800000 */
[----:B------:R-:W-:Y:S02]  /*5960*/  FMNMX.FTZ R27, R6, R27, !PT ;  /* 0x0000001b061b7209 */ /* 0x000fe40007810000 */
[----:B------:R-:W-:-:S02]  /*5970*/  FMNMX.FTZ R28, R183, R8, !PT ;  /* 0x00000008b71c7209 */ /* 0x000fc40007810000 */
[----:B------:R-:W-:Y:S02]  /*5980*/  FSEL R8, R55, -INF , !P2 ;  /* 0xff80000037087808 */ /* 0x000fe40005000000 */
[----:B------:R-:W-:Y:S02]  /*5990*/  FMNMX.FTZ R27, R9, R27, !PT ;  /* 0x0000001b091b7209 */ /* 0x000fe40007810000 */
[----:B------:R-:W-:Y:S02]  /*59a0*/  ISETP.GE.AND P2, PT, R26, R219, PT ;  /* 0x000000db1a00720c */ /* 0x000fe40003f46270 */
[----:B------:R-:W-:Y:S02]  /*59b0*/  FSEL R184, R50, -INF , !P1 ;  /* 0xff80000032b87808 */ /* 0x000fe40004800000 */
[----:B------:R-:W-:Y:S02]  /*59c0*/  FMNMX.FTZ R27, R8, R27, !PT ;  /* 0x0000001b081b7209 */ /* 0x000fe40007810000 */
[----:B------:R-:W-:-:S02]  /*59d0*/  ISETP.GE.AND P5, PT, R16, R224, PT ;  /* 0x000000e01000720c */ /* 0x000fc40003fa6270 */
[----:B------:R-:W-:Y:S02]  /*59e0*/  ISETP.GE.AND P1, PT, R25, R219, PT ;  /* 0x000000db1900720c */ /* 0x000fe40003f26270 */
[----:B------:R-:W-:Y:S02]  /*59f0*/  FSEL R186, R51, -INF , !P2 ;  /* 0xff80000033ba7808 */ /* 0x000fe40005000000 */
[----:B------:R-:W-:Y:S01]  /*5a00*/  FMNMX.FTZ R27, R184, R27, !PT ;  /* 0x0000001bb81b7209 */ /* 0x000fe20007810000 */
[----:B------:R-:W-:Y:S01]  /*5a10*/  LDSM.16.MT88.4 R48, [R207+0x10000] ;  /* 0x01000000cf30783b */ /* 0x000fe20000004200 */
[----:B------:R-:W-:Y:S02]  /*5a20*/  ISETP.GE.AND P4, PT, R15, R224, PT ;  /* 0x000000e00f00720c */ /* 0x000fe40003f86270 */
[----:B------:R-:W-:Y:S02]  /*5a30*/  FSEL R31, R36, -INF , !P5 ;  /* 0xff800000241f7808 */ /* 0x000fe40006800000 */
[----:B------:R-:W-:-:S02]  /*5a40*/  ISETP.GE.AND P2, PT, R24, R219, PT ;  /* 0x000000db1800720c */ /* 0x000fc40003f46270 */
[----:B------:R-:W-:Y:S02]  /*5a50*/  FSEL R188, R46, -INF , !P1 ;  /* 0xff8000002ebc7808 */ /* 0x000fe40004800000 */
[----:B------:R-:W-:Y:S02]  /*5a60*/  FMNMX.FTZ R27, R186, R27, !PT ;  /* 0x0000001bba1b7209 */ /* 0x000fe40007810000 */
[----:B------:R-:W-:Y:S02]  /*5a70*/  FSEL R30, R37, -INF , !P4 ;  /* 0xff800000251e7808 */ /* 0x000fe40006000000 */
[----:B------:R-:W-:Y:S02]  /*5a80*/  FMNMX.FTZ R28, R31, R28, !PT ;  /* 0x0000001c1f1c7209 */ /* 0x000fe40007810000 */
[----:B------:R-:W-:Y:S02]  /*5a90*/  ISETP.GE.AND P1, PT, R19, R219, PT ;  /* 0x000000db1300720c */ /* 0x000fe40003f26270 */
[----:B------:R-:W-:-:S02]  /*5aa0*/  FSEL R187, R47, -INF , !P2 ;  /* 0xff8000002fbb7808 */ /* 0x000fc40005000000 */
[----:B------:R-:W-:Y:S02]  /*5ab0*/  FMNMX.FTZ R27, R188, R27, !PT ;  /* 0x0000001bbc1b7209 */ /* 0x000fe40007810000 */
[----:B------:R-:W-:Y:S02]  /*5ac0*/  FMNMX.FTZ R29, R30, R28, !PT ;  /* 0x0000001c1e1d7209 */ /* 0x000fe40007810000 */
[----:B------:R-:W-:Y:S02]  /*5ad0*/  ISETP.GE.AND P2, PT, R17, R219, PT ;  /* 0x000000db1100720c */ /* 0x000fe40003f46270 */
[----:B------:R-:W-:Y:S01]  /*5ae0*/  FSEL R28, R42, -INF , !P1 ;  /* 0xff8000002a1c7808 */ /* 0x000fe20004800000 */
[----:B------:R-:W1:Y:S01]  /*5af0*/  SHFL.BFLY PT, R33, R29, 0x2, 0x1f ;  /* 0x0c401f001d217f89 */ /* 0x000e6200000e0000 */
[----:B------:R-:W-:Y:S02]  /*5b00*/  FMNMX.FTZ R17, R187, R27, !PT ;  /* 0x0000001bbb117209 */ /* 0x000fe40007810000 */
[----:B------:R-:W-:-:S02]  /*5b10*/  ISETP.GE.AND P1, PT, R16, R219, PT ;  /* 0x000000db1000720c */ /* 0x000fc40003f26270 */
[----:B------:R-:W-:Y:S02]  /*5b20*/  FSEL R27, R43, -INF , !P2 ;  /* 0xff8000002b1b7808 */ /* 0x000fe40005000000 */
[----:B------:R-:W-:Y:S01]  /*5b30*/  FMNMX.FTZ R17, R28, R17, !PT ;  /* 0x000000111c117209 */ /* 0x000fe20007810000 */
[----:B------:R-:W-:Y:S01]  /*5b40*/  LDSM.16.MT88.4 R40, [R208+0x10000] ;  /* 0x01000000d028783b */ /* 0x000fe20000004200 */
[----:B------:R-:W-:Y:S01]  /*5b50*/  ISETP.GE.AND P2, PT, R15, R219, PT ;  /* 0x000000db0f00720c */ /* 0x000fe20003f46270 */
[----:B------:R-:W-:Y:S01]  /*5b60*/  IMAD.U32 R15, RZ, RZ, UR39 ;  /* 0x00000027ff0f7e24 */ /* 0x000fe2000f8e00ff */
[----:B------:R-:W-:Y:S01]  /*5b70*/  FSEL R26, R38, -INF , !P1 ;  /* 0xff800000261a7808 */ /* 0x000fe20004800000 */
[----:B------:R-:W-:Y:S01]  /*5b80*/  UIADD3 UR39, UR39, 0x1, URZ ;  /* 0x0000000127277890 */ /* 0x000fe2000fffe03f */
[----:B------:R-:W-:Y:S02]  /*5b90*/  FMNMX.FTZ R17, R27, R17, !PT ;  /* 0x000000111b117209 */ /* 0x000fe40007810000 */
[----:B------:R-:W-:-:S02]  /*5ba0*/  FSEL R25, R39, -INF , !P2 ;  /* 0xff80000027197808 */ /* 0x000fc40005000000 */
[----:B------:R-:W-:Y:S02]  /*5bb0*/  FMNMX.FTZ R17, R26, R17, !PT ;  /* 0x000000111a117209 */ /* 0x000fe40007810000 */
[----:B------:R-:W-:Y:S02]  /*5bc0*/  LOP3.LUT R15, R235, UR33, R15, 0x96, !PT ;  /* 0x00000021eb0f7c12 */ /* 0x000fe4000f8e960f */
[----:B------:R-:W-:Y:S02]  /*5bd0*/  FMNMX.FTZ R17, R25, R17, !PT ;  /* 0x0000001119117209 */ /* 0x000fe40007810000 */
[----:B------:R-:W-:Y:S01]  /*5be0*/  LOP3.LUT R190, R221, UR6, R234, 0x96, !PT ;  /* 0x00000006ddbe7c12 */ /* 0x000fe2000f8e96ea */
[----:B------:R-:W-:Y:S01]  /*5bf0*/  IMAD.WIDE.U32 R36, R15, -0x326172a9, RZ ;  /* 0xcd9e8d570f247825 */ /* 0x000fe200078e00ff */
[----:B-1----:R-:W-:Y:S01]  /*5c00*/  FMNMX.FTZ R16, R29, R33, !PT ;  /* 0x000000211d107209 */ /* 0x002fe20007810000 */
[----:B------:R-:W1:Y:S01]  /*5c10*/  SHFL.BFLY PT, R24, R17, 0x2, 0x1f ;  /* 0x0c401f0011187f89 */ /* 0x000e6200000e0000 */
[----:B------:R-:W-:Y:S01]  /*5c20*/  UIADD3 UR6, UR33, -0x56f99767, URZ ;  /* 0xa906689921067890 */ /* 0x000fe2000fffe03f */
[----:B------:R-:W-:Y:S01]  /*5c30*/  IMAD.WIDE.U32 R190, R190, -0x326172a9, RZ ;  /* 0xcd9e8d57bebe7825 */ /* 0x000fe200078e00ff */
[----:B------:R-:W-:Y:S01]  /*5c40*/  LOP3.LUT R15, R37, UR38, R222, 0x96, !PT ;  /* 0x00000026250f7c12 */ /* 0x000fe2000f8e96de */
[----:B------:R-:W2:Y:S02]  /*5c50*/  SHFL.BFLY PT, R2, R16, 0x1, 0x1f ;  /* 0x0c201f0010027f89 */ /* 0x000ea400000e0000 */
[----:B------:R-:W-:Y:S01]  /*5c60*/  IMAD.U32 R234, RZ, RZ, UR39 ;  /* 0x00000027ffea7e24 */ /* 0x000fe2000f8e00ff */
[----:B------:R-:W-:-:S04]  /*5c70*/  LOP3.LUT R36, R191, UR37, R36, 0x96, !PT ;  /* 0x00000025bf247c12 */ /* 0x000fc8000f8e9624 */
[----:B------:R-:W-:Y:S01]  /*5c80*/  LOP3.LUT R234, R235, UR33, R234, 0x96, !PT ;  /* 0x00000021ebea7c12 */ /* 0x000fe2000f8e96ea */
[----:B------:R-:W-:-:S04]  /*5c90*/  IMAD.WIDE.U32 R36, R36, -0x2daee0ad, RZ ;  /* 0xd2511f5324247825 */ /* 0x000fc800078e00ff */
[----:B------:R-:W-:-:S05]  /*5ca0*/  IMAD.WIDE.U32 R234, R234, -0x326172a9, RZ ;  /* 0xcd9e8d57eaea7825 */ /* 0x000fca00078e00ff */
[----:B------:R-:W-:Y:S02]  /*5cb0*/  LOP3.LUT R222, R235, UR38, R222, 0x96, !PT ;  /* 0x00000026ebde7c12 */ /* 0x000fe4000f8e96de */
[----:B-1----:R-:W-:-:S03]  /*5cc0*/  FMNMX.FTZ R24, R17, R24, !PT ;  /* 0x0000001811187209 */ /* 0x002fc60007810000 */
[----:B------:R-:W-:Y:S01]  /*5cd0*/  IMAD.WIDE.U32 R222, R222, -0x2daee0ad, RZ ;  /* 0xd2511f53dede7825 */ /* 0x000fe200078e00ff */
[----:B--2---:R-:W-:Y:S01]  /*5ce0*/  FMNMX.FTZ R2, R16, R2, !PT ;  /* 0x0000000210027209 */ /* 0x004fe20007810000 */
[----:B------:R-:W1:Y:S02]  /*5cf0*/  SHFL.BFLY PT, R19, R24, 0x1, 0x1f ;  /* 0x0c201f0018137f89 */ /* 0x000e6400000e0000 */
[----:B------:R-:W-:Y:S01]  /*5d00*/  IMAD.WIDE.U32 R16, R15, -0x2daee0ad, RZ ;  /* 0xd2511f530f107825 */ /* 0x000fe200078e00ff */
[----:B------:R-:W-:-:S03]  /*5d10*/  LOP3.LUT R221, R223, UR34, R220, 0x96, !PT ;  /* 0x00000022dfdd7c12 */ /* 0x000fc6000f8e96dc */
[C---:B------:R-:W-:Y:S01]  /*5d20*/  FMUL.FTZ R29, R2.reuse, UR11 ;  /* 0x0000000b021d7c20 */ /* 0x040fe20008410000 */
[----:B------:R-:W-:Y:S02]  /*5d30*/  FSETP.NEU.FTZ.AND P1, PT, R2, -INF , PT ;  /* 0xff8000000200780b */ /* 0x000fe40003f3d000 */
[----:B------:R-:W-:Y:S02]  /*5d40*/  LOP3.LUT R15, R17, UR34, R220, 0x96, !PT ;  /* 0x00000022110f7c12 */ /* 0x000fe4000f8e96dc */
[----:B------:R-:W-:Y:S02]  /*5d50*/  FSEL R29, R29, RZ, P1 ;  /* 0x000000ff1d1d7208 */ /* 0x000fe40000800000 */
[----:B------:R-:W-:Y:S01]  /*5d60*/  LOP3.LUT R16, R37, UR18, R16, 0x96, !PT ;  /* 0x0000001225107c12 */ /* 0x000fe2000f8e9610 */
[----:B------:R-:W-:-:S04]  /*5d70*/  IMAD.WIDE.U32 R34, R15, -0x326172a9, RZ ;  /* 0xcd9e8d570f227825 */ /* 0x000fc800078e00ff */
[--C-:B------:R-:W-:Y:S01]  /*5d80*/  FFMA.FTZ R173, R0, UR11, -R29.reuse ;  /* 0x0000000b00ad7c23 */ /* 0x100fe2000801081d */
[----:B------:R-:W-:Y:S01]  /*5d90*/  FFMA.FTZ R175, R14, UR11, -R29 ;  /* 0x0000000b0eaf7c23 */ /* 0x000fe2000801081d */
[----:B------:R-:W-:Y:S01]  /*5da0*/  IMAD.WIDE.U32 R16, R16, -0x326172a9, RZ ;  /* 0xcd9e8d5710107825 */ /* 0x000fe200078e00ff */
[----:B------:R-:W-:-:S03]  /*5db0*/  LOP3.LUT R15, R35, UR30, R190, 0x96, !PT ;  /* 0x0000001e230f7c12 */ /* 0x000fc6000f8e96be */
[--C-:B------:R-:W-:Y:S01]  /*5dc0*/  FFMA.FTZ R171, R18, UR11, -R29.reuse ;  /* 0x0000000b12ab7c23 */ /* 0x100fe2000801081d */
[----:B------:R-:W-:Y:S01]  /*5dd0*/  FFMA.FTZ R176, R20, UR11, -R29 ;  /* 0x0000000b14b07c23 */ /* 0x000fe2000801081d */
[----:B------:R-:W-:Y:S01]  /*5de0*/  MUFU.EX2 R173, R173 ;  /* 0x000000ad00ad7308 */ /* 0x000fe20000000800 */
[----:B------:R-:W-:Y:S01]  /*5df0*/  LOP3.LUT R14, R17, UR15, R34, 0x96, !PT ;  /* 0x0000000f110e7c12 */ /* 0x000fe2000f8e9622 */
[----:B------:R-:W-:-:S04]  /*5e00*/  IMAD.WIDE.U32 R34, R15, -0x2daee0ad, RZ ;  /* 0xd2511f530f227825 */ /* 0x000fc800078e00ff */
[--C-:B------:R-:W-:Y:S01]  /*5e10*/  FFMA.FTZ R170, R13, UR11, -R29.reuse ;  /* 0x0000000b0daa7c23 */ /* 0x100fe2000801081d */
[----:B-1----:R-:W-:Y:S01]  /*5e20*/  FMNMX.FTZ R0, R24, R19, !PT ;  /* 0x0000001318007209 */ /* 0x002fe20007810000 */
[--C-:B------:R-:W-:Y:S01]  /*5e30*/  FFMA.FTZ R168, R12, UR11, -R29.reuse ;  /* 0x0000000b0ca87c23 */ /* 0x100fe2000801081d */
[----:B------:R-:W-:Y:S01]  /*5e40*/  IMAD.WIDE.U32 R14, R14, -0x2daee0ad, RZ ;  /* 0xd2511f530e0e7825 */ /* 0x000fe200078e00ff */
[----:B------:R-:W-:Y:S01]  /*5e50*/  LOP3.LUT R18, R35, UR7, R36, 0x96, !PT ;  /* 0x0000000723127c12 */ /* 0x000fe2000f8e9624 */
[----:B------:R-:W1:Y:S02]  /*5e60*/  MUFU.EX2 R171, R171 ;  /* 0x000000ab00ab7308 */ /* 0x000e640000000800 */
[C---:B------:R-:W-:Y:S01]  /*5e70*/  FMUL.FTZ R24, R0.reuse, UR11 ;  /* 0x0000000b00187c20 */ /* 0x040fe20008410000 */
[----:B------:R-:W-:Y:S01]  /*5e80*/  FSETP.NEU.FTZ.AND P1, PT, R0, -INF , PT ;  /* 0xff8000000000780b */ /* 0x000fe20003f3d000 */
[----:B------:R-:W-:Y:S01]  /*5e90*/  FFMA.FTZ R179, R179, UR11, -R29 ;  /* 0x0000000bb3b37c23 */ /* 0x000fe2000801081d */
[----:B------:R-:W-:Y:S01]  /*5ea0*/  LOP3.LUT R34, R15, UR6, R34, 0x96, !PT ;  /* 0x000000060f227c12 */ /* 0x000fe2000f8e9622 */
[----:B------:R-:W-:Y:S01]  /*5eb0*/  IMAD.WIDE.U32 R18, R18, -0x326172a9, RZ ;  /* 0xcd9e8d5712127825 */ /* 0x000fe200078e00ff */
[----:B------:R-:W-:-:S03]  /*5ec0*/  FSEL R24, R24, RZ, P1 ;  /* 0x000000ff18187208 */ /* 0x000fc60000800000 */
[----:B------:R-:W-:Y:S01]  /*5ed0*/  FFMA.FTZ R180, R180, UR11, -R29 ;  /* 0x0000000bb4b47c23 */ /* 0x000fe2000801081d */
[----:B------:R-:W-:Y:S01]  /*5ee0*/  MUFU.EX2 R176, R176 ;  /* 0x000000b000b07308 */ /* 0x000fe20000000800 */
[----:B------:R-:W-:-:S04]  /*5ef0*/  IMAD.WIDE.U32 R34, R34, -0x326172a9, RZ ;  /* 0xcd9e8d5722227825 */ /* 0x000fc800078e00ff */
[--C-:B------:R-:W-:Y:S01]  /*5f00*/  FFMA.FTZ R181, R181, UR11, -R29.reuse ;  /* 0x0000000bb5b57c23 */ /* 0x100fe2000801081d */
[--C-:B------:R-:W-:Y:S01]  /*5f10*/  FFMA.FTZ R174, R32, UR11, -R24.reuse ;  /* 0x0000000b20ae7c23 */ /* 0x100fe20008010818 */
[--C-:B------:R-:W-:Y:S01]  /*5f20*/  FFMA.FTZ R172, R21, UR11, -R24.reuse ;  /* 0x0000000b15ac7c23 */ /* 0x100fe20008010818 */
[--C-:B------:R-:W-:Y:S01]  /*5f30*/  FFMA.FTZ R177, R22, UR11, -R24.reuse ;  /* 0x0000000b16b17c23 */ /* 0x100fe20008010818 */
[----:B------:R-:W-:Y:S01]  /*5f40*/  FFMA.FTZ R178, R23, UR11, -R24 ;  /* 0x0000000b17b27c23 */ /* 0x000fe20008010818 */
[----:B------:R-:W-:Y:S01]  /*5f50*/  SHF.R.U32.HI R151, RZ, 0x10, R34 ;  /* 0x00000010ff977819 */ /* 0x000fe20000011622 */
[----:B------:R-:W-:Y:S01]  /*5f60*/  MUFU.EX2 R175, R175 ;  /* 0x000000af00af7308 */ /* 0x000fe20000000800 */
[----:B------:R-:W-:Y:S01]  /*5f70*/  LOP3.LUT R17, R34, 0xffff, RZ, 0xc0, !PT ;  /* 0x0000ffff22117812 */ /* 0x000fe200078ec0ff */
[----:B------:R-:W-:Y:S01]  /*5f80*/  FFMA.FTZ R33, R9, UR11, -R24 ;  /* 0x0000000b09217c23 */ /* 0x000fe20008010818 */
[----:B------:R-:W-:Y:S01]  /*5f90*/  SHF.R.U32.HI R15, RZ, 0x18, R34 ;  /* 0x00000018ff0f7819 */ /* 0x000fe20000011622 */
[--C-:B------:R-:W-:Y:S01]  /*5fa0*/  FFMA.FTZ R32, R10, UR11, -R29.reuse ;  /* 0x0000000b0a207c23 */ /* 0x100fe2000801081d */
[----:B------:R-:W-:Y:S01]  /*5fb0*/  LOP3.LUT R151, R151, 0xff, RZ, 0xc0, !PT ;  /* 0x000000ff97977812 */ /* 0x000fe200078ec0ff */
[----:B------:R-:W-:Y:S01]  /*5fc0*/  FFMA.FTZ R169, R7, UR11, -R24 ;  /* 0x0000000b07a97c23 */ /* 0x000fe20008010818 */
[----:B------:R-:W-:Y:S01]  /*5fd0*/  LOP3.LUT R5, R35, UR10, R18, 0x96, !PT ;  /* 0x0000000a23057c12 */ /* 0x000fe2000f8e9612 */
[----:B------:R-:W-:Y:S01]  /*5fe0*/  MUFU.EX2 R174, R174 ;  /* 0x000000ae00ae7308 */ /* 0x000fe20000000800 */
[----:B------:R-:W-:Y:S01]  /*5ff0*/  LOP3.LUT R150, R34, 0xff, RZ, 0xc0, !PT ;  /* 0x000000ff22967812 */ /* 0x000fe200078ec0ff */
[----:B------:R-:W-:Y:S01]  /*6000*/  FFMA.FTZ R34, R11, UR11, -R29 ;  /* 0x0000000b0b227c23 */ /* 0x000fe2000801081d */
[----:B------:R-:W-:Y:S01]  /*6010*/  SHF.R.U32.HI R17, RZ, 0x8, R17 ;  /* 0x00000008ff117819 */ /* 0x000fe20000011611 */
[----:B------:R-:W-:Y:S01]  /*6020*/  FFMA.FTZ R35, R6, UR11, -R24 ;  /* 0x0000000b06237c23 */ /* 0x000fe20008010818 */
[----:B------:R-:W-:Y:S01]  /*6030*/  PRMT R151, R151, 0x5410, R15 ;  /* 0x0000541097977816 */ /* 0x000fe2000000000f */
[----:B------:R-:W-:Y:S01]  /*6040*/  LDSM.16.MT88.4 R20, [R208+0x10800] ;  /* 0x01080000d014783b */ /* 0x000fe20000004200 */
[----:B------:R-:W-:Y:S01]  /*6050*/  SHF.R.U32.HI R149, RZ, 0x10, R5 ;  /* 0x00000010ff957819 */ /* 0x000fe20000011605 */
[----:B------:R-:W2:Y:S01]  /*6060*/  MUFU.EX2 R172, R172 ;  /* 0x000000ac00ac7308 */ /* 0x000ea20000000800 */
[----:B------:R-:W-:Y:S01]  /*6070*/  PRMT R150, R150, 0x5410, R17 ;  /* 0x0000541096967816 */ /* 0x000fe20000000011 */
[----:B------:R-:W-:Y:S01]  /*6080*/  FFMA.FTZ R182, R182, UR11, -R29 ;  /* 0x0000000bb6b67c23 */ /* 0x000fe2000801081d */
[----:B------:R-:W-:Y:S01]  /*6090*/  LOP3.LUT R18, R19, UR4, R16, 0x96, !PT ;  /* 0x0000000413127c12 */ /* 0x000fe2000f8e9610 */
[--C-:B------:R-:W-:Y:S01]  /*60a0*/  FFMA.FTZ R184, R184, UR11, -R24.reuse ;  /* 0x0000000bb8b87c23 */ /* 0x100fe20008010818 */
[----:B------:R-:W-:Y:S01]  /*60b0*/  SHF.R.U32.HI R3, RZ, 0x18, R5 ;  /* 0x00000018ff037819 */ /* 0x000fe20000011605 */
[----:B------:R-:W-:Y:S01]  /*60c0*/  FFMA.FTZ R186, R186, UR11, -R24 ;  /* 0x0000000bbaba7c23 */ /* 0x000fe20008010818 */
[----:B------:R-:W-:Y:S01]  /*60d0*/  LOP3.LUT R149, R149, 0xff, RZ, 0xc0, !PT ;  /* 0x000000ff95957812 */ /* 0x000fe200078ec0ff */
[----:B------:R-:W-:Y:S01]  /*60e0*/  MUFU.EX2 R177, R177 ;  /* 0x000000b100b17308 */ /* 0x000fe20000000800 */
[C---:B------:R-:W-:Y:S01]  /*60f0*/  LOP3.LUT R4, R5.reuse, 0xffff, RZ, 0xc0, !PT ;  /* 0x0000ffff05047812 */ /* 0x040fe200078ec0ff */
[----:B------:R-:W-:Y:S01]  /*6100*/  IMAD.WIDE.U32 R18, R18, -0x2daee0ad, RZ ;  /* 0xd2511f5312127825 */ /* 0x000fe200078e00ff */
[----:B------:R-:W-:-:S03]  /*6110*/  LOP3.LUT R148, R5, 0xff, RZ, 0xc0, !PT ;  /* 0x000000ff05947812 */ /* 0x000fc600078ec0ff */
[--C-:B------:R-:W-:Y:S01]  /*6120*/  FFMA.FTZ R188, R188, UR11, -R24.reuse ;  /* 0x0000000bbcbc7c23 */ /* 0x100fe20008010818 */
[--C-:B------:R-:W-:Y:S01]  /*6130*/  HSET2.LE.AND R151, R151, R237.reuse, PT ;  /* 0x000000ed97977233 */ /* 0x100fe20003803000 */
[----:B------:R-:W-:Y:S01]  /*6140*/  FFMA.FTZ R187, R187, UR11, -R24 ;  /* 0x0000000bbbbb7c23 */ /* 0x000fe20008010818 */
[----:B------:R-:W-:Y:S01]  /*6150*/  HSET2.LE.AND R150, R150, R237, PT ;  /* 0x000000ed96967233 */ /* 0x000fe20003803000 */
[----:B------:R-:W3:Y:S01]  /*6160*/  MUFU.EX2 R178, R178 ;  /* 0x000000b200b27308 */ /* 0x000ee20000000800 */
[----:B-1----:R-:W-:Y:S01]  /*6170*/  F2FP.BF16.F32.PACK_AB R15, R171, R173 ;  /* 0x000000adab0f723e */ /* 0x002fe200000010ff */
[--C-:B------:R-:W-:Y:S01]  /*6180*/  FFMA.FTZ R185, R185, UR11, -R29.reuse ;  /* 0x0000000bb9b97c23 */ /* 0x100fe2000801081d */
[----:B--2---:R-:W-:Y:S01]  /*6190*/  F2FP.BF16.F32.PACK_AB R5, R172, R174 ;  /* 0x000000aeac05723e */ /* 0x004fe200000010ff */
[----:B------:R-:W-:Y:S01]  /*61a0*/  FFMA.FTZ R183, R183, UR11, -R29 ;  /* 0x0000000bb7b77c23 */ /* 0x000fe2000801081d */
[----:B------:R-:W-:Y:S01]  /*61b0*/  PRMT R149, R149, 0x5410, R3 ;  /* 0x0000541095957816 */ /* 0x000fe20000000003 */
[----:B------:R-:W-:Y:S01]  /*61c0*/  FFMA.FTZ R189, R31, UR11, -R29 ;  /* 0x0000000b1fbd7c23 */ /* 0x000fe2000801081d */
[----:B------:R-:W-:Y:S01]  /*61d0*/  SHF.R.U32.HI R4, RZ, 0x8, R4 ;  /* 0x00000008ff047819 */ /* 0x000fe20000011604 */
[----:B------:R-:W-:Y:S01]  /*61e0*/  MUFU.EX2 R34, R34 ;  /* 0x0000002200227308 */ /* 0x000fe20000000800 */
[----:B------:R-:W-:Y:S01]  /*61f0*/  LOP3.LUT R151, R151, R5, RZ, 0xc0, !PT ;  /* 0x0000000597977212 */ /* 0x000fe200078ec0ff */
[----:B------:R-:W-:Y:S01]  /*6200*/  FFMA.FTZ R252, R25, UR11, -R24 ;  /* 0x0000000b19fc7c23 */ /* 0x000fe20008010818 */
[----:B------:R-:W-:-:S02]  /*6210*/  LOP3.LUT R150, R150, R15, RZ, 0xc0, !PT ;  /* 0x0000000f96967212 */ /* 0x000fc400078ec0ff */
[----:B------:R-:W-:Y:S02]  /*6220*/  LOP3.LUT R5, R19, UR40, R14, 0x96, !PT ;  /* 0x0000002813057c12 */ /* 0x000fe4000f8e960e */
[----:B------:R-:W1:Y:S01]  /*6230*/  LDSM.16.MT88.4 R12, [R206+0x16000] ;  /* 0x01600000ce0c783b */ /* 0x000e620000004200 */
[----:B------:R-:W-:Y:S01]  /*6240*/  PRMT R148, R148, 0x5410, R4 ;  /* 0x0000541094947816 */ /* 0x000fe20000000004 */
[----:B------:R-:W-:Y:S01]  /*6250*/  MUFU.EX2 R32, R32 ;  /* 0x0000002000207308 */ /* 0x000fe20000000800 */
[--C-:B------:R-:W-:Y:S02]  /*6260*/  HSET2.LE.AND R149, R149, R237.reuse, PT ;  /* 0x000000ed95957233 */ /* 0x100fe40003803000 */
[----:B---3--:R-:W-:Y:S01]  /*6270*/  F2FP.BF16.F32.PACK_AB R3, R178, R177 ;  /* 0x000000b1b203723e */ /* 0x008fe200000010ff */
[----:B------:R-:W-:Y:S01]  /*6280*/  FADD.FTZ R177, R177, R178 ;  /* 0x000000b2b1b17221 */ /* 0x000fe20000010000 */
[----:B------:R-:W-:Y:S02]  /*6290*/  HSET2.LE.AND R148, R148, R237, PT ;  /* 0x000000ed94947233 */ /* 0x000fe40003803000 */
[----:B------:R-:W-:Y:S01]  /*62a0*/  LOP3.LUT R149, R149, R3, RZ, 0xc0, !PT ;  /* 0x0000000395957212 */ /* 0x000fe200078ec0ff */
[----:B------:R-:W-:Y:S01]  /*62b0*/  MUFU.EX2 R33, R33 ;  /* 0x0000002100217308 */ /* 0x000fe20000000800 */
[----:B------:R-:W-:Y:S01]  /*62c0*/  F2FP.BF16.F32.PACK_AB R4, R175, R176 ;  /* 0x000000b0af04723e */ /* 0x000fe200000010ff */
[----:B------:R-:W-:Y:S01]  /*62d0*/  FADD.FTZ R175, R176, R175 ;  /* 0x000000afb0af7221 */ /* 0x000fe20000010000 */
[----:B------:R-:W-:Y:S01]  /*62e0*/  LOP3.LUT R3, R18, 0xffff, RZ, 0xc0, !PT ;  /* 0x0000ffff12037812 */ /* 0x000fe200078ec0ff */
[----:B------:R-:W-:Y:S01]  /*62f0*/  FADD.FTZ R177, R174, R177 ;  /* 0x000000b1aeb17221 */ /* 0x000fe20000010000 */
[--C-:B------:R-:W-:Y:S01]  /*6300*/  SHF.R.U32.HI R9, RZ, 0x10, R18.reuse ;  /* 0x00000010ff097819 */ /* 0x100fe20000011612 */
[----:B------:R-:W-:Y:S01]  /*6310*/  FADD.FTZ R175, R173, R175 ;  /* 0x000000afadaf7221 */ /* 0x000fe20000010000 */
[----:B------:R-:W-:Y:S01]  /*6320*/  LOP3.LUT R148, R148, R4, RZ, 0xc0, !PT ;  /* 0x0000000494947212 */ /* 0x000fe200078ec0ff */
[----:B------:R-:W2:Y:S01]  /*6330*/  MUFU.EX2 R170, R170 ;  /* 0x000000aa00aa7308 */ /* 0x000ea20000000800 */
[----:B------:R-:W-:Y:S01]  /*6340*/  LOP3.LUT R16, R18, 0xff, RZ, 0xc0, !PT ;  /* 0x000000ff12107812 */ /* 0x000fe200078ec0ff */
[----:B------:R-:W-:Y:S01]  /*6350*/  FADD.FTZ R175, R171, R175 ;  /* 0x000000afabaf7221 */ /* 0x000fe20000010000 */
[----:B------:R-:W-:Y:S01]  /*6360*/  SHF.R.U32.HI R3, RZ, 0x8, R3 ;  /* 0x00000008ff037819 */ /* 0x000fe20000011603 */
[----:B------:R-:W-:Y:S01]  /*6370*/  FADD.FTZ R177, R172, R177 ;  /* 0x000000b1acb17221 */ /* 0x000fe20000010000 */
[----:B------:R-:W-:Y:S01]  /*6380*/  LOP3.LUT R9, R9, 0xff, RZ, 0xc0, !PT ;  /* 0x000000ff09097812 */ /* 0x000fe200078ec0ff */
[C---:B------:R-:W-:Y:S01]  /*6390*/  HMMA.16816.F32.BF16 R160, R148.reuse, R156, RZ ;  /* 0x0000009c94a0723c */ /* 0x040fe200000418ff */
[----:B------:R-:W-:Y:S01]  /*63a0*/  SHF.R.U32.HI R4, RZ, 0x18, R18 ;  /* 0x00000018ff047819 */ /* 0x000fe20000011612 */
[----:B------:R-:W3:Y:S01]  /*63b0*/  MUFU.EX2 R168, R168 ;  /* 0x000000a800a87308 */ /* 0x000ee20000000800 */
[----:B------:R-:W-:Y:S01]  /*63c0*/  PRMT R16, R16, 0x5410, R3 ;  /* 0x0000541010107816 */ /* 0x000fe20000000003 */
[----:B------:R-:W-:Y:S01]  /*63d0*/  FFMA.FTZ R3, R8, UR11, -R24 ;  /* 0x0000000b08037c23 */ /* 0x000fe20008010818 */
[----:B------:R-:W-:Y:S01]  /*63e0*/  PRMT R4, R9, 0x5410, R4 ;  /* 0x0000541009047816 */ /* 0x000fe20000000004 */
[----:B------:R-:W-:Y:S01]  /*63f0*/  HMMA.16816.F32.BF16 R156, R148, R158, RZ ;  /* 0x0000009e949c723c */ /* 0x000fe200000418ff */
[----:B------:R-:W4:Y:S01]  /*6400*/  LDSM.16.MT88.4 R8, [R210+0x10800] ;  /* 0x01080000d208783b */ /* 0x000f220000004200 */
[----:B------:R-:W-:-:S02]  /*6410*/  LOP3.LUT R18, R5, 0xffff, RZ, 0xc0, !PT ;  /* 0x0000ffff05127812 */ /* 0x000fc400078ec0ff */
[----:B------:R-:W5:Y:S01]  /*6420*/  MUFU.EX2 R3, R3 ;  /* 0x0000000300037308 */ /* 0x000f620000000800 */
[----:B------:R-:W-:Y:S01]  /*6430*/  LOP3.LUT R17, R5, 0xff, RZ, 0xc0, !PT ;  /* 0x000000ff05117812 */ /* 0x000fe200078ec0ff */
[C---:B------:R-:W-:Y:S01]  /*6440*/  HMMA.16816.F32.BF16 R36, R148.reuse, R40, RZ ;  /* 0x000000289424723c */ /* 0x040fe200000418ff */
[----:B------:R-:W-:Y:S01]  /*6450*/  SHF.R.U32.HI R18, RZ, 0x8, R18 ;  /* 0x00000008ff127819 */ /* 0x000fe20000011612 */
[----:B--2---:R-:W-:Y:S01]  /*6460*/  FADD.FTZ R175, R170, R175 ;  /* 0x000000afaaaf7221 */ /* 0x004fe20000010000 */
[----:B------:R-:W-:Y:S02]  /*6470*/  HSET2.LE.AND R6, R16, R237, PT ;  /* 0x000000ed10067233 */ /* 0x000fe40003803000 */
[----:B------:R-:W-:Y:S01]  /*6480*/  PRMT R7, R17, 0x5410, R18 ;  /* 0x0000541011077816 */ /* 0x000fe20000000012 */
[----:B------:R-:W2:Y:S01]  /*6490*/  MUFU.EX2 R169, R169 ;  /* 0x000000a900a97308 */ /* 0x000ea20000000800 */
[----:B------:R-:W-:Y:S01]  /*64a0*/  SHF.R.U32.HI R17, RZ, 0x10, R5 ;  /* 0x00000010ff117819 */ /* 0x000fe20000011605 */
[----:B-1----:R-:W-:Y:S01]  /*64b0*/  HMMA.16816.F32.BF16 R152, R148, R12, RZ ;  /* 0x0000000c9498723c */ /* 0x002fe200000418ff */
[----:B------:R-:W-:Y:S01]  /*64c0*/  F2FP.BF16.F32.PACK_AB R16, R32, R34 ;  /* 0x000000222010723e */ /* 0x000fe200000010ff */
[----:B---3--:R-:W-:Y:S01]  /*64d0*/  FADD.FTZ R175, R168, R175 ;  /* 0x000000afa8af7221 */ /* 0x008fe20000010000 */
[----:B------:R-:W-:-:S02]  /*64e0*/  SHF.R.U32.HI R5, RZ, 0x18, R5 ;  /* 0x00000018ff057819 */ /* 0x000fc40000011605 */
[----:B------:R-:W-:Y:S01]  /*64f0*/  LOP3.LUT R17, R17, 0xff, RZ, 0xc0, !PT ;  /* 0x000000ff11117812 */ /* 0x000fe200078ec0ff */
[----:B------:R-:W1:Y:S01]  /*6500*/  MUFU.EX2 R35, R35 ;  /* 0x0000002300237308 */ /* 0x000e620000000800 */
[----:B------:R-:W-:Y:S01]  /*6510*/  LOP3.LUT R6, R6, R16, RZ, 0xc0, !PT ;  /* 0x0000001006067212 */ /* 0x000fe200078ec0ff */
[C---:B------:R-:W-:Y:S01]  /*6520*/  HMMA.16816.F32.BF16 R44, R148.reuse, R48, RZ ;  /* 0x00000030942c723c */ /* 0x040fe200000418ff */
[--C-:B------:R-:W-:Y:S01]  /*6530*/  HSET2.LE.AND R4, R4, R237.reuse, PT ;  /* 0x000000ed04047233 */ /* 0x100fe20003803000 */
[----:B------:R-:W-:Y:S01]  /*6540*/  FADD.FTZ R175, R34, R175 ;  /* 0x000000af22af7221 */ /* 0x000fe20000010000 */
[--C-:B------:R-:W-:Y:S02]  /*6550*/  HSET2.LE.AND R16, R7, R237.reuse, PT ;  /* 0x000000ed07107233 */ /* 0x100fe40003803000 */
[----:B------:R-:W-:Y:S01]  /*6560*/  PRMT R5, R17, 0x5410, R5 ;  /* 0x0000541011057816 */ /* 0x000fe20000000005 */
[C---:B------:R-:W-:Y:S01]  /*6570*/  HMMA.16816.F32.BF16 R52, R148.reuse, R56, RZ ;  /* 0x000000389434723c */ /* 0x040fe200000418ff */
[----:B-----5:R-:W-:Y:S01]  /*6580*/  F2FP.BF16.F32.PACK_AB R7, R3, R33 ;  /* 0x000000210307723e */ /* 0x020fe200000010ff */
[----:B------:R-:W-:Y:S01]  /*6590*/  MUFU.EX2 R179, R179 ;  /* 0x000000b300b37308 */ /* 0x000fe20000000800 */
[----:B------:R-:W-:Y:S01]  /*65a0*/  F2FP.BF16.F32.PACK_AB R12, R168, R170 ;  /* 0x000000aaa80c723e */ /* 0x000fe200000010ff */
[----:B------:R-:W-:Y:S01]  /*65b0*/  FADD.FTZ R175, R32, R175 ;  /* 0x000000af20af7221 */ /* 0x000fe20000010000 */
[----:B------:R-:W-:Y:S01]  /*65c0*/  LOP3.LUT R7, R4, R7, RZ, 0xc0, !PT ;  /* 0x0000000704077212 */ /* 0x000fe200078ec0ff */
[C---:B------:R-:W-:Y:S01]  /*65d0*/  HMMA.16816.F32.BF16 R60, R148.reuse, R64, RZ ;  /* 0x00000040943c723c */ /* 0x040fe200000418ff */
[----:B------:R-:W-:Y:S01]  /*65e0*/  LOP3.LUT R4, R16, R12, RZ, 0xc0, !PT ;  /* 0x0000000c10047212 */ /* 0x000fe200078ec0ff */
[----:B--2---:R-:W-:Y:S01]  /*65f0*/  FADD.FTZ R177, R169, R177 ;  /* 0x000000b1a9b17221 */ /* 0x004fe20000010000 */
[----:B------:R-:W-:Y:S01]  /*6600*/  HSET2.LE.AND R5, R5, R237, PT ;  /* 0x000000ed05057233 */ /* 0x000fe20003803000 */
[----:B------:R-:W2:Y:S01]  /*6610*/  LDSM.16.MT88.4 R16, [R207+0x10800] ;  /* 0x01080000cf10783b */ /* 0x000ea20000004200 */
[C---:B-1----:R-:W-:Y:S01]  /*6620*/  F2FP.BF16.F32.PACK_AB R12, R35.reuse, R169 ;  /* 0x000000a9230c723e */ /* 0x042fe200000010ff */
[----:B------:R-:W-:Y:S01]  /*6630*/  HMMA.16816.F32.BF16 R68, R148, R72, RZ ;  /* 0x000000489444723c */ /* 0x000fe200000418ff */
[----:B------:R-:W-:Y:S01]  /*6640*/  MUFU.EX2 R180, R180 ;  /* 0x000000b400b47308 */ /* 0x000fe20000000800 */
[----:B------:R-:W-:Y:S01]  /*6650*/  FADD.FTZ R177, R35, R177 ;  /* 0x000000b123b17221 */ /* 0x000fe20000010000 */
[----:B------:R-:W-:-:S03]  /*6660*/  LOP3.LUT R5, R5, R12, RZ, 0xc0, !PT ;  /* 0x0000000c05057212 */ /* 0x000fc600078ec0ff */
[C---:B------:R-:W-:Y:S01]  /*6670*/  HMMA.16816.F32.BF16 R76, R148.reuse, R80, RZ ;  /* 0x00000050944c723c */ /* 0x040fe200000418ff */
[----:B------:R-:W-:Y:S02]  /*6680*/  FADD.FTZ R177, R33, R177 ;  /* 0x000000b121b17221 */ /* 0x000fe40000010000 */
[----:B------:R-:W-:Y:S02]  /*6690*/  MUFU.EX2 R181, R181 ;  /* 0x000000b500b57308 */ /* 0x000fe40000000800 */
[----:B------:R-:W-:Y:S01]  /*66a0*/  FADD.FTZ R177, R3, R177 ;  /* 0x000000b103b17221 */ /* 0x000fe20000010000 */
[C---:B------:R-:W-:Y:S05]  /*66b0*/  HMMA.16816.F32.BF16 R84, R148.reuse, R88, RZ ;  /* 0x000000589454723c */ /* 0x040fea00000418ff */
[----:B------:R-:W1:Y:S01]  /*66c0*/  MUFU.EX2 R182, R182 ;  /* 0x000000b600b67308 */ /* 0x000e620000000800 */
        /* <DEDUP_REMOVED lines=11> */
[----:B------:R-:W5:Y:S03]  /*6780*/  MUFU.EX2 R185, R185 ;  /* 0x000000b900b97308 */ /* 0x000f660000000800 */
[C---:B------:R-:W-:Y:S05]  /*6790*/  HMMA.16816.F32.BF16 R40, R148.reuse, R42, RZ ;  /* 0x0000002a9428723c */ /* 0x040fea00000418ff */
[----:B------:R-:W5:Y:S01]  /*67a0*/  MUFU.EX2 R183, R183 ;  /* 0x000000b700b77308 */ /* 0x000f620000000800 */
[C---:B------:R-:W-:Y:S06]  /*67b0*/  HMMA.16816.F32.BF16 R48, R148.reuse, R50, RZ ;  /* 0x000000329430723c */ /* 0x040fec00000418ff */
[C---:B------:R-:W-:Y:S01]  /*67c0*/  HMMA.16816.F32.BF16 R56, R148.reuse, R58, RZ ;  /* 0x0000003a9438723c */ /* 0x040fe200000418ff */
[----:B------:R-:W5:Y:S05]  /*67d0*/  MUFU.EX2 R189, R189 ;  /* 0x000000bd00bd7308 */ /* 0x000f6a0000000800 */
[C---:B------:R-:W-:Y:S03]  /*67e0*/  HMMA.16816.F32.BF16 R64, R148.reuse, R66, RZ ;  /* 0x000000429440723c */ /* 0x040fe600000418ff */
[----:B------:R-:W-:Y:S03]  /*67f0*/  MUFU.EX2 R252, R252 ;  /* 0x000000fc00fc7308 */ /* 0x000fe60000000800 */
        /* <DEDUP_REMOVED lines=11> */
[----:B------:R-:W1:Y:S05]  /*68b0*/  LDSM.16.MT88.4 R12, [R206+0x10800] ;  /* 0x01080000ce0c783b */ /* 0x000e6a0000004200 */
[C---:B----4-:R-:W-:Y:S06]  /*68c0*/  HMMA.16816.F32.BF16 R160, R4.reuse, R8, R160 ;  /* 0x0000000804a0723c */ /* 0x050fec00000418a0 */
[C---:B------:R-:W-:Y:S01]  /*68d0*/  HMMA.16816.F32.BF16 R156, R4.reuse, R10, R156 ;  /* 0x0000000a049c723c */ /* 0x040fe2000004189c */
[----:B------:R-:W4:Y:S05]  /*68e0*/  LDSM.16.MT88.4 R8, [R210+0x12800] ;  /* 0x01280000d208783b */ /* 0x000f2a0000004200 */
[C---:B--2---:R-:W-:Y:S06]  /*68f0*/  HMMA.16816.F32.BF16 R44, R4.reuse, R16, R44 ;  /* 0x00000010042c723c */ /* 0x044fec000004182c */
        /* <DEDUP_REMOVED lines=27> */
[----:B------:R-:W-:Y:S01]  /*6ab0*/  HMMA.16816.F32.BF16 R104, R4, R22, R104 ;  /* 0x000000160468723c */ /* 0x000fe20000041868 */
[----:B------:R-:W-:-:S05]  /*6ac0*/  LOP3.LUT R20, R191, UR37, R234, 0x96, !PT ;  /* 0x00000025bf147c12 */ /* 0x000fca000f8e96ea */
[C---:B-1----:R-:W-:Y:S01]  /*6ad0*/  HMMA.16816.F32.BF16 R116, R4.reuse, R12, R116 ;  /* 0x0000000c0474723c */ /* 0x042fe20000041874 */
[----:B------:R-:W-:Y:S01]  /*6ae0*/  IMAD.WIDE.U32 R20, R20, -0x2daee0ad, RZ ;  /* 0xd2511f5314147825 */ /* 0x000fe200078e00ff */
[----:B------:R-:W-:Y:S02]  /*6af0*/  F2FP.BF16.F32.PACK_AB R22, R182, R181 ;  /* 0x000000b5b616723e */ /* 0x000fe400000010ff */
[----:B------:R-:W-:Y:S02]  /*6b00*/  F2FP.BF16.F32.PACK_AB R23, R187, R188 ;  /* 0x000000bcbb17723e */ /* 0x000fe400000010ff */
[----:B------:R-:W-:Y:S01]  /*6b10*/  HMMA.16816.F32.BF16 R120, R4, R14, R120 ;  /* 0x0000000e0478723c */ /* 0x000fe20000041878 */
[----:B------:R-:W1:Y:S01]  /*6b20*/  LDSM.16.MT88.4 R12, [R207+0x16800] ;  /* 0x01680000cf0c783b */ /* 0x000e620000004200 */
[----:B------:R-:W-:Y:S01]  /*6b30*/  LOP3.LUT R220, R21, UR18, R222, 0x96, !PT ;  /* 0x0000001215dc7c12 */ /* 0x000fe2000f8e96de */
[----:B------:R-:W-:-:S03]  /*6b40*/  IMAD.WIDE.U32 R222, R221, -0x326172a9, RZ ;  /* 0xcd9e8d57ddde7825 */ /* 0x000fc600078e00ff */
[----:B----4-:R-:W-:Y:S01]  /*6b50*/  HMMA.16816.F32.BF16 R124, R4, R8, R124 ;  /* 0x00000008047c723c */ /* 0x010fe2000004187c */
[----:B------:R-:W-:Y:S01]  /*6b60*/  IMAD.WIDE.U32 R220, R220, -0x326172a9, RZ ;  /* 0xcd9e8d57dcdc7825 */ /* 0x000fe200078e00ff */
[----:B------:R-:W-:-:S04]  /*6b70*/  LOP3.LUT R190, R223, UR30, R190, 0x96, !PT ;  /* 0x0000001edfbe7c12 */ /* 0x000fc8000f8e96be */
[----:B------:R-:W-:Y:S01]  /*6b80*/  HMMA.16816.F32.BF16 R128, R4, R10, R128 ;  /* 0x0000000a0480723c */ /* 0x000fe20000041880 */
[----:B------:R-:W3:Y:S01]  /*6b90*/  LDSM.16.MT88.4 R8, [R206+0x16800] ;  /* 0x01680000ce08783b */ /* 0x000ee20000004200 */
[----:B------:R-:W-:Y:S01]  /*6ba0*/  LOP3.LUT R222, R221, UR15, R222, 0x96, !PT ;  /* 0x0000000fddde7c12 */ /* 0x000fe2000f8e96de */
[----:B------:R-:W-:-:S03]  /*6bb0*/  FFMA.FTZ R221, R26, UR11, -R24 ;  /* 0x0000000b1add7c23 */ /* 0x000fc60008010818 */
[C---:B--2---:R-:W-:Y:S01]  /*6bc0*/  HMMA.16816.F32.BF16 R132, R4.reuse, R16, R132 ;  /* 0x000000100484723c */ /* 0x044fe20000041884 */
[----:B------:R-:W-:Y:S02]  /*6bd0*/  IMAD.WIDE.U32 R222, R222, -0x2daee0ad, RZ ;  /* 0xd2511f53dede7825 */ /* 0x000fe400078e00ff */
[----:B------:R-:W-:Y:S03]  /*6be0*/  MUFU.EX2 R221, R221 ;  /* 0x000000dd00dd7308 */ /* 0x000fe60000000800 */
[----:B------:R-:W-:Y:S01]  /*6bf0*/  HMMA.16816.F32.BF16 R136, R4, R18, R136 ;  /* 0x000000120488723c */ /* 0x000fe20000041888 */
[----:B------:R-:W-:-:S05]  /*6c00*/  IMAD.WIDE.U32 R16, R190, -0x2daee0ad, RZ ;  /* 0xd2511f53be107825 */ /* 0x000fca00078e00ff */
[----:B------:R-:W-:-:S05]  /*6c10*/  LOP3.LUT R190, R17, UR7, R20, 0x96, !PT ;  /* 0x0000000711be7c12 */ /* 0x000fca000f8e9614 */
[----:B------:R-:W-:Y:S01]  /*6c20*/  IMAD.WIDE.U32 R190, R190, -0x326172a9, RZ ;  /* 0xcd9e8d57bebe7825 */ /* 0x000fe200078e00ff */
[C---:B-1----:R-:W-:Y:S06]  /*6c30*/  HMMA.16816.F32.BF16 R140, R4.reuse, R12, R140 ;  /* 0x0000000c048c723c */ /* 0x042fec000004188c */
[----:B------:R-:W-:Y:S01]  /*6c40*/  HMMA.16816.F32.BF16 R144, R4, R14, R144 ;  /* 0x0000000e0490723c */ /* 0x000fe20000041890 */
[----:B------:R-:W-:-:S05]  /*6c50*/  LOP3.LUT R12, R223, UR6, R16, 0x96, !PT ;  /* 0x00000006df0c7c12 */ /* 0x000fca000f8e9610 */
[----:B---3--:R-:W-:Y:S01]  /*6c60*/  HMMA.16816.F32.BF16 R152, R4, R8, R152 ;  /* 0x000000080498723c */ /* 0x008fe20000041898 */
[----:B------:R-:W-:-:S05]  /*6c70*/  IMAD.WIDE.U32 R16, R12, -0x326172a9, RZ ;  /* 0xcd9e8d570c107825 */ /* 0x000fca00078e00ff */
[----:B------:R-:W-:Y:S01]  /*6c80*/  HMMA.16816.F32.BF16 R148, R4, R10, R148 ;  /* 0x0000000a0494723c */ /* 0x000fe20000041894 */
[----:B------:R-:W1:Y:S01]  /*6c90*/  LDSM.16.MT88.4 R4, [R210+0x11000] ;  /* 0x01100000d204783b */ /* 0x000e620000004200 */
[----:B------:R-:W-:Y:S01]  /*6ca0*/  LOP3.LUT R12, R17, UR10, R190, 0x96, !PT ;  /* 0x0000000a110c7c12 */ /* 0x000fe2000f8e96be */
[----:B------:R-:W-:Y:S01]  /*6cb0*/  FFMA.FTZ R190, R30, UR11, -R29 ;  /* 0x0000000b1ebe7c23 */ /* 0x000fe2000801081d */
[----:B------:R-:W-:Y:S02]  /*6cc0*/  LOP3.LUT R13, R16, 0xffff, RZ, 0xc0, !PT ;  /* 0x0000ffff100d7812 */ /* 0x000fe400078ec0ff */
[----:B------:R-:W-:Y:S02]  /*6cd0*/  SHF.R.U32.HI R14, RZ, 0x10, R16 ;  /* 0x00000010ff0e7819 */ /* 0x000fe40000011610 */
[----:B------:R-:W-:Y:S01]  /*6ce0*/  LOP3.LUT R15, R12, 0xffff, RZ, 0xc0, !PT ;  /* 0x0000ffff0c0f7812 */ /* 0x000fe200078ec0ff */
[----:B------:R-:W2:Y:S01]  /*6cf0*/  MUFU.EX2 R190, R190 ;  /* 0x000000be00be7308 */ /* 0x000ea20000000800 */
[----:B------:R-:W-:-:S02]  /*6d00*/  SHF.R.U32.HI R20, RZ, 0x10, R12 ;  /* 0x00000010ff147819 */ /* 0x000fc4000001160c */
[----:B------:R-:W-:Y:S02]  /*6d10*/  LOP3.LUT R10, R12, 0xff, RZ, 0xc0, !PT ;  /* 0x000000ff0c0a7812 */ /* 0x000fe400078ec0ff */
[----:B------:R-:W-:Y:S02]  /*6d20*/  SHF.R.U32.HI R11, RZ, 0x18, R12 ;  /* 0x00000018ff0b7819 */ /* 0x000fe4000001160c */
[----:B------:R-:W-:Y:S02]  /*6d30*/  SHF.R.U32.HI R12, RZ, 0x8, R13 ;  /* 0x00000008ff0c7819 */ /* 0x000fe4000001160d */
[----:B------:R-:W-:Y:S02]  /*6d40*/  LOP3.LUT R9, R16, 0xff, RZ, 0xc0, !PT ;  /* 0x000000ff10097812 */ /* 0x000fe400078ec0ff */
[----:B------:R-:W-:Y:S02]  /*6d50*/  SHF.R.U32.HI R8, RZ, 0x18, R16 ;  /* 0x00000018ff087819 */ /* 0x000fe40000011610 */
[----:B------:R-:W-:Y:S01]  /*6d60*/  LOP3.LUT R13, R14, 0xff, RZ, 0xc0, !PT ;  /* 0x000000ff0e0d7812 */ /* 0x000fe200078ec0ff */
[----:B------:R-:W3:Y:S01]  /*6d70*/  LDSM.16.MT88.4 R16, [R208+0x11000] ;  /* 0x01100000d010783b */ /* 0x000ee20000004200 */
[----:B------:R-:W-:-:S02]  /*6d80*/  SHF.R.U32.HI R15, RZ, 0x8, R15 ;  /* 0x00000008ff0f7819 */ /* 0x000fc4000001160f */
[----:B------:R-:W-:Y:S02]  /*6d90*/  LOP3.LUT R20, R20, 0xff, RZ, 0xc0, !PT ;  /* 0x000000ff14147812 */ /* 0x000fe400078ec0ff */
[----:B------:R-:W-:Y:S02]  /*6da0*/  PRMT R12, R9, 0x5410, R12 ;  /* 0x00005410090c7816 */ /* 0x000fe4000000000c */
[----:B------:R-:W-:Y:S02]  /*6db0*/  PRMT R13, R13, 0x5410, R8 ;  /* 0x000054100d0d7816 */ /* 0x000fe40000000008 */
[----:B------:R-:W-:Y:S02]  /*6dc0*/  PRMT R15, R10, 0x5410, R15 ;  /* 0x000054100a0f7816 */ /* 0x000fe4000000000f */
[----:B------:R-:W-:Y:S02]  /*6dd0*/  PRMT R21, R20, 0x5410, R11 ;  /* 0x0000541014157816 */ /* 0x000fe4000000000b */
[----:B------:R-:W4:Y:S01]  /*6de0*/  LDSM.16.MT88.4 R8, [R207+0x11000] ;  /* 0x01100000cf08783b */ /* 0x000f220000004200 */
[----:B------:R-:W-:-:S02]  /*6df0*/  HSET2.LE.AND R20, R15, R237, PT ;  /* 0x000000ed0f147233 */ /* 0x000fc40003803000 */
[--C-:B------:R-:W-:Y:S02]  /*6e00*/  HSET2.LE.AND R21, R21, R237.reuse, PT ;  /* 0x000000ed15157233 */ /* 0x100fe40003803000 */
[--C-:B------:R-:W-:Y:S02]  /*6e10*/  HSET2.LE.AND R12, R12, R237.reuse, PT ;  /* 0x000000ed0c0c7233 */ /* 0x100fe40003803000 */
[----:B------:R-:W-:Y:S02]  /*6e20*/  HSET2.LE.AND R13, R13, R237, PT ;  /* 0x000000ed0d0d7233 */ /* 0x000fe40003803000 */
[----:B------:R-:W-:Y:S01]  /*6e30*/  F2FP.BF16.F32.PACK_AB R15, R180, R179 ;  /* 0x000000b3b40f723e */ /* 0x000fe200000010ff */
[----:B------:R-:W-:Y:S01]  /*6e40*/  FADD.FTZ R179, R179, R175 ;  /* 0x000000afb3b37221 */ /* 0x000fe20000010000 */
[----:B------:R-:W-:Y:S01]  /*6e50*/  F2FP.BF16.F32.PACK_AB R14, R186, R184 ;  /* 0x000000b8ba0e723e */ /* 0x000fe200000010ff */
[----:B------:R-:W-:Y:S01]  /*6e60*/  FADD.FTZ R184, R184, R177 ;  /* 0x000000b1b8b87221 */ /* 0x000fe20000010000 */
[----:B------:R-:W-:Y:S01]  /*6e70*/  LOP3.LUT R20, R20, R15, RZ, 0xc0, !PT ;  /* 0x0000000f14147212 */ /* 0x000fe200078ec0ff */
[----:B------:R-:W-:Y:S01]  /*6e80*/  FADD.FTZ R179, R180, R179 ;  /* 0x000000b3b4b37221 */ /* 0x000fe20000010000 */
[----:B------:R-:W-:Y:S01]  /*6e90*/  LOP3.LUT R21, R21, R14, RZ, 0xc0, !PT ;  /* 0x0000000e15157212 */ /* 0x000fe200078ec0ff */
[----:B------:R-:W-:Y:S01]  /*6ea0*/  FADD.FTZ R184, R186, R184 ;  /* 0x000000b8bab87221 */ /* 0x000fe20000010000 */
[----:B------:R-:W-:Y:S01]  /*6eb0*/  LOP3.LUT R22, R12, R22, RZ, 0xc0, !PT ;  /* 0x000000160c167212 */ /* 0x000fe200078ec0ff */
[----:B------:R-:W-:Y:S01]  /*6ec0*/  FADD.FTZ R181, R181, R179 ;  /* 0x000000b3b5b57221 */ /* 0x000fe20000010000 */
[----:B------:R-:W-:Y:S01]  /*6ed0*/  LOP3.LUT R23, R13, R23, RZ, 0xc0, !PT ;  /* 0x000000170d177212 */ /* 0x000fe200078ec0ff */
[----:B------:R-:W-:Y:S01]  /*6ee0*/  FADD.FTZ R188, R188, R184 ;  /* 0x000000b8bcbc7221 */ /* 0x000fe20000010000 */
[----:B------:R-:W4:Y:S01]  /*6ef0*/  LDSM.16.MT88.4 R12, [R206+0x11000] ;  /* 0x01100000ce0c783b */ /* 0x000f220000004200 */
[----:B------:R-:W-:-:S02]  /*6f00*/  FADD.FTZ R181, R182, R181 ;  /* 0x000000b5b6b57221 */ /* 0x000fc40000010000 */
[----:B------:R-:W-:Y:S02]  /*6f10*/  FADD.FTZ R188, R187, R188 ;  /* 0x000000bcbbbc7221 */ /* 0x000fe40000010000 */
[----:B-1----:R-:W-:Y:S01]  /*6f20*/  HMMA.16816.F32.BF16 R160, R20, R4, R160 ;  /* 0x0000000414a0723c */ /* 0x002fe200000418a0 */
[----:B-----5:R-:W-:-:S04]  /*6f30*/  FADD.FTZ R181, R185, R181 ;  /* 0x000000b5b9b57221 */ /* 0x020fc80000010000 */
[----:B------:R-:W-:Y:S01]  /*6f40*/  FADD.FTZ R181, R183, R181 ;  /* 0x000000b5b7b57221 */ /* 0x000fe20000010000 */
[----:B------:R-:W-:Y:S01]  /*6f50*/  HMMA.16816.F32.BF16 R156, R20, R6, R156 ;  /* 0x00000006149c723c */ /* 0x000fe2000004189c */
[----:B------:R-:W1:Y:S02]  /*6f60*/  LDSM.16.MT88.4 R4, [R210+0x13000] ;  /* 0x01300000d204783b */ /* 0x000e640000004200 */
[----:B------:R-:W-:-:S03]  /*6f70*/  FADD.FTZ R181, R189, R181 ;  /* 0x000000b5bdb57221 */ /* 0x000fc60000010000 */
[----:B---3--:R-:W-:Y:S01]  /*6f80*/  HMMA.16816.F32.BF16 R36, R20, R16, R36 ;  /* 0x000000101424723c */ /* 0x008fe20000041824 */
[----:B--2---:R-:W-:-:S05]  /*6f90*/  FADD.FTZ R246, R190, R181 ;  /* 0x000000b5bef67221 */ /* 0x004fca0000010000 */
[C---:B----4-:R-:W-:Y:S01]  /*6fa0*/  HMMA.16816.F32.BF16 R44, R20.reuse, R8, R44 ;  /* 0x00000008142c723c */ /* 0x050fe2000004182c */
[----:B------:R-:W-:Y:S05]  /*6fb0*/  STL [R1+0x8], R246 ;  /* 0x000008f601007387 */ /* 0x000fea0000100800 */
[C---:B------:R-:W-:Y:S01]  /*6fc0*/  HMMA.16816.F32.BF16 R48, R20.reuse, R10, R48 ;  /* 0x0000000a1430723c */ /* 0x040fe20000041830 */
[----:B------:R-:W2:Y:S05]  /*6fd0*/  LDSM.16.MT88.4 R8, [R208+0x13000] ;  /* 0x01300000d008783b */ /* 0x000eaa0000004200 */
        /* <DEDUP_REMOVED lines=11> */
[C---:B---3--:R-:W-:Y:S06]  /*7090*/  HMMA.16816.F32.BF16 R76, R20.reuse, R16, R76 ;  /* 0x00000010144c723c */ /* 0x048fec000004184c */
[C---:B----4-:R-:W-:Y:S06]  /*70a0*/  HMMA.16816.F32.BF16 R84, R20.reuse, R12, R84 ;  /* 0x0000000c1454723c */ /* 0x050fec0000041854 */
[C---:B------:R-:W-:Y:S01]  /*70b0*/  HMMA.16816.F32.BF16 R88, R20.reuse, R14, R88 ;  /* 0x0000000e1458723c */ /* 0x040fe20000041858 */
[----:B------:R-:W3:Y:S05]  /*70c0*/  LDSM.16.MT88.4 R12, [R207+0x15000] ;  /* 0x01500000cf0c783b */ /* 0x000eea0000004200 */
[C---:B-1----:R-:W-:Y:S06]  /*70d0*/  HMMA.16816.F32.BF16 R92, R20.reuse, R4, R92 ;  /* 0x00000004145c723c */ /* 0x042fec000004185c */
[C---:B------:R-:W-:Y:S01]  /*70e0*/  HMMA.16816.F32.BF16 R96, R20.reuse, R6, R96 ;  /* 0x000000061460723c */ /* 0x040fe20000041860 */
[----:B------:R-:W1:Y:S05]  /*70f0*/  LDSM.16.MT88.4 R4, [R210+0x17000] ;  /* 0x01700000d204783b */ /* 0x000e6a0000004200 */
        /* <DEDUP_REMOVED lines=12> */
[----:B--2---:R-:W-:Y:S01]  /*71c0*/  HMMA.16816.F32.BF16 R132, R20, R8, R132 ;  /* 0x000000081484723c */ /* 0x004fe20000041884 */
[----:B------:R-:W-:Y:S01]  /*71d0*/  LOP3.LUT R18, R191, UR4, R220, 0x96, !PT ;  /* 0x00000004bf127c12 */ /* 0x000fe2000f8e96dc */
[--C-:B------:R-:W-:Y:S01]  /*71e0*/  FFMA.FTZ R191, R28, UR11, -R24.reuse ;  /* 0x0000000b1cbf7c23 */ /* 0x100fe20008010818 */
[----:B------:R-:W-:-:S03]  /*71f0*/  FFMA.FTZ R220, R27, UR11, -R24 ;  /* 0x0000000b1bdc7c23 */ /* 0x000fc60008010818 */
[C---:B------:R-:W-:Y:S01]  /*7200*/  HMMA.16816.F32.BF16 R136, R20.reuse, R10, R136 ;  /* 0x0000000a1488723c */ /* 0x040fe20000041888 */
[----:B------:R-:W2:Y:S01]  /*7210*/  LDSM.16.MT88.4 R8, [R210+0x11800] ;  /* 0x01180000d208783b */ /* 0x000ea20000004200 */
[----:B------:R-:W-:Y:S01]  /*7220*/  IMAD.WIDE.U32 R18, R18, -0x2daee0ad, RZ ;  /* 0xd2511f5312127825 */ /* 0x000fe200078e00ff */
[----:B------:R-:W4:Y:S03]  /*7230*/  MUFU.EX2 R191, R191 ;  /* 0x000000bf00bf7308 */ /* 0x000f260000000800 */
[C---:B------:R-:W-:Y:S01]  /*7240*/  HMMA.16816.F32.BF16 R116, R20.reuse, R16, R116 ;  /* 0x000000101474723c */ /* 0x040fe20000041874 */
[----:B------:R-:W-:Y:S02]  /*7250*/  LOP3.LUT R222, R19, UR40, R222, 0x96, !PT ;  /* 0x0000002813de7c12 */ /* 0x000fe4000f8e96de */
[----:B------:R-:W-:Y:S02]  /*7260*/  SHF.R.U32.HI R27, RZ, 0x10, R18 ;  /* 0x00000010ff1b7819 */ /* 0x000fe40000011612 */
[----:B------:R-:W5:Y:S01]  /*7270*/  MUFU.EX2 R220, R220 ;  /* 0x000000dc00dc7308 */ /* 0x000f620000000800 */
[----:B---3--:R-:W-:Y:S01]  /*7280*/  HMMA.16816.F32.BF16 R140, R20, R12, R140 ;  /* 0x0000000c148c723c */ /* 0x008fe2000004188c */
[----:B------:R-:W-:-:S02]  /*7290*/  LOP3.LUT R16, R222, 0xffff, RZ, 0xc0, !PT ;  /* 0x0000ffffde107812 */ /* 0x000fc400078ec0ff */
[----:B------:R-:W-:Y:S02]  /*72a0*/  LOP3.LUT R29, R222, 0xff, RZ, 0xc0, !PT ;  /* 0x000000ffde1d7812 */ /* 0x000fe400078ec0ff */
[----:B------:R-:W-:Y:S01]  /*72b0*/  SHF.R.U32.HI R16, RZ, 0x8, R16 ;  /* 0x00000008ff107819 */ /* 0x000fe20000011610 */
[C---:B------:R-:W-:Y:S01]  /*72c0*/  HMMA.16816.F32.BF16 R144, R20.reuse, R14, R144 ;  /* 0x0000000e1490723c */ /* 0x040fe20000041890 */
[C---:B------:R-:W-:Y:S01]  /*72d0*/  LOP3.LUT R13, R18.reuse, 0xffff, RZ, 0xc0, !PT ;  /* 0x0000ffff120d7812 */ /* 0x040fe200078ec0ff */
[----:B----4-:R-:W-:Y:S01]  /*72e0*/  FADD.FTZ R188, R191, R188 ;  /* 0x000000bcbfbc7221 */ /* 0x010fe20000010000 */
[----:B------:R-:W-:Y:S02]  /*72f0*/  LOP3.LUT R12, R18, 0xff, RZ, 0xc0, !PT ;  /* 0x000000ff120c7812 */ /* 0x000fe400078ec0ff */
[----:B------:R-:W-:Y:S01]  /*7300*/  SHF.R.U32.HI R13, RZ, 0x8, R13 ;  /* 0x00000008ff0d7819 */ /* 0x000fe2000001160d */
[----:B-1----:R-:W-:Y:S01]  /*7310*/  HMMA.16816.F32.BF16 R152, R20, R4, R152 ;  /* 0x000000041498723c */ /* 0x002fe20000041898 */
[----:B------:R-:W-:-:S02]  /*7320*/  SHF.R.U32.HI R28, RZ, 0x18, R18 ;  /* 0x00000018ff1c7819 */ /* 0x000fc40000011612 */
[----:B------:R-:W-:Y:S01]  /*7330*/  SHF.R.U32.HI R24, RZ, 0x18, R222 ;  /* 0x00000018ff187819 */ /* 0x000fe200000116de */
[----:B-----5:R-:W-:Y:S01]  /*7340*/  FADD.FTZ R188, R220, R188 ;  /* 0x000000bcdcbc7221 */ /* 0x020fe20000010000 */
[----:B------:R-:W-:Y:S01]  /*7350*/  PRMT R26, R12, 0x5410, R13 ;  /* 0x000054100c1a7816 */ /* 0x000fe2000000000d */
[----:B------:R-:W-:Y:S01]  /*7360*/  HMMA.16816.F32.BF16 R148, R20, R6, R148 ;  /* 0x000000061494723c */ /* 0x000fe20000041894 */
[----:B------:R-:W-:Y:S01]  /*7370*/  SHF.R.U32.HI R4, RZ, 0x10, R222 ;  /* 0x00000010ff047819 */ /* 0x000fe200000116de */
[----:B------:R-:W-:Y:S01]  /*7380*/  LDSM.16.MT88.4 R12, [R207+0x11800] ;  /* 0x01180000cf0c783b */ /* 0x000fe20000004200 */
[----:B------:R-:W-:Y:S01]  /*7390*/  LOP3.LUT R5, R27, 0xff, RZ, 0xc0, !PT ;  /* 0x000000ff1b057812 */ /* 0x000fe200078ec0ff */
[----:B------:R-:W-:Y:S01]  /*73a0*/  FADD.FTZ R188, R221, R188 ;  /* 0x000000bcddbc7221 */ /* 0x000fe20000010000 */
[----:B------:R-:W-:Y:S02]  /*73b0*/  LOP3.LUT R25, R4, 0xff, RZ, 0xc0, !PT ;  /* 0x000000ff04197812 */ /* 0x000fe400078ec0ff */
[----:B------:R-:W-:-:S02]  /*73c0*/  PRMT R29, R29, 0x5410, R16 ;  /* 0x000054101d1d7816 */ /* 0x000fc40000000010 */
[----:B------:R-:W-:Y:S01]  /*73d0*/  PRMT R5, R5, 0x5410, R28 ;  /* 0x0000541005057816 */ /* 0x000fe2000000001c */
[----:B------:R-:W1:Y:S01]  /*73e0*/  LDSM.16.MT88.4 R16, [R208+0x11800] ;  /* 0x01180000d010783b */ /* 0x000e620000004200 */
[----:B------:R-:W-:Y:S02]  /*73f0*/  PRMT R24, R25, 0x5410, R24 ;  /* 0x0000541019187816 */ /* 0x000fe40000000018 */
[--C-:B------:R-:W-:Y:S02]  /*7400*/  HSET2.LE.AND R4, R29, R237.reuse, PT ;  /* 0x000000ed1d047233 */ /* 0x100fe40003803000 */
[--C-:B------:R-:W-:Y:S01]  /*7410*/  HSET2.LE.AND R6, R26, R237.reuse, PT ;  /* 0x000000ed1a067233 */ /* 0x100fe20003803000 */
[----:B------:R-:W3:Y:S01]  /*7420*/  LDSM.16.MT88.4 R28, [R206+0x11800] ;  /* 0x01180000ce1c783b */ /* 0x000ee20000004200 */
[--C-:B------:R-:W-:Y:S02]  /*7430*/  HSET2.LE.AND R24, R24, R237.reuse, PT ;  /* 0x000000ed18187233 */ /* 0x100fe40003803000 */
[----:B------:R-:W-:-:S02]  /*7440*/  HSET2.LE.AND R7, R5, R237, PT ;  /* 0x000000ed05077233 */ /* 0x000fc40003803000 */
[----:B------:R-:W-:Y:S02]  /*7450*/  F2FP.BF16.F32.PACK_AB R27, R183, R185 ;  /* 0x000000b9b71b723e */ /* 0x000fe400000010ff */
[----:B------:R-:W-:Y:S02]  /*7460*/  F2FP.BF16.F32.PACK_AB R22, R220, R191 ;  /* 0x000000bfdc16723e */ /* 0x000fe400000010ff */
[----:B------:R-:W-:Y:S02]  /*7470*/  F2FP.BF16.F32.PACK_AB R21, R190, R189 ;  /* 0x000000bdbe15723e */ /* 0x000fe400000010ff */
[C---:B------:R-:W-:Y:S01]  /*7480*/  F2FP.BF16.F32.PACK_AB R20, R252.reuse, R221 ;  /* 0x000000ddfc14723e */ /* 0x040fe200000010ff */
[----:B------:R-:W-:Y:S01]  /*7490*/  FADD.FTZ R252, R252, R188 ;  /* 0x000000bcfcfc7221 */ /* 0x000fe20000010000 */
[----:B------:R-:W-:Y:S02]  /*74a0*/  LOP3.LUT R4, R4, R27, RZ, 0xc0, !PT ;  /* 0x0000001b04047212 */ /* 0x000fe400078ec0ff */
[----:B------:R-:W-:-:S02]  /*74b0*/  LOP3.LUT R5, R24, R22, RZ, 0xc0, !PT ;  /* 0x0000001618057212 */ /* 0x000fc400078ec0ff */
[----:B------:R-:W-:Y:S01]  /*74c0*/  LOP3.LUT R6, R6, R21, RZ, 0xc0, !PT ;  /* 0x0000001506067212 */ /* 0x000fe200078ec0ff */
[----:B------:R-:W-:Y:S01]  /*74d0*/  LDSM.16.MT88.4 R24, [R210+0x13800] ;  /* 0x01380000d218783b */ /* 0x000fe20000004200 */
[----:B------:R-:W-:-:S03]  /*74e0*/  LOP3.LUT R7, R7, R20, RZ, 0xc0, !PT ;  /* 0x0000001407077212 */ /* 0x000fc600078ec0ff */
[----:B------:R-:W-:Y:S04]  /*74f0*/  LDSM.16.MT88.4 R20, [R207+0x13800] ;  /* 0x01380000cf14783b */ /* 0x000fe80000004200 */
        /* <DEDUP_REMOVED lines=11> */
[----:B------:R-:W-:Y:S05]  /*75b0*/  LDSM.16.MT88.4 R28, [R208+0x15800] ;  /* 0x01580000d01c783b */ /* 0x000fea0000004200 */
[C---:B--2---:R-:W-:Y:S06]  /*75c0*/  HMMA.16816.F32.BF16 R68, R4.reuse, R8, R68 ;  /* 0x000000080444723c */ /* 0x044fec0000041844 */
[C---:B------:R-:W-:Y:S01]  /*75d0*/  HMMA.16816.F32.BF16 R72, R4.reuse, R10, R72 ;  /* 0x0000000a0448723c */ /* 0x040fe20000041848 */
[----:B------:R-:W2:Y:S05]  /*75e0*/  LDSM.16.MT88.4 R8, [R207+0x15800] ;  /* 0x01580000cf08783b */ /* 0x000eaa0000004200 */
[C---:B------:R-:W-:Y:S06]  /*75f0*/  HMMA.16816.F32.BF16 R60, R4.reuse, R24, R60 ;  /* 0x00000018043c723c */ /* 0x040fec000004183c */
[C---:B------:R-:W-:Y:S01]  /*7600*/  HMMA.16816.F32.BF16 R64, R4.reuse, R26, R64 ;  /* 0x0000001a0440723c */ /* 0x040fe20000041840 */
[----:B------:R-:W3:Y:S05]  /*7610*/  LDSM.16.MT88.4 R24, [R206+0x15800] ;  /* 0x01580000ce18783b */ /* 0x000eea0000004200 */
[C---:B------:R-:W-:Y:S06]  /*7620*/  HMMA.16816.F32.BF16 R76, R4.reuse, R20, R76 ;  /* 0x00000014044c723c */ /* 0x040fec000004184c */
[C---:B------:R-:W-:Y:S01]  /*7630*/  HMMA.16816.F32.BF16 R80, R4.reuse, R22, R80 ;  /* 0x000000160450723c */ /* 0x040fe20000041850 */
[----:B------:R-:W5:Y:S05]  /*7640*/  LDSM.16.MT88.4 R20, [R210+0x17800] ;  /* 0x01780000d214783b */ /* 0x000f6a0000004200 */
        /* <DEDUP_REMOVED lines=10> */
[C---:B------:R-:W-:Y:S06]  /*76f0*/  HMMA.16816.F32.BF16 R104, R4.reuse, R30, R104 ;  /* 0x0000001e0468723c */ /* 0x040fec0000041868 */
[C---:B---3--:R-:W-:Y:S06]  /*7700*/  HMMA.16816.F32.BF16 R116, R4.reuse, R24, R116 ;  /* 0x000000180474723c */ /* 0x048fec0000041874 */
[C---:B------:R-:W-:Y:S06]  /*7710*/  HMMA.16816.F32.BF16 R120, R4.reuse, R26, R120 ;  /* 0x0000001a0478723c */ /* 0x040fec0000041878 */
[C---:B-----5:R-:W-:Y:S06]  /*7720*/  HMMA.16816.F32.BF16 R124, R4.reuse, R20, R124 ;  /* 0x00000014047c723c */ /* 0x060fec000004187c */
[C---:B------:R-:W-:Y:S06]  /*7730*/  HMMA.16816.F32.BF16 R128, R4.reuse, R22, R128 ;  /* 0x000000160480723c */ /* 0x040fec0000041880 */
[C---:B-1----:R-:W-:Y:S06]  /*7740*/  HMMA.16816.F32.BF16 R132, R4.reuse, R16, R132 ;  /* 0x000000100484723c */ /* 0x042fec0000041884 */
[C---:B------:R-:W-:Y:S06]  /*7750*/  HMMA.16816.F32.BF16 R136, R4.reuse, R18, R136 ;  /* 0x000000120488723c */ /* 0x040fec0000041888 */
[C---:B----4-:R-:W-:Y:S06]  /*7760*/  HMMA.16816.F32.BF16 R140, R4.reuse, R12, R140 ;  /* 0x0000000c048c723c */ /* 0x050fec000004188c */
[C---:B------:R-:W-:Y:S06]  /*7770*/  HMMA.16816.F32.BF16 R144, R4.reuse, R14, R144 ;  /* 0x0000000e0490723c */ /* 0x040fec0000041890 */
[C---:B--2---:R-:W-:Y:S06]  /*7780*/  HMMA.16816.F32.BF16 R152, R4.reuse, R8, R152 ;  /* 0x000000080498723c */ /* 0x044fec0000041898 */
        /* <DEDUP_REMOVED lines=12> */
[----:B------:R-:W-:-:S04]  /*7850*/  DEPBAR.LE SB0, 0x0 ;  /* 0x000080000000791a */ /* 0x000fc80000000000 */
[----:B------:R-:W-:-:S03]  /*7860*/  UISETP.GE.AND UP0, UPT, UR21, 0x3, UPT ;  /* 0x000000031500788c */ /* 0x000fc6000bf06270 */
[----:B------:R-:W2:Y:S08]  /*7870*/  @!P5 LDC.64 R8, c[0x0][0x220] ;  /* 0x00008800ff08db82 */ /* 0x000eb00000000a00 */
[----:B------:R-:W3:Y:S01]  /*7880*/  @!P4 LDC.64 R6, c[0x0][0x220] ;  /* 0x00008800ff06cb82 */ /* 0x000ee20000000a00 */
[----:B-1----:R-:W-:-:S04]  /*7890*/  SHF.R.S32.HI R4, RZ, 0x1f, R3 ;  /* 0x0000001fff047819 */ /* 0x002fc80000011403 */
[----:B------:R-:W-:-:S04]  /*78a0*/  LEA.HI R4, R4, R3, RZ, 0x3 ;  /* 0x0000000304047211 */ /* 0x000fc800078f18ff */
[----:B------:R-:W-:-:S05]  /*78b0*/  LOP3.LUT R4, R4, 0xfffffff8, RZ, 0xc0, !PT ;  /* 0xfffffff804047812 */ /* 0x000fca00078ec0ff */
[C---:B------:R-:W-:Y:S02]  /*78c0*/  IMAD.IADD R4, R3.reuse, 0x1, -R4 ;  /* 0x0000000103047824 */ /* 0x040fe400078e0a04 */
[----:B------:R-:W-:Y:S02]  /*78d0*/  IMAD.SHL.U32 R3, R3, 0x2, RZ ;  /* 0x0000000203037824 */ /* 0x000fe400078e00ff */
[----:B------:R-:W-:-:S03]  /*78e0*/  IMAD.SHL.U32 R4, R4, 0x8, RZ ;  /* 0x0000000804047824 */ /* 0x000fc600078e00ff */
[----:B------:R-:W-:Y:S01]  /*78f0*/  LOP3.LUT R3, R3, 0x6, RZ, 0xc0, !PT ;  /* 0x0000000603037812 */ /* 0x000fe200078ec0ff */
[----:B------:R-:W-:Y:S01]  /*7900*/  BAR.SYNC.DEFER_BLOCKING 0x0 ;  /* 0x0000000000007b1d */ /* 0x000fe20000010000 */
[----:B------:R-:W-:Y:S01]  /*7910*/  ISETP.GE.AND P6, PT, R4, UR4, PT ;  /* 0x0000000404007c0c */ /* 0x000fe2000bfc6270 */
[----:B------:R-:W-:Y:S01]  /*7920*/  IMAD.MOV.U32 R4, RZ, RZ, R248 ;  /* 0x000000ffff047224 */ /* 0x000fe200078e00f8 */
[----:B------:R-:W-:-:S03]  /*7930*/  UIMAD UR4, UR35, UR19, URZ ;  /* 0x00000013230472a4 */ /* 0x000fc6000f8e023f */
[----:B------:R-:W-:Y:S01]  /*7940*/  IMAD.WIDE.U32 R16, R16, UR36, R4 ;  /* 0x0000002410107c25 */ /* 0x000fe2000f8e0004 */
[----:B------:R-:W-:Y:S01]  /*7950*/  UIMAD UR4, UR6, UR36, UR4 ;  /* 0x00000024060472a4 */ /* 0x000fe2000f8e0204 */
[----:B------:R-:W1:Y:S01]  /*7960*/  @!P3 LDC.64 R4, c[0x0][0x220] ;  /* 0x00008800ff04bb82 */ /* 0x000e620000000a00 */
[----:B--2---:R-:W-:-:S04]  /*7970*/  @!P5 LEA R24, P0, R16, R8, 0x1 ;  /* 0x000000081018d211 */ /* 0x004fc800078008ff */
[----:B------:R-:W-:-:S03]  /*7980*/  VIADD R20, R17, UR4 ;  /* 0x0000000411147c36 */ /* 0x000fc60008000000 */
[----:B------:R-:W2:Y:S02]  /*7990*/  @!P6 LDC.64 R10, c[0x0][0x220] ;  /* 0x00008800ff0aeb82 */ /* 0x000ea40000000a00 */
[C---:B------:R-:W-:Y:S02]  /*79a0*/  @!P5 LEA.HI.X R25, R16.reuse, R9, R20, 0x1, P0 ;  /* 0x000000091019d211 */ /* 0x040fe400000f0c14 */
[----:B---3--:R-:W-:-:S04]  /*79b0*/  @!P4 LEA R14, P0, R16, R6, 0x1 ;  /* 0x00000006100ec211 */ /* 0x008fc800078008ff */
[----:B------:R-:W3:Y:S01]  /*79c0*/  @!P6 LDC.64 R12, c[0x0][0x220] ;  /* 0x00008800ff0ceb82 */ /* 0x000ee20000000a00 */
[C---:B------:R-:W-:Y:S01]  /*79d0*/  @!P4 LEA.HI.X R15, R16.reuse, R7, R20, 0x1, P0 ;  /* 0x00000007100fc211 */ /* 0x040fe200000f0c14 */
[----:B------:R-:W-:Y:S06]  /*79e0*/  @P6 STS.128 [R217+0x10000], RZ ;  /* 0x010000ffd9006388 */ /* 0x000fec0000000c00 */
[----:B------:R-:W4:Y:S01]  /*79f0*/  @!P4 LDC.64 R8, c[0x0][0x220] ;  /* 0x00008800ff08cb82 */ /* 0x000f220000000a00 */
[----:B-1----:R-:W-:-:S04]  /*7a00*/  @!P3 LEA R22, P0, R16, R4, 0x1 ;  /* 0x000000041016b211 */ /* 0x002fc800078008ff */
[C-C-:B------:R-:W-:Y:S02]  /*7a10*/  @!P3 LEA.HI.X R23, R16.reuse, R5, R20.reuse, 0x1, P0 ;  /* 0x000000051017b211 */ /* 0x140fe400000f0c14 */
[C---:B--2---:R-:W-:Y:S01]  /*7a20*/  @!P6 LEA R18, P1, R16.reuse, R10, 0x1 ;  /* 0x0000000a1012e211 */ /* 0x044fe200078208ff */
[----:B------:R-:W1:Y:S03]  /*7a30*/  @!P3 LDC.64 R6, c[0x0][0x220] ;  /* 0x00008800ff06bb82 */ /* 0x000e660000000a00 */
[----:B------:R-:W-:-:S05]  /*7a40*/  @!P6 LEA.HI.X R19, R16, R11, R20, 0x1, P1 ;  /* 0x0000000b1013e211 */ /* 0x000fca00008f0c14 */
[----:B------:R-:W2:Y:S01]  /*7a50*/  @!P5 LDC.64 R10, c[0x0][0x220] ;  /* 0x00008800ff0adb82 */ /* 0x000ea20000000a00 */
[----:B------:R-:W-:Y:S01]  /*7a60*/  @!PT LDS RZ, [RZ] ;  /* 0x00000000fffff984 */ /* 0x000fe20000000800 */
[----:B------:R-:W-:Y:S01]  /*7a70*/  @!PT LDS RZ, [RZ] ;  /* 0x00000000fffff984 */ /* 0x000fe20000000800 */
[----:B------:R-:W-:Y:S01]  /*7a80*/  @!PT LDS RZ, [RZ] ;  /* 0x00000000fffff984 */ /* 0x000fe20000000800 */
[----:B------:R5:W-:Y:S04]  /*7a90*/  @!P6 LDGSTS.E.BYPASS.LTC128B.128 [R217+0x10000], desc[UR28][R18.64] ;  /* 0x1000000012d9efae */ /* 0x000be8000b901d5c */
[----:B------:R-:W-:Y:S03]  /*7aa0*/  @P5 STS.128 [R217+0x12000], RZ ;  /* 0x012000ffd9005388 */ /* 0x000fe60000000c00 */
[----:B------:R-:W1:Y:S01]  /*7ab0*/  @!P6 LDC.64 R4, c[0x0][0x220] ;  /* 0x00008800ff04eb82 */ /* 0x000e620000000a00 */
        /* <DEDUP_REMOVED lines=13> */
[----:B------:R1:W-:Y:S01]  /*7b90*/  @!P3 LDGSTS.E.BYPASS.LTC128B.128 [R217+0x16000], desc[UR28][R22.64+0x180] ;  /* 0x1600018016d9bfae */ /* 0x0003e2000b901d5c */
[----:B-----5:R-:W-:-:S03]  /*7ba0*/  IADD3 R18, P1, R16, UR27, RZ ;  /* 0x0000001b10127c10 */ /* 0x020fc6000ff3e0ff */
[----:B------:R-:W-:Y:S01]  /*7bb0*/  @P6 STS.128 [R217+0x10800], RZ ;  /* 0x010800ffd9006388 */ /* 0x000fe20000000c00 */
[----:B------:R-:W5:Y:S01]  /*7bc0*/  @!P5 LDC.64 R16, c[0x0][0x220] ;  /* 0x00008800ff10db82 */ /* 0x000f620000000a00 */
[----:B------:R-:W-:Y:S02]  /*7bd0*/  IADD3.X R20, R20, UR22, RZ, P1, !PT ;  /* 0x0000001614147c10 */ /* 0x000fe40008ffe4ff */
[C---:B---3--:R-:W-:Y:S02]  /*7be0*/  @!P6 LEA R12, P0, R18.reuse, R12, 0x1 ;  /* 0x0000000c120ce211 */ /* 0x048fe400078008ff */
[C---:B------:R-:W-:Y:S02]  /*7bf0*/  IADD3 R19, P1, R18.reuse, UR27, RZ ;  /* 0x0000001b12137c10 */ /* 0x040fe4000ff3e0ff */
[C---:B------:R-:W-:Y:S02]  /*7c00*/  @!P6 LEA.HI.X R13, R18.reuse, R13, R20, 0x1, P0 ;  /* 0x0000000d120de211 */ /* 0x040fe400000f0c14 */
[----:B--2---:R-:W-:-:S02]  /*7c10*/  @!P5 LEA R10, P0, R18, R10, 0x1 ;  /* 0x0000000a120ad211 */ /* 0x004fc400078008ff */
[----:B------:R-:W-:Y:S01]  /*7c20*/  IADD3.X R21, R20, UR22, RZ, P1, !PT ;  /* 0x0000001614157c10 */ /* 0x000fe20008ffe4ff */
[----:B------:R-:W-:Y:S01]  /*7c30*/  @!PT LDS RZ, [RZ] ;  /* 0x00000000fffff984 */ /* 0x000fe20000000800 */
[----:B------:R-:W-:Y:S01]  /*7c40*/  @!PT LDS RZ, [RZ] ;  /* 0x00000000fffff984 */ /* 0x000fe20000000800 */
[----:B------:R-:W-:Y:S01]  /*7c50*/  @!PT LDS RZ, [RZ] ;  /* 0x00000000fffff984 */ /* 0x000fe20000000800 */
[----:B------:R2:W-:Y:S01]  /*7c60*/  @!P6 LDGSTS.E.BYPASS.LTC128B.128 [R217+0x10800], desc[UR28][R12.64] ;  /* 0x108000000cd9efae */ /* 0x0005e2000b901d5c */
[C-C-:B------:R-:W-:Y:S01]  /*7c70*/  @!P5 LEA.HI.X R11, R18.reuse, R11, R20.reuse, 0x1, P0 ;  /* 0x0000000b120bd211 */ /* 0x140fe200000f0c14 */
[----:B----4-:R-:W3:Y:S01]  /*7c80*/  @!P4 LDC.64 R14, c[0x0][0x220] ;  /* 0x00008800ff0ecb82 */ /* 0x010ee20000000a00 */
[C---:B------:R-:W-:Y:S01]  /*7c90*/  @!P4 LEA R8, P0, R18.reuse, R8, 0x1 ;  /* 0x000000081208c211 */ /* 0x040fe200078008ff */
[----:B------:R-:W-:Y:S01]  /*7ca0*/  @P5 STS.128 [R217+0x12800], RZ ;  /* 0x012800ffd9005388 */ /* 0x000fe20000000c00 */
[----:B-1----:R-:W-:Y:S02]  /*7cb0*/  @!P6 LEA R24, P1, R19, R4, 0x1 ;  /* 0x000000041318e211 */ /* 0x002fe400078208ff */
[C---:B------:R-:W-:Y:S01]  /*7cc0*/  @!P4 LEA.HI.X R9, R18.reuse, R9, R20, 0x1, P0 ;  /* 0x000000091209c211 */ /* 0x040fe200000f0c14 */
[----:B------:R-:W-:Y:S01]  /*7cd0*/  @!PT LDS RZ, [RZ] ;  /* 0x00000000fffff984 */ /* 0x000fe20000000800 */
[----:B------:R-:W-:Y:S01]  /*7ce0*/  @!PT LDS RZ, [RZ] ;  /* 0x00000000fffff984 */ /* 0x000fe20000000800 */
[----:B------:R-:W-:Y:S01]  /*7cf0*/  @!PT LDS RZ, [RZ] ;  /* 0x00000000fffff984 */ /* 0x000fe20000000800 */
[----:B------:R1:W-:Y:S01]  /*7d00*/  @!P5 LDGSTS.E.BYPASS.LTC128B.128 [R217+0x12800], desc[UR28][R10.64+0x80] ;  /* 0x128000800ad9dfae */ /* 0x0003e2000b901d5c */
[----:B------:R-:W-:-:S02]  /*7d10*/  @!P3 LEA R22, P0, R18, R6, 0x1 ;  /* 0x000000061216b211 */ /* 0x000fc400078008ff */
[C-C-:B------:R-:W-:Y:S01]  /*7d20*/  @!P6 LEA.HI.X R25, R19.reuse, R5, R21.reuse, 0x1, P1 ;  /* 0x000000051319e211 */ /* 0x140fe200008f0c15 */
[----:B------:R-:W-:Y:S01]  /*7d30*/  @P4 STS.128 [R217+0x14800], RZ ;  /* 0x014800ffd9004388 */ /* 0x000fe20000000c00 */
[----:B------:R-:W-:Y:S01]  /*7d40*/  @!P3 LEA.HI.X R23, R18, R7, R20, 0x1, P0 ;  /* 0x000000071217b211 */ /* 0x000fe200000f0c14 */
[----:B------:R-:W4:Y:S01]  /*7d50*/  @!P3 LDC.64 R4, c[0x0][0x220] ;  /* 0x00008800ff04bb82 */ /* 0x000f220000000a00 */
[C---:B-----5:R-:W-:Y:S01]  /*7d60*/  @!P5 LEA R16, P0, R19.reuse, R16, 0x1 ;  /* 0x000000101310d211 */ /* 0x060fe200078008ff */
[----:B------:R-:W-:Y:S01]  /*7d70*/  @!PT LDS RZ, [RZ] ;  /* 0x00000000fffff984 */ /* 0x000fe20000000800 */
[----:B------:R-:W-:Y:S01]  /*7d80*/  @!PT LDS RZ, [RZ] ;  /* 0x00000000fffff984 */ /* 0x000fe20000000800 */
[----:B------:R-:W-:Y:S01]  /*7d90*/  @!PT LDS RZ, [RZ] ;  /* 0x00000000fffff984 */ /* 0x000fe20000000800 */
[----:B------:R5:W-:Y:S03]  /*7da0*/  @!P4 LDGSTS.E.BYPASS.LTC128B.128 [R217+0x14800], desc[UR28][R8.64+0x100] ;  /* 0x1480010008d9cfae */ /* 0x000be6000b901d5c */
[C---:B------:R-:W-:Y:S01]  /*7db0*/  @!P5 LEA.HI.X R17, R19.reuse, R17, R21, 0x1, P0 ;  /* 0x000000111311d211 */ /* 0x040fe200000f0c15 */
[----:B------:R-:W-:Y:S02]  /*7dc0*/  @P3 STS.128 [R217+0x16800], RZ ;  /* 0x016800ffd9003388 */ /* 0x000fe40000000c00 */
[----:B------:R-:W4:Y:S02]  /*7dd0*/  @!P4 LDC.64 R6, c[0x0][0x220] ;  /* 0x00008800ff06cb82 */ /* 0x000f240000000a00 */
[----:B------:R-:W-:Y:S01]  /*7de0*/  @!PT LDS RZ, [RZ] ;  /* 0x00000000fffff984 */ /* 0x000fe20000000800 */
[----:B------:R-:W-:Y:S01]  /*7df0*/  @!PT LDS RZ, [RZ] ;  /* 0x00000000fffff984 */ /* 0x000fe20000000800 */
[----:B------:R-:W-:Y:S01]  /*7e00*/  @!PT LDS RZ, [RZ] ;  /* 0x00000000fffff984 */ /* 0x000fe20000000800 */
[----:B------:R3:W-:Y:S04]  /*7e10*/  @!P3 LDGSTS.E.BYPASS.LTC128B.128 [R217+0x16800], desc[UR28][R22.64+0x180] ;  /* 0x1680018016d9bfae */ /* 0x0007e8000b901d5c */
[----:B------:R-:W-:Y:S02]  /*7e20*/  @P6 STS.128 [R217+0x11000], RZ ;  /* 0x011000ffd9006388 */ /* 0x000fe40000000c00 */
[----:B--2---:R-:W2:Y:S02]  /*7e30*/  @!P3 LDC.64 R12, c[0x0][0x220] ;  /* 0x00008800ff0cbb82 */ /* 0x004ea40000000a00 */
[----:B------:R-:W-:Y:S01]  /*7e40*/  @!PT LDS RZ, [RZ] ;  /* 0x00000000fffff984 */ /* 0x000fe20000000800 */
[----:B------:R-:W-:Y:S01]  /*7e50*/  @!PT LDS RZ, [RZ] ;  /* 0x00000000fffff984 */ /* 0x000fe20000000800 */
[----:B------:R-:W-:Y:S01]  /*7e60*/  @!PT LDS RZ, [RZ] ;  /* 0x00000000fffff984 */ /* 0x000fe20000000800 */
[----:B------:R-:W-:Y:S04]  /*7e70*/  @!P6 LDGSTS.E.BYPASS.LTC128B.128 [R217+0x11000], desc[UR28][R24.64] ;  /* 0x1100000018d9efae */ /* 0x000fe8000b901d5c */
[----:B------:R-:W-:Y:S02]  /*7e80*/  @P5 STS.128 [R217+0x13000], RZ ;  /* 0x013000ffd9005388 */ /* 0x000fe40000000c00 */
[----:B-1----:R-:W1:Y:S02]  /*7e90*/  @!P6 LDC.64 R10, c[0x0][0x220] ;  /* 0x00008800ff0aeb82 */ /* 0x002e640000000a00 */
[----:B------:R-:W-:Y:S01]  /*7ea0*/  @!PT LDS RZ, [RZ] ;  /* 0x00000000fffff984 */ /* 0x000fe20000000800 */
[----:B------:R-:W-:Y:S01]  /*7eb0*/  @!PT LDS RZ, [RZ] ;  /* 0x00000000fffff984 */ /* 0x000fe20000000800 */
[----:B------:R-:W-:Y:S01]  /*7ec0*/  @!PT LDS RZ, [RZ] ;  /* 0x00000000fffff984 */ /* 0x000fe20000000800 */
[----:B------:R2:W-:Y:S04]  /*7ed0*/  @!P5 LDGSTS.E.BYPASS.LTC128B.128 [R217+0x13000], desc[UR28][R16.64+0x80] ;  /* 0x1300008010d9dfae */ /* 0x0005e8000b901d5c */
[----:B------:R-:W-:Y:S02]  /*7ee0*/  @P4 STS.128 [R217+0x15000], RZ ;  /* 0x015000ffd9004388 */ /* 0x000fe40000000c00 */
[----:B-----5:R-:W5:Y:S01]  /*7ef0*/  @!P5 LDC.64 R8, c[0x0][0x220] ;  /* 0x00008800ff08db82 */ /* 0x020f620000000a00 */
[----:B---3--:R-:W-:-:S02]  /*7f00*/  @!P4 LEA R22, P0, R19, R14, 0x1 ;  /* 0x0000000e1316c211 */ /* 0x008fc400078008ff */
[C---:B------:R-:W-:Y:S02]  /*7f10*/  IADD3 R14, P1, R19.reuse, UR27, RZ ;  /* 0x0000001b130e7c10 */ /* 0x040fe4000ff3e0ff */
[----:B------:R-:W-:-:S05]  /*7f20*/  @!P4 LEA.HI.X R23, R19, R15, R21, 0x1, P0 ;  /* 0x0000000f1317c211 */ /* 0x000fca00000f0c15 */
[----:B------:R-:W-:Y:S01]  /*7f30*/  @!PT LDS RZ, [RZ] ;  /* 0x00000000fffff984 */ /* 0x000fe20000000800 */
[----:B------:R-:W-:Y:S01]  /*7f40*/  @!PT LDS RZ, [RZ] ;  /* 0x00000000fffff984 */ /* 0x000fe20000000800 */
[----:B------:R-:W-:Y:S01]  /*7f50*/  @!PT LDS RZ, [RZ] ;  /* 0x00000000fffff984 */ /* 0x000fe20000000800 */
[----:B------:R3:W-:Y:S04]  /*7f60*/  @!P4 LDGSTS.E.BYPASS.LTC128B.128 [R217+0x15000], desc[UR28][R22.64+0x100] ;  /* 0x1500010016d9cfae */ /* 0x0007e8000b901d5c */
[----:B------:R-:W-:Y:S01]  /*7f70*/  @P3 STS.128 [R217+0x17000], RZ ;  /* 0x017000ffd9003388 */ /* 0x000fe20000000c00 */
[----:B--2---:R-:W-:Y:S02]  /*7f80*/  @!P3 LEA R16, P0, R19, R12, 0x1 ;  /* 0x0000000c1310b211 */ /* 0x004fe400078008ff */
[----:B------:R-:W-:Y:S02]  /*7f90*/  IADD3.X R12, R21, UR22, RZ, P1, !PT ;  /* 0x00000016150c7c10 */ /* 0x000fe40008ffe4ff */
[----:B-1----:R-:W-:Y:S02]  /*7fa0*/  @!P6 LEA R10, P1, R14, R10, 0x1 ;  /* 0x0000000a0e0ae211 */ /* 0x002fe400078208ff */
[----:B------:R-:W-:-:S02]  /*7fb0*/  @!P3 LEA.HI.X R17, R19, R13, R21, 0x1, P0 ;  /* 0x0000000d1311b211 */ /* 0x000fc400000f0c15 */
[C---:B-----5:R-:W-:Y:S02]  /*7fc0*/  @!P5 LEA R8, P2, R14.reuse, R8, 0x1 ;  /* 0x000000080e08d211 */ /* 0x060fe400078408ff */
[C-C-:B------:R-:W-:Y:S01]  /*7fd0*/  @!P6 LEA.HI.X R11, R14.reuse, R11, R12.reuse, 0x1, P1 ;  /* 0x0000000b0e0be211 */ /* 0x140fe200008f0c0c */
[----:B------:R-:W-:Y:S01]  /*7fe0*/  @!PT LDS RZ, [RZ] ;  /* 0x00000000fffff984 */ /* 0x000fe20000000800 */
[----:B------:R-:W-:Y:S01]  /*7ff0*/  @!PT LDS RZ, [RZ] ;  /* 0x00000000fffff984 */ /* 0x000fe20000000800 */
[----:B------:R-:W-:Y:S01]  /*8000*/  @!PT LDS RZ, [RZ] ;  /* 0x00000000fffff984 */ /* 0x000fe20000000800 */
[----:B------:R-:W-:Y:S01]  /*8010*/  @!P3 LDGSTS.E.BYPASS.LTC128B.128 [R217+0x17000], desc[UR28][R16.64+0x180] ;  /* 0x1700018010d9bfae */ /* 0x000fe2000b901d5c */
[C---:B----4-:R-:W-:Y:S02]  /*8020*/  @!P4 LEA R6, P1, R14.reuse, R6, 0x1 ;  /* 0x000000060e06c211 */ /* 0x050fe400078208ff */
        /* <DEDUP_REMOVED lines=25> */
[----:B---3--:R-:W2:Y:S04]  /*81c0*/  LDSM.16.M88.4 R20, [R215+0x8000] ;  /* 0x00800000d714783b */ /* 0x008ea80000000200 */
        /* <DEDUP_REMOVED lines=8> */
[----:B------:R-:W-:Y:S01]  /*8250*/  LDSM.16.M88.4 R220, [R202] ;  /* 0x00000000cadc783b */ /* 0x000fe20000000200 */
[C---:B--2---:R-:W-:Y:S03]  /*8260*/  HMMA.16816.F32.BF16 R24, R180.reuse, R20, RZ ;  /* 0x00000014b418723c */ /* 0x044fe600000418ff */
[----:B------:R-:W0:Y:S03]  /*8270*/  LDGDEPBAR ;  /* 0x00000000000079af */ /* 0x000e260000000000 */
[C---:B---3--:R-:W-:Y:S06]  /*8280*/  HMMA.16816.F32.BF16 R16, R180.reuse, R12, RZ ;  /* 0x0000000cb410723c */ /* 0x048fec00000418ff */
[C---:B------:R-:W-:Y:S06]  /*8290*/  HMMA.16816.F32.BF16 R20, R180.reuse, R22, RZ ;  /* 0x00000016b414723c */ /* 0x040fec00000418ff */
        /* <DEDUP_REMOVED lines=9> */
[C---:B----4-:R-:W-:Y:S06]  /*8330*/  HMMA.16816.F32.BF16 R16, R32.reuse, R176, R16 ;  /* 0x000000b02010723c */ /* 0x050fec0000041810 */
[C---:B------:R-:W-:Y:S01]  /*8340*/  HMMA.16816.F32.BF16 R12, R32.reuse, R178, R12 ;  /* 0x000000b2200c723c */ /* 0x040fe2000004180c */
[----:B------:R-:W2:Y:S05]  /*8350*/  LDSM.16.M88.4 R176, [R209+0x8800] ;  /* 0x00880000d1b0783b */ /* 0x000eaa0000000200 */
[C---:B-----5:R-:W-:Y:S06]  /*8360*/  HMMA.16816.F32.BF16 R8, R32.reuse, R172, R8 ;  /* 0x000000ac2008723c */ /* 0x060fec0000041808 */
[C---:B------:R-:W-:Y:S01]  /*8370*/  HMMA.16816.F32.BF16 R4, R32.reuse, R174, R4 ;  /* 0x000000ae2004723c */ /* 0x040fe20000041804 */
[----:B------:R-:W3:Y:S05]  /*8380*/  LDSM.16.M88.4 R172, [R209+0x9000] ;  /* 0x00900000d1ac783b */ /* 0x000eea0000000200 */
[C---:B------:R-:W-:Y:S06]  /*8390*/  HMMA.16816.F32.BF16 R184, R32.reuse, R168, R184 ;  /* 0x000000a820b8723c */ /* 0x040fec00000418b8 */
[----:B------:R-:W-:Y:S01]  /*83a0*/  HMMA.16816.F32.BF16 R180, R32, R170, R180 ;  /* 0x000000aa20b4723c */ /* 0x000fe200000418b4 */
[----:B------:R-:W4:Y:S04]  /*83b0*/  LDSM.16.M88.4 R168, [R209+0x9800] ;  /* 0x00980000d1a8783b */ /* 0x000f280000000200 */
[----:B------:R-:W5:Y:S01]  /*83c0*/  LDSM.16.M88.4 R32, [R211] ;  /* 0x00000000d320783b */ /* 0x000f620000000200 */
[C---:B-1----:R-:W-:Y:S06]  /*83d0*/  HMMA.16816.F32.BF16 R24, R28.reuse, R188, R24 ;  /* 0x000000bc1c18723c */ /* 0x042fec0000041818 */
[C---:B------:R-:W-:Y:S01]  /*83e0*/  HMMA.16816.F32.BF16 R20, R28.reuse, R190, R20 ;  /* 0x000000be1c14723c */ /* 0x040fe20000041814 */
[----:B------:R-:W-:Y:S05]  /*83f0*/  LDSM.16.M88.4 R188, [R215+0xa000] ;  /* 0x00a00000d7bc783b */ /* 0x000fea0000000200 */
[C---:B--2---:R-:W-:Y:S06]  /*8400*/  HMMA.16816.F32.BF16 R16, R28.reuse, R176, R16 ;  /* 0x000000b01c10723c */ /* 0x044fec0000041810 */
[C---:B------:R-:W-:Y:S01]  /*8410*/  HMMA.16816.F32.BF16 R12, R28.reuse, R178, R12 ;  /* 0x000000b21c0c723c */ /* 0x040fe2000004180c */
[----:B------:R-:W1:Y:S05]  /*8420*/  LDSM.16.M88.4 R176, [R202+0x800] ;  /* 0x00080000cab0783b */ /* 0x000e6a0000000200 */
[C---:B---3--:R-:W-:Y:S06]  /*8430*/  HMMA.16816.F32.BF16 R8, R28.reuse, R172, R8 ;  /* 0x000000ac1c08723c */ /* 0x048fec0000041808 */
[C---:B------:R-:W-:Y:S01]  /*8440*/  HMMA.16816.F32.BF16 R4, R28.reuse, R174, R4 ;  /* 0x000000ae1c04723c */ /* 0x040fe20000041804 */
[----:B------:R-:W2:Y:S05]  /*8450*/  LDSM.16.M88.4 R172, [R202+0x1000] ;  /* 0x00100000caac783b */ /* 0x000eaa0000000200 */
[C---:B----4-:R-:W-:Y:S06]  /*8460*/  HMMA.16816.F32.BF16 R184, R28.reuse, R168, R184 ;  /* 0x000000a81cb8723c */ /* 0x050fec00000418b8 */
[----:B------:R-:W-:Y:S01]  /*8470*/  HMMA.16816.F32.BF16 R180, R28, R170, R180 ;  /* 0x000000aa1cb4723c */ /* 0x000fe200000418b4 */
[----:B------:R-:W3:Y:S04]  /*8480*/  LDSM.16.M88.4 R168, [R202+0x1800] ;  /* 0x00180000caa8783b */ /* 0x000ee80000000200 */
[----:B------:R-:W4:Y:S01]  /*8490*/  LDSM.16.M88.4 R28, [R216+0x2000] ;  /* 0x00200000d81c783b */ /* 0x000f220000000200 */
[C---:B-----5:R-:W-:Y:S06]  /*84a0*/  HMMA.16816.F32.BF16 R24, R32.reuse, R220, R24 ;  /* 0x000000dc2018723c */ /* 0x060fec0000041818 */
[C---:B------:R-:W-:Y:S01]  /*84b0*/  HMMA.16816.F32.BF16 R20, R32.reuse, R222, R20 ;  /* 0x000000de2014723c */ /* 0x040fe20000041814 */
[----:B------:R-:W-:Y:S05]  /*84c0*/  LDSM.16.M88.4 R220, [R201] ;  /* 0x00000000c9dc783b */ /* 0x000fea0000000200 */
        /* <DEDUP_REMOVED lines=12> */
[----:B------:R-:W-:Y:S05]  /*8590*/  LDSM.16.M88.4 R188, [R209+0xa000] ;  /* 0x00a00000d1bc783b */ /* 0x000fea0000000200 */
        /* <DEDUP_REMOVED lines=8> */
[----:B------:R-:W3:Y:S04]  /*8620*/  LDSM.16.M88.4 R168, [R198] ;  /* 0x00000000c6a8783b */ /* 0x000ee80000000200 */
[----:B------:R-:W4:Y:S01]  /*8630*/  LDSM.16.M88.4 R28, [R212+0x2000] ;  /* 0x00200000d41c783b */ /* 0x000f220000000200 */
[C---:B-----5:R-:W-:Y:S06]  /*8640*/  HMMA.16816.F32.BF16 R24, R32.reuse, R220, R24 ;  /* 0x000000dc2018723c */ /* 0x060fec0000041818 */
[C---:B------:R-:W-:Y:S01]  /*8650*/  HMMA.16816.F32.BF16 R20, R32.reuse, R222, R20 ;  /* 0x000000de2014723c */ /* 0x040fe20000041814 */
[----:B------:R-:W-:Y:S05]  /*8660*/  LDSM.16.M88.4 R220, [R202+0x2000] ;  /* 0x00200000cadc783b */ /* 0x000fea0000000200 */
        /* <DEDUP_REMOVED lines=49> */
[C---:B-----5:R-:W-:Y:S06]  /*8980*/  HMMA.16816.F32.BF16 R24, R32.reuse, R220, R24 ;  /* 0x000000dc2018723c */ /* 0x060fec0000041818 */
[C---:B------:R-:W-:Y:S01]  /*8990*/  HMMA.16816.F32.BF16 R20, R32.reuse, R222, R20 ;  /* 0x000000de2014723c */ /* 0x040fe20000041814 */
[----:B------:R-:W5:Y:S05]  /*89a0*/  LDSM.16.M88.4 R220, [R209+0xc800] ;  /* 0x00c80000d1dc783b */ /* 0x000f6a0000000200 */
        /* <DEDUP_REMOVED lines=13> */
[C---:B-----5:R-:W-:Y:S06]  /*8a80*/  HMMA.16816.F32.BF16 R16, R168.reuse, R220, R16 ;  /* 0x000000dca810723c */ /* 0x060fec0000041810 */
        /* <DEDUP_REMOVED lines=25> */
[C---:B------:R-:W-:Y:S06]  /*8c20*/  HMMA.16816.F32.BF16 R24, R220.reuse, R168, R24 ;  /* 0x000000a8dc18723c */ /* 0x040fec0000041818 */
[C---:B------:R-:W-:Y:S01]  /*8c30*/  HMMA.16816.F32.BF16 R20, R220.reuse, R170, R20 ;  /* 0x000000aadc14723c */ /* 0x040fe20000041814 */
[----:B------:R-:W5:Y:S05]  /*8c40*/  LDSM.16.M88.4 R168, [R192] ;  /* 0x00000000c0a8783b */ /* 0x000f6a0000000200 */
[C---:B---3--:R-:W-:Y:S06]  /*8c50*/  HMMA.16816.F32.BF16 R8, R220.reuse, R28, R8 ;  /* 0x0000001cdc08723c */ /* 0x048fec0000041808 */
[C---:B------:R-:W-:Y:S01]  /*8c60*/  HMMA.16816.F32.BF16 R4, R220.reuse, R30, R4 ;  /* 0x0000001edc04723c */ /* 0x040fe20000041804 */
[----:B------:R-:W3:Y:S05]  /*8c70*/  LDSM.16.M88.4 R28, [R166] ;  /* 0x00000000a61c783b */ /* 0x000eea0000000200 */
[C---:B----4-:R-:W-:Y:S06]  /*8c80*/  HMMA.16816.F32.BF16 R184, R220.reuse, R188, R184 ;  /* 0x000000bcdcb8723c */ /* 0x050fec00000418b8 */
[----:B------:R-:W-:Y:S01]  /*8c90*/  HMMA.16816.F32.BF16 R180, R220, R190, R180 ;  /* 0x000000bedcb4723c */ /* 0x000fe200000418b4 */
[----:B------:R-:W-:Y:S05]  /*8ca0*/  LDSM.16.M88.4 R188, [R212+0x6000] ;  /* 0x00600000d4bc783b */ /* 0x000fea0000000200 */
[----:B-1----:R-:W-:Y:S01]  /*8cb0*/  HMMA.16816.F32.BF16 R24, R176, R172, R24 ;  /* 0x000000acb018723c */ /* 0x002fe20000041818 */
[----:B------:R-:W-:-:S04]  /*8cc0*/  IMAD.U32 R222, RZ, RZ, UR19 ;  /* 0x00000013ffde7e24 */ /* 0x000fc8000f8e00ff */
[----:B------:R-:W-:Y:S01]  /*8cd0*/  IMAD R222, R222, 0x40, R3 ;  /* 0x00000040dede7824 */ /* 0x000fe200078e0203 */
[----:B------:R-:W-:Y:S01]  /*8ce0*/  HMMA.16816.F32.BF16 R20, R176, R174, R20 ;  /* 0x000000aeb014723c */ /* 0x000fe20000041814 */
[----:B------:R-:W1:Y:S02]  /*8cf0*/  LDSM.16.M88.4 R172, [R209+0xe000] ;  /* 0x00e00000d1ac783b */ /* 0x000e640000000200 */
[----:B------:R-:W-:-:S03]  /*8d00*/  VIADD R3, R222, 0x1 ;  /* 0x00000001de037836 */ /* 0x000fc60000000000 */
[C---:B--2---:R-:W-:Y:S02]  /*8d10*/  HMMA.16816.F32.BF16 R8, R176.reuse, R32, R8 ;  /* 0x00000020b008723c */ /* 0x044fe40000041808 */
[C---:B------:R-:W-:Y:S02]  /*8d20*/  ISETP.GE.AND P0, PT, R3.reuse, R224, PT ;  /* 0x000000e00300720c */ /* 0x040fe40003f06270 */
[----:B------:R-:W-:Y:S02]  /*8d30*/  ISETP.GE.AND P2, PT, R3, R219, PT ;  /* 0x000000db0300720c */ /* 0x000fe40003f46270 */
[C---:B------:R-:W-:Y:S01]  /*8d40*/  HMMA.16816.F32.BF16 R4, R176.reuse, R34, R4 ;  /* 0x00000022b004723c */ /* 0x040fe20000041804 */
[----:B------:R-:W2:Y:S05]  /*8d50*/  LDSM.16.M88.4 R32, [R209+0xe800] ;  /* 0x00e80000d120783b */ /* 0x000eaa0000000200 */
[C---:B-----5:R-:W-:Y:S06]  /*8d60*/  HMMA.16816.F32.BF16 R16, R176.reuse, R168, R16 ;  /* 0x000000a8b010723c */ /* 0x060fec0000041810 */
[C---:B------:R-:W-:Y:S01]  /*8d70*/  HMMA.16816.F32.BF16 R12, R176.reuse, R170, R12 ;  /* 0x000000aab00c723c */ /* 0x040fe2000004180c */
[----:B------:R-:W4:Y:S05]  /*8d80*/  LDSM.16.M88.4 R168, [R209+0xf000] ;  /* 0x00f00000d1a8783b */ /* 0x000f2a0000000200 */
[C---:B---3--:R-:W-:Y:S06]  /*8d90*/  HMMA.16816.F32.BF16 R184, R176.reuse, R28, R184 ;  /* 0x0000001cb0b8723c */ /* 0x048fec00000418b8 */
        /* <DEDUP_REMOVED lines=9> */
[C---:B----4-:R-:W-:Y:S06]  /*8e30*/  HMMA.16816.F32.BF16 R8, R188.reuse, R168, R8 ;  /* 0x000000a8bc08723c */ /* 0x050fec0000041808 */
[----:B------:R-:W-:Y:S01]  /*8e40*/  HMMA.16816.F32.BF16 R4, R188, R170, R4 ;  /* 0x000000aabc04723c */ /* 0x000fe20000041804 */
[----:B------:R-:W4:Y:S05]  /*8e50*/  LDSM.16.M88.4 R168, [R202+0x7000] ;  /* 0x00700000caa8783b */ /* 0x000f2a0000000200 */
[C---:B---3--:R-:W-:Y:S06]  /*8e60*/  HMMA.16816.F32.BF16 R24, R176.reuse, R28, R24 ;  /* 0x0000001cb018723c */ /* 0x048fec0000041818 */
[----:B------:R-:W-:Y:S01]  /*8e70*/  HMMA.16816.F32.BF16 R20, R176, R30, R20 ;  /* 0x0000001eb014723c */ /* 0x000fe20000041814 */
[----:B------:R-:W3:Y:S01]  /*8e80*/  LDSM.16.M88.4 R28, [R202+0x7800] ;  /* 0x00780000ca1c783b */ /* 0x000ee20000000200 */
[----:B------:R-:W-:-:S04]  /*8e90*/  DEPBAR.LE SB0, 0x0 ;  /* 0x000080000000791a */ /* 0x000fc80000000000 */
[C---:B-1----:R-:W-:Y:S06]  /*8ea0*/  HMMA.16816.F32.BF16 R16, R176.reuse, R172, R16 ;  /* 0x000000acb010723c */ /* 0x042fec0000041810 */
[----:B------:R-:W-:Y:S01]  /*8eb0*/  HMMA.16816.F32.BF16 R12, R176, R174, R12 ;  /* 0x000000aeb00c723c */ /* 0x000fe2000004180c */
[C---:B------:R-:W-:Y:S02]  /*8ec0*/  VIADD R172, R222.reuse, 0x8 ;  /* 0x00000008deac7836 */ /* 0x040fe40000000000 */
[----:B------:R-:W-:-:S03]  /*8ed0*/  VIADD R173, R222, 0x9 ;  /* 0x00000009dead7836 */ /* 0x000fc60000000000 */
[C---:B--2---:R-:W-:Y:S01]  /*8ee0*/  HMMA.16816.F32.BF16 R184, R188.reuse, R32, R184 ;  /* 0x00000020bcb8723c */ /* 0x044fe200000418b8 */
[----:B------:R-:W-:Y:S01]  /*8ef0*/  FSEL R3, R25, -INF , !P0 ;  /* 0xff80000019037808 */ /* 0x000fe20004000000 */
[----:B------:R-:W-:Y:S01]  /*8f00*/  VIADD R25, R222, 0x10 ;  /* 0x00000010de197836 */ /* 0x000fe20000000000 */
[----:B------:R-:W-:Y:S01]  /*8f10*/  BAR.SYNC.DEFER_BLOCKING 0x0 ;  /* 0x0000000000007b1d */ /* 0x000fe20000010000 */
[CC--:B------:R-:W-:Y:S02]  /*8f20*/  ISETP.GE.AND P1, PT, R172.reuse, R224.reuse, PT ;  /* 0x000000e0ac00720c */ /* 0x0c0fe40003f26270 */
[----:B------:R-:W-:Y:S01]  /*8f30*/  ISETP.GE.AND P0, PT, R172, R219, PT ;  /* 0x000000dbac00720c */ /* 0x000fe20003f06270 */
[----:B------:R-:W-:Y:S01]  /*8f40*/  HMMA.16816.F32.BF16 R180, R188, R34, R180 ;  /* 0x00000022bcb4723c */ /* 0x000fe200000418b4 */
[----:B------:R-:W-:Y:S02]  /*8f50*/  FSEL R172, R27, -INF , !P2 ;  /* 0xff8000001bac7808 */ /* 0x000fe40005000000 */
[----:B------:R-:W-:Y:S01]  /*8f60*/  FSEL R174, R20, -INF , !P1 ;  /* 0xff80000014ae7808 */ /* 0x000fe20004800000 */
[----:B------:R-:W-:Y:S01]  /*8f70*/  VIADD R20, R222, 0x11 ;  /* 0x00000011de147836 */ /* 0x000fe20000000000 */
[----:B------:R-:W-:Y:S01]  /*8f80*/  FSEL R229, R22, -INF , !P0 ;  /* 0xff80000016e57808 */ /* 0x000fe20004000000 */
[----:B----4-:R-:W-:Y:S01]  /*8f90*/  HMMA.16816.F32.BF16 R8, R176, R168, R8 ;  /* 0x000000a8b008723c */ /* 0x010fe20000041808 */
[----:B------:R-:W-:-:S02]  /*8fa0*/  ISETP.GE.AND P2, PT, R173, R224, PT ;  /* 0x000000e0ad00720c */ /* 0x000fc40003f46270 */
[-C--:B------:R-:W-:Y:S02]  /*8fb0*/  ISETP.GE.AND P1, PT, R173, R219.reuse, PT ;  /* 0x000000dbad00720c */ /* 0x080fe40003f26270 */
[-C--:B------:R-:W-:Y:S01]  /*8fc0*/  ISETP.GE.AND P0, PT, R25, R224.reuse, PT ;  /* 0x000000e01900720c */ /* 0x080fe20003f06270 */
[C---:B------:R-:W-:Y:S01]  /*8fd0*/  HMMA.16816.F32.BF16 R4, R176.reuse, R170, R4 ;  /* 0x000000aab004723c */ /* 0x040fe20000041804 */
[----:B------:R-:W-:Y:S01]  /*8fe0*/  FSEL R33, R21, -INF , !P2 ;  /* 0xff80000015217808 */ /* 0x000fe20005000000 */
[----:B------:R-:W-:Y:S01]  /*8ff0*/  VIADD R21, R222, 0x18 ;  /* 0x00000018de157836 */ /* 0x000fe20000000000 */
[----:B------:R-:W-:Y:S02]  /*9000*/  FSEL R236, R23, -INF , !P1 ;  /* 0xff80000017ec7808 */ /* 0x000fe40004800000 */
[----:B------:R-:W-:Y:S01]  /*9010*/  FSEL R221, R16, -INF , !P0 ;  /* 0xff80000010dd7808 */ /* 0x000fe20004000000 */
[----:B------:R-:W-:Y:S01]  /*9020*/  VIADD R16, R222, 0x19 ;  /* 0x00000019de107836 */ /* 0x000fe20000000000 */
[----:B------:R-:W-:Y:S01]  /*9030*/  ISETP.GE.AND P2, PT, R25, R219, PT ;  /* 0x000000db1900720c */ /* 0x000fe20003f46270 */
[----:B---3--:R-:W-:Y:S01]  /*9040*/  HMMA.16816.F32.BF16 R184, R176, R28, R184 ;  /* 0x0000001cb0b8723c */ /* 0x008fe200000418b8 */
[----:B------:R-:W-:-:S02]  /*9050*/  ISETP.GE.AND P1, PT, R20, R224, PT ;  /* 0x000000e01400720c */ /* 0x000fc40003f26270 */
[-C--:B------:R-:W-:Y:S01]  /*9060*/  ISETP.GE.AND P0, PT, R20, R219.reuse, PT ;  /* 0x000000db1400720c */ /* 0x080fe20003f06270 */
[----:B------:R-:W-:Y:S01]  /*9070*/  VIADD R20, R222, 0x20 ;  /* 0x00000020de147836 */ /* 0x000fe20000000000 */
[----:B------:R-:W-:Y:S01]  /*9080*/  FSEL R18, R18, -INF , !P2 ;  /* 0xff80000012127808 */ /* 0x000fe20005000000 */
[----:B------:R-:W-:Y:S01]  /*9090*/  HMMA.16816.F32.BF16 R28, R176, R30, R180 ;  /* 0x0000001eb01c723c */ /* 0x000fe200000418b4 */
[----:B------:R-:W-:Y:S02]  /*90a0*/  FSEL R188, R17, -INF , !P1 ;  /* 0xff80000011bc7808 */ /* 0x000fe40004800000 */
[----:B------:R-:W-:Y:S02]  /*90b0*/  FSEL R19, R19, -INF , !P0 ;  /* 0xff80000013137808 */ /* 0x000fe40004000000 */
[C---:B------:R-:W-:Y:S02]  /*90c0*/  ISETP.GE.AND P2, PT, R21.reuse, R224, PT ;  /* 0x000000e01500720c */ /* 0x040fe40003f46270 */
[----:B------:R-:W-:-:S02]  /*90d0*/  ISETP.GE.AND P1, PT, R21, R219, PT ;  /* 0x000000db1500720c */ /* 0x000fc40003f26270 */
[-C--:B------:R-:W-:Y:S02]  /*90e0*/  ISETP.GE.AND P0, PT, R16, R224.reuse, PT ;  /* 0x000000e01000720c */ /* 0x080fe40003f06270 */
[----:B------:R-:W-:Y:S01]  /*90f0*/  FSEL R189, R12, -INF , !P2 ;  /* 0xff8000000cbd7808 */ /* 0x000fe20005000000 */
[----:B------:R-:W-:Y:S01]  /*9100*/  VIADD R12, R222, 0x21 ;  /* 0x00000021de0c7836 */ /* 0x000fe20000000000 */
[----:B------:R-:W-:Y:S02]  /*9110*/  FSEL R17, R14, -INF , !P1 ;  /* 0xff8000000e117808 */ /* 0x000fe40004800000 */
[----:B------:R-:W-:Y:S01]  /*9120*/  FSEL R190, R13, -INF , !P0 ;  /* 0xff8000000dbe7808 */ /* 0x000fe20004000000 */
[----:B------:R-:W-:Y:S01]  /*9130*/  VIADD R13, R222, 0x28 ;  /* 0x00000028de0d7836 */ /* 0x000fe20000000000 */
[C---:B------:R-:W-:Y:S02]  /*9140*/  ISETP.GE.AND P1, PT, R20.reuse, R224, PT ;  /* 0x000000e01400720c */ /* 0x040fe40003f26270 */
[----:B------:R-:W-:-:S02]  /*9150*/  ISETP.GE.AND P0, PT, R20, R219, PT ;  /* 0x000000db1400720c */ /* 0x000fc40003f06270 */
[----:B------:R-:W-:Y:S01]  /*9160*/  FSEL R220, R8, -INF , !P1 ;  /* 0xff80000008dc7808 */ /* 0x000fe20004800000 */
[----:B------:R-:W-:Y:S01]  /*9170*/  VIADD R8, R222, 0x29 ;  /* 0x00000029de087836 */ /* 0x000fe20000000000 */
[----:B------:R-:W-:Y:S02]  /*9180*/  FSEL R21, R10, -INF , !P0 ;  /* 0xff8000000a157808 */ /* 0x000fe40004000000 */
[-C--:B------:R-:W-:Y:S02]  /*9190*/  ISETP.GE.AND P1, PT, R12, R219.reuse, PT ;  /* 0x000000db0c00720c */ /* 0x080fe40003f26270 */
[----:B------:R-:W-:Y:S02]  /*91a0*/  ISETP.GE.AND P0, PT, R13, R224, PT ;  /* 0x000000e00d00720c */ /* 0x000fe40003f06270 */
[----:B------:R-:W-:Y:S02]  /*91b0*/  ISETP.GE.AND P2, PT, R16, R219, PT ;  /* 0x000000db1000720c */ /* 0x000fe40003f46270 */
[----:B------:R-:W-:-:S02]  /*91c0*/  FSEL R20, R11, -INF , !P1 ;  /* 0xff8000000b147808 */ /* 0x000fc40004800000 */
[----:B------:R-:W-:Y:S01]  /*91d0*/  FSEL R22, R4, -INF , !P0 ;  /* 0xff80000004167808 */ /* 0x000fe20004000000 */
[----:B------:R-:W-:Y:S01]  /*91e0*/  VIADD R4, R222, 0x30 ;  /* 0x00000030de047836 */ /* 0x000fe20000000000 */
        /* <DEDUP_REMOVED lines=8> */
[----:B------:R-:W-:Y:S02]  /*9270*/  ISETP.GE.AND P2, PT, R13, R219, PT ;  /* 0x000000db0d00720c */ /* 0x000fe40003f46270 */
[----:B------:R-:W-:Y:S02]  /*9280*/  FSEL R191, R5, -INF , !P1 ;  /* 0xff80000005bf7808 */ /* 0x000fe40004800000 */
[----:B------:R-:W-:Y:S02]  /*9290*/  FSEL R179, R185, -INF , !P0 ;  /* 0xff800000b9b37808 */ /* 0x000fe40004000000 */
[----:B------:R-:W-:-:S02]  /*92a0*/  FSEL R27, R6, -INF , !P2 ;  /* 0xff800000061b7808 */ /* 0x000fc40005000000 */
[-C--:B------:R-:W-:Y:S02]  /*92b0*/  ISETP.GE.AND P1, PT, R4, R219.reuse, PT ;  /* 0x000000db0400720c */ /* 0x080fe40003f26270 */
[----:B------:R-:W-:Y:S02]  /*92c0*/  ISETP.GE.AND P0, PT, R222, R219, PT ;  /* 0x000000dbde00720c */ /* 0x000fe40003f06270 */
[----:B------:R-:W-:Y:S01]  /*92d0*/  ISETP.GE.AND P2, PT, R4, R224, PT ;  /* 0x000000e00400720c */ /* 0x000fe20003f46270 */
[----:B------:R-:W-:Y:S01]  /*92e0*/  VIADD R4, R222, 0x38 ;  /* 0x00000038de047836 */ /* 0x000fe20000000000 */
[----:B------:R-:W-:Y:S02]  /*92f0*/  FSEL R177, R186, -INF , !P1 ;  /* 0xff800000bab17808 */ /* 0x000fe40004800000 */
[----:B------:R-:W-:Y:S02]  /*9300*/  FSEL R26, R26, -INF , !P0 ;  /* 0xff8000001a1a7808 */ /* 0x000fe40004000000 */
[----:B------:R-:W-:-:S02]  /*9310*/  FSEL R182, R184, -INF , !P2 ;  /* 0xff800000b8b67808 */ /* 0x000fc40005000000 */
[CC--:B------:R-:W-:Y:S01]  /*9320*/  ISETP.GE.AND P1, PT, R222.reuse, R224.reuse, PT ;  /* 0x000000e0de00720c */ /* 0x0c0fe20003f26270 */
[----:B------:R-:W-:Y:S01]  /*9330*/  VIADD R222, R222, 0x39 ;  /* 0x00000039dede7836 */ /* 0x000fe20000000000 */
[----:B------:R-:W-:Y:S02]  /*9340*/  PLOP3.LUT P0, PT, PT, PT, UP0, 0x80, 0x0 ;  /* 0x000000000000781c */ /* 0x000fe40003f0f008 */
[----:B------:R-:W-:Y:S02]  /*9350*/  ISETP.GE.AND P2, PT, R8, R219, PT ;  /* 0x000000db0800720c */ /* 0x000fe40003f46270 */
[----:B------:R-:W-:Y:S02]  /*9360*/  FSEL R24, R24, -INF , !P1 ;  /* 0xff80000018187808 */ /* 0x000fe40004800000 */
[----:B------:R-:W-:Y:S02]  /*9370*/  FSEL R176, R187, -INF , !P2 ;  /* 0xff800000bbb07808 */ /* 0x000fe40005000000 */
[----:B------:R-:W-:-:S02]  /*9380*/  ISETP.GE.AND P2, PT, R4, R224, PT ;  /* 0x000000e00400720c */ /* 0x000fc40003f46270 */
[----:B------:R-:W-:Y:S02]  /*9390*/  ISETP.GE.AND P1, PT, R222, R224, PT ;  /* 0x000000e0de00720c */ /* 0x000fe40003f26270 */
[----:B------:R-:W-:Y:S02]  /*93a0*/  FSEL R181, R28, -INF , !P2 ;  /* 0xff8000001cb57808 */ /* 0x000fe40005000000 */
[----:B------:R-:W-:Y:S02]  /*93b0*/  FSEL R178, R29, -INF , !P1 ;  /* 0xff8000001db27808 */ /* 0x000fe40004800000 */
[-C--:B------:R-:W-:Y:S02]  /*93c0*/  ISETP.GE.AND P2, PT, R4, R219.reuse, PT ;  /* 0x000000db0400720c */ /* 0x080fe40003f46270 */
[----:B------:R-:W-:Y:S02]  /*93d0*/  ISETP.GE.AND P1, PT, R222, R219, PT ;  /* 0x000000dbde00720c */ /* 0x000fe40003f26270 */
[----:B------:R-:W-:-:S02]  /*93e0*/  FSEL R175, R30, -INF , !P2 ;  /* 0xff8000001eaf7808 */ /* 0x000fc40005000000 */
        /* <DEDUP_REMOVED lines=26> */
[----:B------:R-:W-:Y:S01]  /*9590*/  @!P6 LDGSTS.E.BYPASS.LTC128B.128 [R217+0x8000], desc[UR28][R168.64] ;  /* 0x08000000a8d9efae */ /* 0x000fe2000b901d5c */
[C-C-:B------:R-:W-:Y:S01]  /*95a0*/  @!P5 LEA.HI.X R35, R14.reuse, R7, R30.reuse, 0x1, P2 ;  /* 0x000000070e23d211 */ /* 0x140fe200010f0c1e */
[----:B------:R-:W3:Y:S01]  /*95b0*/  @!P5 LDC.64 R8, c[0x0][0x218] ;  /* 0x00008600ff08db82 */ /* 0x000ee20000000a00 */
        /* <DEDUP_REMOVED lines=17> */
[----:B------:R-:W2:Y:S01]  /*96d0*/  @!P3 LDC.64 R4, c[0x0][0x218] ;  /* 0x00008600ff04bb82 */ /* 0x000ea20000000a00 */
[C---:B-1----:R-:W-:Y:S01]  /*96e0*/  @!P6 LEA R10, P1, R31.reuse, R10, 0x1 ;  /* 0x0000000a1f0ae211 */ /* 0x042fe200078208ff */
[----:B------:R1:W-:Y:S03]  /*96f0*/  @P3 STS.128 [R217+0xe000], RZ ;  /* 0x00e000ffd9003388 */ /* 0x0003e60000000c00 */
[C-C-:B------:R-:W-:Y:S01]  /*9700*/  @!P6 LEA.HI.X R11, R31.reuse, R11, R30.reuse, 0x1, P1 ;  /* 0x0000000b1f0be211 */ /* 0x140fe200008f0c1e */
[----:B------:R-:W-:Y:S01]  /*9710*/  @!PT LDS RZ, [RZ] ;  /* 0x00000000fffff984 */ /* 0x000fe20000000800 */
[----:B------:R-:W-:Y:S01]  /*9720*/  @!PT LDS RZ, [RZ] ;  /* 0x00000000fffff984 */ /* 0x000fe20000000800 */
[----:B------:R-:W-:Y:S01]  /*9730*/  @!PT LDS RZ, [RZ] ;  /* 0x00000000fffff984 */ /* 0x000fe20000000800 */
[----:B------:R1:W-:Y:S01]  /*9740*/  @!P3 LDGSTS.E.BYPASS.LTC128B.128 [R217+0xe000], desc[UR28][R12.64+0x180] ;  /* 0x0e0001800cd9bfae */ /* 0x0003e2000b901d5c */
[C---:B---3--:R-:W-:Y:S01]  /*9750*/  @!P5 LEA R8, P1, R31.reuse, R8, 0x1 ;  /* 0x000000081f08d211 */ /* 0x048fe200078208ff */
[----:B------:R-:W3:Y:S02]  /*9760*/  @!P5 LDC.64 R14, c[0x0][0x218] ;  /* 0x00008600ff0edb82 */ /* 0x000ee40000000a00 */
[----:B------:R1:W-:Y:S01]  /*9770*/  @P6 STS.128 [R217+0x8800], RZ ;  /* 0x008800ffd9006388 */ /* 0x0003e20000000c00 */
[----:B------:R-:W-:-:S03]  /*9780*/  @!P5 LEA.HI.X R9, R31, R9, R30, 0x1, P1 ;  /* 0x000000091f09d211 */ /* 0x000fc600008f0c1e */
[----:B------:R-:W-:Y:S01]  /*9790*/  @!PT LDS RZ, [RZ] ;  /* 0x00000000fffff984 */ /* 0x000fe20000000800 */
[----:B------:R-:W-:Y:S01]  /*97a0*/  @!PT LDS RZ, [RZ] ;  /* 0x00000000fffff984 */ /* 0x000fe20000000800 */
[----:B------:R-:W-:Y:S01]  /*97b0*/  @!PT LDS RZ, [RZ] ;  /* 0x00000000fffff984 */ /* 0x000fe20000000800 */
[----:B------:R1:W-:Y:S01]  /*97c0*/  @!P6 LDGSTS.E.BYPASS.LTC128B.128 [R217+0x8800], desc[UR28][R10.64] ;  /* 0x088000000ad9efae */ /* 0x0003e2000b901d5c */
[----:B----4-:R-:W-:-:S03]  /*97d0*/  @!P4 LEA R34, P2, R31, R6, 0x1 ;  /* 0x000000061f22c211 */ /* 0x010fc600078408ff */
[----:B------:R4:W-:Y:S01]  /*97e0*/  @P5 STS.128 [R217+0xa800], RZ ;  /* 0x00a800ffd9005388 */ /* 0x0009e20000000c00 */
[----:B------:R-:W-:-:S03]  /*97f0*/  @!P4 LEA.HI.X R35, R31, R7, R30, 0x1, P2 ;  /* 0x000000071f23c211 */ /* 0x000fc600010f0c1e */
[----:B------:R-:W-:Y:S01]  /*9800*/  @!PT LDS RZ, [RZ] ;  /* 0x00000000fffff984 */ /* 0x000fe20000000800 */
[----:B------:R-:W-:Y:S01]  /*9810*/  @!PT LDS RZ, [RZ] ;  /* 0x00000000fffff984 */ /* 0x000fe20000000800 */
[----:B------:R-:W-:Y:S01]  /*9820*/  @!PT LDS RZ, [RZ] ;  /* 0x00000000fffff984 */ /* 0x000fe20000000800 */
[----:B------:R4:W-:Y:S01]  /*9830*/  @!P5 LDGSTS.E.BYPASS.LTC128B.128 [R217+0xa800], desc[UR28][R8.64+0x80] ;  /* 0x0a80008008d9dfae */ /* 0x0009e2000b901d5c */
[----:B------:R-:W4:Y:S01]  /*9840*/  @!P5 LDC.64 R6, c[0x0][0x218] ;  /* 0x00008600ff06db82 */ /* 0x000f220000000a00 */
[C---:B--2---:R-:W-:Y:S02]  /*9850*/  @!P3 LEA R168, P1, R31.reuse, R4, 0x1 ;  /* 0x000000041fa8b211 */ /* 0x044fe400078208ff */
        /* <DEDUP_REMOVED lines=9> */
[----:B---3--:R-:W-:-:S03]  /*98f0*/  @!P5 LEA R14, P2, R32, R14, 0x1 ;  /* 0x0000000e200ed211 */ /* 0x008fc600078408ff */
[----:B------:R3:W-:Y:S01]  /*9900*/  @P3 STS.128 [R217+0xe800], RZ ;  /* 0x00e800ffd9003388 */ /* 0x0007e20000000c00 */
[C---:B------:R-:W-:Y:S02]  /*9910*/  @!P5 LEA.HI.X R15, R32.reuse, R15, R30, 0x1, P2 ;  /* 0x0000000f200fd211 */ /* 0x040fe400010f0c1e */
[----:B-1----:R-:W2:Y:S01]  /*9920*/  @!P4 LDC.64 R12, c[0x0][0x218] ;  /* 0x00008600ff0ccb82 */ /* 0x002ea20000000a00 */
[----:B------:R-:W-:Y:S01]  /*9930*/  @!PT LDS RZ, [RZ] ;  /* 0x00000000fffff984 */ /* 0x000fe20000000800 */
[----:B------:R-:W-:Y:S01]  /*9940*/  @!PT LDS RZ, [RZ] ;  /* 0x00000000fffff984 */ /* 0x000fe20000000800 */
[----:B------:R-:W-:Y:S01]  /*9950*/  @!PT LDS RZ, [RZ] ;  /* 0x00000000fffff984 */ /* 0x000fe20000000800 */
[----:B------:R3:W-:Y:S04]  /*9960*/  @!P3 LDGSTS.E.BYPASS.LTC128B.128 [R217+0xe800], desc[UR28][R168.64+0x180] ;  /* 0x0e800180a8d9bfae */ /* 0x0007e8000b901d5c */
[----:B------:R3:W-:Y:S03]  /*9970*/  @P6 STS.128 [R217+0x9000], RZ ;  /* 0x009000ffd9006388 */ /* 0x0007e60000000c00 */
[----:B------:R-:W1:Y:S08]  /*9980*/  @!P3 LDC.64 R10, c[0x0][0x218] ;  /* 0x00008600ff0abb82 */ /* 0x000e700000000a00 */
[----:B----4-:R-:W4:Y:S01]  /*9990*/  @!P6 LDC.64 R8, c[0x0][0x218] ;  /* 0x00008600ff08eb82 */ /* 0x010f220000000a00 */
[----:B-----5:R-:W-:-:S04]  /*99a0*/  @!P6 LEA R28, P1, R32, R28, 0x1 ;  /* 0x0000001c201ce211 */ /* 0x020fc800078208ff */
[----:B------:R-:W-:-:S03]  /*99b0*/  @!P6 LEA.HI.X R29, R32, R29, R30, 0x1, P1 ;  /* 0x0000001d201de211 */ /* 0x000fc600008f0c1e */
[----:B------:R-:W5:Y:S01]  /*99c0*/  @!P4 LDC.64 R4, c[0x0][0x218] ;  /* 0x00008600ff04cb82 */ /* 0x000f620000000a00 */
[C---:B--2---:R-:W-:Y:S01]  /*99d0*/  @!P4 LEA R34, P1, R32.reuse, R12, 0x1 ;  /* 0x0000000c2022c211 */ /* 0x044fe200078208ff */
        /* <DEDUP_REMOVED lines=15> */
[C---:B----4-:R-:W-:Y:S02]  /*9ad0*/  @!P6 LEA R8, P1, R12.reuse, R8, 0x1 ;  /* 0x000000080c08e211 */ /* 0x050fe400078208ff */
        /* <DEDUP_REMOVED lines=38> */
.L_x_366:
[----:B------:R-:W-:Y:S05]  /*9d40*/  BSYNC B0 ;  /* 0x0000000000007941 */ /* 0x000fea0003800000 */
.L_x_365:
[----:B------:R-:W0:Y:S02]  /*9d50*/  LDGDEPBAR ;  /* 0x00000000000079af */ /* 0x000e240000000000 */
.L_x_364:
[----:B-1-3--:R-:W-:Y:S01]  /*9d60*/  FMNMX.FTZ R5, R2, R24, !PT ;  /* 0x0000001802057209 */ /* 0x00afe20007810000 */
[----:B------:R-:W-:Y:S01]  /*9d70*/  IMAD.WIDE.U32 R222, R238, -0x326172a9, RZ ;  /* 0xcd9e8d57eede7825 */ /* 0x000fe200078e00ff */
[----:B------:R-:W-:Y:S01]  /*9d80*/  FMNMX.FTZ R7, R0, R26, !PT ;  /* 0x0000001a00077209 */ /* 0x000fe20007810000 */
[----:B------:R-:W-:Y:S01]  /*9d90*/  USHF.L.U32 UR38, UR19, 0x1, URZ ;  /* 0x0000000113267899 */ /* 0x000fe2000800063f */
[----:B------:R-:W-:Y:S01]  /*9da0*/  FMNMX.FTZ R5, R3, R5, !PT ;  /* 0x0000000503057209 */ /* 0x000fe20007810000 */
[----:B------:R-:W-:Y:S01]  /*9db0*/  UIADD3 UR4, UR33, -0x4498517b, URZ ;  /* 0xbb67ae8521047890 */ /* 0x000fe2000fffe03f */
[----:B------:R-:W-:Y:S01]  /*9dc0*/  FMNMX.FTZ R7, R172, R7, !PT ;  /* 0x00000007ac077209 */ /* 0x000fe20007810000 */
[----:B------:R-:W-:Y:S01]  /*9dd0*/  IMAD.WIDE.U32 R224, R165, -0x2daee0ad, RZ ;  /* 0xd2511f53a5e07825 */ /* 0x000fe200078e00ff */
[----:B------:R-:W-:Y:S01]  /*9de0*/  FMNMX.FTZ R5, R174, R5, !PT ;  /* 0x00000005ae057209 */ /* 0x000fe20007810000 */
[----:B------:R-:W-:Y:S01]  /*9df0*/  UIADD3 UR30, UR32, -0x61c88647, URZ ;  /* 0x9e3779b9201e7890 */ /* 0x000fe2000fffe03f */
[----:B------:R-:W-:Y:S01]  /*9e00*/  FMNMX.FTZ R7, R229, R7, !PT ;  /* 0x00000007e5077209 */ /* 0x000fe20007810000 */
[----:B------:R-:W-:Y:S01]  /*9e10*/  UIADD3 UR18, UR33, 0x76cf5d0a, URZ ;  /* 0x76cf5d0a21127890 */ /* 0x000fe2000fffe03f */
[----:B------:R-:W-:Y:S01]  /*9e20*/  FMNMX.FTZ R5, R33, R5, !PT ;  /* 0x0000000521057209 */ /* 0x000fe20007810000 */
[----:B------:R-:W-:Y:S01]  /*9e30*/  UIADD3 UR13, UR33, 0x32370b8f, URZ ;  /* 0x32370b8f210d7890 */ /* 0x000fe2000fffe03f */
[----:B------:R-:W-:Y:S01]  /*9e40*/  FMNMX.FTZ R7, R236, R7, !PT ;  /* 0x00000007ec077209 */ /* 0x000fe20007810000 */
[----:B------:R-:W-:Y:S01]  /*9e50*/  UIADD3 UR15, UR32, -0x255992d5, URZ ;  /* 0xdaa66d2b200f7890 */ /* 0x000fe2000fffe03f */
[----:B------:R-:W-:Y:S01]  /*9e60*/  FMNMX.FTZ R5, R221, R5, !PT ;  /* 0x00000005dd057209 */ /* 0x000fe20007810000 */
[----:B------:R-:W-:Y:S01]  /*9e70*/  UIADD3 UR12, UR32, 0x78dde6e4, URZ ;  /* 0x78dde6e4200c7890 */ /* 0x000fe2000fffe03f */
[----:B------:R-:W-:Y:S01]  /*9e80*/  FMNMX.FTZ R7, R18, R7, !PT ;  /* 0x0000000712077209 */ /* 0x000fe20007810000 */
[----:B------:R-:W-:Y:S01]  /*9e90*/  UIADD3 UR6, UR33, -0x56f99767, URZ ;  /* 0xa906689921067890 */ /* 0x000fe2000fffe03f */
[----:B------:R-:W-:Y:S01]  /*9ea0*/  FMNMX.FTZ R5, R188, R5, !PT ;  /* 0x00000005bc057209 */ /* 0x000fe20007810000 */
[----:B------:R-:W-:Y:S01]  /*9eb0*/  UIADD3 UR10, UR33, -0x126145ec, URZ ;  /* 0xed9eba14210a7890 */ /* 0x000fe2000fffe03f */
[----:B------:R-:W-:Y:S01]  /*9ec0*/  FMNMX.FTZ R7, R19, R7, !PT ;  /* 0x0000000713077209 */ /* 0x000fe20007810000 */
[----:B------:R-:W-:Y:S01]  /*9ed0*/  UIADD3 UR37, UR32, -0x4ab325aa, URZ ;  /* 0xb54cda5620257890 */ /* 0x000fe2000fffe03f */
[----:B------:R-:W-:Y:S01]  /*9ee0*/  FMNMX.FTZ R5, R189, R5, !PT ;  /* 0x00000005bd057209 */ /* 0x000fe20007810000 */
[----:B------:R-:W-:Y:S01]  /*9ef0*/  UIADD3 UR7, UR32, 0x1715609d, URZ ;  /* 0x1715609d20077890 */ /* 0x000fe2000fffe03f */
[----:B------:R-:W-:Y:S01]  /*9f00*/  FMNMX.FTZ R7, R17, R7, !PT ;  /* 0x0000000711077209 */ /* 0x000fe20007810000 */
[----:B------:R-:W-:Y:S01]  /*9f10*/  UIADD3 UR34, UR33, 0x646e171e, URZ ;  /* 0x646e171e21227890 */ /* 0x000fe2000fffe03f */
[----:B------:R-:W-:Y:S01]  /*9f20*/  FMNMX.FTZ R5, R190, R5, !PT ;  /* 0x00000005be057209 */ /* 0x000fe20007810000 */
[----:B------:R-:W-:Y:S01]  /*9f30*/  @UP0 UIADD3 UR21, UR21, -0x3, URZ ;  /* 0xfffffffd15150890 */ /* 0x000fe2000fffe03f */
        /* <DEDUP_REMOVED lines=17> */
[----:B------:R-:W-:Y:S01]  /*a050*/  LOP3.LUT R30, R223, R239, RZ, 0x3c, !PT ;  /* 0x000000efdf1e7212 */ /* 0x000fe200078e3cff */
[----:B------:R-:W1:Y:S04]  /*a060*/  SHFL.BFLY PT, R4, R5, 0x2, 0x1f ;  /* 0x0c401f0005047f89 */ /* 0x000e6800000e0000 */
[----:B------:R-:W2:Y:S01]  /*a070*/  SHFL.BFLY PT, R6, R7, 0x2, 0x1f ;  /* 0x0c401f0007067f89 */ /* 0x000ea200000e0000 */
[----:B------:R-:W-:-:S05]  /*a080*/  IMAD.WIDE.U32 R30, R30, -0x2daee0ad, RZ ;  /* 0xd2511f531e1e7825 */ /* 0x000fca00078e00ff */
[----:B------:R-:W-:Y:S01]  /*a090*/  LOP3.LUT R28, R31, UR4, R224, 0x96, !PT ;  /* 0x000000041f1c7c12 */ /* 0x000fe2000f8e96e0 */
[----:B------:R-:W-:-:S04]  /*a0a0*/  UIADD3 UR4, UR32, 0x3c6ef372, URZ ;  /* 0x3c6ef37220047890 */ /* 0x000fc8000fffe03f */
[----:B------:R-:W-:Y:S01]  /*a0b0*/  IMAD.WIDE.U32 R28, R28, -0x326172a9, RZ ;  /* 0xcd9e8d571c1c7825 */ /* 0x000fe200078e00ff */
[----:B-1----:R-:W-:Y:S02]  /*a0c0*/  FMNMX.FTZ R4, R5, R4, !PT ;  /* 0x0000000405047209 */ /* 0x002fe40007810000 */
[----:B------:R-:W-:Y:S02]  /*a0d0*/  MOV R5, UR33 ;  /* 0x0000002100057c02 */ /* 0x000fe40008000f00 */
[----:B--2---:R-:W-:Y:S01]  /*a0e0*/  FMNMX.FTZ R6, R7, R6, !PT ;  /* 0x0000000607067209 */ /* 0x004fe20007810000 */
[----:B------:R-:W1:Y:S01]  /*a0f0*/  SHFL.BFLY PT, R32, R4, 0x1, 0x1f ;  /* 0x0c201f0004207f89 */ /* 0x000e6200000e0000 */
[----:B------:R-:W-:Y:S01]  /*a100*/  LOP3.LUT R5, R225, UR38, R5, 0x96, !PT ;  /* 0x00000026e1057c12 */ /* 0x000fe2000f8e9605 */
[----:B------:R-:W-:-:S04]  /*a110*/  UIADD3 UR38, UR38, 0x1, URZ ;  /* 0x0000000126267890 */ /* 0x000fc8000fffe03f */
[----:B------:R-:W-:Y:S02]  /*a120*/  IMAD.WIDE.U32 R184, R5, -0x326172a9, RZ ;  /* 0xcd9e8d5705b87825 */ /* 0x000fe400078e00ff */
[----:B------:R-:W2:Y:S01]  /*a130*/  SHFL.BFLY PT, R5, R6, 0x1, 0x1f ;  /* 0x0c201f0006057f89 */ /* 0x000ea200000e0000 */
[----:B------:R-:W-:Y:S02]  /*a140*/  MOV R224, UR38 ;  /* 0x0000002600e07c02 */ /* 0x000fe40008000f00 */
[----:B------:R-:W-:Y:S02]  /*a150*/  LOP3.LUT R184, R29, UR4, R184, 0x96, !PT ;  /* 0x000000041db87c12 */ /* 0x000fe4000f8e96b8 */
[----:B------:R-:W-:-:S05]  /*a160*/  LOP3.LUT R224, R225, UR33, R224, 0x96, !PT ;  /* 0x00000021e1e07c12 */ /* 0x000fca000f8e96e0 */
[----:B------:R-:W-:-:S03]  /*a170*/  IMAD.WIDE.U32 R224, R224, -0x326172a9, RZ ;  /* 0xcd9e8d57e0e07825 */ /* 0x000fc600078e00ff */
[----:B------:R-:W-:Y:S02]  /*a180*/  LOP3.LUT R31, R29, UR4, R224, 0x96, !PT ;  /* 0x000000041d1f7c12 */ /* 0x000fe4000f8e96e0 */
[----:B-1----:R-:W-:Y:S02]  /*a190*/  FMNMX.FTZ R32, R4, R32, !PT ;  /* 0x0000002004207209 */ /* 0x002fe40007810000 */
[----:B------:R-:W-:Y:S01]  /*a1a0*/  LOP3.LUT R4, R185, UR30, R222, 0x96, !PT ;  /* 0x0000001eb9047c12 */ /* 0x000fe2000f8e96de */
[----:B------:R-:W-:Y:S01]  /*a1b0*/  IMAD.WIDE.U32 R184, R184, -0x2daee0ad, RZ ;  /* 0xd2511f53b8b87825 */ /* 0x000fe200078e00ff */
[----:B------:R-:W-:-:S03]  /*a1c0*/  FSETP.NEU.FTZ.AND P2, PT, R32, -INF , PT ;  /* 0xff8000002000780b */ /* 0x000fc60003f5d000 */
[----:B------:R-:W-:Y:S01]  /*a1d0*/  FMUL.FTZ R180, R32, UR11 ;  /* 0x0000000b20b47c20 */ /* 0x000fe20008410000 */
[----:B------:R-:W-:Y:S01]  /*a1e0*/  LOP3.LUT R222, R225, UR30, R222, 0x96, !PT ;  /* 0x0000001ee1de7c12 */ /* 0x000fe2000f8e96de */
[----:B------:R-:W-:-:S03]  /*a1f0*/  IMAD.WIDE.U32 R186, R4, -0x2daee0ad, RZ ;  /* 0xd2511f5304ba7825 */ /* 0x000fc600078e00ff */
[----:B------:R-:W-:Y:S01]  /*a200*/  FSEL R180, R180, RZ, P2 ;  /* 0x000000ffb4b47208 */ /* 0x000fe20001000000 */
[----:B------:R-:W-:Y:S01]  /*a210*/  IMAD.WIDE.U32 R222, R222, -0x2daee0ad, RZ ;  /* 0xd2511f53dede7825 */ /* 0x000fe200078e00ff */
[----:B------:R-:W-:Y:S02]  /*a220*/  LOP3.LUT R4, R187, UR18, R30, 0x96, !PT ;  /* 0x00000012bb047c12 */ /* 0x000fe4000f8e961e */
[----:B------:R-:W-:Y:S01]  /*a230*/  LOP3.LUT R186, R185, UR13, R186, 0x96, !PT ;  /* 0x0000000db9ba7c12 */ /* 0x000fe2000f8e96ba */
[----:B------:R-:W-:Y:S01]  /*a240*/  FFMA.FTZ R169, R3, UR11, -R180 ;  /* 0x0000000b03a97c23 */ /* 0x000fe200080108b4 */
[----:B--2---:R-:W-:Y:S01]  /*a250*/  FMNMX.FTZ R3, R6, R5, !PT ;  /* 0x0000000506037209 */ /* 0x004fe20007810000 */
[----:B------:R-:W-:-:S04]  /*a260*/  IMAD.WIDE.U32 R234, R4, -0x326172a9, RZ ;  /* 0xcd9e8d5704ea7825 */ /* 0x000fc800078e00ff */
[--C-:B------:R-:W-:Y:S01]  /*a270*/  FFMA.FTZ R168, R174, UR11, -R180.reuse ;  /* 0x0000000baea87c23 */ /* 0x100fe200080108b4 */
[----:B------:R-:W-:Y:S01]  /*a280*/  FFMA.FTZ R170, R24, UR11, -R180 ;  /* 0x0000000b18aa7c23 */ /* 0x000fe200080108b4 */
[----:B------:R-:W-:Y:S01]  /*a290*/  FSETP.NEU.FTZ.AND P1, PT, R3, -INF , PT ;  /* 0xff8000000300780b */ /* 0x000fe20003f3d000 */
[----:B------:R-:W-:Y:S01]  /*a2a0*/  IMAD.WIDE.U32 R186, R186, -0x326172a9, RZ ;  /* 0xcd9e8d57baba7825 */ /* 0x000fe200078e00ff */
[----:B------:R-:W-:-:S03]  /*a2b0*/  LOP3.LUT R4, R235, UR15, R28, 0x96, !PT ;  /* 0x0000000feb047c12 */ /* 0x000fc6000f8e961c */
[----:B------:R-:W-:Y:S01]  /*a2c0*/  FMUL.FTZ R174, R3, UR11 ;  /* 0x0000000b03ae7c20 */ /* 0x000fe20008410000 */
[----:B------:R-:W-:Y:S01]  /*a2d0*/  FFMA.FTZ R35, R33, UR11, -R180 ;  /* 0x0000000b21237c23 */ /* 0x000fe200080108b4 */
[----:B------:R-:W-:Y:S01]  /*a2e0*/  MUFU.EX2 R170, R170 ;  /* 0x000000aa00aa7308 */ /* 0x000fe20000000800 */
[----:B------:R-:W-:Y:S01]  /*a2f0*/  LOP3.LUT R234, R187, UR12, R234, 0x96, !PT ;  /* 0x0000000cbbea7c12 */ /* 0x000fe2000f8e96ea */
[----:B------:R-:W-:Y:S01]  /*a300*/  IMAD.WIDE.U32 R4, R4, -0x2daee0ad, RZ ;  /* 0xd2511f5304047825 */ /* 0x000fe200078e00ff */
[----:B------:R-:W-:-:S03]  /*a310*/  FSEL R174, R174, RZ, P1 ;  /* 0x000000ffaeae7208 */ /* 0x000fc60000800000 */
[--C-:B------:R-:W-:Y:S01]  /*a320*/  FFMA.FTZ R183, R221, UR11, -R180.reuse ;  /* 0x0000000bddb77c23 */ /* 0x100fe200080108b4 */
[----:B------:R-:W-:Y:S01]  /*a330*/  FFMA.FTZ R190, R190, UR11, -R180 ;  /* 0x0000000bbebe7c23 */ /* 0x000fe200080108b4 */
[----:B------:R-:W-:Y:S01]  /*a340*/  IMAD.WIDE.U32 R234, R234, -0x2daee0ad, RZ ;  /* 0xd2511f53eaea7825 */ /* 0x000fe200078e00ff */
[----:B------:R-:W-:-:S03]  /*a350*/  LOP3.LUT R184, R5, UR10, R184, 0x96, !PT ;  /* 0x0000000a05b87c12 */ /* 0x000fc6000f8e96b8 */
[--C-:B------:R-:W-:Y:S01]  /*a360*/  FFMA.FTZ R34, R26, UR11, -R174.reuse ;  /* 0x0000000b1a227c23 */ /* 0x100fe200080108ae */
[----:B------:R-:W-:Y:S01]  /*a370*/  FFMA.FTZ R33, R172, UR11, -R174 ;  /* 0x0000000bac217c23 */ /* 0x000fe200080108ae */
[----:B------:R-:W1:Y:S01]  /*a380*/  MUFU.EX2 R169, R169 ;  /* 0x000000a900a97308 */ /* 0x000e620000000800 */
[----:B------:R-:W-:Y:S01]  /*a390*/  LOP3.LUT R4, R235, UR6, R4, 0x96, !PT ;  /* 0x00000006eb047c12 */ /* 0x000fe2000f8e9604 */
[----:B------:R-:W-:Y:S01]  /*a3a0*/  IMAD.WIDE.U32 R184, R184, -0x326172a9, RZ ;  /* 0xcd9e8d57b8b87825 */ /* 0x000fe200078e00ff */
[----:B------:R-:W-:-:S03]  /*a3b0*/  FSEL R172, R32, RZ, P2 ;  /* 0x000000ff20ac7208 */ /* 0x000fc60001000000 */
[--C-:B------:R-:W-:Y:S01]  /*a3c0*/  FFMA.FTZ R171, R229, UR11, -R174.reuse ;  /* 0x0000000be5ab7c23 */ /* 0x100fe200080108ae */
[----:B------:R-:W-:Y:S01]  /*a3d0*/  FFMA.FTZ R187, R18, UR11, -R174 ;  /* 0x0000000b12bb7c23 */ /* 0x000fe200080108ae */
[----:B------:R-:W-:Y:S01]  /*a3e0*/  IMAD.WIDE.U32 R8, R4, -0x326172a9, RZ ;  /* 0xcd9e8d5704087825 */ /* 0x000fe200078e00ff */
[----:B------:R-:W-:Y:S01]  /*a3f0*/  LOP3.LUT R186, R185, UR7, R186, 0x96, !PT ;  /* 0x00000007b9ba7c12 */ /* 0x000fe2000f8e96ba */
[----:B------:R-:W-:Y:S02]  /*a400*/  MUFU.EX2 R34, R34 ;  /* 0x0000002200227308 */ /* 0x000fe40000000800 */
[----:B------:R-:W-:Y:S01]  /*a410*/  FADD.FTZ R172, R2, -R172 ;  /* 0x800000ac02ac7221 */ /* 0x000fe20000010000 */
[----:B------:R-:W-:Y:S01]  /*a420*/  FFMA.FTZ R2, R236, UR11, -R174 ;  /* 0x0000000bec027c23 */ /* 0x000fe200080108ae */
[----:B------:R-:W-:Y:S01]  /*a430*/  LOP3.LUT R5, R8, 0xffff, RZ, 0xc0, !PT ;  /* 0x0000ffff08057812 */ /* 0x000fe200078ec0ff */
[----:B------:R-:W-:Y:S01]  /*a440*/  IMAD.WIDE.U32 R240, R186, -0x2daee0ad, RZ ;  /* 0xd2511f53baf07825 */ /* 0x000fe200078e00ff */
[----:B------:R-:W-:-:S03]  /*a450*/  SHF.R.U32.HI R7, RZ, 0x10, R8 ;  /* 0x00000010ff077819 */ /* 0x000fc60000011608 */
[----:B------:R-:W-:Y:S01]  /*a460*/  FMUL.FTZ R172, R172, UR11 ;  /* 0x0000000bacac7c20 */ /* 0x000fe20008410000 */
[----:B------:R-:W-:Y:S01]  /*a470*/  LOP3.LUT R9, R9, UR37, R184, 0x96, !PT ;  /* 0x0000002509097c12 */ /* 0x000fe2000f8e96b8 */
[----:B------:R-:W2:Y:S01]  /*a480*/  MUFU.EX2 R33, R33 ;  /* 0x0000002100217308 */ /* 0x000ea20000000800 */
[----:B------:R-:W-:Y:S01]  /*a490*/  SHF.R.U32.HI R4, RZ, 0x18, R8 ;  /* 0x00000018ff047819 */ /* 0x000fe20000011608 */
[--C-:B------:R-:W-:Y:S01]  /*a4a0*/  FFMA.FTZ R184, R188, UR11, -R180.reuse ;  /* 0x0000000bbcb87c23 */ /* 0x100fe200080108b4 */
[----:B------:R-:W-:Y:S01]  /*a4b0*/  LOP3.LUT R7, R7, 0xff, RZ, 0xc0, !PT ;  /* 0x000000ff07077812 */ /* 0x000fe200078ec0ff */
[----:B------:R-:W-:Y:S01]  /*a4c0*/  FFMA.FTZ R185, R189, UR11, -R180 ;  /* 0x0000000bbdb97c23 */ /* 0x000fe200080108b4 */
[----:B------:R-:W-:Y:S01]  /*a4d0*/  LOP3.LUT R6, R8, 0xff, RZ, 0xc0, !PT ;  /* 0x000000ff08067812 */ /* 0x000fe200078ec0ff */
[--C-:B------:R-:W-:Y:S01]  /*a4e0*/  FFMA.FTZ R188, R19, UR11, -R174.reuse ;  /* 0x0000000b13bc7c23 */ /* 0x100fe200080108ae */
[----:B------:R-:W-:Y:S01]  /*a4f0*/  SHF.R.U32.HI R5, RZ, 0x8, R5 ;  /* 0x00000008ff057819 */ /* 0x000fe20000011605 */
[----:B------:R-:W-:Y:S01]  /*a500*/  MUFU.EX2 R168, R168 ;  /* 0x000000a800a87308 */ /* 0x000fe20000000800 */
[----:B------:R-:W-:Y:S01]  /*a510*/  LOP3.LUT R10, R9, 0xffff, RZ, 0xc0, !PT ;  /* 0x0000ffff090a7812 */ /* 0x000fe200078ec0ff */
[----:B------:R-:W-:Y:S01]  /*a520*/  FFMA.FTZ R189, R16, UR11, -R174 ;  /* 0x0000000b10bd7c23 */ /* 0x000fe200080108ae */
[----:B------:R-:W-:Y:S01]  /*a530*/  PRMT R7, R7, 0x5410, R4 ;  /* 0x0000541007077816 */ /* 0x000fe20000000004 */
[--C-:B------:R-:W-:Y:S01]  /*a540*/  FFMA.FTZ R219, R220, UR11, -R180.reuse ;  /* 0x0000000bdcdb7c23 */ /* 0x100fe200080108b4 */
[----:B------:R-:W-:Y:S01]  /*a550*/  PRMT R6, R6, 0x5410, R5 ;  /* 0x0000541006067816 */ /* 0x000fe20000000005 */
[----:B------:R-:W-:Y:S01]  /*a560*/  FFMA.FTZ R221, R25, UR11, -R180 ;  /* 0x0000000b19dd7c23 */ /* 0x000fe200080108b4 */
[----:B------:R-:W-:Y:S01]  /*a570*/  LOP3.LUT R4, R9, 0xff, RZ, 0xc0, !PT ;  /* 0x000000ff09047812 */ /* 0x000fe200078ec0ff */
[----:B------:R-:W3:Y:S01]  /*a580*/  MUFU.EX2 R35, R35 ;  /* 0x0000002300237308 */ /* 0x000ee20000000800 */
[----:B------:R-:W-:Y:S01]  /*a590*/  SHF.R.U32.HI R10, RZ, 0x8, R10 ;  /* 0x00000008ff0a7819 */ /* 0x000fe2000001160a */
[--C-:B------:R-:W-:Y:S01]  /*a5a0*/  FFMA.FTZ R220, R22, UR11, -R180.reuse ;  /* 0x0000000b16dc7c23 */ /* 0x100fe200080108b4 */
[--C-:B------:R-:W-:Y:S01]  /*a5b0*/  SHF.R.U32.HI R5, RZ, 0x10, R9.reuse ;  /* 0x00000010ff057819 */ /* 0x100fe20000011609 */
[----:B------:R-:W-:Y:S01]  /*a5c0*/  FFMA.FTZ R191, R191, UR11, -R180 ;  /* 0x0000000bbfbf7c23 */ /* 0x000fe200080108b4 */
[----:B------:R-:W-:Y:S01]  /*a5d0*/  PRMT R4, R4, 0x5410, R10 ;  /* 0x0000541004047816 */ /* 0x000fe2000000000a */
[--C-:B------:R-:W-:Y:S01]  /*a5e0*/  FFMA.FTZ R224, R23, UR11, -R174.reuse ;  /* 0x0000000b17e07c23 */ /* 0x100fe200080108ae */
[----:B------:R-:W-:Y:S01]  /*a5f0*/  SHF.R.U32.HI R9, RZ, 0x18, R9 ;  /* 0x00000018ff097819 */ /* 0x000fe20000011609 */
[----:B------:R-:W-:Y:S01]  /*a600*/  MUFU.EX2 R171, R171 ;  /* 0x000000ab00ab7308 */ /* 0x000fe20000000800 */
[----:B------:R-:W-:Y:S01]  /*a610*/  LOP3.LUT R5, R5, 0xff, RZ, 0xc0, !PT ;  /* 0x000000ff05057812 */ /* 0x000fe200078ec0ff */
[--C-:B------:R-:W-:Y:S01]  /*a620*/  FFMA.FTZ R225, R20, UR11, -R174.reuse ;  /* 0x0000000b14e17c23 */ /* 0x100fe200080108ae */
[--C-:B------:R-:W-:Y:S01]  /*a630*/  HSET2.LE.AND R4, R4, R237.reuse, PT ;  /* 0x000000ed04047233 */ /* 0x100fe20003803000 */
[--C-:B------:R-:W-:Y:S01]  /*a640*/  FFMA.FTZ R177, R177, UR11, -R174.reuse ;  /* 0x0000000bb1b17c23 */ /* 0x100fe200080108ae */
[----:B------:R-:W-:Y:S01]  /*a650*/  PRMT R5, R5, 0x5410, R9 ;  /* 0x0000541005057816 */ /* 0x000fe20000000009 */
[--C-:B------:R-:W-:Y:S01]  /*a660*/  FFMA.FTZ R176, R176, UR11, -R174.reuse ;  /* 0x0000000bb0b07c23 */ /* 0x100fe200080108ae */
[----:B-1----:R-:W-:Y:S01]  /*a670*/  F2FP.BF16.F32.PACK_AB R12, R169, R170 ;  /* 0x000000aaa90c723e */ /* 0x002fe200000010ff */
[----:B------:R-:W1:Y:S01]  /*a680*/  MUFU.EX2 R2, R2 ;  /* 0x0000000200027308 */ /* 0x000e620000000800 */
[----:B------:R-:W-:Y:S01]  /*a690*/  FSEL R8, R3, RZ, P1 ;  /* 0x000000ff03087208 */ /* 0x000fe20000800000 */
[----:B------:R-:W-:Y:S01]  /*a6a0*/  FFMA.FTZ R175, R175, UR11, -R174 ;  /* 0x0000000bafaf7c23 */ /* 0x000fe200080108ae */
[----:B------:R-:W-:Y:S01]  /*a6b0*/  LOP3.LUT R4, R4, R12, RZ, 0xc0, !PT ;  /* 0x0000000c04047212 */ /* 0x000fe200078ec0ff */
[----:B------:R-:W-:Y:S01]  /*a6c0*/  FFMA.FTZ R182, R182, UR11, -R180 ;  /* 0x0000000bb6b67c23 */ /* 0x000fe200080108b4 */
[--C-:B------:R-:W-:Y:S01]  /*a6d0*/  HSET2.LE.AND R5, R5, R237.reuse, PT ;  /* 0x000000ed05057233 */ /* 0x100fe20003803000 */
[----:B------:R-:W-:Y:S01]  /*a6e0*/  FADD.FTZ R0, R0, -R8 ;  /* 0x8000000800007221 */ /* 0x000fe20000010000 */
[----:B--2---:R-:W-:Y:S01]  /*a6f0*/  F2FP.BF16.F32.PACK_AB R12, R33, R34 ;  /* 0x00000022210c723e */ /* 0x004fe200000010ff */
[----:B------:R-:W2:Y:S01]  /*a700*/  LDSM.16.MT88.4 R8, [R210+0x10000] ;  /* 0x01000000d208783b */ /* 0x000ea20000004200 */
[--C-:B------:R-:W-:Y:S01]  /*a710*/  HSET2.LE.AND R6, R6, R237.reuse, PT ;  /* 0x000000ed06067233 */ /* 0x100fe20003803000 */
[----:B------:R-:W-:Y:S01]  /*a720*/  FMUL.FTZ R0, R0, UR11 ;  /* 0x0000000b00007c20 */ /* 0x000fe20008410000 */
[----:B------:R-:W-:Y:S01]  /*a730*/  LOP3.LUT R5, R5, R12, RZ, 0xc0, !PT ;  /* 0x0000000c05057212 */ /* 0x000fe200078ec0ff */
[----:B------:R-:W4:Y:S01]  /*a740*/  MUFU.EX2 R172, R172 ;  /* 0x000000ac00ac7308 */ /* 0x000f220000000800 */
[----:B---3--:R-:W-:Y:S01]  /*a750*/  F2FP.BF16.F32.PACK_AB R12, R35, R168 ;  /* 0x000000a8230c723e */ /* 0x008fe200000010ff */
[--C-:B------:R-:W-:Y:S01]  /*a760*/  FFMA.FTZ R179, R179, UR11, -R180.reuse ;  /* 0x0000000bb3b37c23 */ /* 0x100fe200080108b4 */
[----:B------:R-:W-:Y:S01]  /*a770*/  HSET2.LE.AND R7, R7, R237, PT ;  /* 0x000000ed07077233 */ /* 0x000fe20003803000 */
[--C-:B------:R-:W-:Y:S01]  /*a780*/  FFMA.FTZ R181, R181, UR11, -R180.reuse ;  /* 0x0000000bb5b57c23 */ /* 0x100fe200080108b4 */
[----:B------:R-:W-:Y:S01]  /*a790*/  LOP3.LUT R6, R6, R12, RZ, 0xc0, !PT ;  /* 0x0000000c06067212 */ /* 0x000fe200078ec0ff */
[----:B------:R-:W-:Y:S01]  /*a7a0*/  FFMA.FTZ R178, R178, UR11, -R180 ;  /* 0x0000000bb2b27c23 */ /* 0x000fe200080108b4 */
[----:B-1----:R-:W-:Y:S01]  /*a7b0*/  F2FP.BF16.F32.PACK_AB R12, R2, R171 ;  /* 0x000000ab020c723e */ /* 0x002fe200000010ff */
[----:B------:R-:W1:Y:S01]  /*a7c0*/  MUFU.EX2 R0, R0 ;  /* 0x0000000000007308 */ /* 0x000e620000000800 */
[----:B------:R-:W-:-:S02]  /*a7d0*/  LOP3.LUT R234, R241, UR34, R234, 0x96, !PT ;  /* 0x00000022f1ea7c12 */ /* 0x000fc4000f8e96ea */
[----:B------:R-:W-:Y:S02]  /*a7e0*/  LOP3.LUT R7, R7, R12, RZ, 0xc0, !PT ;  /* 0x0000000c07077212 */ /* 0x000fe400078ec0ff */
[----:B------:R-:W3:Y:S03]  /*a7f0*/  LDSM.16.MT88.4 R12, [R208+0x10000] ;  /* 0x01000000d00c783b */ /* 0x000ee60000004200 */
[----:B------:R-:W5:Y:S01]  /*a800*/  MUFU.EX2 R183, R183 ;  /* 0x000000b700b77308 */ /* 0x000f620000000800 */
[-C--:B----4-:R-:W-:Y:S01]  /*a810*/  FMUL.FTZ R160, R160, R172.reuse ;  /* 0x000000aca0a07220 */ /* 0x090fe20000410000 */
[-C--:B------:R-:W-:Y:S01]  /*a820*/  FMUL.FTZ R161, R161, R172.reuse ;  /* 0x000000aca1a17220 */ /* 0x080fe20000410000 */
[-C--:B------:R-:W-:Y:S01]  /*a830*/  FMUL.FTZ R156, R156, R172.reuse ;  /* 0x000000ac9c9c7220 */ /* 0x080fe20000410000 */
[-C--:B------:R-:W-:Y:S01]  /*a840*/  FMUL.FTZ R157, R157, R172.reuse ;  /* 0x000000ac9d9d7220 */ /* 0x080fe20000410000 */
[-C--:B------:R-:W-:Y:S01]  /*a850*/  FMUL.FTZ R36, R36, R172.reuse ;  /* 0x000000ac24247220 */ /* 0x080fe20000410000 */
[-C--:B------:R-:W-:Y:S01]  /*a860*/  FMUL.FTZ R37, R37, R172.reuse ;  /* 0x000000ac25257220 */ /* 0x080fe20000410000 */
[-C--:B------:R-:W-:Y:S01]  /*a870*/  FMUL.FTZ R40, R40, R172.reuse ;  /* 0x000000ac28287220 */ /* 0x080fe20000410000 */
[----:B------:R-:W-:Y:S01]  /*a880*/  FMUL.FTZ R41, R41, R172 ;  /* 0x000000ac29297220 */ /* 0x000fe20000410000 */
[-C--:B-1----:R-:W-:Y:S01]  /*a890*/  FMUL.FTZ R162, R162, R0.reuse ;  /* 0x00000000a2a27220 */ /* 0x082fe20000410000 */
[-C--:B------:R-:W-:Y:S01]  /*a8a0*/  FMUL.FTZ R163, R163, R0.reuse ;  /* 0x00000000a3a37220 */ /* 0x080fe20000410000 */
[-C--:B------:R-:W-:Y:S01]  /*a8b0*/  FMUL.FTZ R158, R158, R0.reuse ;  /* 0x000000009e9e7220 */ /* 0x080fe20000410000 */
[-C--:B------:R-:W-:Y:S01]  /*a8c0*/  FMUL.FTZ R159, R159, R0.reuse ;  /* 0x000000009f9f7220 */ /* 0x080fe20000410000 */
[-C--:B------:R-:W-:Y:S01]  /*a8d0*/  FMUL.FTZ R38, R38, R0.reuse ;  /* 0x0000000026267220 */ /* 0x080fe20000410000 */
[-C--:B------:R-:W-:Y:S01]  /*a8e0*/  FMUL.FTZ R39, R39, R0.reuse ;  /* 0x0000000027277220 */ /* 0x080fe20000410000 */
[-C--:B------:R-:W-:Y:S01]  /*a8f0*/  FMUL.FTZ R42, R42, R0.reuse ;  /* 0x000000002a2a7220 */ /* 0x080fe20000410000 */
        /* <DEDUP_REMOVED lines=11> */
[----:B------:R-:W1:Y:S01]  /*a9b0*/  LDSM.16.MT88.4 R8, [R207+0x10000] ;  /* 0x01000000cf08783b */ /* 0x000e620000004200 */
        /* <DEDUP_REMOVED lines=86> */
[C---:B-1----:R-:W-:Y:S01]  /*af20*/  HMMA.16816.F32.BF16 R60, R4.reuse, R8, R60 ;  /* 0x00000008043c723c */ /* 0x042fe2000004183c */
        /* <DEDUP_REMOVED lines=22> */
[----:B------:R-:W-:Y:S01]  /*b090*/  HMMA.16816.F32.BF16 R72, R4, R14, R72 ;  /* 0x0000000e0448723c */ /* 0x000fe20000041848 */
        /* <DEDUP_REMOVED lines=9> */
[----:B------:R-:W-:Y:S01]  /*b130*/  MUFU.EX2 R184, R184 ;  /* 0x000000b800b87308 */ /* 0x000fe20000000800 */
[----:B------:R-:W-:Y:S01]  /*b140*/  FFMA.FTZ R170, R246, R172, R170 ;  /* 0x000000acf6aa7223 */ /* 0x000fe200000100aa */
[----:B------:R-:W-:-:S03]  /*b150*/  FFMA.FTZ R0, R252, R0, R34 ;  /* 0x00000000fc007223 */ /* 0x000fc60000010022 */
[----:B------:R-:W-:Y:S01]  /*b160*/  FADD.FTZ R170, R169, R170 ;  /* 0x000000aaa9aa7221 */ /* 0x000fe20000010000 */
[----:B------:R-:W-:Y:S02]  /*b170*/  FADD.FTZ R0, R33, R0 ;  /* 0x0000000021007221 */ /* 0x000fe40000010000 */
[----:B------:R-:W-:Y:S01]  /*b180*/  MUFU.EX2 R185, R185 ;  /* 0x000000b900b97308 */ /* 0x000fe20000000800 */
[----:B------:R-:W-:Y:S01]  /*b190*/  FADD.FTZ R168, R168, R170 ;  /* 0x000000aaa8a87221 */ /* 0x000fe20000010000 */
[----:B------:R-:W-:-:S03]  /*b1a0*/  FADD.FTZ R0, R171, R0 ;  /* 0x00000000ab007221 */ /* 0x000fc60000010000 */
[----:B------:R-:W-:Y:S01]  /*b1b0*/  FADD.FTZ R168, R35, R168 ;  /* 0x000000a823a87221 */ /* 0x000fe20000010000 */
[C---:B-1----:R-:W-:Y:S01]  /*b1c0*/  HMMA.16816.F32.BF16 R76, R4.reuse, R8, R76 ;  /* 0x00000008044c723c */ /* 0x042fe2000004184c */
[----:B------:R-:W-:Y:S01]  /*b1d0*/  FADD.FTZ R2, R2, R0 ;  /* 0x0000000002027221 */ /* 0x000fe20000010000 */
[----:B------:R1:W-:Y:S01]  /*b1e0*/  MUFU.EX2 R186, R190 ;  /* 0x000000be00ba7308 */ /* 0x0003e20000000800 */
[----:B-----5:R-:W-:Y:S01]  /*b1f0*/  FADD.FTZ R168, R183, R168 ;  /* 0x000000a8b7a87221 */ /* 0x020fe20000010000 */
[-C--:B------:R-:W-:Y:S02]  /*b200*/  MOV R0, R3.reuse ;  /* 0x0000000300007202 */ /* 0x080fe40000000f00 */
[C---:B------:R-:W-:Y:S01]  /*b210*/  HMMA.16816.F32.BF16 R80, R4.reuse, R10, R80 ;  /* 0x0000000a0450723c */ /* 0x040fe20000041850 */
[----:B------:R-:W3:Y:S01]  /*b220*/  LDSM.16.MT88.4 R8, [R210+0x14000] ;  /* 0x01400000d208783b */ /* 0x000ee20000004200 */
[----:B------:R-:W-:Y:S02]  /*b230*/  @P0 MOV R0, R3 ;  /* 0x0000000300000202 */ /* 0x000fe40000000f00 */
[----:B------:R-:W4:Y:S02]  /*b240*/  MUFU.EX2 R187, R187 ;  /* 0x000000bb00bb7308 */ /* 0x000f240000000800 */
[----:B--2---:R-:W-:Y:S06]  /*b250*/  HMMA.16816.F32.BF16 R84, R4, R12, R84 ;  /* 0x0000000c0454723c */ /* 0x004fec0000041854 */
[----:B------:R-:W2:Y:S01]  /*b260*/  MUFU.EX2 R188, R188 ;  /* 0x000000bc00bc7308 */ /* 0x000ea20000000800 */
[----:B-1----:R-:W-:-:S02]  /*b270*/  FFMA.FTZ R190, R17, UR11, -R174 ;  /* 0x0000000b11be7c23 */ /* 0x002fc400080108ae */
[----:B------:R-:W-:Y:S01]  /*b280*/  LDSM.16.MT88.4 R16, [R208+0x10800] ;  /* 0x01080000d010783b */ /* 0x000fe20000004200 */
[----:B------:R-:W-:Y:S03]  /*b290*/  HMMA.16816.F32.BF16 R88, R4, R14, R88 ;  /* 0x0000000e0458723c */ /* 0x000fe60000041858 */
[----:B------:R-:W1:Y:S01]  /*b2a0*/  LDSM.16.MT88.4 R12, [R208+0x14000] ;  /* 0x01400000d00c783b */ /* 0x000e620000004200 */
[----:B------:R-:W-:Y:S01]  /*b2b0*/  MUFU.EX2 R190, R190 ;  /* 0x000000be00be7308 */ /* 0x000fe20000000800 */
[----:B----4-:R-:W-:-:S07]  /*b2c0*/  FADD.FTZ R2, R187, R2 ;  /* 0x00000002bb027221 */ /* 0x010fce0000010000 */
[----:B------:R-:W4:Y:S01]  /*b2d0*/  MUFU.EX2 R189, R189 ;  /* 0x000000bd00bd7308 */ /* 0x000f220000000800 */
[----:B--2---:R-:W-:-:S07]  /*b2e0*/  FADD.FTZ R2, R188, R2 ;  /* 0x00000002bc027221 */ /* 0x004fce0000010000 */
[----:B------:R-:W2:Y:S01]  /*b2f0*/  MUFU.EX2 R219, R219 ;  /* 0x000000db00db7308 */ /* 0x000ea20000000800 */
[C---:B---3--:R-:W-:Y:S07]  /*b300*/  HMMA.16816.F32.BF16 R92, R4.reuse, R8, R92 ;  /* 0x00000008045c723c */ /* 0x048fee000004185c */
[----:B------:R-:W-:Y:S01]  /*b310*/  MUFU.EX2 R221, R221 ;  /* 0x000000dd00dd7308 */ /* 0x000fe20000000800 */
[C---:B----4-:R-:W-:Y:S01]  /*b320*/  F2FP.BF16.F32.PACK_AB R24, R189.reuse, R190 ;  /* 0x000000bebd18723e */ /* 0x050fe200000010ff */
[----:B------:R-:W-:Y:S01]  /*b330*/  FADD.FTZ R190, R190, R2 ;  /* 0x00000002bebe7221 */ /* 0x000fe20000010000 */
[C---:B------:R-:W-:Y:S01]  /*b340*/  HMMA.16816.F32.BF16 R96, R4.reuse, R10, R96 ;  /* 0x0000000a0460723c */ /* 0x040fe20000041860 */
[----:B------:R-:W3:Y:S01]  /*b350*/  LDSM.16.MT88.4 R8, [R207+0x14000] ;  /* 0x01400000cf08783b */ /* 0x000ee20000004200 */
[-C--:B------:R-:W-:Y:S01]  /*b360*/  MOV R2, R32.reuse ;  /* 0x0000002000027202 */ /* 0x080fe20000000f00 */
[----:B------:R-:W-:Y:S01]  /*b370*/  FADD.FTZ R190, R189, R190 ;  /* 0x000000bebdbe7221 */ /* 0x000fe20000010000 */
[----:B------:R-:W-:Y:S01]  /*b380*/  @P0 MOV R2, R32 ;  /* 0x0000002000020202 */ /* 0x000fe20000000f00 */
[----:B------:R-:W-:Y:S01]  /*b390*/  MUFU.EX2 R220, R220 ;  /* 0x000000dc00dc7308 */ /* 0x000fe20000000800 */
[C---:B-1----:R-:W-:Y:S07]  /*b3a0*/  HMMA.16816.F32.BF16 R100, R4.reuse, R12, R100 ;  /* 0x0000000c0464723c */ /* 0x042fee0000041864 */
[----:B------:R-:W-:Y:S01]  /*b3b0*/  MUFU.EX2 R191, R191 ;  /* 0x000000bf00bf7308 */ /* 0x000fe20000000800 */
[C---:B------:R-:W-:Y:S01]  /*b3c0*/  HMMA.16816.F32.BF16 R104, R4.reuse, R14, R104 ;  /* 0x0000000e0468723c */ /* 0x040fe20000041868 */
[----:B------:R-:W1:Y:S06]  /*b3d0*/  LDSM.16.MT88.4 R12, [R206+0x14000] ;  /* 0x01400000ce0c783b */ /* 0x000e6c0000004200 */
[----:B------:R-:W-:Y:S08]  /*b3e0*/  MUFU.EX2 R224, R224 ;  /* 0x000000e000e07308 */ /* 0x000ff00000000800 */
[----:B------:R-:W-:Y:S08]  /*b3f0*/  MUFU.EX2 R225, R225 ;  /* 0x000000e100e17308 */ /* 0x000ff00000000800 */
[----:B------:R-:W-:Y:S01]  /*b400*/  MUFU.EX2 R182, R182 ;  /* 0x000000b600b67308 */ /* 0x000fe20000000800 */
[C---:B---3--:R-:W-:Y:S07]  /*b410*/  HMMA.16816.F32.BF16 R108, R4.reuse, R8, R108 ;  /* 0x00000008046c723c */ /* 0x048fee000004186c */
[----:B------:R-:W-:Y:S01]  /*b420*/  MUFU.EX2 R179, R179 ;  /* 0x000000b300b37308 */ /* 0x000fe20000000800 */
[C---:B------:R-:W-:Y:S01]  /*b430*/  HMMA.16816.F32.BF16 R112, R4.reuse, R10, R112 ;  /* 0x0000000a0470723c */ /* 0x040fe20000041870 */
[----:B------:R-:W3:Y:S06]  /*b440*/  LDSM.16.MT88.4 R8, [R210+0x16000] ;  /* 0x01600000d208783b */ /* 0x000eec0000004200 */
[----:B------:R-:W-:Y:S01]  /*b450*/  MUFU.EX2 R181, R181 ;  /* 0x000000b500b57308 */ /* 0x000fe20000000800 */
[C---:B-1----:R-:W-:Y:S07]  /*b460*/  HMMA.16816.F32.BF16 R116, R4.reuse, R12, R116 ;  /* 0x0000000c0474723c */ /* 0x042fee0000041874 */
[----:B------:R-:W-:Y:S01]  /*b470*/  MUFU.EX2 R178, R178 ;  /* 0x000000b200b27308 */ /* 0x000fe20000000800 */
[C---:B------:R-:W-:Y:S01]  /*b480*/  HMMA.16816.F32.BF16 R120, R4.reuse, R14, R120 ;  /* 0x0000000e0478723c */ /* 0x040fe20000041878 */
[----:B------:R-:W1:Y:S06]  /*b490*/  LDSM.16.MT88.4 R12, [R208+0x16000] ;  /* 0x01600000d00c783b */ /* 0x000e6c0000004200 */
[----:B------:R-:W-:Y:S08]  /*b4a0*/  MUFU.EX2 R177, R177 ;  /* 0x000000b100b17308 */ /* 0x000ff00000000800 */
[----:B------:R-:W-:Y:S01]  /*b4b0*/  MUFU.EX2 R176, R176 ;  /* 0x000000b000b07308 */ /* 0x000fe20000000800 */
[C---:B---3--:R-:W-:Y:S06]  /*b4c0*/  HMMA.16816.F32.BF16 R124, R4.reuse, R8, R124 ;  /* 0x00000008047c723c */ /* 0x048fec000004187c */
[C---:B------:R-:W-:Y:S01]  /*b4d0*/  HMMA.16816.F32.BF16 R128, R4.reuse, R10, R128 ;  /* 0x0000000a0480723c */ /* 0x040fe20000041880 */
[----:B------:R-:W3:Y:S05]  /*b4e0*/  LDSM.16.MT88.4 R8, [R207+0x16000] ;  /* 0x01600000cf08783b */ /* 0x000eea0000004200 */
[C---:B-1----:R-:W-:Y:S06]  /*b4f0*/  HMMA.16816.F32.BF16 R132, R4.reuse, R12, R132 ;  /* 0x0000000c0484723c */ /* 0x042fec0000041884 */
[C---:B------:R-:W-:Y:S01]  /*b500*/  HMMA.16816.F32.BF16 R136, R4.reuse, R14, R136 ;  /* 0x0000000e0488723c */ /* 0x040fe20000041888 */
[----:B------:R-:W1:Y:S05]  /*b510*/  LDSM.16.MT88.4 R12, [R206+0x16000] ;  /* 0x01600000ce0c783b */ /* 0x000e6a0000004200 */
[C---:B---3--:R-:W-:Y:S06]  /*b520*/  HMMA.16816.F32.BF16 R140, R4.reuse, R8, R140 ;  /* 0x00000008048c723c */ /* 0x048fec000004188c */
[----:B------:R-:W-:Y:S01]  /*b530*/  HMMA.16816.F32.BF16 R144, R4, R10, R144 ;  /* 0x0000000a0490723c */ /* 0x000fe20000041890 */
[----:B------:R-:W-:-:S02]  /*b540*/  LOP3.LUT R9, R240, 0xffff, RZ, 0xc0, !PT ;  /* 0x0000fffff0097812 */ /* 0x000fc400078ec0ff */
[----:B------:R-:W-:Y:S02]  /*b550*/  LOP3.LUT R8, R240, 0xff, RZ, 0xc0, !PT ;  /* 0x000000fff0087812 */ /* 0x000fe400078ec0ff */
[----:B------:R-:W-:Y:S01]  /*b560*/  SHF.R.U32.HI R9, RZ, 0x8, R9 ;  /* 0x00000008ff097819 */ /* 0x000fe20000011609 */
[C---:B-1----:R-:W-:Y:S06]  /*b570*/  HMMA.16816.F32.BF16 R152, R4.reuse, R12, R152 ;  /* 0x0000000c0498723c */ /* 0x042fec0000041898 */
[----:B------:R-:W-:Y:S01]  /*b580*/  HMMA.16816.F32.BF16 R148, R4, R14, R148 ;  /* 0x0000000e0494723c */ /* 0x000fe20000041894 */
[----:B------:R-:W-:-:S02]  /*b590*/  PRMT R12, R8, 0x5410, R9 ;  /* 0x00005410080c7816 */ /* 0x000fc40000000009 */
[----:B------:R-:W1:Y:S01]  /*b5a0*/  LDSM.16.MT88.4 R8, [R210+0x10800] ;  /* 0x01080000d208783b */ /* 0x000e620000004200 */
[--C-:B------:R-:W-:Y:S02]  /*b5b0*/  SHF.R.U32.HI R13, RZ, 0x10, R240.reuse ;  /* 0x00000010ff0d7819 */ /* 0x100fe400000116f0 */
[----:B------:R-:W-:Y:S02]  /*b5c0*/  SHF.R.U32.HI R240, RZ, 0x18, R240 ;  /* 0x00000018fff07819 */ /* 0x000fe400000116f0 */
[C---:B------:R-:W-:Y:S02]  /*b5d0*/  LOP3.LUT R6, R234.reuse, 0xffff, RZ, 0xc0, !PT ;  /* 0x0000ffffea067812 */ /* 0x040fe400078ec0ff */
[----:B------:R-:W-:Y:S02]  /*b5e0*/  LOP3.LUT R4, R234, 0xff, RZ, 0xc0, !PT ;  /* 0x000000ffea047812 */ /* 0x000fe400078ec0ff */
[----:B------:R-:W-:Y:S02]  /*b5f0*/  SHF.R.U32.HI R6, RZ, 0x8, R6 ;  /* 0x00000008ff067819 */ /* 0x000fe40000011606 */
[----:B------:R-:W-:-:S02]  /*b600*/  SHF.R.U32.HI R14, RZ, 0x10, R234 ;  /* 0x00000010ff0e7819 */ /* 0x000fc400000116ea */
[----:B------:R-:W-:Y:S02]  /*b610*/  PRMT R4, R4, 0x5410, R6 ;  /* 0x0000541004047816 */ /* 0x000fe40000000006 */
[----:B------:R-:W-:Y:S02]  /*b620*/  LOP3.LUT R7, R13, 0xff, RZ, 0xc0, !PT ;  /* 0x000000ff0d077812 */ /* 0x000fe400078ec0ff */
[----:B------:R-:W-:Y:S02]  /*b630*/  SHF.R.U32.HI R5, RZ, 0x18, R234 ;  /* 0x00000018ff057819 */ /* 0x000fe400000116ea */
[----:B------:R-:W-:Y:S02]  /*b640*/  LOP3.LUT R13, R14, 0xff, RZ, 0xc0, !PT ;  /* 0x000000ff0e0d7812 */ /* 0x000fe400078ec0ff */
[----:B------:R-:W-:Y:S02]  /*b650*/  HSET2.LE.AND R4, R4, R237, PT ;  /* 0x000000ed04047233 */ /* 0x000fe40003803000 */
[C---:B------:R-:W-:Y:S01]  /*b660*/  F2FP.BF16.F32.PACK_AB R6, R184.reuse, R183 ;  /* 0x000000b7b806723e */ /* 0x040fe200000010ff */
[----:B------:R-:W-:Y:S01]  /*b670*/  FADD.FTZ R184, R184, R168 ;  /* 0x000000a8b8b87221 */ /* 0x000fe20000010000 */
[----:B------:R-:W-:-:S02]  /*b680*/  PRMT R5, R13, 0x5410, R5 ;  /* 0x000054100d057816 */ /* 0x000fc40000000005 */
[----:B------:R-:W-:Y:S01]  /*b690*/  LOP3.LUT R4, R4, R6, RZ, 0xc0, !PT ;  /* 0x0000000604047212 */ /* 0x000fe200078ec0ff */
[----:B------:R-:W-:Y:S01]  /*b6a0*/  FADD.FTZ R184, R185, R184 ;  /* 0x000000b8b9b87221 */ /* 0x000fe20000010000 */
[--C-:B------:R-:W-:Y:S02]  /*b6b0*/  HSET2.LE.AND R6, R12, R237.reuse, PT ;  /* 0x000000ed0c067233 */ /* 0x100fe40003803000 */
[----:B------:R-:W-:Y:S02]  /*b6c0*/  HSET2.LE.AND R5, R5, R237, PT ;  /* 0x000000ed05057233 */ /* 0x000fe40003803000 */
[----:B------:R-:W-:Y:S02]  /*b6d0*/  F2FP.BF16.F32.PACK_AB R13, R188, R187 ;  /* 0x000000bbbc0d723e */ /* 0x000fe400000010ff */
[C---:B------:R-:W-:Y:S01]  /*b6e0*/  F2FP.BF16.F32.PACK_AB R12, R186.reuse, R185 ;  /* 0x000000b9ba0c723e */ /* 0x040fe200000010ff */
[----:B------:R-:W-:Y:S01]  /*b6f0*/  FADD.FTZ R186, R186, R184 ;  /* 0x000000b8baba7221 */ /* 0x000fe20000010000 */
[----:B------:R-:W-:-:S02]  /*b700*/  PRMT R7, R7, 0x5410, R240 ;  /* 0x0000541007077816 */ /* 0x000fc400000000f0 */
[----:B------:R-:W-:Y:S01]  /*b710*/  LOP3.LUT R5, R5, R13, RZ, 0xc0, !PT ;  /* 0x0000000d05057212 */ /* 0x000fe200078ec0ff */
[----:B--2---:R-:W-:Y:S01]  /*b720*/  FADD.FTZ R186, R219, R186 ;  /* 0x000000badbba7221 */ /* 0x004fe20000010000 */
[----:B------:R-:W-:Y:S02]  /*b730*/  LOP3.LUT R6, R6, R12, RZ, 0xc0, !PT ;  /* 0x0000000c06067212 */ /* 0x000fe400078ec0ff */
[----:B------:R-:W2:Y:S01]  /*b740*/  LDSM.16.MT88.4 R12, [R207+0x10800] ;  /* 0x01080000cf0c783b */ /* 0x000ea20000004200 */
[----:B------:R-:W-:-:S05]  /*b750*/  HSET2.LE.AND R7, R7, R237, PT ;  /* 0x000000ed07077233 */ /* 0x000fca0003803000 */
[----:B------:R-:W-:Y:S02]  /*b760*/  LOP3.LUT R7, R7, R24, RZ, 0xc0, !PT ;  /* 0x0000001807077212 */ /* 0x000fe400078ec0ff */
[----:B------:R-:W-:Y:S01]  /*b770*/  LOP3.LUT R24, R223, UR18, R30, 0x96, !PT ;  /* 0x00000012df187c12 */ /* 0x000fe2000f8e961e */
[----:B------:R-:W-:-:S04]  /*b780*/  IMAD.WIDE.U32 R30, R31, -0x2daee0ad, RZ ;  /* 0xd2511f531f1e7825 */ /* 0x000fc800078e00ff */
[----:B------:R-:W-:Y:S01]  /*b790*/  FFMA.FTZ R223, R27, UR11, -R174 ;  /* 0x0000000b1bdf7c23 */ /* 0x000fe200080108ae */
[----:B-1----:R-:W-:Y:S01]  /*b7a0*/  HMMA.16816.F32.BF16 R160, R4, R8, R160 ;  /* 0x0000000804a0723c */ /* 0x002fe200000418a0 */
[----:B------:R-:W-:Y:S01]  /*b7b0*/  LOP3.LUT R234, R31, UR13, R222, 0x96, !PT ;  /* 0x0000000d1fea7c12 */ /* 0x000fe2000f8e96de */
[----:B------:R-:W-:-:S04]  /*b7c0*/  IMAD.WIDE.U32 R240, R24, -0x326172a9, RZ ;  /* 0xcd9e8d5718f07825 */ /* 0x000fc800078e00ff */
[--C-:B------:R-:W-:Y:S01]  /*b7d0*/  FFMA.FTZ R222, R21, UR11, -R174.reuse ;  /* 0x0000000b15de7c23 */ /* 0x100fe200080108ae */
[----:B------:R-:W1:Y:S01]  /*b7e0*/  MUFU.EX2 R223, R223 ;  /* 0x000000df00df7308 */ /* 0x000e620000000800 */
[----:B------:R-:W-:Y:S01]  /*b7f0*/  FFMA.FTZ R174, R173, UR11, -R174 ;  /* 0x0000000badae7c23 */ /* 0x000fe200080108ae */
[----:B------:R-:W-:Y:S01]  /*b800*/  HMMA.16816.F32.BF16 R156, R4, R10, R156 ;  /* 0x0000000a049c723c */ /* 0x000fe2000004189c */
[----:B------:R-:W3:Y:S01]  /*b810*/  LDSM.16.MT88.4 R8, [R206+0x10800] ;  /* 0x01080000ce08783b */ /* 0x000ee20000004200 */
[----:B------:R-:W-:Y:S01]  /*b820*/  IMAD.WIDE.U32 R234, R234, -0x326172a9, RZ ;  /* 0xcd9e8d57eaea7825 */ /* 0x000fe200078e00ff */
[----:B------:R-:W-:-:S03]  /*b830*/  LOP3.LUT R28, R241, UR15, R28, 0x96, !PT ;  /* 0x0000000ff11c7c12 */ /* 0x000fc6000f8e961c */
[C---:B------:R-:W-:Y:S01]  /*b840*/  HMMA.16816.F32.BF16 R36, R4.reuse, R16, R36 ;  /* 0x000000100424723c */ /* 0x040fe20000041824 */
[----:B------:R-:W-:Y:S01]  /*b850*/  LOP3.LUT R240, R235, UR12, R240, 0x96, !PT ;  /* 0x0000000cebf07c12 */ /* 0x000fe2000f8e96f0 */
[----:B------:R-:W-:Y:S01]  /*b860*/  IMAD.WIDE.U32 R28, R28, -0x2daee0ad, RZ ;  /* 0xd2511f531c1c7825 */ /* 0x000fe200078e00ff */
[----:B------:R-:W4:Y:S03]  /*b870*/  MUFU.EX2 R222, R222 ;  /* 0x000000de00de7308 */ /* 0x000f260000000800 */
[C---:B------:R-:W-:Y:S01]  /*b880*/  HMMA.16816.F32.BF16 R40, R4.reuse, R18, R40 ;  /* 0x000000120428723c */ /* 0x040fe20000041828 */
[----:B------:R-:W5:Y:S01]  /*b890*/  LDSM.16.MT88.4 R16, [R210+0x12800] ;  /* 0x01280000d210783b */ /* 0x000f620000004200 */
[----:B------:R-:W-:Y:S01]  /*b8a0*/  IMAD.WIDE.U32 R240, R240, -0x2daee0ad, RZ ;  /* 0xd2511f53f0f07825 */ /* 0x000fe200078e00ff */
[----:B------:R-:W-:Y:S02]  /*b8b0*/  LOP3.LUT R242, R29, UR10, R30, 0x96, !PT ;  /* 0x0000000a1df27c12 */ /* 0x000fe4000f8e961e */
[----:B-1----:R-:W-:Y:S01]  /*b8c0*/  F2FP.BF16.F32.PACK_AB R20, R224, R223 ;  /* 0x000000dfe014723e */ /* 0x002fe200000010ff */
[----:B------:R-:W1:Y:S02]  /*b8d0*/  MUFU.EX2 R173, R175 ;  /* 0x000000af00ad7308 */ /* 0x000e640000000800 */
[----:B------:R-:W-:Y:S01]  /*b8e0*/  IMAD.WIDE.U32 R242, R242, -0x326172a9, RZ ;  /* 0xcd9e8d57f2f27825 */ /* 0x000fe200078e00ff */
[C---:B--2---:R-:W-:Y:S04]  /*b8f0*/  HMMA.16816.F32.BF16 R44, R4.reuse, R12, R44 ;  /* 0x0000000c042c723c */ /* 0x044fe8000004182c */
[----:B------:R-:W-:Y:S01]  /*b900*/  LOP3.LUT R234, R243, UR7, R234, 0x96, !PT ;  /* 0x00000007f3ea7c12 */ /* 0x000fe2000f8e96ea */
[----:B------:R-:W2:Y:S01]  /*b910*/  MUFU.EX2 R174, R174 ;  /* 0x000000ae00ae7308 */ /* 0x000ea20000000800 */
[----:B------:R-:W-:Y:S01]  /*b920*/  HMMA.16816.F32.BF16 R48, R4, R14, R48 ;  /* 0x0000000e0430723c */ /* 0x000fe20000041830 */
[----:B------:R-:W4:Y:S02]  /*b930*/  LDSM.16.MT88.4 R12, [R208+0x12800] ;  /* 0x01280000d00c783b */ /* 0x000f240000004200 */
[----:B------:R-:W-:-:S05]  /*b940*/  IMAD.WIDE.U32 R234, R234, -0x2daee0ad, RZ ;  /* 0xd2511f53eaea7825 */ /* 0x000fca00078e00ff */
[----:B------:R-:W-:Y:S01]  /*b950*/  LOP3.LUT R240, R235, UR34, R240, 0x96, !PT ;  /* 0x00000022ebf07c12 */ /* 0x000fe2000f8e96f0 */
[C---:B---3--:R-:W-:Y:S06]  /*b960*/  HMMA.16816.F32.BF16 R52, R4.reuse, R8, R52 ;  /* 0x000000080434723c */ /* 0x048fec0000041834 */
        /* <DEDUP_REMOVED lines=30> */
[----:B------:R-:W-:Y:S01]  /*bb50*/  HMMA.16816.F32.BF16 R132, R4, R16, R132 ;  /* 0x000000100484723c */ /* 0x000fe20000041884 */
[----:B------:R-:W-:-:S02]  /*bb60*/  LOP3.LUT R18, R241, UR6, R28, 0x96, !PT ;  /* 0x00000006f1127c12 */ /* 0x000fc4000f8e961c */
[----:B------:R-:W5:Y:S03]  /*bb70*/  LDSM.16.MT88.4 R28, [R206+0x11000] ;  /* 0x01100000ce1c783b */ /* 0x000f660000004200 */
[----:B------:R-:W-:Y:S01]  /*bb80*/  IMAD.WIDE.U32 R18, R18, -0x326172a9, RZ ;  /* 0xcd9e8d5712127825 */ /* 0x000fe200078e00ff */
[C---:B----4-:R-:W-:Y:S02]  /*bb90*/  HMMA.16816.F32.BF16 R140, R4.reuse, R12, R140 ;  /* 0x0000000c048c723c */ /* 0x050fe4000004188c */
[----:B------:R-:W-:Y:S02]  /*bba0*/  LOP3.LUT R16, R18, 0xffff, RZ, 0xc0, !PT ;  /* 0x0000ffff12107812 */ /* 0x000fe400078ec0ff */
[----:B------:R-:W-:Y:S02]  /*bbb0*/  SHF.R.U32.HI R17, RZ, 0x10, R18 ;  /* 0x00000010ff117819 */ /* 0x000fe40000011612 */
[----:B------:R-:W-:Y:S01]  /*bbc0*/  HMMA.16816.F32.BF16 R144, R4, R14, R144 ;  /* 0x0000000e0490723c */ /* 0x000fe20000041890 */
[----:B------:R-:W-:-:S02]  /*bbd0*/  LOP3.LUT R12, R19, UR37, R242, 0x96, !PT ;  /* 0x00000025130c7c12 */ /* 0x000fc4000f8e96f2 */
[----:B------:R-:W-:Y:S02]  /*bbe0*/  SHF.R.U32.HI R13, RZ, 0x18, R18 ;  /* 0x00000018ff0d7819 */ /* 0x000fe40000011612 */
[C---:B------:R-:W-:Y:S02]  /*bbf0*/  LOP3.LUT R24, R12.reuse, 0xff, RZ, 0xc0, !PT ;  /* 0x000000ff0c187812 */ /* 0x040fe400078ec0ff */
[----:B------:R-:W-:Y:S02]  /*bc00*/  LOP3.LUT R14, R12, 0xffff, RZ, 0xc0, !PT ;  /* 0x0000ffff0c0e7812 */ /* 0x000fe400078ec0ff */
[----:B------:R-:W-:Y:S02]  /*bc10*/  SHF.R.U32.HI R16, RZ, 0x8, R16 ;  /* 0x00000008ff107819 */ /* 0x000fe40000011610 */
[----:B------:R-:W-:Y:S02]  /*bc20*/  SHF.R.U32.HI R14, RZ, 0x8, R14 ;  /* 0x00000008ff0e7819 */ /* 0x000fe4000001160e */
[----:B------:R-:W-:Y:S01]  /*bc30*/  LOP3.LUT R17, R17, 0xff, RZ, 0xc0, !PT ;  /* 0x000000ff11117812 */ /* 0x000fe200078ec0ff */
[----:B---3--:R-:W-:Y:S01]  /*bc40*/  HMMA.16816.F32.BF16 R152, R4, R8, R152 ;  /* 0x000000080498723c */ /* 0x008fe20000041898 */
[----:B------:R-:W-:-:S02]  /*bc50*/  LOP3.LUT R22, R18, 0xff, RZ, 0xc0, !PT ;  /* 0x000000ff12167812 */ /* 0x000fc400078ec0ff */
[----:B------:R-:W-:Y:S02]  /*bc60*/  PRMT R24, R24, 0x5410, R14 ;  /* 0x0000541018187816 */ /* 0x000fe4000000000e */
[----:B------:R-:W-:Y:S01]  /*bc70*/  PRMT R22, R22, 0x5410, R16 ;  /* 0x0000541016167816 */ /* 0x000fe20000000010 */
[----:B------:R-:W-:Y:S01]  /*bc80*/  HMMA.16816.F32.BF16 R148, R4, R10, R148 ;  /* 0x0000000a0494723c */ /* 0x000fe20000041894 */
[----:B------:R-:W-:Y:S02]  /*bc90*/  PRMT R21, R17, 0x5410, R13 ;  /* 0x0000541011157816 */ /* 0x000fe4000000000d */
[--C-:B------:R-:W-:Y:S01]  /*bca0*/  SHF.R.U32.HI R8, RZ, 0x10, R12.reuse ;  /* 0x00000010ff087819 */ /* 0x100fe2000001160c */
[----:B------:R-:W3:Y:S01]  /*bcb0*/  LDSM.16.MT88.4 R16, [R210+0x11000] ;  /* 0x01100000d210783b */ /* 0x000ee20000004200 */
[----:B------:R-:W-:Y:S02]  /*bcc0*/  SHF.R.U32.HI R9, RZ, 0x18, R12 ;  /* 0x00000018ff097819 */ /* 0x000fe4000001160c */
[--C-:B------:R-:W-:Y:S01]  /*bcd0*/  HSET2.LE.AND R4, R24, R237.reuse, PT ;  /* 0x000000ed18047233 */ /* 0x100fe20003803000 */
[----:B------:R-:W4:Y:S01]  /*bce0*/  LDSM.16.MT88.4 R12, [R208+0x11000] ;  /* 0x01100000d00c783b */ /* 0x000f220000004200 */
[C---:B------:R-:W-:Y:S01]  /*bcf0*/  F2FP.BF16.F32.PACK_AB R6, R221.reuse, R219 ;  /* 0x000000dbdd06723e */ /* 0x040fe200000010ff */
[----:B------:R-:W-:Y:S01]  /*bd00*/  FADD.FTZ R221, R221, R186 ;  /* 0x000000badddd7221 */ /* 0x000fe20000010000 */
[----:B------:R-:W-:Y:S01]  /*bd10*/  F2FP.BF16.F32.PACK_AB R7, R191, R220 ;  /* 0x000000dcbf07723e */ /* 0x000fe200000010ff */
[----:B------:R-:W-:Y:S01]  /*bd20*/  LDSM.16.MT88.4 R24, [R210+0x13000] ;  /* 0x01300000d218783b */ /* 0x000fe20000004200 */
[----:B------:R-:W-:Y:S01]  /*bd30*/  LOP3.LUT R4, R4, R6, RZ, 0xc0, !PT ;  /* 0x0000000604047212 */ /* 0x000fe200078ec0ff */
[----:B------:R-:W-:Y:S01]  /*bd40*/  FADD.FTZ R221, R220, R221 ;  /* 0x000000dddcdd7221 */ /* 0x000fe20000010000 */
[----:B------:R-:W-:-:S02]  /*bd50*/  HSET2.LE.AND R6, R22, R237, PT ;  /* 0x000000ed16067233 */ /* 0x000fc40003803000 */
[----:B------:R-:W-:Y:S01]  /*bd60*/  LOP3.LUT R8, R8, 0xff, RZ, 0xc0, !PT ;  /* 0x000000ff08087812 */ /* 0x000fe200078ec0ff */
[----:B------:R-:W-:Y:S02]  /*bd70*/  FADD.FTZ R191, R191, R221 ;  /* 0x000000ddbfbf7221 */ /* 0x000fe40000010000 */
[----:B------:R-:W-:Y:S02]  /*bd80*/  LOP3.LUT R6, R6, R7, RZ, 0xc0, !PT ;  /* 0x0000000706067212 */ /* 0x000fe400078ec0ff */
[--C-:B------:R-:W-:Y:S01]  /*bd90*/  HSET2.LE.AND R7, R21, R237.reuse, PT ;  /* 0x000000ed15077233 */ /* 0x100fe20003803000 */
[----:B------:R-:W-:Y:S01]  /*bda0*/  FADD.FTZ R191, R182, R191 ;  /* 0x000000bfb6bf7221 */ /* 0x000fe20000010000 */
[----:B------:R-:W-:Y:S02]  /*bdb0*/  PRMT R5, R8, 0x5410, R9 ;  /* 0x0000541008057816 */ /* 0x000fe40000000009 */
[----:B------:R-:W2:Y:S01]  /*bdc0*/  LDSM.16.MT88.4 R8, [R207+0x11000] ;  /* 0x01100000cf08783b */ /* 0x000ea20000004200 */
[----:B------:R-:W-:Y:S01]  /*bdd0*/  LOP3.LUT R7, R7, R20, RZ, 0xc0, !PT ;  /* 0x0000001407077212 */ /* 0x000fe200078ec0ff */
[----:B------:R-:W-:Y:S01]  /*bde0*/  FADD.FTZ R191, R179, R191 ;  /* 0x000000bfb3bf7221 */ /* 0x000fe20000010000 */
[----:B------:R-:W-:-:S02]  /*bdf0*/  HSET2.LE.AND R5, R5, R237, PT ;  /* 0x000000ed05057233 */ /* 0x000fc40003803000 */
[----:B------:R-:W-:Y:S01]  /*be00*/  F2FP.BF16.F32.PACK_AB R20, R225, R222 ;  /* 0x000000dee114723e */ /* 0x000fe200000010ff */
[----:B------:R-:W-:Y:S01]  /*be10*/  FADD.FTZ R191, R181, R191 ;  /* 0x000000bfb5bf7221 */ /* 0x000fe20000010000 */
[----:B------:R-:W-:Y:S02]  /*be20*/  FADD.FTZ R222, R222, R190 ;  /* 0x000000bedede7221 */ /* 0x000fe40000010000 */
[----:B------:R-:W-:Y:S01]  /*be30*/  LOP3.LUT R5, R5, R20, RZ, 0xc0, !PT ;  /* 0x0000001405057212 */ /* 0x000fe200078ec0ff */
[----:B------:R-:W-:Y:S01]  /*be40*/  FADD.FTZ R3, R178, R191 ;  /* 0x000000bfb2037221 */ /* 0x000fe20000010000 */
[----:B------:R-:W2:Y:S01]  /*be50*/  LDSM.16.MT88.4 R20, [R208+0x13000] ;  /* 0x01300000d014783b */ /* 0x000ea20000004200 */
[----:B------:R-:W-:-:S03]  /*be60*/  FADD.FTZ R222, R225, R222 ;  /* 0x000000dee1de7221 */ /* 0x000fc60000010000 */
[----:B------:R-:W-:Y:S01]  /*be70*/  STL [R1+0x8], R3 ;  /* 0x0000080301007387 */ /* 0x000fe20000100800 */
[----:B-----5:R-:W-:Y:S01]  /*be80*/  HMMA.16816.F32.BF16 R52, R4, R28, R52 ;  /* 0x0000001c0434723c */ /* 0x020fe20000041834 */
[----:B------:R-:W-:-:S04]  /*be90*/  FADD.FTZ R223, R223, R222 ;  /* 0x000000dedfdf7221 */ /* 0x000fc80000010000 */
[----:B------:R-:W-:Y:S01]  /*bea0*/  FADD.FTZ R223, R224, R223 ;  /* 0x000000dfe0df7221 */ /* 0x000fe20000010000 */
[----:B---3--:R-:W-:Y:S03]  /*beb0*/  HMMA.16816.F32.BF16 R160, R4, R16, R160 ;  /* 0x0000001004a0723c */ /* 0x008fe600000418a0 */
[----:B------:R-:W-:-:S03]  /*bec0*/  FADD.FTZ R223, R177, R223 ;  /* 0x000000dfb1df7221 */ /* 0x000fc60000010000 */
[----:B------:R-:W-:Y:S01]  /*bed0*/  HMMA.16816.F32.BF16 R156, R4, R18, R156 ;  /* 0x00000012049c723c */ /* 0x000fe2000004189c */
[----:B------:R-:W3:Y:S01]  /*bee0*/  LDSM.16.MT88.4 R16, [R207+0x13000] ;  /* 0x01300000cf10783b */ /* 0x000ee20000004200 */
[----:B------:R-:W-:-:S04]  /*bef0*/  FADD.FTZ R223, R176, R223 ;  /* 0x000000dfb0df7221 */ /* 0x000fc80000010000 */
[----:B----4-:R-:W-:Y:S01]  /*bf00*/  HMMA.16816.F32.BF16 R36, R4, R12, R36 ;  /* 0x0000000c0424723c */ /* 0x010fe20000041824 */
[----:B-1----:R-:W-:-:S04]  /*bf10*/  FADD.FTZ R223, R173, R223 ;  /* 0x000000dfaddf7221 */ /* 0x002fc80000010000 */
[----:B--2---:R-:W-:Y:S01]  /*bf20*/  FADD.FTZ R252, R174, R223 ;  /* 0x000000dfaefc7221 */ /* 0x004fe20000010000 */
[C---:B------:R-:W-:Y:S01]  /*bf30*/  HMMA.16816.F32.BF16 R40, R4.reuse, R14, R40 ;  /* 0x0000000e0428723c */ /* 0x040fe20000041828 */
[----:B------:R-:W1:Y:S05]  /*bf40*/  LDSM.16.MT88.4 R12, [R206+0x13000] ;  /* 0x01300000ce0c783b */ /* 0x000e6a0000004200 */
[C---:B------:R-:W-:Y:S06]  /*bf50*/  HMMA.16816.F32.BF16 R44, R4.reuse, R8, R44 ;  /* 0x00000008042c723c */ /* 0x040fec000004182c */
[C---:B------:R-:W-:Y:S06]  /*bf60*/  HMMA.16816.F32.BF16 R68, R4.reuse, R20, R68 ;  /* 0x000000140444723c */ /* 0x040fec0000041844 */
[C---:B------:R-:W-:Y:S01]  /*bf70*/  HMMA.16816.F32.BF16 R72, R4.reuse, R22, R72 ;  /* 0x000000160448723c */ /* 0x040fe20000041848 */
[----:B------:R-:W2:Y:S05]  /*bf80*/  LDSM.16.MT88.4 R20, [R208+0x15000] ;  /* 0x01500000d014783b */ /* 0x000eaa0000004200 */
        /* <DEDUP_REMOVED lines=9> */
[----:B--2---:R-:W-:Y:S01]  /*c020*/  HMMA.16816.F32.BF16 R100, R4, R20, R100 ;  /* 0x000000140464723c */ /* 0x004fe20000041864 */
[----:B------:R-:W-:-:S02]  /*c030*/  LOP3.LUT R24, R234, 0xff, RZ, 0xc0, !PT ;  /* 0x000000ffea187812 */ /* 0x000fc400078ec0ff */
[----:B------:R-:W-:-:S03]  /*c040*/  LOP3.LUT R25, R240, 0xff, RZ, 0xc0, !PT ;  /* 0x000000fff0197812 */ /* 0x000fc600078ec0ff */
        /* <DEDUP_REMOVED lines=16> */
[----:B------:R-:W-:Y:S01]  /*c150*/  LOP3.LUT R8, R234, 0xffff, RZ, 0xc0, !PT ;  /* 0x0000ffffea087812 */ /* 0x000fe200078ec0ff */
[----:B------:R-:W-:Y:S03]  /*c160*/  LDSM.16.MT88.4 R28, [R207+0x11800] ;  /* 0x01180000cf1c783b */ /* 0x000fe60000004200 */
[----:B------:R-:W-:Y:S01]  /*c170*/  SHF.R.U32.HI R8, RZ, 0x8, R8 ;  /* 0x00000008ff087819 */ /* 0x000fe20000011608 */
[----:B---3--:R-:W-:Y:S03]  /*c180*/  HMMA.16816.F32.BF16 R140, R4, R16, R140 ;  /* 0x00000010048c723c */ /* 0x008fe6000004188c */
[----:B------:R-:W-:-:S03]  /*c190*/  PRMT R24, R24, 0x5410, R8 ;  /* 0x0000541018187816 */ /* 0x000fc60000000008 */
[C---:B------:R-:W-:Y:S01]  /*c1a0*/  HMMA.16816.F32.BF16 R144, R4.reuse, R18, R144 ;  /* 0x000000120490723c */ /* 0x040fe20000041890 */
[--C-:B------:R-:W-:Y:S02]  /*c1b0*/  SHF.R.U32.HI R17, RZ, 0x10, R234.reuse ;  /* 0x00000010ff117819 */ /* 0x100fe400000116ea */
[----:B------:R-:W-:Y:S02]  /*c1c0*/  SHF.R.U32.HI R16, RZ, 0x18, R234 ;  /* 0x00000018ff107819 */ /* 0x000fe400000116ea */
[----:B------:R-:W-:Y:S01]  /*c1d0*/  LOP3.LUT R17, R17, 0xff, RZ, 0xc0, !PT ;  /* 0x000000ff11117812 */ /* 0x000fe200078ec0ff */
[----:B-1----:R-:W-:Y:S01]  /*c1e0*/  HMMA.16816.F32.BF16 R152, R4, R12, R152 ;  /* 0x0000000c0498723c */ /* 0x002fe20000041898 */
[----:B------:R-:W-:-:S04]  /*c1f0*/  SHF.R.U32.HI R18, RZ, 0x10, R240 ;  /* 0x00000010ff127819 */ /* 0x000fc800000116f0 */
[----:B------:R-:W-:Y:S01]  /*c200*/  LOP3.LUT R18, R18, 0xff, RZ, 0xc0, !PT ;  /* 0x000000ff12127812 */ /* 0x000fe200078ec0ff */
[C---:B------:R-:W-:Y:S01]  /*c210*/  HMMA.16816.F32.BF16 R64, R4.reuse, R26, R64 ;  /* 0x0000001a0440723c */ /* 0x040fe20000041840 */
[----:B------:R-:W-:Y:S02]  /*c220*/  LOP3.LUT R12, R240, 0xffff, RZ, 0xc0, !PT ;  /* 0x0000fffff00c7812 */ /* 0x000fe400078ec0ff */
[----:B------:R-:W-:Y:S02]  /*c230*/  SHF.R.U32.HI R13, RZ, 0x18, R240 ;  /* 0x00000018ff0d7819 */ /* 0x000fe400000116f0 */
[----:B------:R-:W-:Y:S01]  /*c240*/  SHF.R.U32.HI R19, RZ, 0x8, R12 ;  /* 0x00000008ff137819 */ /* 0x000fe2000001160c */
[----:B------:R-:W-:Y:S01]  /*c250*/  HMMA.16816.F32.BF16 R128, R4, R10, R128 ;  /* 0x0000000a0480723c */ /* 0x000fe20000041880 */
[----:B------:R-:W-:Y:S01]  /*c260*/  PRMT R12, R17, 0x5410, R16 ;  /* 0x00005410110c7816 */ /* 0x000fe20000000010 */
[----:B------:R-:W1:Y:S01]  /*c270*/  LDSM.16.MT88.4 R8, [R208+0x11800] ;  /* 0x01180000d008783b */ /* 0x000e620000004200 */
[----:B------:R-:W-:-:S02]  /*c280*/  PRMT R25, R25, 0x5410, R19 ;  /* 0x0000541019197816 */ /* 0x000fc40000000013 */
[----:B------:R-:W-:Y:S01]  /*c290*/  PRMT R13, R18, 0x5410, R13 ;  /* 0x00005410120d7816 */ /* 0x000fe2000000000d */
[----:B------:R-:W-:Y:S01]  /*c2a0*/  HMMA.16816.F32.BF16 R148, R4, R14, R148 ;  /* 0x0000000e0494723c */ /* 0x000fe20000041894 */
[----:B------:R-:W3:Y:S06]  /*c2b0*/  LDSM.16.MT88.4 R16, [R206+0x11800] ;  /* 0x01180000ce10783b */ /* 0x000eec0000004200 */
[--C-:B------:R-:W-:Y:S02]  /*c2c0*/  HSET2.LE.AND R6, R24, R237.reuse, PT ;  /* 0x000000ed18067233 */ /* 0x100fe40003803000 */
[----:B------:R-:W-:-:S02]  /*c2d0*/  HSET2.LE.AND R7, R12, R237, PT ;  /* 0x000000ed0c077233 */ /* 0x000fc40003803000 */
[--C-:B------:R-:W-:Y:S02]  /*c2e0*/  HSET2.LE.AND R4, R25, R237.reuse, PT ;  /* 0x000000ed19047233 */ /* 0x100fe40003803000 */
[----:B------:R-:W-:Y:S01]  /*c2f0*/  HSET2.LE.AND R5, R13, R237, PT ;  /* 0x000000ed0d057233 */ /* 0x000fe20003803000 */
[----:B------:R-:W-:Y:S01]  /*c300*/  LDSM.16.MT88.4 R24, [R208+0x13800] ;  /* 0x01380000d018783b */ /* 0x000fe20000004200 */
[----:B------:R-:W-:Y:S02]  /*c310*/  F2FP.BF16.F32.PACK_AB R15, R179, R182 ;  /* 0x000000b6b30f723e */ /* 0x000fe400000010ff */
[----:B------:R-:W-:Y:S02]  /*c320*/  F2FP.BF16.F32.PACK_AB R14, R176, R177 ;  /* 0x000000b1b00e723e */ /* 0x000fe400000010ff */
[----:B------:R-:W-:Y:S02]  /*c330*/  F2FP.BF16.F32.PACK_AB R13, R178, R181 ;  /* 0x000000b5b20d723e */ /* 0x000fe400000010ff */
[----:B------:R-:W-:-:S02]  /*c340*/  F2FP.BF16.F32.PACK_AB R12, R174, R173 ;  /* 0x000000adae0c723e */ /* 0x000fc400000010ff */
[----:B------:R-:W-:Y:S02]  /*c350*/  LOP3.LUT R4, R4, R15, RZ, 0xc0, !PT ;  /* 0x0000000f04047212 */ /* 0x000fe400078ec0ff */
[----:B------:R-:W-:Y:S02]  /*c360*/  LOP3.LUT R5, R5, R14, RZ, 0xc0, !PT ;  /* 0x0000000e05057212 */ /* 0x000fe400078ec0ff */
[----:B------:R-:W-:Y:S02]  /*c370*/  LOP3.LUT R6, R6, R13, RZ, 0xc0, !PT ;  /* 0x0000000d06067212 */ /* 0x000fe400078ec0ff */
[----:B------:R-:W-:Y:S02]  /*c380*/  LOP3.LUT R7, R7, R12, RZ, 0xc0, !PT ;  /* 0x0000000c07077212 */ /* 0x000fe400078ec0ff */
        /* <DEDUP_REMOVED lines=33> */
[C---:B-----5:R-:W-:Y:S06]  /*c5a0*/  HMMA.16816.F32.BF16 R108, R4.reuse, R24, R108 ;  /* 0x00000018046c723c */ /* 0x060fec000004186c */
[C---:B------:R-:W-:Y:S06]  /*c5b0*/  HMMA.16816.F32.BF16 R112, R4.reuse, R26, R112 ;  /* 0x0000001a0470723c */ /* 0x040fec0000041870 */
[C---:B-1----:R-:W-:Y:S06]  /*c5c0*/  HMMA.16816.F32.BF16 R124, R4.reuse, R8, R124 ;  /* 0x00000008047c723c */ /* 0x042fec000004187c */
[C---:B------:R-:W-:Y:S06]  /*c5d0*/  HMMA.16816.F32.BF16 R128, R4.reuse, R10, R128 ;  /* 0x0000000a0480723c */ /* 0x040fec0000041880 */
[C---:B---3--:R-:W-:Y:S06]  /*c5e0*/  HMMA.16816.F32.BF16 R132, R4.reuse, R16, R132 ;  /* 0x000000100484723c */ /* 0x048fec0000041884 */
[C---:B------:R-:W-:Y:S06]  /*c5f0*/  HMMA.16816.F32.BF16 R136, R4.reuse, R18, R136 ;  /* 0x000000120488723c */ /* 0x040fec0000041888 */
[C---:B----4-:R-:W-:Y:S06]  /*c600*/  HMMA.16816.F32.BF16 R140, R4.reuse, R12, R140 ;  /* 0x0000000c048c723c */ /* 0x050fec000004188c */
[C---:B------:R-:W-:Y:S06]  /*c610*/  HMMA.16816.F32.BF16 R144, R4.reuse, R14, R144 ;  /* 0x0000000e0490723c */ /* 0x040fec0000041890 */
[C---:B--2---:R-:W-:Y:S06]  /*c620*/  HMMA.16816.F32.BF16 R152, R4.reuse, R20, R152 ;  /* 0x000000140498723c */ /* 0x044fec0000041898 */
[----:B------:R-:W-:Y:S01]  /*c630*/  HMMA.16816.F32.BF16 R148, R4, R22, R148 ;  /* 0x000000160494723c */ /* 0x000fe20000041894 */
[----:B------:R-:W-:-:S08]  /*c640*/  NOP ;  /* 0x0000000000007918 */ /* 0x000fd00000000000 */
[----:B------:R-:W-:-:S15]  /*c650*/  @P0 BRA `(.L_x_367) ;  /* 0x0000000000040947 */ /* 0x000fde0003800000 */
.L_x_363:
[----:B------:R-:W-:-:S12]  /*c660*/  UIADD3 UR21, UR19, -0x1, URZ ;  /* 0xffffffff13157890 */ /* 0x000fd8000fffe03f */
.L_x_367:
[----:B------:R-:W-:-:S13]  /*c670*/  ISETP.LE.AND P0, PT, RZ, UR21, PT ;  /* 0x00000015ff007c0c */ /* 0x000fda000bf03270 */
[----:B------:R-:W-:Y:S05]  /*c680*/  @!P0 BRA `(.L_x_368) ;  /* 0x0000004c00488947 */ /* 0x000fea0003800000 */
[----:B------:R-:W-:Y:S01]  /*c690*/  IMAD.MOV.U32 R8, RZ, RZ, R244 ;  /* 0x000000ffff087224 */ /* 0x000fe200078e00f4 */
[----:B------:R-:W1:Y:S01]  /*c6a0*/  S2R R4, SR_TID.X ;  /* 0x0000000000047919 */ /* 0x000e620000002100 */
[----:B------:R-:W-:Y:S01]  /*c6b0*/  ULDC UR4, c[0x0][0x2d0] ;  /* 0x0000b40000047ab9 */ /* 0x000fe20000000800 */
[----:B------:R-:W-:Y:S01]  /*c6c0*/  IMAD.U32 R229, RZ, RZ, UR25 ;  /* 0x00000019ffe57e24 */ /* 0x000fe2000f8e00ff */
[----:B------:R-:W-:Y:S01]  /*c6d0*/  ULDC.64 UR10, c[0x0][0x218] ;  /* 0x00008600000a7ab9 */ /* 0x000fe20000000a00 */
[----:B------:R-:W-:Y:S01]  /*c6e0*/  SHF.R.S32.HI R251, RZ, 0x1f, R8 ;  /* 0x0000001ffffb7819 */ /* 0x000fe20000011408 */
[----:B------:R-:W-:Y:S01]  /*c6f0*/  ULDC.64 UR6, c[0x0][0x220] ;  /* 0x0000880000067ab9 */ /* 0x000fe20000000a00 */
[----:B------:R-:W-:Y:S01]  /*c700*/  IADD3 R10, P2, R8, 0x30, RZ ;  /* 0x00000030080a7810 */ /* 0x000fe20007f5e0ff */
[----:B------:R-:W-:Y:S01]  /*c710*/  IMAD.MOV.U32 R9, RZ, RZ, R245 ;  /* 0x000000ffff097224 */ /* 0x000fe200078e00f5 */
[----:B------:R-:W-:Y:S01]  /*c720*/  UMOV UR34, URZ ;  /* 0x0000003f00227c82 */ /* 0x000fe20008000000 */
[----:B------:R-:W-:Y:S01]  /*c730*/  IMAD.WIDE.U32 R244, R238, -0x326172a9, RZ ;  /* 0xcd9e8d57eef47825 */ /* 0x000fe200078e00ff */
[----:B------:R-:W-:-:S03]  /*c740*/  ULDC UR30, c[0x0][0x2d0] ;  /* 0x0000b400001e7ab9 */ /* 0x000fc60000000800 */
[----:B------:R-:W-:Y:S01]  /*c750*/  IMAD.X R11, RZ, RZ, R251, P2 ;  /* 0x000000ffff0b7224 */ /* 0x000fe200010e06fb */
[----:B------:R-:W-:Y:S01]  /*c760*/  LOP3.LUT R242, R245, R239, RZ, 0x3c, !PT ;  /* 0x000000eff5f27212 */ /* 0x000fe200078e3cff */
[----:B------:R-:W-:-:S03]  /*c770*/  IMAD.WIDE.U32 R246, R165, -0x2daee0ad, RZ ;  /* 0xd2511f53a5f67825 */ /* 0x000fc600078e00ff */
[----:B------:R2:W-:Y:S01]  /*c780*/  STL.64 [R1], R10 ;  /* 0x0000000a01007387 */ /* 0x0005e20000100a00 */
[----:B-1----:R-:W-:-:S04]  /*c790*/  SHF.R.S32.HI R3, RZ, 0x1f, R4 ;  /* 0x0000001fff037819 */ /* 0x002fc80000011404 */
[----:B------:R-:W-:-:S04]  /*c7a0*/  LEA.HI R3, R3, R4, RZ, 0x3 ;  /* 0x0000000403037211 */ /* 0x000fc800078f18ff */
[----:B------:R-:W-:Y:S01]  /*c7b0*/  LOP3.LUT R3, R3, 0xfffffff8, RZ, 0xc0, !PT ;  /* 0xfffffff803037812 */ /* 0x000fe200078ec0ff */
[----:B--2---:R-:W2:Y:S04]  /*c7c0*/  LDL.LU.64 R10, [R1+0x10] ;  /* 0x00001000010a7983 */ /* 0x004ea80000300a00 */
[----:B------:R-:W-:Y:S02]  /*c7d0*/  IMAD.IADD R3, R4, 0x1, -R3 ;  /* 0x0000000104037824 */ /* 0x000fe400078e0a03 */
[----:B------:R-:W-:Y:S02]  /*c7e0*/  IMAD.U32 R4, RZ, RZ, UR23 ;  /* 0x00000017ff047e24 */ /* 0x000fe4000f8e00ff */
[----:B------:R-:W-:-:S05]  /*c7f0*/  IMAD.SHL.U32 R6, R3, 0x8, RZ ;  /* 0x0000000803067824 */ /* 0x000fca00078e00ff */
[----:B------:R-:W-:Y:S02]  /*c800*/  SHF.R.S32.HI R7, RZ, 0x1f, R6 ;  /* 0x0000001fff077819 */ /* 0x000fe40000011406 */
[----:B------:R-:W-:Y:S01]  /*c810*/  ISETP.GE.AND P6, PT, R6, UR4, PT ;  /* 0x0000000406007c0c */ /* 0x000fe2000bfc6270 */
[----:B------:R-:W-:Y:S01]  /*c820*/  IMAD.WIDE.U32 R242, R242, -0x2daee0ad, RZ ;  /* 0xd2511f53f2f27825 */ /* 0x000fe200078e00ff */
[----:B------:R-:W-:-:S03]  /*c830*/  ULDC UR4, c[0x0][0x2ec] ;  /* 0x0000bb0000047ab9 */ /* 0x000fc60000000800 */
[----:B------:R-:W-:-:S04]  /*c840*/  IMAD.WIDE.U32 R218, R218, UR20, R6 ;  /* 0x00000014dada7c25 */ /* 0x000fc8000f8e0006 */
[----:B------:R-:W-:Y:S01]  /*c850*/  IMAD.WIDE.U32 R6, R164, UR20, R6 ;  /* 0x00000014a4067c25 */ /* 0x000fe2000f8e0006 */
[----:B------:R-:W-:-:S03]  /*c860*/  IADD3 R235, P0, R218, UR24, RZ ;  /* 0x00000018daeb7c10 */ /* 0x000fc6000ff1e0ff */
[----:B------:R-:W1:Y:S01]  /*c870*/  @!P6 LDC.64 R224, c[0x0][0x220] ;  /* 0x00008800ffe0eb82 */ /* 0x000e620000000a00 */
[----:B------:R-:W-:Y:S01]  /*c880*/  IADD3.X R4, R4, UR9, R219, P0, !PT ;  /* 0x0000000904047c10 */ /* 0x000fe200087fe4db */
[----:B------:R-:W-:Y:S01]  /*c890*/  IMAD.MOV.U32 R164, RZ, RZ, R2 ;  /* 0x000000ffffa47224 */ /* 0x000fe200078e0002 */
[----:B------:R-:W-:Y:S02]  /*c8a0*/  IADD3 R3, P0, R6, UR26, RZ ;  /* 0x0000001a06037c10 */ /* 0x000fe4000ff1e0ff */
[----:B------:R-:W-:Y:S02]  /*c8b0*/  LEA R236, P1, R235, UR10, 0x1 ;  /* 0x0000000aebec7c11 */ /* 0x000fe4000f8208ff */
[----:B------:R-:W-:Y:S01]  /*c8c0*/  IADD3.X R229, R229, UR31, R7, P0, !PT ;  /* 0x0000001fe5e57c10 */ /* 0x000fe200087fe407 */
[----:B------:R-:W3:Y:S01]  /*c8d0*/  @!P6 LDC.64 R222, c[0x0][0x220] ;  /* 0x00008800ffdeeb82 */ /* 0x000ee20000000a00 */
[----:B------:R-:W-:Y:S02]  /*c8e0*/  LEA R234, P0, R3, UR6, 0x1 ;  /* 0x0000000603ea7c11 */ /* 0x000fe4000f8008ff */
[----:B------:R-:W-:Y:S01]  /*c8f0*/  LEA.HI.X R235, R235, UR11, R4, 0x1, P1 ;  /* 0x0000000bebeb7c11 */ /* 0x000fe200088f0c04 */
[----:B------:R-:W-:Y:S01]  /*c900*/  IMAD.MOV.U32 R250, RZ, RZ, R8 ;  /* 0x000000fffffa7224 */ /* 0x000fe200078e0008 */
[----:B------:R-:W-:Y:S01]  /*c910*/  LEA.HI.X R229, R3, UR7, R229, 0x1, P0 ;  /* 0x0000000703e57c11 */ /* 0x000fe200080f0ce5 */
[----:B------:R-:W-:Y:S01]  /*c920*/  IMAD.MOV.U32 R3, RZ, RZ, R0 ;  /* 0x000000ffff037224 */ /* 0x000fe200078e0000 */
[C---:B------:R-:W-:Y:S01]  /*c930*/  IADD3 R240, P1, R8.reuse, 0x10, RZ ;  /* 0x0000001008f07810 */ /* 0x040fe20007f3e0ff */
[----:B------:R-:W4:Y:S01]  /*c940*/  @!P6 LDC.64 R220, c[0x0][0x220] ;  /* 0x00008800ffdceb82 */ /* 0x000f220000000a00 */
[----:B------:R-:W-:Y:S01]  /*c950*/  IADD3 R238, P0, R8, 0x20, RZ ;  /* 0x0000002008ee7810 */ /* 0x000fe20007f1e0ff */
[----:B------:R-:W-:Y:S01]  /*c960*/  ULDC.64 UR6, c[0x0][0x250] ;  /* 0x0000940000067ab9 */ /* 0x000fe20000000a00 */
[----:B------:R-:W-:Y:S01]  /*c970*/  ULDC.64 UR10, c[0x0][0x248] ;  /* 0x00009200000a7ab9 */ /* 0x000fe20000000a00 */
[----:B------:R-:W-:-:S04]  /*c980*/  IMAD.X R241, RZ, RZ, R251, P1 ;  /* 0x000000fffff17224 */ /* 0x000fc800008e06fb */
[----:B------:R-:W1:Y:S01]  /*c990*/  @!P6 LDC.64 R218, c[0x0][0x220] ;  /* 0x00008800ffdaeb82 */ /* 0x000e620000000a00 */
[----:B------:R-:W-:Y:S02]  /*c9a0*/  IMAD.X R239, RZ, RZ, R251, P0 ;  /* 0x000000ffffef7224 */ /* 0x000fe400000e06fb */
[----:B--2---:R-:W-:Y:S01]  /*c9b0*/  IMAD.MOV.U32 R249, RZ, RZ, R11 ;  /* 0x000000fffff97224 */ /* 0x004fe200078e000b */
[----:B-1-34-:R-:W-:Y:S06]  /*c9c0*/  BRA `(.L_x_369) ;  /* 0x0000000400b87947 */ /* 0x01afec0003800000 */
.L_x_371:
        /* <DEDUP_REMOVED lines=14> */
[----:B------:R-:W1:Y:S01]  /*cab0*/  @!P6 LDC.64 R168, c[0x0][0x218] ;  /* 0x00008600ffa8eb82 */ /* 0x000e620000000a00 */
[C---:B--2---:R-:W-:Y:S02]  /*cac0*/  @!P6 LEA R186, P1, R165.reuse, R174, 0x1 ;  /* 0x000000aea5bae211 */ /* 0x044fe400078208ff */
[C---:B------:R-:W-:Y:S02]  /*cad0*/  IADD3 R174, P2, R165.reuse, UR14, RZ ;  /* 0x0000000ea5ae7c10 */ /* 0x040fe4000ff5e0ff */
[----:B------:R-:W-:Y:S02]  /*cae0*/  @!P6 LEA.HI.X R187, R165, R175, R0, 0x1, P1 ;  /* 0x000000afa5bbe211 */ /* 0x000fe400008f0c00 */
[----:B---3--:R-:W-:Y:S02]  /*caf0*/  @!P6 LEA R188, P1, R174, R172, 0x1 ;  /* 0x000000acaebce211 */ /* 0x008fe400078208ff */
[----:B------:R-:W-:Y:S01]  /*cb00*/  IADD3.X R165, R0, UR8, RZ, P2, !PT ;  /* 0x0000000800a57c10 */ /* 0x000fe200097fe4ff */
        /* <DEDUP_REMOVED lines=8> */
[C---:B----4-:R-:W-:Y:S01]  /*cb90*/  @!P6 LEA R174, P2, R0.reuse, R170, 0x1 ;  /* 0x000000aa00aee211 */ /* 0x050fe200078408ff */
        /* <DEDUP_REMOVED lines=81> */
.L_x_369:
[----:B------:R1:W-:Y:S01]  /*d0b0*/  STL.64 [R1+0x18], R36 ;  /* 0x0000182401007387 */ /* 0x0003e20000100a00 */
[----:B------:R-:W-:Y:S01]  /*d0c0*/  UIADD3 UR31, -UR34, UR21, URZ ;  /* 0x00000015221f7290 */ /* 0x000fe2000fffe13f */
[----:B------:R-:W-:Y:S04]  /*d0d0*/  DEPBAR.LE SB0, 0x0 ;  /* 0x000080000000791a */ /* 0x000fe80000000000 */
[----:B------:R-:W-:Y:S01]  /*d0e0*/  BAR.SYNC.DEFER_BLOCKING 0x0 ;  /* 0x0000000000007b1d */ /* 0x000fe20000010000 */
[----:B------:R-:W-:Y:S01]  /*d0f0*/  IMAD.U32 R0, RZ, RZ, UR31 ;  /* 0x0000001fff007e24 */ /* 0x000fe2000f8e00ff */
[----:B------:R-:W-:Y:S01]  /*d100*/  USHF.R.S32.HI UR12, URZ, 0x1f, UR31 ;  /* 0x0000001f3f0c7899 */ /* 0x000fe2000801141f */
[----:B------:R-:W-:Y:S01]  /*d110*/  IMAD.U32 R2, RZ, RZ, UR31 ;  /* 0x0000001fff027e24 */ /* 0x000fe2000f8e00ff */
[----:B------:R-:W-:Y:S01]  /*d120*/  UIMAD UR9, UR35, UR31, URZ ;  /* 0x0000001f230972a4 */ /* 0x000fe2000f8e023f */
[----:B------:R-:W-:Y:S02]  /*d130*/  ISETP.GE.AND P5, PT, R228, UR30, PT ;  /* 0x0000001ee4007c0c */ /* 0x000fe4000bfa6270 */
[----:B------:R-:W-:Y:S01]  /*d140*/  LEA R20, P0, R0, R250, 0x6 ;  /* 0x000000fa00147211 */ /* 0x000fe200078030ff */
[----:B------:R-:W-:Y:S01]  /*d150*/  UIMAD UR9, UR12, UR36, UR9 ;  /* 0x000000240c0972a4 */ /* 0x000fe2000f8e0209 */
[C---:B------:R-:W-:Y:S01]  /*d160*/  IMAD.WIDE.U32 R8, R2.reuse, UR36, R248 ;  /* 0x0000002402087c25 */ /* 0x040fe2000f8e00f8 */
[----:B------:R-:W-:Y:S02]  /*d170*/  ISETP.GE.AND P4, PT, R227, UR30, PT ;  /* 0x0000001ee3007c0c */ /* 0x000fe4000bf86270 */
[----:B------:R-:W-:Y:S02]  /*d180*/  LEA.HI.X.SX32 R21, R2, R251, 0x6, P0 ;  /* 0x000000fb02157211 */ /* 0x000fe400000f36ff */
[----:B------:R-:W-:Y:S01]  /*d190*/  VIADD R0, R9, UR9 ;  /* 0x0000000909007c36 */ /* 0x000fe20008000000 */
[C---:B------:R-:W-:Y:S01]  /*d1a0*/  @!P6 LEA R18, P0, R8.reuse, R224, 0x1 ;  /* 0x000000e00812e211 */ /* 0x040fe200078008ff */
[----:B------:R-:W-:Y:S01]  /*d1b0*/  UIADD3 UR9, UR21, -0x1, URZ ;  /* 0xffffffff15097890 */ /* 0x000fe2000fffe03f */
[----:B------:R-:W-:Y:S01]  /*d1c0*/  IMAD R6, R21, UR6, RZ ;  /* 0x0000000615067c24 */ /* 0x000fe2000f8e02ff */
[C---:B------:R-:W-:Y:S02]  /*d1d0*/  IADD3 R5, P1, R8.reuse, UR27, RZ ;  /* 0x0000001b08057c10 */ /* 0x040fe4000ff3e0ff */
[----:B------:R-:W-:Y:S01]  /*d1e0*/  @!P6 LEA.HI.X R19, R8, R225, R0, 0x1, P0 ;  /* 0x000000e10813e211 */ /* 0x000fe200000f0c00 */
[----:B------:R-:W-:Y:S01]  /*d1f0*/  IMAD R6, R20, UR7, R6 ;  /* 0x0000000714067c24 */ /* 0x000fe2000f8e0206 */
[----:B------:R-:W-:Y:S01]  /*d200*/  IADD3.X R4, R0, UR22, RZ, P1, !PT ;  /* 0x0000001600047c10 */ /* 0x000fe20008ffe4ff */
[----:B------:R-:W-:Y:S01]  /*d210*/  IMAD.WIDE.U32 R20, R20, UR6, RZ ;  /* 0x0000000614147c25 */ /* 0x000fe2000f8e00ff */
[----:B-1----:R-:W2:Y:S01]  /*d220*/  LDL.64 R36, [R1] ;  /* 0x0000000001247983 */ /* 0x002ea20000100a00 */
[----:B------:R-:W-:Y:S01]  /*d230*/  UIADD3 UR9, UR9, -UR34, URZ ;  /* 0x8000002209097290 */ /* 0x000fe2000fffe03f */
[----:B------:R-:W-:Y:S01]  /*d240*/  IADD3 R2, P1, R5, UR27, RZ ;  /* 0x0000001b05027c10 */ /* 0x000fe2000ff3e0ff */
[----:B------:R-:W-:Y:S01]  /*d250*/  IMAD.IADD R6, R21, 0x1, R6 ;  /* 0x0000000115067824 */ /* 0x000fe200078e0206 */
[----:B------:R-:W-:Y:S01]  /*d260*/  @P6 STS.128 [R217+0x10000], RZ ;  /* 0x010000ffd9006388 */ /* 0x000fe20000000c00 */
[----:B------:R-:W-:Y:S02]  /*d270*/  LEA R10, P3, R20, R234, 0x1 ;  /* 0x000000ea140a7211 */ /* 0x000fe400078608ff */
[----:B------:R-:W-:Y:S01]  /*d280*/  IADD3.X R0, R4, UR22, RZ, P1, !PT ;  /* 0x0000001604007c10 */ /* 0x000fe20008ffe4ff */
[----:B------:R-:W-:Y:S01]  /*d290*/  @!PT LDS RZ, [RZ] ;  /* 0x00000000fffff984 */ /* 0x000fe20000000800 */
[----:B------:R-:W-:Y:S01]  /*d2a0*/  @!PT LDS RZ, [RZ] ;  /* 0x00000000fffff984 */ /* 0x000fe20000000800 */
[----:B------:R-:W-:Y:S01]  /*d2b0*/  @!PT LDS RZ, [RZ] ;  /* 0x00000000fffff984 */ /* 0x000fe20000000800 */
[----:B------:R-:W-:Y:S01]  /*d2c0*/  @!P6 LDGSTS.E.BYPASS.LTC128B.128 [R217+0x10000], desc[UR28][R18.64] ;  /* 0x1000000012d9efae */ /* 0x000fe2000b901d5c */
[----:B------:R-:W-:Y:S01]  /*d2d0*/  LEA.HI.X R11, R20, R229, R6, 0x1, P3 ;  /* 0x000000e5140b7211 */ /* 0x000fe200018f0c06 */
[----:B------:R-:W-:Y:S01]  /*d2e0*/  IMAD.U32 R6, RZ, RZ, UR31 ;  /* 0x0000001fff067e24 */ /* 0x000fe2000f8e00ff */
[C---:B------:R-:W-:Y:S01]  /*d2f0*/  @!P6 LEA R16, P2, R5.reuse, R222, 0x1 ;  /* 0x000000de0510e211 */ /* 0x040fe200078408ff */
[----:B------:R-:W-:Y:S01]  /*d300*/  @P5 STS.128 [R217+0x12000], RZ ;  /* 0x012000ffd9005388 */ /* 0x000fe20000000c00 */
[C---:B------:R-:W-:Y:S01]  /*d310*/  @!P6 LEA R14, P1, R2.reuse, R220, 0x1 ;  /* 0x000000dc020ee211 */ /* 0x040fe200078208ff */
[----:B------:R-:W-:Y:S01]  /*d320*/  IMAD.U32 R165, RZ, RZ, UR9 ;  /* 0x00000009ffa57e24 */ /* 0x000fe2000f8e00ff */
[----:B------:R-:W-:Y:S01]  /*d330*/  @!P6 IADD3 R8, P0, R2, UR27, RZ ;  /* 0x0000001b0208ec10 */ /* 0x000fe2000ff1e0ff */
[----:B------:R-:W-:Y:S01]  /*d340*/  @!PT LDS RZ, [RZ] ;  /* 0x00000000fffff984 */ /* 0x000fe20000000800 */
[----:B------:R-:W-:Y:S01]  /*d350*/  @!PT LDS RZ, [RZ] ;  /* 0x00000000fffff984 */ /* 0x000fe20000000800 */
[----:B------:R-:W-:Y:S01]  /*d360*/  @!PT LDS RZ, [RZ] ;  /* 0x00000000fffff984 */ /* 0x000fe20000000800 */
[----:B------:R-:W-:Y:S01]  /*d370*/  @!P5 LDGSTS.E.BYPASS.LTC128B.128 [R217+0x12000], desc[UR28][R10.64+0x80] ;  /* 0x120000800ad9dfae */ /* 0x000fe2000b901d5c */
[----:B------:R-:W-:Y:S02]  /*d380*/  ISETP.GE.AND P3, PT, R226, UR30, PT ;  /* 0x0000001ee2007c0c */ /* 0x000fe4000bf66270 */
[----:B------:R-:W-:Y:S01]  /*d390*/  @!P6 LEA.HI.X R17, R5, R223, R4, 0x1, P2 ;  /* 0x000000df0511e211 */ /* 0x000fe200010f0c04 */
[----:B------:R-:W-:Y:S01]  /*d3a0*/  IMAD.U32 R5, RZ, RZ, UR31 ;  /* 0x0000001fff057e24 */ /* 0x000fe2000f8e00ff */
[----:B------:R-:W-:Y:S01]  /*d3b0*/  @!P6 LEA.HI.X R15, R2, R221, R0, 0x1, P1 ;  /* 0x000000dd020fe211 */ /* 0x000fe200008f0c00 */
[----:B------:R-:W-:Y:S01]  /*d3c0*/  @P4 STS.128 [R217+0x14000], RZ ;  /* 0x014000ffd9004388 */ /* 0x000fe20000000c00 */
[----:B------:R-:W-:Y:S01]  /*d3d0*/  @!P6 IADD3.X R7, R0, UR22, RZ, P0, !PT ;  /* 0x000000160007ec10 */ /* 0x000fe200087fe4ff */
[----:B------:R-:W-:Y:S01]  /*d3e0*/  IMAD.U32 R0, RZ, RZ, UR31 ;  /* 0x0000001fff007e24 */ /* 0x000fe2000f8e00ff */
[----:B------:R-:W-:Y:S01]  /*d3f0*/  @!P6 LEA R12, P0, R8, R218, 0x1 ;  /* 0x000000da080ce211 */ /* 0x000fe200078008ff */
[----:B------:R-:W-:Y:S01]  /*d400*/  IMAD.U32 R4, RZ, RZ, UR31 ;  /* 0x0000001fff047e24 */ /* 0x000fe2000f8e00ff */
[----:B------:R-:W-:Y:S01]  /*d410*/  LEA R6, P2, R6, R240, 0x6 ;  /* 0x000000f006067211 */ /* 0x000fe200078430ff */
[----:B------:R-:W-:Y:S01]  /*d420*/  @!PT LDS RZ, [RZ] ;  /* 0x00000000fffff984 */ /* 0x000fe20000000800 */
[----:B------:R-:W-:Y:S01]  /*d430*/  @!PT LDS RZ, [RZ] ;  /* 0x00000000fffff984 */ /* 0x000fe20000000800 */
[----:B------:R-:W-:Y:S01]  /*d440*/  @!PT LDS RZ, [RZ] ;  /* 0x00000000fffff984 */ /* 0x000fe20000000800 */
[----:B------:R-:W-:Y:S01]  /*d450*/  @!P4 LDGSTS.E.BYPASS.LTC128B.128 [R217+0x14000], desc[UR28][R10.64+0x100] ;  /* 0x140001000ad9cfae */ /* 0x000fe2000b901d5c */
[----:B------:R-:W-:Y:S01]  /*d460*/  @!P6 LEA.HI.X R13, R8, R219, R7, 0x1, P0 ;  /* 0x000000db080de211 */ /* 0x000fe200000f0c07 */
[----:B------:R-:W-:Y:S01]  /*d470*/  IMAD.U32 R2, RZ, RZ, UR31 ;  /* 0x0000001fff027e24 */ /* 0x000fe2000f8e00ff */
[----:B------:R-:W-:Y:S01]  /*d480*/  LEA.HI.X.SX32 R7, R5, R241, 0x6, P2 ;  /* 0x000000f105077211 */ /* 0x000fe200010f36ff */
[----:B------:R-:W-:Y:S01]  /*d490*/  @P3 STS.128 [R217+0x16000], RZ ;  /* 0x016000ffd9003388 */ /* 0x000fe20000000c00 */
[----:B------:R-:W-:Y:S03]  /*d4a0*/  LEA R8, P1, R4, R238, 0x6 ;  /* 0x000000ee04087211 */ /* 0x000fe600078230ff */
[----:B------:R-:W-:Y:S01]  /*d4b0*/  @!PT LDS RZ, [RZ] ;  /* 0x00000000fffff984 */ /* 0x000fe20000000800 */
[----:B------:R-:W-:Y:S01]  /*d4c0*/  @!PT LDS RZ, [RZ] ;  /* 0x00000000fffff984 */ /* 0x000fe20000000800 */
[----:B------:R-:W-:Y:S01]  /*d4d0*/  @!PT LDS RZ, [RZ] ;  /* 0x00000000fffff984 */ /* 0x000fe20000000800 */
[----:B------:R1:W-:Y:S01]  /*d4e0*/  @!P3 LDGSTS.E.BYPASS.LTC128B.128 [R217+0x16000], desc[UR28][R10.64+0x180] ;  /* 0x160001800ad9bfae */ /* 0x0003e2000b901d5c */
[----:B------:R-:W-:Y:S03]  /*d4f0*/  LEA.HI.X.SX32 R9, R2, R239, 0x6, P1 ;  /* 0x000000ef02097211 */ /* 0x000fe600008f36ff */
[----:B------:R-:W-:Y:S02]  /*d500*/  @P6 STS.128 [R217+0x10800], RZ ;  /* 0x010800ffd9006388 */ /* 0x000fe40000000c00 */
[----:B------:R-:W-:Y:S02]  /*d510*/  IMAD R2, R9, UR6, RZ ;  /* 0x0000000609027c24 */ /* 0x000fe4000f8e02ff */
[----:B------:R-:W-:Y:S01]  /*d520*/  @!PT LDS RZ, [RZ] ;  /* 0x00000000fffff984 */ /* 0x000fe20000000800 */
[----:B------:R-:W-:Y:S01]  /*d530*/  @!PT LDS RZ, [RZ] ;  /* 0x00000000fffff984 */ /* 0x000fe20000000800 */
[----:B------:R-:W-:Y:S01]  /*d540*/  @!PT LDS RZ, [RZ] ;  /* 0x00000000fffff984 */ /* 0x000fe20000000800 */
[----:B------:R3:W-:Y:S02]  /*d550*/  @!P6 LDGSTS.E.BYPASS.LTC128B.128 [R217+0x10800], desc[UR28][R16.64] ;  /* 0x1080000010d9efae */ /* 0x0007e4000b901d5c */
[C---:B------:R-:W-:Y:S02]  /*d560*/  IMAD R2, R8.reuse, UR7, R2 ;  /* 0x0000000708027c24 */ /* 0x040fe4000f8e0202 */
[----:B------:R-:W-:Y:S01]  /*d570*/  @P5 STS.128 [R217+0x12800], RZ ;  /* 0x012800ffd9005388 */ /* 0x000fe20000000c00 */
[----:B------:R-:W-:Y:S04]  /*d580*/  IMAD.WIDE.U32 R8, R8, UR6, RZ ;  /* 0x0000000608087c25 */ /* 0x000fe8000f8e00ff */
[----:B------:R-:W-:Y:S01]  /*d590*/  IMAD.IADD R2, R9, 0x1, R2 ;  /* 0x0000000109027824 */ /* 0x000fe200078e0202 */
[C---:B------:R-:W-:Y:S04]  /*d5a0*/  LEA R22, P1, R8.reuse, R234, 0x1 ;  /* 0x000000ea08167211 */ /* 0x040fe800078208ff */
[----:B------:R-:W-:Y:S01]  /*d5b0*/  LEA.HI.X R23, R8, R229, R2, 0x1, P1 ;  /* 0x000000e508177211 */ /* 0x000fe200008f0c02 */
[----:B------:R-:W-:Y:S01]  /*d5c0*/  IMAD.U32 R2, RZ, RZ, UR9 ;  /* 0x00000009ff027e24 */ /* 0x000fe2000f8e00ff */
[----:B--2---:R-:W-:Y:S04]  /*d5d0*/  LEA R26, P0, R0, R36, 0x6 ;  /* 0x00000024001a7211 */ /* 0x004fe800078030ff */
[----:B------:R-:W-:Y:S01]  /*d5e0*/  LEA.HI.X.SX32 R27, R4, R37, 0x6, P0 ;  /* 0x00000025041b7211 */ /* 0x000fe200000f36ff */
[----:B------:R-:W-:Y:S04]  /*d5f0*/  IMAD R4, R7, UR6, RZ ;  /* 0x0000000607047c24 */ /* 0x000fe8000f8e02ff */
[C---:B------:R-:W-:Y:S02]  /*d600*/  IMAD R4, R6.reuse, UR7, R4 ;  /* 0x0000000706047c24 */ /* 0x040fe4000f8e0204 */
[----:B------:R-:W-:Y:S04]  /*d610*/  IMAD.WIDE.U32 R6, R6, UR6, RZ ;  /* 0x0000000606067c25 */ /* 0x000fe8000f8e00ff */
[----:B------:R-:W-:Y:S01]  /*d620*/  IMAD.IADD R4, R7, 0x1, R4 ;  /* 0x0000000107047824 */ /* 0x000fe200078e0204 */
[CC--:B------:R-:W-:Y:S01]  /*d630*/  LEA R24, P2, R6.reuse, R234.reuse, 0x1 ;  /* 0x000000ea06187211 */ /* 0x0c0fe200078408ff */
[----:B------:R-:W-:Y:S03]  /*d640*/  IMAD R0, R27, UR6, RZ ;  /* 0x000000061b007c24 */ /* 0x000fe6000f8e02ff */
        /* <DEDUP_REMOVED lines=8> */
[C---:B------:R-:W-:Y:S01]  /*d6d0*/  LEA R20, P0, R26.reuse, R234, 0x1 ;  /* 0x000000ea1a147211 */ /* 0x040fe200078008ff */
[----:B------:R-:W-:Y:S03]  /*d6e0*/  @P4 STS.128 [R217+0x14800], RZ ;  /* 0x014800ffd9004388 */ /* 0x000fe60000000c00 */
[----:B------:R-:W-:Y:S01]  /*d6f0*/  LEA.HI.X R21, R26, R229, R0, 0x1, P0 ;  /* 0x000000e51a157211 */ /* 0x000fe200000f0c00 */
[----:B------:R-:W-:Y:S01]  /*d700*/  @!PT LDS RZ, [RZ] ;  /* 0x00000000fffff984 */ /* 0x000fe20000000800 */
[----:B------:R-:W-:Y:S01]  /*d710*/  @!PT LDS RZ, [RZ] ;  /* 0x00000000fffff984 */ /* 0x000fe20000000800 */
[----:B------:R-:W-:Y:S01]  /*d720*/  @!PT LDS RZ, [RZ] ;  /* 0x00000000fffff984 */ /* 0x000fe20000000800 */
[----:B------:R-:W-:Y:S01]  /*d730*/  @!P4 LDGSTS.E.BYPASS.LTC128B.128 [R217+0x14800], desc[UR28][R24.64+0x100] ;  /* 0x1480010018d9cfae */ /* 0x000fe2000b901d5c */
[----:B------:R-:W-:Y:S03]  /*d740*/  IMAD.U32 R0, RZ, RZ, UR9 ;  /* 0x00000009ff007e24 */ /* 0x000fe6000f8e00ff */
        /* <DEDUP_REMOVED lines=46> */
[----:B-1----:R-:W1:Y:S04]  /*da30*/  LDSM.16.M88.4 R8, [R215+0x8000] ;  /* 0x00800000d708783b */ /* 0x002e680000000200 */
[----:B---3--:R-:W4:Y:S04]  /*da40*/  LDSM.16.M88.4 R16, [R215+0x8800] ;  /* 0x00880000d710783b */ /* 0x008f280000000200 */
[----:B--2---:R-:W2:Y:S04]  /*da50*/  LDSM.16.M88.4 R24, [R215+0x9000] ;  /* 0x00900000d718783b */ /* 0x004ea80000000200 */
[----:B------:R-:W3:Y:S04]  /*da60*/  LDSM.16.M88.4 R168, [R215+0x9800] ;  /* 0x00980000d7a8783b */ /* 0x000ee80000000200 */
[----:B------:R-:W0:Y:S04]  /*da70*/  LDGDEPBAR ;  /* 0x00000000000079af */ /* 0x000e280000000000 */
[----:B------:R-:W-:Y:S04]  /*da80*/  LDSM.16.M88.4 R172, [R214] ;  /* 0x00000000d6ac783b */ /* 0x000fe80000000200 */
[----:B------:R-:W3:Y:S04]  /*da90*/  LDSM.16.M88.4 R176, [R213] ;  /* 0x00000000d5b0783b */ /* 0x000ee80000000200 */
[----:B------:R-:W3:Y:S04]  /*daa0*/  LDSM.16.M88.4 R180, [R205] ;  /* 0x00000000cdb4783b */ /* 0x000ee80000000200 */
[----:B------:R-:W3:Y:S04]  /*dab0*/  LDSM.16.M88.4 R184, [R204] ;  /* 0x00000000ccb8783b */ /* 0x000ee80000000200 */
[----:B------:R-:W3:Y:S01]  /*dac0*/  LDSM.16.M88.4 R188, [R203] ;  /* 0x00000000cbbc783b */ /* 0x000ee20000000200 */
[C---:B-1----:R-:W-:Y:S06]  /*dad0*/  HMMA.16816.F32.BF16 R4, R32.reuse, R8, RZ ;  /* 0x000000082004723c */ /* 0x042fec00000418ff */
[C---:B------:R-:W-:Y:S06]  /*dae0*/  HMMA.16816.F32.BF16 R8, R32.reuse, R10, RZ ;  /* 0x0000000a2008723c */ /* 0x040fec00000418ff */
[C---:B----4-:R-:W-:Y:S06]  /*daf0*/  HMMA.16816.F32.BF16 R12, R32.reuse, R16, RZ ;  /* 0x00000010200c723c */ /* 0x050fec00000418ff */
[C---:B------:R-:W-:Y:S06]  /*db00*/  HMMA.16816.F32.BF16 R16, R32.reuse, R18, RZ ;  /* 0x000000122010723c */ /* 0x040fec00000418ff */
[C---:B--2---:R-:W-:Y:S06]  /*db10*/  HMMA.16816.F32.BF16 R20, R32.reuse, R24, RZ ;  /* 0x000000182014723c */ /* 0x044fec00000418ff */
[C---:B------:R-:W-:Y:S06]  /*db20*/  HMMA.16816.F32.BF16 R24, R32.reuse, R26, RZ ;  /* 0x0000001a2018723c */ /* 0x040fec00000418ff */
[C---:B---3--:R-:W-:Y:S06]  /*db30*/  HMMA.16816.F32.BF16 R28, R32.reuse, R168, RZ ;  /* 0x000000a8201c723c */ /* 0x048fec00000418ff */
[----:B------:R-:W-:Y:S01]  /*db40*/  HMMA.16816.F32.BF16 R32, R32, R170, RZ ;  /* 0x000000aa2020723c */ /* 0x000fe200000418ff */
[----:B------:R-:W-:Y:S05]  /*db50*/  LDSM.16.M88.4 R168, [R212] ;  /* 0x00000000d4a8783b */ /* 0x000fea0000000200 */
[C---:B------:R-:W-:Y:S06]  /*db60*/  HMMA.16816.F32.BF16 R4, R172.reuse, R176, R4 ;  /* 0x000000b0ac04723c */ /* 0x040fec0000041804 */
        /* <DEDUP_REMOVED lines=14> */
[----:B------:R-:W-:Y:S05]  /*dc50*/  LDSM.16.M88.4 R176, [R211] ;  /* 0x00000000d3b0783b */ /* 0x000fea0000000200 */
[C---:B--2---:R-:W-:Y:S06]  /*dc60*/  HMMA.16816.F32.BF16 R12, R168.reuse, R180, R12 ;  /* 0x000000b4a80c723c */ /* 0x044fec000004180c */
[C---:B------:R-:W-:Y:S01]  /*dc70*/  HMMA.16816.F32.BF16 R16, R168.reuse, R182, R16 ;  /* 0x000000b6a810723c */ /* 0x040fe20000041810 */
[----:B------:R-:W1:Y:S05]  /*dc80*/  LDSM.16.M88.4 R180, [R202] ;  /* 0x00000000cab4783b */ /* 0x000e6a0000000200 */
[C---:B---3--:R-:W-:Y:S06]  /*dc90*/  HMMA.16816.F32.BF16 R20, R168.reuse, R184, R20 ;  /* 0x000000b8a814723c */ /* 0x048fec0000041814 */
[C---:B------:R-:W-:Y:S01]  /*dca0*/  HMMA.16816.F32.BF16 R24, R168.reuse, R186, R24 ;  /* 0x000000baa818723c */ /* 0x040fe20000041818 */
[----:B------:R-:W2:Y:S05]  /*dcb0*/  LDSM.16.M88.4 R184, [R202+0x800] ;  /* 0x00080000cab8783b */ /* 0x000eaa0000000200 */
[C---:B----4-:R-:W-:Y:S06]  /*dcc0*/  HMMA.16816.F32.BF16 R28, R168.reuse, R172, R28 ;  /* 0x000000aca81c723c */ /* 0x050fec000004181c */
[----:B------:R-:W-:Y:S01]  /*dcd0*/  HMMA.16816.F32.BF16 R32, R168, R174, R32 ;  /* 0x000000aea820723c */ /* 0x000fe20000041820 */
[----:B------:R-:W3:Y:S04]  /*dce0*/  LDSM.16.M88.4 R168, [R202+0x1800] ;  /* 0x00180000caa8783b */ /* 0x000ee80000000200 */
[----:B------:R-:W-:Y:S01]  /*dcf0*/  LDSM.16.M88.4 R172, [R216+0x2000] ;  /* 0x00200000d8ac783b */ /* 0x000fe20000000200 */
[C---:B-1----:R-:W-:Y:S06]  /*dd00*/  HMMA.16816.F32.BF16 R4, R176.reuse, R180, R4 ;  /* 0x000000b4b004723c */ /* 0x042fec0000041804 */
[C---:B------:R-:W-:Y:S01]  /*dd10*/  HMMA.16816.F32.BF16 R8, R176.reuse, R182, R8 ;  /* 0x000000b6b008723c */ /* 0x040fe20000041808 */
[----:B------:R-:W1:Y:S05]  /*dd20*/  LDSM.16.M88.4 R180, [R215+0xa000] ;  /* 0x00a00000d7b4783b */ /* 0x000e6a0000000200 */
[C---:B--2---:R-:W-:Y:S06]  /*dd30*/  HMMA.16816.F32.BF16 R12, R176.reuse, R184, R12 ;  /* 0x000000b8b00c723c */ /* 0x044fec000004180c */
[C---:B------:R-:W-:Y:S01]  /*dd40*/  HMMA.16816.F32.BF16 R16, R176.reuse, R186, R16 ;  /* 0x000000bab010723c */ /* 0x040fe20000041810 */
[----:B------:R-:W2:Y:S05]  /*dd50*/  LDSM.16.M88.4 R184, [R215+0xa800] ;  /* 0x00a80000d7b8783b */ /* 0x000eaa0000000200 */
[C---:B------:R-:W-:Y:S06]  /*dd60*/  HMMA.16816.F32.BF16 R20, R176.reuse, R188, R20 ;  /* 0x000000bcb014723c */ /* 0x040fec0000041814 */
        /* <DEDUP_REMOVED lines=8> */
[----:B------:R-:W1:Y:S05]  /*ddf0*/  LDSM.16.M88.4 R180, [R201] ;  /* 0x00000000c9b4783b */ /* 0x000e6a0000000200 */
[C---:B--2---:R-:W-:Y:S06]  /*de00*/  HMMA.16816.F32.BF16 R12, R172.reuse, R184, R12 ;  /* 0x000000b8ac0c723c */ /* 0x044fec000004180c */
[C---:B------:R-:W-:Y:S01]  /*de10*/  HMMA.16816.F32.BF16 R16, R172.reuse, R186, R16 ;  /* 0x000000baac10723c */ /* 0x040fe20000041810 */
[----:B------:R-:W2:Y:S05]  /*de20*/  LDSM.16.M88.4 R184, [R200] ;  /* 0x00000000c8b8783b */ /* 0x000eaa0000000200 */
[C---:B----4-:R-:W-:Y:S06]  /*de30*/  HMMA.16816.F32.BF16 R20, R172.reuse, R188, R20 ;  /* 0x000000bcac14723c */ /* 0x050fec0000041814 */
[C---:B------:R-:W-:Y:S01]  /*de40*/  HMMA.16816.F32.BF16 R24, R172.reuse, R190, R24 ;  /* 0x000000beac18723c */ /* 0x040fe20000041818 */
[----:B------:R-:W4:Y:S05]  /*de50*/  LDSM.16.M88.4 R188, [R199] ;  /* 0x00000000c7bc783b */ /* 0x000f2a0000000200 */
[C---:B---3--:R-:W-:Y:S06]  /*de60*/  HMMA.16816.F32.BF16 R28, R172.reuse, R168, R28 ;  /* 0x000000a8ac1c723c */ /* 0x048fec000004181c */
[----:B------:R-:W-:Y:S01]  /*de70*/  HMMA.16816.F32.BF16 R32, R172, R170, R32 ;  /* 0x000000aaac20723c */ /* 0x000fe20000041820 */
[----:B------:R-:W3:Y:S04]  /*de80*/  LDSM.16.M88.4 R168, [R198] ;  /* 0x00000000c6a8783b */ /* 0x000ee80000000200 */
[----:B------:R-:W-:Y:S01]  /*de90*/  LDSM.16.M88.4 R172, [R212+0x2000] ;  /* 0x00200000d4ac783b */ /* 0x000fe20000000200 */
[C---:B-1----:R-:W-:Y:S06]  /*dea0*/  HMMA.16816.F32.BF16 R4, R176.reuse, R180, R4 ;  /* 0x000000b4b004723c */ /* 0x042fec0000041804 */
[C---:B------:R-:W-:Y:S01]  /*deb0*/  HMMA.16816.F32.BF16 R8, R176.reuse, R182, R8 ;  /* 0x000000b6b008723c */ /* 0x040fe20000041808 */
[----:B------:R-:W1:Y:S05]  /*dec0*/  LDSM.16.M88.4 R180, [R209+0xa000] ;  /* 0x00a00000d1b4783b */ /* 0x000e6a0000000200 */
[C---:B--2---:R-:W-:Y:S06]  /*ded0*/  HMMA.16816.F32.BF16 R12, R176.reuse, R184, R12 ;  /* 0x000000b8b00c723c */ /* 0x044fec000004180c */
[C---:B------:R-:W-:Y:S01]  /*dee0*/  HMMA.16816.F32.BF16 R16, R176.reuse, R186, R16 ;  /* 0x000000bab010723c */ /* 0x040fe20000041810 */
[----:B------:R-:W2:Y:S05]  /*def0*/  LDSM.16.M88.4 R184, [R209+0xa800] ;  /* 0x00a80000d1b8783b */ /* 0x000eaa0000000200 */
        /* <DEDUP_REMOVED lines=122> */
[----:B------:R-:W3:Y:S01]  /*e6a0*/  LDSM.16.M88.4 R168, [R202+0x7800] ;  /* 0x00780000caa8783b */ /* 0x000ee20000000200 */
[----:B------:R-:W-:Y:S04]  /*e6b0*/  DEPBAR.LE SB0, 0x0 ;  /* 0x000080000000791a */ /* 0x000fe80000000000 */
[C---:B-1----:R-:W-:Y:S01]  /*e6c0*/  HMMA.16816.F32.BF16 R4, R176.reuse, R180, R4 ;  /* 0x000000b4b004723c */ /* 0x042fe20000041804 */
[----:B------:R-:W-:Y:S01]  /*e6d0*/  BAR.SYNC.DEFER_BLOCKING 0x0 ;  /* 0x0000000000007b1d */ /* 0x000fe20000010000 */
[----:B------:R-:W-:Y:S03]  /*e6e0*/  IMAD.U32 R174, RZ, RZ, UR9 ;  /* 0x00000009ffae7e24 */ /* 0x000fe6000f8e00ff */
[----:B------:R-:W-:Y:S01]  /*e6f0*/  LEA R172, P0, R0, R250, 0x6 ;  /* 0x000000fa00ac7211 */ /* 0x000fe200078030ff */
[C---:B------:R-:W-:Y:S05]  /*e700*/  HMMA.16816.F32.BF16 R8, R176.reuse, R182, R8 ;  /* 0x000000b6b008723c */ /* 0x040fea0000041808 */
[----:B------:R-:W-:Y:S01]  /*e710*/  LEA.HI.X.SX32 R173, R2, R251, 0x6, P0 ;  /* 0x000000fb02ad7211 */ /* 0x000fe200000f36ff */
[C---:B--2---:R-:W-:Y:S05]  /*e720*/  HMMA.16816.F32.BF16 R12, R176.reuse, R184, R12 ;  /* 0x000000b8b00c723c */ /* 0x044fea000004180c */
[----:B------:R-:W-:Y:S01]  /*e730*/  LEA R174, P0, R174, R240, 0x6 ;  /* 0x000000f0aeae7211 */ /* 0x000fe200078030ff */
[C---:B------:R-:W-:Y:S05]  /*e740*/  HMMA.16816.F32.BF16 R16, R176.reuse, R186, R16 ;  /* 0x000000bab010723c */ /* 0x040fea0000041810 */
[----:B------:R-:W-:Y:S01]  /*e750*/  LEA.HI.X.SX32 R175, R2, R241, 0x6, P0 ;  /* 0x000000f102af7211 */ /* 0x000fe200000f36ff */
[C---:B----4-:R-:W-:Y:S05]  /*e760*/  HMMA.16816.F32.BF16 R20, R176.reuse, R188, R20 ;  /* 0x000000bcb014723c */ /* 0x050fea0000041814 */
[----:B------:R-:W-:Y:S01]  /*e770*/  IMAD R0, R173, UR10, RZ ;  /* 0x0000000aad007c24 */ /* 0x000fe2000f8e02ff */
[C---:B------:R-:W-:Y:S05]  /*e780*/  HMMA.16816.F32.BF16 R24, R176.reuse, R190, R24 ;  /* 0x000000beb018723c */ /* 0x040fea0000041818 */
[----:B------:R-:W-:Y:S01]  /*e790*/  IMAD.WIDE.U32 R182, R172, UR10, RZ ;  /* 0x0000000aacb67c25 */ /* 0x000fe2000f8e00ff */
[C---:B---3--:R-:W-:Y:S05]  /*e7a0*/  HMMA.16816.F32.BF16 R28, R176.reuse, R168, R28 ;  /* 0x000000a8b01c723c */ /* 0x048fea000004181c */
[----:B------:R-:W-:Y:S01]  /*e7b0*/  LEA R180, P0, R182, R236, 0x1 ;  /* 0x000000ecb6b47211 */ /* 0x000fe200078008ff */
[----:B------:R-:W-:Y:S01]  /*e7c0*/  IMAD R0, R172, UR11, R0 ;  /* 0x0000000bac007c24 */ /* 0x000fe2000f8e0200 */
[----:B------:R-:W-:Y:S01]  /*e7d0*/  FMNMX.FTZ R172, R4, R164, !PT ;  /* 0x000000a404ac7209 */ /* 0x000fe20007810000 */
[----:B------:R-:W-:Y:S01]  /*e7e0*/  IMAD.U32 R168, RZ, RZ, UR9 ;  /* 0x00000009ffa87e24 */ /* 0x000fe2000f8e00ff */
[----:B------:R-:W-:Y:S02]  /*e7f0*/  HMMA.16816.F32.BF16 R32, R176, R170, R32 ;  /* 0x000000aab020723c */ /* 0x000fe40000041820 */
[----:B------:R-:W-:Y:S01]  /*e800*/  IMAD.U32 R169, RZ, RZ, UR9 ;  /* 0x00000009ffa97e24 */ /* 0x000fe2000f8e00ff */
[----:B------:R-:W-:Y:S01]  /*e810*/  FMNMX.FTZ R172, R5, R172, !PT ;  /* 0x000000ac05ac7209 */ /* 0x000fe20007810000 */
[----:B------:R-:W-:Y:S02]  /*e820*/  IMAD.IADD R2, R183, 0x1, R0 ;  /* 0x00000001b7027824 */ /* 0x000fe400078e0200 */
[----:B------:R-:W-:Y:S01]  /*e830*/  IMAD R0, R175, UR10, RZ ;  /* 0x0000000aaf007c24 */ /* 0x000fe2000f8e02ff */
[----:B------:R-:W-:Y:S04]  /*e840*/  FMNMX.FTZ R172, R8, R172, !PT ;  /* 0x000000ac08ac7209 */ /* 0x000fe80007810000 */
[----:B------:R-:W-:Y:S01]  /*e850*/  LEA.HI.X R181, R182, R235, R2, 0x1, P0 ;  /* 0x000000ebb6b57211 */ /* 0x000fe200000f0c02 */
[----:B------:R-:W-:Y:S01]  /*e860*/  IMAD.U32 R2, RZ, RZ, UR9 ;  /* 0x00000009ff027e24 */ /* 0x000fe2000f8e00ff */
[----:B------:R-:W-:Y:S01]  /*e870*/  LEA R168, P0, R168, R36, 0x6 ;  /* 0x00000024a8a87211 */ /* 0x000fe200078030ff */
[C---:B------:R-:W-:Y:S02]  /*e880*/  IMAD R0, R174.reuse, UR11, R0 ;  /* 0x0000000bae007c24 */ /* 0x040fe4000f8e0200 */
[----:B------:R-:W-:Y:S01]  /*e890*/  IMAD.WIDE.U32 R184, R174, UR10, RZ ;  /* 0x0000000aaeb87c25 */ /* 0x000fe2000f8e00ff */
[----:B------:R-:W-:Y:S03]  /*e8a0*/  LEA R174, P1, R2, R238, 0x6 ;  /* 0x000000ee02ae7211 */ /* 0x000fe600078230ff */
[----:B------:R-:W-:Y:S01]  /*e8b0*/  IMAD.IADD R0, R185, 0x1, R0 ;  /* 0x00000001b9007824 */ /* 0x000fe200078e0200 */
[----:B------:R-:W-:Y:S02]  /*e8c0*/  LEA.HI.X.SX32 R175, R169, R239, 0x6, P1 ;  /* 0x000000efa9af7211 */ /* 0x000fe400008f36ff */
[----:B------:R-:W-:Y:S02]  /*e8d0*/  LEA.HI.X.SX32 R169, R165, R37, 0x6, P0 ;  /* 0x00000025a5a97211 */ /* 0x000fe400000f36ff */
[----:B------:R-:W-:Y:S01]  /*e8e0*/  LEA R182, P2, R184, R236, 0x1 ;  /* 0x000000ecb8b67211 */ /* 0x000fe200078408ff */
[----:B------:R1:W5:Y:S01]  /*e8f0*/  LDL.LU.64 R36, [R1+0x18] ;  /* 0x0000180001247983 */ /* 0x0003620000300a00 */
[----:B------:R-:W-:Y:S01]  /*e900*/  FMNMX.FTZ R165, R6, R3, !PT ;  /* 0x0000000306a57209 */ /* 0x000fe20007810000 */
[----:B------:R-:W-:Y:S01]  /*e910*/  IMAD R2, R169, UR10, RZ ;  /* 0x0000000aa9027c24 */ /* 0x000fe2000f8e02ff */
[----:B------:R-:W-:Y:S02]  /*e920*/  LEA.HI.X R183, R184, R235, R0, 0x1, P2 ;  /* 0x000000ebb8b77211 */ /* 0x000fe400010f0c00 */
[----:B------:R-:W-:Y:S01]  /*e930*/  FMNMX.FTZ R0, R9, R172, !PT ;  /* 0x000000ac09007209 */ /* 0x000fe20007810000 */
[----:B------:R-:W-:Y:S01]  /*e940*/  IMAD R2, R168, UR11, R2 ;  /* 0x0000000ba8027c24 */ /* 0x000fe2000f8e0202 */
[----:B------:R-:W-:Y:S02]  /*e950*/  FMNMX.FTZ R165, R7, R165, !PT ;  /* 0x000000a507a57209 */ /* 0x000fe40007810000 */
[----:B------:R-:W-:Y:S02]  /*e960*/  FMNMX.FTZ R0, R12, R0, !PT ;  /* 0x000000000c007209 */ /* 0x000fe40007810000 */
[----:B------:R-:W-:Y:S02]  /*e970*/  FMNMX.FTZ R165, R10, R165, !PT ;  /* 0x000000a50aa57209 */ /* 0x000fe40007810000 */
[----:B------:R-:W-:Y:S01]  /*e980*/  FMNMX.FTZ R170, R13, R0, !PT ;  /* 0x000000000daa7209 */ /* 0x000fe20007810000 */
[----:B------:R-:W-:Y:S01]  /*e990*/  IMAD R0, R175, UR10, RZ ;  /* 0x0000000aaf007c24 */ /* 0x000fe2000f8e02ff */
[----:B------:R-:W-:Y:S02]  /*e9a0*/  FMNMX.FTZ R165, R11, R165, !PT ;  /* 0x000000a50ba57209 */ /* 0x000fe40007810000 */
[----:B------:R-:W-:Y:S01]  /*e9b0*/  FMNMX.FTZ R169, R16, R170, !PT ;  /* 0x000000aa10a97209 */ /* 0x000fe20007810000 */
[----:B------:R-:W-:Y:S01]  /*e9c0*/  IMAD.WIDE.U32 R170, R168, UR10, RZ ;  /* 0x0000000aa8aa7c25 */ /* 0x000fe2000f8e00ff */
[----:B------:R-:W-:Y:S02]  /*e9d0*/  FMNMX.FTZ R165, R14, R165, !PT ;  /* 0x000000a50ea57209 */ /* 0x000fe40007810000 */
[----:B------:R-:W-:Y:S01]  /*e9e0*/  FMNMX.FTZ R169, R17, R169, !PT ;  /* 0x000000a911a97209 */ /* 0x000fe20007810000 */
[----:B------:R-:W-:Y:S01]  /*e9f0*/  IMAD.IADD R2, R171, 0x1, R2 ;  /* 0x00000001ab027824 */ /* 0x000fe200078e0202 */
[----:B------:R-:W-:Y:S01]  /*ea00*/  FMNMX.FTZ R165, R15, R165, !PT ;  /* 0x000000a50fa57209 */ /* 0x000fe20007810000 */
[----:B------:R-:W-:Y:S01]  /*ea10*/  IMAD R0, R174, UR11, R0 ;  /* 0x0000000bae007c24 */ /* 0x000fe2000f8e0200 */
[----:B------:R-:W-:Y:S01]  /*ea20*/  FMNMX.FTZ R168, R20, R169, !PT ;  /* 0x000000a914a87209 */ /* 0x000fe20007810000 */
[----:B------:R-:W-:Y:S01]  /*ea30*/  IMAD.WIDE.U32 R174, R174, UR10, RZ ;  /* 0x0000000aaeae7c25 */ /* 0x000fe2000f8e00ff */
[----:B------:R-:W-:Y:S02]  /*ea40*/  LEA R178, P0, R170, R236, 0x1 ;  /* 0x000000ecaab27211 */ /* 0x000fe400078008ff */
[----:B------:R-:W-:Y:S01]  /*ea50*/  FMNMX.FTZ R168, R21, R168, !PT ;  /* 0x000000a815a87209 */ /* 0x000fe20007810000 */
[----:B------:R-:W-:Y:S01]  /*ea60*/  IMAD.IADD R0, R175, 0x1, R0 ;  /* 0x00000001af007824 */ /* 0x000fe200078e0200 */
[----:B------:R-:W-:Y:S02]  /*ea70*/  FMNMX.FTZ R165, R18, R165, !PT ;  /* 0x000000a512a57209 */ /* 0x000fe40007810000 */
[----:B------:R-:W-:Y:S02]  /*ea80*/  FMNMX.FTZ R168, R24, R168, !PT ;  /* 0x000000a818a87209 */ /* 0x000fe40007810000 */
[----:B------:R-:W-:Y:S02]  /*ea90*/  FMNMX.FTZ R165, R19, R165, !PT ;  /* 0x000000a513a57209 */ /* 0x000fe40007810000 */
[----:B------:R-:W-:Y:S02]  /*eaa0*/  FMNMX.FTZ R168, R25, R168, !PT ;  /* 0x000000a819a87209 */ /* 0x000fe40007810000 */
[----:B------:R-:W-:Y:S02]  /*eab0*/  LEA.HI.X R179, R170, R235, R2, 0x1, P0 ;  /* 0x000000ebaab37211 */ /* 0x000fe400000f0c02 */
[----:B------:R-:W-:Y:S02]  /*eac0*/  ISETP.LT.AND P0, PT, RZ, UR31, PT ;  /* 0x0000001fff007c0c */ /* 0x000fe4000bf01270 */
        /* <DEDUP_REMOVED lines=8> */
[----:B------:R-:W-:Y:S02]  /*eb50*/  FMNMX.FTZ R176, R27, R176, !PT ;  /* 0x000000b01bb07209 */ /* 0x000fe40007810000 */
[----:B------:R-:W-:Y:S01]  /*eb60*/  FMNMX.FTZ R2, R33, R2, !PT ;  /* 0x0000000221027209 */ /* 0x000fe20007810000 */
[----:B-1----:R-:W-:Y:S06]  /*eb70*/  @P0 BRA `(.L_x_371) ;  /* 0xffffffdc00940947 */ /* 0x002fec000383ffff */
.L_x_370:
[----:B------:R-:W-:Y:S01]  /*eb80*/  FMNMX.FTZ R0, R30, R176, !PT ;  /* 0x000000b01e007209 */ /* 0x000fe20007810000 */
[----:B--2---:R-:W-:Y:S01]  /*eb90*/  SHFL.BFLY PT, R168, R2, 0x2, 0x1f ;  /* 0x0c401f0002a87f89 */ /* 0x004fe200000e0000 */
[----:B------:R-:W-:Y:S01]  /*eba0*/  USHF.L.U32 UR31, UR31, 0x1, URZ ;  /* 0x000000011f1f7899 */ /* 0x000fe2000800063f */
[----:B------:R-:W-:Y:S01]  /*ebb0*/  MOV R169, UR33 ;  /* 0x0000002100a97c02 */ /* 0x000fe20008000f00 */
[----:B------:R-:W-:Y:S01]  /*ebc0*/  UIADD3 UR9, UR33, -0x4498517b, URZ ;  /* 0xbb67ae8521097890 */ /* 0x000fe2000fffe03f */
[----:B------:R-:W-:Y:S01]  /*ebd0*/  FMNMX.FTZ R0, R31, R0, !PT ;  /* 0x000000001f007209 */ /* 0x000fe20007810000 */
[----:B------:R-:W-:Y:S02]  /*ebe0*/  UIADD3 UR25, UR32, -0x61c88647, URZ ;  /* 0x9e3779b920197890 */ /* 0x000fe4000fffe03f */
[----:B------:R-:W-:Y:S01]  /*ebf0*/  LOP3.LUT R169, R247, UR31, R169, 0x96, !PT ;  /* 0x0000001ff7a97c12 */ /* 0x000fe2000f8e96a9 */
[----:B------:R-:W-:Y:S01]  /*ec00*/  UIADD3 UR18, UR32, 0x3c6ef372, URZ ;  /* 0x3c6ef37220127890 */ /* 0x000fe2000fffe03f */
[----:B------:R-:W-:Y:S01]  /*ec10*/  FMNMX.FTZ R0, R34, R0, !PT ;  /* 0x0000000022007209 */ /* 0x000fe20007810000 */
[----:B------:R-:W-:Y:S01]  /*ec20*/  UIADD3 UR26, UR33, 0x32370b8f, URZ ;  /* 0x32370b8f211a7890 */ /* 0x000fe2000fffe03f */
[----:B------:R-:W-:Y:S01]  /*ec30*/  LOP3.LUT R188, R243, UR9, R246, 0x96, !PT ;  /* 0x00000009f3bc7c12 */ /* 0x000fe2000f8e96f6 */
[----:B------:R-:W-:Y:S01]  /*ec40*/  IMAD.WIDE.U32 R170, R169, -0x326172a9, RZ ;  /* 0xcd9e8d57a9aa7825 */ /* 0x000fe200078e00ff */
[----:B------:R-:W-:Y:S01]  /*ec50*/  FMNMX.FTZ R0, R35, R0, !PT ;  /* 0x0000000023007209 */ /* 0x000fe20007810000 */
[----:B------:R-:W-:Y:S02]  /*ec60*/  UIADD3 UR15, UR33, 0x76cf5d0a, URZ ;  /* 0x76cf5d0a210f7890 */ /* 0x000fe4000fffe03f */
[----:B------:R-:W-:Y:S01]  /*ec70*/  IMAD.WIDE.U32 R188, R188, -0x326172a9, RZ ;  /* 0xcd9e8d57bcbc7825 */ /* 0x000fe200078e00ff */
[----:B------:R-:W-:Y:S01]  /*ec80*/  LOP3.LUT R169, R171, UR25, R244, 0x96, !PT ;  /* 0x00000019aba97c12 */ /* 0x000fe2000f8e96f4 */
[----:B------:R-:W1:Y:S01]  /*ec90*/  SHFL.BFLY PT, R165, R0, 0x2, 0x1f ;  /* 0x0c401f0000a57f89 */ /* 0x000e6200000e0000 */
[----:B------:R-:W-:Y:S02]  /*eca0*/  UIADD3 UR12, UR32, -0x255992d5, URZ ;  /* 0xdaa66d2b200c7890 */ /* 0x000fe4000fffe03f */
[----:B------:R-:W-:Y:S01]  /*ecb0*/  UIADD3 UR24, UR32, 0x78dde6e4, URZ ;  /* 0x78dde6e420187890 */ /* 0x000fe2000fffe03f */
[----:B------:R-:W-:Y:S01]  /*ecc0*/  IMAD.WIDE.U32 R190, R169, -0x2daee0ad, RZ ;  /* 0xd2511f53a9be7825 */ /* 0x000fe200078e00ff */
[----:B------:R-:W-:Y:S02]  /*ecd0*/  UIADD3 UR9, UR33, -0x56f99767, URZ ;  /* 0xa906689921097890 */ /* 0x000fe4000fffe03f */
[----:B------:R-:W-:Y:S02]  /*ece0*/  UIADD3 UR23, UR33, -0x126145ec, URZ ;  /* 0xed9eba1421177890 */ /* 0x000fe4000fffe03f */
[----:B------:R-:W-:Y:S02]  /*ecf0*/  UIADD3 UR19, UR32, -0x4ab325aa, URZ ;  /* 0xb54cda5620137890 */ /* 0x000fe4000fffe03f */
[----:B------:R-:W-:Y:S02]  /*ed00*/  UIADD3 UR20, UR32, 0x1715609d, URZ ;  /* 0x1715609d20147890 */ /* 0x000fe4000fffe03f */
[----:B------:R-:W-:Y:S02]  /*ed10*/  UIADD3 UR13, UR33, 0x646e171e, URZ ;  /* 0x646e171e210d7890 */ /* 0x000fe4000fffe03f */
[----:B------:R-:W-:Y:S02]  /*ed20*/  UIADD3 UR31, UR31, 0x1, URZ ;  /* 0x000000011f1f7890 */ /* 0x000fe4000fffe03f */
[----:B------:R-:W-:Y:S01]  /*ed30*/  UIADD3 UR34, UR34, 0x1, URZ ;  /* 0x0000000122227890 */ /* 0x000fe2000fffe03f */
[----:B-1----:R-:W-:Y:S02]  /*ed40*/  FMNMX.FTZ R165, R0, R165, !PT ;  /* 0x000000a500a57209 */ /* 0x002fe40007810000 */
[----:B------:R-:W-:Y:S03]  /*ed50*/  FMNMX.FTZ R168, R2, R168, !PT ;  /* 0x000000a802a87209 */ /* 0x000fe60007810000 */
[----:B------:R-:W1:Y:S08]  /*ed60*/  SHFL.BFLY PT, R0, R165, 0x1, 0x1f ;  /* 0x0c201f00a5007f89 */ /* 0x000e7000000e0000 */
[----:B------:R-:W2:Y:S01]  /*ed70*/  SHFL.BFLY PT, R2, R168, 0x1, 0x1f ;  /* 0x0c201f00a8027f89 */ /* 0x000ea200000e0000 */
[----:B-1----:R-:W-:Y:S02]  /*ed80*/  FMNMX.FTZ R0, R165, R0, !PT ;  /* 0x00000000a5007209 */ /* 0x002fe40007810000 */
[----:B--2---:R-:W-:Y:S03]  /*ed90*/  FMNMX.FTZ R2, R168, R2, !PT ;  /* 0x00000002a8027209 */ /* 0x004fe60007810000 */
[C---:B------:R-:W-:Y:S01]  /*eda0*/  FMUL.FTZ R182, R0.reuse, UR4 ;  /* 0x0000000400b67c20 */ /* 0x040fe20008410000 */
[----:B------:R-:W-:Y:S01]  /*edb0*/  LOP3.LUT R168, R189, UR18, R170, 0x96, !PT ;  /* 0x00000012bda87c12 */ /* 0x000fe2000f8e96aa */
[----:B------:R-:W-:Y:S01]  /*edc0*/  FADD.FTZ R3, -R0, R3 ;  /* 0x0000000300037221 */ /* 0x000fe20000010100 */
[C---:B------:R-:W-:Y:S01]  /*edd0*/  FSETP.NEU.FTZ.AND P1, PT, R2.reuse, -INF , PT ;  /* 0xff8000000200780b */ /* 0x040fe20003f3d000 */
[----:B------:R-:W-:Y:S01]  /*ede0*/  FMUL.FTZ R184, R2, UR4 ;  /* 0x0000000402b87c20 */ /* 0x000fe20008410000 */
[----:B------:R-:W-:Y:S01]  /*edf0*/  LOP3.LUT R170, R191, UR15, R242, 0x96, !PT ;  /* 0x0000000fbfaa7c12 */ /* 0x000fe2000f8e96f2 */
[----:B------:R-:W-:Y:S04]  /*ee00*/  IMAD.WIDE.U32 R168, R168, -0x2daee0ad, RZ ;  /* 0xd2511f53a8a87825 */ /* 0x000fe800078e00ff */
[----:B------:R-:W-:Y:S01]  /*ee10*/  FADD.FTZ R164, -R2, R164 ;  /* 0x000000a402a47221 */ /* 0x000fe20000010100 */
[----:B------:R-:W-:Y:S01]  /*ee20*/  FSEL R184, R184, RZ, P1 ;  /* 0x000000ffb8b87208 */ /* 0x000fe20000800000 */
[----:B------:R-:W-:Y:S01]  /*ee30*/  IMAD.WIDE.U32 R170, R170, -0x326172a9, RZ ;  /* 0xcd9e8d57aaaa7825 */ /* 0x000fe200078e00ff */
[----:B------:R-:W-:Y:S02]  /*ee40*/  LOP3.LUT R190, R169, UR26, R190, 0x96, !PT ;  /* 0x0000001aa9be7c12 */ /* 0x000fe4000f8e96be */
[----:B------:R-:W-:Y:S01]  /*ee50*/  FSETP.NEU.FTZ.AND P1, PT, R0, -INF , PT ;  /* 0xff8000000000780b */ /* 0x000fe20003f3d000 */
[--C-:B------:R-:W-:Y:S01]  /*ee60*/  FFMA.FTZ R8, R8, UR4, -R184.reuse ;  /* 0x0000000408087c23 */ /* 0x100fe200080108b8 */
[--C-:B------:R-:W-:Y:S01]  /*ee70*/  FFMA.FTZ R176, R9, UR4, -R184.reuse ;  /* 0x0000000409b07c23 */ /* 0x100fe200080108b8 */
[----:B------:R-:W-:Y:S01]  /*ee80*/  IMAD.WIDE.U32 R190, R190, -0x326172a9, RZ ;  /* 0xcd9e8d57bebe7825 */ /* 0x000fe200078e00ff */
[----:B------:R-:W-:Y:S01]  /*ee90*/  FSEL R182, R182, RZ, P1 ;  /* 0x000000ffb6b67208 */ /* 0x000fe20000800000 */
[----:B------:R1:W-:Y:S02]  /*eea0*/  MUFU.EX2 R165, R8 ;  /* 0x0000000800a57308 */ /* 0x0003e40000000800 */
[--C-:B------:R-:W-:Y:S01]  /*eeb0*/  FFMA.FTZ R183, R4, UR4, -R184.reuse ;  /* 0x0000000404b77c23 */ /* 0x100fe200080108b8 */
[----:B------:R-:W-:Y:S01]  /*eec0*/  FFMA.FTZ R179, R5, UR4, -R184 ;  /* 0x0000000405b37c23 */ /* 0x000fe200080108b8 */
[----:B------:R-:W-:Y:S01]  /*eed0*/  LOP3.LUT R186, R191, UR24, R170, 0x96, !PT ;  /* 0x00000018bfba7c12 */ /* 0x000fe2000f8e96aa */
[--C-:B------:R-:W-:Y:S01]  /*eee0*/  FFMA.FTZ R177, R10, UR4, -R182.reuse ;  /* 0x000000040ab17c23 */ /* 0x100fe200080108b6 */
[--C-:B------:R-:W-:Y:S01]  /*eef0*/  FFMA.FTZ R178, R11, UR4, -R182.reuse ;  /* 0x000000040bb27c23 */ /* 0x100fe200080108b6 */
[--C-:B------:R-:W-:Y:S01]  /*ef00*/  FFMA.FTZ R181, R6, UR4, -R182.reuse ;  /* 0x0000000406b57c23 */ /* 0x100fe200080108b6 */
[--C-:B------:R-:W-:Y:S01]  /*ef10*/  FFMA.FTZ R180, R7, UR4, -R182.reuse ;  /* 0x0000000407b47c23 */ /* 0x100fe200080108b6 */
[----:B------:R-:W-:Y:S01]  /*ef20*/  IMAD.WIDE.U32 R186, R186, -0x2daee0ad, RZ ;  /* 0xd2511f53baba7825 */ /* 0x000fe200078e00ff */
[----:B------:R-:W2:Y:S03]  /*ef30*/  MUFU.EX2 R176, R176 ;  /* 0x000000b000b07308 */ /* 0x000ea60000000800 */
[----:B------:R-:W-:Y:S01]  /*ef40*/  FMUL.FTZ R164, R164, UR4 ;  /* 0x00000004a4a47c20 */ /* 0x000fe20008410000 */
[----:B------:R-:W-:Y:S01]  /*ef50*/  FMUL.FTZ R3, R3, UR4 ;  /* 0x0000000403037c20 */ /* 0x000fe20008410000 */
[----:B------:R-:W-:Y:S01]  /*ef60*/  FFMA.FTZ R15, R15, UR4, -R182 ;  /* 0x000000040f0f7c23 */ /* 0x000fe200080108b6 */
[----:B------:R-:W-:Y:S01]  /*ef70*/  FFMA.FTZ R185, R12, UR4, -R184 ;  /* 0x000000040cb97c23 */ /* 0x000fe200080108b8 */
[--C-:B------:R-:W-:Y:S01]  /*ef80*/  FFMA.FTZ R23, R23, UR4, -R182.reuse ;  /* 0x0000000417177c23 */ /* 0x100fe200080108b6 */
[----:B------:R-:W-:Y:S01]  /*ef90*/  FFMA.FTZ R31, R31, UR4, -R182 ;  /* 0x000000041f1f7c23 */ /* 0x000fe200080108b6 */
[----:B-1----:R-:W-:Y:S01]  /*efa0*/  LOP3.LUT R8, R171, UR12, R188, 0x96, !PT ;  /* 0x0000000cab087c12 */ /* 0x002fe2000f8e96bc */
[----:B------:R-:W-:Y:S01]  /*efb0*/  MUFU.EX2 R177, R177 ;  /* 0x000000b100b17308 */ /* 0x000fe20000000800 */
[----:B------:R-:W-:Y:S01]  /*efc0*/  FFMA.FTZ R32, R32, UR4, -R184 ;  /* 0x0000000420207c23 */ /* 0x000fe200080108b8 */
[--C-:B------:R-:W-:Y:S01]  /*efd0*/  FFMA.FTZ R34, R34, UR4, -R182.reuse ;  /* 0x0000000422227c23 */ /* 0x100fe200080108b6 */
[----:B------:R-:W-:Y:S01]  /*efe0*/  FFMA.FTZ R27, R27, UR4, -R182 ;  /* 0x000000041b1b7c23 */ /* 0x000fe200080108b6 */
[----:B------:R-:W-:Y:S04]  /*eff0*/  IMAD.WIDE.U32 R170, R8, -0x2daee0ad, RZ ;  /* 0xd2511f5308aa7825 */ /* 0x000fe800078e00ff */
[--C-:B------:R-:W-:Y:S01]  /*f000*/  FFMA.FTZ R28, R28, UR4, -R184.reuse ;  /* 0x000000041c1c7c23 */ /* 0x100fe200080108b8 */
[----:B------:R-:W-:Y:S01]  /*f010*/  FFMA.FTZ R29, R29, UR4, -R184 ;  /* 0x000000041d1d7c23 */ /* 0x000fe200080108b8 */
[----:B------:R-:W1:Y:S01]  /*f020*/  MUFU.EX2 R178, R178 ;  /* 0x000000b200b27308 */ /* 0x000e620000000800 */
[----:B------:R-:W-:Y:S01]  /*f030*/  LOP3.LUT R9, R187, UR9, R170, 0x96, !PT ;  /* 0x00000009bb097c12 */ /* 0x000fe2000f8e96aa */
[----:B------:R-:W-:Y:S01]  /*f040*/  FFMA.FTZ R187, R14, UR4, -R182 ;  /* 0x000000040ebb7c23 */ /* 0x000fe200080108b6 */
[----:B------:R-:W-:Y:S01]  /*f050*/  LOP3.LUT R8, R171, UR23, R168, 0x96, !PT ;  /* 0x00000017ab087c12 */ /* 0x000fe2000f8e96a8 */
[----:B------:R-:W-:Y:S02]  /*f060*/  FFMA.FTZ R30, R30, UR4, -R182 ;  /* 0x000000041e1e7c23 */ /* 0x000fe400080108b6 */
[----:B------:R-:W-:Y:S04]  /*f070*/  IMAD.WIDE.U32 R10, R9, -0x326172a9, RZ ;  /* 0xcd9e8d57090a7825 */ /* 0x000fe800078e00ff */
[----:B------:R-:W-:Y:S01]  /*f080*/  MUFU.EX2 R183, R183 ;  /* 0x000000b700b77308 */ /* 0x000fe20000000800 */
[----:B------:R-:W-:Y:S01]  /*f090*/  IMAD.WIDE.U32 R172, R8, -0x326172a9, RZ ;  /* 0xcd9e8d5708ac7825 */ /* 0x000fe200078e00ff */
[--C-:B------:R-:W-:Y:S02]  /*f0a0*/  SHF.R.U32.HI R171, RZ, 0x10, R10.reuse ;  /* 0x00000010ffab7819 */ /* 0x100fe4000001160a */
[C---:B------:R-:W-:Y:S02]  /*f0b0*/  LOP3.LUT R8, R10.reuse, 0xffff, RZ, 0xc0, !PT ;  /* 0x0000ffff0a087812 */ /* 0x040fe400078ec0ff */
[----:B------:R-:W-:Y:S04]  /*f0c0*/  SHF.R.U32.HI R5, RZ, 0x18, R10 ;  /* 0x00000018ff057819 */ /* 0x000fe8000001160a */
[----:B------:R-:W-:Y:S01]  /*f0d0*/  MUFU.EX2 R179, R179 ;  /* 0x000000b300b37308 */ /* 0x000fe20000000800 */
[----:B------:R-:W-:Y:S02]  /*f0e0*/  LOP3.LUT R171, R171, 0xff, RZ, 0xc0, !PT ;  /* 0x000000ffabab7812 */ /* 0x000fe400078ec0ff */
[----:B------:R-:W-:Y:S02]  /*f0f0*/  LOP3.LUT R4, R11, UR19, R172, 0x96, !PT ;  /* 0x000000130b047c12 */ /* 0x000fe4000f8e96ac */
[----:B------:R-:W-:Y:S02]  /*f100*/  LOP3.LUT R170, R10, 0xff, RZ, 0xc0, !PT ;  /* 0x000000ff0aaa7812 */ /* 0x000fe400078ec0ff */
[----:B------:R-:W-:Y:S03]  /*f110*/  MOV R10, R172 ;  /* 0x000000ac000a7202 */ /* 0x000fe60000000f00 */
[----:B------:R-:W-:Y:S01]  /*f120*/  MUFU.EX2 R180, R180 ;  /* 0x000000b400b47308 */ /* 0x000fe20000000800 */
[----:B------:R-:W-:Y:S02]  /*f130*/  MOV R11, R173 ;  /* 0x000000ad000b7202 */ /* 0x000fe40000000f00 */
[----:B------:R-:W-:Y:S01]  /*f140*/  SHF.R.U32.HI R8, RZ, 0x8, R8 ;  /* 0x00000008ff087819 */ /* 0x000fe20000011608 */
[----:B------:R-:W3:Y:S01]  /*f150*/  LDSM.16.MT88.4 R172, [R210+0x10000] ;  /* 0x01000000d2ac783b */ /* 0x000ee20000004200 */
[----:B------:R-:W-:Y:S02]  /*f160*/  PRMT R171, R171, 0x5410, R5 ;  /* 0x00005410abab7816 */ /* 0x000fe40000000005 */
[----:B------:R-:W-:Y:S03]  /*f170*/  LOP3.LUT R5, R4, 0xffff, RZ, 0xc0, !PT ;  /* 0x0000ffff04057812 */ /* 0x000fe600078ec0ff */
[----:B------:R-:W-:Y:S01]  /*f180*/  MUFU.EX2 R181, R181 ;  /* 0x000000b500b57308 */ /* 0x000fe20000000800 */
[----:B------:R-:W-:Y:S02]  /*f190*/  SHF.R.U32.HI R169, RZ, 0x10, R4 ;  /* 0x00000010ffa97819 */ /* 0x000fe40000011604 */
[----:B------:R-:W-:Y:S02]  /*f1a0*/  PRMT R170, R170, 0x5410, R8 ;  /* 0x00005410aaaa7816 */ /* 0x000fe40000000008 */
[----:B------:R-:W-:Y:S02]  /*f1b0*/  LOP3.LUT R168, R4, 0xff, RZ, 0xc0, !PT ;  /* 0x000000ff04a87812 */ /* 0x000fe400078ec0ff */
[----:B------:R-:W-:Y:S03]  /*f1c0*/  SHF.R.U32.HI R4, RZ, 0x18, R4 ;  /* 0x00000018ff047819 */ /* 0x000fe60000011604 */
[----:B------:R-:W4:Y:S01]  /*f1d0*/  MUFU.EX2 R164, R164 ;  /* 0x000000a400a47308 */ /* 0x000f220000000800 */
[----:B------:R-:W-:Y:S02]  /*f1e0*/  SHF.R.U32.HI R5, RZ, 0x8, R5 ;  /* 0x00000008ff057819 */ /* 0x000fe40000011605 */
[----:B------:R-:W-:Y:S02]  /*f1f0*/  LOP3.LUT R169, R169, 0xff, RZ, 0xc0, !PT ;  /* 0x000000ffa9a97812 */ /* 0x000fe400078ec0ff */
[--C-:B------:R-:W-:Y:S02]  /*f200*/  HSET2.LE.AND R170, R170, R237.reuse, PT ;  /* 0x000000edaaaa7233 */ /* 0x100fe40003803000 */
[--C-:B------:R-:W-:Y:S03]  /*f210*/  HSET2.LE.AND R171, R171, R237.reuse, PT ;  /* 0x000000edabab7233 */ /* 0x100fe60003803000 */
[----:B------:R-:W3:Y:S01]  /*f220*/  MUFU.EX2 R3, R3 ;  /* 0x0000000300037308 */ /* 0x000ee20000000800 */
[----:B------:R-:W-:Y:S02]  /*f230*/  PRMT R168, R168, 0x5410, R5 ;  /* 0x00005410a8a87816 */ /* 0x000fe40000000005 */
[----:B------:R-:W-:Y:S02]  /*f240*/  PRMT R169, R169, 0x5410, R4 ;  /* 0x00005410a9a97816 */ /* 0x000fe40000000004 */
[----:B--2---:R-:W-:Y:S02]  /*f250*/  F2FP.BF16.F32.PACK_AB R5, R176, R165 ;  /* 0x000000a5b005723e */ /* 0x004fe400000010ff */
[----:B-1----:R-:W-:Y:S03]  /*f260*/  F2FP.BF16.F32.PACK_AB R4, R178, R177 ;  /* 0x000000b1b204723e */ /* 0x002fe600000010ff */
[----:B------:R-:W-:Y:S01]  /*f270*/  MUFU.EX2 R185, R185 ;  /* 0x000000b900b97308 */ /* 0x000fe20000000800 */
[----:B------:R-:W-:Y:S01]  /*f280*/  LOP3.LUT R170, R170, R5, RZ, 0xc0, !PT ;  /* 0x00000005aaaa7212 */ /* 0x000fe200078ec0ff */
[C---:B----4-:R-:W-:Y:S01]  /*f290*/  FMUL.FTZ R8, R164.reuse, R156 ;  /* 0x0000009ca4087220 */ /* 0x050fe20000410000 */
[----:B------:R-:W-:Y:S01]  /*f2a0*/  LOP3.LUT R171, R171, R4, RZ, 0xc0, !PT ;  /* 0x00000004abab7212 */ /* 0x000fe200078ec0ff */
[C---:B------:R-:W-:Y:S01]  /*f2b0*/  FMUL.FTZ R9, R164.reuse, R157 ;  /* 0x0000009da4097220 */ /* 0x040fe20000410000 */
[--C-:B------:R-:W-:Y:S01]  /*f2c0*/  HSET2.LE.AND R168, R168, R237.reuse, PT ;  /* 0x000000eda8a87233 */ /* 0x100fe20003803000 */
[C---:B-----5:R-:W-:Y:S01]  /*f2d0*/  FMUL.FTZ R36, R164.reuse, R36 ;  /* 0x00000024a4247220 */ /* 0x060fe20000410000 */
[--C-:B------:R-:W-:Y:S01]  /*f2e0*/  HSET2.LE.AND R169, R169, R237.reuse, PT ;  /* 0x000000eda9a97233 */ /* 0x100fe20003803000 */
[----:B------:R-:W-:Y:S01]  /*f2f0*/  FMUL.FTZ R37, R164, R37 ;  /* 0x00000025a4257220 */ /* 0x000fe20000410000 */
[----:B------:R-:W-:Y:S01]  /*f300*/  F2FP.BF16.F32.PACK_AB R5, R179, R183 ;  /* 0x000000b7b305723e */ /* 0x000fe200000010ff */
[C---:B---3--:R-:W-:Y:S01]  /*f310*/  FMUL.FTZ R6, R3.reuse, R162 ;  /* 0x000000a203067220 */ /* 0x048fe20000410000 */
[----:B------:R-:W-:Y:S01]  /*f320*/  F2FP.BF16.F32.PACK_AB R4, R180, R181 ;  /* 0x000000b5b404723e */ /* 0x000fe200000010ff */
[----:B------:R-:W-:Y:S01]  /*f330*/  FMUL.FTZ R7, R3, R163 ;  /* 0x000000a303077220 */ /* 0x000fe20000410000 */
[----:B------:R-:W-:Y:S01]  /*f340*/  LOP3.LUT R168, R168, R5, RZ, 0xc0, !PT ;  /* 0x00000005a8a87212 */ /* 0x000fe200078ec0ff */
[C---:B------:R-:W-:Y:S01]  /*f350*/  FMUL.FTZ R5, R164.reuse, R161 ;  /* 0x000000a1a4057220 */ /* 0x040fe20000410000 */
[----:B------:R-:W-:Y:S01]  /*f360*/  LOP3.LUT R169, R169, R4, RZ, 0xc0, !PT ;  /* 0x00000004a9a97212 */ /* 0x000fe200078ec0ff */
[C---:B------:R-:W-:Y:S01]  /*f370*/  FMUL.FTZ R4, R164.reuse, R160 ;  /* 0x000000a0a4047220 */ /* 0x040fe20000410000 */
[C---:B------:R-:W-:Y:S01]  /*f380*/  FMUL.FTZ R38, R3.reuse, R38 ;  /* 0x0000002603267220 */ /* 0x040fe20000410000 */
[----:B------:R-:W1:Y:S01]  /*f390*/  LDSM.16.MT88.4 R160, [R208+0x10000] ;  /* 0x01000000d0a0783b */ /* 0x000e620000004200 */
[C---:B------:R-:W-:Y:S01]  /*f3a0*/  FMUL.FTZ R39, R3.reuse, R39 ;  /* 0x0000002703277220 */ /* 0x040fe20000410000 */
[C---:B------:R-:W-:Y:S01]  /*f3b0*/  FMUL.FTZ R40, R164.reuse, R40 ;  /* 0x00000028a4287220 */ /* 0x040fe20000410000 */
[C---:B------:R-:W-:Y:S01]  /*f3c0*/  FMUL.FTZ R41, R164.reuse, R41 ;  /* 0x00000029a4297220 */ /* 0x040fe20000410000 */
[C---:B------:R-:W-:Y:S01]  /*f3d0*/  FMUL.FTZ R42, R3.reuse, R42 ;  /* 0x0000002a032a7220 */ /* 0x040fe20000410000 */
[C---:B------:R-:W-:Y:S01]  /*f3e0*/  HMMA.16816.F32.BF16 R4, R168.reuse, R172, R4 ;  /* 0x000000aca804723c */ /* 0x040fe20000041804 */
[----:B------:R-:W2:Y:S04]  /*f3f0*/  MUFU.EX2 R187, R187 ;  /* 0x000000bb00bb7308 */ /* 0x000ea80000000800 */
[C---:B------:R-:W-:Y:S01]  /*f400*/  FMUL.FTZ R43, R3.reuse, R43 ;  /* 0x0000002b032b7220 */ /* 0x040fe20000410000 */
[C---:B------:R-:W-:Y:S01]  /*f410*/  FMUL.FTZ R44, R164.reuse, R44 ;  /* 0x0000002ca42c7220 */ /* 0x040fe20000410000 */
[----:B------:R-:W-:Y:S01]  /*f420*/  MOV R172, R10 ;  /* 0x0000000a00ac7202 */ /* 0x000fe20000000f00 */
[C---:B------:R-:W-:Y:S03]  /*f430*/  FMUL.FTZ R10, R3.reuse, R158 ;  /* 0x0000009e030a7220 */ /* 0x040fe60000410000 */
[----:B------:R-:W-:Y:S01]  /*f440*/  MUFU.EX2 R29, R29 ;  /* 0x0000001d001d7308 */ /* 0x000fe20000000800 */
[----:B------:R-:W-:Y:S01]  /*f450*/  MOV R173, R11 ;  /* 0x0000000b00ad7202 */ /* 0x000fe20000000f00 */
[C---:B------:R-:W-:Y:S01]  /*f460*/  FMUL.FTZ R11, R3.reuse, R159 ;  /* 0x0000009f030b7220 */ /* 0x040fe20000410000 */
[C---:B------:R-:W-:Y:S01]  /*f470*/  FMUL.FTZ R45, R164.reuse, R45 ;  /* 0x0000002da42d7220 */ /* 0x040fe20000410000 */
[----:B------:R-:W3:Y:S01]  /*f480*/  LDSM.16.MT88.4 R156, [R207+0x10000] ;  /* 0x01000000cf9c783b */ /* 0x000ee20000004200 */
[C---:B------:R-:W-:Y:S01]  /*f490*/  FMUL.FTZ R46, R3.reuse, R46 ;  /* 0x0000002e032e7220 */ /* 0x040fe20000410000 */
[C---:B------:R-:W-:Y:S01]  /*f4a0*/  FMUL.FTZ R47, R3.reuse, R47 ;  /* 0x0000002f032f7220 */ /* 0x040fe20000410000 */
[C---:B------:R-:W-:Y:S01]  /*f4b0*/  FMUL.FTZ R48, R164.reuse, R48 ;  /* 0x00000030a4307220 */ /* 0x040fe20000410000 */
[C---:B------:R-:W-:Y:S01]  /*f4c0*/  FMUL.FTZ R49, R164.reuse, R49 ;  /* 0x00000031a4317220 */ /* 0x040fe20000410000 */
[C---:B------:R-:W-:Y:S03]  /*f4d0*/  HMMA.16816.F32.BF16 R8, R168.reuse, R174, R8 ;  /* 0x000000aea808723c */ /* 0x040fe60000041808 */
[C---:B------:R-:W-:Y:S01]  /*f4e0*/  FMUL.FTZ R50, R3.reuse, R50 ;  /* 0x0000003203327220 */ /* 0x040fe20000410000 */
[C---:B------:R-:W-:Y:S01]  /*f4f0*/  FMUL.FTZ R51, R3.reuse, R51 ;  /* 0x0000003303337220 */ /* 0x040fe20000410000 */
        /* <DEDUP_REMOVED lines=16> */
[C---:B------:R-:W-:Y:S01]  /*f600*/  FMUL.FTZ R65, R164.reuse, R65 ;  /* 0x00000041a4417220 */ /* 0x040fe20000410000 */
[C---:B------:R-:W-:Y:S01]  /*f610*/  FMUL.FTZ R66, R3.reuse, R66 ;  /* 0x0000004203427220 */ /* 0x040fe20000410000 */
[C---:B------:R-:W-:Y:S03]  /*f620*/  FMUL.FTZ R67, R3.reuse, R67 ;  /* 0x0000004303437220 */ /* 0x040fe60000410000 */
[C---:B------:R-:W-:Y:S01]  /*f630*/  FMUL.FTZ R68, R164.reuse, R68 ;  /* 0x00000044a4447220 */ /* 0x040fe20000410000 */
[C---:B------:R-:W-:Y:S01]  /*f640*/  FMUL.FTZ R69, R164.reuse, R69 ;  /* 0x00000045a4457220 */ /* 0x040fe20000410000 */
[C---:B---3--:R-:W-:Y:S03]  /*f650*/  HMMA.16816.F32.BF16 R44, R168.reuse, R156, R44 ;  /* 0x0000009ca82c723c */ /* 0x048fe6000004182c */
[C---:B------:R-:W-:Y:S01]  /*f660*/  FMUL.FTZ R70, R3.reuse, R70 ;  /* 0x0000004603467220 */ /* 0x040fe20000410000 */
[C---:B------:R-:W-:Y:S01]  /*f670*/  FMUL.FTZ R71, R3.reuse, R71 ;  /* 0x0000004703477220 */ /* 0x040fe20000410000 */
        /* <DEDUP_REMOVED lines=82> */
[C---:B------:R-:W-:Y:S01]  /*fba0*/  FMUL.FTZ R142, R3.reuse, R142 ;  /* 0x0000008e038e7220 */ /* 0x040fe20000410000 */
[C---:B------:R-:W-:Y:S01]  /*fbb0*/  FMUL.FTZ R143, R3.reuse, R143 ;  /* 0x0000008f038f7220 */ /* 0x040fe20000410000 */
[C---:B-1----:R-:W-:Y:S03]  /*fbc0*/  HMMA.16816.F32.BF16 R84, R168.reuse, R160, R84 ;  /* 0x000000a0a854723c */ /* 0x042fe60000041854 */
[C---:B------:R-:W-:Y:S01]  /*fbd0*/  FMUL.FTZ R146, R3.reuse, R146 ;  /* 0x0000009203927220 */ /* 0x040fe20000410000 */
[C---:B------:R-:W-:Y:S01]  /*fbe0*/  FMUL.FTZ R147, R3.reuse, R147 ;  /* 0x0000009303937220 */ /* 0x040fe20000410000 */
[--C-:B------:R-:W-:Y:S01]  /*fbf0*/  FFMA.FTZ R174, R18, UR4, -R182.reuse ;  /* 0x0000000412ae7c23 */ /* 0x100fe200080108b6 */
[C---:B------:R-:W-:Y:S01]  /*fc00*/  HMMA.16816.F32.BF16 R88, R168.reuse, R162, R88 ;  /* 0x000000a2a858723c */ /* 0x040fe20000041858 */
[----:B------:R-:W1:Y:S04]  /*fc10*/  LDSM.16.MT88.4 R160, [R208+0x14000] ;  /* 0x01400000d0a0783b */ /* 0x000e680000004200 */
[----:B------:R-:W-:Y:S01]  /*fc20*/  FMUL.FTZ R18, R3, R154 ;  /* 0x0000009a03127220 */ /* 0x000fe20000410000 */
[----:B------:R-:W-:Y:S01]  /*fc30*/  FFMA.FTZ R175, R19, UR4, -R182 ;  /* 0x0000000413af7c23 */ /* 0x000fe200080108b6 */
[C---:B------:R-:W-:Y:S01]  /*fc40*/  FMUL.FTZ R19, R3.reuse, R155 ;  /* 0x0000009b03137220 */ /* 0x040fe20000410000 */
[C---:B------:R-:W-:Y:S01]  /*fc50*/  FMUL.FTZ R150, R3.reuse, R150 ;  /* 0x0000009603967220 */ /* 0x040fe20000410000 */
[----:B------:R-:W-:Y:S02]  /*fc60*/  MUFU.EX2 R174, R174 ;  /* 0x000000ae00ae7308 */ /* 0x000fe40000000800 */
[C---:B------:R-:W-:Y:S01]  /*fc70*/  FMUL.FTZ R151, R3.reuse, R151 ;  /* 0x0000009703977220 */ /* 0x040fe20000410000 */
[----:B------:R-:W-:Y:S01]  /*fc80*/  FFMA.FTZ R181, R3, R252, R181 ;  /* 0x000000fc03b57223 */ /* 0x000fe200000100b5 */
[C---:B---3--:R-:W-:Y:S03]  /*fc90*/  HMMA.16816.F32.BF16 R92, R168.reuse, R156, R92 ;  /* 0x0000009ca85c723c */ /* 0x048fe6000004185c */
[----:B------:R-:W-:Y:S03]  /*fca0*/  FADD.FTZ R181, R180, R181 ;  /* 0x000000b5b4b57221 */ /* 0x000fe60000010000 */
[----:B------:R-:W-:Y:S01]  /*fcb0*/  MUFU.EX2 R175, R175 ;  /* 0x000000af00af7308 */ /* 0x000fe20000000800 */
[C---:B------:R-:W-:Y:S01]  /*fcc0*/  FMUL.FTZ R140, R164.reuse, R140 ;  /* 0x0000008ca48c7220 */ /* 0x040fe20000410000 */
[C---:B------:R-:W-:Y:S01]  /*fcd0*/  HMMA.16816.F32.BF16 R96, R168.reuse, R158, R96 ;  /* 0x0000009ea860723c */ /* 0x040fe20000041860 */
[----:B------:R-:W3:Y:S02]  /*fce0*/  LDSM.16.MT88.4 R156, [R207+0x14000] ;  /* 0x01400000cf9c783b */ /* 0x000ee40000004200 */
[C---:B------:R-:W-:Y:S01]  /*fcf0*/  FMUL.FTZ R141, R164.reuse, R141 ;  /* 0x0000008da48d7220 */ /* 0x040fe20000410000 */
[C---:B------:R-:W-:Y:S01]  /*fd00*/  FMUL.FTZ R144, R164.reuse, R144 ;  /* 0x00000090a4907220 */ /* 0x040fe20000410000 */
[C---:B------:R-:W-:Y:S01]  /*fd10*/  FMUL.FTZ R145, R164.reuse, R145 ;  /* 0x00000091a4917220 */ /* 0x040fe20000410000 */
[C---:B------:R-:W-:Y:S01]  /*fd20*/  FMUL.FTZ R148, R164.reuse, R148 ;  /* 0x00000094a4947220 */ /* 0x040fe20000410000 */
[----:B------:R-:W-:Y:S01]  /*fd30*/  FMUL.FTZ R149, R164, R149 ;  /* 0x00000095a4957220 */ /* 0x000fe20000410000 */
[----:B------:R-:W-:Y:S04]  /*fd40*/  FADD.FTZ R181, R177, R181 ;  /* 0x000000b5b1b57221 */ /* 0x000fe80000010000 */
[----:B------:R-:W-:Y:S04]  /*fd50*/  FADD.FTZ R181, R178, R181 ;  /* 0x000000b5b2b57221 */ /* 0x000fe80000010000 */
[----:B--2---:R-:W-:Y:S01]  /*fd60*/  FADD.FTZ R181, R187, R181 ;  /* 0x000000b5bbb57221 */ /* 0x004fe20000010000 */
[C---:B-1----:R-:W-:Y:S06]  /*fd70*/  HMMA.16816.F32.BF16 R100, R168.reuse, R160, R100 ;  /* 0x000000a0a864723c */ /* 0x042fec0000041864 */
[C---:B------:R-:W-:Y:S01]  /*fd80*/  HMMA.16816.F32.BF16 R104, R168.reuse, R162, R104 ;  /* 0x000000a2a868723c */ /* 0x040fe20000041868 */
[----:B------:R-:W1:Y:S05]  /*fd90*/  LDSM.16.MT88.4 R160, [R206+0x14000] ;  /* 0x01400000cea0783b */ /* 0x000e6a0000004200 */
[C---:B---3--:R-:W-:Y:S06]  /*fda0*/  HMMA.16816.F32.BF16 R108, R168.reuse, R156, R108 ;  /* 0x0000009ca86c723c */ /* 0x048fec000004186c */
[C---:B------:R-:W-:Y:S01]  /*fdb0*/  HMMA.16816.F32.BF16 R112, R168.reuse, R158, R112 ;  /* 0x0000009ea870723c */ /* 0x040fe20000041870 */
[----:B------:R-:W2:Y:S05]  /*fdc0*/  LDSM.16.MT88.4 R156, [R210+0x16000] ;  /* 0x01600000d29c783b */ /* 0x000eaa0000004200 */
[C---:B-1----:R-:W-:Y:S06]  /*fdd0*/  HMMA.16816.F32.BF16 R116, R168.reuse, R160, R116 ;  /* 0x000000a0a874723c */ /* 0x042fec0000041874 */
[C---:B------:R-:W-:Y:S01]  /*fde0*/  HMMA.16816.F32.BF16 R120, R168.reuse, R162, R120 ;  /* 0x000000a2a878723c */ /* 0x040fe20000041878 */
[----:B------:R-:W1:Y:S05]  /*fdf0*/  LDSM.16.MT88.4 R160, [R208+0x16000] ;  /* 0x01600000d0a0783b */ /* 0x000e6a0000004200 */
[C---:B--2---:R-:W-:Y:S06]  /*fe00*/  HMMA.16816.F32.BF16 R124, R168.reuse, R156, R124 ;  /* 0x0000009ca87c723c */ /* 0x044fec000004187c */
[C---:B------:R-:W-:Y:S01]  /*fe10*/  HMMA.16816.F32.BF16 R128, R168.reuse, R158, R128 ;  /* 0x0000009ea880723c */ /* 0x040fe20000041880 */
[----:B------:R-:W2:Y:S05]  /*fe20*/  LDSM.16.MT88.4 R156, [R207+0x16000] ;  /* 0x01600000cf9c783b */ /* 0x000eaa0000004200 */
[C---:B-1----:R-:W-:Y:S06]  /*fe30*/  HMMA.16816.F32.BF16 R132, R168.reuse, R160, R132 ;  /* 0x000000a0a884723c */ /* 0x042fec0000041884 */
[C---:B------:R-:W-:Y:S01]  /*fe40*/  HMMA.16816.F32.BF16 R136, R168.reuse, R162, R136 ;  /* 0x000000a2a888723c */ /* 0x040fe20000041888 */
[----:B------:R-:W1:Y:S05]  /*fe50*/  LDSM.16.MT88.4 R160, [R206+0x16000] ;  /* 0x01600000cea0783b */ /* 0x000e6a0000004200 */
[C---:B--2---:R-:W-:Y:S06]  /*fe60*/  HMMA.16816.F32.BF16 R140, R168.reuse, R156, R140 ;  /* 0x0000009ca88c723c */ /* 0x044fec000004188c */
[C---:B------:R-:W-:Y:S05]  /*fe70*/  HMMA.16816.F32.BF16 R144, R168.reuse, R158, R144 ;  /* 0x0000009ea890723c */ /* 0x040fea0000041890 */
[----:B------:R-:W-:Y:S01]  /*fe80*/  MOV R157, R173 ;  /* 0x000000ad009d7202 */ /* 0x000fe20000000f00 */
[--C-:B------:R-:W-:Y:S01]  /*fe90*/  FFMA.FTZ R173, R16, UR4, -R184.reuse ;  /* 0x0000000410ad7c23 */ /* 0x100fe200080108b8 */
[----:B------:R-:W-:Y:S01]  /*fea0*/  MOV R156, R172 ;  /* 0x000000ac009c7202 */ /* 0x000fe20000000f00 */
[----:B------:R-:W-:Y:S03]  /*feb0*/  FFMA.FTZ R172, R17, UR4, -R184 ;  /* 0x0000000411ac7c23 */ /* 0x000fe600080108b8 */
[C---:B------:R-:W-:Y:S01]  /*fec0*/  FMUL.FTZ R16, R164.reuse, R152 ;  /* 0x00000098a4107220 */ /* 0x040fe20000410000 */
[----:B------:R-:W-:Y:S01]  /*fed0*/  FMUL.FTZ R17, R164, R153 ;  /* 0x00000099a4117220 */ /* 0x000fe20000410000 */
[----:B------:R-:W-:Y:S01]  /*fee0*/  LOP3.LUT R190, R157, UR20, R190, 0x96, !PT ;  /* 0x000000149dbe7c12 */ /* 0x000fe2000f8e96be */
[----:B------:R-:W2:Y:S01]  /*fef0*/  LDSM.16.MT88.4 R152, [R210+0x10800] ;  /* 0x01080000d298783b */ /* 0x000ea20000004200 */
[----:B------:R-:W-:Y:S03]  /*ff00*/  MUFU.EX2 R173, R173 ;  /* 0x000000ad00ad7308 */ /* 0x000fe60000000800 */
[----:B------:R-:W-:Y:S01]  /*ff10*/  IMAD.WIDE.U32 R158, R190, -0x2daee0ad, RZ ;  /* 0xd2511f53be9e7825 */ /* 0x000fe200078e00ff */
[C---:B-1----:R-:W-:Y:S06]  /*ff20*/  HMMA.16816.F32.BF16 R16, R168.reuse, R160, R16 ;  /* 0x000000a0a810723c */ /* 0x042fec0000041810 */
[----:B------:R-:W-:Y:S01]  /*ff30*/  MUFU.EX2 R172, R172 ;  /* 0x000000ac00ac7308 */ /* 0x000fe20000000800 */
[----:B------:R-:W-:Y:S01]  /*ff40*/  LOP3.LUT R12, R159, UR13, R186, 0x96, !PT ;  /* 0x0000000d9f0c7c12 */ /* 0x000fe2000f8e96ba */
[----:B------:R-:W-:Y:S03]  /*ff50*/  FFMA.FTZ R186, R13, UR4, -R184 ;  /* 0x000000040dba7c23 */ /* 0x000fe600080108b8 */
[----:B------:R-:W-:Y:S01]  /*ff60*/  SHF.R.U32.HI R156, RZ, 0x10, R158 ;  /* 0x00000010ff9c7819 */ /* 0x000fe2000001169e */
[----:B------:R-:W-:Y:S04]  /*ff70*/  HMMA.16816.F32.BF16 R148, R168, R162, R148 ;  /* 0x000000a2a894723c */ /* 0x000fe80000041894 */
[----:B------:R-:W1:Y:S01]  /*ff80*/  MUFU.EX2 R168, R15 ;  /* 0x0000000f00a87308 */ /* 0x000e620000000800 */
[C---:B------:R-:W-:Y:S02]  /*ff90*/  LOP3.LUT R13, R158.reuse, 0xffff, RZ, 0xc0, !PT ;  /* 0x0000ffff9e0d7812 */ /* 0x040fe400078ec0ff */
[----:B------:R-:W-:Y:S01]  /*ffa0*/  LOP3.LUT R160, R158, 0xff, RZ, 0xc0, !PT ;  /* 0x000000ff9ea07812 */ /* 0x000fe200078ec0ff */
[----:B------:R-:W-:Y:S06]  /*ffb0*/  FFMA.FTZ R170, R24, UR4, -R184 ;  /* 0x0000000418aa7c23 */ /* 0x000fec00080108b8 */
[----:B------:R-:W3:Y:S01]  /*ffc0*/  MUFU.EX2 R186, R186 ;  /* 0x000000ba00ba7308 */ /* 0x000ee20000000800 */
[----:B------:R-:W-:Y:S01]  /*ffd0*/  SHF.R.U32.HI R14, RZ, 0x18, R158 ;  /* 0x00000018ff0e7819 */ /* 0x000fe2000001169e */
[----:B------:R-:W-:Y:S01]  /*ffe0*/  FFMA.FTZ R171, R26, UR4, -R182 ;  /* 0x000000041aab7c23 */ /* 0x000fe200080108b6 */
[----:B------:R-:W-:Y:S02]  /*fff0*/  LOP3.LUT R162, R156, 0xff, RZ, 0xc0, !PT ;  /* 0x000000ff9ca27812 */ /* 0x000fe400078ec0ff */
[----:B------:R-:W4:Y:S01]  /*10000*/  LDSM.16.MT88.4 R156, [R208+0x10800] ;  /* 0x01080000d09c783b */ /* 0x000f220000004200 */
[----:B------:R-:W-:Y:S02]  /*10010*/  LOP3.LUT R161, R12, 0xffff, RZ, 0xc0, !PT ;  /* 0x0000ffff0ca17812 */ /* 0x000fe400078ec0ff */
[--C-:B------:R-:W-:Y:S02]  /*10020*/  SHF.R.U32.HI R163, RZ, 0x10, R12.reuse ;  /* 0x00000010ffa37819 */ /* 0x100fe4000001160c */
[----:B------:R-:W-:Y:S01]  /*10030*/  MUFU.EX2 R170, R170 ;  /* 0x000000aa00aa7308 */ /* 0x000fe20000000800 */
[----:B------:R-:W-:Y:S01]  /*10040*/  SHF.R.U32.HI R13, RZ, 0x8, R13 ;  /* 0x00000008ff0d7819 */ /* 0x000fe2000001160d */
[----:B-1----:R-:W-:Y:S01]  /*10050*/  FADD.FTZ R181, R168, R181 ;  /* 0x000000b5a8b57221 */ /* 0x002fe20000010000 */
[----:B------:R-:W-:Y:S02]  /*10060*/  LOP3.LUT R169, R12, 0xff, RZ, 0xc0, !PT ;  /* 0x000000ff0ca97812 */ /* 0x000fe400078ec0ff */
[----:B------:R-:W-:Y:S01]  /*10070*/  SHF.R.U32.HI R12, RZ, 0x18, R12 ;  /* 0x00000018ff0c7819 */ /* 0x000fe2000001160c */
[----:B------:R-:W-:Y:S01]  /*10080*/  FADD.FTZ R181, R174, R181 ;  /* 0x000000b5aeb57221 */ /* 0x000fe20000010000 */
[----:B------:R-:W-:Y:S03]  /*10090*/  SHF.R.U32.HI R161, RZ, 0x8, R161 ;  /* 0x00000008ffa17819 */ /* 0x000fe600000116a1 */
[----:B------:R-:W-:Y:S01]  /*100a0*/  MUFU.EX2 R171, R171 ;  /* 0x000000ab00ab7308 */ /* 0x000fe20000000800 */
[----:B------:R-:W-:Y:S01]  /*100b0*/  LOP3.LUT R163, R163, 0xff, RZ, 0xc0, !PT ;  /* 0x000000ffa3a37812 */ /* 0x000fe200078ec0ff */
[----:B------:R-:W-:Y:S01]  /*100c0*/  FADD.FTZ R181, R175, R181 ;  /* 0x000000b5afb57221 */ /* 0x000fe20000010000 */
[----:B------:R-:W-:Y:S02]  /*100d0*/  PRMT R13, R160, 0x5410, R13 ;  /* 0x00005410a00d7816 */ /* 0x000fe4000000000d */
[----:B------:R-:W-:Y:S02]  /*100e0*/  PRMT R15, R162, 0x5410, R14 ;  /* 0x00005410a20f7816 */ /* 0x000fe4000000000e */
[----:B------:R-:W-:Y:S01]  /*100f0*/  PRMT R161, R169, 0x5410, R161 ;  /* 0x00005410a9a17816 */ /* 0x000fe200000000a1 */
[----:B------:R-:W-:Y:S01]  /*10100*/  FFMA.FTZ R169, R25, UR4, -R184 ;  /* 0x0000000419a97c23 */ /* 0x000fe200080108b8 */
[----:B------:R-:W-:Y:S02]  /*10110*/  PRMT R163, R163, 0x5410, R12 ;  /* 0x00005410a3a37816 */ /* 0x000fe4000000000c */
[--C-:B------:R-:W-:Y:S02]  /*10120*/  HSET2.LE.AND R14, R13, R237.reuse, PT ;  /* 0x000000ed0d0e7233 */ /* 0x100fe40003803000 */
[--C-:B------:R-:W-:Y:S01]  /*10130*/  HSET2.LE.AND R15, R15, R237.reuse, PT ;  /* 0x000000ed0f0f7233 */ /* 0x100fe20003803000 */
[----:B------:R-:W-:Y:S01]  /*10140*/  MUFU.EX2 R169, R169 ;  /* 0x000000a900a97308 */ /* 0x000fe20000000800 */
[--C-:B------:R-:W-:Y:S02]  /*10150*/  HSET2.LE.AND R12, R161, R237.reuse, PT ;  /* 0x000000eda10c7233 */ /* 0x100fe40003803000 */
[--C-:B------:R-:W-:Y:S02]  /*10160*/  HSET2.LE.AND R13, R163, R237.reuse, PT ;  /* 0x000000eda30d7233 */ /* 0x100fe40003803000 */
[----:B------:R-:W-:Y:S02]  /*10170*/  F2FP.BF16.F32.PACK_AB R163, R172, R173 ;  /* 0x000000adaca3723e */ /* 0x000fe400000010ff */
[----:B------:R-:W-:Y:S02]  /*10180*/  F2FP.BF16.F32.PACK_AB R162, R175, R174 ;  /* 0x000000aeafa2723e */ /* 0x000fe400000010ff */
[----:B---3--:R-:W-:Y:S02]  /*10190*/  F2FP.BF16.F32.PACK_AB R161, R186, R185 ;  /* 0x000000b9baa1723e */ /* 0x008fe400000010ff */
[----:B------:R-:W-:Y:S02]  /*101a0*/  F2FP.BF16.F32.PACK_AB R160, R168, R187 ;  /* 0x000000bba8a0723e */ /* 0x000fe400000010ff */
[----:B------:R-:W-:Y:S02]  /*101b0*/  LOP3.LUT R14, R14, R163, RZ, 0xc0, !PT ;  /* 0x000000a30e0e7212 */ /* 0x000fe400078ec0ff */
[----:B------:R-:W-:Y:S02]  /*101c0*/  LOP3.LUT R15, R15, R162, RZ, 0xc0, !PT ;  /* 0x000000a20f0f7212 */ /* 0x000fe400078ec0ff */
[----:B------:R-:W-:Y:S02]  /*101d0*/  LOP3.LUT R12, R12, R161, RZ, 0xc0, !PT ;  /* 0x000000a10c0c7212 */ /* 0x000fe400078ec0ff */
[----:B------:R-:W-:Y:S02]  /*101e0*/  LOP3.LUT R13, R13, R160, RZ, 0xc0, !PT ;  /* 0x000000a00d0d7212 */ /* 0x000fe400078ec0ff */
[----:B------:R-:W1:Y:S05]  /*101f0*/  LDSM.16.MT88.4 R160, [R207+0x10800] ;  /* 0x01080000cfa0783b */ /* 0x000e6a0000004200 */
[C---:B--2---:R-:W-:Y:S06]  /*10200*/  HMMA.16816.F32.BF16 R4, R12.reuse, R152, R4 ;  /* 0x000000980c04723c */ /* 0x044fec0000041804 */
[C---:B------:R-:W-:Y:S01]  /*10210*/  HMMA.16816.F32.BF16 R8, R12.reuse, R154, R8 ;  /* 0x0000009a0c08723c */ /* 0x040fe20000041808 */
[----:B------:R-:W2:Y:S05]  /*10220*/  LDSM.16.MT88.4 R152, [R206+0x10800] ;  /* 0x01080000ce98783b */ /* 0x000eaa0000004200 */
[C---:B----4-:R-:W-:Y:S06]  /*10230*/  HMMA.16816.F32.BF16 R36, R12.reuse, R156, R36 ;  /* 0x0000009c0c24723c */ /* 0x050fec0000041824 */
        /* <DEDUP_REMOVED lines=31> */
[----:B------:R-:W-:Y:S05]  /*10430*/  MOV R160, UR31 ;  /* 0x0000001f00a07c02 */ /* 0x000fea0008000f00 */
[C---:B--2---:R-:W-:Y:S06]  /*10440*/  HMMA.16816.F32.BF16 R124, R12.reuse, R152, R124 ;  /* 0x000000980c7c723c */ /* 0x044fec000004187c */
[C---:B------:R-:W-:Y:S05]  /*10450*/  HMMA.16816.F32.BF16 R128, R12.reuse, R154, R128 ;  /* 0x0000009a0c80723c */ /* 0x040fea0000041880 */
[----:B------:R-:W-:Y:S01]  /*10460*/  LOP3.LUT R152, R247, UR33, R160, 0x96, !PT ;  /* 0x00000021f7987c12 */ /* 0x000fe2000f8e96a0 */
[C---:B---3--:R-:W-:Y:S01]  /*10470*/  HMMA.16816.F32.BF16 R132, R12.reuse, R156, R132 ;  /* 0x0000009c0c84723c */ /* 0x048fe20000041884 */
[----:B------:R-:W1:Y:S04]  /*10480*/  LDSM.16.MT88.4 R160, [R207+0x16800] ;  /* 0x01680000cfa0783b */ /* 0x000e680000004200 */
[----:B------:R-:W-:Y:S01]  /*10490*/  IMAD.WIDE.U32 R190, R152, -0x326172a9, RZ ;  /* 0xcd9e8d5798be7825 */ /* 0x000fe200078e00ff */
[C---:B------:R-:W-:Y:S05]  /*104a0*/  HMMA.16816.F32.BF16 R136, R12.reuse, R158, R136 ;  /* 0x0000009e0c88723c */ /* 0x040fea0000041888 */
[----:B------:R-:W-:Y:S02]  /*104b0*/  LOP3.LUT R152, R191, UR25, R244, 0x96, !PT ;  /* 0x00000019bf987c12 */ /* 0x000fe4000f8e96f4 */
[----:B------:R-:W-:Y:S01]  /*104c0*/  LOP3.LUT R190, R189, UR18, R190, 0x96, !PT ;  /* 0x00000012bdbe7c12 */ /* 0x000fe2000f8e96be */
[----:B------:R-:W-:Y:S03]  /*104d0*/  FFMA.FTZ R189, R20, UR4, -R184 ;  /* 0x0000000414bd7c23 */ /* 0x000fe600080108b8 */
[----:B------:R-:W-:Y:S02]  /*104e0*/  IMAD.WIDE.U32 R156, R152, -0x2daee0ad, RZ ;  /* 0xd2511f53989c7825 */ /* 0x000fe400078e00ff */
[----:B------:R-:W2:Y:S01]  /*104f0*/  LDSM.16.MT88.4 R152, [R206+0x16800] ;  /* 0x01680000ce98783b */ /* 0x000ea20000004200 */
[----:B------:R-:W-:Y:S01]  /*10500*/  MUFU.EX2 R189, R189 ;  /* 0x000000bd00bd7308 */ /* 0x000fe20000000800 */
[----:B------:R-:W-:Y:S01]  /*10510*/  IMAD.WIDE.U32 R190, R190, -0x2daee0ad, RZ ;  /* 0xd2511f53bebe7825 */ /* 0x000fe200078e00ff */
[----:B------:R-:W-:Y:S04]  /*10520*/  LOP3.LUT R24, R157, UR15, R242, 0x96, !PT ;  /* 0x0000000f9d187c12 */ /* 0x000fe8000f8e96f2 */
[----:B------:R-:W-:Y:S01]  /*10530*/  LOP3.LUT R158, R191, UR26, R156, 0x96, !PT ;  /* 0x0000001abf9e7c12 */ /* 0x000fe2000f8e969c */
[----:B------:R-:W-:Y:S04]  /*10540*/  IMAD.WIDE.U32 R156, R24, -0x326172a9, RZ ;  /* 0xcd9e8d57189c7825 */ /* 0x000fe800078e00ff */
[--C-:B------:R-:W-:Y:S01]  /*10550*/  FFMA.FTZ R191, R22, UR4, -R182.reuse ;  /* 0x0000000416bf7c23 */ /* 0x100fe200080108b6 */
[----:B------:R-:W-:Y:S01]  /*10560*/  FFMA.FTZ R182, R35, UR4, -R182 ;  /* 0x0000000423b67c23 */ /* 0x000fe200080108b6 */
[----:B------:R-:W-:Y:S01]  /*10570*/  IMAD.WIDE.U32 R158, R158, -0x326172a9, RZ ;  /* 0xcd9e8d579e9e7825 */ /* 0x000fe200078e00ff */
[----:B------:R-:W-:Y:S03]  /*10580*/  LOP3.LUT R188, R157, UR12, R188, 0x96, !PT ;  /* 0x0000000c9dbc7c12 */ /* 0x000fe6000f8e96bc */
[----:B------:R-:W3:Y:S01]  /*10590*/  MUFU.EX2 R191, R191 ;  /* 0x000000bf00bf7308 */ /* 0x000ee20000000800 */
[----:B------:R-:W-:Y:S01]  /*105a0*/  LOP3.LUT R156, R159, UR24, R156, 0x96, !PT ;  /* 0x000000189f9c7c12 */ /* 0x000fe2000f8e969c */
[----:B------:R-:W-:Y:S01]  /*105b0*/  IMAD.WIDE.U32 R24, R188, -0x2daee0ad, RZ ;  /* 0xd2511f53bc187825 */ /* 0x000fe200078e00ff */
[C---:B-1----:R-:W-:Y:S07]  /*105c0*/  HMMA.16816.F32.BF16 R140, R12.reuse, R160, R140 ;  /* 0x000000a00c8c723c */ /* 0x042fee000004188c */
[----:B------:R-:W1:Y:S04]  /*105d0*/  MUFU.EX2 R188, R27 ;  /* 0x0000001b00bc7308 */ /* 0x000e680000000800 */
[----:B------:R-:W-:Y:S01]  /*105e0*/  IMAD.WIDE.U32 R156, R156, -0x2daee0ad, RZ ;  /* 0xd2511f539c9c7825 */ /* 0x000fe200078e00ff */
[C---:B------:R-:W-:Y:S05]  /*105f0*/  HMMA.16816.F32.BF16 R144, R12.reuse, R162, R144 ;  /* 0x000000a20c90723c */ /* 0x040fea0000041890 */
[----:B------:R4:W-:Y:S01]  /*10600*/  MUFU.EX2 R163, R23 ;  /* 0x0000001700a37308 */ /* 0x0009e20000000800 */
[----:B------:R-:W-:Y:S01]  /*10610*/  LOP3.LUT R20, R157, UR9, R24, 0x96, !PT ;  /* 0x000000099d147c12 */ /* 0x000fe2000f8e9618 */
[----:B---3--:R-:W-:Y:S01]  /*10620*/  FADD.FTZ R181, R191, R181 ;  /* 0x000000b5bfb57221 */ /* 0x008fe20000010000 */
[----:B------:R-:W3:Y:S03]  /*10630*/  LDL.LU R157, [R1+0x8] ;  /* 0x00000800019d7983 */ /* 0x000ee60000300800 */
[----:B------:R-:W-:Y:S01]  /*10640*/  LOP3.LUT R160, R25, UR23, R190, 0x96, !PT ;  /* 0x0000001719a07c12 */ /* 0x000fe2000f8e96be */
[--C-:B------:R-:W-:Y:S01]  /*10650*/  FFMA.FTZ R190, R21, UR4, -R184.reuse ;  /* 0x0000000415be7c23 */ /* 0x100fe200080108b8 */
[C---:B--2---:R-:W-:Y:S02]  /*10660*/  HMMA.16816.F32.BF16 R16, R12.reuse, R152, R16 ;  /* 0x000000980c10723c */ /* 0x044fe40000041810 */
[----:B------:R-:W-:Y:S01]  /*10670*/  MUFU.EX2 R162, R28 ;  /* 0x0000001c00a27308 */ /* 0x000fe20000000800 */
[----:B------:R-:W-:Y:S04]  /*10680*/  IMAD.WIDE.U32 R24, R20, -0x326172a9, RZ ;  /* 0xcd9e8d5714187825 */ /* 0x000fe800078e00ff */
[----:B------:R-:W-:Y:S01]  /*10690*/  FFMA.FTZ R184, R33, UR4, -R184 ;  /* 0x0000000421b87c23 */ /* 0x000fe200080108b8 */
[----:B------:R-:W-:Y:S01]  /*106a0*/  HMMA.16816.F32.BF16 R148, R12, R154, R148 ;  /* 0x0000009a0c94723c */ /* 0x000fe20000041894 */
[----:B------:R-:W-:Y:S03]  /*106b0*/  LDSM.16.MT88.4 R152, [R208+0x17000] ;  /* 0x01700000d098783b */ /* 0x000fe60000004200 */
[----:B------:R-:W2:Y:S01]  /*106c0*/  MUFU.EX2 R190, R190 ;  /* 0x000000be00be7308 */ /* 0x000ea20000000800 */
[----:B------:R-:W-:Y:S01]  /*106d0*/  LOP3.LUT R20, R24, 0xffff, RZ, 0xc0, !PT ;  /* 0x0000ffff18147812 */ /* 0x000fe200078ec0ff */
[----:B------:R-:W-:Y:S01]  /*106e0*/  IMAD.WIDE.U32 R160, R160, -0x326172a9, RZ ;  /* 0xcd9e8d57a0a07825 */ /* 0x000fe200078e00ff */
[----:B------:R-:W-:Y:S04]  /*106f0*/  SHF.R.U32.HI R21, RZ, 0x10, R24 ;  /* 0x00000010ff157819 */ /* 0x000fe80000011618 */
[----:B------:R-:W-:Y:S03]  /*10700*/  SHF.R.U32.HI R12, RZ, 0x8, R20 ;  /* 0x00000008ff0c7819 */ /* 0x000fe60000011614 */
[----:B------:R-:W-:Y:S01]  /*10710*/  MUFU.EX2 R184, R184 ;  /* 0x000000b800b87308 */ /* 0x000fe20000000800 */
[----:B------:R-:W-:Y:S02]  /*10720*/  LOP3.LUT R14, R21, 0xff, RZ, 0xc0, !PT ;  /* 0x000000ff150e7812 */ /* 0x000fe400078ec0ff */
[----:B----4-:R-:W4:Y:S01]  /*10730*/  LDSM.16.MT88.4 R20, [R210+0x11000] ;  /* 0x01100000d214783b */ /* 0x010f220000004200 */
[----:B------:R-:W-:Y:S02]  /*10740*/  LOP3.LUT R26, R25, UR19, R160, 0x96, !PT ;  /* 0x00000013191a7c12 */ /* 0x000fe4000f8e96a0 */
[----:B------:R-:W-:Y:S02]  /*10750*/  LOP3.LUT R25, R24, 0xff, RZ, 0xc0, !PT ;  /* 0x000000ff18197812 */ /* 0x000fe400078ec0ff */
[C---:B------:R-:W-:Y:S02]  /*10760*/  LOP3.LUT R13, R26.reuse, 0xffff, RZ, 0xc0, !PT ;  /* 0x0000ffff1a0d7812 */ /* 0x040fe400078ec0ff */
[----:B------:R-:W-:Y:S01]  /*10770*/  MUFU.EX2 R182, R182 ;  /* 0x000000b600b67308 */ /* 0x000fe20000000800 */
[----:B------:R-:W-:Y:S02]  /*10780*/  SHF.R.U32.HI R15, RZ, 0x10, R26 ;  /* 0x00000010ff0f7819 */ /* 0x000fe4000001161a */
[----:B------:R-:W-:Y:S02]  /*10790*/  LOP3.LUT R27, R26, 0xff, RZ, 0xc0, !PT ;  /* 0x000000ff1a1b7812 */ /* 0x000fe400078ec0ff */
[----:B------:R-:W-:Y:S02]  /*107a0*/  SHF.R.U32.HI R13, RZ, 0x8, R13 ;  /* 0x00000008ff0d7819 */ /* 0x000fe4000001160d */
[----:B------:R-:W-:Y:S02]  /*107b0*/  SHF.R.U32.HI R24, RZ, 0x18, R24 ;  /* 0x00000018ff187819 */ /* 0x000fe40000011618 */
[----:B------:R-:W-:Y:S02]  /*107c0*/  SHF.R.U32.HI R26, RZ, 0x18, R26 ;  /* 0x00000018ff1a7819 */ /* 0x000fe4000001161a */
[----:B------:R-:W-:Y:S02]  /*107d0*/  LOP3.LUT R15, R15, 0xff, RZ, 0xc0, !PT ;  /* 0x000000ff0f0f7812 */ /* 0x000fe400078ec0ff */
[----:B------:R-:W-:Y:S02]  /*107e0*/  PRMT R12, R25, 0x5410, R12 ;  /* 0x00005410190c7816 */ /* 0x000fe4000000000c */
[----:B------:R-:W-:Y:S02]  /*107f0*/  PRMT R13, R27, 0x5410, R13 ;  /* 0x000054101b0d7816 */ /* 0x000fe4000000000d */
[----:B------:R-:W-:Y:S02]  /*10800*/  PRMT R24, R14, 0x5410, R24 ;  /* 0x000054100e187816 */ /* 0x000fe40000000018 */
[----:B------:R-:W-:Y:S02]  /*10810*/  PRMT R26, R15, 0x5410, R26 ;  /* 0x000054100f1a7816 */ /* 0x000fe4000000001a */
[--C-:B------:R-:W-:Y:S02]  /*10820*/  HSET2.LE.AND R14, R12, R237.reuse, PT ;  /* 0x000000ed0c0e7233 */ /* 0x100fe40003803000 */
[--C-:B------:R-:W-:Y:S02]  /*10830*/  HSET2.LE.AND R12, R13, R237.reuse, PT ;  /* 0x000000ed0d0c7233 */ /* 0x100fe40003803000 */
[--C-:B------:R-:W-:Y:S02]  /*10840*/  HSET2.LE.AND R15, R24, R237.reuse, PT ;  /* 0x000000ed180f7233 */ /* 0x100fe40003803000 */
[--C-:B------:R-:W-:Y:S02]  /*10850*/  HSET2.LE.AND R13, R26, R237.reuse, PT ;  /* 0x000000ed1a0d7233 */ /* 0x100fe40003803000 */
[----:B------:R-:W-:Y:S02]  /*10860*/  F2FP.BF16.F32.PACK_AB R27, R169, R170 ;  /* 0x000000aaa91b723e */ /* 0x000fe400000010ff */
[----:B-1----:R-:W-:Y:S02]  /*10870*/  F2FP.BF16.F32.PACK_AB R26, R188, R171 ;  /* 0x000000abbc1a723e */ /* 0x002fe400000010ff */
[----:B--2---:R-:W-:Y:S02]  /*10880*/  F2FP.BF16.F32.PACK_AB R25, R190, R189 ;  /* 0x000000bdbe19723e */ /* 0x004fe400000010ff */
[----:B------:R-:W-:Y:S02]  /*10890*/  F2FP.BF16.F32.PACK_AB R24, R163, R191 ;  /* 0x000000bfa318723e */ /* 0x000fe400000010ff */
[----:B------:R-:W-:Y:S02]  /*108a0*/  LOP3.LUT R14, R14, R27, RZ, 0xc0, !PT ;  /* 0x0000001b0e0e7212 */ /* 0x000fe400078ec0ff */
[----:B------:R-:W-:Y:S02]  /*108b0*/  LOP3.LUT R15, R15, R26, RZ, 0xc0, !PT ;  /* 0x0000001a0f0f7212 */ /* 0x000fe400078ec0ff */
[----:B------:R-:W-:Y:S02]  /*108c0*/  LOP3.LUT R12, R12, R25, RZ, 0xc0, !PT ;  /* 0x000000190c0c7212 */ /* 0x000fe400078ec0ff */
[----:B------:R-:W-:Y:S02]  /*108d0*/  LOP3.LUT R13, R13, R24, RZ, 0xc0, !PT ;  /* 0x000000180d0d7212 */ /* 0x000fe400078ec0ff */
[----:B------:R-:W1:Y:S01]  /*108e0*/  LDSM.16.MT88.4 R24, [R208+0x11000] ;  /* 0x01100000d018783b */ /* 0x000e620000004200 */
[----:B------:R-:W-:Y:S02]  /*108f0*/  LOP3.LUT R158, R161, UR20, R158, 0x96, !PT ;  /* 0x00000014a19e7c12 */ /* 0x000fe4000f8e969e */
[----:B------:R2:W-:Y:S02]  /*10900*/  MUFU.EX2 R161, R30 ;  /* 0x0000001e00a17308 */ /* 0x0005e40000000800 */
[C---:B----4-:R-:W-:Y:S03]  /*10910*/  HMMA.16816.F32.BF16 R4, R12.reuse, R20, R4 ;  /* 0x000000140c04723c */ /* 0x050fe60000041804 */
[----:B------:R-:W-:Y:S03]  /*10920*/  IMAD.WIDE.U32 R158, R158, -0x2daee0ad, RZ ;  /* 0xd2511f539e9e7825 */ /* 0x000fe600078e00ff */
[C---:B------:R-:W-:Y:S01]  /*10930*/  HMMA.16816.F32.BF16 R8, R12.reuse, R22, R8 ;  /* 0x000000160c08723c */ /* 0x040fe20000041808 */
[----:B------:R-:W4:Y:S04]  /*10940*/  LDSM.16.MT88.4 R20, [R207+0x11000] ;  /* 0x01100000cf14783b */ /* 0x000f280000004200 */
[----:B------:R-:W-:Y:S02]  /*10950*/  LOP3.LUT R156, R159, UR13, R156, 0x96, !PT ;  /* 0x0000000d9f9c7c12 */ /* 0x000fe4000f8e969c */
[----:B------:R-:W-:Y:S04]  /*10960*/  LOP3.LUT R160, R158, 0xff, RZ, 0xc0, !PT ;  /* 0x000000ff9ea07812 */ /* 0x000fe800078ec0ff */
[----:B------:R-:W-:Y:S02]  /*10970*/  LOP3.LUT R28, R156, 0xff, RZ, 0xc0, !PT ;  /* 0x000000ff9c1c7812 */ /* 0x000fe400078ec0ff */
[----:B--2---:R-:W-:Y:S04]  /*10980*/  SHF.R.U32.HI R30, RZ, 0x10, R156 ;  /* 0x00000010ff1e7819 */ /* 0x004fe8000001169c */
[----:B------:R-:W-:Y:S01]  /*10990*/  LOP3.LUT R30, R30, 0xff, RZ, 0xc0, !PT ;  /* 0x000000ff1e1e7812 */ /* 0x000fe200078ec0ff */
[C---:B-1----:R-:W-:Y:S06]  /*109a0*/  HMMA.16816.F32.BF16 R36, R12.reuse, R24, R36 ;  /* 0x000000180c24723c */ /* 0x042fec0000041824 */
[C---:B------:R-:W-:Y:S01]  /*109b0*/  HMMA.16816.F32.BF16 R40, R12.reuse, R26, R40 ;  /* 0x0000001a0c28723c */ /* 0x040fe20000041828 */
[----:B------:R-:W1:Y:S05]  /*109c0*/  LDSM.16.MT88.4 R24, [R206+0x11000] ;  /* 0x01100000ce18783b */ /* 0x000e6a0000004200 */
[C---:B----4-:R-:W-:Y:S06]  /*109d0*/  HMMA.16816.F32.BF16 R44, R12.reuse, R20, R44 ;  /* 0x000000140c2c723c */ /* 0x050fec000004182c */
        /* <DEDUP_REMOVED lines=19> */
[----:B------:R-:W2:Y:S04]  /*10b10*/  LDSM.16.MT88.4 R20, [R207+0x15000] ;  /* 0x01500000cf14783b */ /* 0x000ea80000004200 */
[----:B---3--:R-:W-:Y:S06]  /*10b20*/  FFMA.FTZ R183, R164, R157, R183 ;  /* 0x0000009da4b77223 */ /* 0x008fec00000100b7 */
[----:B------:R-:W-:Y:S01]  /*10b30*/  FADD.FTZ R183, R179, R183 ;  /* 0x000000b7b3b77221 */ /* 0x000fe20000010000 */
[C---:B-1----:R-:W-:Y:S03]  /*10b40*/  HMMA.16816.F32.BF16 R100, R12.reuse, R24, R100 ;  /* 0x000000180c64723c */ /* 0x042fe60000041864 */
[----:B------:R-:W-:Y:S03]  /*10b50*/  FADD.FTZ R183, R165, R183 ;  /* 0x000000b7a5b77221 */ /* 0x000fe60000010000 */
[C---:B------:R-:W-:Y:S01]  /*10b60*/  HMMA.16816.F32.BF16 R104, R12.reuse, R26, R104 ;  /* 0x0000001a0c68723c */ /* 0x040fe20000041868 */
[----:B------:R-:W1:Y:S04]  /*10b70*/  LDSM.16.MT88.4 R24, [R206+0x15000] ;  /* 0x01500000ce18783b */ /* 0x000e680000004200 */
[----:B------:R-:W-:Y:S01]  /*10b80*/  FADD.FTZ R183, R176, R183 ;  /* 0x000000b7b0b77221 */ /* 0x000fe20000010000 */
[C---:B--2---:R-:W-:Y:S05]  /*10b90*/  HMMA.16816.F32.BF16 R108, R12.reuse, R20, R108 ;  /* 0x000000140c6c723c */ /* 0x044fea000004186c */
[----:B------:R-:W-:Y:S01]  /*10ba0*/  FADD.FTZ R183, R185, R183 ;  /* 0x000000b7b9b77221 */ /* 0x000fe20000010000 */
[C---:B------:R-:W-:Y:S01]  /*10bb0*/  HMMA.16816.F32.BF16 R112, R12.reuse, R22, R112 ;  /* 0x000000160c70723c */ /* 0x040fe20000041870 */
[----:B------:R-:W2:Y:S04]  /*10bc0*/  LDSM.16.MT88.4 R20, [R210+0x17000] ;  /* 0x01700000d214783b */ /* 0x000ea80000004200 */
[----:B------:R-:W-:Y:S06]  /*10bd0*/  FADD.FTZ R183, R186, R183 ;  /* 0x000000b7bab77221 */ /* 0x000fec0000010000 */
[----:B------:R-:W-:Y:S04]  /*10be0*/  FADD.FTZ R183, R173, R183 ;  /* 0x000000b7adb77221 */ /* 0x000fe80000010000 */
[----:B------:R-:W-:Y:S04]  /*10bf0*/  FADD.FTZ R183, R172, R183 ;  /* 0x000000b7acb77221 */ /* 0x000fe80000010000 */
[----:B------:R-:W-:Y:S04]  /*10c00*/  FADD.FTZ R183, R189, R183 ;  /* 0x000000b7bdb77221 */ /* 0x000fe80000010000 */
[----:B------:R-:W-:Y:S04]  /*10c10*/  FADD.FTZ R183, R190, R183 ;  /* 0x000000b7beb77221 */ /* 0x000fe80000010000 */
[----:B------:R-:W-:Y:S01]  /*10c20*/  FADD.FTZ R183, R170, R183 ;  /* 0x000000b7aab77221 */ /* 0x000fe20000010000 */
[C---:B-1----:R-:W-:Y:S03]  /*10c30*/  HMMA.16816.F32.BF16 R116, R12.reuse, R24, R116 ;  /* 0x000000180c74723c */ /* 0x042fe60000041874 */
[----:B------:R-:W-:Y:S03]  /*10c40*/  FADD.FTZ R183, R169, R183 ;  /* 0x000000b7a9b77221 */ /* 0x000fe60000010000 */
[C---:B------:R-:W-:Y:S01]  /*10c50*/  HMMA.16816.F32.BF16 R120, R12.reuse, R26, R120 ;  /* 0x0000001a0c78723c */ /* 0x040fe20000041878 */
[----:B------:R-:W1:Y:S04]  /*10c60*/  MUFU.EX2 R27, R31 ;  /* 0x0000001f001b7308 */ /* 0x000e680000000800 */
[----:B------:R-:W-:Y:S01]  /*10c70*/  LOP3.LUT R24, R158, 0xffff, RZ, 0xc0, !PT ;  /* 0x0000ffff9e187812 */ /* 0x000fe200078ec0ff */
[C---:B--2---:R-:W-:Y:S05]  /*10c80*/  HMMA.16816.F32.BF16 R124, R12.reuse, R20, R124 ;  /* 0x000000140c7c723c */ /* 0x044fea000004187c */
[----:B------:R-:W2:Y:S01]  /*10c90*/  MUFU.EX2 R31, R32 ;  /* 0x00000020001f7308 */ /* 0x000ea20000000800 */
[----:B------:R-:W-:Y:S01]  /*10ca0*/  SHF.R.U32.HI R24, RZ, 0x8, R24 ;  /* 0x00000008ff187819 */ /* 0x000fe20000011618 */
[C---:B------:R-:W-:Y:S01]  /*10cb0*/  HMMA.16816.F32.BF16 R128, R12.reuse, R22, R128 ;  /* 0x000000160c80723c */ /* 0x040fe20000041880 */
[----:B------:R-:W3:Y:S03]  /*10cc0*/  LDSM.16.MT88.4 R20, [R207+0x17000] ;  /* 0x01700000cf14783b */ /* 0x000ee60000004200 */
[----:B------:R-:W-:Y:S02]  /*10cd0*/  LOP3.LUT R25, R156, 0xffff, RZ, 0xc0, !PT ;  /* 0x0000ffff9c197812 */ /* 0x000fe400078ec0ff */
[C---:B------:R-:W-:Y:S02]  /*10ce0*/  HMMA.16816.F32.BF16 R132, R12.reuse, R152, R132 ;  /* 0x000000980c84723c */ /* 0x040fe40000041884 */
[----:B------:R-:W4:Y:S03]  /*10cf0*/  MUFU.EX2 R32, R34 ;  /* 0x0000002200207308 */ /* 0x000f260000000800 */
[----:B------:R-:W-:Y:S01]  /*10d00*/  SHF.R.U32.HI R25, RZ, 0x8, R25 ;  /* 0x00000008ff197819 */ /* 0x000fe20000011619 */
[C---:B------:R-:W-:Y:S05]  /*10d10*/  HMMA.16816.F32.BF16 R136, R12.reuse, R154, R136 ;  /* 0x0000009a0c88723c */ /* 0x040fea0000041888 */
[----:B------:R-:W-:Y:S02]  /*10d20*/  PRMT R160, R160, 0x5410, R24 ;  /* 0x00005410a0a07816 */ /* 0x000fe40000000018 */
[----:B------:R-:W-:Y:S04]  /*10d30*/  PRMT R28, R28, 0x5410, R25 ;  /* 0x000054101c1c7816 */ /* 0x000fe80000000019 */
[----:B-1----:R-:W-:Y:S02]  /*10d40*/  MOV R33, R27 ;  /* 0x0000001b00217202 */ /* 0x002fe40000000f00 */
[----:B------:R-:W1:Y:S01]  /*10d50*/  LDSM.16.MT88.4 R24, [R206+0x17000] ;  /* 0x01700000ce18783b */ /* 0x000e620000004200 */
[----:B------:R-:W-:Y:S02]  /*10d60*/  MOV R153, R29 ;  /* 0x0000001d00997202 */ /* 0x000fe40000000f00 */
[--C-:B------:R-:W-:Y:S02]  /*10d70*/  SHF.R.U32.HI R29, RZ, 0x10, R158.reuse ;  /* 0x00000010ff1d7819 */ /* 0x100fe4000001169e */
[----:B------:R-:W-:Y:S02]  /*10d80*/  SHF.R.U32.HI R152, RZ, 0x18, R158 ;  /* 0x00000018ff987819 */ /* 0x000fe4000001169e */
[----:B------:R-:W-:Y:S02]  /*10d90*/  LOP3.LUT R29, R29, 0xff, RZ, 0xc0, !PT ;  /* 0x000000ff1d1d7812 */ /* 0x000fe400078ec0ff */
[----:B------:R-:W-:Y:S02]  /*10da0*/  SHF.R.U32.HI R156, RZ, 0x18, R156 ;  /* 0x00000018ff9c7819 */ /* 0x000fe4000001169c */
[----:B------:R-:W-:Y:S02]  /*10db0*/  PRMT R152, R29, 0x5410, R152 ;  /* 0x000054101d987816 */ /* 0x000fe40000000098 */
[----:B------:R-:W-:Y:S02]  /*10dc0*/  PRMT R29, R30, 0x5410, R156 ;  /* 0x000054101e1d7816 */ /* 0x000fe4000000009c */
[----:B------:R-:W1:Y:S01]  /*10dd0*/  LDSM.16.MT88.4 R156, [R210+0x11800] ;  /* 0x01180000d29c783b */ /* 0x000e620000004200 */
[C---:B---3--:R-:W-:Y:S03]  /*10de0*/  HMMA.16816.F32.BF16 R140, R12.reuse, R20, R140 ;  /* 0x000000140c8c723c */ /* 0x048fe6000004188c */
[----:B------:R-:W-:Y:S02]  /*10df0*/  MOV R35, R33 ;  /* 0x0000002100237202 */ /* 0x000fe40000000f00 */
[----:B--2---:R-:W-:Y:S01]  /*10e00*/  MOV R252, R31 ;  /* 0x0000001f00fc7202 */ /* 0x004fe20000000f00 */
[C---:B------:R-:W-:Y:S05]  /*10e10*/  HMMA.16816.F32.BF16 R144, R12.reuse, R22, R144 ;  /* 0x000000160c90723c */ /* 0x040fea0000041890 */
[--C-:B------:R-:W-:Y:S02]  /*10e20*/  HSET2.LE.AND R33, R28, R237.reuse, PT ;  /* 0x000000ed1c217233 */ /* 0x100fe40003803000 */
[--C-:B------:R-:W-:Y:S02]  /*10e30*/  HSET2.LE.AND R3, R29, R237.reuse, PT ;  /* 0x000000ed1d037233 */ /* 0x100fe40003803000 */
[----:B------:R-:W2:Y:S02]  /*10e40*/  LDSM.16.MT88.4 R28, [R208+0x11800] ;  /* 0x01180000d01c783b */ /* 0x000ea40000004200 */
[----:B----4-:R-:W-:Y:S02]  /*10e50*/  MOV R164, R32 ;  /* 0x0000002000a47202 */ /* 0x010fe40000000f00 */
[----:B------:R-:W-:Y:S02]  /*10e60*/  F2FP.BF16.F32.PACK_AB R34, R153, R162 ;  /* 0x000000a29922723e */ /* 0x000fe400000010ff */
[----:B------:R-:W-:Y:S02]  /*10e70*/  F2FP.BF16.F32.PACK_AB R32, R35, R161 ;  /* 0x000000a12320723e */ /* 0x000fe400000010ff */
[----:B------:R-:W-:Y:S01]  /*10e80*/  LOP3.LUT R20, R33, R34, RZ, 0xc0, !PT ;  /* 0x0000002221147212 */ /* 0x000fe200078ec0ff */
[C---:B-1----:R-:W-:Y:S03]  /*10e90*/  HMMA.16816.F32.BF16 R16, R12.reuse, R24, R16 ;  /* 0x000000180c10723c */ /* 0x042fe60000041810 */
[----:B------:R-:W-:Y:S02]  /*10ea0*/  LOP3.LUT R21, R3, R32, RZ, 0xc0, !PT ;  /* 0x0000002003157212 */ /* 0x000fe400078ec0ff */
[----:B------:R-:W-:Y:S01]  /*10eb0*/  MOV R179, R35 ;  /* 0x0000002300b37202 */ /* 0x000fe20000000f00 */
[----:B------:R-:W-:Y:S01]  /*10ec0*/  HMMA.16816.F32.BF16 R148, R12, R26, R148 ;  /* 0x0000001a0c94723c */ /* 0x000fe20000041894 */
[----:B------:R-:W1:Y:S04]  /*10ed0*/  LDSM.16.MT88.4 R32, [R207+0x11800] ;  /* 0x01180000cf20783b */ /* 0x000e680000004200 */
[--C-:B------:R-:W-:Y:S02]  /*10ee0*/  HSET2.LE.AND R22, R160, R237.reuse, PT ;  /* 0x000000eda0167233 */ /* 0x100fe40003803000 */
[----:B------:R-:W-:Y:S02]  /*10ef0*/  HSET2.LE.AND R23, R152, R237, PT ;  /* 0x000000ed98177233 */ /* 0x000fe40003803000 */
[----:B------:R-:W-:Y:S02]  /*10f00*/  LDSM.16.MT88.4 R12, [R210+0x13800] ;  /* 0x01380000d20c783b */ /* 0x000fe40000004200 */
[----:B------:R-:W-:Y:S02]  /*10f10*/  F2FP.BF16.F32.PACK_AB R152, R184, R252 ;  /* 0x000000fcb898723e */ /* 0x000fe400000010ff */
[----:B------:R-:W-:Y:S02]  /*10f20*/  F2FP.BF16.F32.PACK_AB R3, R182, R164 ;  /* 0x000000a4b603723e */ /* 0x000fe400000010ff */
[----:B------:R-:W-:Y:S02]  /*10f30*/  LOP3.LUT R22, R22, R152, RZ, 0xc0, !PT ;  /* 0x0000009816167212 */ /* 0x000fe400078ec0ff */
[----:B------:R-:W-:Y:S02]  /*10f40*/  LOP3.LUT R23, R23, R3, RZ, 0xc0, !PT ;  /* 0x0000000317177212 */ /* 0x000fe400078ec0ff */
[----:B------:R-:W-:Y:S02]  /*10f50*/  MOV R180, R153 ;  /* 0x0000009900b47202 */ /* 0x000fe40000000f00 */
[----:B------:R-:W3:Y:S01]  /*10f60*/  LDSM.16.MT88.4 R152, [R206+0x11800] ;  /* 0x01180000ce98783b */ /* 0x000ee20000004200 */
[----:B------:R-:W-:Y:S02]  /*10f70*/  MOV R24, R162 ;  /* 0x000000a200187202 */ /* 0x000fe40000000f00 */
[----:B------:R-:W-:Y:S02]  /*10f80*/  MOV R25, R163 ;  /* 0x000000a300197202 */ /* 0x000fe40000000f00 */
[----:B------:R-:W-:Y:S02]  /*10f90*/  MOV R3, R161 ;  /* 0x000000a100037202 */ /* 0x000fe40000000f00 */
[C---:B------:R-:W-:Y:S01]  /*10fa0*/  HMMA.16816.F32.BF16 R160, R20.reuse, R156, R4 ;  /* 0x0000009c14a0723c */ /* 0x040fe20000041804 */
[----:B------:R-:W4:Y:S05]  /*10fb0*/  LDSM.16.MT88.4 R4, [R208+0x13800] ;  /* 0x01380000d004783b */ /* 0x000f2a0000004200 */
[C---:B------:R-:W-:Y:S03]  /*10fc0*/  HMMA.16816.F32.BF16 R156, R20.reuse, R158, R8 ;  /* 0x0000009e149c723c */ /* 0x040fe60000041808 */
[----:B------:R-:W4:Y:S03]  /*10fd0*/  LDSM.16.MT88.4 R8, [R207+0x13800] ;  /* 0x01380000cf08783b */ /* 0x000f260000004200 */
[C---:B--2---:R-:W-:Y:S06]  /*10fe0*/  HMMA.16816.F32.BF16 R36, R20.reuse, R28, R36 ;  /* 0x0000001c1424723c */ /* 0x044fec0000041824 */
[C---:B------:R-:W-:Y:S05]  /*10ff0*/  HMMA.16816.F32.BF16 R40, R20.reuse, R30, R40 ;  /* 0x0000001e1428723c */ /* 0x040fea0000041828 */
[----:B------:R-:W-:Y:S01]  /*11000*/  MOV R28, R24 ;  /* 0x00000018001c7202 */ /* 0x000fe20000000f00 */
[C---:B-1----:R-:W-:Y:S05]  /*11010*/  HMMA.16816.F32.BF16 R44, R20.reuse, R32, R44 ;  /* 0x00000020142c723c */ /* 0x042fea000004182c */
[----:B------:R-:W-:Y:S01]  /*11020*/  MOV R29, R25 ;  /* 0x00000019001d7202 */ /* 0x000fe20000000f00 */
[C---:B------:R-:W-:Y:S01]  /*11030*/  HMMA.16816.F32.BF16 R48, R20.reuse, R34, R48 ;  /* 0x000000221430723c */ /* 0x040fe20000041830 */
[----:B------:R-:W1:Y:S05]  /*11040*/  LDSM.16.MT88.4 R24, [R206+0x13800] ;  /* 0x01380000ce18783b */ /* 0x000e6a0000004200 */
[C---:B---3--:R-:W-:Y:S03]  /*11050*/  HMMA.16816.F32.BF16 R52, R20.reuse, R152, R52 ;  /* 0x000000981434723c */ /* 0x048fe60000041834 */
[----:B------:R-:W-:Y:S03]  /*11060*/  LDSM.16.MT88.4 R32, [R208+0x15800] ;  /* 0x01580000d020783b */ /* 0x000fe60000004200 */
[C---:B------:R-:W-:Y:S05]  /*11070*/  HMMA.16816.F32.BF16 R56, R20.reuse, R154, R56 ;  /* 0x0000009a1438723c */ /* 0x040fea0000041838 */
[----:B------:R-:W-:Y:S01]  /*11080*/  MOV R152, R28 ;  /* 0x0000001c00987202 */ /* 0x000fe20000000f00 */
[C---:B------:R-:W-:Y:S05]  /*11090*/  HMMA.16816.F32.BF16 R60, R20.reuse, R12, R60 ;  /* 0x0000000c143c723c */ /* 0x040fea000004183c */
[----:B------:R-:W-:Y:S01]  /*110a0*/  MOV R153, R29 ;  /* 0x0000001d00997202 */ /* 0x000fe20000000f00 */
[C---:B------:R-:W-:Y:S01]  /*110b0*/  HMMA.16816.F32.BF16 R64, R20.reuse, R14, R64 ;  /* 0x0000000e1440723c */ /* 0x040fe20000041840 */
[----:B------:R-:W2:Y:S04]  /*110c0*/  LDSM.16.MT88.4 R28, [R210+0x15800] ;  /* 0x01580000d21c783b */ /* 0x000ea80000004200 */
[----:B------:R-:W-:Y:S01]  /*110d0*/  FADD.FTZ R181, R153, R181 ;  /* 0x000000b599b57221 */ /* 0x000fe20000010000 */
[C---:B----4-:R-:W-:Y:S03]  /*110e0*/  HMMA.16816.F32.BF16 R68, R20.reuse, R4, R68 ;  /* 0x000000041444723c */ /* 0x050fe60000041844 */
[----:B------:R-:W3:Y:S02]  /*110f0*/  LDSM.16.MT88.4 R12, [R207+0x15800] ;  /* 0x01580000cf0c783b */ /* 0x000ee40000004200 */
[----:B------:R-:W-:Y:S01]  /*11100*/  FADD.FTZ R181, R171, R181 ;  /* 0x000000b5abb57221 */ /* 0x000fe20000010000 */
[C---:B------:R-:W-:Y:S05]  /*11110*/  HMMA.16816.F32.BF16 R72, R20.reuse, R6, R72 ;  /* 0x000000061448723c */ /* 0x040fea0000041848 */
[----:B------:R-:W4:Y:S01]  /*11120*/  LDSM.16.MT88.4 R4, [R206+0x15800] ;  /* 0x01580000ce04783b */ /* 0x000f220000004200 */
[C---:B------:R-:W-:Y:S05]  /*11130*/  HMMA.16816.F32.BF16 R76, R20.reuse, R8, R76 ;  /* 0x00000008144c723c */ /* 0x040fea000004184c */
        /* <DEDUP_REMOVED lines=9> */
[C---:B--2---:R-:W-:Y:S05]  /*111d0*/  HMMA.16816.F32.BF16 R92, R20.reuse, R28, R92 ;  /* 0x0000001c145c723c */ /* 0x044fea000004185c */
[----:B------:R-:W-:Y:S01]  /*111e0*/  MOV R164, R2 ;  /* 0x0000000200a47202 */ /* 0x000fe20000000f00 */
[C---:B------:R-:W-:Y:S01]  /*111f0*/  HMMA.16816.F32.BF16 R96, R20.reuse, R30, R96 ;  /* 0x0000001e1460723c */ /* 0x040fe20000041860 */
[----:B------:R-:W2:Y:S05]  /*11200*/  LDSM.16.MT88.4 R28, [R207+0x17800] ;  /* 0x01780000cf1c783b */ /* 0x000eaa0000004200 */
[C---:B------:R-:W-:Y:S06]  /*11210*/  HMMA.16816.F32.BF16 R100, R20.reuse, R32, R100 ;  /* 0x000000201464723c */ /* 0x040fec0000041864 */
[C---:B------:R-:W-:Y:S01]  /*11220*/  HMMA.16816.F32.BF16 R104, R20.reuse, R34, R104 ;  /* 0x000000221468723c */ /* 0x040fe20000041868 */
[----:B------:R-:W2:Y:S05]  /*11230*/  LDSM.16.MT88.4 R32, [R206+0x17800] ;  /* 0x01780000ce20783b */ /* 0x000eaa0000004200 */
[C---:B---3--:R-:W-:Y:S06]  /*11240*/  HMMA.16816.F32.BF16 R108, R20.reuse, R12, R108 ;  /* 0x0000000c146c723c */ /* 0x048fec000004186c */
[C---:B------:R-:W-:Y:S05]  /*11250*/  HMMA.16816.F32.BF16 R112, R20.reuse, R14, R112 ;  /* 0x0000000e1470723c */ /* 0x040fea0000041870 */
[----:B------:R-:W-:Y:S01]  /*11260*/  MOV R13, R152 ;  /* 0x00000098000d7202 */ /* 0x000fe20000000f00 */
[C---:B----4-:R-:W-:Y:S05]  /*11270*/  HMMA.16816.F32.BF16 R116, R20.reuse, R4, R116 ;  /* 0x000000041474723c */ /* 0x050fea0000041874 */
[----:B------:R-:W-:Y:S01]  /*11280*/  FADD.FTZ R183, R13, R183 ;  /* 0x000000b70db77221 */ /* 0x000fe20000010000 */
[C---:B------:R-:W-:Y:S05]  /*11290*/  HMMA.16816.F32.BF16 R120, R20.reuse, R6, R120 ;  /* 0x000000061478723c */ /* 0x040fea0000041878 */
[----:B------:R-:W-:Y:S01]  /*112a0*/  FADD.FTZ R183, R180, R183 ;  /* 0x000000b7b4b77221 */ /* 0x000fe20000010000 */
[C---:B------:R-:W-:Y:S05]  /*112b0*/  HMMA.16816.F32.BF16 R124, R20.reuse, R8, R124 ;  /* 0x00000008147c723c */ /* 0x040fea000004187c */
[----:B------:R-:W-:Y:S01]  /*112c0*/  FADD.FTZ R183, R252, R183 ;  /* 0x000000b7fcb77221 */ /* 0x000fe20000010000 */
[C---:B------:R-:W-:Y:S05]  /*112d0*/  HMMA.16816.F32.BF16 R128, R20.reuse, R10, R128 ;  /* 0x0000000a1480723c */ /* 0x040fea0000041880 */
[----:B------:R-:W-:Y:S01]  /*112e0*/  FADD.FTZ R3, R184, R183 ;  /* 0x000000b7b8037221 */ /* 0x000fe20000010000 */
[C---:B-1----:R-:W-:Y:S04]  /*112f0*/  HMMA.16816.F32.BF16 R132, R20.reuse, R24, R132 ;  /* 0x000000181484723c */ /* 0x042fe80000041884 */
[----:B------:R1:W-:Y:S01]  /*11300*/  STL [R1+0x8], R3 ;  /* 0x0000080301007387 */ /* 0x0003e20000100800 */
[----:B------:R-:W-:Y:S01]  /*11310*/  FADD.FTZ R252, R182, R181 ;  /* 0x000000b5b6fc7221 */ /* 0x000fe20000010000 */
[C---:B------:R-:W-:Y:S06]  /*11320*/  HMMA.16816.F32.BF16 R136, R20.reuse, R26, R136 ;  /* 0x0000001a1488723c */ /* 0x040fec0000041888 */
[C---:B--2---:R-:W-:Y:S06]  /*11330*/  HMMA.16816.F32.BF16 R140, R20.reuse, R28, R140 ;  /* 0x0000001c148c723c */ /* 0x044fec000004188c */
[C---:B------:R-:W-:Y:S06]  /*11340*/  HMMA.16816.F32.BF16 R144, R20.reuse, R30, R144 ;  /* 0x0000001e1490723c */ /* 0x040fec0000041890 */
[C---:B------:R-:W-:Y:S05]  /*11350*/  HMMA.16816.F32.BF16 R152, R20.reuse, R32, R16 ;  /* 0x000000201498723c */ /* 0x040fea0000041810 */
[----:B-1----:R-:W-:Y:S01]  /*11360*/  MOV R3, R0 ;  /* 0x0000000000037202 */ /* 0x002fe20000000f00 */
[----:B------:R-:W-:Y:S01]  /*11370*/  HMMA.16816.F32.BF16 R148, R20, R34, R148 ;  /* 0x000000221494723c */ /* 0x000fe20000041894 */
[----:B------:R-:W-:Y:S11]  /*11380*/  @!UPT UIADD3 URZ, URZ, URZ, URZ ;  /* 0x0000003f3f3ff290 */ /* 0x000ff6000fffe03f */
[----:B------:R-:W-:Y:S01]  /*11390*/  @!UPT UIADD3 URZ, URZ, URZ, URZ ;  /* 0x0000003f3f3ff290 */ /* 0x000fe2000fffe03f */
[----:B------:R-:W-:Y:S11]  /*113a0*/  @P0 BRA `(.L_x_369) ;  /* 0xffffffbc00400947 */ /* 0x000ff6000383ffff */
.L_x_368:
[----:B------:R-:W2:Y:S01]  /*113b0*/  LDL.LU R5, [R1+0x8] ;  /* 0x0000080001057983 */ /* 0x000ea20000300800 */
[----:B------:R-:W-:Y:S01]  /*113c0*/  MOV R10, 0x3f800000 ;  /* 0x3f800000000a7802 */ /* 0x000fe20000000f00 */
[----:B------:R-:W-:Y:S01]  /*113d0*/  ULDC UR4, c[0x0][0x38c] ;  /* 0x0000e30000047ab9 */ /* 0x000fe20000000800 */
[----:B------:R-:W-:Y:S01]  /*113e0*/  MOV R11, 0x3f800000 ;  /* 0x3f800000000b7802 */ /* 0x000fe20000000f00 */
[----:B------:R-:W1:Y:S01]  /*113f0*/  SHFL.BFLY PT, R4, R252, 0x2, 0x1f ;  /* 0x0c401f00fc047f89 */ /* 0x000e6200000e0000 */
[----:B------:R-:W-:Y:S01]  /*11400*/  UMOV UR6, 0x400 ;  /* 0x0000040000067882 */ /* 0x000fe20000000000 */
[----:B------:R-:W-:Y:S01]  /*11410*/  MOV R14, 0x40 ;  /* 0x00000040000e7802 */ /* 0x000fe20000000f00 */
[----:B------:R-:W-:Y:S01]  /*11420*/  UISETP.NE.AND UP0, UPT, UR5, -0x1, UPT ;  /* 0xffffffff0500788c */ /* 0x000fe2000bf05270 */
[----:B-1----:R-:W-:Y:S02]  /*11430*/  FADD.FTZ R252, R4, R252 ;  /* 0x000000fc04fc7221 */ /* 0x002fe40000010000 */
[----:B------:R-:W1:Y:S01]  /*11440*/  S2R R4, SR_TID.X ;  /* 0x0000000000047919 */ /* 0x000e620000002100 */
[----:B--2---:R-:W2:Y:S02]  /*11450*/  SHFL.BFLY PT, R3, R5, 0x2, 0x1f ;  /* 0x0c401f0005037f89 */ /* 0x004ea400000e0000 */
[----:B--2---:R-:W-:-:S02]  /*11460*/  FADD.FTZ R3, R3, R5 ;  /* 0x0000000503037221 */ /* 0x004fc40000010000 */
[----:B------:R-:W2:Y:S04]  /*11470*/  SHFL.BFLY PT, R5, R252, 0x1, 0x1f ;  /* 0x0c201f00fc057f89 */ /* 0x000ea800000e0000 */
[----:B------:R-:W3:Y:S01]  /*11480*/  SHFL.BFLY PT, R6, R3, 0x1, 0x1f ;  /* 0x0c201f0003067f89 */ /* 0x000ee200000e0000 */
[----:B--2---:R-:W-:Y:S01]  /*11490*/  FADD.FTZ R5, R252, R5 ;  /* 0x00000005fc057221 */ /* 0x004fe20000010000 */
[----:B---3--:R-:W-:-:S04]  /*114a0*/  FADD.FTZ R6, R3, R6 ;  /* 0x0000000603067221 */ /* 0x008fc80000010000 */
[----:B------:R-:W-:Y:S02]  /*114b0*/  FSETP.NE.FTZ.AND P3, PT, R5, RZ, PT ;  /* 0x000000ff0500720b */ /* 0x000fe40003f75000 */
[----:B-1----:R-:W-:Y:S02]  /*114c0*/  SHF.R.S32.HI R3, RZ, 0x1f, R4 ;  /* 0x0000001fff037819 */ /* 0x002fe40000011404 */
[----:B------:R-:W-:Y:S02]  /*114d0*/  FSETP.NE.FTZ.AND P4, PT, R6, RZ, PT ;  /* 0x000000ff0600720b */ /* 0x000fe40003f95000 */
[----:B------:R-:W-:-:S04]  /*114e0*/  LEA.HI R9, R3, R4, RZ, 0x2 ;  /* 0x0000000403097211 */ /* 0x000fc800078f10ff */
[--C-:B------:R-:W-:Y:S02]  /*114f0*/  SHF.R.S32.HI R8, RZ, 0x2, R9.reuse ;  /* 0x00000002ff087819 */ /* 0x100fe40000011409 */
[----:B------:R-:W-:Y:S01]  /*11500*/  SHF.R.S32.HI R7, RZ, 0x1f, R9 ;  /* 0x0000001fff077819 */ /* 0x000fe20000011409 */
[----:B------:R-:W1:Y:S01]  /*11510*/  @P3 MUFU.RCP R11, R5 ;  /* 0x00000005000b3308 */ /* 0x000e620000001000 */
[----:B------:R-:W-:Y:S02]  /*11520*/  LOP3.LUT R9, R9, 0x3ffffffc, RZ, 0xc0, !PT ;  /* 0x3ffffffc09097812 */ /* 0x000fe400078ec0ff */
[----:B------:R-:W-:Y:S02]  /*11530*/  LEA.HI R7, R7, R8, RZ, 0x3 ;  /* 0x0000000807077211 */ /* 0x000fe400078f18ff */
[----:B------:R-:W-:Y:S02]  /*11540*/  IADD3 R9, -R9, R4, RZ ;  /* 0x0000000409097210 */ /* 0x000fe40007ffe1ff */
[----:B------:R-:W-:Y:S01]  /*11550*/  LOP3.LUT R7, R7, 0xfffffff8, RZ, 0xc0, !PT ;  /* 0xfffffff807077812 */ /* 0x000fe200078ec0ff */
[----:B------:R-:W2:Y:S03]  /*11560*/  @P4 MUFU.RCP R10, R6 ;  /* 0x00000006000a4308 */ /* 0x000ea60000001000 */
[----:B------:R-:W-:-:S02]  /*11570*/  IADD3 R7, R8, -R7, RZ ;  /* 0x8000000708077210 */ /* 0x000fc40007ffe0ff */
[----:B------:R-:W-:Y:S02]  /*11580*/  LEA.HI R8, R3, R4, RZ, 0x5 ;  /* 0x0000000403087211 */ /* 0x000fe400078f28ff */
[----:B------:R-:W-:Y:S01]  /*11590*/  SHF.L.U32 R13, R7, 0x6, RZ ;  /* 0x00000006070d7819 */ /* 0x000fe200000006ff */
[----:B-1----:R-:W-:Y:S01]  /*115a0*/  FMUL.FTZ R11, R11, UR4 ;  /* 0x000000040b0b7c20 */ /* 0x002fe20008410000 */
[----:B------:R-:W-:Y:S02]  /*115b0*/  R2P PR, R7, 0x6 ;  /* 0x0000000607007804 */ /* 0x000fe40000000000 */
[----:B------:R-:W-:Y:S01]  /*115c0*/  SHF.R.S32.HI R12, RZ, 0x5, R8 ;  /* 0x00000005ff0c7819 */ /* 0x000fe20000011408 */
[----:B------:R-:W-:Y:S01]  /*115d0*/  FMUL.FTZ R162, R11, R162 ;  /* 0x000000a20ba27220 */ /* 0x000fe20000410000 */
[----:B------:R-:W-:Y:S01]  /*115e0*/  LOP3.LUT R13, R13, 0x1c0, RZ, 0xc0, !PT ;  /* 0x000001c00d0d7812 */ /* 0x000fe200078ec0ff */
[----:B------:R-:W-:Y:S01]  /*115f0*/  FMUL.FTZ R163, R11, R163 ;  /* 0x000000a30ba37220 */ /* 0x000fe20000410000 */
[----:B------:R-:W-:Y:S01]  /*11600*/  LOP3.LUT R7, R7, 0x1, RZ, 0xc0, !PT ;  /* 0x0000000107077812 */ /* 0x000fe200078ec0ff */
[----:B--2---:R-:W-:Y:S01]  /*11610*/  FMUL.FTZ R10, R10, UR4 ;  /* 0x000000040a0a7c20 */ /* 0x004fe20008410000 */
[----:B------:R-:W1:Y:S01]  /*11620*/  S2UR UR4, SR_CgaCtaId ;  /* 0x00000000000479c3 */ /* 0x000e620000008800 */
[----:B------:R-:W-:Y:S01]  /*11630*/  LEA R9, R12, R9, 0x9 ;  /* 0x000000090c097211 */ /* 0x000fe200078e48ff */
[----:B------:R-:W-:Y:S01]  /*11640*/  FMUL.FTZ R158, R11, R158 ;  /* 0x0000009e0b9e7220 */ /* 0x000fe20000410000 */
[----:B------:R-:W-:Y:S01]  /*11650*/  LEA.HI R13, R13, R13, RZ, 0x1d ;  /* 0x0000000d0d0d7211 */ /* 0x000fe200078fe8ff */
[C---:B------:R-:W-:Y:S01]  /*11660*/  FMUL.FTZ R160, R10.reuse, R160 ;  /* 0x000000a00aa07220 */ /* 0x040fe20000410000 */
[----:B------:R-:W-:Y:S01]  /*11670*/  ISETP.NE.U32.AND P0, PT, R7, 0x1, PT ;  /* 0x000000010700780c */ /* 0x000fe20003f05070 */
[C---:B------:R-:W-:Y:S01]  /*11680*/  FMUL.FTZ R161, R10.reuse, R161 ;  /* 0x000000a10aa17220 */ /* 0x040fe20000410000 */
[----:B------:R-:W-:Y:S01]  /*11690*/  LEA R9, R9, R13, 0x1 ;  /* 0x0000000d09097211 */ /* 0x000fe200078e08ff */
[C---:B------:R-:W-:Y:S01]  /*116a0*/  FMUL.FTZ R156, R10.reuse, R156 ;  /* 0x0000009c0a9c7220 */ /* 0x040fe20000410000 */
[----:B------:R-:W-:Y:S01]  /*116b0*/  MOV R7, 0x20 ;  /* 0x0000002000077802 */ /* 0x000fe20000000f00 */
        /* <DEDUP_REMOVED lines=10> */
[----:B------:R-:W-:Y:S01]  /*11760*/  SEL R7, R7, 0xffffffe0, !P1 ;  /* 0xffffffe007077807 */ /* 0x000fe20004800000 */
[C---:B------:R-:W-:Y:S01]  /*11770*/  FMUL.FTZ R44, R10.reuse, R44 ;  /* 0x0000002c0a2c7220 */ /* 0x040fe20000410000 */
[C---:B------:R-:W-:Y:S01]  /*11780*/  FMUL.FTZ R45, R10.reuse, R45 ;  /* 0x0000002d0a2d7220 */ /* 0x040fe20000410000 */
[C---:B------:R-:W-:Y:S01]  /*11790*/  FMUL.FTZ R46, R11.reuse, R46 ;  /* 0x0000002e0b2e7220 */ /* 0x040fe20000410000 */
[----:B-1----:R-:W-:Y:S01]  /*117a0*/  ULEA UR4, UR4, UR6, 0x18 ;  /* 0x0000000604047291 */ /* 0x002fe2000f8ec03f */
[C---:B------:R-:W-:Y:S01]  /*117b0*/  FMUL.FTZ R47, R11.reuse, R47 ;  /* 0x0000002f0b2f7220 */ /* 0x040fe20000410000 */
[C---:B------:R-:W-:Y:S01]  /*117c0*/  FMUL.FTZ R48, R10.reuse, R48 ;  /* 0x000000300a307220 */ /* 0x040fe20000410000 */
[C---:B------:R-:W-:Y:S01]  /*117d0*/  FMUL.FTZ R49, R10.reuse, R49 ;  /* 0x000000310a317220 */ /* 0x040fe20000410000 */
[C---:B------:R-:W-:Y:S01]  /*117e0*/  FMUL.FTZ R50, R11.reuse, R50 ;  /* 0x000000320b327220 */ /* 0x040fe20000410000 */
[----:B------:R-:W-:Y:S01]  /*117f0*/  FMUL.FTZ R51, R11, R51 ;  /* 0x000000330b337220 */ /* 0x000fe20000410000 */
[----:B------:R-:W-:Y:S01]  /*11800*/  LEA R9, R9, UR4, 0x1 ;  /* 0x0000000409097c11 */ /* 0x000fe2000f8e08ff */
[C---:B------:R-:W-:Y:S01]  /*11810*/  FMUL.FTZ R52, R10.reuse, R52 ;  /* 0x000000340a347220 */ /* 0x040fe20000410000 */
[----:B------:R-:W-:Y:S01]  /*11820*/  F2FP.BF16.F32.PACK_AB R160, R161, R160 ;  /* 0x000000a0a1a0723e */ /* 0x000fe200000010ff */
[C---:B------:R-:W-:Y:S01]  /*11830*/  FMUL.FTZ R53, R10.reuse, R53 ;  /* 0x000000350a357220 */ /* 0x040fe20000410000 */
[----:B------:R-:W-:Y:S01]  /*11840*/  IADD3 R13, R9, -0x10, RZ ;  /* 0xfffffff0090d7810 */ /* 0x000fe20007ffe0ff */
[----:B------:R-:W-:Y:S01]  /*11850*/  FMUL.FTZ R54, R11, R54 ;  /* 0x000000360b367220 */ /* 0x000fe20000410000 */
[----:B------:R-:W-:Y:S01]  /*11860*/  @P0 IADD3 R13, R9, 0x10, RZ ;  /* 0x00000010090d0810 */ /* 0x000fe20007ffe0ff */
[----:B------:R-:W-:Y:S01]  /*11870*/  FMUL.FTZ R55, R11, R55 ;  /* 0x000000370b377220 */ /* 0x000fe20000410000 */
[----:B------:R-:W-:Y:S01]  /*11880*/  F2FP.BF16.F32.PACK_AB R162, R163, R162 ;  /* 0x000000a2a3a2723e */ /* 0x000fe200000010ff */
[----:B------:R-:W-:Y:S01]  /*11890*/  FMUL.FTZ R56, R10, R56 ;  /* 0x000000380a387220 */ /* 0x000fe20000410000 */
[----:B------:R-:W-:Y:S01]  /*118a0*/  SEL R14, R14, 0xffffffc0, !P2 ;  /* 0xffffffc00e0e7807 */ /* 0x000fe20005000000 */
[C---:B------:R-:W-:Y:S01]  /*118b0*/  FMUL.FTZ R57, R10.reuse, R57 ;  /* 0x000000390a397220 */ /* 0x040fe20000410000 */
[----:B------:R-:W-:Y:S01]  /*118c0*/  F2FP.BF16.F32.PACK_AB R156, R157, R156 ;  /* 0x0000009c9d9c723e */ /* 0x000fe200000010ff */
[----:B------:R-:W-:Y:S01]  /*118d0*/  FMUL.FTZ R58, R11, R58 ;  /* 0x0000003a0b3a7220 */ /* 0x000fe20000410000 */
[----:B------:R-:W-:Y:S01]  /*118e0*/  F2FP.BF16.F32.PACK_AB R158, R159, R158 ;  /* 0x0000009e9f9e723e */ /* 0x000fe200000010ff */
[----:B------:R-:W-:Y:S01]  /*118f0*/  FMUL.FTZ R59, R11, R59 ;  /* 0x0000003b0b3b7220 */ /* 0x000fe20000410000 */
[----:B------:R-:W-:Y:S01]  /*11900*/  F2FP.BF16.F32.PACK_AB R36, R37, R36 ;  /* 0x000000242524723e */ /* 0x000fe200000010ff */
[C---:B------:R-:W-:Y:S01]  /*11910*/  FMUL.FTZ R60, R10.reuse, R60 ;  /* 0x0000003c0a3c7220 */ /* 0x040fe20000410000 */
[----:B------:R-:W-:Y:S01]  /*11920*/  F2FP.BF16.F32.PACK_AB R38, R39, R38 ;  /* 0x000000262726723e */ /* 0x000fe200000010ff */
[C---:B------:R-:W-:Y:S01]  /*11930*/  FMUL.FTZ R61, R10.reuse, R61 ;  /* 0x0000003d0a3d7220 */ /* 0x040fe20000410000 */
[----:B------:R-:W-:Y:S01]  /*11940*/  IADD3 R15, R9, R7, RZ ;  /* 0x00000007090f7210 */ /* 0x000fe20007ffe0ff */
[C---:B------:R-:W-:Y:S01]  /*11950*/  FMUL.FTZ R62, R11.reuse, R62 ;  /* 0x0000003e0b3e7220 */ /* 0x040fe20000410000 */
        /* <DEDUP_REMOVED lines=16> */
[----:B------:R1:W-:Y:S01]  /*11a60*/  STS [R9], R160 ;  /* 0x000000a009007388 */ /* 0x0003e20000000800 */
[----:B------:R-:W-:Y:S01]  /*11a70*/  F2FP.BF16.F32.PACK_AB R50, R51, R50 ;  /* 0x000000323332723e */ /* 0x000fe200000010ff */
[----:B------:R-:W-:Y:S01]  /*11a80*/  FMUL.FTZ R72, R10, R72 ;  /* 0x000000480a487220 */ /* 0x000fe20000410000 */
[----:B------:R-:W-:Y:S01]  /*11a90*/  IADD3 R17, R14, R13, RZ ;  /* 0x0000000d0e117210 */ /* 0x000fe20007ffe0ff */
[----:B------:R1:W-:Y:S01]  /*11aa0*/  STS [R9+0x400], R162 ;  /* 0x000400a209007388 */ /* 0x0003e20000000800 */
[C---:B------:R-:W-:Y:S01]  /*11ab0*/  FMUL.FTZ R73, R10.reuse, R73 ;  /* 0x000000490a497220 */ /* 0x040fe20000410000 */
[C---:B------:R-:W-:Y:S01]  /*11ac0*/  FMUL.FTZ R74, R11.reuse, R74 ;  /* 0x0000004a0b4a7220 */ /* 0x040fe20000410000 */
[----:B------:R-:W-:Y:S01]  /*11ad0*/  FMUL.FTZ R75, R11, R75 ;  /* 0x0000004b0b4b7220 */ /* 0x000fe20000410000 */
[----:B------:R-:W-:Y:S01]  /*11ae0*/  F2FP.BF16.F32.PACK_AB R52, R53, R52 ;  /* 0x000000343534723e */ /* 0x000fe200000010ff */
[----:B------:R1:W-:Y:S01]  /*11af0*/  STS [R13], R156 ;  /* 0x0000009c0d007388 */ /* 0x0003e20000000800 */
[----:B------:R-:W-:Y:S01]  /*11b00*/  F2FP.BF16.F32.PACK_AB R54, R55, R54 ;  /* 0x000000363736723e */ /* 0x000fe200000010ff */
[C---:B------:R-:W-:Y:S01]  /*11b10*/  FMUL.FTZ R76, R10.reuse, R76 ;  /* 0x0000004c0a4c7220 */ /* 0x040fe20000410000 */
        /* <DEDUP_REMOVED lines=18> */
[C---:B------:R-:W-:Y:S01]  /*11c40*/  FMUL.FTZ R85, R10.reuse, R85 ;  /* 0x000000550a557220 */ /* 0x040fe20000410000 */
[----:B------:R1:W-:Y:S01]  /*11c50*/  STS [R7+0x400], R42 ;  /* 0x0004002a07007388 */ /* 0x0003e20000000800 */
        /* <DEDUP_REMOVED lines=35> */
[----:B------:R1:W-:Y:S01]  /*11e90*/  STS [R9+0x2000], R60 ;  /* 0x0020003c09007388 */ /* 0x0003e20000000800 */
        /* <DEDUP_REMOVED lines=28> */
[----:B------:R-:W-:Y:S01]  /*12060*/  F2FP.BF16.F32.PACK_AB R96, R97, R96 ;  /* 0x000000606160723e */ /* 0x000fe200000010ff */
[----:B------:R-:W-:Y:S01]  /*12070*/  @UP0 ULDC.64 UR6, c[0x0][0x298] ;  /* 0x0000a60000060ab9 */ /* 0x000fe20000000a00 */
[----:B------:R-:W-:Y:S01]  /*12080*/  F2FP.BF16.F32.PACK_AB R98, R99, R98 ;  /* 0x000000626362723e */ /* 0x000fe200000010ff */
[----:B------:R1:W-:Y:S01]  /*12090*/  STS [R16+0x2000], R76 ;  /* 0x0020004c10007388 */ /* 0x0003e20000000800 */
[----:B------:R-:W-:Y:S01]  /*120a0*/  F2FP.BF16.F32.PACK_AB R100, R101, R100 ;  /* 0x000000646564723e */ /* 0x000fe200000010ff */
[----:B------:R-:W-:Y:S01]  /*120b0*/  @UP0 UIMAD.WIDE.U32 UR12, UR5, UR6, URZ ;  /* 0x00000006050c02a5 */ /* 0x000fe2000f8e003f */
[----:B------:R-:W-:Y:S01]  /*120c0*/  F2FP.BF16.F32.PACK_AB R102, R103, R102 ;  /* 0x000000666766723e */ /* 0x000fe200000010ff */
[----:B------:R1:W-:Y:S01]  /*120d0*/  STS [R16+0x2400], R78 ;  /* 0x0024004e10007388 */ /* 0x0003e20000000800 */
[----:B------:R-:W-:Y:S01]  /*120e0*/  F2FP.BF16.F32.PACK_AB R104, R105, R104 ;  /* 0x000000686968723e */ /* 0x000fe200000010ff */
[C---:B------:R-:W-:Y:S01]  /*120f0*/  FMUL.FTZ R120, R10.reuse, R120 ;  /* 0x000000780a787220 */ /* 0x040fe20000410000 */
        /* <DEDUP_REMOVED lines=12> */
[----:B------:R-:W-:Y:S01]  /*121c0*/  PLOP3.LUT P0, PT, PT, PT, UP0, 0x80, 0x0 ;  /* 0x000000000000781c */ /* 0x000fe20003f0f008 */
[----:B------:R1:W-:Y:S01]  /*121d0*/  STS [R18+0x2400], R86 ;  /* 0x0024005612007388 */ /* 0x0003e20000000800 */
[C---:B------:R-:W-:Y:S01]  /*121e0*/  FMUL.FTZ R128, R10.reuse, R128 ;  /* 0x000000800a807220 */ /* 0x040fe20000410000 */
[C---:B------:R-:W-:Y:S01]  /*121f0*/  FMUL.FTZ R129, R10.reuse, R129 ;  /* 0x000000810a817220 */ /* 0x040fe20000410000 */
[C---:B------:R-:W-:Y:S01]  /*12200*/  FMUL.FTZ R132, R10.reuse, R132 ;  /* 0x000000840a847220 */ /* 0x040fe20000410000 */
        /* <DEDUP_REMOVED lines=39> */
[----:B------:R-:W-:Y:S01]  /*12480*/  FMUL.FTZ R10, R10, R149 ;  /* 0x000000950a0a7220 */ /* 0x000fe20000410000 */
[----:B------:R1:W-:Y:S01]  /*12490*/  STS [R16+0x4000], R108 ;  /* 0x0040006c10007388 */ /* 0x0003e20000000800 */
[----:B------:R-:W-:Y:S01]  /*124a0*/  FMUL.FTZ R11, R11, R151 ;  /* 0x000000970b0b7220 */ /* 0x000fe20000410000 */
[----:B------:R-:W-:Y:S01]  /*124b0*/  @UP0 UIMAD UR10, UR5, UR7, UR13 ;  /* 0x00000007050a02a4 */ /* 0x000fe2000f8e020d */
[----:B------:R-:W-:Y:S01]  /*124c0*/  F2FP.BF16.F32.PACK_AB R118, R119, R118 ;  /* 0x000000767776723e */ /* 0x000fe200000010ff */
[----:B------:R1:W-:Y:S01]  /*124d0*/  STS [R16+0x4400], R110 ;  /* 0x0044006e10007388 */ /* 0x0003e20000000800 */
[----:B------:R-:W-:-:S02]  /*124e0*/  F2FP.BF16.F32.PACK_AB R120, R121, R120 ;  /* 0x000000787978723e */ /* 0x000fc400000010ff */
[----:B------:R-:W-:Y:S01]  /*124f0*/  F2FP.BF16.F32.PACK_AB R122, R123, R122 ;  /* 0x0000007a7b7a723e */ /* 0x000fe200000010ff */
[----:B------:R1:W-:Y:S01]  /*12500*/  STS [R17+0x4000], R112 ;  /* 0x0040007011007388 */ /* 0x0003e20000000800 */
[----:B------:R-:W-:Y:S02]  /*12510*/  F2FP.BF16.F32.PACK_AB R124, R125, R124 ;  /* 0x0000007c7d7c723e */ /* 0x000fe400000010ff */
[----:B------:R-:W-:Y:S01]  /*12520*/  F2FP.BF16.F32.PACK_AB R126, R127, R126 ;  /* 0x0000007e7f7e723e */ /* 0x000fe200000010ff */
[----:B------:R1:W-:Y:S01]  /*12530*/  STS [R17+0x4400], R114 ;  /* 0x0044007211007388 */ /* 0x0003e20000000800 */
[----:B------:R-:W-:Y:S02]  /*12540*/  F2FP.BF16.F32.PACK_AB R128, R129, R128 ;  /* 0x000000808180723e */ /* 0x000fe400000010ff */
[----:B------:R-:W-:Y:S01]  /*12550*/  F2FP.BF16.F32.PACK_AB R130, R131, R130 ;  /* 0x000000828382723e */ /* 0x000fe200000010ff */
[----:B------:R1:W-:Y:S01]  /*12560*/  STS [R18+0x4000], R116 ;  /* 0x0040007412007388 */ /* 0x0003e20000000800 */
        /* <DEDUP_REMOVED lines=11> */
[----:B------:R-:W-:Y:S01]  /*12620*/  F2FP.BF16.F32.PACK_AB R150, R11, R150 ;  /* 0x000000960b96723e */ /* 0x000fe200000010ff */
[----:B------:R-:W-:Y:S06]  /*12630*/  @P0 BRA `(.L_x_372) ;  /* 0x00000000001c0947 */ /* 0x000fec0003800000 */
[----:B------:R-:W2:Y:S01]  /*12640*/  S2UR UR8, SR_CTAID.Y ;  /* 0x00000000000879c3 */ /* 0x000ea20000002600 */
[----:B------:R-:W-:Y:S01]  /*12650*/  ULDC.64 UR6, c[0x0][0x290] ;  /* 0x0000a40000067ab9 */ /* 0x000fe20000000a00 */
[----:B--2---:R-:W-:Y:S02]  /*12660*/  USHF.R.S32.HI UR4, URZ, 0x1f, UR8 ;  /* 0x0000001f3f047899 */ /* 0x004fe40008011408 */
[----:B------:R-:W-:Y:S02]  /*12670*/  UIMAD.WIDE.U32 UR12, UR8, UR6, URZ ;  /* 0x00000006080c72a5 */ /* 0x000fe4000f8e003f */
[----:B------:R-:W-:-:S04]  /*12680*/  UIMAD UR4, UR4, UR6, URZ ;  /* 0x00000006040472a4 */ /* 0x000fc8000f8e023f */
[----:B------:R-:W-:-:S04]  /*12690*/  UIMAD UR4, UR8, UR7, UR4 ;  /* 0x00000007080472a4 */ /* 0x000fc8000f8e0204 */
[----:B------:R-:W-:-:S12]  /*126a0*/  UIADD3 UR10, UR13, UR4, URZ ;  /* 0x000000040d0a7290 */ /* 0x000fd8000fffe03f */
.L_x_372:
[----:B------:R-:W-:Y:S01]  /*126b0*/  ULDC.U8 UR4, c[0x0][0x3d9] ;  /* 0x0000f64000047ab9 */ /* 0x000fe20000000000 */
[----:B------:R-:W2:Y:S01]  /*126c0*/  S2R R19, SR_TID.X ;  /* 0x0000000000137919 */ /* 0x000ea20000002100 */
[----:B------:R-:W-:Y:S01]  /*126d0*/  ISETP.NE.AND P0, PT, RZ, UR4, PT ;  /* 0x00000004ff007c0c */ /* 0x000fe2000bf05270 */
[----:B------:R-:W3:Y:S01]  /*126e0*/  S2UR UR6, SR_CTAID.X ;  /* 0x00000000000679c3 */ /* 0x000ee20000002500 */
[----:B------:R-:W-:Y:S01]  /*126f0*/  ULDC.U8 UR9, c[0x0][0x3d8] ;  /* 0x0000f60000097ab9 */ /* 0x000fe20000000000 */
[----:B------:R-:W-:Y:S01]  /*12700*/  STS [R18+0x4400], R118 ;  /* 0x0044007612007388 */ /* 0x000fe20000000800 */
[----:B------:R-:W-:Y:S02]  /*12710*/  ISETP.NE.AND P1, PT, RZ, UR9, PT ;  /* 0x00000009ff007c0c */ /* 0x000fe4000bf25270 */
[----:B------:R-:W-:Y:S01]  /*12720*/  LOP3.LUT R8, R8, 0xffffffe0, RZ, 0xc0, !PT ;  /* 0xffffffe008087812 */ /* 0x000fe200078ec0ff */
[----:B------:R-:W-:Y:S01]  /*12730*/  STS [R14+0x4000], R120 ;  /* 0x004000780e007388 */ /* 0x000fe20000000800 */
[----:B------:R-:W-:-:S03]  /*12740*/  ISETP.EQ.AND P1, PT, RZ, UR4, P1 ;  /* 0x00000004ff007c0c */ /* 0x000fc60008f22270 */
[----:B------:R-:W-:Y:S02]  /*12750*/  STS [R14+0x4400], R122 ;  /* 0x0044007a0e007388 */ /* 0x000fe40000000800 */
[----:B------:R-:W4:Y:S01]  /*12760*/  @P0 LDC.64 R10, c[0x0][0x2c0] ;  /* 0x0000b000ff0a0b82 */ /* 0x000f220000000a00 */
[----:B------:R-:W-:Y:S01]  /*12770*/  @P0 IMAD.MOV.U32 R21, RZ, RZ, 0x1 ;  /* 0x00000001ff150424 */ /* 0x000fe200078e00ff */
[----:B------:R-:W-:Y:S04]  /*12780*/  STS [R9+0x6000], R124 ;  /* 0x0060007c09007388 */ /* 0x000fe80000000800 */
[----:B------:R-:W-:Y:S02]  /*12790*/  STS [R9+0x6400], R126 ;  /* 0x0064007e09007388 */ /* 0x000fe40000000800 */
[----:B------:R-:W-:-:S02]  /*127a0*/  @!P1 PLOP3.LUT P5, PT, PT, PT, PT, 0x8, 0x0 ;  /* 0x000000000000981c */ /* 0x000fc40003fae170 */
[----:B------:R-:W-:Y:S01]  /*127b0*/  @!P1 CS2R R26, SRZ ;  /* 0x00000000001a9805 */ /* 0x000fe2000001ff00 */
[----:B------:R-:W-:Y:S01]  /*127c0*/  STS [R13+0x6000], R128 ;  /* 0x006000800d007388 */ /* 0x000fe20000000800 */
[----:B---3--:R-:W-:-:S03]  /*127d0*/  UIMAD UR4, UR6, -0x40, UR17 ;  /* 0xffffffc0060478a4 */ /* 0x008fc6000f8e0211 */
[----:B------:R1:W-:Y:S04]  /*127e0*/  STS [R13+0x6400], R130 ;  /* 0x006400820d007388 */ /* 0x0003e80000000800 */
[----:B------:R-:W-:Y:S04]  /*127f0*/  STS [R15+0x6000], R132 ;  /* 0x006000840f007388 */ /* 0x000fe80000000800 */
[----:B------:R2:W-:Y:S01]  /*12800*/  STS [R15+0x6400], R134 ;  /* 0x006400860f007388 */ /* 0x0005e20000000800 */
[----:B----4-:R-:W-:-:S03]  /*12810*/  @P0 IMAD R22, R11, R10, RZ ;  /* 0x0000000a0b160224 */ /* 0x010fc600078e02ff */
[----:B------:R-:W-:Y:S04]  /*12820*/  STS [R7+0x6000], R136 ;  /* 0x0060008807007388 */ /* 0x000fe80000000800 */
[----:B------:R-:W-:Y:S04]  /*12830*/  STS [R7+0x6400], R138 ;  /* 0x0064008a07007388 */ /* 0x000fe80000000800 */
[----:B------:R-:W-:Y:S04]  /*12840*/  STS [R16+0x6000], R140 ;  /* 0x0060008c10007388 */ /* 0x000fe80000000800 */
[----:B------:R3:W-:Y:S01]  /*12850*/  STS [R16+0x6400], R142 ;  /* 0x0064008e10007388 */ /* 0x0007e20000000800 */
[----:B-1----:R-:W1:Y:S03]  /*12860*/  @P0 LDC R13, c[0x0][0x2c0] ;  /* 0x0000b000ff0d0b82 */ /* 0x002e660000000800 */
[----:B------:R-:W-:Y:S04]  /*12870*/  STS [R17+0x6000], R144 ;  /* 0x0060009011007388 */ /* 0x000fe80000000800 */
[----:B------:R4:W-:Y:S01]  /*12880*/  STS [R17+0x6400], R146 ;  /* 0x0064009211007388 */ /* 0x0009e20000000800 */
[----:B--2---:R-:W-:-:S03]  /*12890*/  SHF.R.S32.HI R15, RZ, 0x1f, R19 ;  /* 0x0000001fff0f7819 */ /* 0x004fc60000011413 */
[----:B------:R-:W-:Y:S04]  /*128a0*/  STS [R18+0x6000], R152 ;  /* 0x0060009812007388 */ /* 0x000fe80000000800 */
[----:B------:R-:W-:Y:S04]  /*128b0*/  STS [R18+0x6400], R154 ;  /* 0x0064009a12007388 */ /* 0x000fe80000000800 */
[----:B------:R-:W-:Y:S04]  /*128c0*/  STS [R14+0x6000], R148 ;  /* 0x006000940e007388 */ /* 0x000fe80000000800 */
[----:B------:R2:W-:Y:S01]  /*128d0*/  STS [R14+0x6400], R150 ;  /* 0x006400960e007388 */ /* 0x0005e20000000800 */
[----:B---3--:R3:W1:Y:S01]  /*128e0*/  @P4 MUFU.LG2 R16, R6 ;  /* 0x0000000600104308 */ /* 0x0086620000000c00 */
[----:B------:R-:W1:Y:S01]  /*128f0*/  S2R R7, SR_CTAID.Y ;  /* 0x0000000000077919 */ /* 0x000e620000002600 */
[----:B------:R-:W1:Y:S01]  /*12900*/  S2R R24, SR_CTAID.Z ;  /* 0x0000000000187919 */ /* 0x000e620000002700 */
[----:B---3--:R-:W-:Y:S01]  /*12910*/  LEA.HI R6, R3, R4, RZ, 0x3 ;  /* 0x0000000403067211 */ /* 0x008fe200078f18ff */
[----:B------:R-:W-:Y:S01]  /*12920*/  IMAD.IADD R4, R4, 0x1, -R8 ;  /* 0x0000000104047824 */ /* 0x000fe200078e0a08 */
[----:B------:R-:W-:-:S02]  /*12930*/  LEA.HI R3, R15, R19, RZ, 0x5 ;  /* 0x000000130f037211 */ /* 0x000fc400078f28ff */
[----:B----4-:R-:W-:Y:S02]  /*12940*/  SHF.R.S32.HI R17, RZ, 0x3, R6 ;  /* 0x00000003ff117819 */ /* 0x010fe40000011406 */
[C---:B------:R-:W-:Y:S01]  /*12950*/  LEA.HI.SX32 R20, R6.reuse, 0x10, 0x1d ;  /* 0x0000001006147811 */ /* 0x040fe200078feaff */
[----:B--2---:R-:W2:Y:S01]  /*12960*/  @P4 LDC R14, c[0x0][0x2e8] ;  /* 0x0000ba00ff0e4b82 */ /* 0x004ea20000000800 */
[----:B------:R-:W-:Y:S01]  /*12970*/  LEA.HI.SX32 R18, R6, 0x20, 0x1d ;  /* 0x0000002006127811 */ /* 0x000fe200078feaff */
[----:B------:R-:W-:Y:S06]  /*12980*/  @!P1 BRA `(.L_x_373) ;  /* 0x0000000000209947 */ /* 0x000fec0003800000 */
[----:B------:R-:W3:Y:S01]  /*12990*/  S2UR UR7, SR_CTAID.Y ;  /* 0x00000000000779c3 */ /* 0x000ee20000002600 */
[----:B------:R-:W-:Y:S01]  /*129a0*/  ULDC UR8, c[0x0][0x2c4] ;  /* 0x0000b10000087ab9 */ /* 0x000fe20000000800 */
[----:B------:R-:W-:Y:S01]  /*129b0*/  PLOP3.LUT P5, PT, PT, PT, PT, 0x80, 0x0 ;  /* 0x000000000000781c */ /* 0x000fe20003faf070 */
[----:B---3--:R-:W-:-:S04]  /*129c0*/  UIMAD UR7, UR7, UR8, URZ ;  /* 0x00000008070772a4 */ /* 0x008fc8000f8e023f */
[----:B------:R-:W-:-:S04]  /*129d0*/  USEL UR7, UR7, UR5, !UP0 ;  /* 0x0000000507077287 */ /* 0x000fc8000c000000 */
[----:B------:R-:W-:Y:S02]  /*129e0*/  USHF.R.S32.HI UR5, URZ, 0x1f, UR7 ;  /* 0x0000001f3f057899 */ /* 0x000fe40008011407 */
[----:B------:R-:W-:-:S04]  /*129f0*/  IMAD.U32 R26, RZ, RZ, UR7 ;  /* 0x00000007ff1a7e24 */ /* 0x000fc8000f8e00ff */
[----:B------:R-:W-:Y:S02]  /*12a00*/  MOV R27, UR5 ;  /* 0x00000005001b7c02 */ /* 0x000fe40008000f00 */
.L_x_373:
[----:B------:R-:W-:Y:S05]  /*12a10*/  @P0 BRA `(.L_x_374) ;  /* 0x0000000000180947 */ /* 0x000fea0003800000 */
[----:B------:R-:W3:Y:S01]  /*12a20*/  LDC R22, c[0x0][0x2c4] ;  /* 0x0000b100ff167b82 */ /* 0x000ee20000000800 */
[----:B------:R-:W-:Y:S02]  /*12a30*/  ISETP.NE.AND P0, PT, RZ, UR9, PT ;  /* 0x00000009ff007c0c */ /* 0x000fe4000bf05270 */
[----:B-1----:R-:W-:-:S05]  /*12a40*/  MOV R13, 0x1 ;  /* 0x00000001000d7802 */ /* 0x002fca0000000f00 */
[----:B------:R-:W1:Y:S08]  /*12a50*/  LDC R21, c[0x0][0x270] ;  /* 0x00009c00ff157b82 */ /* 0x000e700000000800 */
[----:B---3--:R-:W1:Y:S02]  /*12a60*/  @P0 LDC R22, c[0x0][0x2e4] ;  /* 0x0000b900ff160b82 */ /* 0x008e640000000800 */
[----:B-1----:R-:W-:-:S07]  /*12a70*/  IMAD R21, R22, R21, RZ ;  /* 0x0000001516157224 */ /* 0x002fce00078e02ff */
.L_x_374:
[----:B------:R-:W-:Y:S01]  /*12a80*/  BAR.SYNC.DEFER_BLOCKING 0x0 ;  /* 0x0000000000007b1d */ /* 0x000fe20000010000 */
[----:B------:R-:W-:Y:S01]  /*12a90*/  LOP3.LUT R3, R3, 0xffffffe0, RZ, 0xc0, !PT ;  /* 0xffffffe003037812 */ /* 0x000fe200078ec0ff */
[----:B-1----:R-:W-:Y:S01]  /*12aa0*/  IMAD R21, R7, R21, RZ ;  /* 0x0000001507157224 */ /* 0x002fe200078e02ff */
[----:B------:R-:W-:Y:S01]  /*12ab0*/  ISETP.GE.AND P6, PT, R18, UR4, PT ;  /* 0x0000000412007c0c */ /* 0x000fe2000bfc6270 */
[----:B------:R-:W-:Y:S01]  /*12ac0*/  @P4 FMUL.FTZ R16, R16, 0.69314718246459960938 ;  /* 0x3f31721810104820 */ /* 0x000fe20000410000 */
[----:B------:R-:W-:Y:S01]  /*12ad0*/  ISETP.GE.AND P0, PT, R20, UR4, PT ;  /* 0x0000000414007c0c */ /* 0x000fe2000bf06270 */
[----:B------:R-:W-:Y:S02]  /*12ae0*/  IMAD.IADD R3, R19, 0x1, -R3 ;  /* 0x0000000113037824 */ /* 0x000fe400078e0a03 */
[----:B------:R-:W1:Y:S01]  /*12af0*/  @P3 LDC R18, c[0x0][0x2e8] ;  /* 0x0000ba00ff123b82 */ /* 0x000e620000000800 */
[----:B------:R3:W4:Y:S01]  /*12b00*/  @P3 MUFU.LG2 R20, R5 ;  /* 0x0000000500143308 */ /* 0x0007220000000c00 */
[----:B------:R-:W-:Y:S01]  /*12b10*/  ISETP.GE.AND P1, PT, R17, UR4, PT ;  /* 0x0000000411007c0c */ /* 0x000fe2000bf26270 */
[----:B------:R-:W-:Y:S01]  /*12b20*/  IMAD.MOV.U32 R7, RZ, RZ, 0x7f800000 ;  /* 0x7f800000ff077424 */ /* 0x000fe200078e00ff */
[----:B------:R-:W-:Y:S01]  /*12b30*/  SHF.R.S32.HI R17, RZ, 0x1f, R12 ;  /* 0x0000001fff117819 */ /* 0x000fe2000001140c */
[----:B--2---:R-:W-:Y:S01]  /*12b40*/  @P4 FFMA.FTZ R7, R2, R14, R16 ;  /* 0x0000000e02074223 */ /* 0x004fe20000010010 */
[----:B------:R-:W-:Y:S01]  /*12b50*/  LOP3.LUT P2, RZ, R4, 0x3, RZ, 0xc0, !PT ;  /* 0x0000000304ff7812 */ /* 0x000fe2000784c0ff */
[----:B------:R-:W-:Y:S01]  /*12b60*/  BSSY B0, `(.L_x_375) ;  /* 0x000002a000007945 */ /* 0x000fe20003800000 */
[----:B------:R-:W-:-:S02]  /*12b70*/  SEL R21, R21, RZ, !P5 ;  /* 0x000000ff15157207 */ /* 0x000fc40006800000 */
[----:B------:R-:W-:Y:S02]  /*12b80*/  LEA.HI R17, R17, R12, RZ, 0x2 ;  /* 0x0000000c11117211 */ /* 0x000fe400078f10ff */
[----:B------:R-:W-:Y:S01]  /*12b90*/  LEA.HI R15, R15, R19, RZ, 0x3 ;  /* 0x000000130f0f7211 */ /* 0x000fe200078f18ff */
[----:B------:R-:W-:Y:S01]  /*12ba0*/  IMAD R21, R24, R22, R21 ;  /* 0x0000001618157224 */ /* 0x000fe200078e0215 */
[----:B------:R-:W-:Y:S02]  /*12bb0*/  LOP3.LUT R17, R17, 0xffffffc, RZ, 0xc0, !PT ;  /* 0x0ffffffc11117812 */ /* 0x000fe400078ec0ff */
[----:B------:R-:W-:Y:S01]  /*12bc0*/  LOP3.LUT R2, R15, 0xfffffff8, RZ, 0xc0, !PT ;  /* 0xfffffff80f027812 */ /* 0x000fe200078ec0ff */
[----:B------:R2:W2:Y:S01]  /*12bd0*/  LDS.128 R8, [R217+0x1800] ;  /* 0x00180000d9087984 */ /* 0x0004a20000000c00 */
[----:B---3--:R-:W-:Y:S01]  /*12be0*/  SHF.R.S32.HI R5, RZ, 0x1f, R3 ;  /* 0x0000001fff057819 */ /* 0x008fe20000011403 */
[----:B------:R-:W-:Y:S02]  /*12bf0*/  IMAD.IADD R17, R12, 0x1, -R17 ;  /* 0x000000010c117824 */ /* 0x000fe400078e0a11 */
[----:B----4-:R-:W-:Y:S01]  /*12c00*/  @P3 FMUL.FTZ R20, R20, 0.69314718246459960938 ;  /* 0x3f31721814143820 */ /* 0x010fe20000410000 */
[----:B------:R-:W-:Y:S01]  /*12c10*/  IMAD.MOV.U32 R12, RZ, RZ, 0x7f800000 ;  /* 0x7f800000ff0c7424 */ /* 0x000fe200078e00ff */
[----:B------:R-:W-:Y:S01]  /*12c20*/  LEA.HI R5, R5, R3, RZ, 0x2 ;  /* 0x0000000305057211 */ /* 0x000fe200078f10ff */
[----:B------:R-:W-:-:S02]  /*12c30*/  IMAD R3, R13, UR6, RZ ;  /* 0x000000060d037c24 */ /* 0x000fc4000f8e02ff */
[----:B-1----:R-:W-:Y:S01]  /*12c40*/  @P3 FFMA.FTZ R12, R0, R18, R20 ;  /* 0x00000012000c3223 */ /* 0x002fe20000010014 */
[----:B------:R-:W-:Y:S01]  /*12c50*/  IMAD.IADD R19, R19, 0x1, -R2 ;  /* 0x0000000113137824 */ /* 0x000fe200078e0a02 */
[----:B------:R-:W-:Y:S01]  /*12c60*/  SHF.R.S32.HI R5, RZ, 0x2, R5 ;  /* 0x00000002ff057819 */ /* 0x000fe20000011405 */
[----:B------:R-:W-:-:S04]  /*12c70*/  IMAD.SHL.U32 R14, R3, 0x40, RZ ;  /* 0x00000040030e7824 */ /* 0x000fc800078e00ff */
[----:B------:R-:W-:Y:S01]  /*12c80*/  IMAD R17, R17, 0x10, R5 ;  /* 0x0000001011117824 */ /* 0x000fe200078e0205 */
[----:B------:R-:W-:Y:S02]  /*12c90*/  SHF.R.S32.HI R3, RZ, 0x1f, R14 ;  /* 0x0000001fff037819 */ /* 0x000fe4000001140e */
[--C-:B------:R-:W-:Y:S02]  /*12ca0*/  IADD3 R14, P5, P4, R14, R26, R21.reuse ;  /* 0x0000001a0e0e7210 */ /* 0x100fe40007cbe015 */
[----:B------:R-:W-:-:S04]  /*12cb0*/  SHF.R.S32.HI R21, RZ, 0x1f, R21 ;  /* 0x0000001fff157819 */ /* 0x000fc80000011415 */
        /* <DEDUP_REMOVED lines=20> */
.L_x_376:
[----:B------:R-:W-:Y:S05]  /*12e00*/  BSYNC B0 ;  /* 0x0000000000007941 */ /* 0x000fea0003800000 */
.L_x_375:
        /* <DEDUP_REMOVED lines=16> */
[----:B------:R-:W-:Y:S01]  /*12f10*/  IMAD.WIDE R2, R2, 0x40, R14 ;  /* 0x0000004002027825 */ /* 0x000fe200078e020e */
[----:B------:R1:W4:Y:S03]  /*12f20*/  LDS.128 R4, [R217+0x6000] ;  /* 0x00600000d9047984 */ /* 0x0003260000000c00 */
[----:B------:R-:W-:-:S02]  /*12f30*/  IMAD.WIDE.U32 R24, R24, UR6, R12 ;  /* 0x0000000618187c25 */ /* 0x000fc4000f8e000c */
        /* <DEDUP_REMOVED lines=19> */
[----:B-1----:R2:W-:Y:S04]  /*13070*/  @!P2 STG.E.128 desc[UR28][R32.64+0x100], R12 ;  /* 0x0001000c2000a986 */ /* 0x0025e8000c101d1c */
[----:B----4-:R2:W-:Y:S02]  /*13080*/  @!P1 STG.E.128 desc[UR28][R32.64+0x180], R4 ;  /* 0x0001800420009986 */ /* 0x0105e4000c101d1c */
.L_x_378:
[----:B------:R-:W-:Y:S05]  /*13090*/  BSYNC B0 ;  /* 0x0000000000007941 */ /* 0x000fea0003800000 */
.L_x_377:
[----:B--2---:R2:W2:Y:S01]  /*130a0*/  LDS.128 R20, [R217+0x800] ;  /* 0x00080000d9147984 */ /* 0x0044a20000000c00 */
[----:B------:R-:W-:Y:S03]  /*130b0*/  BSSY B0, `(.L_x_379) ;  /* 0x000001a000007945 */ /* 0x000fe60003800000 */
[----:B---3--:R3:W2:Y:S04]  /*130c0*/  LDS.128 R16, [R217+0x2800] ;  /* 0x00280000d9107984 */ /* 0x0086a80000000c00 */
[----:B-1----:R3:W1:Y:S04]  /*130d0*/  LDS.128 R12, [R217+0x4800] ;  /* 0x00480000d90c7984 */ /* 0x0026680000000c00 */
[----:B----4-:R3:W4:Y:S01]  /*130e0*/  LDS.128 R4, [R217+0x6800] ;  /* 0x00680000d9047984 */ /* 0x0107220000000c00 */
        /* <DEDUP_REMOVED lines=20> */
[----:B-1----:R2:W-:Y:S04]  /*13230*/  @!P1 STG.E.128 desc[UR28][R32.64+0x100], R12 ;  /* 0x0001000c20009986 */ /* 0x0025e8000c101d1c */
[----:B----4-:R2:W-:Y:S02]  /*13240*/  @!P0 STG.E.128 desc[UR28][R32.64+0x180], R4 ;  /* 0x0001800420008986 */ /* 0x0105e4000c101d1c */
.L_x_380:
[----:B------:R-:W-:Y:S05]  /*13250*/  BSYNC B0 ;  /* 0x0000000000007941 */ /* 0x000fea0003800000 */
.L_x_379:
[----:B--2---:R2:W2:Y:S01]  /*13260*/  LDS.128 R20, [R217+0x1000] ;  /* 0x00100000d9147984 */ /* 0x0044a20000000c00 */
[----:B------:R-:W-:Y:S03]  /*13270*/  BSSY B0, `(.L_x_381) ;  /* 0x000001a000007945 */ /* 0x000fe60003800000 */
[----:B------:R2:W2:Y:S04]  /*13280*/  LDS.128 R16, [R217+0x3000] ;  /* 0x00300000d9107984 */ /* 0x0004a80000000c00 */
[----:B-1----:R1:W1:Y:S04]  /*13290*/  LDS.128 R12, [R217+0x5000] ;  /* 0x00500000d90c7984 */ /* 0x0022680000000c00 */
[----:B----4-:R4:W1:Y:S01]  /*132a0*/  LDS.128 R4, [R217+0x7000] ;  /* 0x00700000d9047984 */ /* 0x0108620000000c00 */
        /* <DEDUP_REMOVED lines=21> */
[----:B------:R2:W-:Y:S02]  /*13400*/  @!P0 STG.E.128 desc[UR28][R32.64+0x180], R4 ;  /* 0x0001800420008986 */ /* 0x0005e4000c101d1c */
.L_x_382:
[----:B------:R-:W-:Y:S05]  /*13410*/  BSYNC B0 ;  /* 0x0000000000007941 */ /* 0x000fea0003800000 */
.L_x_381:
[----:B-12---:R1:W2:Y:S04]  /*13420*/  LDS.128 R12, [R217+0x3800] ;  /* 0x00380000d90c7984 */ /* 0x0062a80000000c00 */
[----:B------:R1:W1:Y:S04]  /*13430*/  LDS.128 R4, [R217+0x5800] ;  /* 0x00580000d9047984 */ /* 0x0002680000000c00 */
        /* <DEDUP_REMOVED lines=25> */
.L_x_333:
[----:B------:R-:W-:Y:S01]  /*135d0*/  UISETP.NE.AND UP3, UPT, UR5, -0x1, UPT ;  /* 0xffffffff0500788c */ /* 0x000fe2000bf65270 */
[----:B------:R-:W-:Y:S01]  /*135e0*/  LEA.HI R12, R12, R82, RZ, 0x3 ;  /* 0x000000520c0c7211 */ /* 0x000fe200078f18ff */
[----:B------:R-:W-:Y:S01]  /*135f0*/  ULDC.U8 UR9, c[0x0][0x3d9] ;  /* 0x0000f64000097ab9 */ /* 0x000fe20000000000 */
[----:B------:R-:W-:Y:S01]  /*13600*/  ULDC.U8 UR12, c[0x0][0x3d8] ;  /* 0x0000f600000c7ab9 */ /* 0x000fe20000000000 */
[----:B------:R-:W-:Y:S01]  /*13610*/  UISETP.NE.AND UP2, UPT, UR9, URZ, UPT ;  /* 0x0000003f0900728c */ /* 0x000fe2000bf45270 */
[----:B------:R-:W-:Y:S01]  /*13620*/  LOP3.LUT R7, R12, 0xfffffff8, RZ, 0xc0, !PT ;  /* 0xfffffff80c077812 */ /* 0x000fe200078ec0ff */
[----:B------:R-:W-:Y:S01]  /*13630*/  UISETP.NE.AND UP1, UPT, UR12, URZ, UPT ;  /* 0x0000003f0c00728c */ /* 0x000fe2000bf25270 */
[----:B------:R-:W-:Y:S01]  /*13640*/  SHF.R.S32.HI R16, RZ, 0x3, R12 ;  /* 0x00000003ff107819 */ /* 0x000fe2000001140c */
[----:B------:R-:W-:Y:S01]  /*13650*/  UISETP.NE.AND UP0, UPT, UR12, URZ, !UP2 ;  /* 0x0000003f0c00728c */ /* 0x000fe2000d705270 */
[----:B------:R-:W-:Y:S01]  /*13660*/  MOV R14, UR16 ;  /* 0x00000010000e7c02 */ /* 0x000fe20008000f00 */
[----:B------:R-:W-:Y:S01]  /*13670*/  UISETP.EQ.AND UP1, UPT, UR9, URZ, UP1 ;  /* 0x0000003f0900728c */ /* 0x000fe20008f22270 */
[----:B------:R-:W-:Y:S01]  /*13680*/  IMAD.IADD R7, R82, 0x1, -R7 ;  /* 0x0000000152077824 */ /* 0x000fe200078e0a07 */
[----:B------:R-:W-:Y:S01]  /*13690*/  @UP3 ULDC.64 UR10, c[0x0][0x298] ;  /* 0x0000a600000a3ab9 */ /* 0x000fe20000000a00 */
[----:B------:R-:W-:Y:S01]  /*136a0*/  USHF.R.S32.HI UR14, URZ, 0x1f, UR8 ;  /* 0x0000001f3f0e7899 */ /* 0x000fe20008011408 */
[--C-:B------:R-:W-:Y:S01]  /*136b0*/  SHF.R.S32.HI R17, RZ, 0x1f, R16.reuse ;  /* 0x0000001fff117819 */ /* 0x100fe20000011410 */
[----:B------:R-:W-:Y:S01]  /*136c0*/  @UP3 UIMAD.WIDE.U32 UR18, UR5, UR10, URZ ;  /* 0x0000000a051232a5 */ /* 0x000fe2000f8e003f */
[C---:B------:R-:W-:Y:S01]  /*136d0*/  ISETP.NE.AND P3, PT, R7.reuse, RZ, PT ;  /* 0x000000ff0700720c */ /* 0x040fe20003f65270 */
[----:B------:R-:W-:Y:S01]  /*136e0*/  @!UP2 ULDC UR9, c[0x0][0x2c4] ;  /* 0x0000b1000009aab9 */ /* 0x000fe20000000800 */
[----:B------:R-:W-:Y:S01]  /*136f0*/  @UP2 ULDC.64 UR6, c[0x0][0x2c0] ;  /* 0x0000b00000062ab9 */ /* 0x000fe20000000a00 */
[----:B------:R-:W-:Y:S01]  /*13700*/  @UP3 UIMAD UR20, UR5, UR11, UR19 ;  /* 0x0000000b051432a4 */ /* 0x000fe2000f8e0213 */
[----:B------:R-:W-:Y:S01]  /*13710*/  IMAD.SHL.U32 R7, R7, 0x8, RZ ;  /* 0x0000000807077824 */ /* 0x000fe200078e00ff */
[----:B------:R-:W-:Y:S01]  /*13720*/  @!UP3 USHF.R.S32.HI UR19, URZ, 0x1f, UR15 ;  /* 0x0000001f3f13b899 */ /* 0x000fe2000801140f */
[----:B------:R-:W-:Y:S01]  /*13730*/  BSSY B0, `(.L_x_383) ;  /* 0x0000041000007945 */ /* 0x000fe20003800000 */
[----:B------:R-:W-:Y:S01]  /*13740*/  @!UP3 ULDC.64 UR10, c[0x0][0x290] ;  /* 0x0000a400000abab9 */ /* 0x000fe20000000a00 */
[----:B------:R-:W-:Y:S01]  /*13750*/  @UP0 ULDC UR9, c[0x0][0x2e4] ;  /* 0x0000b90000090ab9 */ /* 0x000fe20000000800 */
[----:B------:R-:W-:Y:S01]  /*13760*/  @!UP3 UIMAD UR19, UR19, UR10, URZ ;  /* 0x0000000a1313b2a4 */ /* 0x000fe2000f8e023f */
[----:B------:R-:W-:Y:S01]  /*13770*/  IMAD.WIDE R14, R14, 0x40, R16 ;  /* 0x000000400e0e7825 */ /* 0x000fe200078e0210 */
[----:B------:R-:W-:Y:S01]  /*13780*/  UISETP.NE.OR UP0, UPT, UR5, -0x1, !UP1 ;  /* 0xffffffff0500788c */ /* 0x000fe2000cf05670 */
[C---:B------:R-:W-:Y:S01]  /*13790*/  IADD3 R6, R7.reuse, 0x40, RZ ;  /* 0x0000004007067810 */ /* 0x040fe20007ffe0ff */
[----:B------:R-:W-:Y:S01]  /*137a0*/  @!UP3 UIMAD.WIDE.U32 UR22, UR15, UR10, URZ ;  /* 0x0000000a0f16b2a5 */ /* 0x000fe2000f8e003f */
[C---:B------:R-:W-:Y:S01]  /*137b0*/  VIADD R5, R7.reuse, 0x80 ;  /* 0x0000008007057836 */ /* 0x040fe20000000000 */
[----:B------:R-:W-:Y:S01]  /*137c0*/  @!UP3 UIMAD UR11, UR15, UR11, UR19 ;  /* 0x0000000b0f0bb2a4 */ /* 0x000fe2000f8e0213 */
[----:B------:R-:W-:Y:S01]  /*137d0*/  VIADD R4, R7, 0xc0 ;  /* 0x000000c007047836 */ /* 0x000fe20000000000 */
[----:B------:R-:W-:Y:S01]  /*137e0*/  @UP2 UMOV UR10, 0x1 ;  /* 0x00000001000a2882 */ /* 0x000fe20000000000 */
[----:B------:R-:W-:-:S02]  /*137f0*/  @!UP2 UIMAD UR10, UR9, UR4, URZ ;  /* 0x00000004090aa2a4 */ /* 0x000fc4000f8e023f */
[----:B------:R-:W-:Y:S02]  /*13800*/  @UP2 UIMAD UR13, UR7, UR6, URZ ;  /* 0x00000006070d22a4 */ /* 0x000fe4000f8e023f */
[----:B------:R-:W-:Y:S01]  /*13810*/  UIADD3 UR17, -UR27, UR17, URZ ;  /* 0x000000111b117290 */ /* 0x000fe2000fffe13f */
[----:B------:R-:W-:Y:S01]  /*13820*/  ULDC.64 UR6, c[0x0][0x2a0] ;  /* 0x0000a80000067ab9 */ /* 0x000fe20000000a00 */
[----:B------:R-:W-:Y:S01]  /*13830*/  @!UP3 UIADD3 UR20, UR23, UR11, URZ ;  /* 0x0000000b1714b290 */ /* 0x000fe2000fffe03f */
[----:B------:R-:W-:Y:S01]  /*13840*/  IMAD.U32 R10, RZ, RZ, UR6 ;  /* 0x00000006ff0a7e24 */ /* 0x000fe2000f8e00ff */
[----:B------:R-:W-:Y:S02]  /*13850*/  UIMAD UR14, UR14, UR6, URZ ;  /* 0x000000060e0e72a4 */ /* 0x000fe4000f8e023f */
[----:B------:R-:W-:Y:S01]  /*13860*/  ISETP.GE.AND P1, PT, R16, UR17, PT ;  /* 0x0000001110007c0c */ /* 0x000fe2000bf26270 */
[----:B------:R-:W-:Y:S01]  /*13870*/  @!UP3 UMOV UR18, UR22 ;  /* 0x000000160012bc82 */ /* 0x000fe20008000000 */
[----:B------:R-:W-:Y:S01]  /*13880*/  UIMAD UR10, UR15, UR10, URZ ;  /* 0x0000000a0f0a72a4 */ /* 0x000fe2000f8e023f */
[C---:B------:R-:W-:Y:S01]  /*13890*/  IADD3 R2, P0, R7.reuse, UR18, RZ ;  /* 0x0000001207027c10 */ /* 0x040fe2000ff1e0ff */
[----:B------:R-:W-:Y:S01]  /*138a0*/  @UP1 ULDC UR6, c[0x0][0x2c4] ;  /* 0x0000b10000061ab9 */ /* 0x000fe20000000800 */
[----:B------:R-:W-:Y:S01]  /*138b0*/  @UP2 ULDC UR12, c[0x0][0x2c0] ;  /* 0x0000b000000c2ab9 */ /* 0x000fe20000000800 */
[----:B------:R-:W-:Y:S01]  /*138c0*/  @!UP0 UIMAD UR5, UR15, UR6, URZ ;  /* 0x000000060f0582a4 */ /* 0x000fe2000f8e023f */
[----:B------:R-:W-:Y:S01]  /*138d0*/  LEA.HI.X.SX32 R3, R7, UR20, 0x1, P0 ;  /* 0x0000001407037c11 */ /* 0x000fe200080f0eff */
[----:B------:R-:W-:Y:S01]  /*138e0*/  USEL UR10, UR10, URZ, !UP1 ;  /* 0x0000003f0a0a7287 */ /* 0x000fe2000c800000 */
[----:B------:R-:W-:Y:S01]  /*138f0*/  @!UP2 UMOV UR12, 0x1 ;  /* 0x00000001000ca882 */ /* 0x000fe20000000000 */
[----:B------:R-:W-:Y:S01]  /*13900*/  @!UP2 UMOV UR13, UR9 ;  /* 0x00000009000dac82 */ /* 0x000fe20008000000 */
[----:B------:R-:W-:Y:S01]  /*13910*/  UIMAD UR4, UR27, UR12, URZ ;  /* 0x0000000c1b0472a4 */ /* 0x000fe2000f8e023f */
[----:B------:R-:W-:Y:S01]  /*13920*/  IMAD.WIDE.U32 R10, R10, UR8, R2 ;  /* 0x000000080a0a7c25 */ /* 0x000fe2000f8e0002 */
[----:B------:R-:W-:Y:S01]  /*13930*/  UIMAD UR13, UR8, UR13, UR10 ;  /* 0x0000000d080d72a4 */ /* 0x000fe2000f8e020a */
[----:B------:R-:W-:Y:S01]  /*13940*/  @!UP1 UMOV UR24, URZ ;  /* 0x0000003f00189c82 */ /* 0x000fe20008000000 */
[----:B------:R-:W-:Y:S01]  /*13950*/  UIMAD UR7, UR8, UR7, UR14 ;  /* 0x00000007080772a4 */ /* 0x000fe2000f8e020e */
[C---:B------:R-:W-:Y:S01]  /*13960*/  VIADD R3, R16.reuse, 0x10 ;  /* 0x0000001010037836 */ /* 0x040fe20000000000 */
[----:B------:R-:W-:Y:S01]  /*13970*/  @!UP1 UMOV UR25, URZ ;  /* 0x0000003f00199c82 */ /* 0x000fe20008000000 */
[----:B------:R-:W-:Y:S01]  /*13980*/  @UP1 UMOV UR24, UR5 ;  /* 0x0000000500181c82 */ /* 0x000fe20008000000 */
[----:B------:R-:W-:Y:S01]  /*13990*/  @UP1 USHF.R.S32.HI UR25, URZ, 0x1f, UR5 ;  /* 0x0000001f3f191899 */ /* 0x000fe20008011405 */
[----:B------:R-:W-:Y:S01]  /*139a0*/  VIADD R2, R16, 0x20 ;  /* 0x0000002010027836 */ /* 0x000fe20000000000 */
[----:B------:R-:W-:Y:S01]  /*139b0*/  USHF.R.S32.HI UR6, URZ, 0x1f, UR4 ;  /* 0x0000001f3f067899 */ /* 0x000fe20008011404 */
[----:B------:R-:W-:Y:S01]  /*139c0*/  IADD3 R13, R11, UR7, RZ ;  /* 0x000000070b0d7c10 */ /* 0x000fe2000fffe0ff */
[----:B------:R-:W-:Y:S01]  /*139d0*/  USHF.R.S32.HI UR8, URZ, 0x1f, UR13 ;  /* 0x0000001f3f087899 */ /* 0x000fe2000801140d */
[----:B------:R-:W-:Y:S01]  /*139e0*/  ISETP.GE.AND P0, PT, R3, UR17, PT ;  /* 0x0000001103007c0c */ /* 0x000fe2000bf06270 */
        /* <DEDUP_REMOVED lines=21> */
.L_x_384:
[----:B------:R-:W-:Y:S05]  /*13b40*/  BSYNC B0 ;  /* 0x0000000000007941 */ /* 0x000fea0003800000 */
.L_x_383:
        /* <DEDUP_REMOVED lines=25> */
.L_x_386:
[----:B------:R-:W-:Y:S05]  /*13ce0*/  BSYNC B0 ;  /* 0x0000000000007941 */ /* 0x000fea0003800000 */
.L_x_385:
        /* <DEDUP_REMOVED lines=24> */
.L_x_388:
[----:B------:R-:W-:Y:S05]  /*13e70*/  BSYNC B0 ;  /* 0x0000000000007941 */ /* 0x000fea0003800000 */
.L_x_387:
        /* <DEDUP_REMOVED lines=26> */
.L_x_390:
[----:B------:R-:W-:Y:S05]  /*14020*/  BSYNC B0 ;  /* 0x0000000000007941 */ /* 0x000fea0003800000 */
.L_x_389:
        /* <DEDUP_REMOVED lines=10> */
.L_x_392:
[----:B------:R-:W-:Y:S05]  /*140d0*/  BSYNC B0 ;  /* 0x0000000000007941 */ /* 0x000fea0003800000 */
.L_x_391:
        /* <DEDUP_REMOVED lines=10> */
.L_x_394:
[----:B------:R-:W-:Y:S05]  /*14180*/  BSYNC B0 ;  /* 0x0000000000007941 */ /* 0x000fea0003800000 */
.L_x_393:
        /* <DEDUP_REMOVED lines=10> */
.L_x_396:
[----:B------:R-:W-:Y:S05]  /*14230*/  BSYNC B0 ;  /* 0x0000000000007941 */ /* 0x000fea0003800000 */
.L_x_395:
        /* <DEDUP_REMOVED lines=10> */
.L_x_397:
        /* <DEDUP_REMOVED lines=10> */
.L_x_1263:


//--------------------- .text._ZN5flash16flash_fwd_kernelI23Flash_fwd_kernel_traitsILi256ELi64ELi64ELi4ELb0ELb0EN7cutlass10bfloat16_tE19Flash_kernel_traitsILi256ELi64ELi64ELi4ES3_EELb1ELb1ELb0ELb0ELb0ELb1ELb0ELb0EEEvNS_16Flash_fwd_paramsE --------------------------
	.section	.text._ZN5flash16flash_fwd_kernelI23Flash_fwd_kernel_traitsILi256ELi64ELi64ELi4ELb0ELb0EN7cutlass10bfloat16_tE19Flash_kernel_traitsILi256ELi64ELi64ELi4ES3_EELb1ELb1ELb0ELb0ELb0ELb1ELb0ELb0EEEvNS_16Flash_fwd_paramsE,"ax",@progbits
	.align	128
        .global         _ZN5flash16flash_fwd_kernelI23Flash_fwd_kernel_traitsILi256ELi64ELi64ELi4ELb0ELb0EN7cutlass10bfloat16_tE19Flash_kernel_traitsILi256ELi64ELi64ELi4ES3_EELb1ELb1ELb0ELb0ELb0ELb1ELb0ELb0EEEvNS_16Flash_fwd_paramsE
        .type           _ZN5flash16flash_fwd_kernelI23Flash_fwd_kernel_traitsILi256ELi64ELi64ELi4ELb0ELb0EN7cutlass10bfloat16_tE19Flash_kernel_traitsILi256ELi64ELi64ELi4ES3_EELb1ELb1ELb0ELb0ELb0ELb1ELb0ELb0EEEvNS_16Flash_fwd_paramsE,@function
        .size           _ZN5flash16flash_fwd_kernelI23Flash_fwd_kernel_traitsILi256ELi64ELi64ELi4ELb0ELb0EN7cutlass10bfloat16_tE19Flash_kernel_traitsILi256ELi64ELi64ELi4ES3_EELb1ELb1ELb0ELb0ELb0ELb1ELb0ELb0EEEvNS_16Flash_fwd_paramsE,(.L_x_1264 - _ZN5flash16flash_fwd_kernelI23Flash_fwd_kernel_traitsILi256ELi64ELi64ELi4ELb0ELb0EN7cutlass10bfloat16_tE19Flash_kernel_traitsILi256ELi64ELi64ELi4ES3_EELb1ELb1ELb0ELb0ELb0ELb1ELb0ELb0EEEvNS_16Flash_fwd_paramsE)
        .other          _ZN5flash16flash_fwd_kernelI23Flash_fwd_kernel_traitsILi256ELi64ELi64ELi4ELb0ELb0EN7cutlass10bfloat16_tE19Flash_kernel_traitsILi256ELi64ELi64ELi4ES3_EELb1ELb1ELb0ELb0ELb0ELb1ELb0ELb0EEEvNS_16Flash_fwd_paramsE,@"STO_CUDA_ENTRY STV_DEFAULT"
_ZN5flash16flash_fwd_kernelI23Flash_fwd_kernel_traitsILi256ELi64ELi64ELi4ELb0ELb0EN7cutlass10bfloat16_tE19Flash_kernel_traitsILi256ELi64ELi64ELi4ES3_EELb1ELb1ELb0ELb0ELb0ELb1ELb0ELb0EEEvNS_16Flash_fwd_paramsE:
.text._ZN5flash16flash_fwd_kernelI23Flash_fwd_kernel_traitsILi256ELi64ELi64ELi4ELb0ELb0EN7cutlass10bfloat16_tE19Flash_kernel_traitsILi256ELi64ELi64ELi4ES3_EELb1ELb1ELb0ELb0ELb0ELb1ELb0ELb0EEEvNS_16Flash_fwd_paramsE:
[----:B------:R-:W-:Y:S08]  /*0000*/  LDC R1, c[0x0][0x28] ;  /* 0x00000a00ff017b82 */ /* 0x000ff00000000800 */
[----:B------:R-:W1:Y:S01]  /*0010*/  LDC R165, c[0x0][0x3a8] ;  /* 0x0000ea00ffa57b82 */ /* 0x000e620000000800 */
[----:B------:R-:W-:Y:S01]  /*0020*/  ULDC.U8 UR4, c[0x0][0x3b4] ;  /* 0x0000ed0000047ab9 */ /* 0x000fe20000000000 */
[----:B------:R-:W-:Y:S01]  /*0030*/  ULDC.64 UR30, c[0x0][0x3a0] ;  /* 0x0000e800001e7ab9 */ /* 0x000fe20000000a00 */
[----:B------:R-:W-:Y:S01]  /*0040*/  ISETP.NE.AND P2, PT, RZ, UR4, PT ;  /* 0x00000004ff007c0c */ /* 0x000fe2000bf45270 */
[----:B------:R-:W-:Y:S01]  /*0050*/  IMAD.U32 R6, RZ, RZ, UR30 ;  /* 0x0000001eff067e24 */ /* 0x000fe2000f8e00ff */
[----:B------:R-:W-:Y:S01]  /*0060*/  ULDC.64 UR28, c[0x0][0x208] ;  /* 0x00008200001c7ab9 */ /* 0x000fe20000000a00 */
[----:B------:R-:W-:-:S02]  /*0070*/  IMAD.U32 R7, RZ, RZ, UR31 ;  /* 0x0000001fff077e24 */ /* 0x000fc4000f8e00ff */
[----:B------:R-:W2:Y:S01]  /*0080*/  LDC R82, c[0x0][0x3ac] ;  /* 0x0000eb00ff527b82 */ /* 0x000ea20000000800 */
[----:B------:R-:W3:Y:S01]  /*0090*/  S2R R85, SR_TID.X ;  /* 0x0000000000557919 */ /* 0x000ee20000002100 */
[----:B------:R-:W-:-:S06]  /*00a0*/  ULDC.64 UR8, c[0x0][0x2f0] ;  /* 0x0000bc0000087ab9 */ /* 0x000fcc0000000a00 */
[----:B------:R-:W4:Y:S01]  /*00b0*/  @P2 LDG.E.64 R6, desc[UR28][R6.64] ;  /* 0x0000001c06062981 */ /* 0x000f22000c1e1b00 */
[----:B------:R-:W-:Y:S01]  /*00c0*/  S2UR UR23, SR_CTAID.X ;  /* 0x00000000001779c3 */ /* 0x000fe20000002500 */
[----:B-1----:R-:W-:-:S07]  /*00d0*/  @P2 IMAD.MOV.U32 R2, RZ, RZ, R165 ;  /* 0x000000ffff022224 */ /* 0x002fce00078e00a5 */
[----:B------:R-:W1:Y:S01]  /*00e0*/  S2UR UR15, SR_CTAID.Y ;  /* 0x00000000000f79c3 */ /* 0x000e620000002600 */
[----:B--2---:R-:W-:-:S07]  /*00f0*/  @P2 IMAD.MOV.U32 R3, RZ, RZ, R82 ;  /* 0x000000ffff032224 */ /* 0x004fce00078e0052 */
[----:B------:R-:W2:Y:S01]  /*0100*/  S2UR UR6, SR_CTAID.Z ;  /* 0x00000000000679c3 */ /* 0x000ea20000002700 */
[----:B------:R5:W4:Y:S01]  /*0110*/  @P2 LDG.E.64 R4, desc[UR28][R2.64] ;  /* 0x0000001c02042981 */ /* 0x000b22000c1e1b00 */
[----:B------:R-:W-:Y:S01]  /*0120*/  UISETP.NE.U32.AND UP2, UPT, UR8, URZ, UPT ;  /* 0x0000003f0800728c */ /* 0x000fe2000bf45070 */
[----:B------:R-:W-:-:S05]  /*0130*/  ULDC.U8 UR7, c[0x0][0x3c2] ;  /* 0x0000f08000077ab9 */ /* 0x000fca0000000000 */
[----:B------:R-:W4:Y:S01]  /*0140*/  @P2 LDC R0, c[0x0][0x3b0] ;  /* 0x0000ec00ff002b82 */ /* 0x000f220000000800 */
[----:B------:R-:W-:Y:S02]  /*0150*/  UISETP.NE.AND.EX UP2, UPT, UR9, URZ, UPT, UP2 ;  /* 0x0000003f0900728c */ /* 0x000fe4000bf45320 */
[----:B------:R-:W-:Y:S01]  /*0160*/  UISETP.NE.AND UP3, UPT, UR7, URZ, UPT ;  /* 0x0000003f0700728c */ /* 0x000fe2000bf65270 */
[----:B------:R-:W-:Y:S01]  /*0170*/  ULDC.64 UR8, c[0x0][0x2f0] ;  /* 0x0000bc0000087ab9 */ /* 0x000fe20000000a00 */
[----:B---3--:R-:W-:Y:S01]  /*0180*/  SHF.R.S32.HI R14, RZ, 0x1f, R85 ;  /* 0x0000001fff0e7819 */ /* 0x008fe20000011455 */
[----:B------:R-:W-:Y:S01]  /*0190*/  UMOV UR22, 0xffffffff ;  /* 0xffffffff00167882 */ /* 0x000fe20000000000 */
[----:B------:R-:W-:Y:S01]  /*01a0*/  PLOP3.LUT P0, PT, PT, PT, UP2, 0x80, 0x0 ;  /* 0x000000000000781c */ /* 0x000fe20003f0f028 */
[----:B-1----:R-:W-:Y:S02]  /*01b0*/  UIMAD.WIDE UR8, UR15, 0x4, UR8 ;  /* 0x000000040f0878a5 */ /* 0x002fe4000f8e0208 */
[----:B--2---:R-:W-:Y:S01]  /*01c0*/  ULOP3.LUT UR4, UR6, UR23, UR15, 0xfe, !UPT ;  /* 0x0000001706047292 */ /* 0x004fe2000f8efe0f */
[----:B------:R-:W-:-:S05]  /*01d0*/  ULDC UR7, c[0x0][0x270] ;  /* 0x00009c0000077ab9 */ /* 0x000fca0000000800 */
[----:B------:R-:W-:Y:S01]  /*01e0*/  LOP3.LUT P3, RZ, R85, UR4, RZ, 0xfc, !PT ;  /* 0x0000000455ff7c12 */ /* 0x000fe2000f86fcff */
[----:B------:R-:W-:Y:S02]  /*01f0*/  ULDC.64 UR4, c[0x0][0x300] ;  /* 0x0000c00000047ab9 */ /* 0x000fe40000000a00 */
[----:B------:R-:W-:-:S04]  /*0200*/  UISETP.NE.U32.AND UP1, UPT, UR4, URZ, UPT ;  /* 0x0000003f0400728c */ /* 0x000fc8000bf25070 */
[----:B------:R-:W-:-:S03]  /*0210*/  UISETP.NE.AND.EX UP1, UPT, UR5, URZ, UPT, UP1 ;  /* 0x0000003f0500728c */ /* 0x000fc6000bf25310 */
[----:B------:R-:W-:Y:S02]  /*0220*/  ULDC.64 UR4, c[0x0][0x2f8] ;  /* 0x0000be0000047ab9 */ /* 0x000fe40000000a00 */
[----:B------:R-:W-:Y:S01]  /*0230*/  UISETP.EQ.U32.AND UP0, UPT, UR4, URZ, UPT ;  /* 0x0000003f0400728c */ /* 0x000fe2000bf02070 */
[----:B-----5:R-:W1:Y:S03]  /*0240*/  @!P3 LDC.64 R2, c[0x0][0x3b8] ;  /* 0x0000ee00ff02bb82 */ /* 0x020e660000000a00 */
[----:B------:R-:W-:Y:S02]  /*0250*/  UISETP.EQ.OR.EX UP0, UPT, UR5, URZ, !UP3, UP0 ;  /* 0x0000003f0500728c */ /* 0x000fe4000df02700 */
[----:B------:R-:W-:Y:S02]  /*0260*/  @UP1 ULDC.64 UR10, c[0x0][0x300] ;  /* 0x0000c000000a1ab9 */ /* 0x000fe40000000a00 */
[----:B------:R-:W-:Y:S01]  /*0270*/  @UP1 UIMAD.WIDE UR10, UR15, 0x4, UR10 ;  /* 0x000000040f0a18a5 */ /* 0x000fe2000f8e020a */
[----:B----4-:R-:W-:-:S02]  /*0280*/  @P2 R2UR UR30, R6 ;  /* 0x00000000061e22ca */ /* 0x010fc400000e0000 */
[----:B------:R-:W-:-:S11]  /*0290*/  @P2 R2UR UR31, R7 ;  /* 0x00000000071f22ca */ /* 0x000fd600000e0000 */
[----:B------:R-:W-:Y:S02]  /*02a0*/  IMAD.U32 R6, RZ, RZ, UR30 ;  /* 0x0000001eff067e24 */ /* 0x000fe4000f8e00ff */
[----:B------:R-:W-:-:S05]  /*02b0*/  IMAD.U32 R7, RZ, RZ, UR31 ;  /* 0x0000001fff077e24 */ /* 0x000fca000f8e00ff */
[----:B-1----:R1:W-:Y:S01]  /*02c0*/  @!P3 STG.E.64 desc[UR28][R2.64], R6 ;  /* 0x000000060200b986 */ /* 0x0023e2000c101b1c */
[----:B------:R-:W-:Y:S01]  /*02d0*/  @P2 IADD3 R165, P1, R4, R0, RZ ;  /* 0x0000000004a52210 */ /* 0x000fe20007f3e0ff */
[----:B------:R-:W-:-:S04]  /*02e0*/  IMAD.U32 R4, RZ, RZ, UR8 ;  /* 0x00000008ff047e24 */ /* 0x000fc8000f8e00ff */
[----:B------:R-:W-:Y:S01]  /*02f0*/  @P2 IMAD.X R82, RZ, RZ, R5, P1 ;  /* 0x000000ffff522224 */ /* 0x000fe200008e0605 */
[----:B------:R-:W-:Y:S01]  /*0300*/  PLOP3.LUT P1, PT, PT, PT, UP1, 0x80, 0x0 ;  /* 0x000000000000781c */ /* 0x000fe20003f2f018 */
[----:B------:R-:W-:Y:S01]  /*0310*/  IMAD.U32 R5, RZ, RZ, UR9 ;  /* 0x00000009ff057e24 */ /* 0x000fe2000f8e00ff */
[----:B------:R-:W-:Y:S01]  /*0320*/  ULDC.64 UR8, c[0x0][0x2f8] ;  /* 0x0000be0000087ab9 */ /* 0x000fe20000000a00 */
[----:B------:R-:W-:Y:S01]  /*0330*/  PLOP3.LUT P2, PT, PT, PT, UP0, 0x80, 0x0 ;  /* 0x000000000000781c */ /* 0x000fe20003f4f008 */
[----:B------:R-:W-:Y:S01]  /*0340*/  UIMAD.WIDE UR8, UR15, 0x4, UR8 ;  /* 0x000000040f0878a5 */ /* 0x000fe2000f8e0208 */
[----:B-1----:R-:W-:Y:S02]  /*0350*/  @!P3 IMAD.MOV.U32 R6, RZ, RZ, R165 ;  /* 0x000000ffff06b224 */ /* 0x002fe400078e00a5 */
[----:B------:R-:W-:-:S05]  /*0360*/  @!P3 IMAD.MOV.U32 R7, RZ, RZ, R82 ;  /* 0x000000ffff07b224 */ /* 0x000fca00078e0052 */
[----:B------:R1:W-:Y:S02]  /*0370*/  @!P3 STG.E.64 desc[UR28][R2.64+0x8], R6 ;  /* 0x000008060200b986 */ /* 0x0003e4000c101b1c */
[----:B-1----:R-:W-:Y:S02]  /*0380*/  IMAD.U32 R2, RZ, RZ, UR10 ;  /* 0x0000000aff027e24 */ /* 0x002fe4000f8e00ff */
[----:B------:R-:W2:Y:S01]  /*0390*/  @P0 LDG.E R6, desc[UR28][R4.64] ;  /* 0x0000001c04060981 */ /* 0x000ea2000c1e1900 */
[----:B------:R-:W-:-:S03]  /*03a0*/  IMAD.U32 R3, RZ, RZ, UR11 ;  /* 0x0000000bff037e24 */ /* 0x000fc6000f8e00ff */
[----:B------:R-:W3:Y:S04]  /*03b0*/  @P0 LDG.E R5, desc[UR28][R4.64+0x4] ;  /* 0x0000041c04050981 */ /* 0x000ee8000c1e1900 */
[----:B------:R1:W4:Y:S02]  /*03c0*/  @P1 LDG.E R4, desc[UR28][R2.64] ;  /* 0x0000001c02041981 */ /* 0x000324000c1e1900 */
[----:B-1----:R-:W-:Y:S02]  /*03d0*/  IMAD.U32 R2, RZ, RZ, UR8 ;  /* 0x00000008ff027e24 */ /* 0x002fe4000f8e00ff */
[----:B------:R-:W-:-:S05]  /*03e0*/  IMAD.U32 R3, RZ, RZ, UR9 ;  /* 0x00000009ff037e24 */ /* 0x000fca000f8e00ff */
[----:B------:R-:W5:Y:S01]  /*03f0*/  @!P2 LDG.E R0, desc[UR28][R2.64] ;  /* 0x0000001c0200a981 */ /* 0x000f62000c1e1900 */
        /* <DEDUP_REMOVED lines=9> */
[----:B------:R-:W-:-:S10]  /*0490*/  USHF.L.U32 UR4, UR8, 0x5, URZ ;  /* 0x0000000508047899 */ /* 0x000fd4000800063f */
[----:B------:R-:W-:-:S07]  /*04a0*/  @UP2 UIADD3 UR24, UR24, -UR22, URZ ;  /* 0x8000001618182290 */ /* 0x000fce000fffe03f */
[----:B------:R-:W-:Y:S01]  /*04b0*/  @!UP2 ULDC UR24, c[0x0][0x2c4] ;  /* 0x0000b1000018aab9 */ /* 0x000fe20000000800 */
[----:B----4-:R-:W-:Y:S02]  /*04c0*/  @P1 R2UR UR17, R4 ;  /* 0x00000000041112ca */ /* 0x010fe400000e0000 */
        /* <DEDUP_REMOVED lines=14> */
.L_x_398:
[----:B------:R-:W-:-:S05]  /*05b0*/  ULDC UR8, c[0x0][0x2c8] ;  /* 0x0000b20000087ab9 */ /* 0x000fca0000000800 */
.L_x_399:
        /* <DEDUP_REMOVED lines=38> */
[-C--:B------:R-:W-:Y:S01]  /*0820*/  LEA.HI R8, R14, R85.reuse, RZ, 0x3 ;  /* 0x000000550e087211 */ /* 0x080fe200078f18ff */
[----:B------:R-:W-:Y:S01]  /*0830*/  UIADD3 UR21, -UR13, UR24, URZ ;  /* 0x000000180d157290 */ /* 0x000fe2000fffe13f */
[----:B------:R-:W-:Y:S01]  /*0840*/  IMAD.U32 R28, RZ, RZ, UR23 ;  /* 0x00000017ff1c7e24 */ /* 0x000fe2000f8e00ff */
[----:B------:R-:W-:Y:S01]  /*0850*/  UISETP.NE.AND UP0, UPT, UR22, -0x1, UPT ;  /* 0xffffffff1600788c */ /* 0x000fe2000bf05270 */
[----:B------:R-:W-:Y:S01]  /*0860*/  SHF.R.S32.HI R12, RZ, 0x3, R8 ;  /* 0x00000003ff0c7819 */ /* 0x000fe20000011408 */
[----:B------:R-:W-:Y:S01]  /*0870*/  USHF.R.S32.HI UR9, URZ, 0x1f, UR6 ;  /* 0x0000001f3f097899 */ /* 0x000fe20008011406 */
[----:B------:R-:W-:Y:S02]  /*0880*/  LOP3.LUT R8, R8, 0xfffffff8, RZ, 0xc0, !PT ;  /* 0xfffffff808087812 */ /* 0x000fe400078ec0ff */
[C---:B------:R-:W-:Y:S01]  /*0890*/  ISETP.GE.AND P0, PT, R12.reuse, UR21, PT ;  /* 0x000000150c007c0c */ /* 0x040fe2000bf06270 */
[----:B------:R-:W-:Y:S01]  /*08a0*/  IMAD.SHL.U32 R9, R12, 0x40, RZ ;  /* 0x000000400c097824 */ /* 0x000fe200078e00ff */
[----:B------:R-:W-:Y:S01]  /*08b0*/  SHF.R.S32.HI R13, RZ, 0x1f, R12 ;  /* 0x0000001fff0d7819 */ /* 0x000fe2000001140c */
[----:B------:R-:W-:Y:S01]  /*08c0*/  IMAD.IADD R8, R85, 0x1, -R8 ;  /* 0x0000000155087824 */ /* 0x000fe200078e0a08 */
[----:B------:R-:W-:Y:S01]  /*08d0*/  LEA.HI R11, R14, R85, RZ, 0x6 ;  /* 0x000000550e0b7211 */ /* 0x000fe200078f30ff */
[----:B------:R-:W-:Y:S01]  /*08e0*/  VIADD R15, R12, 0x10 ;  /* 0x000000100c0f7836 */ /* 0x000fe20000000000 */
[----:B------:R-:W-:Y:S01]  /*08f0*/  @UP0 ULDC.64 UR4, c[0x0][0x240] ;  /* 0x0000900000040ab9 */ /* 0x000fe20000000a00 */
[----:B------:R-:W-:Y:S01]  /*0900*/  @!UP0 USHF.R.S32.HI UR8, URZ, 0x1f, UR15 ;  /* 0x0000001f3f088899 */ /* 0x000fe2000801140f */
[----:B------:R-:W-:Y:S01]  /*0910*/  IMAD.SHL.U32 R16, R8, 0x8, RZ ;  /* 0x0000000808107824 */ /* 0x000fe200078e00ff */
[----:B------:R-:W-:Y:S01]  /*0920*/  @UP0 UIMAD.WIDE.U32 UR10, UR22, UR4, URZ ;  /* 0x00000004160a02a5 */ /* 0x000fe2000f8e003f */
[----:B------:R-:W-:Y:S01]  /*0930*/  LOP3.LUT R9, R9, 0x1c0, RZ, 0xc0, !PT ;  /* 0x000001c009097812 */ /* 0x000fe200078ec0ff */
[----:B------:R-:W-:Y:S01]  /*0940*/  IMAD.WIDE R28, R28, 0x40, R12 ;  /* 0x000000401c1c7825 */ /* 0x000fe200078e020c */
[----:B------:R-:W-:Y:S01]  /*0950*/  ISETP.GE.AND P3, PT, R15, UR21, PT ;  /* 0x000000150f007c0c */ /* 0x000fe2000bf66270 */
[----:B------:R-:W-:Y:S01]  /*0960*/  @UP0 UIMAD UR7, UR22, UR5, UR11 ;  /* 0x00000005160702a4 */ /* 0x000fe2000f8e020b */
[----:B-1----:R-:W-:Y:S01]  /*0970*/  IABS R2, R0 ;  /* 0x0000000000027213 */ /* 0x002fe20000000000 */
[----:B------:R-:W-:Y:S01]  /*0980*/  IMAD.SHL.U32 R11, R11, 0x8, RZ ;  /* 0x000000080b0b7824 */ /* 0x000fe200078e00ff */
[----:B------:R-:W-:Y:S01]  /*0990*/  @!UP0 ULDC.64 UR4, c[0x0][0x228] ;  /* 0x00008a0000048ab9 */ /* 0x000fe20000000a00 */
[----:B------:R-:W-:Y:S01]  /*09a0*/  SHF.R.S32.HI R17, RZ, 0x1f, R16 ;  /* 0x0000001fff117819 */ /* 0x000fe20000011410 */
[----:B------:R-:W1:Y:S01]  /*09b0*/  I2F.RP R6, R2 ;  /* 0x0000000200067306 */ /* 0x000e620000209400 */
[----:B------:R-:W-:Y:S01]  /*09c0*/  @!UP0 UIMAD UR8, UR8, UR4, URZ ;  /* 0x00000004080882a4 */ /* 0x000fe2000f8e023f */
[----:B------:R-:W-:Y:S01]  /*09d0*/  LOP3.LUT R5, R0, UR6, RZ, 0x3c, !PT ;  /* 0x0000000600057c12 */ /* 0x000fe2000f8e3cff */
[----:B------:R-:W-:Y:S01]  /*09e0*/  @!UP0 UIMAD.WIDE.U32 UR32, UR15, UR4, URZ ;  /* 0x000000040f2082a5 */ /* 0x000fe2000f8e003f */
[----:B--2---:R-:W-:Y:S01]  /*09f0*/  IABS R4, R4 ;  /* 0x0000000400047213 */ /* 0x004fe20000000000 */
[----:B------:R-:W-:-:S03]  /*0a00*/  @!UP0 UIMAD UR8, UR15, UR5, UR8 ;  /* 0x000000050f0882a4 */ /* 0x000fc6000f8e0208 */
[----:B------:R-:W-:Y:S01]  /*0a10*/  ULDC.64 UR4, c[0x0][0x258] ;  /* 0x0000960000047ab9 */ /* 0x000fe20000000a00 */
[----:B------:R-:W-:Y:S01]  /*0a20*/  @!UP0 UIADD3 UR7, UR33, UR8, URZ ;  /* 0x0000000821078290 */ /* 0x000fe2000fffe03f */
[----:B------:R-:W-:Y:S01]  /*0a30*/  IMAD.U32 R22, RZ, RZ, UR4 ;  /* 0x00000004ff167e24 */ /* 0x000fe2000f8e00ff */
[----:B------:R-:W-:Y:S01]  /*0a40*/  @!UP0 UMOV UR10, UR32 ;  /* 0x00000020000a8c82 */ /* 0x000fe20008000000 */
[----:B------:R-:W-:Y:S01]  /*0a50*/  UIMAD UR9, UR9, UR4, URZ ;  /* 0x00000004090972a4 */ /* 0x000fe2000f8e023f */
[----:B------:R-:W-:Y:S01]  /*0a60*/  IADD3 R18, P2, R16, UR10, RZ ;  /* 0x0000000a10127c10 */ /* 0x000fe2000ff5e0ff */
[----:B-1----:R-:W1:Y:S01]  /*0a70*/  MUFU.RCP R6, R6 ;  /* 0x0000000600067308 */ /* 0x002e620000001000 */
[----:B------:R-:W2:Y:S01]  /*0a80*/  S2UR UR4, SR_CgaCtaId ;  /* 0x00000000000479c3 */ /* 0x000ea20000008800 */
[----:B------:R-:W-:Y:S01]  /*0a90*/  UIMAD UR5, UR6, UR5, UR9 ;  /* 0x00000005060572a4 */ /* 0x000fe2000f8e0209 */
[----:B------:R-:W-:Y:S01]  /*0aa0*/  IADD3.X R19, R17, UR7, RZ, P2, !PT ;  /* 0x0000000711137c10 */ /* 0x000fe200097fe4ff */
[----:B------:R-:W-:Y:S01]  /*0ab0*/  UISETP.NE.AND UP0, UPT, UR18, -0x1, UPT ;  /* 0xffffffff1200788c */ /* 0x000fe2000bf05270 */
[----:B------:R-:W-:Y:S01]  /*0ac0*/  ISETP.GE.AND P2, PT, R5, RZ, PT ;  /* 0x000000ff0500720c */ /* 0x000fe20003f46270 */
[----:B------:R-:W-:Y:S01]  /*0ad0*/  IMAD.WIDE.U32 R22, R22, UR6, R18 ;  /* 0x0000000616167c25 */ /* 0x000fe2000f8e0012 */
[----:B------:R-:W-:-:S03]  /*0ae0*/  UMOV UR6, 0x400 ;  /* 0x0000040000067882 */ /* 0x000fc60000000000 */
[----:B------:R-:W-:Y:S01]  /*0af0*/  VIADD R27, R23, UR5 ;  /* 0x00000005171b7c36 */ /* 0x000fe20008000000 */
[----:B------:R-:W-:Y:S01]  /*0b00*/  UIADD3 UR5, UR27, -0x1, URZ ;  /* 0xffffffff1b057890 */ /* 0x000fe2000fffe03f */
[----:B------:R-:W-:-:S03]  /*0b10*/  @!P0 IMAD.MOV.U32 R26, RZ, RZ, R22 ;  /* 0x000000ffff1a8224 */ /* 0x000fc600078e0016 */
[----:B------:R-:W-:Y:S01]  /*0b20*/  @UP0 UIADD3 UR19, UR17, UR18, URZ ;  /* 0x0000001211130290 */ /* 0x000fe2000fffe03f */
[----:B------:R-:W-:Y:S01]  /*0b30*/  @!P3 IMAD.MOV.U32 R24, RZ, RZ, R22 ;  /* 0x000000ffff18b224 */ /* 0x000fe200078e0016 */
[----:B------:R-:W-:Y:S01]  /*0b40*/  UIMAD UR16, UR5, -0x40, UR14 ;  /* 0xffffffc0051078a4 */ /* 0x000fe2000f8e020e */
[----:B-1----:R-:W-:Y:S01]  /*0b50*/  VIADD R6, R6, 0xffffffe ;  /* 0x0ffffffe06067836 */ /* 0x002fe20000000000 */
[----:B------:R-:W-:Y:S01]  /*0b60*/  @UP0 UIADD3 UR18, UR17, UR18, URZ ;  /* 0x0000001211120290 */ /* 0x000fe2000fffe03f */
[----:B------:R-:W-:Y:S01]  /*0b70*/  @!P3 IMAD.MOV.U32 R25, RZ, RZ, R27 ;  /* 0x000000ffff19b224 */ /* 0x000fe200078e001b */
[----:B------:R-:W-:Y:S01]  /*0b80*/  @UP0 ULDC.64 UR8, c[0x0][0x248] ;  /* 0x0000920000080ab9 */ /* 0x000fe20000000a00 */
[----:B------:R-:W1:Y:S01]  /*0b90*/  F2I.FTZ.U32.TRUNC.NTZ R7, R6 ;  /* 0x0000000600077305 */ /* 0x000e62000021f000 */
[----:B------:R-:W-:Y:S01]  /*0ba0*/  ISETP.GE.AND P6, PT, R12, UR16, PT ;  /* 0x000000100c007c0c */ /* 0x000fe2000bfc6270 */
[----:B------:R-:W-:Y:S01]  /*0bb0*/  @UP0 UIMAD.WIDE.U32 UR32, UR19, UR8, URZ ;  /* 0x00000008132002a5 */ /* 0x000fe2000f8e003f */
[----:B------:R-:W-:Y:S01]  /*0bc0*/  ISETP.GE.AND P5, PT, R15, UR16, PT ;  /* 0x000000100f007c0c */ /* 0x000fe2000bfa6270 */
[----:B--2---:R-:W-:-:S02]  /*0bd0*/  ULEA UR4, UR4, UR6, 0x18 ;  /* 0x0000000604047291 */ /* 0x004fc4000f8ec03f */
[----:B------:R-:W-:Y:S01]  /*0be0*/  @UP0 UIMAD UR19, UR19, UR9, URZ ;  /* 0x00000009131302a4 */ /* 0x000fe2000f8e023f */
[----:B------:R-:W-:Y:S02]  /*0bf0*/  @UP0 ULDC.64 UR6, c[0x0][0x250] ;  /* 0x0000940000060ab9 */ /* 0x000fe40000000a00 */
[----:B------:R-:W-:Y:S01]  /*0c00*/  @UP0 UMOV UR26, UR32 ;  /* 0x00000020001a0c82 */ /* 0x000fe20008000000 */
[----:B------:R-:W-:Y:S02]  /*0c10*/  @UP0 UIMAD.WIDE.U32 UR10, UR18, UR6, URZ ;  /* 0x00000006120a02a5 */ /* 0x000fe4000f8e003f */
[----:B------:R-:W-:Y:S02]  /*0c20*/  @UP0 UIMAD UR18, UR18, UR7, URZ ;  /* 0x00000007121202a4 */ /* 0x000fe4000f8e023f */
[----:B------:R-:W-:Y:S01]  /*0c30*/  @UP0 UIADD3 UR19, UR33, UR19, URZ ;  /* 0x0000001321130290 */ /* 0x000fe2000fffe03f */
[----:B-1----:R-:W-:Y:S01]  /*0c40*/  IMAD.MOV R3, RZ, RZ, -R7 ;  /* 0x000000ffff037224 */ /* 0x002fe200078e0a07 */
[----:B------:R-:W-:Y:S01]  /*0c50*/  @UP0 UIADD3 UR18, UR11, UR18, URZ ;  /* 0x000000120b120290 */ /* 0x000fe2000fffe03f */
[----:B------:R-:W-:Y:S01]  /*0c60*/  IMAD.MOV.U32 R6, RZ, RZ, RZ ;  /* 0x000000ffff067224 */ /* 0x000fe200078e00ff */
[----:B------:R-:W-:Y:S01]  /*0c70*/  @UP0 UMOV UR20, UR10 ;  /* 0x0000000a00140c82 */ /* 0x000fe20008000000 */
[----:B------:R-:W-:-:S04]  /*0c80*/  IMAD R3, R3, R2, RZ ;  /* 0x0000000203037224 */ /* 0x000fc800078e02ff */
[----:B------:R-:W-:Y:S02]  /*0c90*/  IMAD.HI.U32 R3, R7, R3, R6 ;  /* 0x0000000307037227 */ /* 0x000fe400078e0006 */
[----:B------:R-:W1:Y:S04]  /*0ca0*/  @!P0 LDC.64 R6, c[0x0][0x240] ;  /* 0x00009000ff068b82 */ /* 0x000e680000000a00 */
[----:B------:R-:W-:-:S04]  /*0cb0*/  IMAD.HI.U32 R10, R3, R4, RZ ;  /* 0x00000004030a7227 */ /* 0x000fc800078e00ff */
[----:B------:R-:W-:-:S04]  /*0cc0*/  IMAD.MOV R3, RZ, RZ, -R10 ;  /* 0x000000ffff037224 */ /* 0x000fc800078e0a0a */
[C---:B------:R-:W-:Y:S01]  /*0cd0*/  IMAD R3, R2.reuse, R3, R4 ;  /* 0x0000000302037224 */ /* 0x040fe200078e0204 */
[----:B------:R-:W-:Y:S02]  /*0ce0*/  LOP3.LUT R4, R9, 0x38, R16, 0xf8, !PT ;  /* 0x0000003809047812 */ /* 0x000fe400078ef810 */
[----:B------:R-:W-:Y:S02]  /*0cf0*/  SHF.R.U32.HI R9, RZ, 0x3, R9 ;  /* 0x00000003ff097819 */ /* 0x000fe40000011609 */
[----:B------:R-:W-:Y:S02]  /*0d00*/  ISETP.GT.U32.AND P4, PT, R2, R3, PT ;  /* 0x000000030200720c */ /* 0x000fe40003f84070 */
[----:B------:R-:W-:-:S04]  /*0d10*/  LOP3.LUT R9, R4, R9, RZ, 0x3c, !PT ;  /* 0x0000000904097212 */ /* 0x000fc800078e3cff */
[----:B------:R-:W-:Y:S01]  /*0d20*/  LOP3.LUT R9, R9, 0xfffffe00, R11, 0xf8, !PT ;  /* 0xfffffe0009097812 */ /* 0x000fe200078ef80b */
[-C--:B-1----:R-:W-:Y:S02]  /*0d30*/  @!P0 IMAD R4, R29, R6.reuse, RZ ;  /* 0x000000061d048224 */ /* 0x082fe400078e02ff */
[----:B------:R-:W-:Y:S01]  /*0d40*/  @!P0 IMAD.WIDE.U32 R18, R28, R6, R26 ;  /* 0x000000061c128225 */ /* 0x000fe200078e001a */
[----:B------:R-:W-:-:S03]  /*0d50*/  LEA R235, R9, UR4, 0x1 ;  /* 0x0000000409eb7c11 */ /* 0x000fc6000f8e08ff */
[----:B------:R-:W-:Y:S02]  /*0d60*/  @!P4 IMAD.IADD R3, R3, 0x1, -R2 ;  /* 0x000000010303c824 */ /* 0x000fe400078e0a02 */
[----:B------:R-:W-:Y:S02]  /*0d70*/  @!P0 IMAD R7, R28, R7, R4 ;  /* 0x000000071c078224 */ /* 0x000fe400078e0204 */
[----:B------:R-:W1:Y:S01]  /*0d80*/  @!P3 LDC.64 R4, c[0x0][0x240] ;  /* 0x00009000ff04bb82 */ /* 0x000e620000000a00 */
[----:B------:R-:W-:Y:S01]  /*0d90*/  ISETP.GE.U32.AND P1, PT, R3, R2, PT ;  /* 0x000000020300720c */ /* 0x000fe20003f26070 */
[----:B------:R-:W-:Y:S01]  /*0da0*/  @!P4 VIADD R10, R10, 0x1 ;  /* 0x000000010a0ac836 */ /* 0x000fe20000000000 */
[----:B------:R-:W-:Y:S01]  /*0db0*/  ISETP.NE.AND P4, PT, R0, RZ, PT ;  /* 0x000000ff0000720c */ /* 0x000fe20003f85270 */
[----:B------:R-:W-:Y:S02]  /*0dc0*/  @!P0 IMAD.IADD R7, R19, 0x1, R7 ;  /* 0x0000000113078824 */ /* 0x000fe400078e0207 */
[----:B------:R-:W-:-:S02]  /*0dd0*/  VIADD R11, R12, 0x20 ;  /* 0x000000200c0b7836 */ /* 0x000fc40000000000 */
[----:B------:R-:W2:Y:S06]  /*0de0*/  @!P0 LDC.64 R2, c[0x0][0x210] ;  /* 0x00008400ff028b82 */ /* 0x000eac0000000a00 */
[----:B------:R-:W-:Y:S01]  /*0df0*/  @P1 VIADD R10, R10, 0x1 ;  /* 0x000000010a0a1836 */ /* 0x000fe20000000000 */
[----:B------:R-:W-:-:S03]  /*0e00*/  @!P3 IADD3 R6, P1, R28, 0x10, RZ ;  /* 0x000000101c06b810 */ /* 0x000fc60007f3e0ff */
[----:B------:R-:W-:Y:S01]  /*0e10*/  @!P2 IMAD.MOV R10, RZ, RZ, -R10 ;  /* 0x000000ffff0aa224 */ /* 0x000fe200078e0a0a */
[----:B------:R-:W-:Y:S01]  /*0e20*/  @!P4 LOP3.LUT R10, RZ, R0, RZ, 0x33, !PT ;  /* 0x00000000ff0ac212 */ /* 0x000fe200078e33ff */
[----:B------:R-:W-:Y:S02]  /*0e30*/  @!P3 IMAD.X R0, RZ, RZ, R29, P1 ;  /* 0x000000ffff00b224 */ /* 0x000fe400008e061d */
[----:B-1----:R-:W-:Y:S01]  /*0e40*/  @!P3 IMAD.WIDE.U32 R24, R6, R4, R24 ;  /* 0x000000040618b225 */ /* 0x002fe200078e0018 */
[----:B--2---:R-:W-:-:S04]  /*0e50*/  @!P0 LEA R20, P2, R18, R2, 0x1 ;  /* 0x0000000212148211 */ /* 0x004fc800078408ff */
[----:B------:R-:W-:Y:S01]  /*0e60*/  @!P0 LEA.HI.X R21, R18, R3, R7, 0x1, P2 ;  /* 0x0000000312158211 */ /* 0x000fe200010f0c07 */
[----:B------:R-:W-:Y:S01]  /*0e70*/  @!P3 IMAD R7, R0, R4, RZ ;  /* 0x000000040007b224 */ /* 0x000fe200078e02ff */
[----:B------:R-:W1:Y:S01]  /*0e80*/  @!P3 LDC.64 R2, c[0x0][0x210] ;  /* 0x00008400ff02bb82 */ /* 0x000e620000000a00 */
[----:B------:R-:W-:Y:S01]  /*0e90*/  VIADD R0, R12, 0x30 ;  /* 0x000000300c007836 */ /* 0x000fe20000000000 */
[----:B------:R-:W-:Y:S01]  /*0ea0*/  ISETP.GE.AND P2, PT, R11, UR21, PT ;  /* 0x000000150b007c0c */ /* 0x000fe2000bf46270 */
[----:B------:R-:W-:Y:S01]  /*0eb0*/  @!P3 IMAD R5, R6, R5, R7 ;  /* 0x000000050605b224 */ /* 0x000fe200078e0207 */
[----:B------:R-:W2:Y:S01]  /*0ec0*/  @!P6 S2R R18, SR_CgaCtaId ;  /* 0x000000000012e919 */ /* 0x000ea20000008800 */
[----:B------:R-:W-:Y:S02]  /*0ed0*/  @!P6 MOV R7, 0x400 ;  /* 0x000004000007e802 */ /* 0x000fe40000000f00 */
[----:B------:R-:W-:Y:S01]  /*0ee0*/  ISETP.GE.AND P1, PT, R0, UR21, PT ;  /* 0x0000001500007c0c */ /* 0x000fe2000bf26270 */
[----:B------:R-:W3:Y:S01]  /*0ef0*/  @!P3 S2R R6, SR_CgaCtaId ;  /* 0x000000000006b919 */ /* 0x000ee20000008800 */
[----:B------:R-:W-:Y:S01]  /*0f00*/  @!P3 IMAD.IADD R4, R25, 0x1, R5 ;  /* 0x000000011904b824 */ /* 0x000fe200078e0205 */
[----:B------:R-:W-:Y:S01]  /*0f10*/  @!PT LDS RZ, [RZ] ;  /* 0x00000000fffff984 */ /* 0x000fe20000000800 */
[----:B------:R-:W-:Y:S01]  /*0f20*/  @!PT LDS RZ, [RZ] ;  /* 0x00000000fffff984 */ /* 0x000fe20000000800 */
[----:B------:R-:W-:Y:S01]  /*0f30*/  @!PT LDS RZ, [RZ] ;  /* 0x00000000fffff984 */ /* 0x000fe20000000800 */
[----:B------:R-:W-:Y:S05]  /*0f40*/  @!P0 LDGSTS.E.BYPASS.LTC128B.128 [R235], desc[UR28][R20.64] ;  /* 0x0000000014eb8fae */ /* 0x000fea000b901d5c */
[----:B------:R-:W-:Y:S01]  /*0f50*/  @!P2 IADD3 R25, P4, R28, 0x20, RZ ;  /* 0x000000201c19a810 */ /* 0x000fe20007f9e0ff */
[----:B------:R-:W-:Y:S04]  /*0f60*/  @!P0 LDGSTS.E.BYPASS.LTC128B.128 [R235+0x2000], desc[UR28][R20.64+0x80] ;  /* 0x0200008014eb8fae */ /* 0x000fe8000b901d5c */
[----:B------:R-:W-:Y:S04]  /*0f70*/  @!P0 LDGSTS.E.BYPASS.LTC128B.128 [R235+0x4000], desc[UR28][R20.64+0x100] ;  /* 0x0400010014eb8fae */ /* 0x000fe8000b901d5c */
[----:B------:R4:W-:Y:S01]  /*0f80*/  @!P0 LDGSTS.E.BYPASS.LTC128B.128 [R235+0x6000], desc[UR28][R20.64+0x180] ;  /* 0x0600018014eb8fae */ /* 0x0009e2000b901d5c */
[C---:B-1----:R-:W-:Y:S01]  /*0f90*/  @!P3 LEA R30, P0, R24.reuse, R2, 0x1 ;  /* 0x00000002181eb211 */ /* 0x042fe200078008ff */
[----:B------:R-:W1:Y:S03]  /*0fa0*/  @!P1 S2R R19, SR_CgaCtaId ;  /* 0x0000000000139919 */ /* 0x000e660000008800 */
[----:B------:R-:W-:-:S02]  /*0fb0*/  @!P3 LEA.HI.X R31, R24, R3, R4, 0x1, P0 ;  /* 0x00000003181fb211 */ /* 0x000fc400000f0c04 */
[----:B------:R-:W1:Y:S01]  /*0fc0*/  @!P2 LDC.64 R2, c[0x0][0x240] ;  /* 0x00009000ff02ab82 */ /* 0x000e620000000a00 */
[----:B--2---:R-:W-:-:S07]  /*0fd0*/  @!P6 LEA R18, R18, R7, 0x18 ;  /* 0x000000071212e211 */ /* 0x004fce00078ec0ff */
[----:B------:R-:W2:Y:S01]  /*0fe0*/  @!P2 LDC.64 R4, c[0x0][0x210] ;  /* 0x00008400ff04ab82 */ /* 0x000ea20000000a00 */
[----:B----4-:R-:W-:Y:S01]  /*0ff0*/  @!P1 IADD3 R21, P0, R28, 0x30, RZ ;  /* 0x000000301c159810 */ /* 0x010fe20007f1e0ff */
[----:B------:R-:W4:Y:S01]  /*1000*/  @!P2 S2R R20, SR_CgaCtaId ;  /* 0x000000000014a919 */ /* 0x000f220000008800 */
[--C-:B------:R-:W-:Y:S01]  /*1010*/  @!P2 IMAD.X R28, RZ, RZ, R29.reuse, P4 ;  /* 0x000000ffff1ca224 */ /* 0x100fe200020e061d */
[----:B------:R-:W-:Y:S02]  /*1020*/  ISETP.GE.AND P4, PT, R15, UR16, PT ;  /* 0x000000100f007c0c */ /* 0x000fe4000bf86270 */
[----:B------:R-:W-:Y:S01]  /*1030*/  @!P1 IMAD.X R24, RZ, RZ, R29, P0 ;  /* 0x000000ffff189224 */ /* 0x000fe200000e061d */
[----:B------:R-:W-:Y:S02]  /*1040*/  PLOP3.LUT P0, PT, PT, PT, UP0, 0x80, 0x0 ;  /* 0x000000000000781c */ /* 0x000fe40003f0f008 */
[----:B------:R-:W-:-:S04]  /*1050*/  @!P3 MOV R15, 0x400 ;  /* 0x00000400000fb802 */ /* 0x000fc80000000f00 */
[----:B---3--:R-:W-:-:S07]  /*1060*/  @!P3 LEA R15, R6, R15, 0x18 ;  /* 0x0000000f060fb211 */ /* 0x008fce00078ec0ff */
[----:B------:R-:W-:Y:S05]  /*1070*/  @P0 BRA `(.L_x_401) ;  /* 0x0000000000340947 */ /* 0x000fea0003800000 */
        /* <DEDUP_REMOVED lines=13> */
.L_x_401:
[----:B------:R-:W-:Y:S05]  /*1150*/  @P0 BRA `(.L_x_402) ;  /* 0x0000000000340947 */ /* 0x000fea0003800000 */
        /* <DEDUP_REMOVED lines=13> */
.L_x_402:
[----:B------:R-:W-:Y:S01]  /*1230*/  IMAD R23, R13, UR8, RZ ;  /* 0x000000080d177c24 */ /* 0x000fe2000f8e02ff */
[----:B------:R-:W3:Y:S01]  /*1240*/  @!P1 LDC.64 R6, c[0x0][0x240] ;  /* 0x00009000ff069b82 */ /* 0x000ee20000000a00 */
[C---:B------:R-:W-:Y:S01]  /*1250*/  IMAD.WIDE.U32 R32, R12.reuse, UR8, R16 ;  /* 0x000000080c207c25 */ /* 0x040fe2000f8e0010 */
[----:B------:R-:W-:Y:S01]  /*1260*/  @!P1 MOV R26, 0x400 ;  /* 0x00000400001a9802 */ /* 0x000fe20000000f00 */
[----:B------:R-:W-:Y:S01]  /*1270*/  ULDC.64 UR10, c[0x0][0x260] ;  /* 0x00009800000a7ab9 */ /* 0x000fe20000000a00 */
[----:B------:R-:W-:Y:S01]  /*1280*/  @!P2 MOV R29, 0x400 ;  /* 0x00000400001da802 */ /* 0x000fe20000000f00 */
[----:B------:R-:W-:Y:S01]  /*1290*/  IMAD R23, R12, UR9, R23 ;  /* 0x000000090c177c24 */ /* 0x000fe2000f8e0217 */
[----:B------:R-:W-:Y:S01]  /*12a0*/  IADD3 R236, P0, R32, UR26, RZ ;  /* 0x0000001a20ec7c10 */ /* 0x000fe2000ff1e0ff */
[----:B-1----:R-:W-:Y:S01]  /*12b0*/  @!P2 IMAD R28, R28, R2, RZ ;  /* 0x000000021c1ca224 */ /* 0x002fe200078e02ff */
[----:B------:R-:W-:Y:S01]  /*12c0*/  @!P1 LEA R19, R19, R26, 0x18 ;  /* 0x0000001a13139211 */ /* 0x000fe200078ec0ff */
[----:B------:R-:W-:Y:S01]  /*12d0*/  @!P2 IMAD.MOV.U32 R32, RZ, RZ, R22 ;  /* 0x000000ffff20a224 */ /* 0x000fe200078e0016 */
[----:B------:R-:W-:Y:S01]  /*12e0*/  IADD3.X R237, R33, UR19, R23, P0, !PT ;  /* 0x0000001321ed7c10 */ /* 0x000fe200087fe417 */
[----:B------:R-:W-:Y:S01]  /*12f0*/  @!P2 IMAD.MOV.U32 R33, RZ, RZ, R27 ;  /* 0x000000ffff21a224 */ /* 0x000fe200078e001b */
[----:B----4-:R-:W-:Y:S01]  /*1300*/  @!P2 LEA R20, R20, R29, 0x18 ;  /* 0x0000001d1414a211 */ /* 0x010fe200078ec0ff */
[C---:B------:R-:W-:Y:S01]  /*1310*/  @!P2 IMAD R3, R25.reuse, R3, R28 ;  /* 0x000000031903a224 */ /* 0x040fe200078e021c */
[----:B------:R-:W-:Y:S01]  /*1320*/  USHF.L.U64.HI UR15, UR8, 0x6, UR9 ;  /* 0x00000006080f7899 */ /* 0x000fe20008010209 */
[----:B------:R-:W-:Y:S01]  /*1330*/  @!P2 IMAD.WIDE.U32 R32, R25, R2, R32 ;  /* 0x000000021920a225 */ /* 0x000fe200078e0020 */
[----:B------:R-:W-:Y:S01]  /*1340*/  USHF.L.U32 UR19, UR8, 0x6, URZ ;  /* 0x0000000608137899 */ /* 0x000fe2000800063f */
[----:B------:R-:W-:Y:S01]  /*1350*/  SHF.R.S32.HI R83, RZ, 0x5, R83 ;  /* 0x00000005ff537819 */ /* 0x000fe20000011453 */
[----:B------:R-:W-:Y:S01]  /*1360*/  USHF.R.S32.HI UR17, URZ, 0x1f, UR5 ;  /* 0x0000001f3f117899 */ /* 0x000fe20008011405 */
[----:B------:R-:W-:Y:S01]  /*1370*/  @!P3 IMAD R15, R9, 0x2, R15 ;  /* 0x00000002090fb824 */ /* 0x000fe200078e020f */
[C---:B--2---:R-:W-:Y:S01]  /*1380*/  @!P2 LEA R26, P0, R32.reuse, R4, 0x1 ;  /* 0x00000004201aa211 */ /* 0x044fe200078008ff */
[----:B------:R-:W-:Y:S01]  /*1390*/  @!P2 IMAD.IADD R23, R33, 0x1, R3 ;  /* 0x000000012117a824 */ /* 0x000fe200078e0203 */
[----:B------:R-:W-:Y:S01]  /*13a0*/  UIMAD.WIDE.U32 UR32, UR8, 0x20, URZ ;  /* 0x00000020082078a5 */ /* 0x000fe2000f8e003f */
[----:B------:R-:W1:Y:S01]  /*13b0*/  @!P1 LDC.64 R2, c[0x0][0x210] ;  /* 0x00008400ff029b82 */ /* 0x000e620000000a00 */
[----:B------:R-:W-:Y:S01]  /*13c0*/  @!PT LDS RZ, [RZ] ;  /* 0x00000000fffff984 */ /* 0x000fe20000000800 */
[----:B------:R-:W-:Y:S01]  /*13d0*/  @!PT LDS RZ, [RZ] ;  /* 0x00000000fffff984 */ /* 0x000fe20000000800 */
[----:B------:R-:W-:Y:S01]  /*13e0*/  @!PT LDS RZ, [RZ] ;  /* 0x00000000fffff984 */ /* 0x000fe20000000800 */
[----:B------:R-:W-:Y:S01]  /*13f0*/  @!P3 LDGSTS.E.BYPASS.LTC128B.128 [R15+0x800], desc[UR28][R30.64] ;  /* 0x008000001e0fbfae */ /* 0x000fe2000b901d5c */
[----:B------:R-:W-:Y:S01]  /*1400*/  @!P1 IMAD.MOV.U32 R29, RZ, RZ, R27 ;  /* 0x000000ffff1d9224 */ /* 0x000fe200078e001b */
[----:B------:R-:W-:Y:S01]  /*1410*/  @!P2 LEA.HI.X R27, R32, R5, R23, 0x1, P0 ;  /* 0x00000005201ba211 */ /* 0x000fe200000f0c17 */
[----:B------:R-:W-:Y:S01]  /*1420*/  @!P1 IMAD.MOV.U32 R28, RZ, RZ, R22 ;  /* 0x000000ffff1c9224 */ /* 0x000fe200078e0016 */
[----:B------:R-:W-:Y:S01]  /*1430*/  @!P3 LDGSTS.E.BYPASS.LTC128B.128 [R15+0x2800], desc[UR28][R30.64+0x80] ;  /* 0x028000801e0fbfae */ /* 0x000fe2000b901d5c */
[----:B---3--:R-:W-:Y:S01]  /*1440*/  @!P1 IMAD R24, R24, R6, RZ ;  /* 0x0000000618189224 */ /* 0x008fe200078e02ff */
[----:B------:R-:W-:Y:S01]  /*1450*/  SHF.R.S32.HI R242, RZ, 0x1f, R86 ;  /* 0x0000001ffff27819 */ /* 0x000fe20000011456 */
[----:B------:R-:W2:Y:S01]  /*1460*/  @!P6 LDC.64 R4, c[0x0][0x218] ;  /* 0x00008600ff04eb82 */ /* 0x000ea20000000a00 */
[----:B------:R-:W-:Y:S01]  /*1470*/  @!P3 LDGSTS.E.BYPASS.LTC128B.128 [R15+0x4800], desc[UR28][R30.64+0x100] ;  /* 0x048001001e0fbfae */ /* 0x000fe2000b901d5c */
[----:B------:R-:W-:Y:S01]  /*1480*/  IMAD.WIDE.U32 R236, R10, UR10, R236 ;  /* 0x0000000a0aec7c25 */ /* 0x000fe2000f8e00ec */
[----:B------:R-:W-:-:S02]  /*1490*/  LEA.HI R242, R242, R86, RZ, 0x2 ;  /* 0x00000056f2f27211 */ /* 0x000fc400078f10ff */
[----:B------:R3:W-:Y:S01]  /*14a0*/  @!P3 LDGSTS.E.BYPASS.LTC128B.128 [R15+0x6800], desc[UR28][R30.64+0x180] ;  /* 0x068001801e0fbfae */ /* 0x0007e2000b901d5c */
[C---:B------:R-:W-:Y:S01]  /*14b0*/  @!P1 IMAD R7, R21.reuse, R7, R24 ;  /* 0x0000000715079224 */ /* 0x040fe200078e0218 */
[----:B------:R-:W-:Y:S01]  /*14c0*/  SHF.R.S32.HI R242, RZ, 0x2, R242 ;  /* 0x00000002fff27819 */ /* 0x000fe200000114f2 */
[----:B------:R-:W-:-:S04]  /*14d0*/  @!P1 IMAD.WIDE.U32 R28, R21, R6, R28 ;  /* 0x00000006151c9225 */ /* 0x000fc800078e001c */
[----:B------:R-:W-:Y:S02]  /*14e0*/  IMAD.U32 R84, RZ, RZ, UR19 ;  /* 0x00000013ff547e24 */ /* 0x000fe4000f8e00ff */
[----:B------:R-:W-:Y:S02]  /*14f0*/  IMAD.MOV.U32 R240, RZ, RZ, R236 ;  /* 0x000000fffff07224 */ /* 0x000fe400078e00ec */
[----:B------:R-:W-:Y:S02]  /*1500*/  @!P2 IMAD R20, R9, 0x2, R20 ;  /* 0x000000020914a824 */ /* 0x000fe400078e0214 */
[----:B------:R-:W-:Y:S02]  /*1510*/  @!P1 IMAD.IADD R21, R29, 0x1, R7 ;  /* 0x000000011d159824 */ /* 0x000fe400078e0207 */
[C---:B------:R-:W-:Y:S01]  /*1520*/  @!P1 IMAD R19, R9.reuse, 0x2, R19 ;  /* 0x0000000209139824 */ /* 0x040fe200078e0213 */
[----:B------:R-:W-:Y:S01]  /*1530*/  @!P2 LDGSTS.E.BYPASS.LTC128B.128 [R20+0x1000], desc[UR28][R26.64] ;  /* 0x010000001a14afae */ /* 0x000fe2000b901d5c */
[----:B------:R-:W-:-:S02]  /*1540*/  @!P6 IMAD R18, R9, 0x2, R18 ;  /* 0x000000020912e824 */ /* 0x000fc400078e0212 */
[----:B------:R-:W-:Y:S01]  /*1550*/  IMAD.U32 R202, RZ, RZ, UR14 ;  /* 0x0000000effca7e24 */ /* 0x000fe2000f8e00ff */
[----:B------:R-:W-:Y:S04]  /*1560*/  @!P2 LDGSTS.E.BYPASS.LTC128B.128 [R20+0x3000], desc[UR28][R26.64+0x80] ;  /* 0x030000801a14afae */ /* 0x000fe8000b901d5c */
[----:B------:R-:W-:Y:S01]  /*1570*/  @!P2 LDGSTS.E.BYPASS.LTC128B.128 [R20+0x5000], desc[UR28][R26.64+0x100] ;  /* 0x050001001a14afae */ /* 0x000fe2000b901d5c */
[----:B---3--:R-:W-:-:S03]  /*1580*/  SHF.R.S32.HI R15, RZ, 0x1f, R10 ;  /* 0x0000001fff0f7819 */ /* 0x008fc6000001140a */
[----:B------:R3:W-:Y:S01]  /*1590*/  @!P2 LDGSTS.E.BYPASS.LTC128B.128 [R20+0x7000], desc[UR28][R26.64+0x180] ;  /* 0x070001801a14afae */ /* 0x0007e2000b901d5c */
[----:B------:R-:W-:Y:S01]  /*15a0*/  ISETP.GE.AND P2, PT, R11, UR16, PT ;  /* 0x000000100b007c0c */ /* 0x000fe2000bf46270 */
[----:B------:R-:W-:Y:S01]  /*15b0*/  IMAD R22, R15, UR10, RZ ;  /* 0x0000000a0f167c24 */ /* 0x000fe2000f8e02ff */
[----:B------:R-:W-:-:S03]  /*15c0*/  UIMAD UR10, UR15, UR5, URZ ;  /* 0x000000050f0a72a4 */ /* 0x000fc6000f8e023f */
[----:B------:R-:W-:Y:S01]  /*15d0*/  IMAD R22, R10, UR11, R22 ;  /* 0x0000000b0a167c24 */ /* 0x000fe2000f8e0216 */
[----:B------:R-:W-:Y:S02]  /*15e0*/  UIMAD UR10, UR17, UR19, UR10 ;  /* 0x00000013110a72a4 */ /* 0x000fe4000f8e020a */
[----:B------:R-:W-:Y:S01]  /*15f0*/  UIMAD UR17, UR17, UR6, URZ ;  /* 0x00000006111172a4 */ /* 0x000fe2000f8e023f */
[----:B------:R-:W-:Y:S01]  /*1600*/  IMAD.IADD R241, R237, 0x1, R22 ;  /* 0x00000001edf17824 */ /* 0x000fe200078e0216 */
[----:B-1----:R-:W-:Y:S02]  /*1610*/  @!P1 LEA R22, P3, R28, R2, 0x1 ;  /* 0x000000021c169211 */ /* 0x002fe400078608ff */
[----:B------:R-:W-:Y:S01]  /*1620*/  UIMAD UR17, UR5, UR7, UR17 ;  /* 0x00000007051172a4 */ /* 0x000fe2000f8e0211 */
[----:B------:R-:W-:Y:S01]  /*1630*/  IMAD.WIDE.U32 R6, R84, UR5, R240 ;  /* 0x0000000554067c25 */ /* 0x000fe2000f8e00f0 */
[----:B------:R-:W-:Y:S02]  /*1640*/  @!P1 LEA.HI.X R23, R28, R3, R21, 0x1, P3 ;  /* 0x000000031c179211 */ /* 0x000fe400018f0c15 */
[----:B------:R-:W1:Y:S01]  /*1650*/  @!P5 LDC.64 R2, c[0x0][0x218] ;  /* 0x00008600ff02db82 */ /* 0x000e620000000a00 */
[----:B------:R-:W-:Y:S01]  /*1660*/  VIADD R7, R7, UR10 ;  /* 0x0000000a07077c36 */ /* 0x000fe20008000000 */
[----:B--2---:R-:W-:Y:S01]  /*1670*/  @!P6 LEA R24, P0, R6, R4, 0x1 ;  /* 0x000000040618e211 */ /* 0x004fe200078008ff */
[----:B------:R-:W-:Y:S01]  /*1680*/  @!P1 LDGSTS.E.BYPASS.LTC128B.128 [R19+0x1800], desc[UR28][R22.64] ;  /* 0x0180000016139fae */ /* 0x000fe2000b901d5c */
[----:B------:R-:W-:Y:S01]  /*1690*/  ISETP.GE.AND P3, PT, R0, UR16, PT ;  /* 0x0000001000007c0c */ /* 0x000fe2000bf66270 */
[----:B------:R-:W-:Y:S01]  /*16a0*/  USHF.L.U32 UR10, UR9, 0x5, URZ ;  /* 0x00000005090a7899 */ /* 0x000fe2000800063f */
[----:B------:R-:W-:Y:S01]  /*16b0*/  @!P6 LEA.HI.X R25, R6, R5, R7, 0x1, P0 ;  /* 0x000000050619e211 */ /* 0x000fe200000f0c07 */
[----:B------:R-:W-:Y:S01]  /*16c0*/  @!P1 LDGSTS.E.BYPASS.LTC128B.128 [R19+0x3800], desc[UR28][R22.64+0x80] ;  /* 0x0380008016139fae */ /* 0x000fe2000b901d5c */
[----:B------:R-:W-:Y:S01]  /*16d0*/  ISETP.GE.AND P0, PT, R0, UR16, PT ;  /* 0x0000001000007c0c */ /* 0x000fe2000bf06270 */
[----:B------:R-:W-:-:S02]  /*16e0*/  IMAD.U32 R5, RZ, RZ, UR8 ;  /* 0x00000008ff057e24 */ /* 0x000fc4000f8e00ff */
[----:B------:R-:W-:Y:S01]  /*16f0*/  @!P1 LDGSTS.E.BYPASS.LTC128B.128 [R19+0x5800], desc[UR28][R22.64+0x100] ;  /* 0x0580010016139fae */ /* 0x000fe2000b901d5c */
[----:B---3--:R-:W-:-:S03]  /*1700*/  IMAD.WIDE.U32 R26, R12, UR6, R16 ;  /* 0x000000060c1a7c25 */ /* 0x008fc6000f8e0010 */
[----:B------:R2:W-:Y:S01]  /*1710*/  @!P1 LDGSTS.E.BYPASS.LTC128B.128 [R19+0x7800], desc[UR28][R22.64+0x180] ;  /* 0x0780018016139fae */ /* 0x0005e2000b901d5c */
[----:B------:R-:W-:Y:S01]  /*1720*/  ISETP.GE.AND P1, PT, R11, UR16, PT ;  /* 0x000000100b007c0c */ /* 0x000fe2000bf26270 */
[----:B------:R-:W-:Y:S01]  /*1730*/  IMAD.U32 R17, RZ, RZ, UR10 ;  /* 0x0000000aff117e24 */ /* 0x000fe2000f8e00ff */
[----:B------:R-:W-:Y:S01]  /*1740*/  ULDC.64 UR10, c[0x0][0x268] ;  /* 0x00009a00000a7ab9 */ /* 0x000fe20000000a00 */
[----:B------:R-:W3:Y:S01]  /*1750*/  @!P5 S2R R4, SR_CgaCtaId ;  /* 0x000000000004d919 */ /* 0x000ee20000008800 */
[----:B------:R-:W-:Y:S01]  /*1760*/  IMAD R15, R15, UR10, RZ ;  /* 0x0000000a0f0f7c24 */ /* 0x000fe2000f8e02ff */
[----:B------:R-:W-:Y:S01]  /*1770*/  VOTEU.ALL UP0, P0 ;  /* 0x00000000003f7886 */ /* 0x000fe20000000000 */
[----:B------:R-:W-:Y:S02]  /*1780*/  @!P6 LDGSTS.E.BYPASS.LTC128B.128 [R18+0x8000], desc[UR28][R24.64] ;  /* 0x080000001812efae */ /* 0x000fe4000b901d5c */
[----:B------:R-:W-:Y:S02]  /*1790*/  IMAD R15, R10, UR11, R15 ;  /* 0x0000000b0a0f7c24 */ /* 0x000fe4000f8e020f */
[----:B------:R-:W-:Y:S04]  /*17a0*/  @!P6 LDGSTS.E.BYPASS.LTC128B.128 [R18+0xa000], desc[UR28][R24.64+0x80] ;  /* 0x0a0000801812efae */ /* 0x000fe8000b901d5c */
[----:B------:R-:W-:Y:S04]  /*17b0*/  @!P6 LDGSTS.E.BYPASS.LTC128B.128 [R18+0xc000], desc[UR28][R24.64+0x100] ;  /* 0x0c0001001812efae */ /* 0x000fe8000b901d5c */
[----:B------:R4:W-:Y:S01]  /*17c0*/  @!P6 LDGSTS.E.BYPASS.LTC128B.128 [R18+0xe000], desc[UR28][R24.64+0x180] ;  /* 0x0e0001801812efae */ /* 0x0009e2000b901d5c */
[----:B------:R-:W-:Y:S01]  /*17d0*/  @!P5 LEA R5, P6, R5, R6, 0x4 ;  /* 0x000000060505d211 */ /* 0x000fe200078c20ff */
[----:B------:R-:W5:Y:S01]  /*17e0*/  @!P2 S2R R20, SR_CgaCtaId ;  /* 0x000000000014a919 */ /* 0x000f620000008800 */
[----:B--2---:R-:W-:Y:S01]  /*17f0*/  IMAD.U32 R22, RZ, RZ, UR8 ;  /* 0x00000008ff167e24 */ /* 0x004fe2000f8e00ff */
[----:B------:R-:W2:Y:S01]  /*1800*/  @!P0 S2R R19, SR_CgaCtaId ;  /* 0x0000000000138919 */ /* 0x000ea20000008800 */
[----:B----4-:R-:W-:Y:S01]  /*1810*/  LEA.HI R18, R14, R85, RZ, 0x4 ;  /* 0x000000550e127211 */ /* 0x010fe200078f20ff */
[----:B------:R-:W-:-:S03]  /*1820*/  IMAD.U32 R14, RZ, RZ, UR9 ;  /* 0x00000009ff0e7e24 */ /* 0x000fc6000f8e00ff */
[----:B------:R-:W-:Y:S02]  /*1830*/  SHF.R.S32.HI R11, RZ, 0x4, R18 ;  /* 0x00000004ff0b7819 */ /* 0x000fe40000011412 */
[----:B------:R-:W-:Y:S02]  /*1840*/  @!P5 LEA.HI.X R14, R22, R7, R14, 0x4, P6 ;  /* 0x00000007160ed211 */ /* 0x000fe400030f240e */
[C---:B------:R-:W-:Y:S02]  /*1850*/  LEA.HI R21, R18.reuse, R11, RZ, 0x1 ;  /* 0x0000000b12157211 */ /* 0x040fe400078f08ff */
[----:B------:R-:W-:Y:S02]  /*1860*/  LOP3.LUT R18, R18, 0xfffffff0, RZ, 0xc0, !PT ;  /* 0xfffffff012127812 */ /* 0x000fe400078ec0ff */
[----:B------:R-:W-:Y:S02]  /*1870*/  LOP3.LUT R21, R21, 0xfffffffe, RZ, 0xc0, !PT ;  /* 0xfffffffe15157812 */ /* 0x000fe400078ec0ff */
[----:B-1----:R-:W-:Y:S01]  /*1880*/  @!P5 LEA R24, P6, R5, R2, 0x1 ;  /* 0x000000020518d211 */ /* 0x002fe200078c08ff */
[----:B------:R-:W-:Y:S01]  /*1890*/  IMAD.IADD R0, R85, 0x1, -R18 ;  /* 0x0000000155007824 */ /* 0x000fe200078e0a12 */
[----:B------:R-:W-:Y:S01]  /*18a0*/  @!P5 MOV R18, 0x400 ;  /* 0x000004000012d802 */ /* 0x000fe20000000f00 */
[----:B------:R-:W-:Y:S01]  /*18b0*/  IMAD.IADD R11, R11, 0x1, -R21 ;  /* 0x000000010b0b7824 */ /* 0x000fe200078e0a15 */
[----:B------:R-:W-:-:S02]  /*18c0*/  @!P5 LEA.HI.X R25, R5, R3, R14, 0x1, P6 ;  /* 0x000000030519d211 */ /* 0x000fc400030f0c0e */
[----:B------:R-:W-:Y:S02]  /*18d0*/  SHF.R.S32.HI R2, RZ, 0x1f, R0 ;  /* 0x0000001fff027819 */ /* 0x000fe40000011400 */
[----:B------:R-:W-:Y:S02]  /*18e0*/  @!P2 IADD3 R21, P6, R6, UR32, RZ ;  /* 0x000000200615ac10 */ /* 0x000fe4000ffde0ff */
[----:B------:R-:W-:Y:S01]  /*18f0*/  LEA.HI R14, R2, R0, RZ, 0x3 ;  /* 0x00000000020e7211 */ /* 0x000fe200078f18ff */
[----:B------:R-:W-:Y:S01]  /*1900*/  IMAD R2, R13, UR6, RZ ;  /* 0x000000060d027c24 */ /* 0x000fe2000f8e02ff */
[----:B---3--:R-:W-:Y:S02]  /*1910*/  @!P5 LEA R18, R4, R18, 0x18 ;  /* 0x000000120412d211 */ /* 0x008fe400078ec0ff */
[----:B------:R-:W-:Y:S01]  /*1920*/  @!P2 MOV R3, 0x400 ;  /* 0x000004000003a802 */ /* 0x000fe20000000f00 */
[----:B------:R-:W-:Y:S01]  /*1930*/  IMAD R2, R12, UR7, R2 ;  /* 0x000000070c027c24 */ /* 0x000fe2000f8e0202 */
[----:B------:R-:W-:Y:S01]  /*1940*/  @!P2 IADD3.X R17, R7, UR33, R17, P6, !PT ;  /* 0x000000210711ac10 */ /* 0x000fe2000b7fe411 */
[----:B------:R-:W1:Y:S01]  /*1950*/  @!P2 LDC.64 R4, c[0x0][0x218] ;  /* 0x00008600ff04ab82 */ /* 0x000e620000000a00 */
[----:B------:R-:W-:Y:S01]  /*1960*/  IADD3 R200, P6, R26, UR20, RZ ;  /* 0x000000141ac87c10 */ /* 0x000fe2000ffde0ff */
[----:B------:R-:W-:Y:S01]  /*1970*/  @!P5 IMAD R18, R9, 0x2, R18 ;  /* 0x000000020912d824 */ /* 0x000fe200078e0212 */
[----:B-----5:R-:W-:Y:S01]  /*1980*/  @!P2 LEA R16, R20, R3, 0x18 ;  /* 0x000000031410a211 */ /* 0x020fe200078ec0ff */
[----:B------:R-:W-:Y:S01]  /*1990*/  UIMAD.WIDE.U32 UR32, UR5, UR6, URZ ;  /* 0x00000006052072a5 */ /* 0x000fe2000f8e003f */
[----:B------:R-:W-:Y:S01]  /*19a0*/  IADD3.X R201, R27, UR18, R2, P6, !PT ;  /* 0x000000121bc97c10 */ /* 0x000fe2000b7fe402 */
[----:B------:R-:W-:Y:S01]  /*19b0*/  @!UP0 UIMAD UR18, UR9, 0x30, URZ ;  /* 0x00000030091288a4 */ /* 0x000fe2000f8e023f */
[----:B------:R-:W-:Y:S01]  /*19c0*/  @!P0 MOV R13, 0x400 ;  /* 0x00000400000d8802 */ /* 0x000fe20000000f00 */
[----:B------:R-:W3:Y:S01]  /*19d0*/  @!P0 LDC.64 R2, c[0x0][0x218] ;  /* 0x00008600ff028b82 */ /* 0x000ee20000000a00 */
[----:B------:R-:W-:Y:S01]  /*19e0*/  @!P5 LDGSTS.E.BYPASS.LTC128B.128 [R18+0x8800], desc[UR28][R24.64] ;  /* 0x088000001812dfae */ /* 0x000fe2000b901d5c */
[----:B------:R-:W-:Y:S01]  /*19f0*/  LOP3.LUT R22, R14, 0xfffffff8, RZ, 0xc0, !PT ;  /* 0xfffffff80e167812 */ /* 0x000fe200078ec0ff */
[----:B------:R-:W-:Y:S01]  /*1a00*/  @!P2 IMAD R16, R9, 0x2, R16 ;  /* 0x000000020910a824 */ /* 0x000fe200078e0210 */
[----:B--2---:R-:W-:Y:S01]  /*1a10*/  @!P0 LEA R13, R19, R13, 0x18 ;  /* 0x0000000d130d8211 */ /* 0x004fe200078ec0ff */
[----:B------:R-:W-:Y:S01]  /*1a20*/  IMAD.U32 R19, RZ, RZ, UR8 ;  /* 0x00000008ff137e24 */ /* 0x000fe2000f8e00ff */
[----:B------:R-:W-:Y:S01]  /*1a30*/  @!P5 LDGSTS.E.BYPASS.LTC128B.128 [R18+0xa800], desc[UR28][R24.64+0x80] ;  /* 0x0a8000801812dfae */ /* 0x000fe2000b901d5c */
[----:B------:R-:W-:Y:S01]  /*1a40*/  ISETP.GE.AND P6, PT, R12, UR16, PT ;  /* 0x000000100c007c0c */ /* 0x000fe2000bfc6270 */
[----:B------:R-:W-:Y:S01]  /*1a50*/  UIADD3 UR17, UR33, UR17, URZ ;  /* 0x0000001121117290 */ /* 0x000fe2000fffe03f */
[----:B------:R-:W-:Y:S01]  /*1a60*/  @!P0 IMAD R13, R9, 0x2, R13 ;  /* 0x00000002090d8824 */ /* 0x000fe200078e020d */
[----:B------:R-:W-:Y:S01]  /*1a70*/  @!P5 LDGSTS.E.BYPASS.LTC128B.128 [R18+0xc800], desc[UR28][R24.64+0x100] ;  /* 0x0c8001001812dfae */ /* 0x000fe2000b901d5c */
[----:B------:R-:W-:Y:S01]  /*1a80*/  IMAD.IADD R0, R0, 0x1, -R22 ;  /* 0x0000000100007824 */ /* 0x000fe200078e0a16 */
[----:B------:R-:W-:Y:S01]  /*1a90*/  VOTEU.ALL UP0, P3 ;  /* 0x00000000003f7886 */ /* 0x000fe20001800000 */
[----:B------:R-:W-:Y:S01]  /*1aa0*/  IMAD.WIDE.U32 R200, R10, UR10, R200 ;  /* 0x0000000a0ac87c25 */ /* 0x000fe2000f8e00c8 */
[----:B------:R2:W-:Y:S01]  /*1ab0*/  @!P5 LDGSTS.E.BYPASS.LTC128B.128 [R18+0xe800], desc[UR28][R24.64+0x180] ;  /* 0x0e8001801812dfae */ /* 0x0005e2000b901d5c */
[----:B------:R-:W-:Y:S01]  /*1ac0*/  USHF.L.U32 UR10, UR7, 0x5, URZ ;  /* 0x00000005070a7899 */ /* 0x000fe2000800063f */
[----:B-1----:R-:W-:Y:S01]  /*1ad0*/  @!P2 LEA R4, P5, R21, R4, 0x1 ;  /* 0x000000041504a211 */ /* 0x002fe200078a08ff */
[----:B------:R-:W-:-:S02]  /*1ae0*/  IMAD.U32 R22, RZ, RZ, UR32 ;  /* 0x00000020ff167e24 */ /* 0x000fc4000f8e00ff */
[----:B------:R-:W-:Y:S01]  /*1af0*/  IMAD.IADD R239, R201, 0x1, R15 ;  /* 0x00000001c9ef7824 */ /* 0x000fe200078e020f */
[----:B------:R-:W-:Y:S01]  /*1b00*/  @!P2 LEA.HI.X R5, R21, R5, R17, 0x1, P5 ;  /* 0x000000051505a211 */ /* 0x000fe200028f0c11 */
[----:B------:R-:W-:Y:S02]  /*1b10*/  IMAD.SHL.U32 R12, R12, 0x8, RZ ;  /* 0x000000080c0c7824 */ /* 0x000fe400078e00ff */
[----:B------:R-:W-:Y:S02]  /*1b20*/  IMAD.SHL.U32 R80, R0, 0x40, RZ ;  /* 0x0000004000507824 */ /* 0x000fe400078e00ff */
[----:B------:R-:W-:Y:S01]  /*1b30*/  @!P2 LDGSTS.E.BYPASS.LTC128B.128 [R16+0x9000], desc[UR28][R4.64] ;  /* 0x090000000410afae */ /* 0x000fe2000b901d5c */
[----:B------:R-:W-:Y:S02]  /*1b40*/  IMAD.SHL.U32 R10, R11, 0x8, RZ ;  /* 0x000000080b0a7824 */ /* 0x000fe400078e00ff */
[----:B------:R-:W-:Y:S01]  /*1b50*/  LOP3.LUT R80, R80, 0x1c0, RZ, 0xc0, !PT ;  /* 0x000001c050507812 */ /* 0x000fe200078ec0ff */
[----:B------:R-:W-:Y:S01]  /*1b60*/  @!P2 LDGSTS.E.BYPASS.LTC128B.128 [R16+0xb000], desc[UR28][R4.64+0x80] ;  /* 0x0b0000800410afae */ /* 0x000fe2000b901d5c */
[----:B------:R-:W-:-:S02]  /*1b70*/  IMAD.U32 R9, RZ, RZ, UR6 ;  /* 0x00000006ff097e24 */ /* 0x000fc4000f8e00ff */
[----:B------:R-:W-:Y:S01]  /*1b80*/  LOP3.LUT R10, R80, 0x8, R10, 0xf8, !PT ;  /* 0x00000008500a7812 */ /* 0x000fe200078ef80a */
[----:B------:R-:W-:Y:S01]  /*1b90*/  @!P2 LDGSTS.E.BYPASS.LTC128B.128 [R16+0xd000], desc[UR28][R4.64+0x100] ;  /* 0x0d0001000410afae */ /* 0x000fe2000b901d5c */
[----:B------:R-:W-:Y:S01]  /*1ba0*/  SHF.R.U32.HI R80, RZ, 0x3, R80 ;  /* 0x00000003ff507819 */ /* 0x000fe20000011650 */
[----:B------:R-:W-:Y:S02]  /*1bb0*/  IMAD.SHL.U32 R81, R14, 0x40, RZ ;  /* 0x000000400e517824 */ /* 0x000fe400078e00ff */
[----:B------:R1:W-:Y:S01]  /*1bc0*/  @!P2 LDGSTS.E.BYPASS.LTC128B.128 [R16+0xf000], desc[UR28][R4.64+0x180] ;  /* 0x0f0001800410afae */ /* 0x0003e2000b901d5c */
[----:B------:R-:W-:Y:S01]  /*1bd0*/  LOP3.LUT R80, R10, R80, RZ, 0x3c, !PT ;  /* 0x000000500a507212 */ /* 0x000fe200078e3cff */
[----:B------:R-:W-:Y:S01]  /*1be0*/  IMAD.U32 R10, RZ, RZ, UR6 ;  /* 0x00000006ff0a7e24 */ /* 0x000fe2000f8e00ff */
[----:B------:R-:W-:Y:S01]  /*1bf0*/  LOP3.LUT R81, R81, 0xfffffe00, RZ, 0xc0, !PT ;  /* 0xfffffe0051517812 */ /* 0x000fe200078ec0ff */
[----:B--2---:R-:W-:-:S04]  /*1c00*/  @!P0 IMAD.WIDE.U32 R18, R19, 0x30, R6 ;  /* 0x0000003013128825 */ /* 0x004fc800078e0006 */
[----:B------:R-:W-:Y:S01]  /*1c10*/  @!P0 VIADD R7, R19, UR18 ;  /* 0x0000001213078c36 */ /* 0x000fe20008000000 */
[----:B---3--:R-:W-:Y:S01]  /*1c20*/  @!P0 LEA R20, P5, R18, R2, 0x1 ;  /* 0x0000000212148211 */ /* 0x008fe200078a08ff */
[----:B------:R-:W-:Y:S01]  /*1c30*/  IMAD.U32 R2, RZ, RZ, UR17 ;  /* 0x00000011ff027e24 */ /* 0x000fe2000f8e00ff */
[----:B------:R-:W-:Y:S01]  /*1c40*/  UIMAD.WIDE.U32 UR16, UR6, 0x20, URZ ;  /* 0x00000020061078a5 */ /* 0x000fe2000f8e003f */
[----:B------:R-:W-:Y:S01]  /*1c50*/  IMAD.SHL.U32 R6, R8, 0x40, RZ ;  /* 0x0000004008067824 */ /* 0x000fe200078e00ff */
[----:B------:R-:W-:Y:S01]  /*1c60*/  @!P0 LEA.HI.X R21, R18, R3, R7, 0x1, P5 ;  /* 0x0000000312158211 */ /* 0x000fe200028f0c07 */
[----:B------:R-:W-:Y:S01]  /*1c70*/  IMAD R234, R83, 0x400, R81 ;  /* 0x0000040053ea7824 */ /* 0x000fe200078e0251 */
[----:B------:R-:W-:Y:S01]  /*1c80*/  LEA R18, P5, R22, R200, 0x6 ;  /* 0x000000c816127211 */ /* 0x000fe200078a30ff */
[----:B------:R-:W-:Y:S01]  /*1c90*/  IMAD.U32 R23, RZ, RZ, UR33 ;  /* 0x00000021ff177e24 */ /* 0x000fe2000f8e00ff */
[----:B------:R-:W-:Y:S01]  /*1ca0*/  LOP3.LUT R6, R6, 0x1c0, RZ, 0xc0, !PT ;  /* 0x000001c006067812 */ /* 0x000fe200078ec0ff */
[----:B------:R-:W-:Y:S01]  /*1cb0*/  @!P0 LDGSTS.E.BYPASS.LTC128B.128 [R13+0x9800], desc[UR28][R20.64] ;  /* 0x09800000140d8fae */ /* 0x000fe2000b901d5c */
[----:B------:R-:W-:Y:S01]  /*1cc0*/  LEA.HI.X R19, R22, R239, R2, 0x6, P5 ;  /* 0x000000ef16137211 */ /* 0x000fe200028f3402 */
[----:B------:R-:W-:Y:S01]  /*1cd0*/  IMAD.IADD R234, R80, 0x1, R234 ;  /* 0x0000000150ea7824 */ /* 0x000fe200078e02ea */
[----:B------:R-:W2:Y:S01]  /*1ce0*/  @!P6 LDC.64 R2, c[0x0][0x220] ;  /* 0x00008800ff02eb82 */ /* 0x000ea20000000a00 */
[----:B------:R-:W-:Y:S01]  /*1cf0*/  @!P0 LDGSTS.E.BYPASS.LTC128B.128 [R13+0xb800], desc[UR28][R20.64+0x80] ;  /* 0x0b800080140d8fae */ /* 0x000fe2000b901d5c */
[----:B------:R-:W-:-:S02]  /*1d00*/  LOP3.LUT R12, R6, 0x8, R12, 0xf8, !PT ;  /* 0x00000008060c7812 */ /* 0x000fc400078ef80c */
[----:B------:R-:W-:Y:S01]  /*1d10*/  SHF.R.U32.HI R233, RZ, 0x3, R6 ;  /* 0x00000003ffe97819 */ /* 0x000fe20000011606 */
[----:B------:R-:W-:Y:S01]  /*1d20*/  @!P0 LDGSTS.E.BYPASS.LTC128B.128 [R13+0xd800], desc[UR28][R20.64+0x100] ;  /* 0x0d800100140d8fae */ /* 0x000fe2000b901d5c */
[----:B------:R-:W-:Y:S02]  /*1d30*/  LEA R234, R234, UR4, 0x1 ;  /* 0x00000004eaea7c11 */ /* 0x000fe4000f8e08ff */
[----:B------:R-:W3:Y:S01]  /*1d40*/  @!P4 LDC.64 R6, c[0x0][0x220] ;  /* 0x00008800ff06cb82 */ /* 0x000ee20000000a00 */
[----:B------:R4:W-:Y:S01]  /*1d50*/  @!P0 LDGSTS.E.BYPASS.LTC128B.128 [R13+0xf800], desc[UR28][R20.64+0x180] ;  /* 0x0f800180140d8fae */ /* 0x0009e2000b901d5c */
[----:B------:R-:W-:Y:S01]  /*1d60*/  LOP3.LUT R233, R12, R233, RZ, 0x3c, !PT ;  /* 0x000000e90ce97212 */ /* 0x000fe200078e3cff */
[----:B------:R-:W-:Y:S02]  /*1d70*/  IMAD.U32 R12, RZ, RZ, UR6 ;  /* 0x00000006ff0c7e24 */ /* 0x000fe4000f8e00ff */
[----:B------:R-:W0:Y:S02]  /*1d80*/  LDGDEPBAR ;  /* 0x00000000000079af */ /* 0x000e240000000000 */
[----:B------:R-:W-:Y:S01]  /*1d90*/  IMAD R233, R11, 0x200, R233 ;  /* 0x000002000be97824 */ /* 0x000fe200078e02e9 */
[----:B-1----:R-:W1:Y:S01]  /*1da0*/  @!P1 LDC.64 R4, c[0x0][0x220] ;  /* 0x00008800ff049b82 */ /* 0x002e620000000a00 */
[----:B------:R-:W-:Y:S01]  /*1db0*/  IMAD.U32 R11, RZ, RZ, UR7 ;  /* 0x00000007ff0b7e24 */ /* 0x000fe2000f8e00ff */
[----:B------:R-:W-:-:S02]  /*1dc0*/  @!P4 LEA R12, P0, R12, R18, 0x4 ;  /* 0x000000120c0cc211 */ /* 0x000fc400078020ff */
[----:B------:R-:W-:Y:S02]  /*1dd0*/  LEA R233, R233, UR4, 0x1 ;  /* 0x00000004e9e97c11 */ /* 0x000fe4000f8e08ff */
[----:B------:R-:W-:Y:S02]  /*1de0*/  @!P4 LEA.HI.X R11, R9, R19, R11, 0x4, P0 ;  /* 0x00000013090bc211 */ /* 0x000fe400000f240b */
[C---:B--2---:R-:W-:Y:S01]  /*1df0*/  @!P6 LEA R16, P2, R18.reuse, R2, 0x1 ;  /* 0x000000021210e211 */ /* 0x044fe200078408ff */
[----:B------:R-:W-:Y:S01]  /*1e00*/  VIADD R231, R233, 0x8020 ;  /* 0x00008020e9e77836 */ /* 0x000fe20000000000 */
[C---:B------:R-:W-:Y:S02]  /*1e10*/  @!P1 IADD3 R9, P0, R18.reuse, UR16, RZ ;  /* 0x0000001012099c10 */ /* 0x040fe4000ff1e0ff */
[----:B------:R-:W-:Y:S02]  /*1e20*/  @!P6 LEA.HI.X R17, R18, R3, R19, 0x1, P2 ;  /* 0x000000031211e211 */ /* 0x000fe400010f0c13 */
[----:B------:R-:W2:Y:S01]  /*1e30*/  @!P3 LDC.64 R2, c[0x0][0x220] ;  /* 0x00008800ff02bb82 */ /* 0x000ea20000000a00 */
[----:B----4-:R-:W-:Y:S01]  /*1e40*/  IMAD.U32 R13, RZ, RZ, UR10 ;  /* 0x0000000aff0d7e24 */ /* 0x010fe2000f8e00ff */
[----:B------:R-:W-:-:S06]  /*1e50*/  DEPBAR.LE SB0, 0x0 ;  /* 0x000080000000791a */ /* 0x000fcc0000000000 */
[----:B------:R-:W-:Y:S01]  /*1e60*/  BAR.SYNC.DEFER_BLOCKING 0x0 ;  /* 0x0000000000007b1d */ /* 0x000fe20000010000 */
[----:B------:R-:W-:Y:S01]  /*1e70*/  @!P3 IMAD.WIDE.U32 R20, R10, 0x30, R18 ;  /* 0x000000300a14b825 */ /* 0x000fe200078e0012 */
[----:B------:R-:W-:Y:S01]  /*1e80*/  @!P1 IADD3.X R10, R19, UR17, R13, P0, !PT ;  /* 0x00000011130a9c10 */ /* 0x000fe200087fe40d */
[----:B------:R-:W-:Y:S01]  /*1e90*/  @!UP0 UIMAD UR10, UR7, 0x30, URZ ;  /* 0x00000030070a88a4 */ /* 0x000fe2000f8e023f */
[----:B---3--:R-:W-:Y:S01]  /*1ea0*/  @!P4 LEA R6, P0, R12, R6, 0x1 ;  /* 0x000000060c06c211 */ /* 0x008fe200078008ff */
[----:B------:R-:W-:-:S03]  /*1eb0*/  UISETP.GE.AND UP0, UPT, UR27, 0x2, UPT ;  /* 0x000000021b00788c */ /* 0x000fc6000bf06270 */
[----:B------:R-:W-:Y:S02]  /*1ec0*/  @!P4 LEA.HI.X R7, R12, R7, R11, 0x1, P0 ;  /* 0x000000070c07c211 */ /* 0x000fe400000f0c0b */
[----:B-1----:R-:W-:Y:S01]  /*1ed0*/  @!P1 LEA R12, P0, R9, R4, 0x1 ;  /* 0x00000004090c9211 */ /* 0x002fe200078008ff */
[----:B------:R-:W-:-:S03]  /*1ee0*/  @!P3 VIADD R4, R21, UR10 ;  /* 0x0000000a1504bc36 */ /* 0x000fc60008000000 */
[----:B------:R-:W-:Y:S02]  /*1ef0*/  @!P1 LEA.HI.X R13, R9, R5, R10, 0x1, P0 ;  /* 0x00000005090d9211 */ /* 0x000fe400000f0c0a */
[----:B--2---:R-:W-:-:S04]  /*1f00*/  @!P3 LEA R2, P0, R20, R2, 0x1 ;  /* 0x000000021402b211 */ /* 0x004fc800078008ff */
[----:B------:R-:W-:Y:S01]  /*1f10*/  @!P3 LEA.HI.X R3, R20, R3, R4, 0x1, P0 ;  /* 0x000000031403b211 */ /* 0x000fe200000f0c04 */
        /* <DEDUP_REMOVED lines=35> */
[----:B------:R-:W-:Y:S03]  /*2150*/  @P3 STS.128 [R235+0x11800], RZ ;  /* 0x011800ffeb003388 */ /* 0x000fe60000000c00 */
[----:B------:R-:W-:Y:S01]  /*2160*/  SEL R0, R0, 0xffffffe0, !P2 ;  /* 0xffffffe000007807 */ /* 0x000fe20005000000 */
[----:B------:R-:W-:Y:S04]  /*2170*/  @P3 STS.128 [R235+0x13800], RZ ;  /* 0x013800ffeb003388 */ /* 0x000fe80000000c00 */
[----:B------:R-:W-:Y:S01]  /*2180*/  @P3 STS.128 [R235+0x15800], RZ ;  /* 0x015800ffeb003388 */ /* 0x000fe20000000c00 */
[----:B------:R-:W-:-:S03]  /*2190*/  IMAD R230, R0, 0x2, R234 ;  /* 0x0000000200e67824 */ /* 0x000fc600078e02ea */
        /* <DEDUP_REMOVED lines=8> */
[----:B------:R-:W-:Y:S04]  /*2220*/  LDSM.16.M88.4 R40, [R234] ;  /* 0x00000000ea28783b */ /* 0x000fe80000000200 */
[----:B------:R-:W3:Y:S04]  /*2230*/  LDSM.16.M88.4 R20, [R233+0x8000] ;  /* 0x00800000e914783b */ /* 0x000ee80000000200 */
[----:B-1----:R-:W1:Y:S04]  /*2240*/  LDSM.16.M88.4 R12, [R233+0x8800] ;  /* 0x00880000e90c783b */ /* 0x002e680000000200 */
[----:B------:R-:W4:Y:S04]  /*2250*/  LDSM.16.M88.4 R56, [R233+0x9000] ;  /* 0x00900000e938783b */ /* 0x000f280000000200 */
[----:B------:R-:W5:Y:S04]  /*2260*/  LDSM.16.M88.4 R44, [R233+0x9800] ;  /* 0x00980000e92c783b */ /* 0x000f680000000200 */
[----:B------:R-:W-:Y:S01]  /*2270*/  LDSM.16.M88.4 R48, [R230] ;  /* 0x00000000e630783b */ /* 0x000fe20000000200 */
[----:B--2---:R-:W-:-:S03]  /*2280*/  IMAD.MOV.U32 R2, RZ, RZ, 0x10 ;  /* 0x00000010ff027424 */ /* 0x004fc600078e00ff */
[----:B------:R-:W-:Y:S01]  /*2290*/  LDSM.16.M88.4 R76, [R233+0xd000] ;  /* 0x00d00000e94c783b */ /* 0x000fe20000000200 */
[----:B------:R-:W-:Y:S01]  /*22a0*/  VIADD R3, R233, 0x8000 ;  /* 0x00008000e9037836 */ /* 0x000fe20000000000 */
[----:B------:R-:W-:Y:S02]  /*22b0*/  SEL R2, R2, 0xfffffff0, !P1 ;  /* 0xfffffff002027807 */ /* 0x000fe40004800000 */
[----:B------:R-:W0:Y:S01]  /*22c0*/  LDGDEPBAR ;  /* 0x00000000000079af */ /* 0x000e220000000000 */
[----:B------:R-:W-:Y:S02]  /*22d0*/  R2P PR, R8, 0x6 ;  /* 0x0000000608007804 */ /* 0x000fe40000000000 */
[----:B------:R-:W-:-:S04]  /*22e0*/  IMAD R232, R2, 0x2, R234 ;  /* 0x0000000202e87824 */ /* 0x000fc800078e02ea */
[----:B------:R-:W-:Y:S01]  /*22f0*/  IMAD R229, R0, 0x2, R232 ;  /* 0x0000000200e57824 */ /* 0x000fe200078e02e8 */
[----:B------:R-:W-:Y:S06]  /*2300*/  LDSM.16.M88.4 R28, [R232] ;  /* 0x00000000e81c783b */ /* 0x000fec0000000200 */
[----:B------:R-:W-:Y:S01]  /*2310*/  @P1 VIADD R231, R3, 0xffffffe0 ;  /* 0xffffffe003e71836 */ /* 0x000fe20000000000 */
[----:B---3--:R-:W-:Y:S01]  /*2320*/  HMMA.16816.F32.BF16 R24, R40, R20, RZ ;  /* 0x000000142818723c */ /* 0x008fe200000418ff */
[----:B------:R-:W-:-:S03]  /*2330*/  IMAD.MOV.U32 R3, RZ, RZ, 0x40 ;  /* 0x00000040ff037424 */ /* 0x000fc600078e00ff */
[----:B------:R-:W2:Y:S02]  /*2340*/  LDSM.16.M88.4 R36, [R231] ;  /* 0x00000000e724783b */ /* 0x000ea40000000200 */
[----:B------:R-:W-:Y:S01]  /*2350*/  SEL R3, R3, 0xffffffc0, !P2 ;  /* 0xffffffc003037807 */ /* 0x000fe20005000000 */
[C---:B------:R-:W-:Y:S01]  /*2360*/  HMMA.16816.F32.BF16 R20, R40.reuse, R22, RZ ;  /* 0x000000162814723c */ /* 0x040fe200000418ff */
[----:B------:R-:W3:Y:S03]  /*2370*/  LDSM.16.M88.4 R32, [R231+0x800] ;  /* 0x00080000e720783b */ /* 0x000ee60000000200 */
[----:B------:R-:W-:Y:S01]  /*2380*/  IMAD.IADD R227, R233, 0x1, R3 ;  /* 0x00000001e9e37824 */ /* 0x000fe200078e0203 */
[----:B------:R-:W3:Y:S01]  /*2390*/  LDSM.16.M88.4 R4, [R231+0x1000] ;  /* 0x00100000e704783b */ /* 0x000ee20000000200 */
[C---:B-1----:R-:W-:Y:S01]  /*23a0*/  HMMA.16816.F32.BF16 R16, R40.reuse, R12, RZ ;  /* 0x0000000c2810723c */ /* 0x042fe200000418ff */
[----:B------:R-:W-:Y:S01]  /*23b0*/  IMAD.IADD R220, R3, 0x1, R231 ;  /* 0x0000000103dc7824 */ /* 0x000fe200078e02e7 */
[----:B------:R-:W-:Y:S01]  /*23c0*/  LEA R3, R83, UR13, 0x4 ;  /* 0x0000000d53037c11 */ /* 0x000fe2000f8e20ff */
[----:B------:R-:W1:Y:S03]  /*23d0*/  LDSM.16.M88.4 R68, [R231+0x1800] ;  /* 0x00180000e744783b */ /* 0x000e660000000200 */
[----:B----4-:R-:W-:Y:S01]  /*23e0*/  HMMA.16816.F32.BF16 R60, R40, R56, RZ ;  /* 0x00000038283c723c */ /* 0x010fe200000418ff */
[----:B------:R-:W4:Y:S01]  /*23f0*/  LDSM.16.M88.4 R8, [R227+0x8000] ;  /* 0x00800000e308783b */ /* 0x000f220000000200 */
[----:B------:R-:W-:-:S03]  /*2400*/  IADD3 R3, R3, 0x1, R242 ;  /* 0x0000000103037810 */ /* 0x000fc60007ffe0f2 */
[----:B------:R-:W-:Y:S01]  /*2410*/  LDSM.16.M88.4 R64, [R227+0x9800] ;  /* 0x00980000e340783b */ /* 0x000fe20000000200 */
[C---:B------:R-:W-:Y:S01]  /*2420*/  HMMA.16816.F32.BF16 R12, R40.reuse, R14, RZ ;  /* 0x0000000e280c723c */ /* 0x040fe200000418ff */
[----:B------:R-:W-:Y:S02]  /*2430*/  IADD3 R3, R202, -UR24, R3 ;  /* 0x80000018ca037c10 */ /* 0x000fe4000fffe003 */
[----:B------:R-:W-:Y:S03]  /*2440*/  LDSM.16.M88.4 R72, [R231+0x3800] ;  /* 0x00380000e748783b */ /* 0x000fe60000000200 */
[----:B------:R-:W-:Y:S01]  /*2450*/  HMMA.16816.F32.BF16 R56, R40, R58, RZ ;  /* 0x0000003a2838723c */ /* 0x000fe200000418ff */
[----:B------:R-:W-:-:S05]  /*2460*/  VIADD R3, R3, UR12 ;  /* 0x0000000c03037c36 */ /* 0x000fca0008000000 */
[----:B-----5:R-:W-:Y:S01]  /*2470*/  HMMA.16816.F32.BF16 R52, R40, R44, RZ ;  /* 0x0000002c2834723c */ /* 0x020fe200000418ff */
[C---:B------:R-:W-:Y:S02]  /*2480*/  VIMNMX R203, R3.reuse, UR14, PT ;  /* 0x0000000e03cb7c48 */ /* 0x040fe4000bfe0100 */
[----:B------:R-:W-:-:S03]  /*2490*/  VIADDMNMX R202, R3, 0x8, R202, PT ;  /* 0x0000000803ca7846 */ /* 0x000fc600038001ca */
[----:B------:R-:W-:Y:S01]  /*24a0*/  HMMA.16816.F32.BF16 R40, R40, R46, RZ ;  /* 0x0000002e2828723c */ /* 0x000fe200000418ff */
[----:B------:R-:W5:Y:S05]  /*24b0*/  LDSM.16.M88.4 R44, [R227+0x8800] ;  /* 0x00880000e32c783b */ /* 0x000f6a0000000200 */
[C---:B--2---:R-:W-:Y:S06]  /*24c0*/  HMMA.16816.F32.BF16 R24, R28.reuse, R36, R24 ;  /* 0x000000241c18723c */ /* 0x044fec0000041818 */
[C---:B------:R-:W-:Y:S01]  /*24d0*/  HMMA.16816.F32.BF16 R20, R28.reuse, R38, R20 ;  /* 0x000000261c14723c */ /* 0x040fe20000041814 */
[----:B------:R-:W2:Y:S05]  /*24e0*/  LDSM.16.M88.4 R36, [R227+0x9000] ;  /* 0x00900000e324783b */ /* 0x000eaa0000000200 */
[C---:B---3--:R-:W-:Y:S06]  /*24f0*/  HMMA.16816.F32.BF16 R16, R28.reuse, R32, R16 ;  /* 0x000000201c10723c */ /* 0x048fec0000041810 */
[C---:B------:R-:W-:Y:S01]  /*2500*/  HMMA.16816.F32.BF16 R12, R28.reuse, R34, R12 ;  /* 0x000000221c0c723c */ /* 0x040fe2000004180c */
[----:B------:R-:W-:Y:S05]  /*2510*/  LDSM.16.M88.4 R32, [R229] ;  /* 0x00000000e520783b */ /* 0x000fea0000000200 */
[C---:B------:R-:W-:Y:S06]  /*2520*/  HMMA.16816.F32.BF16 R60, R28.reuse, R4, R60 ;  /* 0x000000041c3c723c */ /* 0x040fec000004183c */
[C---:B------:R-:W-:Y:S01]  /*2530*/  HMMA.16816.F32.BF16 R56, R28.reuse, R6, R56 ;  /* 0x000000061c38723c */ /* 0x040fe20000041838 */
[----:B------:R-:W3:Y:S05]  /*2540*/  LDSM.16.M88.4 R4, [R220] ;  /* 0x00000000dc04783b */ /* 0x000eea0000000200 */
[C---:B-1----:R-:W-:Y:S06]  /*2550*/  HMMA.16816.F32.BF16 R52, R28.reuse, R68, R52 ;  /* 0x000000441c34723c */ /* 0x042fec0000041834 */
[----:B------:R-:W-:Y:S01]  /*2560*/  HMMA.16816.F32.BF16 R40, R28, R70, R40 ;  /* 0x000000461c28723c */ /* 0x000fe20000041828 */
[----:B------:R-:W1:Y:S04]  /*2570*/  LDSM.16.M88.4 R28, [R220+0x800] ;  /* 0x00080000dc1c783b */ /* 0x000e680000000200 */
[----:B------:R-:W-:Y:S01]  /*2580*/  LDSM.16.M88.4 R68, [R220+0x1800] ;  /* 0x00180000dc44783b */ /* 0x000fe20000000200 */
[C---:B----4-:R-:W-:Y:S06]  /*2590*/  HMMA.16816.F32.BF16 R24, R48.reuse, R8, R24 ;  /* 0x000000083018723c */ /* 0x050fec0000041818 */
[C---:B------:R-:W-:Y:S01]  /*25a0*/  HMMA.16816.F32.BF16 R20, R48.reuse, R10, R20 ;  /* 0x0000000a3014723c */ /* 0x040fe20000041814 */
[----:B------:R-:W4:Y:S05]  /*25b0*/  LDSM.16.M88.4 R8, [R220+0x1000] ;  /* 0x00100000dc08783b */ /* 0x000f2a0000000200 */
        /* <DEDUP_REMOVED lines=16> */
[C---:B----4-:R-:W-:Y:S06]  /*26c0*/  HMMA.16816.F32.BF16 R60, R32.reuse, R8, R60 ;  /* 0x00000008203c723c */ /* 0x050fec000004183c */
        /* <DEDUP_REMOVED lines=22> */
[C---:B----4-:R-:W-:Y:S06]  /*2830*/  HMMA.16816.F32.BF16 R16, R8.reuse, R32, R16 ;  /* 0x000000200810723c */ /* 0x050fec0000041810 */
[C---:B------:R-:W-:Y:S01]  /*2840*/  HMMA.16816.F32.BF16 R12, R8.reuse, R34, R12 ;  /* 0x00000022080c723c */ /* 0x040fe2000004180c */
[----:B------:R-:W4:Y:S05]  /*2850*/  LDSM.16.M88.4 R32, [R229+0x2000] ;  /* 0x00200000e520783b */ /* 0x000f2a0000000200 */
        /* <DEDUP_REMOVED lines=18> */
[----:B------:R-:W1:Y:S04]  /*2980*/  LDSM.16.M88.4 R4, [R233+0xc800] ;  /* 0x00c80000e904783b */ /* 0x000e680000000200 */
[----:B------:R-:W-:Y:S01]  /*2990*/  LDSM.16.M88.4 R64, [R231+0x4800] ;  /* 0x00480000e740783b */ /* 0x000fe20000000200 */
[C---:B----4-:R-:W-:Y:S06]  /*29a0*/  HMMA.16816.F32.BF16 R24, R32.reuse, R44, R24 ;  /* 0x0000002c2018723c */ /* 0x050fec0000041818 */
[C---:B------:R-:W-:Y:S01]  /*29b0*/  HMMA.16816.F32.BF16 R20, R32.reuse, R46, R20 ;  /* 0x0000002e2014723c */ /* 0x040fe20000041814 */
[----:B------:R-:W-:Y:S05]  /*29c0*/  LDSM.16.M88.4 R44, [R231+0x5800] ;  /* 0x00580000e72c783b */ /* 0x000fea0000000200 */
[C---:B--2---:R-:W-:Y:S06]  /*29d0*/  HMMA.16816.F32.BF16 R16, R32.reuse, R36, R16 ;  /* 0x000000242010723c */ /* 0x044fec0000041810 */
[C---:B------:R-:W-:Y:S01]  /*29e0*/  HMMA.16816.F32.BF16 R12, R32.reuse, R38, R12 ;  /* 0x00000026200c723c */ /* 0x040fe2000004180c */
[----:B------:R-:W-:Y:S05]  /*29f0*/  LDSM.16.M88.4 R36, [R231+0x4000] ;  /* 0x00400000e724783b */ /* 0x000fea0000000200 */
[C---:B-----5:R-:W-:Y:S06]  /*2a00*/  HMMA.16816.F32.BF16 R60, R32.reuse, R8, R60 ;  /* 0x00000008203c723c */ /* 0x060fec000004183c */
[C---:B------:R-:W-:Y:S01]  /*2a10*/  HMMA.16816.F32.BF16 R56, R32.reuse, R10, R56 ;  /* 0x0000000a2038723c */ /* 0x040fe20000041838 */
[----:B------:R-:W2:Y:S05]  /*2a20*/  LDSM.16.M88.4 R8, [R232+0x4000] ;  /* 0x00400000e808783b */ /* 0x000eaa0000000200 */
        /* <DEDUP_REMOVED lines=9> */
[----:B------:R-:W1:Y:S05]  /*2ac0*/  LDSM.16.M88.4 R4, [R227+0xc000] ;  /* 0x00c00000e304783b */ /* 0x000e6a0000000200 */
[C---:B------:R-:W-:Y:S06]  /*2ad0*/  HMMA.16816.F32.BF16 R60, R68.reuse, R76, R60 ;  /* 0x0000004c443c723c */ /* 0x040fec000004183c */
[C---:B------:R-:W-:Y:S06]  /*2ae0*/  HMMA.16816.F32.BF16 R56, R68.reuse, R78, R56 ;  /* 0x0000004e4438723c */ /* 0x040fec0000041838 */
[C---:B------:R-:W-:Y:S06]  /*2af0*/  HMMA.16816.F32.BF16 R52, R68.reuse, R72, R52 ;  /* 0x000000484434723c */ /* 0x040fec0000041834 */
[----:B------:R-:W-:Y:S01]  /*2b00*/  HMMA.16816.F32.BF16 R48, R68, R74, R48 ;  /* 0x0000004a4430723c */ /* 0x000fe20000041830 */
[----:B------:R-:W-:Y:S04]  /*2b10*/  LDSM.16.M88.4 R72, [R229+0x4000] ;  /* 0x00400000e548783b */ /* 0x000fe80000000200 */
        /* <DEDUP_REMOVED lines=25> */
[----:B------:R-:W3:Y:S04]  /*2cb0*/  LDSM.16.M88.4 R32, [R233+0xf000] ;  /* 0x00f00000e920783b */ /* 0x000ee80000000200 */
[----:B------:R-:W-:Y:S01]  /*2cc0*/  LDSM.16.M88.4 R28, [R233+0xf800] ;  /* 0x00f80000e91c783b */ /* 0x000fe20000000200 */
[C---:B----4-:R-:W-:Y:S06]  /*2cd0*/  HMMA.16816.F32.BF16 R24, R72.reuse, R8, R24 ;  /* 0x000000084818723c */ /* 0x050fec0000041818 */
[C---:B------:R-:W-:Y:S01]  /*2ce0*/  HMMA.16816.F32.BF16 R20, R72.reuse, R10, R20 ;  /* 0x0000000a4814723c */ /* 0x040fe20000041814 */
[----:B------:R-:W-:Y:S05]  /*2cf0*/  LDSM.16.M88.4 R8, [R232+0x6000] ;  /* 0x00600000e808783b */ /* 0x000fea0000000200 */
[C---:B-1----:R-:W-:Y:S06]  /*2d00*/  HMMA.16816.F32.BF16 R16, R72.reuse, R4, R16 ;  /* 0x000000044810723c */ /* 0x042fec0000041810 */
[C---:B------:R-:W-:Y:S01]  /*2d10*/  HMMA.16816.F32.BF16 R12, R72.reuse, R6, R12 ;  /* 0x00000006480c723c */ /* 0x040fe2000004180c */
[----:B------:R-:W1:Y:S05]  /*2d20*/  LDSM.16.M88.4 R4, [R231+0x6000] ;  /* 0x00600000e704783b */ /* 0x000e6a0000000200 */
[----:B------:R-:W-:Y:S06]  /*2d30*/  HMMA.16816.F32.BF16 R60, R72, R68, R60 ;  /* 0x00000044483c723c */ /* 0x000fec000004183c */
[C---:B-----5:R-:W-:Y:S06]  /*2d40*/  HMMA.16816.F32.BF16 R24, R44.reuse, R40, R24 ;  /* 0x000000282c18723c */ /* 0x060fec0000041818 */
[C---:B------:R-:W-:Y:S01]  /*2d50*/  HMMA.16816.F32.BF16 R20, R44.reuse, R42, R20 ;  /* 0x0000002a2c14723c */ /* 0x040fe20000041814 */
[----:B------:R-:W-:Y:S05]  /*2d60*/  LDSM.16.M88.4 R40, [R230+0x6000] ;  /* 0x00600000e628783b */ /* 0x000fea0000000200 */
[C---:B--2---:R-:W-:Y:S06]  /*2d70*/  HMMA.16816.F32.BF16 R16, R44.reuse, R36, R16 ;  /* 0x000000242c10723c */ /* 0x044fec0000041810 */
[----:B------:R-:W-:Y:S01]  /*2d80*/  HMMA.16816.F32.BF16 R12, R44, R38, R12 ;  /* 0x000000262c0c723c */ /* 0x000fe2000004180c */
[----:B------:R-:W2:Y:S05]  /*2d90*/  LDSM.16.M88.4 R36, [R231+0x7000] ;  /* 0x00700000e724783b */ /* 0x000eaa0000000200 */
[C---:B------:R-:W-:Y:S06]  /*2da0*/  HMMA.16816.F32.BF16 R56, R72.reuse, R70, R56 ;  /* 0x000000464838723c */ /* 0x040fec0000041838 */
[C---:B------:R-:W-:Y:S06]  /*2db0*/  HMMA.16816.F32.BF16 R52, R72.reuse, R64, R52 ;  /* 0x000000404834723c */ /* 0x040fec0000041834 */
[----:B------:R-:W-:Y:S01]  /*2dc0*/  HMMA.16816.F32.BF16 R64, R72, R66, R48 ;  /* 0x000000424840723c */ /* 0x000fe20000041830 */
[----:B------:R-:W4:Y:S05]  /*2dd0*/  LDSM.16.M88.4 R48, [R231+0x6800] ;  /* 0x00680000e730783b */ /* 0x000f2a0000000200 */
[----:B---3--:R-:W-:Y:S01]  /*2de0*/  HMMA.16816.F32.BF16 R68, R44, R32, R60 ;  /* 0x000000202c44723c */ /* 0x008fe2000004183c */
[----:B------:R-:W3:Y:S05]  /*2df0*/  LDSM.16.M88.4 R60, [R227+0xe000] ;  /* 0x00e00000e33c783b */ /* 0x000eea0000000200 */
[C---:B-1----:R-:W-:Y:S06]  /*2e00*/  HMMA.16816.F32.BF16 R24, R8.reuse, R4, R24 ;  /* 0x000000040818723c */ /* 0x042fec0000041818 */
[----:B------:R-:W-:Y:S01]  /*2e10*/  HMMA.16816.F32.BF16 R20, R8, R6, R20 ;  /* 0x000000060814723c */ /* 0x000fe20000041814 */
[----:B------:R-:W1:Y:S05]  /*2e20*/  LDSM.16.M88.4 R4, [R227+0xf000] ;  /* 0x00f00000e304783b */ /* 0x000e6a0000000200 */
[C---:B------:R-:W-:Y:S01]  /*2e30*/  HMMA.16816.F32.BF16 R56, R44.reuse, R34, R56 ;  /* 0x000000222c38723c */ /* 0x040fe20000041838 */
[----:B------:R-:W5:Y:S05]  /*2e40*/  LDSM.16.M88.4 R32, [R231+0x7800] ;  /* 0x00780000e720783b */ /* 0x000f6a0000000200 */
[C---:B------:R-:W-:Y:S06]  /*2e50*/  HMMA.16816.F32.BF16 R52, R44.reuse, R28, R52 ;  /* 0x0000001c2c34723c */ /* 0x040fec0000041834 */
[----:B------:R-:W-:Y:S01]  /*2e60*/  HMMA.16816.F32.BF16 R64, R44, R30, R64 ;  /* 0x0000001e2c40723c */ /* 0x000fe20000041840 */
[----:B------:R-:W5:Y:S04]  /*2e70*/  LDSM.16.M88.4 R28, [R227+0xe800] ;  /* 0x00e80000e31c783b */ /* 0x000f680000000200 */
[----:B------:R-:W-:Y:S01]  /*2e80*/  LDSM.16.M88.4 R44, [R220+0x6000] ;  /* 0x00600000dc2c783b */ /* 0x000fe20000000200 */
[C---:B--2---:R-:W-:Y:S06]  /*2e90*/  HMMA.16816.F32.BF16 R68, R8.reuse, R36, R68 ;  /* 0x000000240844723c */ /* 0x044fec0000041844 */
[C---:B----4-:R-:W-:Y:S01]  /*2ea0*/  HMMA.16816.F32.BF16 R72, R8.reuse, R48, R16 ;  /* 0x000000300848723c */ /* 0x050fe20000041810 */
[----:B------:R-:W2:Y:S05]  /*2eb0*/  LDSM.16.M88.4 R16, [R229+0x6000] ;  /* 0x00600000e510783b */ /* 0x000eaa0000000200 */
[C---:B------:R-:W-:Y:S01]  /*2ec0*/  HMMA.16816.F32.BF16 R56, R8.reuse, R38, R56 ;  /* 0x000000260838723c */ /* 0x040fe20000041838 */
[----:B------:R-:W4:Y:S05]  /*2ed0*/  LDSM.16.M88.4 R36, [R220+0x6800] ;  /* 0x00680000dc24783b */ /* 0x000f2a0000000200 */
[----:B------:R-:W-:Y:S06]  /*2ee0*/  HMMA.16816.F32.BF16 R12, R8, R50, R12 ;  /* 0x00000032080c723c */ /* 0x000fec000004180c */
[C---:B---3--:R-:W-:Y:S06]  /*2ef0*/  HMMA.16816.F32.BF16 R24, R40.reuse, R60, R24 ;  /* 0x0000003c2818723c */ /* 0x048fec0000041818 */
[C---:B------:R-:W-:Y:S06]  /*2f00*/  HMMA.16816.F32.BF16 R20, R40.reuse, R62, R20 ;  /* 0x0000003e2814723c */ /* 0x040fec0000041814 */
[----:B-1----:R-:W-:Y:S06]  /*2f10*/  HMMA.16816.F32.BF16 R68, R40, R4, R68 ;  /* 0x000000042844723c */ /* 0x002fec0000041844 */
[----:B-----5:R-:W-:Y:S01]  /*2f20*/  HMMA.16816.F32.BF16 R52, R8, R32, R52 ;  /* 0x000000200834723c */ /* 0x020fe20000041834 */
[----:B------:R-:W-:-:S05]  /*2f30*/  IMAD.SHL.U32 R4, R85, 0x2, RZ ;  /* 0x0000000255047824 */ /* 0x000fca00078e00ff */
[----:B------:R-:W-:Y:S01]  /*2f40*/  HMMA.16816.F32.BF16 R64, R8, R34, R64 ;  /* 0x000000220840723c */ /* 0x000fe20000041840 */
[----:B------:R-:W1:Y:S01]  /*2f50*/  LDSM.16.M88.4 R8, [R227+0xf800] ;  /* 0x00f80000e308783b */ /* 0x000e620000000200 */
[----:B------:R-:W-:Y:S01]  /*2f60*/  LOP3.LUT R4, R4, 0x6, RZ, 0xc0, !PT ;  /* 0x0000000604047812 */ /* 0x000fe200078ec0ff */
[----:B------:R-:W-:-:S03]  /*2f70*/  IMAD.U32 R33, RZ, RZ, UR5 ;  /* 0x00000005ff217e24 */ /* 0x000fc6000f8e00ff */
[----:B------:R-:W-:Y:S01]  /*2f80*/  HMMA.16816.F32.BF16 R72, R40, R28, R72 ;  /* 0x0000001c2848723c */ /* 0x000fe20000041848 */
[----:B------:R-:W-:-:S04]  /*2f90*/  IMAD R33, R33, 0x40, R4 ;  /* 0x0000004021217824 */ /* 0x000fc800078e0204 */
[C---:B------:R-:W-:Y:S01]  /*2fa0*/  VIADD R4, R33.reuse, 0x1 ;  /* 0x0000000121047836 */ /* 0x040fe20000000000 */
[----:B------:R-:W-:Y:S01]  /*2fb0*/  HMMA.16816.F32.BF16 R12, R40, R30, R12 ;  /* 0x0000001e280c723c */ /* 0x000fe2000004180c */
[----:B------:R-:W3:Y:S01]  /*2fc0*/  LDSM.16.M88.4 R28, [R220+0x7000] ;  /* 0x00700000dc1c783b */ /* 0x000ee20000000200 */
[C---:B------:R-:W-:Y:S02]  /*2fd0*/  VIADD R3, R33.reuse, 0x8 ;  /* 0x0000000821037836 */ /* 0x040fe40000000000 */
[CC--:B------:R-:W-:Y:S01]  /*2fe0*/  ISETP.GE.AND P3, PT, R4.reuse, R203.reuse, PT ;  /* 0x000000cb0400720c */ /* 0x0c0fe20003f66270 */
[C---:B------:R-:W-:Y:S01]  /*2ff0*/  VIADD R32, R33.reuse, 0x11 ;  /* 0x0000001121207836 */ /* 0x040fe20000000000 */
[C---:B--2---:R-:W-:Y:S01]  /*3000*/  HMMA.16816.F32.BF16 R24, R16.reuse, R44, R24 ;  /* 0x0000002c1018723c */ /* 0x044fe20000041818 */
[-C--:B------:R-:W-:Y:S01]  /*3010*/  ISETP.GE.AND P0, PT, R4, R202.reuse, PT ;  /* 0x000000ca0400720c */ /* 0x080fe20003f06270 */
[----:B------:R-:W-:Y:S01]  /*3020*/  VIADD R4, R33, 0x9 ;  /* 0x0000000921047836 */ /* 0x000fe20000000000 */
[-C--:B------:R-:W-:Y:S01]  /*3030*/  ISETP.GE.AND P5, PT, R3, R203.reuse, PT ;  /* 0x000000cb0300720c */ /* 0x080fe20003fa6270 */
[----:B------:R-:W-:Y:S01]  /*3040*/  VIADD R35, R33, 0x18 ;  /* 0x0000001821237836 */ /* 0x000fe20000000000 */
[-C--:B------:R-:W-:Y:S01]  /*3050*/  ISETP.GE.AND P6, PT, R3, R202.reuse, PT ;  /* 0x000000ca0300720c */ /* 0x080fe20003fc6270 */
[----:B------:R-:W-:Y:S01]  /*3060*/  HMMA.16816.F32.BF16 R20, R16, R46, R20 ;  /* 0x0000002e1014723c */ /* 0x000fe20000041814 */
[C---:B------:R-:W-:Y:S01]  /*3070*/  ISETP.GE.AND P2, PT, R4.reuse, R203, PT ;  /* 0x000000cb0400720c */ /* 0x040fe20003f46270 */
[----:B------:R-:W-:Y:S01]  /*3080*/  VIADD R3, R33, 0x10 ;  /* 0x0000001021037836 */ /* 0x000fe20000000000 */
[----:B------:R-:W-:-:S03]  /*3090*/  ISETP.GE.AND P1, PT, R4, R202, PT ;  /* 0x000000ca0400720c */ /* 0x000fc60003f26270 */
[----:B------:R-:W-:Y:S01]  /*30a0*/  HMMA.16816.F32.BF16 R56, R40, R6, R56 ;  /* 0x000000062838723c */ /* 0x000fe20000041838 */
[----:B------:R-:W2:Y:S01]  /*30b0*/  LDSM.16.M88.4 R4, [R220+0x7800] ;  /* 0x00780000dc04783b */ /* 0x000ea20000000200 */
[----:B------:R-:W-:Y:S01]  /*30c0*/  ISETP.GE.AND P4, PT, R3, R203, PT ;  /* 0x000000cb0300720c */ /* 0x000fe20003f86270 */
[----:B------:R-:W-:-:S04]  /*30d0*/  DEPBAR.LE SB0, 0x0 ;  /* 0x000080000000791a */ /* 0x000fc80000000000 */
[C---:B----4-:R-:W-:Y:S05]  /*30e0*/  HMMA.16816.F32.BF16 R72, R16.reuse, R36, R72 ;  /* 0x000000241048723c */ /* 0x050fea0000041848 */
[----:B------:R-:W-:Y:S01]  /*30f0*/  FSEL R25, R25, -INF , !P3 ;  /* 0xff80000019197808 */ /* 0x000fe20005800000 */
[----:B------:R-:W-:Y:S01]  /*3100*/  HMMA.16816.F32.BF16 R12, R16, R38, R12 ;  /* 0x00000026100c723c */ /* 0x000fe2000004180c */
[-C--:B------:R-:W-:Y:S02]  /*3110*/  ISETP.GE.AND P3, PT, R3, R202.reuse, PT ;  /* 0x000000ca0300720c */ /* 0x080fe40003f66270 */
[----:B------:R-:W-:Y:S02]  /*3120*/  FSEL R27, R27, -INF , !P0 ;  /* 0xff8000001b1b7808 */ /* 0x000fe40004000000 */
[----:B------:R-:W-:Y:S01]  /*3130*/  FSEL R3, R20, -INF , !P5 ;  /* 0xff80000014037808 */ /* 0x000fe20006800000 */
[----:B-1----:R-:W-:Y:S01]  /*3140*/  HMMA.16816.F32.BF16 R52, R40, R8, R52 ;  /* 0x000000082834723c */ /* 0x002fe20000041834 */
[----:B------:R-:W-:-:S02]  /*3150*/  ISETP.GE.AND P5, PT, R32, R202, PT ;  /* 0x000000ca2000720c */ /* 0x000fc40003fa6270 */
[-C--:B------:R-:W-:Y:S02]  /*3160*/  ISETP.GE.AND P0, PT, R32, R203.reuse, PT ;  /* 0x000000cb2000720c */ /* 0x080fe40003f06270 */
[----:B------:R-:W-:Y:S01]  /*3170*/  FSEL R32, R22, -INF , !P6 ;  /* 0xff80000016207808 */ /* 0x000fe20007000000 */
[----:B------:R-:W-:Y:S01]  /*3180*/  HMMA.16816.F32.BF16 R64, R40, R10, R64 ;  /* 0x0000000a2840723c */ /* 0x000fe20000041840 */
[-C--:B------:R-:W-:Y:S01]  /*3190*/  ISETP.GE.AND P6, PT, R35, R203.reuse, PT ;  /* 0x000000cb2300720c */ /* 0x080fe20003fc6270 */
[----:B------:R-:W-:Y:S01]  /*31a0*/  VIADD R8, R33, 0x19 ;  /* 0x0000001921087836 */ /* 0x000fe20000000000 */
[----:B------:R-:W-:Y:S01]  /*31b0*/  FSEL R34, R21, -INF , !P2 ;  /* 0xff80000015227808 */ /* 0x000fe20005000000 */
[----:B------:R-:W-:Y:S01]  /*31c0*/  VIADD R9, R33, 0x20 ;  /* 0x0000002021097836 */ /* 0x000fe20000000000 */
[----:B------:R-:W-:Y:S01]  /*31d0*/  FSEL R23, R23, -INF , !P1 ;  /* 0xff80000017177808 */ /* 0x000fe20004800000 */
[----:B---3--:R-:W-:Y:S01]  /*31e0*/  HMMA.16816.F32.BF16 R68, R16, R28, R68 ;  /* 0x0000001c1044723c */ /* 0x008fe20000041844 */
[----:B------:R-:W-:Y:S01]  /*31f0*/  FSEL R20, R75, -INF , !P5 ;  /* 0xff8000004b147808 */ /* 0x000fe20006800000 */
[C---:B------:R-:W-:Y:S01]  /*3200*/  VIADD R11, R33.reuse, 0x28 ;  /* 0x00000028210b7836 */ /* 0x040fe20000000000 */
[----:B------:R-:W-:-:S02]  /*3210*/  ISETP.GE.AND P5, PT, R33, R203, PT ;  /* 0x000000cb2100720c */ /* 0x000fc40003fa6270 */
[----:B------:R-:W-:Y:S01]  /*3220*/  FSEL R22, R72, -INF , !P4 ;  /* 0xff80000048167808 */ /* 0x000fe20006000000 */
[C---:B------:R-:W-:Y:S01]  /*3230*/  HMMA.16816.F32.BF16 R56, R16.reuse, R30, R56 ;  /* 0x0000001e1038723c */ /* 0x040fe20000041838 */
[----:B------:R-:W-:Y:S02]  /*3240*/  FSEL R24, R24, -INF , !P5 ;  /* 0xff80000018187808 */ /* 0x000fe40006800000 */
[----:B------:R-:W-:Y:S02]  /*3250*/  FSEL R10, R12, -INF , !P6 ;  /* 0xff8000000c0a7808 */ /* 0x000fe40007000000 */
[----:B------:R-:W-:Y:S01]  /*3260*/  FMNMX.FTZ R12, R24, R25, !PT ;  /* 0x00000019180c7209 */ /* 0x000fe20007810000 */
[C---:B--2---:R-:W-:Y:S01]  /*3270*/  HMMA.16816.F32.BF16 R52, R16.reuse, R4, R52 ;  /* 0x000000041034723c */ /* 0x044fe20000041834 */
[C---:B------:R-:W-:Y:S02]  /*3280*/  ISETP.GE.AND P1, PT, R8.reuse, R203, PT ;  /* 0x000000cb0800720c */ /* 0x040fe40003f26270 */
[----:B------:R-:W-:Y:S01]  /*3290*/  FMNMX.FTZ R12, R3, R12, !PT ;  /* 0x0000000c030c7209 */ /* 0x000fe20007810000 */
[----:B------:R-:W-:Y:S01]  /*32a0*/  BAR.SYNC.DEFER_BLOCKING 0x0 ;  /* 0x0000000000007b1d */ /* 0x000fe20000010000 */
[----:B------:R-:W-:Y:S01]  /*32b0*/  ISETP.GE.AND P4, PT, R8, R202, PT ;  /* 0x000000ca0800720c */ /* 0x000fe20003f86270 */
[----:B------:R-:W-:Y:S01]  /*32c0*/  HMMA.16816.F32.BF16 R64, R16, R6, R64 ;  /* 0x000000061040723c */ /* 0x000fe20000041840 */
[----:B------:R-:W-:Y:S01]  /*32d0*/  FSEL R8, R74, -INF , !P3 ;  /* 0xff8000004a087808 */ /* 0x000fe20005800000 */
[----:B------:R-:W-:Y:S01]  /*32e0*/  VIADD R5, R33, 0x31 ;  /* 0x0000003121057836 */ /* 0x000fe20000000000 */
[----:B------:R-:W-:-:S02]  /*32f0*/  FSEL R21, R73, -INF , !P0 ;  /* 0xff80000049157808 */ /* 0x000fc40004000000 */
[----:B------:R-:W-:Y:S02]  /*3300*/  FMNMX.FTZ R4, R34, R12, !PT ;  /* 0x0000000c22047209 */ /* 0x000fe40007810000 */
[----:B------:R-:W-:Y:S01]  /*3310*/  ISETP.GE.AND P3, PT, R9, R203, PT ;  /* 0x000000cb0900720c */ /* 0x000fe20003f66270 */
[----:B------:R-:W-:Y:S01]  /*3320*/  VIADD R6, R33, 0x30 ;  /* 0x0000003021067836 */ /* 0x000fe20000000000 */
[-C--:B------:R-:W-:Y:S01]  /*3330*/  ISETP.GE.AND P0, PT, R9, R202.reuse, PT ;  /* 0x000000ca0900720c */ /* 0x080fe20003f06270 */
[----:B------:R-:W-:Y:S01]  /*3340*/  VIADD R9, R33, 0x21 ;  /* 0x0000002121097836 */ /* 0x000fe20000000000 */
[----:B------:R-:W-:Y:S02]  /*3350*/  ISETP.GE.AND P2, PT, R35, R202, PT ;  /* 0x000000ca2300720c */ /* 0x000fe40003f46270 */
[----:B------:R-:W-:Y:S02]  /*3360*/  FMNMX.FTZ R4, R22, R4, !PT ;  /* 0x0000000416047209 */ /* 0x000fe40007810000 */
[----:B------:R-:W-:-:S02]  /*3370*/  FSEL R14, R14, -INF , !P2 ;  /* 0xff8000000e0e7808 */ /* 0x000fc40005000000 */
[CC--:B------:R-:W-:Y:S02]  /*3380*/  ISETP.GE.AND P6, PT, R9.reuse, R203.reuse, PT ;  /* 0x000000cb0900720c */ /* 0x0c0fe40003fc6270 */
[----:B------:R-:W-:Y:S02]  /*3390*/  ISETP.GE.AND P2, PT, R9, R202, PT ;  /* 0x000000ca0900720c */ /* 0x000fe40003f46270 */
[----:B------:R-:W-:Y:S02]  /*33a0*/  FSEL R9, R13, -INF , !P1 ;  /* 0xff8000000d097808 */ /* 0x000fe40004800000 */
[----:B------:R-:W-:Y:S02]  /*33b0*/  FMNMX.FTZ R4, R21, R4, !PT ;  /* 0x0000000415047209 */ /* 0x000fe40007810000 */
[C---:B------:R-:W-:Y:S02]  /*33c0*/  ISETP.GE.AND P5, PT, R11.reuse, R203, PT ;  /* 0x000000cb0b00720c */ /* 0x040fe40003fa6270 */
[----:B------:R-:W-:Y:S01]  /*33d0*/  ISETP.GE.AND P1, PT, R11, R202, PT ;  /* 0x000000ca0b00720c */ /* 0x000fe20003f26270 */
[----:B------:R-:W-:Y:S01]  /*33e0*/  VIADD R11, R33, 0x29 ;  /* 0x00000029210b7836 */ /* 0x000fe20000000000 */
[----:B------:R-:W-:-:S02]  /*33f0*/  FSEL R190, R68, -INF , !P3 ;  /* 0xff80000044be7808 */ /* 0x000fc40005800000 */
[----:B------:R-:W-:Y:S02]  /*3400*/  ISETP.GE.AND P3, PT, R33, R202, PT ;  /* 0x000000ca2100720c */ /* 0x000fe40003f66270 */
[----:B------:R-:W-:Y:S02]  /*3410*/  FMNMX.FTZ R4, R10, R4, !PT ;  /* 0x000000040a047209 */ /* 0x000fe40007810000 */
[----:B------:R-:W-:Y:S02]  /*3420*/  FSEL R15, R15, -INF , !P4 ;  /* 0xff8000000f0f7808 */ /* 0x000fe40006000000 */
[----:B------:R-:W-:Y:S02]  /*3430*/  FSEL R175, R70, -INF , !P0 ;  /* 0xff80000046af7808 */ /* 0x000fe40004000000 */
[C---:B------:R-:W-:Y:S02]  /*3440*/  ISETP.GE.AND P4, PT, R11.reuse, R203, PT ;  /* 0x000000cb0b00720c */ /* 0x040fe40003f86270 */
[----:B------:R-:W-:-:S02]  /*3450*/  ISETP.GE.AND P0, PT, R11, R202, PT ;  /* 0x000000ca0b00720c */ /* 0x000fc40003f06270 */
[----:B------:R-:W-:Y:S02]  /*3460*/  FSEL R26, R26, -INF , !P3 ;  /* 0xff8000001a1a7808 */ /* 0x000fe40005800000 */
[----:B------:R-:W-:Y:S01]  /*3470*/  FMNMX.FTZ R11, R9, R4, !PT ;  /* 0x00000004090b7209 */ /* 0x000fe20007810000 */
[----:B------:R-:W-:Y:S01]  /*3480*/  VIADD R4, R33, 0x38 ;  /* 0x0000003821047836 */ /* 0x000fe20000000000 */
[----:B------:R-:W-:Y:S01]  /*3490*/  FSEL R191, R69, -INF , !P6 ;  /* 0xff80000045bf7808 */ /* 0x000fe20007000000 */
[----:B------:R-:W-:Y:S01]  /*34a0*/  VIADD R33, R33, 0x39 ;  /* 0x0000003921217836 */ /* 0x000fe20000000000 */
[----:B------:R-:W-:Y:S02]  /*34b0*/  FMNMX.FTZ R7, R26, R27, !PT ;  /* 0x0000001b1a077209 */ /* 0x000fe40007810000 */
[----:B------:R-:W-:Y:S02]  /*34c0*/  FMNMX.FTZ R11, R190, R11, !PT ;  /* 0x0000000bbe0b7209 */ /* 0x000fe40007810000 */
[----:B------:R-:W-:-:S02]  /*34d0*/  FSEL R174, R71, -INF , !P2 ;  /* 0xff80000047ae7808 */ /* 0x000fc40005000000 */
[----:B------:R-:W-:Y:S02]  /*34e0*/  ISETP.GE.AND P2, PT, R6, R203, PT ;  /* 0x000000cb0600720c */ /* 0x000fe40003f46270 */
[----:B------:R-:W-:Y:S02]  /*34f0*/  FSEL R192, R56, -INF , !P5 ;  /* 0xff80000038c07808 */ /* 0x000fe40006800000 */
[----:B------:R-:W-:Y:S02]  /*3500*/  FMNMX.FTZ R7, R32, R7, !PT ;  /* 0x0000000720077209 */ /* 0x000fe40007810000 */
[----:B------:R-:W-:Y:S02]  /*3510*/  FMNMX.FTZ R11, R191, R11, !PT ;  /* 0x0000000bbf0b7209 */ /* 0x000fe40007810000 */
[----:B------:R-:W-:Y:S02]  /*3520*/  FSEL R212, R52, -INF , !P2 ;  /* 0xff80000034d47808 */ /* 0x000fe40005000000 */
[----:B------:R-:W-:-:S02]  /*3530*/  FSEL R193, R57, -INF , !P4 ;  /* 0xff80000039c17808 */ /* 0x000fc40006000000 */
[----:B------:R-:W-:Y:S02]  /*3540*/  FMNMX.FTZ R7, R23, R7, !PT ;  /* 0x0000000717077209 */ /* 0x000fe40007810000 */
[----:B------:R-:W-:Y:S02]  /*3550*/  FMNMX.FTZ R11, R192, R11, !PT ;  /* 0x0000000bc00b7209 */ /* 0x000fe40007810000 */
[-C--:B------:R-:W-:Y:S02]  /*3560*/  ISETP.GE.AND P2, PT, R4, R203.reuse, PT ;  /* 0x000000cb0400720c */ /* 0x080fe40003f46270 */
[----:B------:R-:W-:Y:S02]  /*3570*/  ISETP.GE.AND P3, PT, R5, R203, PT ;  /* 0x000000cb0500720c */ /* 0x000fe40003f66270 */
[----:B------:R-:W-:Y:S02]  /*3580*/  FMNMX.FTZ R7, R8, R7, !PT ;  /* 0x0000000708077209 */ /* 0x000fe40007810000 */
[----:B------:R-:W-:-:S02]  /*3590*/  FMNMX.FTZ R11, R193, R11, !PT ;  /* 0x0000000bc10b7209 */ /* 0x000fc40007810000 */
[----:B------:R-:W-:Y:S02]  /*35a0*/  FSEL R210, R64, -INF , !P2 ;  /* 0xff80000040d27808 */ /* 0x000fe40005000000 */
[----:B------:R-:W-:Y:S02]  /*35b0*/  PLOP3.LUT P2, PT, PT, PT, UP0, 0x80, 0x0 ;  /* 0x000000000000781c */ /* 0x000fe40003f4f008 */
[----:B------:R-:W-:Y:S02]  /*35c0*/  FSEL R211, R53, -INF , !P3 ;  /* 0xff80000035d37808 */ /* 0x000fe40005800000 */
[----:B------:R-:W-:Y:S02]  /*35d0*/  FMNMX.FTZ R7, R20, R7, !PT ;  /* 0x0000000714077209 */ /* 0x000fe40007810000 */
[----:B------:R-:W-:Y:S02]  /*35e0*/  FMNMX.FTZ R11, R212, R11, !PT ;  /* 0x0000000bd40b7209 */ /* 0x000fe40007810000 */
[----:B------:R-:W-:-:S02]  /*35f0*/  ISETP.GE.AND P3, PT, R33, R203, PT ;  /* 0x000000cb2100720c */ /* 0x000fc40003f66270 */
[----:B------:R-:W-:Y:S02]  /*3600*/  FMNMX.FTZ R7, R14, R7, !PT ;  /* 0x000000070e077209 */ /* 0x000fe40007810000 */
[----:B------:R-:W-:Y:S02]  /*3610*/  FMNMX.FTZ R11, R211, R11, !PT ;  /* 0x0000000bd30b7209 */ /* 0x000fe40007810000 */
[----:B------:R-:W-:Y:S02]  /*3620*/  FSEL R208, R65, -INF , !P3 ;  /* 0xff80000041d07808 */ /* 0x000fe40005800000 */
[----:B------:R-:W-:Y:S02]  /*3630*/  FMNMX.FTZ R7, R15, R7, !PT ;  /* 0x000000070f077209 */ /* 0x000fe40007810000 */
[----:B------:R-:W-:Y:S02]  /*3640*/  FMNMX.FTZ R11, R210, R11, !PT ;  /* 0x0000000bd20b7209 */ /* 0x000fe40007810000 */
[----:B------:R-:W-:-:S02]  /*3650*/  FMNMX.FTZ R7, R175, R7, !PT ;  /* 0x00000007af077209 */ /* 0x000fc40007810000 */
[----:B------:R-:W-:Y:S01]  /*3660*/  FMNMX.FTZ R164, R208, R11, !PT ;  /* 0x0000000bd0a47209 */ /* 0x000fe20007810000 */
[----:B------:R-:W-:Y:S06]  /*3670*/  @!P2 BRA `(.L_x_403) ;  /* 0x000000000094a947 */ /* 0x000fec0003800000 */
        /* <DEDUP_REMOVED lines=37> */
.L_x_403:
[----:B------:R-:W-:Y:S01]  /*38d0*/  FSEL R173, R58, -INF , !P1 ;  /* 0xff8000003aad7808 */ /* 0x000fe20004800000 */
[----:B------:R-:W2:Y:S01]  /*38e0*/  SHFL.BFLY PT, R11, R164, 0x2, 0x1f ;  /* 0x0c401f00a40b7f89 */ /* 0x000ea200000e0000 */
[----:B------:R-:W-:Y:S01]  /*38f0*/  FMNMX.FTZ R7, R174, R7, !PT ;  /* 0x00000007ae077209 */ /* 0x000fe20007810000 */
[----:B------:R-:W-:Y:S01]  /*3900*/  IMAD.U32 R167, RZ, RZ, UR23 ;  /* 0x00000017ffa77e24 */ /* 0x000fe2000f8e00ff */
[-C--:B------:R-:W-:Y:S01]  /*3910*/  ISETP.GE.AND P1, PT, R6, R202.reuse, PT ;  /* 0x000000ca0600720c */ /* 0x080fe20003f26270 */
[----:B------:R-:W-:Y:S01]  /*3920*/  UMOV UR10, UR5 ;  /* 0x00000005000a7c82 */ /* 0x000fe20008000000 */
[----:B------:R-:W-:Y:S01]  /*3930*/  FSEL R172, R59, -INF , !P0 ;  /* 0xff8000003bac7808 */ /* 0x000fe20004000000 */
[----:B------:R-:W-:Y:S01]  /*3940*/  IMAD R167, R167, 0x4, R83 ;  /* 0x00000004a7a77824 */ /* 0x000fe200078e0253 */
[----:B------:R-:W-:Y:S01]  /*3950*/  FMNMX.FTZ R7, R173, R7, !PT ;  /* 0x00000007ad077209 */ /* 0x000fe20007810000 */
[----:B------:R-:W-:Y:S01]  /*3960*/  USHF.L.U32 UR11, UR10, 0x1, URZ ;  /* 0x000000010a0b7899 */ /* 0x000fe2000800063f */
[-C--:B------:R-:W-:Y:S01]  /*3970*/  ISETP.GE.AND P0, PT, R5, R202.reuse, PT ;  /* 0x000000ca0500720c */ /* 0x080fe20003f06270 */
[----:B------:R-:W-:Y:S01]  /*3980*/  IMAD.WIDE.U32 R216, R167, -0x326172a9, RZ ;  /* 0xcd9e8d57a7d87825 */ /* 0x000fe200078e00ff */
[----:B------:R-:W-:Y:S01]  /*3990*/  FSEL R207, R54, -INF , !P1 ;  /* 0xff80000036cf7808 */ /* 0x000fe20004800000 */
[----:B------:R-:W-:Y:S01]  /*39a0*/  UIADD3 UR18, UR31, -0x4498517b, URZ ;  /* 0xbb67ae851f127890 */ /* 0x000fe2000fffe03f */
[----:B------:R-:W-:Y:S01]  /*39b0*/  FMNMX.FTZ R7, R172, R7, !PT ;  /* 0x00000007ac077209 */ /* 0x000fe20007810000 */
[----:B------:R-:W-:Y:S01]  /*39c0*/  IMAD.WIDE.U32 R194, R165, -0x2daee0ad, RZ ;  /* 0xd2511f53a5c27825 */ /* 0x000fe200078e00ff */
[-C--:B------:R-:W-:Y:S01]  /*39d0*/  ISETP.GE.AND P1, PT, R4, R202.reuse, PT ;  /* 0x000000ca0400720c */ /* 0x080fe20003f26270 */
[----:B------:R-:W-:Y:S01]  /*39e0*/  UIADD3 UR19, UR30, -0x61c88647, URZ ;  /* 0x9e3779b91e137890 */ /* 0x000fe2000fffe03f */
[----:B------:R-:W-:Y:S01]  /*39f0*/  FSEL R206, R55, -INF , !P0 ;  /* 0xff80000037ce7808 */ /* 0x000fe20004000000 */
[----:B------:R-:W-:Y:S01]  /*3a00*/  IMAD.U32 R4, RZ, RZ, UR11 ;  /* 0x0000000bff047e24 */ /* 0x000fe2000f8e00ff */
[----:B------:R-:W-:Y:S01]  /*3a10*/  FMNMX.FTZ R7, R207, R7, !PT ;  /* 0x00000007cf077209 */ /* 0x000fe20007810000 */
[----:B------:R-:W-:Y:S01]  /*3a20*/  UIADD3 UR17, UR30, 0x3c6ef372, URZ ;  /* 0x3c6ef3721e117890 */ /* 0x000fe2000fffe03f */
[----:B------:R-:W-:Y:S01]  /*3a30*/  ISETP.GE.AND P0, PT, R33, R202, PT ;  /* 0x000000ca2100720c */ /* 0x000fe20003f06270 */
[----:B------:R-:W-:Y:S01]  /*3a40*/  UIADD3 UR16, UR31, 0x76cf5d0a, URZ ;  /* 0x76cf5d0a1f107890 */ /* 0x000fe2000fffe03f */
[----:B------:R-:W-:Y:S01]  /*3a50*/  FSEL R204, R66, -INF , !P1 ;  /* 0xff80000042cc7808 */ /* 0x000fe20004800000 */
[----:B------:R-:W-:Y:S01]  /*3a60*/  UIADD3 UR14, UR31, 0x32370b8f, URZ ;  /* 0x32370b8f1f0e7890 */ /* 0x000fe2000fffe03f */
[----:B------:R-:W-:Y:S01]  /*3a70*/  FMNMX.FTZ R7, R206, R7, !PT ;  /* 0x00000007ce077209 */ /* 0x000fe20007810000 */
[----:B------:R-:W-:Y:S01]  /*3a80*/  UIADD3 UR15, UR30, -0x255992d5, URZ ;  /* 0xdaa66d2b1e0f7890 */ /* 0x000fe2000fffe03f */
[----:B------:R-:W-:Y:S01]  /*3a90*/  FSEL R199, R67, -INF , !P0 ;  /* 0xff80000043c77808 */ /* 0x000fe20004000000 */
[----:B------:R-:W-:Y:S01]  /*3aa0*/  UIADD3 UR13, UR30, 0x78dde6e4, URZ ;  /* 0x78dde6e41e0d7890 */ /* 0x000fe2000fffe03f */
[----:B------:R-:W-:Y:S01]  /*3ab0*/  FMNMX.FTZ R7, R204, R7, !PT ;  /* 0x00000007cc077209 */ /* 0x000fe20007810000 */
[----:B------:R-:W-:Y:S01]  /*3ac0*/  ULDC UR32, c[0x0][0x2ec] ;  /* 0x0000bb0000207ab9 */ /* 0x000fe20000000800 */
[----:B------:R-:W-:Y:S01]  /*3ad0*/  LOP3.LUT R166, R82, UR30, RZ, 0x3c, !PT ;  /* 0x0000001e52a67c12 */ /* 0x000fe2000f8e3cff */
[----:B------:R-:W-:Y:S01]  /*3ae0*/  UIADD3 UR5, UR31, -0x56f99767, URZ ;  /* 0xa90668991f057890 */ /* 0x000fe2000fffe03f */
[----:B------:R-:W-:Y:S01]  /*3af0*/  FMNMX.FTZ R7, R199, R7, !PT ;  /* 0x00000007c7077209 */ /* 0x000fe20007810000 */
[----:B------:R-:W-:Y:S01]  /*3b00*/  UIADD3 UR12, UR31, -0x126145ec, URZ ;  /* 0xed9eba141f0c7890 */ /* 0x000fe2000fffe03f */
[----:B------:R-:W-:Y:S01]  /*3b10*/  LOP3.LUT R214, R217, R166, RZ, 0x3c, !PT ;  /* 0x000000a6d9d67212 */ /* 0x000fe200078e3cff */
[----:B------:R-:W-:Y:S01]  /*3b20*/  IMAD.IADD R228, R81, 0x1, R80 ;  /* 0x0000000151e47824 */ /* 0x000fe200078e0250 */
[----:B--2---:R-:W-:Y:S01]  /*3b30*/  FMNMX.FTZ R164, R164, R11, !PT ;  /* 0x0000000ba4a47209 */ /* 0x004fe20007810000 */
[----:B------:R-:W2:Y:S01]  /*3b40*/  SHFL.BFLY PT, R6, R7, 0x2, 0x1f ;  /* 0x0c401f0007067f89 */ /* 0x000ea200000e0000 */
[----:B------:R-:W-:Y:S01]  /*3b50*/  LOP3.LUT R4, R195, UR31, R4, 0x96, !PT ;  /* 0x0000001fc3047c12 */ /* 0x000fe2000f8e9604 */
[----:B------:R-:W-:Y:S01]  /*3b60*/  IMAD.WIDE.U32 R214, R214, -0x2daee0ad, RZ ;  /* 0xd2511f53d6d67825 */ /* 0x000fe200078e00ff */
[----:B------:R-:W-:Y:S01]  /*3b70*/  UIADD3 UR20, UR30, -0x4ab325aa, URZ ;  /* 0xb54cda561e147890 */ /* 0x000fe2000fffe03f */
[----:B------:R-:W3:Y:S01]  /*3b80*/  SHFL.BFLY PT, R5, R164, 0x1, 0x1f ;  /* 0x0c201f00a4057f89 */ /* 0x000ee200000e0000 */
[----:B------:R-:W-:Y:S01]  /*3b90*/  LEA R228, R228, UR4, 0x1 ;  /* 0x00000004e4e47c11 */ /* 0x000fe2000f8e08ff */
[----:B-1----:R-:W-:Y:S01]  /*3ba0*/  IMAD.WIDE.U32 R18, R4, -0x326172a9, RZ ;  /* 0xcd9e8d5704127825 */ /* 0x002fe200078e00ff */
[----:B------:R-:W-:Y:S01]  /*3bb0*/  LOP3.LUT R196, R215, UR18, R194, 0x96, !PT ;  /* 0x00000012d7c47c12 */ /* 0x000fe2000f8e96c2 */
[----:B------:R-:W-:Y:S01]  /*3bc0*/  ULDC.U8 UR37, c[0x0][0x388] ;  /* 0x0000e20000257ab9 */ /* 0x000fe20000000000 */
[----:B------:R-:W-:Y:S01]  /*3bd0*/  UIADD3 UR25, UR30, 0x1715609d, URZ ;  /* 0x1715609d1e197890 */ /* 0x000fe2000fffe03f */
[----:B------:R-:W-:Y:S01]  /*3be0*/  IMAD R226, R2, 0x2, R228 ;  /* 0x0000000202e27824 */ /* 0x000fe200078e02e4 */
[----:B------:R-:W-:Y:S01]  /*3bf0*/  LOP3.LUT R4, R19, UR19, R216, 0x96, !PT ;  /* 0x0000001313047c12 */ /* 0x000fe2000f8e96d8 */
[----:B------:R-:W-:Y:S01]  /*3c00*/  IMAD.WIDE.U32 R196, R196, -0x326172a9, RZ ;  /* 0xcd9e8d57c4c47825 */ /* 0x000fe200078e00ff */
[----:B------:R-:W-:Y:S01]  /*3c10*/  LDSM.16.MT88.4 R156, [R228+0x10000] ;  /* 0x01000000e49c783b */ /* 0x000fe20000004200 */
[----:B------:R-:W-:-:S02]  /*3c20*/  UIADD3 UR26, UR31, 0x646e171e, URZ ;  /* 0x646e171e1f1a7890 */ /* 0x000fc4000fffe03f */
[----:B------:R-:W-:Y:S01]  /*3c30*/  IMAD.WIDE.U32 R12, R4, -0x2daee0ad, RZ ;  /* 0xd2511f53040c7825 */ /* 0x000fe200078e00ff */
[----:B------:R-:W-:Y:S01]  /*3c40*/  LOP3.LUT R18, R197, UR17, R18, 0x96, !PT ;  /* 0x00000011c5127c12 */ /* 0x000fe2000f8e9612 */
[----:B------:R-:W-:Y:S01]  /*3c50*/  LDSM.16.MT88.4 R40, [R226+0x10000] ;  /* 0x01000000e228783b */ /* 0x000fe20000004200 */
[----:B------:R-:W-:Y:S01]  /*3c60*/  UIADD3 UR11, UR11, 0x1, URZ ;  /* 0x000000010b0b7890 */ /* 0x000fe2000fffe03f */
[----:B------:R-:W-:Y:S01]  /*3c70*/  IMAD R225, R0, 0x2, R228 ;  /* 0x0000000200e17824 */ /* 0x000fe200078e02e4 */
[----:B------:R-:W-:Y:S01]  /*3c80*/  LOP3.LUT R4, R13, UR16, R214, 0x96, !PT ;  /* 0x000000100d047c12 */ /* 0x000fe2000f8e96d6 */
[----:B------:R-:W-:Y:S01]  /*3c90*/  IMAD.WIDE.U32 R18, R18, -0x2daee0ad, RZ ;  /* 0xd2511f5312127825 */ /* 0x000fe200078e00ff */
[----:B------:R-:W-:Y:S01]  /*3ca0*/  LDSM.16.MT88.4 R64, [R228+0x12000] ;  /* 0x01200000e440783b */ /* 0x000fe20000004200 */
[----:B--2---:R-:W-:Y:S02]  /*3cb0*/  FMNMX.FTZ R7, R7, R6, !PT ;  /* 0x0000000607077209 */ /* 0x004fe40007810000 */
[----:B------:R-:W-:Y:S01]  /*3cc0*/  IMAD R224, R0, 0x2, R226 ;  /* 0x0000000200e07824 */ /* 0x000fe200078e02e2 */
[----:B------:R-:W-:Y:S01]  /*3cd0*/  LOP3.LUT R12, R19, UR14, R12, 0x96, !PT ;  /* 0x0000000e130c7c12 */ /* 0x000fe2000f8e960c */
[----:B------:R-:W-:Y:S01]  /*3ce0*/  IMAD.U32 R194, RZ, RZ, UR37 ;  /* 0x00000025ffc27e24 */ /* 0x000fe2000f8e00ff */
[----:B------:R-:W1:Y:S01]  /*3cf0*/  SHFL.BFLY PT, R6, R7, 0x1, 0x1f ;  /* 0x0c201f0007067f89 */ /* 0x000e6200000e0000 */
[----:B---3--:R-:W-:Y:S01]  /*3d00*/  FMNMX.FTZ R164, R164, R5, !PT ;  /* 0x00000005a4a47209 */ /* 0x008fe20007810000 */
[----:B------:R-:W-:-:S02]  /*3d10*/  IMAD.WIDE.U32 R4, R4, -0x326172a9, RZ ;  /* 0xcd9e8d5704047825 */ /* 0x000fc400078e00ff */
[----:B------:R-:W-:Y:S01]  /*3d20*/  LEA R194, R194, UR37, 0x10 ;  /* 0x00000025c2c27c11 */ /* 0x000fe2000f8e80ff */
[----:B------:R-:W2:Y:S01]  /*3d30*/  LDSM.16.MT88.4 R56, [R224+0x10000] ;  /* 0x01000000e038783b */ /* 0x000ea20000004200 */
[----:B------:R-:W-:-:S04]  /*3d40*/  IMAD.WIDE.U32 R12, R12, -0x326172a9, RZ ;  /* 0xcd9e8d570c0c7825 */ /* 0x000fc800078e00ff */
[C---:B------:R-:W-:Y:S01]  /*3d50*/  FMUL.FTZ R209, R164.reuse, UR32 ;  /* 0x00000020a4d17c20 */ /* 0x040fe20008410000 */
[----:B------:R-:W-:Y:S01]  /*3d60*/  FSETP.NEU.FTZ.AND P0, PT, R164, -INF , PT ;  /* 0xff800000a400780b */ /* 0x000fe20003f1d000 */
[----:B------:R-:W3:Y:S01]  /*3d70*/  LDSM.16.MT88.4 R48, [R225+0x10000] ;  /* 0x01000000e130783b */ /* 0x000ee20000004200 */
[----:B------:R-:W-:Y:S01]  /*3d80*/  LOP3.LUT R5, R5, UR15, R196, 0x96, !PT ;  /* 0x0000000f05057c12 */ /* 0x000fe2000f8e96c4 */
[----:B------:R-:W-:Y:S01]  /*3d90*/  VIADD R223, R231, 0x800 ;  /* 0x00000800e7df7836 */ /* 0x000fe20000000000 */
[----:B------:R-:W-:Y:S01]  /*3da0*/  LOP3.LUT R4, R13, UR13, R4, 0x96, !PT ;  /* 0x0000000d0d047c12 */ /* 0x000fe2000f8e9604 */
[----:B------:R-:W4:Y:S01]  /*3db0*/  LDSM.16.MT88.4 R72, [R226+0x12000] ;  /* 0x01200000e248783b */ /* 0x000f220000004200 */
[----:B------:R-:W-:Y:S01]  /*3dc0*/  FSEL R209, R209, RZ, P0 ;  /* 0x000000ffd1d17208 */ /* 0x000fe20000000000 */
[----:B------:R-:W-:Y:S02]  /*3dd0*/  IMAD.WIDE.U32 R16, R5, -0x2daee0ad, RZ ;  /* 0xd2511f5305107825 */ /* 0x000fe400078e00ff */
[----:B------:R-:W5:Y:S02]  /*3de0*/  LDSM.16.MT88.4 R80, [R225+0x12000] ;  /* 0x01200000e150783b */ /* 0x000f640000004200 */
[----:B------:R-:W-:-:S04]  /*3df0*/  IMAD.WIDE.U32 R4, R4, -0x2daee0ad, RZ ;  /* 0xd2511f5304047825 */ /* 0x000fc800078e00ff */
[--C-:B------:R-:W-:Y:S01]  /*3e00*/  FFMA.FTZ R185, R3, UR32, -R209.reuse ;  /* 0x0000002003b97c23 */ /* 0x100fe200080108d1 */
[--C-:B------:R-:W-:Y:S01]  /*3e10*/  FFMA.FTZ R189, R24, UR32, -R209.reuse ;  /* 0x0000002018bd7c23 */ /* 0x100fe200080108d1 */
[--C-:B------:R-:W-:Y:S01]  /*3e20*/  FFMA.FTZ R188, R25, UR32, -R209.reuse ;  /* 0x0000002019bc7c23 */ /* 0x100fe200080108d1 */
[--C-:B------:R-:W-:Y:S01]  /*3e30*/  FFMA.FTZ R182, R34, UR32, -R209.reuse ;  /* 0x0000002022b67c23 */ /* 0x100fe200080108d1 */
[----:B-1----:R-:W-:Y:S01]  /*3e40*/  FMNMX.FTZ R3, R7, R6, !PT ;  /* 0x0000000607037209 */ /* 0x002fe20007810000 */
[----:B------:R-:W1:Y:S01]  /*3e50*/  LDSM.16.MT88.4 R88, [R224+0x12000] ;  /* 0x01200000e058783b */ /* 0x000e620000004200 */
[----:B------:R-:W-:Y:S01]  /*3e60*/  LOP3.LUT R16, R5, UR5, R16, 0x96, !PT ;  /* 0x0000000505107c12 */ /* 0x000fe2000f8e9610 */
[----:B------:R-:W-:Y:S01]  /*3e70*/  MUFU.EX2 R189, R189 ;  /* 0x000000bd00bd7308 */ /* 0x000fe20000000800 */
[----:B------:R-:W-:Y:S01]  /*3e80*/  LOP3.LUT R6, R17, UR12, R18, 0x96, !PT ;  /* 0x0000000c11067c12 */ /* 0x000fe2000f8e9612 */
[C---:B------:R-:W-:Y:S01]  /*3e90*/  FMUL.FTZ R205, R3.reuse, UR32 ;  /* 0x0000002003cd7c20 */ /* 0x040fe20008410000 */
[----:B------:R-:W-:Y:S01]  /*3ea0*/  FSETP.NEU.FTZ.AND P0, PT, R3, -INF , PT ;  /* 0xff8000000300780b */ /* 0x000fe20003f1d000 */
[----:B------:R-:W-:Y:S01]  /*3eb0*/  IMAD.WIDE.U32 R16, R16, -0x326172a9, RZ ;  /* 0xcd9e8d5710107825 */ /* 0x000fe200078e00ff */
[----:B------:R-:W1:Y:S03]  /*3ec0*/  LDSM.16.MT88.4 R96, [R228+0x14000] ;  /* 0x01400000e460783b */ /* 0x000e660000004200 */
[----:B------:R-:W-:Y:S01]  /*3ed0*/  FFMA.FTZ R177, R10, UR32, -R209 ;  /* 0x000000200ab17c23 */ /* 0x000fe200080108d1 */
[----:B------:R-:W-:Y:S01]  /*3ee0*/  FSEL R205, R205, RZ, P0 ;  /* 0x000000ffcdcd7208 */ /* 0x000fe20000000000 */
[----:B------:R-:W-:Y:S01]  /*3ef0*/  IMAD.WIDE.U32 R6, R6, -0x326172a9, RZ ;  /* 0xcd9e8d5706067825 */ /* 0x000fe200078e00ff */
[----:B------:R-:W2:Y:S01]  /*3f00*/  MUFU.EX2 R188, R188 ;  /* 0x000000bc00bc7308 */ /* 0x000ea20000000800 */
[----:B------:R-:W-:Y:S01]  /*3f10*/  LOP3.LUT R11, R16, 0xffff, RZ, 0xc0, !PT ;  /* 0x0000ffff100b7812 */ /* 0x000fe200078ec0ff */
[----:B------:R-:W1:Y:S01]  /*3f20*/  LDSM.16.MT88.4 R104, [R226+0x14000] ;  /* 0x01400000e268783b */ /* 0x000e620000004200 */
[--C-:B------:R-:W-:Y:S01]  /*3f30*/  FFMA.FTZ R184, R26, UR32, -R205.reuse ;  /* 0x000000201ab87c23 */ /* 0x100fe200080108cd */
[----:B------:R-:W-:Y:S01]  /*3f40*/  LOP3.LUT R5, R17, UR20, R6, 0x96, !PT ;  /* 0x0000001411057c12 */ /* 0x000fe2000f8e9606 */
[--C-:B------:R-:W-:Y:S01]  /*3f50*/  FFMA.FTZ R187, R27, UR32, -R205.reuse ;  /* 0x000000201bbb7c23 */ /* 0x100fe200080108cd */
[--C-:B------:R-:W-:Y:S01]  /*3f60*/  FFMA.FTZ R186, R32, UR32, -R205.reuse ;  /* 0x0000002020ba7c23 */ /* 0x100fe200080108cd */
[----:B------:R-:W-:Y:S01]  /*3f70*/  FFMA.FTZ R183, R23, UR32, -R205 ;  /* 0x0000002017b77c23 */ /* 0x000fe200080108cd */
[C---:B------:R-:W-:Y:S01]  /*3f80*/  LOP3.LUT R0, R5.reuse, 0xffff, RZ, 0xc0, !PT ;  /* 0x0000ffff05007812 */ /* 0x040fe200078ec0ff */
[----:B------:R-:W-:Y:S01]  /*3f90*/  MUFU.EX2 R185, R185 ;  /* 0x000000b900b97308 */ /* 0x000fe20000000800 */
[----:B------:R-:W-:Y:S01]  /*3fa0*/  LOP3.LUT R144, R5, 0xff, RZ, 0xc0, !PT ;  /* 0x000000ff05907812 */ /* 0x000fe200078ec0ff */
[----:B------:R-:W1:Y:S01]  /*3fb0*/  LDSM.16.MT88.4 R112, [R225+0x14000] ;  /* 0x01400000e170783b */ /* 0x000e620000004200 */
[----:B------:R-:W-:Y:S01]  /*3fc0*/  SHF.R.U32.HI R145, RZ, 0x10, R5 ;  /* 0x00000010ff917819 */ /* 0x000fe20000011605 */
[----:B------:R-:W-:Y:S01]  /*3fd0*/  FFMA.FTZ R180, R8, UR32, -R205 ;  /* 0x0000002008b47c23 */ /* 0x000fe200080108cd */
[----:B------:R-:W-:Y:S01]  /*3fe0*/  SHF.R.U32.HI R2, RZ, 0x18, R5 ;  /* 0x00000018ff027819 */ /* 0x000fe20000011605 */
[----:B------:R-:W1:Y:S01]  /*3ff0*/  LDSM.16.MT88.4 R120, [R224+0x14000] ;  /* 0x01400000e078783b */ /* 0x000e620000004200 */
[----:B------:R-:W-:Y:S01]  /*4000*/  SHF.R.U32.HI R5, RZ, 0x8, R0 ;  /* 0x00000008ff057819 */ /* 0x000fe20000011600 */
[----:B------:R-:W3:Y:S01]  /*4010*/  MUFU.EX2 R182, R182 ;  /* 0x000000b600b67308 */ /* 0x000ee20000000800 */
[----:B------:R-:W-:Y:S01]  /*4020*/  LOP3.LUT R146, R16, 0xff, RZ, 0xc0, !PT ;  /* 0x000000ff10927812 */ /* 0x000fe200078ec0ff */
[----:B------:R-:W1:Y:S01]  /*4030*/  LDSM.16.MT88.4 R128, [R228+0x16000] ;  /* 0x01600000e480783b */ /* 0x000e620000004200 */
[----:B------:R-:W-:Y:S01]  /*4040*/  SHF.R.U32.HI R11, RZ, 0x8, R11 ;  /* 0x00000008ff0b7819 */ /* 0x000fe2000001160b */
[----:B------:R-:W-:Y:S01]  /*4050*/  FFMA.FTZ R181, R22, UR32, -R209 ;  /* 0x0000002016b57c23 */ /* 0x000fe200080108d1 */
[----:B------:R-:W-:Y:S01]  /*4060*/  PRMT R144, R144, 0x5410, R5 ;  /* 0x0000541090907816 */ /* 0x000fe20000000005 */
[----:B------:R-:W1:Y:S01]  /*4070*/  LDSM.16.MT88.4 R132, [R226+0x16000] ;  /* 0x01600000e284783b */ /* 0x000e620000004200 */
[--C-:B------:R-:W-:Y:S01]  /*4080*/  SHF.R.U32.HI R147, RZ, 0x10, R16.reuse ;  /* 0x00000010ff937819 */ /* 0x100fe20000011610 */
[----:B------:R-:W-:Y:S01]  /*4090*/  MUFU.EX2 R184, R184 ;  /* 0x000000b800b87308 */ /* 0x000fe20000000800 */
[----:B------:R-:W-:Y:S01]  /*40a0*/  LOP3.LUT R145, R145, 0xff, RZ, 0xc0, !PT ;  /* 0x000000ff91917812 */ /* 0x000fe200078ec0ff */
[----:B------:R-:W1:Y:S01]  /*40b0*/  LDSM.16.MT88.4 R148, [R225+0x16000] ;  /* 0x01600000e194783b */ /* 0x000e620000004200 */
[----:B------:R-:W-:Y:S01]  /*40c0*/  PRMT R146, R146, 0x5410, R11 ;  /* 0x0000541092927816 */ /* 0x000fe2000000000b */
[----:B------:R-:W-:Y:S01]  /*40d0*/  FFMA.FTZ R179, R21, UR32, -R209 ;  /* 0x0000002015b37c23 */ /* 0x000fe200080108d1 */
[----:B------:R-:W-:Y:S01]  /*40e0*/  SHF.R.U32.HI R6, RZ, 0x18, R16 ;  /* 0x00000018ff067819 */ /* 0x000fe20000011610 */
[----:B------:R-:W-:Y:S01]  /*40f0*/  LDSM.16.MT88.4 R24, [R224+0x10800] ;  /* 0x01080000e018783b */ /* 0x000fe20000004200 */
[----:B------:R-:W-:Y:S01]  /*4100*/  LOP3.LUT R147, R147, 0xff, RZ, 0xc0, !PT ;  /* 0x000000ff93937812 */ /* 0x000fe200078ec0ff */
[----:B------:R-:W4:Y:S01]  /*4110*/  MUFU.EX2 R187, R187 ;  /* 0x000000bb00bb7308 */ /* 0x000f220000000800 */
[----:B------:R-:W-:Y:S01]  /*4120*/  PRMT R145, R145, 0x5410, R2 ;  /* 0x0000541091917816 */ /* 0x000fe20000000002 */
[--C-:B------:R-:W-:Y:S01]  /*4130*/  FFMA.FTZ R178, R20, UR32, -R205.reuse ;  /* 0x0000002014b27c23 */ /* 0x100fe200080108cd */
[--C-:B------:R-:W-:Y:S01]  /*4140*/  HSET2.LE.AND R144, R144, R194.reuse, PT ;  /* 0x000000c290907233 */ /* 0x100fe20003803000 */
[--C-:B------:R-:W-:Y:S01]  /*4150*/  FFMA.FTZ R176, R14, UR32, -R205.reuse ;  /* 0x000000200eb07c23 */ /* 0x100fe200080108cd */
[----:B--2---:R-:W-:Y:S01]  /*4160*/  F2FP.BF16.F32.PACK_AB R2, R188, R189 ;  /* 0x000000bdbc02723e */ /* 0x004fe200000010ff */
[----:B------:R-:W-:Y:S01]  /*4170*/  FFMA.FTZ R15, R15, UR32, -R205 ;  /* 0x000000200f0f7c23 */ /* 0x000fe200080108cd */
[----:B------:R-:W-:Y:S01]  /*4180*/  PRMT R147, R147, 0x5410, R6 ;  /* 0x0000541093937816 */ /* 0x000fe20000000006 */
[----:B------:R-:W-:Y:S01]  /*4190*/  MUFU.EX2 R186, R186 ;  /* 0x000000ba00ba7308 */ /* 0x000fe20000000800 */
[--C-:B------:R-:W-:Y:S01]  /*41a0*/  HSET2.LE.AND R146, R146, R194.reuse, PT ;  /* 0x000000c292927233 */ /* 0x100fe20003803000 */
[----:B------:R-:W-:Y:S01]  /*41b0*/  LDSM.16.MT88.4 R28, [R228+0x12800] ;  /* 0x01280000e41c783b */ /* 0x000fe20000004200 */
[----:B---3--:R-:W-:Y:S01]  /*41c0*/  F2FP.BF16.F32.PACK_AB R0, R182, R185 ;  /* 0x000000b9b600723e */ /* 0x008fe200000010ff */
[--C-:B------:R-:W-:Y:S01]  /*41d0*/  FFMA.FTZ R190, R190, UR32, -R209.reuse ;  /* 0x00000020bebe7c23 */ /* 0x100fe200080108d1 */
[----:B------:R-:W-:Y:S01]  /*41e0*/  LOP3.LUT R144, R144, R2, RZ, 0xc0, !PT ;  /* 0x0000000290907212 */ /* 0x000fe200078ec0ff */
[--C-:B------:R-:W-:Y:S01]  /*41f0*/  FFMA.FTZ R2, R9, UR32, -R209.reuse ;  /* 0x0000002009027c23 */ /* 0x100fe200080108d1 */
[----:B------:R-:W-:Y:S01]  /*4200*/  LOP3.LUT R6, R7, UR25, R12, 0x96, !PT ;  /* 0x0000001907067c12 */ /* 0x000fe2000f8e960c */
[----:B------:R-:W2:Y:S01]  /*4210*/  MUFU.EX2 R183, R183 ;  /* 0x000000b700b77308 */ /* 0x000ea20000000800 */
[----:B------:R-:W3:Y:S01]  /*4220*/  LDSM.16.MT88.4 R8, [R224+0x16000] ;  /* 0x01600000e008783b */ /* 0x000ee20000004200 */
[----:B------:R-:W-:Y:S01]  /*4230*/  LOP3.LUT R146, R146, R0, RZ, 0xc0, !PT ;  /* 0x0000000092927212 */ /* 0x000fe200078ec0ff */
[--C-:B------:R-:W-:Y:S01]  /*4240*/  FFMA.FTZ R191, R191, UR32, -R209.reuse ;  /* 0x00000020bfbf7c23 */ /* 0x100fe200080108d1 */
[--C-:B------:R-:W-:Y:S01]  /*4250*/  HSET2.LE.AND R145, R145, R194.reuse, PT ;  /* 0x000000c291917233 */ /* 0x100fe20003803000 */
[----:B------:R-:W-:Y:S01]  /*4260*/  IMAD.WIDE.U32 R6, R6, -0x2daee0ad, RZ ;  /* 0xd2511f5306067825 */ /* 0x000fe200078e00ff */
[----:B----4-:R-:W-:Y:S01]  /*4270*/  F2FP.BF16.F32.PACK_AB R0, R187, R184 ;  /* 0x000000b8bb00723e */ /* 0x010fe200000010ff */
[----:B------:R-:W-:Y:S01]  /*4280*/  LDSM.16.MT88.4 R168, [R226+0x10800] ;  /* 0x01080000e2a8783b */ /* 0x000fe20000004200 */
[----:B------:R-:W-:Y:S01]  /*4290*/  HSET2.LE.AND R147, R147, R194, PT ;  /* 0x000000c293937233 */ /* 0x000fe20003803000 */
[----:B------:R-:W-:Y:S01]  /*42a0*/  MUFU.EX2 R181, R181 ;  /* 0x000000b500b57308 */ /* 0x000fe20000000800 */
[----:B------:R-:W-:Y:S01]  /*42b0*/  LOP3.LUT R145, R145, R0, RZ, 0xc0, !PT ;  /* 0x0000000091917212 */ /* 0x000fe200078ec0ff */
[----:B------:R-:W-:Y:S01]  /*42c0*/  LDSM.16.MT88.4 R32, [R225+0x10800] ;  /* 0x01080000e120783b */ /* 0x000fe20000004200 */
[----:B------:R-:W-:Y:S01]  /*42d0*/  LOP3.LUT R0, R6, 0xffff, RZ, 0xc0, !PT ;  /* 0x0000ffff06007812 */ /* 0x000fe200078ec0ff */
[--C-:B------:R-:W-:Y:S01]  /*42e0*/  FFMA.FTZ R192, R192, UR32, -R209.reuse ;  /* 0x00000020c0c07c23 */ /* 0x100fe200080108d1 */
[----:B------:R-:W-:Y:S01]  /*42f0*/  LOP3.LUT R17, R7, UR26, R4, 0x96, !PT ;  /* 0x0000001a07117c12 */ /* 0x000fe2000f8e9604 */
[----:B------:R-:W-:Y:S01]  /*4300*/  FFMA.FTZ R193, R193, UR32, -R209 ;  /* 0x00000020c1c17c23 */ /* 0x000fe200080108d1 */
[----:B------:R-:W-:Y:S01]  /*4310*/  LOP3.LUT R12, R6, 0xff, RZ, 0xc0, !PT ;  /* 0x000000ff060c7812 */ /* 0x000fe200078ec0ff */
[----:B------:R-:W4:Y:S01]  /*4320*/  MUFU.EX2 R179, R179 ;  /* 0x000000b300b37308 */ /* 0x000f220000000800 */
[----:B--2---:R-:W-:Y:S01]  /*4330*/  F2FP.BF16.F32.PACK_AB R5, R183, R186 ;  /* 0x000000bab705723e */ /* 0x004fe200000010ff */
[----:B------:R-:W-:Y:S01]  /*4340*/  FFMA.FTZ R198, R172, UR32, -R205 ;  /* 0x00000020acc67c23 */ /* 0x000fe200080108cd */
[--C-:B------:R-:W-:Y:S01]  /*4350*/  SHF.R.U32.HI R16, RZ, 0x10, R6.reuse ;  /* 0x00000010ff107819 */ /* 0x100fe20000011606 */
[--C-:B------:R-:W-:Y:S01]  /*4360*/  FFMA.FTZ R212, R212, UR32, -R209.reuse ;  /* 0x00000020d4d47c23 */ /* 0x100fe200080108d1 */
[----:B------:R-:W-:Y:S01]  /*4370*/  LOP3.LUT R147, R147, R5, RZ, 0xc0, !PT ;  /* 0x0000000593937212 */ /* 0x000fe200078ec0ff */
[--C-:B------:R-:W-:Y:S01]  /*4380*/  FFMA.FTZ R211, R211, UR32, -R209.reuse ;  /* 0x00000020d3d37c23 */ /* 0x100fe200080108d1 */
[----:B------:R-:W-:Y:S01]  /*4390*/  SHF.R.U32.HI R13, RZ, 0x18, R6 ;  /* 0x00000018ff0d7819 */ /* 0x000fe20000011606 */
[----:B------:R-:W-:Y:S01]  /*43a0*/  MUFU.EX2 R177, R177 ;  /* 0x000000b100b17308 */ /* 0x000fe20000000800 */
[----:B------:R-:W2:Y:S01]  /*43b0*/  LDSM.16.MT88.4 R4, [R228+0x10800] ;  /* 0x01080000e404783b */ /* 0x000ea20000004200 */
[----:B------:R-:W-:Y:S01]  /*43c0*/  SHF.R.U32.HI R0, RZ, 0x8, R0 ;  /* 0x00000008ff007819 */ /* 0x000fe20000011600 */
[--C-:B------:R-:W-:Y:S01]  /*43d0*/  FFMA.FTZ R210, R210, UR32, -R209.reuse ;  /* 0x00000020d2d27c23 */ /* 0x100fe200080108d1 */
[----:B------:R-:W-:Y:S01]  /*43e0*/  LOP3.LUT R16, R16, 0xff, RZ, 0xc0, !PT ;  /* 0x000000ff10107812 */ /* 0x000fe200078ec0ff */
[C---:B------:R-:W-:Y:S01]  /*43f0*/  HMMA.16816.F32.BF16 R160, R144.reuse, R156, RZ ;  /* 0x0000009c90a0723c */ /* 0x040fe200000418ff */
[----:B------:R-:W-:Y:S01]  /*4400*/  PRMT R12, R12, 0x5410, R0 ;  /* 0x000054100c0c7816 */ /* 0x000fe20000000000 */
[----:B------:R-:W-:Y:S01]  /*4410*/  FFMA.FTZ R247, R208, UR32, -R209 ;  /* 0x00000020d0f77c23 */ /* 0x000fe200080108d1 */
[C---:B------:R-:W-:Y:S01]  /*4420*/  LOP3.LUT R0, R17.reuse, 0xffff, RZ, 0xc0, !PT ;  /* 0x0000ffff11007812 */ /* 0x040fe200078ec0ff */
[----:B------:R-:W5:Y:S01]  /*4430*/  MUFU.EX2 R2, R2 ;  /* 0x0000000200027308 */ /* 0x000f620000000800 */
[----:B------:R-:W-:Y:S01]  /*4440*/  SHF.R.U32.HI R14, RZ, 0x10, R17 ;  /* 0x00000010ff0e7819 */ /* 0x000fe20000011611 */
[C---:B------:R-:W-:Y:S01]  /*4450*/  HMMA.16816.F32.BF16 R156, R144.reuse, R158, RZ ;  /* 0x0000009e909c723c */ /* 0x040fe200000418ff */
[----:B------:R-:W-:Y:S01]  /*4460*/  LOP3.LUT R18, R17, 0xff, RZ, 0xc0, !PT ;  /* 0x000000ff11127812 */ /* 0x000fe200078ec0ff */
[--C-:B------:R-:W-:Y:S01]  /*4470*/  FFMA.FTZ R207, R207, UR32, -R205.reuse ;  /* 0x00000020cfcf7c23 */ /* 0x100fe200080108cd */
[----:B------:R-:W-:Y:S01]  /*4480*/  SHF.R.U32.HI R19, RZ, 0x8, R0 ;  /* 0x00000008ff137819 */ /* 0x000fe20000011600 */
[----:B------:R-:W-:Y:S01]  /*4490*/  FFMA.FTZ R206, R206, UR32, -R205 ;  /* 0x00000020cece7c23 */ /* 0x000fe200080108cd */
[----:B------:R-:W-:Y:S01]  /*44a0*/  SHF.R.U32.HI R17, RZ, 0x18, R17 ;  /* 0x00000018ff117819 */ /* 0x000fe20000011611 */
[----:B------:R-:W1:Y:S01]  /*44b0*/  MUFU.EX2 R180, R180 ;  /* 0x000000b400b47308 */ /* 0x000e620000000800 */
[----:B------:R-:W-:Y:S01]  /*44c0*/  LOP3.LUT R14, R14, 0xff, RZ, 0xc0, !PT ;  /* 0x000000ff0e0e7812 */ /* 0x000fe200078ec0ff */
[C---:B------:R-:W-:Y:S01]  /*44d0*/  HMMA.16816.F32.BF16 R52, R144.reuse, R56, RZ ;  /* 0x000000389034723c */ /* 0x040fe200000418ff */
[----:B----4-:R-:W-:Y:S01]  /*44e0*/  F2FP.BF16.F32.PACK_AB R21, R179, R181 ;  /* 0x000000b5b315723e */ /* 0x010fe200000010ff */
[--C-:B------:R-:W-:Y:S01]  /*44f0*/  FFMA.FTZ R246, R199, UR32, -R205.reuse ;  /* 0x00000020c7f67c23 */ /* 0x100fe200080108cd */
[----:B------:R-:W-:Y:S01]  /*4500*/  FFMA.FTZ R204, R204, UR32, -R205 ;  /* 0x00000020cccc7c23 */ /* 0x000fe200080108cd */
[----:B------:R-:W-:Y:S01]  /*4510*/  FADD.FTZ R188, R189, R188 ;  /* 0x000000bcbdbc7221 */ /* 0x000fe20000010000 */
[----:B------:R-:W-:Y:S01]  /*4520*/  FADD.FTZ R184, R184, R187 ;  /* 0x000000bbb8b87221 */ /* 0x000fe20000010000 */
[----:B------:R-:W4:Y:S01]  /*4530*/  MUFU.EX2 R178, R178 ;  /* 0x000000b200b27308 */ /* 0x000f220000000800 */
[----:B------:R-:W-:Y:S01]  /*4540*/  HMMA.16816.F32.BF16 R56, R144, R58, RZ ;  /* 0x0000003a9038723c */ /* 0x000fe200000418ff */
[----:B-----5:R-:W-:Y:S01]  /*4550*/  F2FP.BF16.F32.PACK_AB R23, R2, R177 ;  /* 0x000000b10217723e */ /* 0x020fe200000010ff */
[----:B------:R-:W-:Y:S01]  /*4560*/  FADD.FTZ R188, R185, R188 ;  /* 0x000000bcb9bc7221 */ /* 0x000fe20000010000 */
[----:B------:R-:W-:Y:S01]  /*4570*/  FADD.FTZ R186, R186, R184 ;  /* 0x000000b8baba7221 */ /* 0x000fe20000010000 */
[----:B------:R-:W-:-:S02]  /*4580*/  VIADD R222, R231, 0x1000 ;  /* 0x00001000e7de7836 */ /* 0x000fc40000000000 */
[C---:B------:R-:W-:Y:S01]  /*4590*/  HMMA.16816.F32.BF16 R36, R144.reuse, R40, RZ ;  /* 0x000000289024723c */ /* 0x040fe200000418ff */
[----:B------:R-:W5:Y:S01]  /*45a0*/  MUFU.EX2 R176, R176 ;  /* 0x000000b000b07308 */ /* 0x000f620000000800 */
[----:B------:R-:W-:Y:S01]  /*45b0*/  FADD.FTZ R188, R182, R188 ;  /* 0x000000bcb6bc7221 */ /* 0x000fe20000010000 */
[----:B------:R-:W-:Y:S01]  /*45c0*/  FADD.FTZ R186, R183, R186 ;  /* 0x000000bab7ba7221 */ /* 0x000fe20000010000 */
[----:B------:R-:W-:Y:S02]  /*45d0*/  VIADD R221, R231, 0x1800 ;  /* 0x00001800e7dd7836 */ /* 0x000fe40000000000 */
[C---:B------:R-:W-:Y:S01]  /*45e0*/  HMMA.16816.F32.BF16 R44, R144.reuse, R48, RZ ;  /* 0x00000030902c723c */ /* 0x040fe200000418ff */
[----:B------:R-:W-:Y:S01]  /*45f0*/  FADD.FTZ R188, R181, R188 ;  /* 0x000000bcb5bc7221 */ /* 0x000fe20000010000 */
[----:B-1----:R-:W-:Y:S01]  /*4600*/  FADD.FTZ R186, R180, R186 ;  /* 0x000000bab4ba7221 */ /* 0x002fe20000010000 */
[----:B------:R1:W3:Y:S01]  /*4610*/  MUFU.EX2 R0, R15 ;  /* 0x0000000f00007308 */ /* 0x0002e20000000800 */
[C---:B----4-:R-:W-:Y:S01]  /*4620*/  F2FP.BF16.F32.PACK_AB R20, R178.reuse, R180 ;  /* 0x000000b4b214723e */ /* 0x050fe200000010ff */
[----:B------:R-:W-:Y:S01]  /*4630*/  FADD.FTZ R188, R179, R188 ;  /* 0x000000bcb3bc7221 */ /* 0x000fe20000010000 */
[----:B------:R-:W-:Y:S01]  /*4640*/  HMMA.16816.F32.BF16 R60, R144, R64, RZ ;  /* 0x00000040903c723c */ /* 0x000fe200000418ff */
[----:B------:R-:W-:Y:S01]  /*4650*/  FADD.FTZ R186, R178, R186 ;  /* 0x000000bab2ba7221 */ /* 0x000fe20000010000 */
[----:B------:R-:W-:-:S02]  /*4660*/  VIADD R213, R231, 0x5000 ;  /* 0x00005000e7d57836 */ /* 0x000fc40000000000 */
[----:B------:R-:W-:Y:S01]  /*4670*/  FADD.FTZ R188, R177, R188 ;  /* 0x000000bcb1bc7221 */ /* 0x000fe20000010000 */
[C---:B------:R-:W-:Y:S01]  /*4680*/  VIADD R209, R231.reuse, 0x7000 ;  /* 0x00007000e7d17836 */ /* 0x040fe20000000000 */
[----:B------:R-:W-:Y:S01]  /*4690*/  MUFU.EX2 R190, R190 ;  /* 0x000000be00be7308 */ /* 0x000fe20000000800 */
[----:B------:R-:W-:Y:S01]  /*46a0*/  HMMA.16816.F32.BF16 R68, R144, R72, RZ ;  /* 0x000000489044723c */ /* 0x000fe200000418ff */
[----:B-----5:R-:W-:Y:S01]  /*46b0*/  FADD.FTZ R186, R176, R186 ;  /* 0x000000bab0ba7221 */ /* 0x020fe20000010000 */
[----:B------:R-:W-:Y:S01]  /*46c0*/  FADD.FTZ R188, R2, R188 ;  /* 0x000000bc02bc7221 */ /* 0x000fe20000010000 */
[----:B------:R-:W-:-:S03]  /*46d0*/  VIADD R208, R231, 0x7800 ;  /* 0x00007800e7d07836 */ /* 0x000fc60000000000 */
[C---:B------:R-:W-:Y:S01]  /*46e0*/  HMMA.16816.F32.BF16 R76, R144.reuse, R80, RZ ;  /* 0x00000050904c723c */ /* 0x040fe200000418ff */
[----:B------:R-:W4:Y:S01]  /*46f0*/  MUFU.EX2 R191, R191 ;  /* 0x000000bf00bf7308 */ /* 0x000f220000000800 */
[----:B-1----:R-:W-:Y:S01]  /*4700*/  PRMT R15, R16, 0x5410, R13 ;  /* 0x00005410100f7816 */ /* 0x002fe2000000000d */
[----:B---3--:R-:W-:Y:S01]  /*4710*/  FADD.FTZ R186, R0, R186 ;  /* 0x000000ba00ba7221 */ /* 0x008fe20000010000 */
[----:B------:R-:W-:Y:S02]  /*4720*/  PRMT R16, R18, 0x5410, R19 ;  /* 0x0000541012107816 */ /* 0x000fe40000000013 */
[----:B------:R-:W-:Y:S01]  /*4730*/  PRMT R13, R14, 0x5410, R17 ;  /* 0x000054100e0d7816 */ /* 0x000fe20000000011 */
[----:B------:R-:W-:Y:S01]  /*4740*/  HMMA.16816.F32.BF16 R84, R144, R88, RZ ;  /* 0x000000589054723c */ /* 0x000fe200000418ff */
[--C-:B------:R-:W-:Y:S01]  /*4750*/  HSET2.LE.AND R14, R12, R194.reuse, PT ;  /* 0x000000c20c0e7233 */ /* 0x100fe20003803000 */
[----:B------:R-:W-:Y:S01]  /*4760*/  MUFU.EX2 R192, R192 ;  /* 0x000000c000c07308 */ /* 0x000fe20000000800 */
[----:B------:R-:W-:-:S02]  /*4770*/  HSET2.LE.AND R12, R16, R194, PT ;  /* 0x000000c2100c7233 */ /* 0x000fc40003803000 */
[----:B------:R-:W1:Y:S01]  /*4780*/  LDSM.16.MT88.4 R16, [R226+0x12800] ;  /* 0x01280000e210783b */ /* 0x000e620000004200 */
[C---:B------:R-:W-:Y:S01]  /*4790*/  HMMA.16816.F32.BF16 R92, R144.reuse, R96, RZ ;  /* 0x00000060905c723c */ /* 0x040fe200000418ff */
[--C-:B------:R-:W-:Y:S02]  /*47a0*/  HSET2.LE.AND R15, R15, R194.reuse, PT ;  /* 0x000000c20f0f7233 */ /* 0x100fe40003803000 */
[----:B------:R-:W-:Y:S01]  /*47b0*/  HSET2.LE.AND R13, R13, R194, PT ;  /* 0x000000c20d0d7233 */ /* 0x000fe20003803000 */
[----:B------:R-:W3:Y:S01]  /*47c0*/  MUFU.EX2 R193, R193 ;  /* 0x000000c100c17308 */ /* 0x000ee20000000800 */
[----:B------:R-:W-:Y:S01]  /*47d0*/  F2FP.BF16.F32.PACK_AB R22, R0, R176 ;  /* 0x000000b00016723e */ /* 0x000fe200000010ff */
[----:B------:R-:W-:Y:S01]  /*47e0*/  HMMA.16816.F32.BF16 R100, R144, R104, RZ ;  /* 0x000000689064723c */ /* 0x000fe200000418ff */
[----:B------:R-:W-:Y:S02]  /*47f0*/  LOP3.LUT R14, R14, R23, RZ, 0xc0, !PT ;  /* 0x000000170e0e7212 */ /* 0x000fe400078ec0ff */
[----:B------:R-:W-:-:S02]  /*4800*/  LOP3.LUT R15, R15, R22, RZ, 0xc0, !PT ;  /* 0x000000160f0f7212 */ /* 0x000fc400078ec0ff */
[----:B------:R-:W-:Y:S01]  /*4810*/  LOP3.LUT R12, R12, R21, RZ, 0xc0, !PT ;  /* 0x000000150c0c7212 */ /* 0x000fe200078ec0ff */
[C---:B------:R-:W-:Y:S01]  /*4820*/  HMMA.16816.F32.BF16 R108, R144.reuse, R112, RZ ;  /* 0x00000070906c723c */ /* 0x040fe200000418ff */
[----:B------:R-:W-:Y:S01]  /*4830*/  LOP3.LUT R13, R13, R20, RZ, 0xc0, !PT ;  /* 0x000000140d0d7212 */ /* 0x000fe200078ec0ff */
[----:B------:R-:W-:Y:S01]  /*4840*/  MUFU.EX2 R198, R198 ;  /* 0x000000c600c67308 */ /* 0x000fe20000000800 */
[----:B------:R-:W-:Y:S03]  /*4850*/  LDSM.16.MT88.4 R20, [R225+0x12800] ;  /* 0x01280000e114783b */ /* 0x000fe60000004200 */
[C---:B------:R-:W-:Y:S04]  /*4860*/  HMMA.16816.F32.BF16 R116, R144.reuse, R120, RZ ;  /* 0x000000789074723c */ /* 0x040fe800000418ff */
[----:B------:R-:W-:Y:S02]  /*4870*/  MUFU.EX2 R212, R212 ;  /* 0x000000d400d47308 */ /* 0x000fe40000000800 */
        /* <DEDUP_REMOVED lines=25> */
[----:B------:R-:W5:Y:S05]  /*4a10*/  LDSM.16.MT88.4 R8, [R224+0x12800] ;  /* 0x01280000e008783b */ /* 0x000f6a0000004200 */
[C---:B--2---:R-:W-:Y:S06]  /*4a20*/  HMMA.16816.F32.BF16 R160, R12.reuse, R4, R160 ;  /* 0x000000040ca0723c */ /* 0x044fec00000418a0 */
[C---:B------:R-:W-:Y:S01]  /*4a30*/  HMMA.16816.F32.BF16 R156, R12.reuse, R6, R156 ;  /* 0x000000060c9c723c */ /* 0x040fe2000004189c */
[----:B------:R-:W2:Y:S05]  /*4a40*/  LDSM.16.MT88.4 R4, [R228+0x14800] ;  /* 0x01480000e404783b */ /* 0x000eaa0000004200 */
[C---:B------:R-:W-:Y:S06]  /*4a50*/  HMMA.16816.F32.BF16 R52, R12.reuse, R24, R52 ;  /* 0x000000180c34723c */ /* 0x040fec0000041834 */
[C---:B------:R-:W-:Y:S01]  /*4a60*/  HMMA.16816.F32.BF16 R56, R12.reuse, R26, R56 ;  /* 0x0000001a0c38723c */ /* 0x040fe20000041838 */
[----:B------:R-:W4:Y:S05]  /*4a70*/  LDSM.16.MT88.4 R24, [R226+0x14800] ;  /* 0x01480000e218783b */ /* 0x000f2a0000004200 */
[C---:B-1----:R-:W-:Y:S06]  /*4a80*/  HMMA.16816.F32.BF16 R68, R12.reuse, R16, R68 ;  /* 0x000000100c44723c */ /* 0x042fec0000041844 */
[C---:B------:R-:W-:Y:S01]  /*4a90*/  HMMA.16816.F32.BF16 R72, R12.reuse, R18, R72 ;  /* 0x000000120c48723c */ /* 0x040fe20000041848 */
[----:B------:R-:W1:Y:S05]  /*4aa0*/  LDSM.16.MT88.4 R16, [R225+0x14800] ;  /* 0x01480000e110783b */ /* 0x000e6a0000004200 */
[C---:B-----5:R-:W-:Y:S06]  /*4ab0*/  HMMA.16816.F32.BF16 R84, R12.reuse, R8, R84 ;  /* 0x000000080c54723c */ /* 0x060fec0000041854 */
[----:B------:R-:W-:Y:S01]  /*4ac0*/  HMMA.16816.F32.BF16 R88, R12, R10, R88 ;  /* 0x0000000a0c58723c */ /* 0x000fe20000041858 */
[----:B------:R-:W-:-:S05]  /*4ad0*/  IMAD.U32 R8, RZ, RZ, UR11 ;  /* 0x0000000bff087e24 */ /* 0x000fca000f8e00ff */
[----:B------:R-:W-:Y:S01]  /*4ae0*/  LOP3.LUT R195, R195, UR31, R8, 0x96, !PT ;  /* 0x0000001fc3c37c12 */ /* 0x000fe2000f8e9608 */
[C---:B--2---:R-:W-:Y:S01]  /*4af0*/  HMMA.16816.F32.BF16 R92, R12.reuse, R4, R92 ;  /* 0x000000040c5c723c */ /* 0x044fe2000004185c */
[----:B------:R-:W2:Y:S05]  /*4b00*/  LDSM.16.MT88.4 R8, [R228+0x16800] ;  /* 0x01680000e408783b */ /* 0x000eaa0000004200 */
[----:B------:R-:W-:Y:S01]  /*4b10*/  HMMA.16816.F32.BF16 R96, R12, R6, R96 ;  /* 0x000000060c60723c */ /* 0x000fe20000041860 */
[----:B------:R-:W-:-:S04]  /*4b20*/  IMAD.WIDE.U32 R4, R195, -0x326172a9, RZ ;  /* 0xcd9e8d57c3047825 */ /* 0x000fc800078e00ff */
[----:B------:R-:W-:Y:S01]  /*4b30*/  FFMA.FTZ R195, R175, UR32, -R205 ;  /* 0x00000020afc37c23 */ /* 0x000fe200080108cd */
[----:B----4-:R-:W-:Y:S01]  /*4b40*/  HMMA.16816.F32.BF16 R100, R12, R24, R100 ;  /* 0x000000180c64723c */ /* 0x010fe20000041864 */
[----:B------:R-:W-:-:S04]  /*4b50*/  LOP3.LUT R216, R5, UR19, R216, 0x96, !PT ;  /* 0x0000001305d87c12 */ /* 0x000fc8000f8e96d8 */
[----:B------:R-:W-:Y:S01]  /*4b60*/  MUFU.EX2 R195, R195 ;  /* 0x000000c300c37308 */ /* 0x000fe20000000800 */
[----:B------:R-:W-:Y:S01]  /*4b70*/  IMAD.WIDE.U32 R216, R216, -0x2daee0ad, RZ ;  /* 0xd2511f53d8d87825 */ /* 0x000fe200078e00ff */
[----:B------:R-:W-:Y:S01]  /*4b80*/  LOP3.LUT R24, R197, UR17, R4, 0x96, !PT ;  /* 0x00000011c5187c12 */ /* 0x000fe2000f8e9604 */
[C---:B------:R-:W-:Y:S01]  /*4b90*/  HMMA.16816.F32.BF16 R60, R12.reuse, R28, R60 ;  /* 0x0000001c0c3c723c */ /* 0x040fe2000004183c */
[----:B------:R-:W4:Y:S02]  /*4ba0*/  LDSM.16.MT88.4 R4, [R226+0x16800] ;  /* 0x01680000e204783b */ /* 0x000f240000004200 */
[----:B------:R-:W-:Y:S01]  /*4bb0*/  LOP3.LUT R214, R217, UR16, R214, 0x96, !PT ;  /* 0x00000010d9d67c12 */ /* 0x000fe2000f8e96d6 */
[----:B------:R-:W-:Y:S02]  /*4bc0*/  IMAD.WIDE.U32 R24, R24, -0x2daee0ad, RZ ;  /* 0xd2511f5318187825 */ /* 0x000fe400078e00ff */
[----:B-1----:R-:W-:Y:S02]  /*4bd0*/  HMMA.16816.F32.BF16 R108, R12, R16, R108 ;  /* 0x000000100c6c723c */ /* 0x002fe4000004186c */
[----:B------:R-:W-:Y:S01]  /*4be0*/  IMAD.WIDE.U32 R214, R214, -0x326172a9, RZ ;  /* 0xcd9e8d57d6d67825 */ /* 0x000fe200078e00ff */
[----:B------:R-:W-:-:S03]  /*4bf0*/  LOP3.LUT R216, R25, UR14, R216, 0x96, !PT ;  /* 0x0000000e19d87c12 */ /* 0x000fc6000f8e96d8 */
[----:B------:R-:W-:Y:S01]  /*4c00*/  HMMA.16816.F32.BF16 R112, R12, R18, R112 ;  /* 0x000000120c70723c */ /* 0x000fe20000041870 */
[----:B------:R-:W1:Y:S01]  /*4c10*/  LDSM.16.MT88.4 R16, [R225+0x16800] ;  /* 0x01680000e110783b */ /* 0x000e620000004200 */
[----:B------:R-:W-:Y:S01]  /*4c20*/  IMAD.WIDE.U32 R216, R216, -0x326172a9, RZ ;  /* 0xcd9e8d57d8d87825 */ /* 0x000fe200078e00ff */
[----:B------:R-:W-:-:S03]  /*4c30*/  LOP3.LUT R196, R215, UR15, R196, 0x96, !PT ;  /* 0x0000000fd7c47c12 */ /* 0x000fc6000f8e96c4 */
[----:B------:R-:W-:Y:S01]  /*4c40*/  HMMA.16816.F32.BF16 R76, R12, R20, R76 ;  /* 0x000000140c4c723c */ /* 0x000fe2000004184c */
[----:B------:R-:W-:Y:S01]  /*4c50*/  LOP3.LUT R214, R217, UR13, R214, 0x96, !PT ;  /* 0x0000000dd9d67c12 */ /* 0x000fe2000f8e96d6 */
[----:B------:R-:W-:-:S04]  /*4c60*/  IMAD.WIDE.U32 R196, R196, -0x2daee0ad, RZ ;  /* 0xd2511f53c4c47825 */ /* 0x000fc800078e00ff */
[----:B------:R-:W-:Y:S01]  /*4c70*/  IMAD.WIDE.U32 R214, R214, -0x2daee0ad, RZ ;  /* 0xd2511f53d6d67825 */ /* 0x000fe200078e00ff */
[----:B------:R-:W-:Y:S01]  /*4c80*/  LOP3.LUT R218, R197, UR12, R24, 0x96, !PT ;  /* 0x0000000cc5da7c12 */ /* 0x000fe2000f8e9618 */
[----:B--2---:R-:W-:Y:S02]  /*4c90*/  HMMA.16816.F32.BF16 R124, R12, R8, R124 ;  /* 0x000000080c7c723c */ /* 0x004fe4000004187c */
[----:B------:R-:W-:Y:S01]  /*4ca0*/  FFMA.FTZ R197, R174, UR32, -R205 ;  /* 0x00000020aec57c23 */ /* 0x000fe200080108cd */
[----:B------:R-:W-:Y:S01]  /*4cb0*/  LOP3.LUT R28, R215, UR5, R196, 0x96, !PT ;  /* 0x00000005d71c7c12 */ /* 0x000fe2000f8e96c4 */
[----:B------:R-:W-:-:S04]  /*4cc0*/  IMAD.WIDE.U32 R218, R218, -0x326172a9, RZ ;  /* 0xcd9e8d57dada7825 */ /* 0x000fc800078e00ff */
[----:B------:R-:W-:Y:S01]  /*4cd0*/  FFMA.FTZ R196, R173, UR32, -R205 ;  /* 0x00000020adc47c23 */ /* 0x000fe200080108cd */
[C---:B------:R-:W-:Y:S01]  /*4ce0*/  HMMA.16816.F32.BF16 R80, R12.reuse, R22, R80 ;  /* 0x000000160c50723c */ /* 0x040fe20000041850 */
[----:B------:R-:W2:Y:S01]  /*4cf0*/  LDSM.16.MT88.4 R20, [R224+0x14800] ;  /* 0x01480000e014783b */ /* 0x000ea20000004200 */
[----:B------:R-:W-:Y:S01]  /*4d00*/  IMAD.WIDE.U32 R28, R28, -0x326172a9, RZ ;  /* 0xcd9e8d571c1c7825 */ /* 0x000fe200078e00ff */
[----:B------:R-:W5:Y:S01]  /*4d10*/  MUFU.EX2 R197, R197 ;  /* 0x000000c500c57308 */ /* 0x000f620000000800 */
[----:B------:R-:W-:Y:S01]  /*4d20*/  LOP3.LUT R216, R219, UR25, R216, 0x96, !PT ;  /* 0x00000019dbd87c12 */ /* 0x000fe2000f8e96d8 */
[----:B------:R-:W-:Y:S01]  /*4d30*/  LDSM.16.MT88.4 R172, [R224+0x11000] ;  /* 0x01100000e0ac783b */ /* 0x000fe20000004200 */
[C---:B------:R-:W-:Y:S01]  /*4d40*/  HMMA.16816.F32.BF16 R104, R12.reuse, R26, R104 ;  /* 0x0000001a0c68723c */ /* 0x040fe20000041868 */
[C---:B------:R-:W-:Y:S02]  /*4d50*/  VIADD R219, R231.reuse, 0x2000 ;  /* 0x00002000e7db7836 */ /* 0x040fe40000000000 */
[----:B------:R-:W5:Y:S01]  /*4d60*/  LDSM.16.MT88.4 R24, [R224+0x16800] ;  /* 0x01680000e018783b */ /* 0x000f620000004200 */
[----:B------:R-:W-:Y:S01]  /*4d70*/  IMAD.WIDE.U32 R216, R216, -0x2daee0ad, RZ ;  /* 0xd2511f53d8d87825 */ /* 0x000fe200078e00ff */
[----:B------:R-:W5:Y:S01]  /*4d80*/  MUFU.EX2 R196, R196 ;  /* 0x000000c400c47308 */ /* 0x000f620000000800 */
[----:B----4-:R-:W-:Y:S02]  /*4d90*/  HMMA.16816.F32.BF16 R152, R12, R4, R152 ;  /* 0x000000040c98723c */ /* 0x010fe40000041898 */
[----:B------:R-:W-:Y:S01]  /*4da0*/  VIADD R215, R231, 0x4000 ;  /* 0x00004000e7d77836 */ /* 0x000fe20000000000 */
[----:B------:R-:W-:-:S03]  /*4db0*/  LOP3.LUT R214, R217, UR26, R214, 0x96, !PT ;  /* 0x0000001ad9d67c12 */ /* 0x000fc6000f8e96d6 */
[----:B------:R-:W-:Y:S01]  /*4dc0*/  HMMA.16816.F32.BF16 R128, R12, R10, R128 ;  /* 0x0000000a0c80723c */ /* 0x000fe20000041880 */
[----:B------:R-:W-:Y:S01]  /*4dd0*/  LOP3.LUT R4, R29, UR20, R218, 0x96, !PT ;  /* 0x000000141d047c12 */ /* 0x000fe2000f8e96da */
[----:B------:R-:W-:-:S03]  /*4de0*/  VIADD R218, R231, 0x2800 ;  /* 0x00002800e7da7836 */ /* 0x000fc60000000000 */
[C---:B------:R-:W-:Y:S01]  /*4df0*/  LOP3.LUT R8, R4.reuse, 0xffff, RZ, 0xc0, !PT ;  /* 0x0000ffff04087812 */ /* 0x040fe200078ec0ff */
[----:B------:R-:W-:Y:S01]  /*4e00*/  HMMA.16816.F32.BF16 R132, R12, R6, R132 ;  /* 0x000000060c84723c */ /* 0x000fe20000041884 */
[----:B------:R-:W-:Y:S02]  /*4e10*/  LOP3.LUT R5, R4, 0xff, RZ, 0xc0, !PT ;  /* 0x000000ff04057812 */ /* 0x000fe400078ec0ff */
[----:B------:R-:W-:-:S03]  /*4e20*/  SHF.R.U32.HI R8, RZ, 0x8, R8 ;  /* 0x00000008ff087819 */ /* 0x000fc60000011608 */
[C---:B-1----:R-:W-:Y:S01]  /*4e30*/  HMMA.16816.F32.BF16 R136, R12.reuse, R16, R136 ;  /* 0x000000100c88723c */ /* 0x042fe20000041888 */
[----:B------:R-:W-:Y:S02]  /*4e40*/  PRMT R5, R5, 0x5410, R8 ;  /* 0x0000541005057816 */ /* 0x000fe40000000008 */
[C---:B------:R-:W-:Y:S01]  /*4e50*/  LOP3.LUT R6, R28.reuse, 0xffff, RZ, 0xc0, !PT ;  /* 0x0000ffff1c067812 */ /* 0x040fe200078ec0ff */
[----:B------:R-:W1:Y:S01]  /*4e60*/  LDSM.16.MT88.4 R8, [R226+0x11000] ;  /* 0x01100000e208783b */ /* 0x000e620000004200 */
[----:B------:R-:W-:Y:S01]  /*4e70*/  SHF.R.U32.HI R7, RZ, 0x10, R28 ;  /* 0x00000010ff077819 */ /* 0x000fe2000001161c */
[C---:B------:R-:W-:Y:S01]  /*4e80*/  HMMA.16816.F32.BF16 R36, R12.reuse, R168, R36 ;  /* 0x000000a80c24723c */ /* 0x040fe20000041824 */
[--C-:B------:R-:W-:Y:S02]  /*4e90*/  SHF.R.U32.HI R16, RZ, 0x10, R4.reuse ;  /* 0x00000010ff107819 */ /* 0x100fe40000011604 */
[----:B------:R-:W-:Y:S02]  /*4ea0*/  SHF.R.U32.HI R17, RZ, 0x18, R4 ;  /* 0x00000018ff117819 */ /* 0x000fe40000011604 */
[----:B------:R-:W-:Y:S01]  /*4eb0*/  LOP3.LUT R29, R28, 0xff, RZ, 0xc0, !PT ;  /* 0x000000ff1c1d7812 */ /* 0x000fe200078ec0ff */
[----:B------:R-:W-:Y:S01]  /*4ec0*/  HMMA.16816.F32.BF16 R40, R12, R170, R40 ;  /* 0x000000aa0c28723c */ /* 0x000fe20000041828 */
[----:B------:R-:W-:Y:S01]  /*4ed0*/  SHF.R.U32.HI R6, RZ, 0x8, R6 ;  /* 0x00000008ff067819 */ /* 0x000fe20000011606 */
[----:B------:R-:W-:Y:S01]  /*4ee0*/  LDSM.16.MT88.4 R168, [R228+0x13000] ;  /* 0x01300000e4a8783b */ /* 0x000fe20000004200 */
[----:B------:R-:W-:-:S02]  /*4ef0*/  LOP3.LUT R7, R7, 0xff, RZ, 0xc0, !PT ;  /* 0x000000ff07077812 */ /* 0x000fc400078ec0ff */
[----:B------:R-:W-:Y:S01]  /*4f00*/  LOP3.LUT R4, R16, 0xff, RZ, 0xc0, !PT ;  /* 0x000000ff10047812 */ /* 0x000fe200078ec0ff */
[C---:B------:R-:W-:Y:S01]  /*4f10*/  HMMA.16816.F32.BF16 R44, R12.reuse, R32, R44 ;  /* 0x000000200c2c723c */ /* 0x040fe2000004182c */
[--C-:B------:R-:W-:Y:S02]  /*4f20*/  HSET2.LE.AND R5, R5, R194.reuse, PT ;  /* 0x000000c205057233 */ /* 0x100fe40003803000 */
[----:B------:R-:W-:Y:S02]  /*4f30*/  SHF.R.U32.HI R28, RZ, 0x18, R28 ;  /* 0x00000018ff1c7819 */ /* 0x000fe4000001161c */
[----:B------:R-:W-:Y:S01]  /*4f40*/  F2FP.BF16.F32.PACK_AB R16, R191, R190 ;  /* 0x000000bebf10723e */ /* 0x000fe200000010ff */
[C---:B------:R-:W-:Y:S01]  /*4f50*/  HMMA.16816.F32.BF16 R48, R12.reuse, R34, R48 ;  /* 0x000000220c30723c */ /* 0x040fe20000041830 */
[----:B------:R-:W-:Y:S01]  /*4f60*/  PRMT R29, R29, 0x5410, R6 ;  /* 0x000054101d1d7816 */ /* 0x000fe20000000006 */
[----:B------:R-:W-:Y:S01]  /*4f70*/  LDSM.16.MT88.4 R32, [R225+0x13000] ;  /* 0x01300000e120783b */ /* 0x000fe20000004200 */
[----:B------:R-:W-:Y:S01]  /*4f80*/  PRMT R28, R7, 0x5410, R28 ;  /* 0x00005410071c7816 */ /* 0x000fe2000000001c */
[----:B------:R-:W-:Y:S01]  /*4f90*/  FADD.FTZ R190, R190, R188 ;  /* 0x000000bcbebe7221 */ /* 0x000fe20000010000 */
[----:B------:R-:W-:Y:S01]  /*4fa0*/  PRMT R17, R4, 0x5410, R17 ;  /* 0x0000541004117816 */ /* 0x000fe20000000011 */
[----:B------:R-:W-:Y:S01]  /*4fb0*/  HMMA.16816.F32.BF16 R148, R12, R18, R148 ;  /* 0x000000120c94723c */ /* 0x000fe20000041894 */
[----:B------:R-:W-:Y:S01]  /*4fc0*/  LOP3.LUT R16, R5, R16, RZ, 0xc0, !PT ;  /* 0x0000001005107212 */ /* 0x000fe200078ec0ff */
[----:B------:R-:W-:Y:S01]  /*4fd0*/  FADD.FTZ R190, R191, R190 ;  /* 0x000000bebfbe7221 */ /* 0x000fe20000010000 */
[----:B------:R-:W4:Y:S01]  /*4fe0*/  LDSM.16.MT88.4 R4, [R225+0x11000] ;  /* 0x01100000e104783b */ /* 0x000f220000004200 */
[----:B------:R-:W-:-:S02]  /*4ff0*/  HSET2.LE.AND R17, R17, R194, PT ;  /* 0x000000c211117233 */ /* 0x000fc40003803000 */
[C---:B------:R-:W-:Y:S01]  /*5000*/  HMMA.16816.F32.BF16 R64, R12.reuse, R30, R64 ;  /* 0x0000001e0c40723c */ /* 0x040fe20000041840 */
[--C-:B------:R-:W-:Y:S02]  /*5010*/  HSET2.LE.AND R18, R29, R194.reuse, PT ;  /* 0x000000c21d127233 */ /* 0x100fe40003803000 */
[----:B------:R-:W-:Y:S02]  /*5020*/  HSET2.LE.AND R19, R28, R194, PT ;  /* 0x000000c21c137233 */ /* 0x000fe40003803000 */
[----:B---3--:R-:W-:Y:S01]  /*5030*/  F2FP.BF16.F32.PACK_AB R29, R193, R192 ;  /* 0x000000c0c11d723e */ /* 0x008fe200000010ff */
[C---:B--2---:R-:W-:Y:S01]  /*5040*/  HMMA.16816.F32.BF16 R116, R12.reuse, R20, R116 ;  /* 0x000000140c74723c */ /* 0x044fe20000041874 */
[----:B-----5:R-:W-:Y:S01]  /*5050*/  F2FP.BF16.F32.PACK_AB R30, R197, R195 ;  /* 0x000000c3c51e723e */ /* 0x020fe200000010ff */
[----:B------:R-:W-:Y:S01]  /*5060*/  FADD.FTZ R195, R195, R186 ;  /* 0x000000bac3c37221 */ /* 0x000fe20000010000 */
[----:B------:R-:W-:Y:S01]  /*5070*/  F2FP.BF16.F32.PACK_AB R28, R198, R196 ;  /* 0x000000c4c61c723e */ /* 0x000fe200000010ff */
[----:B------:R-:W-:Y:S01]  /*5080*/  FADD.FTZ R192, R192, R190 ;  /* 0x000000bec0c07221 */ /* 0x000fe20000010000 */
[----:B------:R-:W-:Y:S01]  /*5090*/  LOP3.LUT R17, R17, R30, RZ, 0xc0, !PT ;  /* 0x0000001e11117212 */ /* 0x000fe200078ec0ff */
[C---:B------:R-:W-:Y:S01]  /*50a0*/  HMMA.16816.F32.BF16 R120, R12.reuse, R22, R120 ;  /* 0x000000160c78723c */ /* 0x040fe20000041878 */
[----:B------:R-:W-:Y:S01]  /*50b0*/  LOP3.LUT R18, R18, R29, RZ, 0xc0, !PT ;  /* 0x0000001d12127212 */ /* 0x000fe200078ec0ff */
[----:B------:R-:W2:Y:S01]  /*50c0*/  LDSM.16.MT88.4 R20, [R228+0x11000] ;  /* 0x01100000e414783b */ /* 0x000ea20000004200 */
[----:B------:R-:W-:Y:S01]  /*50d0*/  LOP3.LUT R19, R19, R28, RZ, 0xc0, !PT ;  /* 0x0000001c13137212 */ /* 0x000fe200078ec0ff */
[----:B------:R-:W-:Y:S01]  /*50e0*/  FADD.FTZ R195, R197, R195 ;  /* 0x000000c3c5c37221 */ /* 0x000fe20000010000 */
[----:B------:R-:W-:Y:S01]  /*50f0*/  FADD.FTZ R192, R193, R192 ;  /* 0x000000c0c1c07221 */ /* 0x000fe20000010000 */
[----:B------:R-:W-:Y:S01]  /*5100*/  HMMA.16816.F32.BF16 R140, R12, R24, R140 ;  /* 0x000000180c8c723c */ /* 0x000fe2000004188c */
[----:B------:R-:W-:Y:S01]  /*5110*/  LDSM.16.MT88.4 R28, [R224+0x13000] ;  /* 0x01300000e01c783b */ /* 0x000fe20000004200 */
[----:B------:R-:W-:-:S04]  /*5120*/  FADD.FTZ R196, R196, R195 ;  /* 0x000000c3c4c47221 */ /* 0x000fc80000010000 */
[----:B------:R-:W-:Y:S01]  /*5130*/  HMMA.16816.F32.BF16 R144, R12, R26, R144 ;  /* 0x0000001a0c90723c */ /* 0x000fe20000041890 */
[----:B------:R-:W3:Y:S01]  /*5140*/  LDSM.16.MT88.4 R12, [R226+0x13000] ;  /* 0x01300000e20c783b */ /* 0x000ee20000004200 */
[----:B------:R-:W-:-:S03]  /*5150*/  FADD.FTZ R196, R198, R196 ;  /* 0x000000c4c6c47221 */ /* 0x000fc60000010000 */
[----:B------:R-:W-:Y:S01]  /*5160*/  LDSM.16.MT88.4 R24, [R228+0x15000] ;  /* 0x01500000e418783b */ /* 0x000fe20000004200 */
        /* <DEDUP_REMOVED lines=19> */
[----:B------:R-:W-:Y:S01]  /*52a0*/  HMMA.16816.F32.BF16 R112, R16, R22, R112 ;  /* 0x000000161070723c */ /* 0x000fe20000041870 */
[----:B------:R-:W-:-:S04]  /*52b0*/  LOP3.LUT R21, R214, 0xffff, RZ, 0xc0, !PT ;  /* 0x0000ffffd6157812 */ /* 0x000fc800078ec0ff */
[----:B------:R-:W-:Y:S01]  /*52c0*/  SHF.R.U32.HI R21, RZ, 0x8, R21 ;  /* 0x00000008ff157819 */ /* 0x000fe20000011615 */
[----:B---3--:R-:W-:Y:S01]  /*52d0*/  HMMA.16816.F32.BF16 R124, R16, R12, R124 ;  /* 0x0000000c107c723c */ /* 0x008fe2000004187c */
[----:B------:R-:W-:-:S05]  /*52e0*/  SHF.R.U32.HI R22, RZ, 0x18, R214 ;  /* 0x00000018ff167819 */ /* 0x000fca00000116d6 */
[C---:B------:R-:W-:Y:S01]  /*52f0*/  HMMA.16816.F32.BF16 R84, R16.reuse, R28, R84 ;  /* 0x0000001c1054723c */ /* 0x040fe20000041854 */
[----:B------:R-:W-:Y:S02]  /*5300*/  SHF.R.U32.HI R13, RZ, 0x10, R216 ;  /* 0x00000010ff0d7819 */ /* 0x000fe400000116d8 */
[----:B------:R-:W-:Y:S01]  /*5310*/  LOP3.LUT R12, R216, 0xffff, RZ, 0xc0, !PT ;  /* 0x0000ffffd80c7812 */ /* 0x000fe200078ec0ff */
[----:B------:R-:W-:Y:S01]  /*5320*/  VIADD R217, R231, 0x3000 ;  /* 0x00003000e7d97836 */ /* 0x000fe20000000000 */
[----:B------:R-:W-:Y:S01]  /*5330*/  LOP3.LUT R20, R13, 0xff, RZ, 0xc0, !PT ;  /* 0x000000ff0d147812 */ /* 0x000fe200078ec0ff */
[----:B-1----:R-:W-:Y:S01]  /*5340*/  HMMA.16816.F32.BF16 R152, R16, R8, R152 ;  /* 0x000000081098723c */ /* 0x002fe20000041898 */
[----:B------:R-:W-:-:S05]  /*5350*/  SHF.R.U32.HI R23, RZ, 0x8, R12 ;  /* 0x00000008ff177819 */ /* 0x000fca000001160c */
[C---:B------:R-:W-:Y:S01]  /*5360*/  HMMA.16816.F32.BF16 R132, R16.reuse, R10, R132 ;  /* 0x0000000a1084723c */ /* 0x040fe20000041884 */
[----:B------:R-:W-:Y:S02]  /*5370*/  SHF.R.U32.HI R8, RZ, 0x18, R216 ;  /* 0x00000018ff087819 */ /* 0x000fe400000116d8 */
[----:B------:R-:W-:Y:S01]  /*5380*/  LOP3.LUT R9, R216, 0xff, RZ, 0xc0, !PT ;  /* 0x000000ffd8097812 */ /* 0x000fe200078ec0ff */
[C---:B------:R-:W-:Y:S01]  /*5390*/  VIADD R216, R231.reuse, 0x3800 ;  /* 0x00003800e7d87836 */ /* 0x040fe20000000000 */
[----:B------:R-:W-:Y:S01]  /*53a0*/  PRMT R20, R20, 0x5410, R8 ;  /* 0x0000541014147816 */ /* 0x000fe20000000008 */
[C---:B----4-:R-:W-:Y:S01]  /*53b0*/  HMMA.16816.F32.BF16 R136, R16.reuse, R4, R136 ;  /* 0x000000041088723c */ /* 0x050fe20000041888 */
[----:B------:R-:W-:Y:S02]  /*53c0*/  LOP3.LUT R10, R214, 0xff, RZ, 0xc0, !PT ;  /* 0x000000ffd60a7812 */ /* 0x000fe400078ec0ff */
[----:B------:R-:W-:Y:S01]  /*53d0*/  SHF.R.U32.HI R11, RZ, 0x10, R214 ;  /* 0x00000010ff0b7819 */ /* 0x000fe200000116d6 */
[----:B------:R-:W-:Y:S01]  /*53e0*/  VIADD R214, R231, 0x4800 ;  /* 0x00004800e7d67836 */ /* 0x000fe20000000000 */
[----:B------:R-:W-:Y:S01]  /*53f0*/  PRMT R9, R9, 0x5410, R23 ;  /* 0x0000541009097816 */ /* 0x000fe20000000017 */
[----:B------:R-:W-:Y:S01]  /*5400*/  HMMA.16816.F32.BF16 R88, R16, R30, R88 ;  /* 0x0000001e1058723c */ /* 0x000fe20000041858 */
[----:B------:R-:W-:Y:S01]  /*5410*/  LOP3.LUT R11, R11, 0xff, RZ, 0xc0, !PT ;  /* 0x000000ff0b0b7812 */ /* 0x000fe200078ec0ff */
[----:B------:R-:W1:Y:S01]  /*5420*/  LDSM.16.MT88.4 R28, [R224+0x17000] ;  /* 0x01700000e01c783b */ /* 0x000e620000004200 */
[----:B------:R-:W-:-:S02]  /*5430*/  PRMT R8, R10, 0x5410, R21 ;  /* 0x000054100a087816 */ /* 0x000fc40000000015 */
[----:B------:R-:W-:Y:S01]  /*5440*/  PRMT R22, R11, 0x5410, R22 ;  /* 0x000054100b167816 */ /* 0x000fe20000000016 */
[C---:B------:R-:W-:Y:S01]  /*5450*/  HMMA.16816.F32.BF16 R128, R16.reuse, R14, R128 ;  /* 0x0000000e1080723c */ /* 0x040fe20000041880 */
[--C-:B------:R-:W-:Y:S01]  /*5460*/  HSET2.LE.AND R21, R9, R194.reuse, PT ;  /* 0x000000c209157233 */ /* 0x100fe20003803000 */
[----:B------:R-:W2:Y:S01]  /*5470*/  LDSM.16.MT88.4 R12, [R226+0x11800] ;  /* 0x01180000e20c783b */ /* 0x000ea20000004200 */
[--C-:B------:R-:W-:Y:S02]  /*5480*/  HSET2.LE.AND R4, R8, R194.reuse, PT ;  /* 0x000000c208047233 */ /* 0x100fe40003803000 */
[--C-:B------:R-:W-:Y:S01]  /*5490*/  HSET2.LE.AND R20, R20, R194.reuse, PT ;  /* 0x000000c214147233 */ /* 0x100fe20003803000 */
[----:B------:R-:W3:Y:S01]  /*54a0*/  LDSM.16.MT88.4 R8, [R225+0x11800] ;  /* 0x01180000e108783b */ /* 0x000ee20000004200 */
[----:B------:R-:W-:Y:S01]  /*54b0*/  HSET2.LE.AND R5, R22, R194, PT ;  /* 0x000000c216057233 */ /* 0x000fe20003803000 */
[C---:B------:R-:W-:Y:S01]  /*54c0*/  HMMA.16816.F32.BF16 R148, R16.reuse, R6, R148 ;  /* 0x000000061094723c */ /* 0x040fe20000041894 */
[----:B------:R-:W-:Y:S01]  /*54d0*/  F2FP.BF16.F32.PACK_AB R23, R211, R212 ;  /* 0x000000d4d317723e */ /* 0x000fe200000010ff */
[----:B------:R-:W-:Y:S01]  /*54e0*/  FADD.FTZ R212, R212, R192 ;  /* 0x000000c0d4d47221 */ /* 0x000fe20000010000 */
[----:B------:R-:W-:Y:S01]  /*54f0*/  F2FP.BF16.F32.PACK_AB R22, R206, R207 ;  /* 0x000000cfce16723e */ /* 0x000fe200000010ff */
[----:B------:R-:W-:Y:S01]  /*5500*/  FADD.FTZ R207, R207, R196 ;  /* 0x000000c4cfcf7221 */ /* 0x000fe20000010000 */
[----:B------:R-:W-:Y:S01]  /*5510*/  LOP3.LUT R4, R4, R23, RZ, 0xc0, !PT ;  /* 0x0000001704047212 */ /* 0x000fe200078ec0ff */
[C---:B------:R-:W-:Y:S01]  /*5520*/  HMMA.16816.F32.BF16 R52, R16.reuse, R172, R52 ;  /* 0x000000ac1034723c */ /* 0x040fe20000041834 */
[----:B------:R-:W-:Y:S01]  /*5530*/  F2FP.BF16.F32.PACK_AB R6, R247, R210 ;  /* 0x000000d2f706723e */ /* 0x000fe200000010ff */
[----:B------:R-:W-:Y:S01]  /*5540*/  FADD.FTZ R212, R211, R212 ;  /* 0x000000d4d3d47221 */ /* 0x000fe20000010000 */
[----:B------:R-:W-:Y:S01]  /*5550*/  F2FP.BF16.F32.PACK_AB R7, R246, R199 ;  /* 0x000000c7f607723e */ /* 0x000fe200000010ff */
[----:B------:R-:W-:Y:S01]  /*5560*/  FADD.FTZ R207, R206, R207 ;  /* 0x000000cfcecf7221 */ /* 0x000fe20000010000 */
[----:B------:R-:W-:Y:S01]  /*5570*/  LOP3.LUT R5, R5, R22, RZ, 0xc0, !PT ;  /* 0x0000001605057212 */ /* 0x000fe200078ec0ff */
[C---:B------:R-:W-:Y:S01]  /*5580*/  HMMA.16816.F32.BF16 R56, R16.reuse, R174, R56 ;  /* 0x000000ae1038723c */ /* 0x040fe20000041838 */
[----:B------:R-:W-:Y:S01]  /*5590*/  LOP3.LUT R6, R21, R6, RZ, 0xc0, !PT ;  /* 0x0000000615067212 */ /* 0x000fe200078ec0ff */
[----:B------:R-:W-:Y:S01]  /*55a0*/  LDSM.16.MT88.4 R172, [R224+0x11800] ;  /* 0x01180000e0ac783b */ /* 0x000fe20000004200 */
[----:B------:R-:W-:Y:S01]  /*55b0*/  LOP3.LUT R7, R20, R7, RZ, 0xc0, !PT ;  /* 0x0000000714077212 */ /* 0x000fe200078ec0ff */
[----:B------:R-:W-:Y:S01]  /*55c0*/  FADD.FTZ R210, R210, R212 ;  /* 0x000000d4d2d27221 */ /* 0x000fe20000010000 */
[----:B------:R-:W-:Y:S01]  /*55d0*/  FADD.FTZ R199, R199, R207 ;  /* 0x000000cfc7c77221 */ /* 0x000fe20000010000 */
[----:B------:R-:W-:Y:S01]  /*55e0*/  HMMA.16816.F32.BF16 R60, R16, R168, R60 ;  /* 0x000000a8103c723c */ /* 0x000fe2000004183c */
[----:B------:R-:W-:Y:S01]  /*55f0*/  LDSM.16.MT88.4 R20, [R226+0x13800] ;  /* 0x01380000e214783b */ /* 0x000fe20000004200 */
[----:B------:R-:W-:Y:S01]  /*5600*/  FADD.FTZ R247, R247, R210 ;  /* 0x000000d2f7f77221 */ /* 0x000fe20000010000 */
[----:B------:R-:W-:Y:S01]  /*5610*/  FADD.FTZ R246, R246, R199 ;  /* 0x000000c7f6f67221 */ /* 0x000fe20000010000 */
[----:B------:R-:W-:-:S02]  /*5620*/  VIADD R212, R231, 0x5800 ;  /* 0x00005800e7d47836 */ /* 0x000fc40000000000 */
[C---:B------:R-:W-:Y:S01]  /*5630*/  HMMA.16816.F32.BF16 R64, R16.reuse, R170, R64 ;  /* 0x000000aa1040723c */ /* 0x040fe20000041840 */
[----:B------:R-:W-:Y:S01]  /*5640*/  LDSM.16.MT88.4 R168, [R228+0x13800] ;  /* 0x01380000e4a8783b */ /* 0x000fe20000004200 */
[C---:B------:R-:W-:Y:S02]  /*5650*/  VIADD R211, R231.reuse, 0x6000 ;  /* 0x00006000e7d37836 */ /* 0x040fe40000000000 */
[----:B------:R-:W-:Y:S02]  /*5660*/  VIADD R210, R231, 0x6800 ;  /* 0x00006800e7d27836 */ /* 0x000fe40000000000 */
[C---:B------:R-:W-:Y:S06]  /*5670*/  HMMA.16816.F32.BF16 R76, R16.reuse, R32, R76 ;  /* 0x00000020104c723c */ /* 0x040fec000004184c */
[C---:B------:R-:W-:Y:S01]  /*5680*/  HMMA.16816.F32.BF16 R80, R16.reuse, R34, R80 ;  /* 0x000000221050723c */ /* 0x040fe20000041850 */
[----:B------:R-:W-:Y:S05]  /*5690*/  LDSM.16.MT88.4 R32, [R224+0x13800] ;  /* 0x01380000e020783b */ /* 0x000fea0000004200 */
[C---:B------:R-:W-:Y:S06]  /*56a0*/  HMMA.16816.F32.BF16 R92, R16.reuse, R24, R92 ;  /* 0x00000018105c723c */ /* 0x040fec000004185c */
[C---:B------:R-:W-:Y:S01]  /*56b0*/  HMMA.16816.F32.BF16 R96, R16.reuse, R26, R96 ;  /* 0x0000001a1060723c */ /* 0x040fe20000041860 */
[----:B------:R-:W4:Y:S05]  /*56c0*/  LDSM.16.MT88.4 R24, [R228+0x11800] ;  /* 0x01180000e418783b */ /* 0x000f2a0000004200 */
[C---:B-1----:R-:W-:Y:S06]  /*56d0*/  HMMA.16816.F32.BF16 R140, R16.reuse, R28, R140 ;  /* 0x0000001c108c723c */ /* 0x042fec000004188c */
[----:B------:R-:W-:Y:S01]  /*56e0*/  HMMA.16816.F32.BF16 R144, R16, R30, R144 ;  /* 0x0000001e1090723c */ /* 0x000fe20000041890 */
[----:B------:R-:W1:Y:S04]  /*56f0*/  LDSM.16.MT88.4 R16, [R225+0x13800] ;  /* 0x01380000e110783b */ /* 0x000e680000004200 */
[----:B------:R-:W-:Y:S01]  /*5700*/  LDSM.16.MT88.4 R28, [R228+0x15800] ;  /* 0x01580000e41c783b */ /* 0x000fe20000004200 */
        /* <DEDUP_REMOVED lines=43> */
[----:B------:R-:W-:Y:S02]  /*59c0*/  USHF.R.S32.HI UR10, URZ, 0x1f, UR4 ;  /* 0x0000001f3f0a7899 */ /* 0x000fe40008011404 */
        /* <DEDUP_REMOVED lines=17> */
[----:B------:R-:W-:Y:S01]  /*5ae0*/  IADD3 R10, P1, R6, UR33, RZ ;  /* 0x00000021060a7c10 */ /* 0x000fe2000ff3e0ff */
[----:B------:R-:W1:Y:S01]  /*5af0*/  S2R R0, SR_TID.X ;  /* 0x0000000000007919 */ /* 0x000e620000002100 */
[----:B------:R-:W-:-:S02]  /*5b00*/  IADD3.X R7, R5, UR10, RZ, P0, !PT ;  /* 0x0000000a05077c10 */ /* 0x000fc400087fe4ff */
[----:B------:R-:W-:Y:S02]  /*5b10*/  IADD3 R8, P0, R10, UR33, RZ ;  /* 0x000000210a087c10 */ /* 0x000fe4000ff1e0ff */
        /* <DEDUP_REMOVED lines=8> */
[----:B------:R-:W-:Y:S04]  /*5ba0*/  LDGSTS.E.BYPASS.LTC128B.128 [R235+0x16000], desc[UR28][R4.64+0x180] ;  /* 0x1600018004eb7fae */ /* 0x000fe8000b901d5c */
[----:B------:R-:W-:Y:S04]  /*5bb0*/  LDGSTS.E.BYPASS.LTC128B.128 [R235+0x10800], desc[UR28][R6.64] ;  /* 0x1080000006eb7fae */ /* 0x000fe8000b901d5c */
[----:B------:R-:W-:Y:S04]  /*5bc0*/  LDGSTS.E.BYPASS.LTC128B.128 [R235+0x12800], desc[UR28][R6.64+0x80] ;  /* 0x1280008006eb7fae */ /* 0x000fe8000b901d5c */
[----:B------:R-:W-:Y:S01]  /*5bd0*/  LDGSTS.E.BYPASS.LTC128B.128 [R235+0x14800], desc[UR28][R6.64+0x100] ;  /* 0x1480010006eb7fae */ /* 0x000fe2000b901d5c */
[----:B-1----:R-:W-:-:S02]  /*5be0*/  IMAD.SHL.U32 R2, R0, 0x2, RZ ;  /* 0x0000000200027824 */ /* 0x002fc400078e00ff */
[----:B------:R-:W-:Y:S01]  /*5bf0*/  IMAD.U32 R0, RZ, RZ, UR4 ;  /* 0x00000004ff007e24 */ /* 0x000fe2000f8e00ff */
[----:B------:R1:W-:Y:S02]  /*5c00*/  LDGSTS.E.BYPASS.LTC128B.128 [R235+0x16800], desc[UR28][R6.64+0x180] ;  /* 0x1680018006eb7fae */ /* 0x0003e4000b901d5c */
[----:B------:R-:W-:Y:S02]  /*5c10*/  LOP3.LUT R2, R2, 0x6, RZ, 0xc0, !PT ;  /* 0x0000000602027812 */ /* 0x000fe400078ec0ff */
[----:B------:R-:W-:Y:S03]  /*5c20*/  LDGSTS.E.BYPASS.LTC128B.128 [R235+0x11000], desc[UR28][R10.64] ;  /* 0x110000000aeb7fae */ /* 0x000fe6000b901d5c */
[----:B------:R-:W-:Y:S01]  /*5c30*/  IMAD R0, R0, 0x40, R2 ;  /* 0x0000004000007824 */ /* 0x000fe200078e0202 */
[----:B------:R-:W-:Y:S03]  /*5c40*/  LDGSTS.E.BYPASS.LTC128B.128 [R235+0x13000], desc[UR28][R10.64+0x80] ;  /* 0x130000800aeb7fae */ /* 0x000fe6000b901d5c */
[----:B------:R-:W-:Y:S01]  /*5c50*/  VIADD R2, R0, 0x8 ;  /* 0x0000000800027836 */ /* 0x000fe20000000000 */
[----:B------:R-:W-:Y:S04]  /*5c60*/  LDGSTS.E.BYPASS.LTC128B.128 [R235+0x15000], desc[UR28][R10.64+0x100] ;  /* 0x150001000aeb7fae */ /* 0x000fe8000b901d5c */
[----:B------:R-:W-:Y:S01]  /*5c70*/  LDGSTS.E.BYPASS.LTC128B.128 [R235+0x17000], desc[UR28][R10.64+0x180] ;  /* 0x170001800aeb7fae */ /* 0x000fe2000b901d5c */
[----:B------:R-:W-:-:S02]  /*5c80*/  ISETP.GE.AND P1, PT, R2, R203, PT ;  /* 0x000000cb0200720c */ /* 0x000fc40003f26270 */
[----:B------:R-:W-:Y:S01]  /*5c90*/  ISETP.GE.AND P3, PT, R2, R202, PT ;  /* 0x000000ca0200720c */ /* 0x000fe20003f66270 */
[----:B------:R-:W-:Y:S01]  /*5ca0*/  LDGSTS.E.BYPASS.LTC128B.128 [R235+0x11800], desc[UR28][R8.64] ;  /* 0x1180000008eb7fae */ /* 0x000fe2000b901d5c */
[----:B------:R-:W-:-:S03]  /*5cb0*/  VIADD R2, R0, 0x11 ;  /* 0x0000001100027836 */ /* 0x000fc60000000000 */
[----:B------:R-:W-:Y:S04]  /*5cc0*/  LDGSTS.E.BYPASS.LTC128B.128 [R235+0x13800], desc[UR28][R8.64+0x80] ;  /* 0x1380008008eb7fae */ /* 0x000fe8000b901d5c */
[----:B------:R-:W-:Y:S04]  /*5cd0*/  LDGSTS.E.BYPASS.LTC128B.128 [R235+0x15800], desc[UR28][R8.64+0x100] ;  /* 0x1580010008eb7fae */ /* 0x000fe8000b901d5c */
[----:B------:R2:W-:Y:S04]  /*5ce0*/  LDGSTS.E.BYPASS.LTC128B.128 [R235+0x17800], desc[UR28][R8.64+0x180] ;  /* 0x1780018008eb7fae */ /* 0x0005e8000b901d5c */
[----:B------:R-:W-:Y:S04]  /*5cf0*/  LDSM.16.M88.4 R172, [R234] ;  /* 0x00000000eaac783b */ /* 0x000fe80000000200 */
[----:B------:R-:W3:Y:S04]  /*5d00*/  LDSM.16.M88.4 R12, [R233+0x8000] ;  /* 0x00800000e90c783b */ /* 0x000ee80000000200 */
[----:B-1----:R-:W2:Y:S04]  /*5d10*/  LDSM.16.M88.4 R4, [R233+0x8800] ;  /* 0x00880000e904783b */ /* 0x002ea80000000200 */
[----:B------:R-:W1:Y:S04]  /*5d20*/  LDSM.16.M88.4 R180, [R233+0x9000] ;  /* 0x00900000e9b4783b */ /* 0x000e680000000200 */
[----:B------:R-:W-:Y:S04]  /*5d30*/  LDSM.16.M88.4 R20, [R232] ;  /* 0x00000000e814783b */ /* 0x000fe80000000200 */
[----:B------:R-:W4:Y:S04]  /*5d40*/  LDSM.16.M88.4 R24, [R231] ;  /* 0x00000000e718783b */ /* 0x000f280000000200 */
[----:B------:R-:W5:Y:S04]  /*5d50*/  LDSM.16.M88.4 R168, [R233+0x9800] ;  /* 0x00980000e9a8783b */ /* 0x000f680000000200 */
[----:B------:R-:W5:Y:S04]  /*5d60*/  LDSM.16.M88.4 R32, [R223] ;  /* 0x00000000df20783b */ /* 0x000f680000000200 */
[----:B------:R-:W5:Y:S04]  /*5d70*/  LDSM.16.M88.4 R196, [R222] ;  /* 0x00000000dec4783b */ /* 0x000f680000000200 */
[----:B------:R-:W5:Y:S04]  /*5d80*/  LDSM.16.M88.4 R192, [R221] ;  /* 0x00000000ddc0783b */ /* 0x000f680000000200 */
[----:B------:R-:W-:Y:S01]  /*5d90*/  LDSM.16.M88.4 R28, [R230] ;  /* 0x00000000e61c783b */ /* 0x000fe20000000200 */
[C---:B---3--:R-:W-:Y:S03]  /*5da0*/  HMMA.16816.F32.BF16 R16, R172.reuse, R12, RZ ;  /* 0x0000000cac10723c */ /* 0x048fe600000418ff */
[----:B------:R-:W3:Y:S04]  /*5db0*/  LDSM.16.M88.4 R188, [R227+0x8000] ;  /* 0x00800000e3bc783b */ /* 0x000ee80000000200 */
[----:B------:R-:W0:Y:S01]  /*5dc0*/  LDGDEPBAR ;  /* 0x00000000000079af */ /* 0x000e220000000000 */
[C---:B------:R-:W-:Y:S06]  /*5dd0*/  HMMA.16816.F32.BF16 R12, R172.reuse, R14, RZ ;  /* 0x0000000eac0c723c */ /* 0x040fec00000418ff */
[C---:B--2---:R-:W-:Y:S06]  /*5de0*/  HMMA.16816.F32.BF16 R8, R172.reuse, R4, RZ ;  /* 0x00000004ac08723c */ /* 0x044fec00000418ff */
[C---:B-1----:R-:W-:Y:S06]  /*5df0*/  HMMA.16816.F32.BF16 R184, R172.reuse, R180, RZ ;  /* 0x000000b4acb8723c */ /* 0x042fec00000418ff */
[C---:B------:R-:W-:Y:S06]  /*5e00*/  HMMA.16816.F32.BF16 R4, R172.reuse, R6, RZ ;  /* 0x00000006ac04723c */ /* 0x040fec00000418ff */
[----:B------:R-:W-:Y:S06]  /*5e10*/  HMMA.16816.F32.BF16 R180, R172, R182, RZ ;  /* 0x000000b6acb4723c */ /* 0x000fec00000418ff */
[C---:B----4-:R-:W-:Y:S06]  /*5e20*/  HMMA.16816.F32.BF16 R16, R20.reuse, R24, R16 ;  /* 0x000000181410723c */ /* 0x050fec0000041810 */
[----:B------:R-:W-:Y:S01]  /*5e30*/  HMMA.16816.F32.BF16 R12, R20, R26, R12 ;  /* 0x0000001a140c723c */ /* 0x000fe2000004180c */
[----:B------:R-:W1:Y:S05]  /*5e40*/  LDSM.16.M88.4 R24, [R227+0x9000] ;  /* 0x00900000e318783b */ /* 0x000e6a0000000200 */
[C---:B-----5:R-:W-:Y:S06]  /*5e50*/  HMMA.16816.F32.BF16 R176, R172.reuse, R168, RZ ;  /* 0x000000a8acb0723c */ /* 0x060fec00000418ff */
[----:B------:R-:W-:Y:S01]  /*5e60*/  HMMA.16816.F32.BF16 R172, R172, R170, RZ ;  /* 0x000000aaacac723c */ /* 0x000fe200000418ff */
[----:B------:R-:W2:Y:S05]  /*5e70*/  LDSM.16.M88.4 R168, [R227+0x8800] ;  /* 0x00880000e3a8783b */ /* 0x000eaa0000000200 */
[C---:B------:R-:W-:Y:S06]  /*5e80*/  HMMA.16816.F32.BF16 R8, R20.reuse, R32, R8 ;  /* 0x000000201408723c */ /* 0x040fec0000041808 */
[C---:B------:R-:W-:Y:S01]  /*5e90*/  HMMA.16816.F32.BF16 R4, R20.reuse, R34, R4 ;  /* 0x000000221404723c */ /* 0x040fe20000041804 */
[----:B------:R-:W4:Y:S05]  /*5ea0*/  LDSM.16.M88.4 R32, [R227+0x9800] ;  /* 0x00980000e320783b */ /* 0x000f2a0000000200 */
[C---:B------:R-:W-:Y:S06]  /*5eb0*/  HMMA.16816.F32.BF16 R184, R20.reuse, R196, R184 ;  /* 0x000000c414b8723c */ /* 0x040fec00000418b8 */
[C---:B------:R-:W-:Y:S01]  /*5ec0*/  HMMA.16816.F32.BF16 R180, R20.reuse, R198, R180 ;  /* 0x000000c614b4723c */ /* 0x040fe200000418b4 */
[----:B------:R-:W-:Y:S05]  /*5ed0*/  LDSM.16.M88.4 R196, [R220] ;  /* 0x00000000dcc4783b */ /* 0x000fea0000000200 */
[C---:B------:R-:W-:Y:S06]  /*5ee0*/  HMMA.16816.F32.BF16 R176, R20.reuse, R192, R176 ;  /* 0x000000c014b0723c */ /* 0x040fec00000418b0 */
[----:B------:R-:W-:Y:S01]  /*5ef0*/  HMMA.16816.F32.BF16 R172, R20, R194, R172 ;  /* 0x000000c214ac723c */ /* 0x000fe200000418ac */
[----:B------:R-:W5:Y:S04]  /*5f00*/  LDSM.16.M88.4 R20, [R229] ;  /* 0x00000000e514783b */ /* 0x000f680000000200 */
[----:B------:R-:W5:Y:S01]  /*5f10*/  LDSM.16.M88.4 R192, [R220+0x800] ;  /* 0x00080000dcc0783b */ /* 0x000f620000000200 */
[C---:B---3--:R-:W-:Y:S06]  /*5f20*/  HMMA.16816.F32.BF16 R16, R28.reuse, R188, R16 ;  /* 0x000000bc1c10723c */ /* 0x048fec0000041810 */
[C---:B------:R-:W-:Y:S01]  /*5f30*/  HMMA.16816.F32.BF16 R12, R28.reuse, R190, R12 ;  /* 0x000000be1c0c723c */ /* 0x040fe2000004180c */
[----:B------:R-:W3:Y:S05]  /*5f40*/  LDSM.16.M88.4 R188, [R220+0x1000] ;  /* 0x00100000dcbc783b */ /* 0x000eea0000000200 */
[C---:B-1----:R-:W-:Y:S06]  /*5f50*/  HMMA.16816.F32.BF16 R184, R28.reuse, R24, R184 ;  /* 0x000000181cb8723c */ /* 0x042fec00000418b8 */
[C---:B------:R-:W-:Y:S01]  /*5f60*/  HMMA.16816.F32.BF16 R180, R28.reuse, R26, R180 ;  /* 0x0000001a1cb4723c */ /* 0x040fe200000418b4 */
[----:B------:R-:W1:Y:S05]  /*5f70*/  LDSM.16.M88.4 R24, [R220+0x1800] ;  /* 0x00180000dc18783b */ /* 0x000e6a0000000200 */
[C---:B--2---:R-:W-:Y:S06]  /*5f80*/  HMMA.16816.F32.BF16 R8, R28.reuse, R168, R8 ;  /* 0x000000a81c08723c */ /* 0x044fec0000041808 */
[C---:B------:R-:W-:Y:S01]  /*5f90*/  HMMA.16816.F32.BF16 R4, R28.reuse, R170, R4 ;  /* 0x000000aa1c04723c */ /* 0x040fe20000041804 */
[----:B------:R-:W-:Y:S05]  /*5fa0*/  LDSM.16.M88.4 R168, [R234+0x2000] ;  /* 0x00200000eaa8783b */ /* 0x000fea0000000200 */
[C---:B----4-:R-:W-:Y:S06]  /*5fb0*/  HMMA.16816.F32.BF16 R176, R28.reuse, R32, R176 ;  /* 0x000000201cb0723c */ /* 0x050fec00000418b0 */
[----:B------:R-:W-:Y:S01]  /*5fc0*/  HMMA.16816.F32.BF16 R172, R28, R34, R172 ;  /* 0x000000221cac723c */ /* 0x000fe200000418ac */
[----:B------:R-:W2:Y:S04]  /*5fd0*/  LDSM.16.M88.4 R32, [R233+0xa000] ;  /* 0x00a00000e920783b */ /* 0x000ea80000000200 */
[----:B------:R-:W4:Y:S01]  /*5fe0*/  LDSM.16.M88.4 R28, [R233+0xa800] ;  /* 0x00a80000e91c783b */ /* 0x000f220000000200 */
[C---:B-----5:R-:W-:Y:S06]  /*5ff0*/  HMMA.16816.F32.BF16 R16, R20.reuse, R196, R16 ;  /* 0x000000c41410723c */ /* 0x060fec0000041810 */
[C---:B------:R-:W-:Y:S01]  /*6000*/  HMMA.16816.F32.BF16 R12, R20.reuse, R198, R12 ;  /* 0x000000c6140c723c */ /* 0x040fe2000004180c */
[----:B------:R-:W5:Y:S05]  /*6010*/  LDSM.16.M88.4 R196, [R233+0xb000] ;  /* 0x00b00000e9c4783b */ /* 0x000f6a0000000200 */
[C---:B------:R-:W-:Y:S06]  /*6020*/  HMMA.16816.F32.BF16 R8, R20.reuse, R192, R8 ;  /* 0x000000c01408723c */ /* 0x040fec0000041808 */
[C---:B------:R-:W-:Y:S01]  /*6030*/  HMMA.16816.F32.BF16 R4, R20.reuse, R194, R4 ;  /* 0x000000c21404723c */ /* 0x040fe20000041804 */
[----:B------:R-:W5:Y:S05]  /*6040*/  LDSM.16.M88.4 R192, [R233+0xb800] ;  /* 0x00b80000e9c0783b */ /* 0x000f6a0000000200 */
[C---:B---3--:R-:W-:Y:S06]  /*6050*/  HMMA.16816.F32.BF16 R184, R20.reuse, R188, R184 ;  /* 0x000000bc14b8723c */ /* 0x048fec00000418b8 */
[C---:B------:R-:W-:Y:S01]  /*6060*/  HMMA.16816.F32.BF16 R180, R20.reuse, R190, R180 ;  /* 0x000000be14b4723c */ /* 0x040fe200000418b4 */
[----:B------:R-:W-:Y:S05]  /*6070*/  LDSM.16.M88.4 R188, [R218] ;  /* 0x00000000dabc783b */ /* 0x000fea0000000200 */
[C---:B-1----:R-:W-:Y:S06]  /*6080*/  HMMA.16816.F32.BF16 R176, R20.reuse, R24, R176 ;  /* 0x0000001814b0723c */ /* 0x042fec00000418b0 */
[----:B------:R-:W-:Y:S01]  /*6090*/  HMMA.16816.F32.BF16 R172, R20, R26, R172 ;  /* 0x0000001a14ac723c */ /* 0x000fe200000418ac */
[----:B------:R-:W-:Y:S04]  /*60a0*/  LDSM.16.M88.4 R24, [R232+0x2000] ;  /* 0x00200000e818783b */ /* 0x000fe80000000200 */
[----:B------:R-:W1:Y:S01]  /*60b0*/  LDSM.16.M88.4 R20, [R219] ;  /* 0x00000000db14783b */ /* 0x000e620000000200 */
[C---:B--2---:R-:W-:Y:S06]  /*60c0*/  HMMA.16816.F32.BF16 R16, R168.reuse, R32, R16 ;  /* 0x00000020a810723c */ /* 0x044fec0000041810 */
[C---:B------:R-:W-:Y:S01]  /*60d0*/  HMMA.16816.F32.BF16 R12, R168.reuse, R34, R12 ;  /* 0x00000022a80c723c */ /* 0x040fe2000004180c */
[----:B------:R-:W2:Y:S05]  /*60e0*/  LDSM.16.M88.4 R32, [R217] ;  /* 0x00000000d920783b */ /* 0x000eaa0000000200 */
[C---:B----4-:R-:W-:Y:S06]  /*60f0*/  HMMA.16816.F32.BF16 R8, R168.reuse, R28, R8 ;  /* 0x0000001ca808723c */ /* 0x050fec0000041808 */
[C---:B------:R-:W-:Y:S01]  /*6100*/  HMMA.16816.F32.BF16 R4, R168.reuse, R30, R4 ;  /* 0x0000001ea804723c */ /* 0x040fe20000041804 */
[----:B------:R-:W3:Y:S05]  /*6110*/  LDSM.16.M88.4 R28, [R216] ;  /* 0x00000000d81c783b */ /* 0x000eea0000000200 */
[C---:B-----5:R-:W-:Y:S06]  /*6120*/  HMMA.16816.F32.BF16 R184, R168.reuse, R196, R184 ;  /* 0x000000c4a8b8723c */ /* 0x060fec00000418b8 */
[C---:B------:R-:W-:Y:S01]  /*6130*/  HMMA.16816.F32.BF16 R180, R168.reuse, R198, R180 ;  /* 0x000000c6a8b4723c */ /* 0x040fe200000418b4 */
[----:B------:R-:W-:Y:S05]  /*6140*/  LDSM.16.M88.4 R196, [R227+0xa000] ;  /* 0x00a00000e3c4783b */ /* 0x000fea0000000200 */
        /* <DEDUP_REMOVED lines=13> */
[C---:B---3--:R-:W-:Y:S06]  /*6220*/  HMMA.16816.F32.BF16 R176, R24.reuse, R28, R176 ;  /* 0x0000001c18b0723c */ /* 0x048fec00000418b0 */
[----:B------:R-:W-:Y:S01]  /*6230*/  HMMA.16816.F32.BF16 R172, R24, R30, R172 ;  /* 0x0000001e18ac723c */ /* 0x000fe200000418ac */
[----:B------:R-:W2:Y:S04]  /*6240*/  LDSM.16.M88.4 R24, [R229+0x2000] ;  /* 0x00200000e518783b */ /* 0x000ea80000000200 */
[----:B------:R-:W3:Y:S01]  /*6250*/  LDSM.16.M88.4 R28, [R220+0x2800] ;  /* 0x00280000dc1c783b */ /* 0x000ee20000000200 */
        /* <DEDUP_REMOVED lines=8> */
[----:B------:R-:W5:Y:S05]  /*62e0*/  LDSM.16.M88.4 R168, [R220+0x3800] ;  /* 0x00380000dca8783b */ /* 0x000f6a0000000200 */
        /* <DEDUP_REMOVED lines=12> */
[----:B------:R-:W-:Y:S05]  /*63b0*/  LDSM.16.M88.4 R196, [R215] ;  /* 0x00000000d7c4783b */ /* 0x000fea0000000200 */
[C---:B-----5:R-:W-:Y:S06]  /*63c0*/  HMMA.16816.F32.BF16 R176, R24.reuse, R168, R176 ;  /* 0x000000a818b0723c */ /* 0x060fec00000418b0 */
[----:B------:R-:W-:Y:S01]  /*63d0*/  HMMA.16816.F32.BF16 R172, R24, R170, R172 ;  /* 0x000000aa18ac723c */ /* 0x000fe200000418ac */
[----:B------:R-:W1:Y:S04]  /*63e0*/  LDSM.16.M88.4 R168, [R232+0x4000] ;  /* 0x00400000e8a8783b */ /* 0x000e680000000200 */
[----:B------:R-:W5:Y:S01]  /*63f0*/  LDSM.16.M88.4 R24, [R214] ;  /* 0x00000000d618783b */ /* 0x000f620000000200 */
[C---:B----4-:R-:W-:Y:S06]  /*6400*/  HMMA.16816.F32.BF16 R16, R20.reuse, R192, R16 ;  /* 0x000000c01410723c */ /* 0x050fec0000041810 */
[C---:B------:R-:W-:Y:S01]  /*6410*/  HMMA.16816.F32.BF16 R12, R20.reuse, R194, R12 ;  /* 0x000000c2140c723c */ /* 0x040fe2000004180c */
[----:B------:R-:W4:Y:S05]  /*6420*/  LDSM.16.M88.4 R192, [R213] ;  /* 0x00000000d5c0783b */ /* 0x000f2a0000000200 */
[C---:B------:R-:W-:Y:S06]  /*6430*/  HMMA.16816.F32.BF16 R8, R20.reuse, R188, R8 ;  /* 0x000000bc1408723c */ /* 0x040fec0000041808 */
[C---:B------:R-:W-:Y:S01]  /*6440*/  HMMA.16816.F32.BF16 R4, R20.reuse, R190, R4 ;  /* 0x000000be1404723c */ /* 0x040fe20000041804 */
[----:B------:R-:W4:Y:S05]  /*6450*/  LDSM.16.M88.4 R188, [R212] ;  /* 0x00000000d4bc783b */ /* 0x000f2a0000000200 */
[C---:B--2---:R-:W-:Y:S06]  /*6460*/  HMMA.16816.F32.BF16 R184, R20.reuse, R32, R184 ;  /* 0x0000002014b8723c */ /* 0x044fec00000418b8 */
[C---:B------:R-:W-:Y:S01]  /*6470*/  HMMA.16816.F32.BF16 R180, R20.reuse, R34, R180 ;  /* 0x0000002214b4723c */ /* 0x040fe200000418b4 */
[----:B------:R-:W-:Y:S05]  /*6480*/  LDSM.16.M88.4 R32, [R227+0xc800] ;  /* 0x00c80000e320783b */ /* 0x000fea0000000200 */
[C---:B---3--:R-:W-:Y:S06]  /*6490*/  HMMA.16816.F32.BF16 R176, R20.reuse, R28, R176 ;  /* 0x0000001c14b0723c */ /* 0x048fec00000418b0 */
[----:B------:R-:W-:Y:S01]  /*64a0*/  HMMA.16816.F32.BF16 R172, R20, R30, R172 ;  /* 0x0000001e14ac723c */ /* 0x000fe200000418ac */
[----:B------:R-:W-:Y:S04]  /*64b0*/  LDSM.16.M88.4 R20, [R230+0x4000] ;  /* 0x00400000e614783b */ /* 0x000fe80000000200 */
[----:B------:R-:W2:Y:S01]  /*64c0*/  LDSM.16.M88.4 R28, [R227+0xc000] ;  /* 0x00c00000e31c783b */ /* 0x000ea20000000200 */
[C---:B-1----:R-:W-:Y:S06]  /*64d0*/  HMMA.16816.F32.BF16 R16, R168.reuse, R196, R16 ;  /* 0x000000c4a810723c */ /* 0x042fec0000041810 */
[C---:B------:R-:W-:Y:S01]  /*64e0*/  HMMA.16816.F32.BF16 R12, R168.reuse, R198, R12 ;  /* 0x000000c6a80c723c */ /* 0x040fe2000004180c */
[----:B------:R-:W1:Y:S05]  /*64f0*/  LDSM.16.M88.4 R196, [R227+0xd000] ;  /* 0x00d00000e3c4783b */ /* 0x000e6a0000000200 */
[C---:B-----5:R-:W-:Y:S06]  /*6500*/  HMMA.16816.F32.BF16 R8, R168.reuse, R24, R8 ;  /* 0x00000018a808723c */ /* 0x060fec0000041808 */
[C---:B------:R-:W-:Y:S01]  /*6510*/  HMMA.16816.F32.BF16 R4, R168.reuse, R26, R4 ;  /* 0x0000001aa804723c */ /* 0x040fe20000041804 */
[----:B------:R-:W3:Y:S05]  /*6520*/  LDSM.16.M88.4 R24, [R227+0xd800] ;  /* 0x00d80000e318783b */ /* 0x000eea0000000200 */
[C---:B----4-:R-:W-:Y:S06]  /*6530*/  HMMA.16816.F32.BF16 R184, R168.reuse, R192, R184 ;  /* 0x000000c0a8b8723c */ /* 0x050fec00000418b8 */
[C---:B------:R-:W-:Y:S01]  /*6540*/  HMMA.16816.F32.BF16 R180, R168.reuse, R194, R180 ;  /* 0x000000c2a8b4723c */ /* 0x040fe200000418b4 */
        /* <DEDUP_REMOVED lines=10> */
[----:B------:R-:W4:Y:S05]  /*65f0*/  LDSM.16.M88.4 R32, [R220+0x5800] ;  /* 0x00580000dc20783b */ /* 0x000f2a0000000200 */
[C---:B-1----:R-:W-:Y:S06]  /*6600*/  HMMA.16816.F32.BF16 R184, R20.reuse, R196, R184 ;  /* 0x000000c414b8723c */ /* 0x042fec00000418b8 */
[C---:B------:R-:W-:Y:S01]  /*6610*/  HMMA.16816.F32.BF16 R180, R20.reuse, R198, R180 ;  /* 0x000000c614b4723c */ /* 0x040fe200000418b4 */
[----:B------:R-:W-:Y:S05]  /*6620*/  LDSM.16.M88.4 R196, [R234+0x6000] ;  /* 0x00600000eac4783b */ /* 0x000fea0000000200 */
[C---:B---3--:R-:W-:Y:S06]  /*6630*/  HMMA.16816.F32.BF16 R176, R20.reuse, R24, R176 ;  /* 0x0000001814b0723c */ /* 0x048fec00000418b0 */
[----:B------:R-:W-:Y:S01]  /*6640*/  HMMA.16816.F32.BF16 R172, R20, R26, R172 ;  /* 0x0000001a14ac723c */ /* 0x000fe200000418ac */
[----:B------:R-:W1:Y:S04]  /*6650*/  LDSM.16.M88.4 R20, [R233+0xe800] ;  /* 0x00e80000e914783b */ /* 0x000e680000000200 */
[----:B------:R-:W3:Y:S01]  /*6660*/  LDSM.16.M88.4 R24, [R233+0xe000] ;  /* 0x00e00000e918783b */ /* 0x000ee20000000200 */
[C---:B--2---:R-:W-:Y:S06]  /*6670*/  HMMA.16816.F32.BF16 R16, R28.reuse, R192, R16 ;  /* 0x000000c01c10723c */ /* 0x044fec0000041810 */
[C---:B------:R-:W-:Y:S01]  /*6680*/  HMMA.16816.F32.BF16 R12, R28.reuse, R194, R12 ;  /* 0x000000c21c0c723c */ /* 0x040fe2000004180c */
[----:B------:R-:W2:Y:S05]  /*6690*/  LDSM.16.M88.4 R192, [R233+0xf000] ;  /* 0x00f00000e9c0783b */ /* 0x000eaa0000000200 */
[C---:B------:R-:W-:Y:S06]  /*66a0*/  HMMA.16816.F32.BF16 R8, R28.reuse, R188, R8 ;  /* 0x000000bc1c08723c */ /* 0x040fec0000041808 */
[C---:B------:R-:W-:Y:S01]  /*66b0*/  HMMA.16816.F32.BF16 R4, R28.reuse, R190, R4 ;  /* 0x000000be1c04723c */ /* 0x040fe20000041804 */
[----:B------:R-:W5:Y:S05]  /*66c0*/  LDSM.16.M88.4 R188, [R233+0xf800] ;  /* 0x00f80000e9bc783b */ /* 0x000f6a0000000200 */
[C---:B------:R-:W-:Y:S06]  /*66d0*/  HMMA.16816.F32.BF16 R184, R28.reuse, R168, R184 ;  /* 0x000000a81cb8723c */ /* 0x040fec00000418b8 */
[C---:B------:R-:W-:Y:S01]  /*66e0*/  HMMA.16816.F32.BF16 R180, R28.reuse, R170, R180 ;  /* 0x000000aa1cb4723c */ /* 0x040fe200000418b4 */
[----:B------:R-:W-:Y:S05]  /*66f0*/  LDSM.16.M88.4 R168, [R232+0x6000] ;  /* 0x00600000e8a8783b */ /* 0x000fea0000000200 */
[C---:B----4-:R-:W-:Y:S06]  /*6700*/  HMMA.16816.F32.BF16 R176, R28.reuse, R32, R176 ;  /* 0x000000201cb0723c */ /* 0x050fec00000418b0 */
[----:B------:R-:W-:Y:S01]  /*6710*/  HMMA.16816.F32.BF16 R172, R28, R34, R172 ;  /* 0x000000221cac723c */ /* 0x000fe200000418ac */
[----:B------:R-:W4:Y:S04]  /*6720*/  LDSM.16.M88.4 R32, [R211] ;  /* 0x00000000d320783b */ /* 0x000f280000000200 */
[----:B------:R-:W4:Y:S01]  /*6730*/  LDSM.16.M88.4 R28, [R210] ;  /* 0x00000000d21c783b */ /* 0x000f220000000200 */
[C---:B-1----:R-:W-:Y:S06]  /*6740*/  HMMA.16816.F32.BF16 R8, R196.reuse, R20, R8 ;  /* 0x00000014c408723c */ /* 0x042fec0000041808 */
[C---:B------:R-:W-:Y:S01]  /*6750*/  HMMA.16816.F32.BF16 R4, R196.reuse, R22, R4 ;  /* 0x00000016c404723c */ /* 0x040fe20000041804 */
[----:B------:R-:W1:Y:S05]  /*6760*/  LDSM.16.M88.4 R20, [R208] ;  /* 0x00000000d014783b */ /* 0x000e6a0000000200 */
[C---:B---3--:R-:W-:Y:S06]  /*6770*/  HMMA.16816.F32.BF16 R12, R196.reuse, R26, R12 ;  /* 0x0000001ac40c723c */ /* 0x048fec000004180c */
[C---:B------:R-:W-:Y:S01]  /*6780*/  HMMA.16816.F32.BF16 R16, R196.reuse, R24, R16 ;  /* 0x00000018c410723c */ /* 0x040fe20000041810 */
[----:B------:R-:W3:Y:S05]  /*6790*/  LDSM.16.M88.4 R24, [R209] ;  /* 0x00000000d118783b */ /* 0x000eea0000000200 */
[C---:B--2---:R-:W-:Y:S06]  /*67a0*/  HMMA.16816.F32.BF16 R184, R196.reuse, R192, R184 ;  /* 0x000000c0c4b8723c */ /* 0x044fec00000418b8 */
[C---:B------:R-:W-:Y:S01]  /*67b0*/  HMMA.16816.F32.BF16 R180, R196.reuse, R194, R180 ;  /* 0x000000c2c4b4723c */ /* 0x040fe200000418b4 */
[----:B------:R-:W-:Y:S05]  /*67c0*/  LDSM.16.M88.4 R192, [R227+0xe800] ;  /* 0x00e80000e3c0783b */ /* 0x000fea0000000200 */
[C---:B-----5:R-:W-:Y:S06]  /*67d0*/  HMMA.16816.F32.BF16 R176, R196.reuse, R188, R176 ;  /* 0x000000bcc4b0723c */ /* 0x060fec00000418b0 */
[----:B------:R-:W-:Y:S01]  /*67e0*/  HMMA.16816.F32.BF16 R196, R196, R190, R172 ;  /* 0x000000bec4c4723c */ /* 0x000fe200000418ac */
[----:B------:R-:W-:Y:S04]  /*67f0*/  LDSM.16.M88.4 R188, [R230+0x6000] ;  /* 0x00600000e6bc783b */ /* 0x000fe80000000200 */
[----:B------:R-:W2:Y:S01]  /*6800*/  LDSM.16.M88.4 R172, [R227+0xe000] ;  /* 0x00e00000e3ac783b */ /* 0x000ea20000000200 */
[C---:B----4-:R-:W-:Y:S06]  /*6810*/  HMMA.16816.F32.BF16 R12, R168.reuse, R34, R12 ;  /* 0x00000022a80c723c */ /* 0x050fec000004180c */
[C---:B------:R-:W-:Y:S06]  /*6820*/  HMMA.16816.F32.BF16 R8, R168.reuse, R28, R8 ;  /* 0x0000001ca808723c */ /* 0x040fec0000041808 */
[C---:B------:R-:W-:Y:S01]  /*6830*/  HMMA.16816.F32.BF16 R16, R168.reuse, R32, R16 ;  /* 0x00000020a810723c */ /* 0x040fe20000041810 */
[----:B------:R-:W-:Y:S05]  /*6840*/  LDSM.16.M88.4 R32, [R229+0x6000] ;  /* 0x00600000e520783b */ /* 0x000fea0000000200 */
[C---:B------:R-:W-:Y:S01]  /*6850*/  HMMA.16816.F32.BF16 R4, R168.reuse, R30, R4 ;  /* 0x0000001ea804723c */ /* 0x040fe20000041804 */
[----:B------:R-:W4:Y:S05]  /*6860*/  LDSM.16.M88.4 R28, [R220+0x6000] ;  /* 0x00600000dc1c783b */ /* 0x000f2a0000000200 */
[C---:B-1----:R-:W-:Y:S06]  /*6870*/  HMMA.16816.F32.BF16 R176, R168.reuse, R20, R176 ;  /* 0x00000014a8b0723c */ /* 0x042fec00000418b0 */
[C---:B------:R-:W-:Y:S01]  /*6880*/  HMMA.16816.F32.BF16 R196, R168.reuse, R22, R196 ;  /* 0x00000016a8c4723c */ /* 0x040fe200000418c4 */
[----:B------:R-:W1:Y:S05]  /*6890*/  LDSM.16.M88.4 R20, [R220+0x6800] ;  /* 0x00680000dc14783b */ /* 0x000e6a0000000200 */
[----:B---3--:R-:W-:Y:S06]  /*68a0*/  HMMA.16816.F32.BF16 R184, R168, R24, R184 ;  /* 0x00000018a8b8723c */ /* 0x008fec00000418b8 */
[----:B--2---:R-:W-:Y:S06]  /*68b0*/  HMMA.16816.F32.BF16 R12, R188, R174, R12 ;  /* 0x000000aebc0c723c */ /* 0x004fec000004180c */
[----:B------:R-:W-:Y:S01]  /*68c0*/  HMMA.16816.F32.BF16 R180, R168, R26, R180 ;  /* 0x0000001aa8b4723c */ /* 0x000fe200000418b4 */
[----:B------:R-:W2:Y:S04]  /*68d0*/  LDSM.16.M88.4 R24, [R227+0xf000] ;  /* 0x00f00000e318783b */ /* 0x000ea80000000200 */
[----:B------:R-:W3:Y:S01]  /*68e0*/  LDSM.16.M88.4 R168, [R227+0xf800] ;  /* 0x00f80000e3a8783b */ /* 0x000ee20000000200 */
[C---:B------:R-:W-:Y:S06]  /*68f0*/  HMMA.16816.F32.BF16 R8, R188.reuse, R192, R8 ;  /* 0x000000c0bc08723c */ /* 0x040fec0000041808 */
[C---:B------:R-:W-:Y:S01]  /*6900*/  HMMA.16816.F32.BF16 R16, R188.reuse, R172, R16 ;  /* 0x000000acbc10723c */ /* 0x040fe20000041810 */
[----:B------:R-:W5:Y:S05]  /*6910*/  LDSM.16.M88.4 R172, [R220+0x7000] ;  /* 0x00700000dcac783b */ /* 0x000f6a0000000200 */
[----:B------:R-:W-:Y:S06]  /*6920*/  HMMA.16816.F32.BF16 R4, R188, R194, R4 ;  /* 0x000000c2bc04723c */ /* 0x000fec0000041804 */
[C---:B----4-:R-:W-:Y:S06]  /*6930*/  HMMA.16816.F32.BF16 R12, R32.reuse, R30, R12 ;  /* 0x0000001e200c723c */ /* 0x050fec000004180c */
[C---:B-1----:R-:W-:Y:S06]  /*6940*/  HMMA.16816.F32.BF16 R8, R32.reuse, R20, R8 ;  /* 0x000000142008723c */ /* 0x042fec0000041808 */
[----:B------:R-:W-:Y:S01]  /*6950*/  HMMA.16816.F32.BF16 R16, R32, R28, R16 ;  /* 0x0000001c2010723c */ /* 0x000fe20000041810 */
[----:B------:R-:W-:-:S02]  /*6960*/  VIADD R20, R0, 0x1 ;  /* 0x0000000100147836 */ /* 0x000fc40000000000 */
[----:B------:R-:W-:-:S03]  /*6970*/  VIADD R21, R0, 0x9 ;  /* 0x0000000900157836 */ /* 0x000fc60000000000 */
[----:B------:R-:W-:Y:S01]  /*6980*/  HMMA.16816.F32.BF16 R4, R32, R22, R4 ;  /* 0x000000162004723c */ /* 0x000fe20000041804 */
[CC--:B------:R-:W-:Y:S02]  /*6990*/  ISETP.GE.AND P6, PT, R20.reuse, R203.reuse, PT ;  /* 0x000000cb1400720c */ /* 0x0c0fe40003fc6270 */
[-C--:B------:R-:W-:Y:S01]  /*69a0*/  ISETP.GE.AND P0, PT, R20, R202.reuse, PT ;  /* 0x000000ca1400720c */ /* 0x080fe20003f06270 */
[----:B------:R-:W-:Y:S01]  /*69b0*/  VIADD R20, R0, 0x10 ;  /* 0x0000001000147836 */ /* 0x000fe20000000000 */
[-C--:B------:R-:W-:Y:S01]  /*69c0*/  ISETP.GE.AND P4, PT, R21, R203.reuse, PT ;  /* 0x000000cb1500720c */ /* 0x080fe20003f86270 */
[C---:B--2---:R-:W-:Y:S01]  /*69d0*/  HMMA.16816.F32.BF16 R184, R188.reuse, R24, R184 ;  /* 0x00000018bcb8723c */ /* 0x044fe200000418b8 */
[----:B------:R-:W-:Y:S02]  /*69e0*/  FSEL R14, R14, -INF , !P3 ;  /* 0xff8000000e0e7808 */ /* 0x000fe40005800000 */
[----:B------:R-:W-:Y:S02]  /*69f0*/  FSEL R13, R13, -INF , !P4 ;  /* 0xff8000000d0d7808 */ /* 0x000fe40006000000 */
[CC--:B------:R-:W-:Y:S01]  /*6a00*/  ISETP.GE.AND P3, PT, R2.reuse, R203.reuse, PT ;  /* 0x000000cb0200720c */ /* 0x0c0fe20003f66270 */
[C---:B------:R-:W-:Y:S01]  /*6a10*/  HMMA.16816.F32.BF16 R180, R188.reuse, R26, R180 ;  /* 0x0000001abcb4723c */ /* 0x040fe200000418b4 */
[----:B------:R-:W1:Y:S01]  /*6a20*/  LDSM.16.M88.4 R24, [R220+0x7800] ;  /* 0x00780000dc18783b */ /* 0x000e620000000200 */
[-C--:B------:R-:W-:Y:S01]  /*6a30*/  ISETP.GE.AND P4, PT, R2, R202.reuse, PT ;  /* 0x000000ca0200720c */ /* 0x080fe20003f86270 */
[C---:B------:R-:W-:Y:S01]  /*6a40*/  VIADD R2, R0.reuse, 0x18 ;  /* 0x0000001800027836 */ /* 0x040fe20000000000 */
[----:B------:R-:W-:Y:S01]  /*6a50*/  ISETP.GE.AND P2, PT, R21, R202, PT ;  /* 0x000000ca1500720c */ /* 0x000fe20003f46270 */
[----:B------:R-:W-:Y:S01]  /*6a60*/  VIADD R21, R0, 0x19 ;  /* 0x0000001900157836 */ /* 0x000fe20000000000 */
[----:B------:R-:W-:Y:S01]  /*6a70*/  ISETP.GE.AND P5, PT, R20, R203, PT ;  /* 0x000000cb1400720c */ /* 0x000fe20003fa6270 */
[----:B---3--:R-:W-:Y:S01]  /*6a80*/  HMMA.16816.F32.BF16 R176, R188, R168, R176 ;  /* 0x000000a8bcb0723c */ /* 0x008fe200000418b0 */
[----:B------:R-:W-:Y:S01]  /*6a90*/  FSEL R12, R12, -INF , !P1 ;  /* 0xff8000000c0c7808 */ /* 0x000fe20004800000 */
[----:B------:R-:W-:-:S04]  /*6aa0*/  DEPBAR.LE SB0, 0x0 ;  /* 0x000080000000791a */ /* 0x000fc80000000000 */
[-C--:B------:R-:W-:Y:S01]  /*6ab0*/  ISETP.GE.AND P1, PT, R20, R202.reuse, PT ;  /* 0x000000ca1400720c */ /* 0x080fe20003f26270 */
[----:B------:R-:W-:Y:S01]  /*6ac0*/  HMMA.16816.F32.BF16 R196, R188, R170, R196 ;  /* 0x000000aabcc4723c */ /* 0x000fe200000418c4 */
[----:B------:R-:W-:Y:S02]  /*6ad0*/  FSEL R15, R15, -INF , !P2 ;  /* 0xff8000000f0f7808 */ /* 0x000fe40005000000 */
[----:B------:R-:W-:Y:S02]  /*6ae0*/  FSEL R195, R8, -INF , !P5 ;  /* 0xff80000008c37808 */ /* 0x000fe40006800000 */
[C---:B------:R-:W-:Y:S01]  /*6af0*/  ISETP.GE.AND P2, PT, R2.reuse, R203, PT ;  /* 0x000000cb0200720c */ /* 0x040fe20003f46270 */
[----:B-----5:R-:W-:Y:S01]  /*6b00*/  HMMA.16816.F32.BF16 R184, R32, R172, R184 ;  /* 0x000000ac20b8723c */ /* 0x020fe200000418b8 */
[----:B------:R-:W-:Y:S01]  /*6b10*/  ISETP.GE.AND P5, PT, R2, R202, PT ;  /* 0x000000ca0200720c */ /* 0x000fe20003fa6270 */
[----:B------:R-:W-:Y:S01]  /*6b20*/  VIADD R2, R0, 0x20 ;  /* 0x0000002000027836 */ /* 0x000fe20000000000 */
[----:B------:R-:W-:-:S02]  /*6b30*/  FSEL R17, R17, -INF , !P6 ;  /* 0xff80000011117808 */ /* 0x000fc40007000000 */
[----:B------:R-:W-:Y:S01]  /*6b40*/  FSEL R20, R10, -INF , !P1 ;  /* 0xff8000000a147808 */ /* 0x000fe20004800000 */
[----:B------:R-:W-:Y:S01]  /*6b50*/  HMMA.16816.F32.BF16 R172, R32, R174, R180 ;  /* 0x000000ae20ac723c */ /* 0x000fe200000418b4 */
[----:B------:R-:W-:Y:S01]  /*6b60*/  FSEL R206, R9, -INF , !P3 ;  /* 0xff80000009ce7808 */ /* 0x000fe20005800000 */
[----:B------:R-:W-:Y:S01]  /*6b70*/  BAR.SYNC.DEFER_BLOCKING 0x0 ;  /* 0x0000000000007b1d */ /* 0x000fe20000010000 */
[-C--:B------:R-:W-:Y:S02]  /*6b80*/  ISETP.GE.AND P6, PT, R0, R203.reuse, PT ;  /* 0x000000cb0000720c */ /* 0x080fe40003fc6270 */
[C---:B------:R-:W-:Y:S02]  /*6b90*/  ISETP.GE.AND P1, PT, R21.reuse, R203, PT ;  /* 0x000000cb1500720c */ /* 0x040fe40003f26270 */
[----:B------:R-:W-:Y:S02]  /*6ba0*/  ISETP.GE.AND P3, PT, R21, R202, PT ;  /* 0x000000ca1500720c */ /* 0x000fe40003f66270 */
[----:B------:R-:W-:-:S02]  /*6bb0*/  FSEL R21, R11, -INF , !P4 ;  /* 0xff8000000b157808 */ /* 0x000fc40006000000 */
[----:B------:R-:W-:Y:S02]  /*6bc0*/  FSEL R19, R19, -INF , !P0 ;  /* 0xff80000013137808 */ /* 0x000fe40004000000 */
[C---:B------:R-:W-:Y:S02]  /*6bd0*/  ISETP.GE.AND P4, PT, R2.reuse, R203, PT ;  /* 0x000000cb0200720c */ /* 0x040fe40003f86270 */
[----:B------:R-:W-:Y:S01]  /*6be0*/  ISETP.GE.AND P0, PT, R2, R202, PT ;  /* 0x000000ca0200720c */ /* 0x000fe20003f06270 */
[----:B------:R-:W-:Y:S01]  /*6bf0*/  VIADD R2, R0, 0x21 ;  /* 0x0000002100027836 */ /* 0x000fe20000000000 */
[----:B------:R-:W-:Y:S01]  /*6c00*/  FSEL R16, R16, -INF , !P6 ;  /* 0xff80000010107808 */ /* 0x000fe20007000000 */
[----:B-1----:R-:W-:Y:S01]  /*6c10*/  HMMA.16816.F32.BF16 R8, R32, R24, R176 ;  /* 0x000000182008723c */ /* 0x002fe200000418b0 */
[----:B------:R-:W-:Y:S02]  /*6c20*/  FSEL R188, R4, -INF , !P2 ;  /* 0xff80000004bc7808 */ /* 0x000fe40005000000 */
[----:B------:R-:W-:-:S02]  /*6c30*/  FMNMX.FTZ R4, R164, R16, !PT ;  /* 0x00000010a4047209 */ /* 0x000fc40007810000 */
[CC--:B------:R-:W-:Y:S01]  /*6c40*/  ISETP.GE.AND P6, PT, R2.reuse, R203.reuse, PT ;  /* 0x000000cb0200720c */ /* 0x0c0fe20003fc6270 */
[----:B------:R-:W-:Y:S01]  /*6c50*/  HMMA.16816.F32.BF16 R196, R32, R26, R196 ;  /* 0x0000001a20c4723c */ /* 0x000fe200000418c4 */
[----:B------:R-:W-:Y:S01]  /*6c60*/  ISETP.GE.AND P2, PT, R2, R202, PT ;  /* 0x000000ca0200720c */ /* 0x000fe20003f46270 */
[----:B------:R-:W-:Y:S01]  /*6c70*/  VIADD R2, R0, 0x28 ;  /* 0x0000002800027836 */ /* 0x000fe20000000000 */
[----:B------:R-:W-:Y:S02]  /*6c80*/  FMNMX.FTZ R4, R17, R4, !PT ;  /* 0x0000000411047209 */ /* 0x000fe40007810000 */
[----:B------:R-:W-:Y:S02]  /*6c90*/  FSEL R23, R6, -INF , !P5 ;  /* 0xff80000006177808 */ /* 0x000fe40006800000 */
[----:B------:R-:W-:Y:S01]  /*6ca0*/  FSEL R189, R5, -INF , !P1 ;  /* 0xff80000005bd7808 */ /* 0x000fe20004800000 */
[----:B------:R-:W-:Y:S01]  /*6cb0*/  VIADD R5, R0, 0x30 ;  /* 0x0000003000057836 */ /* 0x000fe20000000000 */
[----:B------:R-:W-:-:S02]  /*6cc0*/  ISETP.GE.AND P5, PT, R2, R203, PT ;  /* 0x000000cb0200720c */ /* 0x000fc40003fa6270 */
[----:B------:R-:W-:Y:S02]  /*6cd0*/  ISETP.GE.AND P1, PT, R2, R202, PT ;  /* 0x000000ca0200720c */ /* 0x000fe40003f26270 */
[----:B------:R-:W-:Y:S01]  /*6ce0*/  FMNMX.FTZ R2, R12, R4, !PT ;  /* 0x000000040c027209 */ /* 0x000fe20007810000 */
[C---:B------:R-:W-:Y:S01]  /*6cf0*/  VIADD R4, R0.reuse, 0x29 ;  /* 0x0000002900047836 */ /* 0x040fe20000000000 */
[----:B------:R-:W-:Y:S02]  /*6d00*/  FSEL R22, R7, -INF , !P3 ;  /* 0xff80000007167808 */ /* 0x000fe40005800000 */
[----:B------:R-:W-:Y:S02]  /*6d10*/  FMNMX.FTZ R2, R13, R2, !PT ;  /* 0x000000020d027209 */ /* 0x000fe40007810000 */
[----:B------:R-:W-:Y:S02]  /*6d20*/  ISETP.GE.AND P3, PT, R0, R202, PT ;  /* 0x000000ca0000720c */ /* 0x000fe40003f66270 */
[----:B------:R-:W-:-:S02]  /*6d30*/  FMNMX.FTZ R2, R195, R2, !PT ;  /* 0x00000002c3027209 */ /* 0x000fc40007810000 */
[----:B------:R-:W-:Y:S02]  /*6d40*/  FSEL R18, R18, -INF , !P3 ;  /* 0xff80000012127808 */ /* 0x000fe40005800000 */
[----:B------:R-:W-:Y:S01]  /*6d50*/  FMNMX.FTZ R7, R206, R2, !PT ;  /* 0x00000002ce077209 */ /* 0x000fe20007810000 */
[----:B------:R-:W-:Y:S01]  /*6d60*/  VIADD R2, R0, 0x38 ;  /* 0x0000003800027836 */ /* 0x000fe20000000000 */
[----:B------:R-:W-:Y:S02]  /*6d70*/  FSEL R192, R184, -INF , !P4 ;  /* 0xff800000b8c07808 */ /* 0x000fe40006000000 */
[----:B------:R-:W-:Y:S02]  /*6d80*/  FMNMX.FTZ R7, R188, R7, !PT ;  /* 0x00000007bc077209 */ /* 0x000fe40007810000 */
        /* <DEDUP_REMOVED lines=8> */
[----:B------:R-:W-:Y:S02]  /*6e10*/  FMNMX.FTZ R7, R194, R7, !PT ;  /* 0x00000007c2077209 */ /* 0x000fe40007810000 */
[----:B------:R-:W-:Y:S02]  /*6e20*/  FSEL R29, R186, -INF , !P0 ;  /* 0xff800000ba1d7808 */ /* 0x000fe40004000000 */
[----:B------:R-:W-:Y:S01]  /*6e30*/  ISETP.GE.AND P0, PT, R4, R202, PT ;  /* 0x000000ca0400720c */ /* 0x000fe20003f06270 */
[C---:B------:R-:W-:Y:S01]  /*6e40*/  VIADD R4, R0.reuse, 0x31 ;  /* 0x0000003100047836 */ /* 0x040fe20000000000 */
[----:B------:R-:W-:Y:S01]  /*6e50*/  ISETP.GE.AND P3, PT, R5, R203, PT ;  /* 0x000000cb0500720c */ /* 0x000fe20003f66270 */
[----:B------:R-:W-:Y:S01]  /*6e60*/  VIADD R0, R0, 0x39 ;  /* 0x0000003900007836 */ /* 0x000fe20000000000 */
[----:B------:R-:W-:Y:S02]  /*6e70*/  FSEL R191, R173, -INF , !P4 ;  /* 0xff800000adbf7808 */ /* 0x000fe40006000000 */
[----:B------:R-:W-:-:S02]  /*6e80*/  FMNMX.FTZ R6, R15, R6, !PT ;  /* 0x000000060f067209 */ /* 0x000fc40007810000 */
[----:B------:R-:W-:Y:S02]  /*6e90*/  FMNMX.FTZ R7, R193, R7, !PT ;  /* 0x00000007c1077209 */ /* 0x000fe40007810000 */
[----:B------:R-:W-:Y:S02]  /*6ea0*/  ISETP.GE.AND P6, PT, R4, R203, PT ;  /* 0x000000cb0400720c */ /* 0x000fe40003fc6270 */
[----:B------:R-:W-:Y:S02]  /*6eb0*/  FSEL R182, R8, -INF , !P3 ;  /* 0xff80000008b67808 */ /* 0x000fe40005800000 */
[----:B------:R-:W-:Y:S02]  /*6ec0*/  FMNMX.FTZ R6, R20, R6, !PT ;  /* 0x0000000614067209 */ /* 0x000fe40007810000 */
[----:B------:R-:W-:Y:S02]  /*6ed0*/  FMNMX.FTZ R7, R191, R7, !PT ;  /* 0x00000007bf077209 */ /* 0x000fe40007810000 */
[----:B------:R-:W-:-:S02]  /*6ee0*/  FSEL R28, R187, -INF , !P2 ;  /* 0xff800000bb1c7808 */ /* 0x000fc40005000000 */
[----:B------:R-:W-:Y:S02]  /*6ef0*/  PLOP3.LUT P2, PT, PT, PT, UP0, 0x80, 0x0 ;  /* 0x000000000000781c */ /* 0x000fe40003f4f008 */
[----:B------:R-:W-:Y:S02]  /*6f00*/  ISETP.GE.AND P5, PT, R2, R203, PT ;  /* 0x000000cb0200720c */ /* 0x000fe40003fa6270 */
[----:B------:R-:W-:Y:S02]  /*6f10*/  FSEL R181, R9, -INF , !P6 ;  /* 0xff80000009b57808 */ /* 0x000fe40007000000 */
[----:B------:R-:W-:Y:S02]  /*6f20*/  FMNMX.FTZ R6, R21, R6, !PT ;  /* 0x0000000615067209 */ /* 0x000fe40007810000 */
[----:B------:R-:W-:Y:S02]  /*6f30*/  FMNMX.FTZ R7, R182, R7, !PT ;  /* 0x00000007b6077209 */ /* 0x000fe40007810000 */
[----:B------:R-:W-:-:S02]  /*6f40*/  ISETP.GE.AND P4, PT, R0, R203, PT ;  /* 0x000000cb0000720c */ /* 0x000fc40003f86270 */
        /* <DEDUP_REMOVED lines=52> */
.L_x_405:
[----:B------:R-:W-:Y:S01]  /*7290*/  FMNMX.FTZ R9, R28, R9, !PT ;  /* 0x000000091c097209 */ /* 0x000fe20007810000 */
[----:B------:R-:W2:Y:S01]  /*72a0*/  SHFL.BFLY PT, R6, R7, 0x2, 0x1f ;  /* 0x0c401f0007067f89 */ /* 0x000ea200000e0000 */
[-C--:B------:R-:W-:Y:S01]  /*72b0*/  ISETP.GE.AND P1, PT, R5, R202.reuse, PT ;  /* 0x000000ca0500720c */ /* 0x080fe20003f26270 */
[----:B------:R-:W-:Y:S01]  /*72c0*/  UMOV UR10, UR4 ;  /* 0x00000004000a7c82 */ /* 0x000fe20008000000 */
[----:B------:R-:W-:Y:S01]  /*72d0*/  FSEL R30, R175, -INF , !P0 ;  /* 0xff800000af1e7808 */ /* 0x000fe20004000000 */
[----:B------:R-:W-:Y:S01]  /*72e0*/  USHF.L.U32 UR4, UR10, 0x1, URZ ;  /* 0x000000010a047899 */ /* 0x000fe2000800063f */
[----:B------:R-:W-:Y:S01]  /*72f0*/  FMNMX.FTZ R9, R31, R9, !PT ;  /* 0x000000091f097209 */ /* 0x000fe20007810000 */
[----:B------:R-:W-:Y:S01]  /*7300*/  IMAD.WIDE.U32 R204, R165, -0x2daee0ad, RZ ;  /* 0xd2511f53a5cc7825 */ /* 0x000fe200078e00ff */
[----:B------:R-:W-:Y:S01]  /*7310*/  ISETP.GE.AND P0, PT, R4, R202, PT ;  /* 0x000000ca0400720c */ /* 0x000fe20003f06270 */
[----:B------:R-:W-:Y:S01]  /*7320*/  UISETP.GE.AND UP0, UPT, UR27, 0x3, UPT ;  /* 0x000000031b00788c */ /* 0x000fe2000bf06270 */
[----:B------:R-:W-:-:S02]  /*7330*/  FSEL R177, R10, -INF , !P1 ;  /* 0xff8000000ab17808 */ /* 0x000fc40004800000 */
[----:B------:R-:W-:Y:S02]  /*7340*/  FMNMX.FTZ R9, R30, R9, !PT ;  /* 0x000000091e097209 */ /* 0x000fe40007810000 */
[-C--:B------:R-:W-:Y:S02]  /*7350*/  ISETP.GE.AND P1, PT, R2, R202.reuse, PT ;  /* 0x000000ca0200720c */ /* 0x080fe40003f26270 */
[----:B-1----:R-:W-:Y:S02]  /*7360*/  FSEL R32, R11, -INF , !P0 ;  /* 0xff8000000b207808 */ /* 0x002fe40004000000 */
[----:B------:R-:W-:Y:S02]  /*7370*/  FMNMX.FTZ R9, R177, R9, !PT ;  /* 0x00000009b1097209 */ /* 0x000fe40007810000 */
[----:B------:R-:W-:Y:S01]  /*7380*/  ISETP.GE.AND P0, PT, R0, R202, PT ;  /* 0x000000ca0000720c */ /* 0x000fe20003f06270 */
[----:B------:R-:W-:Y:S01]  /*7390*/  IMAD.WIDE.U32 R202, R167, -0x326172a9, RZ ;  /* 0xcd9e8d57a7ca7825 */ /* 0x000fe200078e00ff */
[----:B------:R-:W-:Y:S01]  /*73a0*/  FSEL R34, R198, -INF , !P1 ;  /* 0xff800000c6227808 */ /* 0x000fe20004800000 */
[----:B------:R-:W-:Y:S01]  /*73b0*/  @UP0 UIADD3 UR27, UR27, -0x3, URZ ;  /* 0xfffffffd1b1b0890 */ /* 0x000fe2000fffe03f */
[----:B------:R-:W-:-:S02]  /*73c0*/  FMNMX.FTZ R9, R32, R9, !PT ;  /* 0x0000000920097209 */ /* 0x000fc40007810000 */
[----:B------:R-:W-:Y:S02]  /*73d0*/  FSEL R33, R199, -INF , !P0 ;  /* 0xff800000c7217808 */ /* 0x000fe40004000000 */
[----:B------:R-:W-:Y:S02]  /*73e0*/  FMNMX.FTZ R4, R34, R9, !PT ;  /* 0x0000000922047209 */ /* 0x000fe40007810000 */
[----:B------:R-:W-:Y:S02]  /*73f0*/  LOP3.LUT R198, R203, R166, RZ, 0x3c, !PT ;  /* 0x000000a6cbc67212 */ /* 0x000fe400078e3cff */
[----:B------:R-:W-:Y:S02]  /*7400*/  FMNMX.FTZ R4, R33, R4, !PT ;  /* 0x0000000421047209 */ /* 0x000fe40007810000 */
[----:B------:R-:W-:Y:S01]  /*7410*/  MOV R0, UR4 ;  /* 0x0000000400007c02 */ /* 0x000fe20008000f00 */
[----:B------:R-:W-:Y:S01]  /*7420*/  IMAD.WIDE.U32 R198, R198, -0x2daee0ad, RZ ;  /* 0xd2511f53c6c67825 */ /* 0x000fe200078e00ff */
[----:B--2---:R-:W-:Y:S01]  /*7430*/  FMNMX.FTZ R6, R7, R6, !PT ;  /* 0x0000000607067209 */ /* 0x004fe20007810000 */
[----:B------:R-:W1:Y:S01]  /*7440*/  SHFL.BFLY PT, R5, R4, 0x2, 0x1f ;  /* 0x0c401f0004057f89 */ /* 0x000e6200000e0000 */
[----:B------:R-:W-:Y:S01]  /*7450*/  LOP3.LUT R0, R205, UR31, R0, 0x96, !PT ;  /* 0x0000001fcd007c12 */ /* 0x000fe2000f8e9600 */
[----:B------:R-:W-:Y:S01]  /*7460*/  UIADD3 UR4, UR4, 0x1, URZ ;  /* 0x0000000104047890 */ /* 0x000fe2000fffe03f */
[----:B------:R-:W-:Y:S01]  /*7470*/  LOP3.LUT R196, R199, UR18, R204, 0x96, !PT ;  /* 0x00000012c7c47c12 */ /* 0x000fe2000f8e96cc */
[----:B------:R-:W2:Y:S01]  /*7480*/  SHFL.BFLY PT, R2, R6, 0x1, 0x1f ;  /* 0x0c201f0006027f89 */ /* 0x000ea200000e0000 */
[----:B------:R-:W-:Y:S01]  /*7490*/  MOV R176, 0x7054 ;  /* 0x0000705400b07802 */ /* 0x000fe20000000f00 */
[----:B------:R-:W-:-:S04]  /*74a0*/  IMAD.WIDE.U32 R26, R0, -0x326172a9, RZ ;  /* 0xcd9e8d57001a7825 */ /* 0x000fc800078e00ff */
[----:B------:R-:W-:-:S05]  /*74b0*/  IMAD.WIDE.U32 R196, R196, -0x326172a9, RZ ;  /* 0xcd9e8d57c4c47825 */ /* 0x000fca00078e00ff */
[----:B------:R-:W-:Y:S02]  /*74c0*/  LOP3.LUT R26, R197, UR17, R26, 0x96, !PT ;  /* 0x00000011c51a7c12 */ /* 0x000fe4000f8e961a */
[----:B-1----:R-:W-:Y:S02]  /*74d0*/  FMNMX.FTZ R4, R4, R5, !PT ;  /* 0x0000000504047209 */ /* 0x002fe40007810000 */
[----:B------:R-:W-:Y:S01]  /*74e0*/  LOP3.LUT R5, R27, UR19, R202, 0x96, !PT ;  /* 0x000000131b057c12 */ /* 0x000fe2000f8e96ca */
[----:B------:R-:W-:Y:S01]  /*74f0*/  IMAD.WIDE.U32 R26, R26, -0x2daee0ad, RZ ;  /* 0xd2511f531a1a7825 */ /* 0x000fe200078e00ff */
[----:B--2---:R-:W-:Y:S01]  /*7500*/  FMNMX.FTZ R2, R6, R2, !PT ;  /* 0x0000000206027209 */ /* 0x004fe20007810000 */
[----:B------:R-:W1:Y:S02]  /*7510*/  SHFL.BFLY PT, R0, R4, 0x1, 0x1f ;  /* 0x0c201f0004007f89 */ /* 0x000e6400000e0000 */
[----:B------:R-:W-:Y:S01]  /*7520*/  IMAD.WIDE.U32 R186, R5, -0x2daee0ad, RZ ;  /* 0xd2511f5305ba7825 */ /* 0x000fe200078e00ff */
[----:B------:R-:W-:-:S03]  /*7530*/  FSETP.NEU.FTZ.AND P1, PT, R2, -INF , PT ;  /* 0xff8000000200780b */ /* 0x000fc60003f3d000 */
[C---:B------:R-:W-:Y:S01]  /*7540*/  FMUL.FTZ R179, R2.reuse, UR32 ;  /* 0x0000002002b37c20 */ /* 0x040fe20008410000 */
[----:B------:R-:W-:Y:S02]  /*7550*/  LOP3.LUT R5, R187, UR16, R198, 0x96, !PT ;  /* 0x00000010bb057c12 */ /* 0x000fe4000f8e96c6 */
[----:B------:R-:W-:Y:S02]  /*7560*/  LOP3.LUT R186, R27, UR14, R186, 0x96, !PT ;  /* 0x0000000e1bba7c12 */ /* 0x000fe4000f8e96ba */
[----:B------:R-:W-:Y:S01]  /*7570*/  FSEL R179, R179, RZ, P1 ;  /* 0x000000ffb3b37208 */ /* 0x000fe20000800000 */
[----:B------:R-:W-:Y:S01]  /*7580*/  IMAD.WIDE.U32 R24, R5, -0x326172a9, RZ ;  /* 0xcd9e8d5705187825 */ /* 0x000fe200078e00ff */
[----:B------:R-:W-:-:S03]  /*7590*/  FSEL R175, R2, RZ, P1 ;  /* 0x000000ff02af7208 */ /* 0x000fc60000800000 */
[----:B------:R-:W-:-:S04]  /*75a0*/  IMAD.WIDE.U32 R186, R186, -0x326172a9, RZ ;  /* 0xcd9e8d57baba7825 */ /* 0x000fc800078e00ff */
[--C-:B------:R-:W-:Y:S01]  /*75b0*/  FFMA.FTZ R174, R16, UR32, -R179.reuse ;  /* 0x0000002010ae7c23 */ /* 0x100fe200080108b3 */
[--C-:B------:R-:W-:Y:S01]  /*75c0*/  FFMA.FTZ R173, R17, UR32, -R179.reuse ;  /* 0x0000002011ad7c23 */ /* 0x100fe200080108b3 */
[--C-:B------:R-:W-:Y:S01]  /*75d0*/  FFMA.FTZ R172, R12, UR32, -R179.reuse ;  /* 0x000000200cac7c23 */ /* 0x100fe200080108b3 */
[----:B------:R-:W-:Y:S01]  /*75e0*/  FFMA.FTZ R171, R13, UR32, -R179 ;  /* 0x000000200dab7c23 */ /* 0x000fe200080108b3 */
[----:B------:R-:W-:Y:S01]  /*75f0*/  LOP3.LUT R24, R187, UR13, R24, 0x96, !PT ;  /* 0x0000000dbb187c12 */ /* 0x000fe2000f8e9618 */
[----:B------:R-:W-:Y:S01]  /*7600*/  FADD.FTZ R175, R164, -R175 ;  /* 0x800000afa4af7221 */ /* 0x000fe20000010000 */
[----:B------:R-:W-:Y:S01]  /*7610*/  MUFU.EX2 R174, R174 ;  /* 0x000000ae00ae7308 */ /* 0x000fe20000000800 */
[----:B-1----:R-:W-:Y:S01]  /*7620*/  FMNMX.FTZ R0, R4, R0, !PT ;  /* 0x0000000004007209 */ /* 0x002fe20007810000 */
[----:B------:R-:W-:Y:S01]  /*7630*/  FFMA.FTZ R185, R195, UR32, -R179 ;  /* 0x00000020c3b97c23 */ /* 0x000fe200080108b3 */
[----:B------:R-:W-:Y:S01]  /*7640*/  LOP3.LUT R4, R25, UR15, R196, 0x96, !PT ;  /* 0x0000000f19047c12 */ /* 0x000fe2000f8e96c4 */
[----:B------:R-:W-:Y:S01]  /*7650*/  IMAD.WIDE.U32 R24, R24, -0x2daee0ad, RZ ;  /* 0xd2511f5318187825 */ /* 0x000fe200078e00ff */
[----:B------:R-:W-:-:S03]  /*7660*/  FSETP.NEU.FTZ.AND P0, PT, R0, -INF , PT ;  /* 0xff8000000000780b */ /* 0x000fc60003f1d000 */
[----:B------:R-:W-:Y:S01]  /*7670*/  FMUL.FTZ R35, R0, UR32 ;  /* 0x0000002000237c20 */ /* 0x000fe20008410000 */
[----:B------:R-:W-:Y:S01]  /*7680*/  FMUL.FTZ R175, R175, UR32 ;  /* 0x00000020afaf7c20 */ /* 0x000fe20008410000 */
[----:B------:R-:W-:Y:S01]  /*7690*/  IMAD.WIDE.U32 R4, R4, -0x2daee0ad, RZ ;  /* 0xd2511f5304047825 */ /* 0x000fe200078e00ff */
[----:B------:R-:W1:Y:S03]  /*76a0*/  MUFU.EX2 R173, R173 ;  /* 0x000000ad00ad7308 */ /* 0x000e660000000800 */
[--C-:B------:R-:W-:Y:S01]  /*76b0*/  FFMA.FTZ R184, R206, UR32, -R179.reuse ;  /* 0x00000020ceb87c23 */ /* 0x100fe200080108b3 */
[----:B------:R-:W-:Y:S01]  /*76c0*/  FSEL R35, R35, RZ, P0 ;  /* 0x000000ff23237208 */ /* 0x000fe20000000000 */
[--C-:B------:R-:W-:Y:S01]  /*76d0*/  FFMA.FTZ R183, R188, UR32, -R179.reuse ;  /* 0x00000020bcb77c23 */ /* 0x100fe200080108b3 */
[----:B------:R-:W-:Y:S01]  /*76e0*/  LOP3.LUT R10, R25, UR5, R4, 0x96, !PT ;  /* 0x00000005190a7c12 */ /* 0x000fe2000f8e9604 */
[----:B------:R-:W-:Y:S01]  /*76f0*/  FFMA.FTZ R193, R193, UR32, -R179 ;  /* 0x00000020c1c17c23 */ /* 0x000fe200080108b3 */
[----:B------:R-:W-:Y:S01]  /*7700*/  MOV R4, UR37 ;  /* 0x0000002500047c02 */ /* 0x000fe20008000f00 */
[----:B------:R-:W-:Y:S01]  /*7710*/  FFMA.FTZ R170, R18, UR32, -R35 ;  /* 0x0000002012aa7c23 */ /* 0x000fe20008010823 */
[----:B------:R-:W-:Y:S01]  /*7720*/  LOP3.LUT R26, R5, UR12, R26, 0x96, !PT ;  /* 0x0000000c051a7c12 */ /* 0x000fe2000f8e961a */
[----:B------:R-:W-:-:S04]  /*7730*/  IMAD.WIDE.U32 R10, R10, -0x326172a9, RZ ;  /* 0xcd9e8d570a0a7825 */ /* 0x000fc800078e00ff */
[--C-:B------:R-:W-:Y:S01]  /*7740*/  FFMA.FTZ R169, R19, UR32, -R35.reuse ;  /* 0x0000002013a97c23 */ /* 0x100fe20008010823 */
[----:B------:R-:W-:Y:S01]  /*7750*/  PRMT R176, R4, R176, UR37 ;  /* 0x0000002504b07e16 */ /* 0x000fe200080000b0 */
[--C-:B------:R-:W-:Y:S01]  /*7760*/  FFMA.FTZ R168, R14, UR32, -R35.reuse ;  /* 0x000000200ea87c23 */ /* 0x100fe20008010823 */
[----:B------:R-:W-:Y:S01]  /*7770*/  FSEL R4, R0, RZ, P0 ;  /* 0x000000ff00047208 */ /* 0x000fe20000000000 */
[----:B------:R-:W-:Y:S01]  /*7780*/  IMAD.WIDE.U32 R26, R26, -0x326172a9, RZ ;  /* 0xcd9e8d571a1a7825 */ /* 0x000fe200078e00ff */
[C---:B------:R-:W-:Y:S01]  /*7790*/  LOP3.LUT R16, R10.reuse, 0xffff, RZ, 0xc0, !PT ;  /* 0x0000ffff0a107812 */ /* 0x040fe200078ec0ff */
[----:B------:R-:W-:Y:S01]  /*77a0*/  MUFU.EX2 R170, R170 ;  /* 0x000000aa00aa7308 */ /* 0x000fe20000000800 */
[----:B------:R-:W-:Y:S01]  /*77b0*/  LOP3.LUT R6, R10, 0xff, RZ, 0xc0, !PT ;  /* 0x000000ff0a067812 */ /* 0x000fe200078ec0ff */
[----:B------:R-:W-:Y:S01]  /*77c0*/  FADD.FTZ R4, R3, -R4 ;  /* 0x8000000403047221 */ /* 0x000fe20000010000 */
[----:B------:R-:W-:Y:S01]  /*77d0*/  SHF.R.U32.HI R16, RZ, 0x8, R16 ;  /* 0x00000008ff107819 */ /* 0x000fe20000011610 */
[--C-:B------:R-:W-:Y:S01]  /*77e0*/  FFMA.FTZ R3, R15, UR32, -R35.reuse ;  /* 0x000000200f037c23 */ /* 0x100fe20008010823 */
[----:B------:R-:W-:Y:S01]  /*77f0*/  LOP3.LUT R12, R11, UR20, R26, 0x96, !PT ;  /* 0x000000140b0c7c12 */ /* 0x000fe2000f8e961a */
[----:B------:R-:W-:Y:S01]  /*7800*/  FMUL.FTZ R164, R4, UR32 ;  /* 0x0000002004a47c20 */ /* 0x000fe20008410000 */
[----:B------:R-:W-:Y:S01]  /*7810*/  PRMT R6, R6, 0x5410, R16 ;  /* 0x0000541006067816 */ /* 0x000fe20000000010 */
[----:B------:R-:W2:Y:S01]  /*7820*/  MUFU.EX2 R169, R169 ;  /* 0x000000a900a97308 */ /* 0x000ea20000000800 */
[----:B------:R-:W3:Y:S01]  /*7830*/  LDSM.16.MT88.4 R16, [R226+0x10000] ;  /* 0x01000000e210783b */ /* 0x000ee20000004200 */
[----:B------:R-:W-:Y:S01]  /*7840*/  LOP3.LUT R14, R12, 0xffff, RZ, 0xc0, !PT ;  /* 0x0000ffff0c0e7812 */ /* 0x000fe200078ec0ff */
[--C-:B------:R-:W-:Y:S01]  /*7850*/  FFMA.FTZ R187, R20, UR32, -R35.reuse ;  /* 0x0000002014bb7c23 */ /* 0x100fe20008010823 */
[--C-:B------:R-:W-:Y:S01]  /*7860*/  SHF.R.U32.HI R5, RZ, 0x10, R12.reuse ;  /* 0x00000010ff057819 */ /* 0x100fe2000001160c */
[--C-:B------:R-:W-:Y:S01]  /*7870*/  FFMA.FTZ R188, R21, UR32, -R35.reuse ;  /* 0x0000002015bc7c23 */ /* 0x100fe20008010823 */
[----:B------:R-:W-:Y:S01]  /*7880*/  LOP3.LUT R13, R12, 0xff, RZ, 0xc0, !PT ;  /* 0x000000ff0c0d7812 */ /* 0x000fe200078ec0ff */
[----:B------:R-:W-:Y:S01]  /*7890*/  FFMA.FTZ R190, R22, UR32, -R35 ;  /* 0x0000002016be7c23 */ /* 0x000fe20008010823 */
[----:B------:R-:W-:Y:S01]  /*78a0*/  MUFU.EX2 R172, R172 ;  /* 0x000000ac00ac7308 */ /* 0x000fe20000000800 */
[----:B------:R-:W-:Y:S01]  /*78b0*/  SHF.R.U32.HI R12, RZ, 0x18, R12 ;  /* 0x00000018ff0c7819 */ /* 0x000fe2000001160c */
[--C-:B------:R-:W-:Y:S01]  /*78c0*/  FFMA.FTZ R191, R191, UR32, -R179.reuse ;  /* 0x00000020bfbf7c23 */ /* 0x100fe200080108b3 */
[----:B------:R-:W-:Y:S01]  /*78d0*/  SHF.R.U32.HI R14, RZ, 0x8, R14 ;  /* 0x00000008ff0e7819 */ /* 0x000fe2000001160e */
[--C-:B------:R-:W-:Y:S01]  /*78e0*/  FFMA.FTZ R192, R192, UR32, -R179.reuse ;  /* 0x00000020c0c07c23 */ /* 0x100fe200080108b3 */
[----:B------:R-:W-:Y:S01]  /*78f0*/  LOP3.LUT R5, R5, 0xff, RZ, 0xc0, !PT ;  /* 0x000000ff05057812 */ /* 0x000fe200078ec0ff */
[----:B------:R-:W-:Y:S01]  /*7900*/  FFMA.FTZ R194, R194, UR32, -R179 ;  /* 0x00000020c2c27c23 */ /* 0x000fe200080108b3 */
[----:B------:R-:W-:Y:S01]  /*7910*/  SHF.R.U32.HI R8, RZ, 0x10, R10 ;  /* 0x00000010ff087819 */ /* 0x000fe2000001160a */
[----:B------:R-:W4:Y:S01]  /*7920*/  MUFU.EX2 R171, R171 ;  /* 0x000000ab00ab7308 */ /* 0x000f220000000800 */
[----:B------:R-:W-:Y:S01]  /*7930*/  PRMT R13, R13, 0x5410, R14 ;  /* 0x000054100d0d7816 */ /* 0x000fe2000000000e */
[----:B------:R-:W-:Y:S01]  /*7940*/  FFMA.FTZ R195, R29, UR32, -R35 ;  /* 0x000000201dc37c23 */ /* 0x000fe20008010823 */
[----:B------:R-:W-:Y:S01]  /*7950*/  PRMT R5, R5, 0x5410, R12 ;  /* 0x0000541005057816 */ /* 0x000fe2000000000c */
[--C-:B------:R-:W-:Y:S01]  /*7960*/  FFMA.FTZ R182, R182, UR32, -R179.reuse ;  /* 0x00000020b6b67c23 */ /* 0x100fe200080108b3 */
[----:B------:R-:W-:Y:S01]  /*7970*/  SHF.R.U32.HI R7, RZ, 0x18, R10 ;  /* 0x00000018ff077819 */ /* 0x000fe2000001160a */
[----:B------:R-:W-:Y:S01]  /*7980*/  FFMA.FTZ R181, R181, UR32, -R179 ;  /* 0x00000020b5b57c23 */ /* 0x000fe200080108b3 */
[----:B------:R-:W-:Y:S01]  /*7990*/  LOP3.LUT R15, R8, 0xff, RZ, 0xc0, !PT ;  /* 0x000000ff080f7812 */ /* 0x000fe200078ec0ff */
[----:B------:R-:W-:Y:S01]  /*79a0*/  MUFU.EX2 R168, R168 ;  /* 0x000000a800a87308 */ /* 0x000fe20000000800 */
[--C-:B------:R-:W-:Y:S01]  /*79b0*/  HSET2.LE.AND R4, R13, R176.reuse, PT ;  /* 0x000000b00d047233 */ /* 0x100fe20003803000 */
[----:B------:R-:W5:Y:S01]  /*79c0*/  LDSM.16.MT88.4 R8, [R228+0x10000] ;  /* 0x01000000e408783b */ /* 0x000f620000004200 */
[----:B------:R-:W-:Y:S01]  /*79d0*/  PRMT R7, R15, 0x5410, R7 ;  /* 0x000054100f077816 */ /* 0x000fe20000000007 */
[--C-:B------:R-:W-:Y:S01]  /*79e0*/  FFMA.FTZ R180, R180, UR32, -R179.reuse ;  /* 0x00000020b4b47c23 */ /* 0x100fe200080108b3 */
[----:B------:R-:W-:Y:S01]  /*79f0*/  HSET2.LE.AND R5, R5, R176, PT ;  /* 0x000000b005057233 */ /* 0x000fe20003803000 */
[----:B------:R-:W-:Y:S01]  /*7a00*/  FFMA.FTZ R178, R178, UR32, -R179 ;  /* 0x00000020b2b27c23 */ /* 0x000fe200080108b3 */
[----:B-1----:R-:W-:Y:S01]  /*7a10*/  F2FP.BF16.F32.PACK_AB R13, R173, R174 ;  /* 0x000000aead0d723e */ /* 0x002fe200000010ff */
[----:B------:R-:W1:Y:S01]  /*7a20*/  MUFU.EX2 R3, R3 ;  /* 0x0000000300037308 */ /* 0x000e620000000800 */
[----:B--2---:R-:W-:Y:S01]  /*7a30*/  F2FP.BF16.F32.PACK_AB R12, R169, R170 ;  /* 0x000000aaa90c723e */ /* 0x004fe200000010ff */
[----:B------:R-:W-:Y:S01]  /*7a40*/  FFMA.FTZ R177, R177, UR32, -R35 ;  /* 0x00000020b1b17c23 */ /* 0x000fe20008010823 */
[----:B------:R-:W-:-:S02]  /*7a50*/  LOP3.LUT R4, R4, R13, RZ, 0xc0, !PT ;  /* 0x0000000d04047212 */ /* 0x000fc400078ec0ff */
[----:B------:R-:W-:Y:S02]  /*7a60*/  LOP3.LUT R5, R5, R12, RZ, 0xc0, !PT ;  /* 0x0000000c05057212 */ /* 0x000fe400078ec0ff */
[--C-:B------:R-:W-:Y:S01]  /*7a70*/  HSET2.LE.AND R6, R6, R176.reuse, PT ;  /* 0x000000b006067233 */ /* 0x100fe20003803000 */
[----:B------:R-:W2:Y:S01]  /*7a80*/  MUFU.EX2 R175, R175 ;  /* 0x000000af00af7308 */ /* 0x000ea20000000800 */
[----:B------:R-:W-:Y:S02]  /*7a90*/  HSET2.LE.AND R7, R7, R176, PT ;  /* 0x000000b007077233 */ /* 0x000fe40003803000 */
[----:B----4-:R-:W-:Y:S02]  /*7aa0*/  F2FP.BF16.F32.PACK_AB R13, R171, R172 ;  /* 0x000000acab0d723e */ /* 0x010fe400000010ff */
[----:B------:R-:W-:Y:S01]  /*7ab0*/  LOP3.LUT R26, R27, UR25, R186, 0x96, !PT ;  /* 0x000000191b1a7c12 */ /* 0x000fe2000f8e96ba */
[----:B------:R-:W-:Y:S01]  /*7ac0*/  FFMA.FTZ R186, R189, UR32, -R179 ;  /* 0x00000020bdba7c23 */ /* 0x000fe200080108b3 */
[----:B------:R-:W-:Y:S01]  /*7ad0*/  LOP3.LUT R6, R6, R13, RZ, 0xc0, !PT ;  /* 0x0000000d06067212 */ /* 0x000fe200078ec0ff */
[----:B------:R-:W4:Y:S01]  /*7ae0*/  MUFU.EX2 R164, R164 ;  /* 0x000000a400a47308 */ /* 0x000f220000000800 */
[----:B-1----:R-:W-:Y:S01]  /*7af0*/  F2FP.BF16.F32.PACK_AB R12, R3, R168 ;  /* 0x000000a8030c723e */ /* 0x002fe200000010ff */
[--C-:B------:R-:W-:Y:S01]  /*7b00*/  FFMA.FTZ R189, R23, UR32, -R35.reuse ;  /* 0x0000002017bd7c23 */ /* 0x100fe20008010823 */
[----:B------:R-:W-:Y:S01]  /*7b10*/  FFMA.FTZ R179, R32, UR32, -R35 ;  /* 0x0000002020b37c23 */ /* 0x000fe20008010823 */
[----:B------:R-:W-:-:S02]  /*7b20*/  PLOP3.LUT P0, PT, PT, PT, UP0, 0x80, 0x0 ;  /* 0x000000000000781c */ /* 0x000fc40003f0f008 */
[----:B------:R-:W-:Y:S02]  /*7b30*/  LOP3.LUT R7, R7, R12, RZ, 0xc0, !PT ;  /* 0x0000000c07077212 */ /* 0x000fe400078ec0ff */
[----:B------:R-:W-:Y:S01]  /*7b40*/  LDSM.16.MT88.4 R12, [R224+0x10000] ;  /* 0x01000000e00c783b */ /* 0x000fe20000004200 */
[-C--:B--2---:R-:W-:Y:S01]  /*7b50*/  FMUL.FTZ R36, R36, R175.reuse ;  /* 0x000000af24247220 */ /* 0x084fe20000410000 */
        /* <DEDUP_REMOVED lines=27> */
[C---:B-----5:R-:W-:Y:S01]  /*7d10*/  HMMA.16816.F32.BF16 R160, R4.reuse, R8, R160 ;  /* 0x0000000804a0723c */ /* 0x060fe200000418a0 */
        /* <DEDUP_REMOVED lines=115> */
[----:B------:R-:W4:Y:S01]  /*8450*/  MUFU.EX2 R185, R185 ;  /* 0x000000b900b97308 */ /* 0x000f220000000800 */
        /* <DEDUP_REMOVED lines=9> */
[----:B------:R-:W-:Y:S01]  /*84f0*/  FFMA.FTZ R174, R247, R175, R174 ;  /* 0x000000aff7ae7223 */ /* 0x000fe200000100ae */
[----:B------:R-:W-:Y:S01]  /*8500*/  FFMA.FTZ R164, R246, R164, R170 ;  /* 0x000000a4f6a47223 */ /* 0x000fe200000100aa */
[C---:B-1----:R-:W-:Y:S02]  /*8510*/  HMMA.16816.F32.BF16 R92, R4.reuse, R16, R92 ;  /* 0x00000010045c723c */ /* 0x042fe4000004185c */
[----:B------:R-:W-:Y:S01]  /*8520*/  FADD.FTZ R174, R173, R174 ;  /* 0x000000aeadae7221 */ /* 0x000fe20000010000 */
[----:B------:R-:W-:Y:S01]  /*8530*/  FADD.FTZ R164, R169, R164 ;  /* 0x000000a4a9a47221 */ /* 0x000fe20000010000 */
[----:B------:R-:W-:Y:S02]  /*8540*/  MUFU.EX2 R183, R183 ;  /* 0x000000b700b77308 */ /* 0x000fe40000000800 */
[----:B------:R-:W-:Y:S01]  /*8550*/  FADD.FTZ R172, R172, R174 ;  /* 0x000000aeacac7221 */ /* 0x000fe20000010000 */
[----:B------:R-:W-:Y:S01]  /*8560*/  HMMA.16816.F32.BF16 R96, R4, R18, R96 ;  /* 0x000000120460723c */ /* 0x000fe20000041860 */
[----:B------:R-:W1:Y:S01]  /*8570*/  LDSM.16.MT88.4 R16, [R225+0x14000] ;  /* 0x01400000e110783b */ /* 0x000e620000004200 */
[----:B------:R-:W-:Y:S01]  /*8580*/  FADD.FTZ R164, R168, R164 ;  /* 0x000000a4a8a47221 */ /* 0x000fe20000010000 */
[----:B------:R-:W-:-:S02]  /*8590*/  FADD.FTZ R172, R171, R172 ;  /* 0x000000acabac7221 */ /* 0x000fc40000010000 */
[----:B------:R-:W-:Y:S01]  /*85a0*/  MUFU.EX2 R186, R186 ;  /* 0x000000ba00ba7308 */ /* 0x000fe20000000800 */
[C---:B--2---:R-:W-:Y:S01]  /*85b0*/  HMMA.16816.F32.BF16 R100, R4.reuse, R8, R100 ;  /* 0x000000080464723c */ /* 0x044fe20000041864 */
[----:B------:R-:W-:Y:S01]  /*85c0*/  FADD.FTZ R3, R3, R164 ;  /* 0x000000a403037221 */ /* 0x000fe20000010000 */
[----:B----4-:R-:W-:Y:S01]  /*85d0*/  FADD.FTZ R172, R185, R172 ;  /* 0x000000acb9ac7221 */ /* 0x010fe20000010000 */
[-C--:B------:R-:W-:Y:S02]  /*85e0*/  MOV R164, R2.reuse ;  /* 0x0000000200a47202 */ /* 0x080fe40000000f00 */
[----:B------:R-:W-:Y:S01]  /*85f0*/  @P0 MOV R164, R2 ;  /* 0x0000000200a40202 */ /* 0x000fe20000000f00 */
[C---:B------:R-:W-:Y:S01]  /*8600*/  HMMA.16816.F32.BF16 R104, R4.reuse, R10, R104 ;  /* 0x0000000a0468723c */ /* 0x040fe20000041868 */
[----:B------:R-:W2:Y:S01]  /*8610*/  LDSM.16.MT88.4 R8, [R228+0x16000] ;  /* 0x01600000e408783b */ /* 0x000ea20000004200 */
[----:B------:R-:W4:Y:S04]  /*8620*/  MUFU.EX2 R187, R187 ;  /* 0x000000bb00bb7308 */ /* 0x000f280000000800 */
[C---:B---3--:R-:W-:Y:S04]  /*8630*/  HMMA.16816.F32.BF16 R116, R4.reuse, R12, R116 ;  /* 0x0000000c0474723c */ /* 0x048fe80000041874 */
[----:B------:R-:W3:Y:S02]  /*8640*/  MUFU.EX2 R188, R188 ;  /* 0x000000bc00bc7308 */ /* 0x000ee40000000800 */
[----:B------:R-:W-:Y:S01]  /*8650*/  HMMA.16816.F32.BF16 R120, R4, R14, R120 ;  /* 0x0000000e0478723c */ /* 0x000fe20000041878 */
[----:B------:R-:W-:Y:S05]  /*8660*/  LDSM.16.MT88.4 R12, [R228+0x10800] ;  /* 0x01080000e40c783b */ /* 0x000fea0000004200 */
[----:B------:R-:W-:Y:S01]  /*8670*/  MUFU.EX2 R189, R189 ;  /* 0x000000bd00bd7308 */ /* 0x000fe20000000800 */
[----:B----4-:R-:W-:-:S07]  /*8680*/  FADD.FTZ R3, R187, R3 ;  /* 0x00000003bb037221 */ /* 0x010fce0000010000 */
[----:B------:R-:W4:Y:S01]  /*8690*/  MUFU.EX2 R190, R190 ;  /* 0x000000be00be7308 */ /* 0x000f220000000800 */
[----:B---3--:R-:W-:Y:S01]  /*86a0*/  FADD.FTZ R3, R188, R3 ;  /* 0x00000003bc037221 */ /* 0x008fe20000010000 */
[C---:B-1----:R-:W-:Y:S06]  /*86b0*/  HMMA.16816.F32.BF16 R108, R4.reuse, R16, R108 ;  /* 0x00000010046c723c */ /* 0x042fec000004186c */
[----:B------:R-:W-:Y:S01]  /*86c0*/  MUFU.EX2 R193, R193 ;  /* 0x000000c100c17308 */ /* 0x000fe20000000800 */
[C---:B------:R-:W-:Y:S01]  /*86d0*/  HMMA.16816.F32.BF16 R112, R4.reuse, R18, R112 ;  /* 0x000000120470723c */ /* 0x040fe20000041870 */
[----:B------:R-:W1:Y:S05]  /*86e0*/  LDSM.16.MT88.4 R16, [R226+0x16000] ;  /* 0x01600000e210783b */ /* 0x000e6a0000004200 */
[C---:B--2---:R-:W-:Y:S01]  /*86f0*/  HMMA.16816.F32.BF16 R124, R4.reuse, R8, R124 ;  /* 0x00000008047c723c */ /* 0x044fe2000004187c */
[----:B------:R-:W-:Y:S05]  /*8700*/  MUFU.EX2 R191, R191 ;  /* 0x000000bf00bf7308 */ /* 0x000fea0000000800 */
[C---:B------:R-:W-:Y:S01]  /*8710*/  HMMA.16816.F32.BF16 R128, R4.reuse, R10, R128 ;  /* 0x0000000a0480723c */ /* 0x040fe20000041880 */
[----:B------:R-:W2:Y:S02]  /*8720*/  LDSM.16.MT88.4 R8, [R225+0x16000] ;  /* 0x01600000e108783b */ /* 0x000ea40000004200 */
[----:B------:R-:W-:Y:S08]  /*8730*/  MUFU.EX2 R192, R192 ;  /* 0x000000c000c07308 */ /* 0x000ff00000000800 */
[----:B------:R-:W-:Y:S08]  /*8740*/  MUFU.EX2 R194, R194 ;  /* 0x000000c200c27308 */ /* 0x000ff00000000800 */
[----:B------:R-:W3:Y:S08]  /*8750*/  MUFU.EX2 R195, R195 ;  /* 0x000000c300c37308 */ /* 0x000ef00000000800 */
[----:B------:R-:W-:Y:S01]  /*8760*/  MUFU.EX2 R182, R182 ;  /* 0x000000b600b67308 */ /* 0x000fe20000000800 */
[C---:B-1----:R-:W-:Y:S06]  /*8770*/  HMMA.16816.F32.BF16 R152, R4.reuse, R16, R152 ;  /* 0x000000100498723c */ /* 0x042fec0000041898 */
[C---:B------:R-:W-:Y:S01]  /*8780*/  HMMA.16816.F32.BF16 R132, R4.reuse, R18, R132 ;  /* 0x000000120484723c */ /* 0x040fe20000041884 */
[----:B------:R-:W1:Y:S01]  /*8790*/  LDSM.16.MT88.4 R16, [R224+0x16000] ;  /* 0x01600000e010783b */ /* 0x000e620000004200 */
[----:B------:R-:W-:Y:S04]  /*87a0*/  MUFU.EX2 R181, R181 ;  /* 0x000000b500b57308 */ /* 0x000fe80000000800 */
[C---:B--2---:R-:W-:Y:S04]  /*87b0*/  HMMA.16816.F32.BF16 R136, R4.reuse, R8, R136 ;  /* 0x000000080488723c */ /* 0x044fe80000041888 */
[----:B------:R-:W-:Y:S02]  /*87c0*/  MUFU.EX2 R180, R180 ;  /* 0x000000b400b47308 */ /* 0x000fe40000000800 */
[----:B------:R-:W-:Y:S01]  /*87d0*/  HMMA.16816.F32.BF16 R148, R4, R10, R148 ;  /* 0x0000000a0494723c */ /* 0x000fe20000041894 */
[----:B------:R-:W-:-:S05]  /*87e0*/  IMAD.WIDE.U32 R8, R26, -0x2daee0ad, RZ ;  /* 0xd2511f531a087825 */ /* 0x000fca00078e00ff */
[----:B------:R-:W-:Y:S01]  /*87f0*/  LOP3.LUT R24, R9, UR26, R24, 0x96, !PT ;  /* 0x0000001a09187c12 */ /* 0x000fe2000f8e9618 */
[----:B------:R-:W-:Y:S01]  /*8800*/  MUFU.EX2 R178, R178 ;  /* 0x000000b200b27308 */ /* 0x000fe20000000800 */
[----:B------:R-:W-:Y:S02]  /*8810*/  LOP3.LUT R11, R8, 0xffff, RZ, 0xc0, !PT ;  /* 0x0000ffff080b7812 */ /* 0x000fe400078ec0ff */
[C---:B------:R-:W-:Y:S02]  /*8820*/  LOP3.LUT R10, R24.reuse, 0xffff, RZ, 0xc0, !PT ;  /* 0x0000ffff180a7812 */ /* 0x040fe400078ec0ff */
[----:B------:R-:W-:Y:S02]  /*8830*/  LOP3.LUT R20, R24, 0xff, RZ, 0xc0, !PT ;  /* 0x000000ff18147812 */ /* 0x000fe400078ec0ff */
[----:B------:R-:W-:Y:S01]  /*8840*/  SHF.R.U32.HI R10, RZ, 0x8, R10 ;  /* 0x00000008ff0a7819 */ /* 0x000fe2000001160a */
[----:B------:R-:W-:Y:S01]  /*8850*/  MUFU.EX2 R177, R177 ;  /* 0x000000b100b17308 */ /* 0x000fe20000000800 */
[----:B------:R-:W-:-:S02]  /*8860*/  SHF.R.U32.HI R9, RZ, 0x10, R8 ;  /* 0x00000010ff097819 */ /* 0x000fc40000011608 */
[----:B------:R-:W-:Y:S02]  /*8870*/  SHF.R.U32.HI R11, RZ, 0x8, R11 ;  /* 0x00000008ff0b7819 */ /* 0x000fe4000001160b */
[----:B------:R-:W-:-:S03]  /*8880*/  PRMT R20, R20, 0x5410, R10 ;  /* 0x0000541014147816 */ /* 0x000fc6000000000a */
[----:B------:R-:W-:Y:S02]  /*8890*/  MUFU.EX2 R179, R179 ;  /* 0x000000b300b37308 */ /* 0x000fe40000000800 */
[----:B------:R-:W-:Y:S01]  /*88a0*/  HSET2.LE.AND R20, R20, R176, PT ;  /* 0x000000b014147233 */ /* 0x000fe20003803000 */
[C---:B-1----:R-:W-:Y:S06]  /*88b0*/  HMMA.16816.F32.BF16 R140, R4.reuse, R16, R140 ;  /* 0x00000010048c723c */ /* 0x042fec000004188c */
[----:B------:R-:W-:Y:S01]  /*88c0*/  HMMA.16816.F32.BF16 R144, R4, R18, R144 ;  /* 0x000000120490723c */ /* 0x000fe20000041890 */
[----:B------:R-:W-:-:S02]  /*88d0*/  LOP3.LUT R16, R8, 0xff, RZ, 0xc0, !PT ;  /* 0x000000ff08107812 */ /* 0x000fc400078ec0ff */
[----:B------:R-:W-:Y:S02]  /*88e0*/  SHF.R.U32.HI R17, RZ, 0x18, R8 ;  /* 0x00000018ff117819 */ /* 0x000fe40000011608 */
[----:B------:R-:W-:Y:S02]  /*88f0*/  PRMT R16, R16, 0x5410, R11 ;  /* 0x0000541010107816 */ /* 0x000fe4000000000b */
[--C-:B------:R-:W-:Y:S02]  /*8900*/  SHF.R.U32.HI R6, RZ, 0x10, R24.reuse ;  /* 0x00000010ff067819 */ /* 0x100fe40000011618 */
[----:B------:R-:W-:Y:S02]  /*8910*/  LOP3.LUT R5, R9, 0xff, RZ, 0xc0, !PT ;  /* 0x000000ff09057812 */ /* 0x000fe400078ec0ff */
[----:B------:R-:W-:Y:S01]  /*8920*/  SHF.R.U32.HI R4, RZ, 0x18, R24 ;  /* 0x00000018ff047819 */ /* 0x000fe20000011618 */
[----:B------:R-:W1:Y:S01]  /*8930*/  LDSM.16.MT88.4 R8, [R226+0x10800] ;  /* 0x01080000e208783b */ /* 0x000e620000004200 */
[----:B------:R-:W-:-:S02]  /*8940*/  LOP3.LUT R6, R6, 0xff, RZ, 0xc0, !PT ;  /* 0x000000ff06067812 */ /* 0x000fc400078ec0ff */
[C---:B------:R-:W-:Y:S01]  /*8950*/  F2FP.BF16.F32.PACK_AB R7, R184.reuse, R185 ;  /* 0x000000b9b807723e */ /* 0x040fe200000010ff */
[----:B------:R-:W-:Y:S01]  /*8960*/  LDSM.16.MT88.4 R24, [R225+0x10800] ;  /* 0x01080000e118783b */ /* 0x000fe20000004200 */
[----:B------:R-:W-:Y:S01]  /*8970*/  PRMT R5, R5, 0x5410, R17 ;  /* 0x0000541005057816 */ /* 0x000fe20000000011 */
[----:B------:R-:W-:Y:S01]  /*8980*/  FADD.FTZ R184, R184, R172 ;  /* 0x000000acb8b87221 */ /* 0x000fe20000010000 */
[----:B------:R-:W-:Y:S02]  /*8990*/  PRMT R6, R6, 0x5410, R4 ;  /* 0x0000541006067816 */ /* 0x000fe40000000004 */
[----:B------:R-:W-:Y:S01]  /*89a0*/  LOP3.LUT R4, R20, R7, RZ, 0xc0, !PT ;  /* 0x0000000714047212 */ /* 0x000fe200078ec0ff */
[----:B------:R-:W-:Y:S01]  /*89b0*/  FADD.FTZ R184, R183, R184 ;  /* 0x000000b8b7b87221 */ /* 0x000fe20000010000 */
[--C-:B------:R-:W-:Y:S01]  /*89c0*/  HSET2.LE.AND R7, R5, R176.reuse, PT ;  /* 0x000000b005077233 */ /* 0x100fe20003803000 */
[----:B------:R-:W2:Y:S01]  /*89d0*/  LDSM.16.MT88.4 R20, [R226+0x12800] ;  /* 0x01280000e214783b */ /* 0x000ea20000004200 */
[--C-:B------:R-:W-:Y:S01]  /*89e0*/  HSET2.LE.AND R16, R16, R176.reuse, PT ;  /* 0x000000b010107233 */ /* 0x100fe20003803000 */
[----:B------:R-:W-:Y:S01]  /*89f0*/  FADD.FTZ R184, R186, R184 ;  /* 0x000000b8bab87221 */ /* 0x000fe20000010000 */
[----:B------:R-:W-:-:S02]  /*8a00*/  HSET2.LE.AND R5, R6, R176, PT ;  /* 0x000000b006057233 */ /* 0x000fc40003803000 */
[----:B------:R-:W-:Y:S02]  /*8a10*/  F2FP.BF16.F32.PACK_AB R18, R188, R187 ;  /* 0x000000bbbc12723e */ /* 0x000fe400000010ff */
[----:B------:R-:W-:Y:S02]  /*8a20*/  F2FP.BF16.F32.PACK_AB R6, R186, R183 ;  /* 0x000000b7ba06723e */ /* 0x000fe400000010ff */
[----:B----4-:R-:W-:Y:S01]  /*8a30*/  F2FP.BF16.F32.PACK_AB R17, R190, R189 ;  /* 0x000000bdbe11723e */ /* 0x010fe200000010ff */
[----:B------:R-:W-:Y:S01]  /*8a40*/  FADD.FTZ R189, R189, R3 ;  /* 0x00000003bdbd7221 */ /* 0x000fe20000010000 */
[----:B------:R-:W-:Y:S02]  /*8a50*/  LOP3.LUT R5, R5, R18, RZ, 0xc0, !PT ;  /* 0x0000001205057212 */ /* 0x000fe400078ec0ff */
[----:B------:R-:W-:Y:S01]  /*8a60*/  LOP3.LUT R6, R16, R6, RZ, 0xc0, !PT ;  /* 0x0000000610067212 */ /* 0x000fe200078ec0ff */
[----:B------:R-:W-:Y:S01]  /*8a70*/  FADD.FTZ R189, R190, R189 ;  /* 0x000000bdbebd7221 */ /* 0x000fe20000010000 */
[----:B------:R-:W-:-:S02]  /*8a80*/  LOP3.LUT R7, R7, R17, RZ, 0xc0, !PT ;  /* 0x0000001107077212 */ /* 0x000fc400078ec0ff */
[----:B------:R-:W4:Y:S01]  /*8a90*/  LDSM.16.MT88.4 R16, [R224+0x10800] ;  /* 0x01080000e010783b */ /* 0x000f220000004200 */
[----:B---3--:R-:W-:Y:S01]  /*8aa0*/  FADD.FTZ R189, R195, R189 ;  /* 0x000000bdc3bd7221 */ /* 0x008fe20000010000 */
[-C--:B------:R-:W-:Y:S02]  /*8ab0*/  MOV R3, R0.reuse ;  /* 0x0000000000037202 */ /* 0x080fe40000000f00 */
[----:B------:R-:W-:Y:S01]  /*8ac0*/  @P0 MOV R3, R0 ;  /* 0x0000000000030202 */ /* 0x000fe20000000f00 */
        /* <DEDUP_REMOVED lines=19> */
[C---:B--2---:R-:W-:Y:S06]  /*8c00*/  HMMA.16816.F32.BF16 R100, R4.reuse, R20, R100 ;  /* 0x000000140464723c */ /* 0x044fec0000041864 */
[C---:B----4-:R-:W-:Y:S06]  /*8c10*/  HMMA.16816.F32.BF16 R84, R4.reuse, R16, R84 ;  /* 0x000000100454723c */ /* 0x050fec0000041854 */
[C---:B------:R-:W-:Y:S01]  /*8c20*/  HMMA.16816.F32.BF16 R88, R4.reuse, R18, R88 ;  /* 0x000000120458723c */ /* 0x040fe20000041858 */
[----:B------:R-:W2:Y:S05]  /*8c30*/  LDSM.16.MT88.4 R16, [R224+0x14800] ;  /* 0x01480000e010783b */ /* 0x000eaa0000004200 */
[C---:B---3--:R-:W-:Y:S06]  /*8c40*/  HMMA.16816.F32.BF16 R92, R4.reuse, R12, R92 ;  /* 0x0000000c045c723c */ /* 0x048fec000004185c */
[C---:B------:R-:W-:Y:S01]  /*8c50*/  HMMA.16816.F32.BF16 R96, R4.reuse, R14, R96 ;  /* 0x0000000e0460723c */ /* 0x040fe20000041860 */
[----:B------:R-:W3:Y:S05]  /*8c60*/  LDSM.16.MT88.4 R12, [R228+0x16800] ;  /* 0x01680000e40c783b */ /* 0x000eea0000004200 */
[C---:B-1----:R-:W-:Y:S06]  /*8c70*/  HMMA.16816.F32.BF16 R108, R4.reuse, R8, R108 ;  /* 0x00000008046c723c */ /* 0x042fec000004186c */
[----:B------:R-:W-:Y:S01]  /*8c80*/  HMMA.16816.F32.BF16 R112, R4, R10, R112 ;  /* 0x0000000a0470723c */ /* 0x000fe20000041870 */
[----:B------:R-:W-:-:S04]  /*8c90*/  MOV R8, UR4 ;  /* 0x0000000400087c02 */ /* 0x000fc80008000f00 */
[----:B------:R-:W-:Y:S01]  /*8ca0*/  LOP3.LUT R204, R205, UR31, R8, 0x96, !PT ;  /* 0x0000001fcdcc7c12 */ /* 0x000fe2000f8e9608 */
[C---:B------:R-:W-:Y:S01]  /*8cb0*/  HMMA.16816.F32.BF16 R104, R4.reuse, R22, R104 ;  /* 0x000000160468723c */ /* 0x040fe20000041868 */
[----:B------:R-:W1:Y:S03]  /*8cc0*/  LDSM.16.MT88.4 R8, [R225+0x16800] ;  /* 0x01680000e108783b */ /* 0x000e660000004200 */
[----:B------:R-:W-:Y:S01]  /*8cd0*/  IMAD.WIDE.U32 R204, R204, -0x326172a9, RZ ;  /* 0xcd9e8d57cccc7825 */ /* 0x000fe200078e00ff */
[----:B------:R-:W4:Y:S01]  /*8ce0*/  LDSM.16.MT88.4 R20, [R226+0x16800] ;  /* 0x01680000e214783b */ /* 0x000f220000004200 */
[----:B------:R-:W-:Y:S03]  /*8cf0*/  HMMA.16816.F32.BF16 R48, R4, R26, R48 ;  /* 0x0000001a0430723c */ /* 0x000fe60000041830 */
[----:B------:R-:W-:-:S02]  /*8d00*/  LOP3.LUT R202, R205, UR19, R202, 0x96, !PT ;  /* 0x00000013cdca7c12 */ /* 0x000fc4000f8e96ca */
[----:B------:R-:W-:Y:S01]  /*8d10*/  LOP3.LUT R24, R197, UR17, R204, 0x96, !PT ;  /* 0x00000011c5187c12 */ /* 0x000fe2000f8e96cc */
[----:B--2---:R-:W-:Y:S02]  /*8d20*/  HMMA.16816.F32.BF16 R116, R4, R16, R116 ;  /* 0x000000100474723c */ /* 0x004fe40000041874 */
[----:B------:R-:W-:-:S04]  /*8d30*/  IMAD.WIDE.U32 R202, R202, -0x2daee0ad, RZ ;  /* 0xd2511f53caca7825 */ /* 0x000fc800078e00ff */
[----:B------:R-:W-:Y:S01]  /*8d40*/  HMMA.16816.F32.BF16 R120, R4, R18, R120 ;  /* 0x000000120478723c */ /* 0x000fe20000041878 */
[----:B------:R-:W2:Y:S01]  /*8d50*/  LDSM.16.MT88.4 R16, [R224+0x16800] ;  /* 0x01680000e010783b */ /* 0x000ea20000004200 */
[----:B------:R-:W-:-:S04]  /*8d60*/  LOP3.LUT R198, R203, UR16, R198, 0x96, !PT ;  /* 0x00000010cbc67c12 */ /* 0x000fc8000f8e96c6 */
[----:B---3--:R-:W-:Y:S01]  /*8d70*/  HMMA.16816.F32.BF16 R124, R4, R12, R124 ;  /* 0x0000000c047c723c */ /* 0x008fe2000004187c */
[----:B------:R-:W-:-:S05]  /*8d80*/  IMAD.WIDE.U32 R198, R198, -0x326172a9, RZ ;  /* 0xcd9e8d57c6c67825 */ /* 0x000fca00078e00ff */
[----:B------:R-:W-:Y:S01]  /*8d90*/  LOP3.LUT R196, R199, UR15, R196, 0x96, !PT ;  /* 0x0000000fc7c47c12 */ /* 0x000fe2000f8e96c4 */
[----:B------:R-:W-:Y:S01]  /*8da0*/  IMAD.WIDE.U32 R12, R24, -0x2daee0ad, RZ ;  /* 0xd2511f53180c7825 */ /* 0x000fe200078e00ff */
[----:B------:R-:W-:Y:S03]  /*8db0*/  HMMA.16816.F32.BF16 R128, R4, R14, R128 ;  /* 0x0000000e0480723c */ /* 0x000fe60000041880 */
[----:B------:R-:W-:Y:S01]  /*8dc0*/  IMAD.WIDE.U32 R196, R196, -0x2daee0ad, RZ ;  /* 0xd2511f53c4c47825 */ /* 0x000fe200078e00ff */
[----:B------:R-:W-:-:S05]  /*8dd0*/  LOP3.LUT R202, R13, UR14, R202, 0x96, !PT ;  /* 0x0000000e0dca7c12 */ /* 0x000fca000f8e96ca */
[----:B------:R-:W-:Y:S01]  /*8de0*/  IMAD.WIDE.U32 R202, R202, -0x326172a9, RZ ;  /* 0xcd9e8d57caca7825 */ /* 0x000fe200078e00ff */
[C---:B-1----:R-:W-:Y:S04]  /*8df0*/  HMMA.16816.F32.BF16 R136, R4.reuse, R8, R136 ;  /* 0x000000080488723c */ /* 0x042fe80000041888 */
[----:B------:R-:W-:Y:S02]  /*8e00*/  LOP3.LUT R204, R203, UR13, R198, 0x96, !PT ;  /* 0x0000000dcbcc7c12 */ /* 0x000fe4000f8e96c6 */
[----:B------:R-:W-:Y:S01]  /*8e10*/  LOP3.LUT R198, R197, UR12, R12, 0x96, !PT ;  /* 0x0000000cc5c67c12 */ /* 0x000fe2000f8e960c */
[----:B------:R-:W-:Y:S01]  /*8e20*/  FFMA.FTZ R197, R30, UR32, -R35 ;  /* 0x000000201ec57c23 */ /* 0x000fe20008010823 */
[----:B------:R-:W-:Y:S01]  /*8e30*/  HMMA.16816.F32.BF16 R148, R4, R10, R148 ;  /* 0x0000000a0494723c */ /* 0x000fe20000041894 */
[----:B------:R-:W-:-:S04]  /*8e40*/  IMAD.WIDE.U32 R204, R204, -0x2daee0ad, RZ ;  /* 0xd2511f53cccc7825 */ /* 0x000fc800078e00ff */
[----:B------:R-:W-:Y:S01]  /*8e50*/  IMAD.WIDE.U32 R198, R198, -0x326172a9, RZ ;  /* 0xcd9e8d57c6c67825 */ /* 0x000fe200078e00ff */
[----:B------:R-:W-:-:S03]  /*8e60*/  LOP3.LUT R13, R205, UR5, R196, 0x96, !PT ;  /* 0x00000005cd0d7c12 */ /* 0x000fc6000f8e96c4 */
[----:B------:R-:W-:Y:S01]  /*8e70*/  FFMA.FTZ R196, R31, UR32, -R35 ;  /* 0x000000201fc47c23 */ /* 0x000fe20008010823 */
[----:B------:R-:W-:Y:S01]  /*8e80*/  MUFU.EX2 R197, R197 ;  /* 0x000000c500c57308 */ /* 0x000fe20000000800 */
[----:B----4-:R-:W-:Y:S01]  /*8e90*/  HMMA.16816.F32.BF16 R152, R4, R20, R152 ;  /* 0x000000140498723c */ /* 0x010fe20000041898 */
[----:B------:R-:W-:Y:S01]  /*8ea0*/  LOP3.LUT R199, R199, UR25, R202, 0x96, !PT ;  /* 0x00000019c7c77c12 */ /* 0x000fe2000f8e96ca */
[----:B------:R-:W-:-:S04]  /*8eb0*/  IMAD.WIDE.U32 R12, R13, -0x326172a9, RZ ;  /* 0xcd9e8d570d0c7825 */ /* 0x000fc800078e00ff */
[--C-:B------:R-:W-:Y:S01]  /*8ec0*/  FFMA.FTZ R202, R34, UR32, -R35.reuse ;  /* 0x0000002022ca7c23 */ /* 0x100fe20008010823 */
[C---:B------:R-:W-:Y:S01]  /*8ed0*/  HMMA.16816.F32.BF16 R132, R4.reuse, R22, R132 ;  /* 0x000000160484723c */ /* 0x040fe20000041884 */
[----:B------:R-:W-:Y:S01]  /*8ee0*/  LOP3.LUT R8, R12, 0xffff, RZ, 0xc0, !PT ;  /* 0x0000ffff0c087812 */ /* 0x000fe200078ec0ff */
[----:B------:R-:W1:Y:S01]  /*8ef0*/  MUFU.EX2 R196, R196 ;  /* 0x000000c400c47308 */ /* 0x000e620000000800 */
[----:B------:R-:W-:Y:S01]  /*8f00*/  SHF.R.U32.HI R9, RZ, 0x10, R12 ;  /* 0x00000010ff097819 */ /* 0x000fe2000001160c */
[----:B------:R-:W3:Y:S01]  /*8f10*/  LDSM.16.MT88.4 R20, [R228+0x11000] ;  /* 0x01100000e414783b */ /* 0x000ee20000004200 */
[----:B------:R-:W-:Y:S01]  /*8f20*/  SHF.R.U32.HI R10, RZ, 0x8, R8 ;  /* 0x00000008ff0a7819 */ /* 0x000fe20000011608 */
[C---:B--2---:R-:W-:Y:S01]  /*8f30*/  HMMA.16816.F32.BF16 R140, R4.reuse, R16, R140 ;  /* 0x00000010048c723c */ /* 0x044fe2000004188c */
[----:B------:R-:W-:Y:S01]  /*8f40*/  LOP3.LUT R8, R13, UR20, R198, 0x96, !PT ;  /* 0x000000140d087c12 */ /* 0x000fe2000f8e96c6 */
[----:B------:R-:W-:Y:S01]  /*8f50*/  FFMA.FTZ R198, R28, UR32, -R35 ;  /* 0x000000201cc67c23 */ /* 0x000fe20008010823 */
[----:B------:R-:W-:Y:S01]  /*8f60*/  LOP3.LUT R24, R12, 0xff, RZ, 0xc0, !PT ;  /* 0x000000ff0c187812 */ /* 0x000fe200078ec0ff */
[----:B------:R-:W-:Y:S01]  /*8f70*/  LDSM.16.MT88.4 R28, [R228+0x13000] ;  /* 0x01300000e41c783b */ /* 0x000fe20000004200 */
[----:B------:R-:W-:Y:S01]  /*8f80*/  LOP3.LUT R26, R8, 0xffff, RZ, 0xc0, !PT ;  /* 0x0000ffff081a7812 */ /* 0x000fe200078ec0ff */
[----:B------:R-:W-:Y:S01]  /*8f90*/  HMMA.16816.F32.BF16 R144, R4, R18, R144 ;  /* 0x000000120490723c */ /* 0x000fe20000041890 */
[----:B------:R-:W-:Y:S01]  /*8fa0*/  PRMT R24, R24, 0x5410, R10 ;  /* 0x0000541018187816 */ /* 0x000fe2000000000a */
[----:B------:R-:W2:Y:S01]  /*8fb0*/  LDSM.16.MT88.4 R16, [R226+0x11000] ;  /* 0x01100000e210783b */ /* 0x000ea20000004200 */
[----:B------:R-:W-:Y:S01]  /*8fc0*/  SHF.R.U32.HI R25, RZ, 0x18, R12 ;  /* 0x00000018ff197819 */ /* 0x000fe2000001160c */
[----:B------:R-:W4:Y:S01]  /*8fd0*/  MUFU.EX2 R198, R198 ;  /* 0x000000c600c67308 */ /* 0x000f220000000800 */
[----:B------:R-:W-:Y:S01]  /*8fe0*/  SHF.R.U32.HI R26, RZ, 0x8, R26 ;  /* 0x00000008ff1a7819 */ /* 0x000fe2000001161a */
[----:B------:R-:W-:Y:S01]  /*8ff0*/  LDSM.16.MT88.4 R12, [R225+0x11000] ;  /* 0x01100000e10c783b */ /* 0x000fe20000004200 */
[----:B------:R-:W-:-:S02]  /*9000*/  LOP3.LUT R4, R9, 0xff, RZ, 0xc0, !PT ;  /* 0x000000ff09047812 */ /* 0x000fc400078ec0ff */
[----:B------:R-:W-:Y:S02]  /*9010*/  LOP3.LUT R5, R8, 0xff, RZ, 0xc0, !PT ;  /* 0x000000ff08057812 */ /* 0x000fe400078ec0ff */
[--C-:B------:R-:W-:Y:S01]  /*9020*/  SHF.R.U32.HI R6, RZ, 0x10, R8.reuse ;  /* 0x00000010ff067819 */ /* 0x100fe20000011608 */
[----:B------:R-:W5:Y:S01]  /*9030*/  MUFU.EX2 R202, R202 ;  /* 0x000000ca00ca7308 */ /* 0x000f620000000800 */
[----:B------:R-:W-:Y:S02]  /*9040*/  SHF.R.U32.HI R7, RZ, 0x18, R8 ;  /* 0x00000018ff077819 */ /* 0x000fe40000011608 */
[----:B------:R-:W5:Y:S01]  /*9050*/  LDSM.16.MT88.4 R8, [R224+0x11000] ;  /* 0x01100000e008783b */ /* 0x000f620000004200 */
[----:B------:R-:W-:Y:S02]  /*9060*/  PRMT R4, R4, 0x5410, R25 ;  /* 0x0000541004047816 */ /* 0x000fe40000000019 */
[----:B------:R-:W-:Y:S02]  /*9070*/  LOP3.LUT R6, R6, 0xff, RZ, 0xc0, !PT ;  /* 0x000000ff06067812 */ /* 0x000fe400078ec0ff */
[----:B------:R-:W-:-:S02]  /*9080*/  PRMT R5, R5, 0x5410, R26 ;  /* 0x0000541005057816 */ /* 0x000fc4000000001a */
[----:B------:R-:W-:Y:S02]  /*9090*/  PRMT R25, R6, 0x5410, R7 ;  /* 0x0000541006197816 */ /* 0x000fe40000000007 */
[--C-:B------:R-:W-:Y:S02]  /*90a0*/  HSET2.LE.AND R4, R4, R176.reuse, PT ;  /* 0x000000b004047233 */ /* 0x100fe40003803000 */
[----:B-1----:R-:W-:Y:S02]  /*90b0*/  F2FP.BF16.F32.PACK_AB R7, R197, R196 ;  /* 0x000000c4c507723e */ /* 0x002fe400000010ff */
[----:B------:R-:W-:Y:S02]  /*90c0*/  HSET2.LE.AND R6, R24, R176, PT ;  /* 0x000000b018067233 */ /* 0x000fe40003803000 */
[----:B------:R-:W-:Y:S02]  /*90d0*/  F2FP.BF16.F32.PACK_AB R24, R191, R193 ;  /* 0x000000c1bf18723e */ /* 0x000fe400000010ff */
[----:B------:R-:W-:-:S02]  /*90e0*/  LOP3.LUT R7, R4, R7, RZ, 0xc0, !PT ;  /* 0x0000000704077212 */ /* 0x000fc400078ec0ff */
[--C-:B------:R-:W-:Y:S02]  /*90f0*/  HSET2.LE.AND R4, R5, R176.reuse, PT ;  /* 0x000000b005047233 */ /* 0x100fe40003803000 */
[----:B------:R-:W-:Y:S02]  /*9100*/  LOP3.LUT R6, R6, R24, RZ, 0xc0, !PT ;  /* 0x0000001806067212 */ /* 0x000fe400078ec0ff */
[----:B------:R-:W-:Y:S02]  /*9110*/  HSET2.LE.AND R5, R25, R176, PT ;  /* 0x000000b019057233 */ /* 0x000fe40003803000 */
[----:B------:R-:W-:Y:S01]  /*9120*/  F2FP.BF16.F32.PACK_AB R25, R194, R192 ;  /* 0x000000c0c219723e */ /* 0x000fe200000010ff */
[----:B------:R-:W-:Y:S01]  /*9130*/  FADD.FTZ R192, R192, R184 ;  /* 0x000000b8c0c07221 */ /* 0x000fe20000010000 */
[C---:B----4-:R-:W-:Y:S01]  /*9140*/  F2FP.BF16.F32.PACK_AB R24, R198.reuse, R195 ;  /* 0x000000c3c618723e */ /* 0x050fe200000010ff */
[----:B------:R-:W-:Y:S01]  /*9150*/  FADD.FTZ R198, R198, R189 ;  /* 0x000000bdc6c67221 */ /* 0x000fe20000010000 */
[----:B------:R-:W-:Y:S01]  /*9160*/  LOP3.LUT R4, R4, R25, RZ, 0xc0, !PT ;  /* 0x0000001904047212 */ /* 0x000fe200078ec0ff */
[----:B------:R-:W-:Y:S01]  /*9170*/  FADD.FTZ R192, R194, R192 ;  /* 0x000000c0c2c07221 */ /* 0x000fe20000010000 */
[----:B------:R-:W-:Y:S01]  /*9180*/  LOP3.LUT R5, R5, R24, RZ, 0xc0, !PT ;  /* 0x0000001805057212 */ /* 0x000fe200078ec0ff */
[----:B------:R-:W-:Y:S01]  /*9190*/  FADD.FTZ R198, R196, R198 ;  /* 0x000000c6c4c67221 */ /* 0x000fe20000010000 */
[----:B------:R-:W1:Y:S01]  /*91a0*/  LDSM.16.MT88.4 R24, [R226+0x13000] ;  /* 0x01300000e218783b */ /* 0x000e620000004200 */
[----:B------:R-:W-:-:S02]  /*91b0*/  FADD.FTZ R192, R193, R192 ;  /* 0x000000c0c1c07221 */ /* 0x000fc40000010000 */
        /* <DEDUP_REMOVED lines=9> */
[----:B--2---:R-:W-:Y:S01]  /*9250*/  HMMA.16816.F32.BF16 R36, R4, R16, R36 ;  /* 0x000000100424723c */ /* 0x004fe20000041824 */
[----:B------:R-:W-:Y:S01]  /*9260*/  FADD.FTZ R191, R180, R191 ;  /* 0x000000bfb4bf7221 */ /* 0x000fe20000010000 */
[----:B-----5:R-:W-:-:S03]  /*9270*/  FADD.FTZ R198, R202, R198 ;  /* 0x000000c6cac67221 */ /* 0x020fc60000010000 */
[----:B------:R-:W-:Y:S01]  /*9280*/  FADD.FTZ R247, R178, R191 ;  /* 0x000000bfb2f77221 */ /* 0x000fe20000010000 */
        /* <DEDUP_REMOVED lines=33> */
[----:B------:R-:W-:Y:S01]  /*94a0*/  HMMA.16816.F32.BF16 R148, R4, R10, R148 ;  /* 0x0000000a0494723c */ /* 0x000fe20000041894 */
[----:B------:R-:W-:-:S04]  /*94b0*/  IMAD.WIDE.U32 R8, R199, -0x2daee0ad, RZ ;  /* 0xd2511f53c7087825 */ /* 0x000fc800078e00ff */
[----:B------:R-:W-:Y:S02]  /*94c0*/  FFMA.FTZ R199, R33, UR32, -R35 ;  /* 0x0000002021c77c23 */ /* 0x000fe40008010823 */
[----:B------:R-:W4:Y:S01]  /*94d0*/  LDSM.16.MT88.4 R32, [R228+0x11800] ;  /* 0x01180000e420783b */ /* 0x000f220000004200 */
[----:B------:R-:W-:Y:S01]  /*94e0*/  LOP3.LUT R204, R9, UR26, R204, 0x96, !PT ;  /* 0x0000001a09cc7c12 */ /* 0x000fe2000f8e96cc */
[C---:B-----5:R-:W-:Y:S02]  /*94f0*/  HMMA.16816.F32.BF16 R124, R4.reuse, R12, R124 ;  /* 0x0000000c047c723c */ /* 0x060fe4000004187c */
[----:B------:R-:W5:Y:S01]  /*9500*/  MUFU.EX2 R199, R199 ;  /* 0x000000c700c77308 */ /* 0x000f620000000800 */
[----:B------:R-:W-:Y:S02]  /*9510*/  LOP3.LUT R11, R8, 0xffff, RZ, 0xc0, !PT ;  /* 0x0000ffff080b7812 */ /* 0x000fe400078ec0ff */
[----:B------:R-:W-:Y:S01]  /*9520*/  SHF.R.U32.HI R10, RZ, 0x10, R8 ;  /* 0x00000010ff0a7819 */ /* 0x000fe20000011608 */
[----:B------:R-:W-:Y:S01]  /*9530*/  HMMA.16816.F32.BF16 R128, R4, R14, R128 ;  /* 0x0000000e0480723c */ /* 0x000fe20000041880 */
[----:B------:R-:W-:-:S02]  /*9540*/  SHF.R.U32.HI R13, RZ, 0x10, R204 ;  /* 0x00000010ff0d7819 */ /* 0x000fc400000116cc */
[----:B------:R-:W-:Y:S02]  /*9550*/  LOP3.LUT R9, R8, 0xff, RZ, 0xc0, !PT ;  /* 0x000000ff08097812 */ /* 0x000fe400078ec0ff */
[C---:B------:R-:W-:Y:S01]  /*9560*/  LOP3.LUT R12, R204.reuse, 0xff, RZ, 0xc0, !PT ;  /* 0x000000ffcc0c7812 */ /* 0x040fe200078ec0ff */
[C---:B------:R-:W-:Y:S01]  /*9570*/  HMMA.16816.F32.BF16 R60, R4.reuse, R28, R60 ;  /* 0x0000001c043c723c */ /* 0x040fe2000004183c */
[----:B------:R-:W-:Y:S02]  /*9580*/  LOP3.LUT R15, R204, 0xffff, RZ, 0xc0, !PT ;  /* 0x0000ffffcc0f7812 */ /* 0x000fe400078ec0ff */
[----:B------:R-:W-:Y:S02]  /*9590*/  SHF.R.U32.HI R11, RZ, 0x8, R11 ;  /* 0x00000008ff0b7819 */ /* 0x000fe4000001160b */
[----:B------:R-:W-:Y:S01]  /*95a0*/  LOP3.LUT R14, R10, 0xff, RZ, 0xc0, !PT ;  /* 0x000000ff0a0e7812 */ /* 0x000fe200078ec0ff */
[C---:B------:R-:W-:Y:S01]  /*95b0*/  HMMA.16816.F32.BF16 R64, R4.reuse, R30, R64 ;  /* 0x0000001e0440723c */ /* 0x040fe20000041840 */
[----:B------:R-:W-:Y:S01]  /*95c0*/  SHF.R.U32.HI R8, RZ, 0x18, R8 ;  /* 0x00000018ff087819 */ /* 0x000fe20000011608 */
[----:B------:R-:W4:Y:S01]  /*95d0*/  LDSM.16.MT88.4 R28, [R225+0x11800] ;  /* 0x01180000e11c783b */ /* 0x000f220000004200 */
[----:B------:R-:W-:Y:S01]  /*95e0*/  SHF.R.U32.HI R204, RZ, 0x18, R204 ;  /* 0x00000018ffcc7819 */ /* 0x000fe200000116cc */
[----:B-----5:R-:W-:Y:S01]  /*95f0*/  FADD.FTZ R246, R199, R198 ;  /* 0x000000c6c7f67221 */ /* 0x020fe20000010000 */
[----:B------:R-:W-:Y:S01]  /*9600*/  SHF.R.U32.HI R10, RZ, 0x8, R15 ;  /* 0x00000008ff0a7819 */ /* 0x000fe2000001160f */
[----:B-1----:R-:W-:Y:S01]  /*9610*/  HMMA.16816.F32.BF16 R140, R4, R24, R140 ;  /* 0x00000018048c723c */ /* 0x002fe2000004188c */
[----:B------:R-:W-:-:S02]  /*9620*/  LOP3.LUT R13, R13, 0xff, RZ, 0xc0, !PT ;  /* 0x000000ff0d0d7812 */ /* 0x000fc400078ec0ff */
[----:B------:R-:W-:Y:S02]  /*9630*/  PRMT R11, R9, 0x5410, R11 ;  /* 0x00005410090b7816 */ /* 0x000fe4000000000b */
[----:B------:R-:W-:Y:S01]  /*9640*/  PRMT R8, R14, 0x5410, R8 ;  /* 0x000054100e087816 */ /* 0x000fe20000000008 */
[----:B------:R-:W-:Y:S01]  /*9650*/  HMMA.16816.F32.BF16 R144, R4, R26, R144 ;  /* 0x0000001a0490723c */ /* 0x000fe20000041890 */
[----:B------:R-:W-:Y:S01]  /*9660*/  PRMT R10, R12, 0x5410, R10 ;  /* 0x000054100c0a7816 */ /* 0x000fe2000000000a */
[----:B------:R-:W1:Y:S01]  /*9670*/  LDSM.16.MT88.4 R24, [R224+0x11800] ;  /* 0x01180000e018783b */ /* 0x000e620000004200 */
[----:B------:R-:W-:-:S03]  /*9680*/  PRMT R9, R13, 0x5410, R204 ;  /* 0x000054100d097816 */ /* 0x000fc600000000cc */
[----:B------:R-:W5:Y:S01]  /*9690*/  LDSM.16.MT88.4 R12, [R226+0x13800] ;  /* 0x01380000e20c783b */ /* 0x000f620000004200 */
[--C-:B------:R-:W-:Y:S02]  /*96a0*/  HSET2.LE.AND R6, R11, R176.reuse, PT ;  /* 0x000000b00b067233 */ /* 0x100fe40003803000 */
[--C-:B------:R-:W-:Y:S02]  /*96b0*/  HSET2.LE.AND R4, R10, R176.reuse, PT ;  /* 0x000000b00a047233 */ /* 0x100fe40003803000 */
[--C-:B------:R-:W-:Y:S02]  /*96c0*/  HSET2.LE.AND R7, R8, R176.reuse, PT ;  /* 0x000000b008077233 */ /* 0x100fe40003803000 */
[----:B------:R-:W-:Y:S02]  /*96d0*/  HSET2.LE.AND R5, R9, R176, PT ;  /* 0x000000b009057233 */ /* 0x000fe40003803000 */
[----:B------:R-:W-:Y:S02]  /*96e0*/  F2FP.BF16.F32.PACK_AB R11, R181, R182 ;  /* 0x000000b6b50b723e */ /* 0x000fe400000010ff */
[----:B------:R-:W-:-:S02]  /*96f0*/  F2FP.BF16.F32.PACK_AB R10, R179, R177 ;  /* 0x000000b1b30a723e */ /* 0x000fc400000010ff */
[----:B------:R-:W-:Y:S02]  /*9700*/  F2FP.BF16.F32.PACK_AB R9, R178, R180 ;  /* 0x000000b4b209723e */ /* 0x000fe400000010ff */
[----:B------:R-:W-:Y:S02]  /*9710*/  F2FP.BF16.F32.PACK_AB R8, R199, R202 ;  /* 0x000000cac708723e */ /* 0x000fe400000010ff */
[----:B------:R-:W-:Y:S02]  /*9720*/  LOP3.LUT R4, R4, R11, RZ, 0xc0, !PT ;  /* 0x0000000b04047212 */ /* 0x000fe400078ec0ff */
[----:B------:R-:W-:Y:S02]  /*9730*/  LOP3.LUT R5, R5, R10, RZ, 0xc0, !PT ;  /* 0x0000000a05057212 */ /* 0x000fe400078ec0ff */
[----:B------:R-:W-:Y:S02]  /*9740*/  LOP3.LUT R6, R6, R9, RZ, 0xc0, !PT ;  /* 0x0000000906067212 */ /* 0x000fe400078ec0ff */
[----:B------:R-:W-:-:S02]  /*9750*/  LOP3.LUT R7, R7, R8, RZ, 0xc0, !PT ;  /* 0x0000000807077212 */ /* 0x000fc400078ec0ff */
[----:B------:R-:W5:Y:S05]  /*9760*/  LDSM.16.MT88.4 R8, [R225+0x13800] ;  /* 0x01380000e108783b */ /* 0x000f6a0000004200 */
        /* <DEDUP_REMOVED lines=12> */
[C---:B-1----:R-:W-:Y:S06]  /*9830*/  HMMA.16816.F32.BF16 R52, R4.reuse, R24, R52 ;  /* 0x000000180434723c */ /* 0x042fec0000041834 */
[C---:B------:R-:W-:Y:S01]  /*9840*/  HMMA.16816.F32.BF16 R56, R4.reuse, R26, R56 ;  /* 0x0000001a0438723c */ /* 0x040fe20000041838 */
[----:B------:R-:W1:Y:S05]  /*9850*/  LDSM.16.MT88.4 R24, [R225+0x15800] ;  /* 0x01580000e118783b */ /* 0x000e6a0000004200 */
        /* <DEDUP_REMOVED lines=13> */
[C---:B------:R-:W-:Y:S06]  /*9930*/  HMMA.16816.F32.BF16 R96, R4.reuse, R34, R96 ;  /* 0x000000220460723c */ /* 0x040fec0000041860 */
[C---:B------:R-:W-:Y:S06]  /*9940*/  HMMA.16816.F32.BF16 R100, R4.reuse, R28, R100 ;  /* 0x0000001c0464723c */ /* 0x040fec0000041864 */
[C---:B------:R-:W-:Y:S06]  /*9950*/  HMMA.16816.F32.BF16 R104, R4.reuse, R30, R104 ;  /* 0x0000001e0468723c */ /* 0x040fec0000041868 */
[C---:B-1----:R-:W-:Y:S06]  /*9960*/  HMMA.16816.F32.BF16 R108, R4.reuse, R24, R108 ;  /* 0x00000018046c723c */ /* 0x042fec000004186c */
[C---:B------:R-:W-:Y:S06]  /*9970*/  HMMA.16816.F32.BF16 R112, R4.reuse, R26, R112 ;  /* 0x0000001a0470723c */ /* 0x040fec0000041870 */
[C---:B-----5:R-:W-:Y:S06]  /*9980*/  HMMA.16816.F32.BF16 R124, R4.reuse, R12, R124 ;  /* 0x0000000c047c723c */ /* 0x060fec000004187c */
[C---:B------:R-:W-:Y:S06]  /*9990*/  HMMA.16816.F32.BF16 R128, R4.reuse, R14, R128 ;  /* 0x0000000e0480723c */ /* 0x040fec0000041880 */
[C---:B------:R-:W-:Y:S06]  /*99a0*/  HMMA.16816.F32.BF16 R152, R4.reuse, R8, R152 ;  /* 0x000000080498723c */ /* 0x040fec0000041898 */
[C---:B------:R-:W-:Y:S06]  /*99b0*/  HMMA.16816.F32.BF16 R132, R4.reuse, R10, R132 ;  /* 0x0000000a0484723c */ /* 0x040fec0000041884 */
[C---:B---3--:R-:W-:Y:S06]  /*99c0*/  HMMA.16816.F32.BF16 R136, R4.reuse, R20, R136 ;  /* 0x000000140488723c */ /* 0x048fec0000041888 */
[C---:B------:R-:W-:Y:S06]  /*99d0*/  HMMA.16816.F32.BF16 R148, R4.reuse, R22, R148 ;  /* 0x000000160494723c */ /* 0x040fec0000041894 */
[C---:B--2---:R-:W-:Y:S06]  /*99e0*/  HMMA.16816.F32.BF16 R140, R4.reuse, R16, R140 ;  /* 0x00000010048c723c */ /* 0x044fec000004188c */
[----:B------:R-:W-:Y:S01]  /*99f0*/  HMMA.16816.F32.BF16 R144, R4, R18, R144 ;  /* 0x000000120490723c */ /* 0x000fe20000041890 */
[----:B------:R-:W-:-:S08]  /*9a00*/  NOP ;  /* 0x0000000000007918 */ /* 0x000fd00000000000 */
[----:B------:R-:W-:-:S15]  /*9a10*/  @P0 BRA `(.L_x_406) ;  /* 0x0000000000040947 */ /* 0x000fde0003800000 */
.L_x_404:
[----:B------:R-:W-:-:S12]  /*9a20*/  UIADD3 UR27, UR10, -0x1, URZ ;  /* 0xffffffff0a1b7890 */ /* 0x000fd8000fffe03f */
.L_x_406:
[----:B------:R-:W-:-:S13]  /*9a30*/  ISETP.LE.AND P0, PT, RZ, UR27, PT ;  /* 0x0000001bff007c0c */ /* 0x000fda000bf03270 */
[----:B------:R-:W-:Y:S05]  /*9a40*/  @!P0 BRA `(.L_x_407) ;  /* 0x0000003800e88947 */ /* 0x000fea0003800000 */
[----:B------:R-:W-:Y:S01]  /*9a50*/  IMAD.WIDE.U32 R248, R167, -0x326172a9, RZ ;  /* 0xcd9e8d57a7f87825 */ /* 0x000fe200078e00ff */
[----:B------:R-:W-:Y:S01]  /*9a60*/  MOV R0, UR37 ;  /* 0x0000002500007c02 */ /* 0x000fe20008000f00 */
[----:B------:R-:W-:Y:S01]  /*9a70*/  USHF.L.U64.HI UR32, UR8, 0x5, UR9 ;  /* 0x0000000508207899 */ /* 0x000fe20008010209 */
[----:B------:R-:W-:Y:S01]  /*9a80*/  MOV R243, 0x7054 ;  /* 0x0000705400f37802 */ /* 0x000fe20000000f00 */
[----:B------:R-:W-:Y:S01]  /*9a90*/  IMAD.WIDE.U32 R250, R165, -0x2daee0ad, RZ ;  /* 0xd2511f53a5fa7825 */ /* 0x000fe200078e00ff */
[----:B------:R-:W-:Y:S01]  /*9aa0*/  LOP3.LUT R244, R249, R166, RZ, 0x3c, !PT ;  /* 0x000000a6f9f47212 */ /* 0x000fe200078e3cff */
[----:B------:R-:W-:Y:S01]  /*9ab0*/  USHF.L.U32 UR33, UR8, 0x5, URZ ;  /* 0x0000000508217899 */ /* 0x000fe2000800063f */
[----:B------:R-:W-:Y:S01]  /*9ac0*/  PRMT R243, R0, R243, UR37 ;  /* 0x0000002500f37e16 */ /* 0x000fe200080000f3 */
[----:B------:R-:W-:Y:S01]  /*9ad0*/  IMAD.MOV.U32 R0, RZ, RZ, R3 ;  /* 0x000000ffff007224 */ /* 0x000fe200078e0003 */
[----:B------:R-:W-:Y:S01]  /*9ae0*/  MOV R2, R164 ;  /* 0x000000a400027202 */ /* 0x000fe20000000f00 */
[----:B------:R-:W-:Y:S01]  /*9af0*/  IMAD.WIDE.U32 R244, R244, -0x2daee0ad, RZ ;  /* 0xd2511f53f4f47825 */ /* 0x000fe200078e00ff */
[----:B------:R-:W-:-:S02]  /*9b00*/  USHF.L.U64.HI UR35, UR6, 0x5, UR7 ;  /* 0x0000000506237899 */ /* 0x000fc40008010207 */
[----:B------:R-:W-:Y:S01]  /*9b10*/  USHF.L.U32 UR34, UR6, 0x5, URZ ;  /* 0x0000000506227899 */ /* 0x000fe2000800063f */
[----:B------:R-:W-:Y:S01]  /*9b20*/  IMAD.MOV.U32 R238, RZ, RZ, R200 ;  /* 0x000000ffffee7224 */ /* 0x000fe200078e00c8 */
[----:B------:R-:W-:Y:S02]  /*9b30*/  USHF.L.U64.HI UR36, UR6, 0x6, UR7 ;  /* 0x0000000606247899 */ /* 0x000fe40008010207 */
[----:B------:R-:W-:Y:S01]  /*9b40*/  USHF.L.U32 UR38, UR6, 0x6, URZ ;  /* 0x0000000606267899 */ /* 0x000fe2000800063f */
[----:B------:R-:W-:Y:S02]  /*9b50*/  ULDC UR4, c[0x0][0x2ec] ;  /* 0x0000bb0000047ab9 */ /* 0x000fe40000000800 */
[----:B------:R-:W-:Y:S01]  /*9b60*/  ULDC.64 UR6, c[0x0][0x218] ;  /* 0x0000860000067ab9 */ /* 0x000fe20000000a00 */
[----:B------:R-:W-:Y:S01]  /*9b70*/  ULDC.64 UR10, c[0x0][0x220] ;  /* 0x00008800000a7ab9 */ /* 0x000fe20000000a00 */
[----:B------:R-:W-:Y:S01]  /*9b80*/  ULDC.64 UR8, c[0x0][0x248] ;  /* 0x0000920000087ab9 */ /* 0x000fe20000000a00 */
[----:B------:R-:W-:Y:S06]  /*9b90*/  BRA `(.L_x_408) ;  /* 0x0000000000a07947 */ /* 0x000fec0003800000 */
.L_x_410:
        /* <DEDUP_REMOVED lines=8> */
[C---:B------:R-:W-:Y:S04]  /*9c20*/  LEA R165, P1, R170.reuse, R236, 0x6 ;  /* 0x000000ecaaa57211 */ /* 0x040fe800078230ff */
[----:B------:R-:W-:Y:S01]  /*9c30*/  IMAD.U32 R3, RZ, RZ, UR37 ;  /* 0x00000025ff037e24 */ /* 0x000fe2000f8e00ff */
[C---:B------:R-:W-:Y:S04]  /*9c40*/  LEA R168, P2, R165.reuse, UR6, 0x1 ;  /* 0x00000006a5a87c11 */ /* 0x040fe8000f8408ff */
        /* <DEDUP_REMOVED lines=29> */
.L_x_408:
        /* <DEDUP_REMOVED lines=37> */
[----:B-1----:R-:W2:Y:S04]  /*a070*/  LDSM.16.M88.4 R8, [R233+0x8000] ;  /* 0x00800000e908783b */ /* 0x002ea80000000200 */
[----:B------:R-:W3:Y:S04]  /*a080*/  LDSM.16.M88.4 R16, [R233+0x8800] ;  /* 0x00880000e910783b */ /* 0x000ee80000000200 */
[----:B------:R-:W1:Y:S04]  /*a090*/  LDSM.16.M88.4 R24, [R233+0x9000] ;  /* 0x00900000e918783b */ /* 0x000e680000000200 */
[----:B------:R-:W4:Y:S04]  /*a0a0*/  LDSM.16.M88.4 R164, [R233+0x9800] ;  /* 0x00980000e9a4783b */ /* 0x000f280000000200 */
[----:B------:R-:W0:Y:S04]  /*a0b0*/  LDGDEPBAR ;  /* 0x00000000000079af */ /* 0x000e280000000000 */
[----:B------:R-:W-:Y:S04]  /*a0c0*/  LDSM.16.M88.4 R168, [R232] ;  /* 0x00000000e8a8783b */ /* 0x000fe80000000200 */
[----:B------:R-:W5:Y:S04]  /*a0d0*/  LDSM.16.M88.4 R172, [R231] ;  /* 0x00000000e7ac783b */ /* 0x000f680000000200 */
[----:B------:R-:W5:Y:S04]  /*a0e0*/  LDSM.16.M88.4 R176, [R223] ;  /* 0x00000000dfb0783b */ /* 0x000f680000000200 */
[----:B------:R-:W5:Y:S04]  /*a0f0*/  LDSM.16.M88.4 R180, [R222] ;  /* 0x00000000deb4783b */ /* 0x000f680000000200 */
[----:B------:R-:W5:Y:S01]  /*a100*/  LDSM.16.M88.4 R184, [R221] ;  /* 0x00000000ddb8783b */ /* 0x000f620000000200 */
[C---:B--2---:R-:W-:Y:S03]  /*a110*/  HMMA.16816.F32.BF16 R4, R32.reuse, R8, RZ ;  /* 0x000000082004723c */ /* 0x044fe600000418ff */
[----:B------:R-:W-:Y:S04]  /*a120*/  LDSM.16.M88.4 R188, [R230] ;  /* 0x00000000e6bc783b */ /* 0x000fe80000000200 */
[----:B------:R-:W2:Y:S01]  /*a130*/  LDSM.16.M88.4 R192, [R227+0x8000] ;  /* 0x00800000e3c0783b */ /* 0x000ea20000000200 */
[C---:B------:R-:W-:Y:S03]  /*a140*/  HMMA.16816.F32.BF16 R8, R32.reuse, R10, RZ ;  /* 0x0000000a2008723c */ /* 0x040fe600000418ff */
[----:B------:R-:W2:Y:S03]  /*a150*/  LDSM.16.M88.4 R196, [R227+0x8800] ;  /* 0x00880000e3c4783b */ /* 0x000ea60000000200 */
[C---:B---3--:R-:W-:Y:S01]  /*a160*/  HMMA.16816.F32.BF16 R12, R32.reuse, R16, RZ ;  /* 0x00000010200c723c */ /* 0x048fe200000418ff */
[----:B------:R-:W-:Y:S04]  /*a170*/  LDSM.16.M88.4 R200, [R229] ;  /* 0x00000000e5c8783b */ /* 0x000fe80000000200 */
[----:B------:R-:W-:Y:S01]  /*a180*/  LDSM.16.M88.4 R204, [R220] ;  /* 0x00000000dccc783b */ /* 0x000fe20000000200 */
[C---:B------:R-:W-:Y:S06]  /*a190*/  HMMA.16816.F32.BF16 R16, R32.reuse, R18, RZ ;  /* 0x000000122010723c */ /* 0x040fec00000418ff */
[C---:B-1----:R-:W-:Y:S06]  /*a1a0*/  HMMA.16816.F32.BF16 R20, R32.reuse, R24, RZ ;  /* 0x000000182014723c */ /* 0x042fec00000418ff */
[C---:B------:R-:W-:Y:S06]  /*a1b0*/  HMMA.16816.F32.BF16 R24, R32.reuse, R26, RZ ;  /* 0x0000001a2018723c */ /* 0x040fec00000418ff */
[C---:B----4-:R-:W-:Y:S06]  /*a1c0*/  HMMA.16816.F32.BF16 R28, R32.reuse, R164, RZ ;  /* 0x000000a4201c723c */ /* 0x050fec00000418ff */
[----:B------:R-:W-:Y:S01]  /*a1d0*/  HMMA.16816.F32.BF16 R32, R32, R166, RZ ;  /* 0x000000a62020723c */ /* 0x000fe200000418ff */
[----:B------:R-:W1:Y:S05]  /*a1e0*/  LDSM.16.M88.4 R164, [R227+0x9000] ;  /* 0x00900000e3a4783b */ /* 0x000e6a0000000200 */
        /* <DEDUP_REMOVED lines=18> */
[----:B------:R-:W2:Y:S05]  /*a310*/  LDSM.16.M88.4 R196, [R233+0xa800] ;  /* 0x00a80000e9c4783b */ /* 0x000eaa0000000200 */
[C---:B-1----:R-:W-:Y:S06]  /*a320*/  HMMA.16816.F32.BF16 R20, R188.reuse, R164, R20 ;  /* 0x000000a4bc14723c */ /* 0x042fec0000041814 */
[C---:B------:R-:W-:Y:S01]  /*a330*/  HMMA.16816.F32.BF16 R24, R188.reuse, R166, R24 ;  /* 0x000000a6bc18723c */ /* 0x040fe20000041818 */
[----:B------:R-:W1:Y:S05]  /*a340*/  LDSM.16.M88.4 R164, [R233+0xb000] ;  /* 0x00b00000e9a4783b */ /* 0x000e6a0000000200 */
[C---:B---3--:R-:W-:Y:S06]  /*a350*/  HMMA.16816.F32.BF16 R28, R188.reuse, R172, R28 ;  /* 0x000000acbc1c723c */ /* 0x048fec000004181c */
[----:B------:R-:W-:Y:S01]  /*a360*/  HMMA.16816.F32.BF16 R32, R188, R174, R32 ;  /* 0x000000aebc20723c */ /* 0x000fe20000041820 */
[----:B------:R-:W3:Y:S04]  /*a370*/  LDSM.16.M88.4 R172, [R233+0xb800] ;  /* 0x00b80000e9ac783b */ /* 0x000ee80000000200 */
[----:B------:R-:W-:Y:S01]  /*a380*/  LDSM.16.M88.4 R188, [R232+0x2000] ;  /* 0x00200000e8bc783b */ /* 0x000fe20000000200 */
[C---:B------:R-:W-:Y:S06]  /*a390*/  HMMA.16816.F32.BF16 R4, R200.reuse, R204, R4 ;  /* 0x000000ccc804723c */ /* 0x040fec0000041804 */
[C---:B------:R-:W-:Y:S01]  /*a3a0*/  HMMA.16816.F32.BF16 R8, R200.reuse, R206, R8 ;  /* 0x000000cec808723c */ /* 0x040fe20000041808 */
[----:B------:R-:W3:Y:S05]  /*a3b0*/  LDSM.16.M88.4 R204, [R219] ;  /* 0x00000000dbcc783b */ /* 0x000eea0000000200 */
[C---:B----4-:R-:W-:Y:S06]  /*a3c0*/  HMMA.16816.F32.BF16 R12, R200.reuse, R176, R12 ;  /* 0x000000b0c80c723c */ /* 0x050fec000004180c */
[C---:B------:R-:W-:Y:S01]  /*a3d0*/  HMMA.16816.F32.BF16 R16, R200.reuse, R178, R16 ;  /* 0x000000b2c810723c */ /* 0x040fe20000041810 */
[----:B------:R-:W4:Y:S05]  /*a3e0*/  LDSM.16.M88.4 R176, [R218] ;  /* 0x00000000dab0783b */ /* 0x000f2a0000000200 */
[C---:B-----5:R-:W-:Y:S06]  /*a3f0*/  HMMA.16816.F32.BF16 R20, R200.reuse, R168, R20 ;  /* 0x000000a8c814723c */ /* 0x060fec0000041814 */
[C---:B------:R-:W-:Y:S01]  /*a400*/  HMMA.16816.F32.BF16 R24, R200.reuse, R170, R24 ;  /* 0x000000aac818723c */ /* 0x040fe20000041818 */
[----:B------:R-:W5:Y:S05]  /*a410*/  LDSM.16.M88.4 R168, [R217] ;  /* 0x00000000d9a8783b */ /* 0x000f6a0000000200 */
[C---:B------:R-:W-:Y:S06]  /*a420*/  HMMA.16816.F32.BF16 R28, R200.reuse, R180, R28 ;  /* 0x000000b4c81c723c */ /* 0x040fec000004181c */
[----:B------:R-:W-:Y:S01]  /*a430*/  HMMA.16816.F32.BF16 R32, R200, R182, R32 ;  /* 0x000000b6c820723c */ /* 0x000fe20000041820 */
[----:B------:R-:W5:Y:S04]  /*a440*/  LDSM.16.M88.4 R180, [R216] ;  /* 0x00000000d8b4783b */ /* 0x000f680000000200 */
        /* <DEDUP_REMOVED lines=107> */
[----:B------:R-:W-:Y:S05]  /*ab00*/  LDSM.16.M88.4 R200, [R220+0x6000] ;  /* 0x00600000dcc8783b */ /* 0x000fea0000000200 */
        /* <DEDUP_REMOVED lines=9> */
[----:B------:R-:W3:Y:S01]  /*aba0*/  LDSM.16.M88.4 R192, [R227+0xf800] ;  /* 0x00f80000e3c0783b */ /* 0x000ee20000000200 */
[C---:B------:R-:W-:Y:S06]  /*abb0*/  HMMA.16816.F32.BF16 R4, R184.reuse, R204, R4 ;  /* 0x000000ccb804723c */ /* 0x040fec0000041804 */
[C---:B------:R-:W-:Y:S06]  /*abc0*/  HMMA.16816.F32.BF16 R8, R184.reuse, R206, R8 ;  /* 0x000000ceb808723c */ /* 0x040fec0000041808 */
[C---:B----4-:R-:W-:Y:S06]  /*abd0*/  HMMA.16816.F32.BF16 R12, R184.reuse, R176, R12 ;  /* 0x000000b0b80c723c */ /* 0x050fec000004180c */
[C---:B------:R-:W-:Y:S01]  /*abe0*/  HMMA.16816.F32.BF16 R16, R184.reuse, R178, R16 ;  /* 0x000000b2b810723c */ /* 0x040fe20000041810 */
[----:B------:R-:W4:Y:S05]  /*abf0*/  LDSM.16.M88.4 R176, [R229+0x6000] ;  /* 0x00600000e5b0783b */ /* 0x000f2a0000000200 */
[C---:B-----5:R-:W-:Y:S06]  /*ac00*/  HMMA.16816.F32.BF16 R20, R184.reuse, R168, R20 ;  /* 0x000000a8b814723c */ /* 0x060fec0000041814 */
[C---:B------:R-:W-:Y:S01]  /*ac10*/  HMMA.16816.F32.BF16 R24, R184.reuse, R170, R24 ;  /* 0x000000aab818723c */ /* 0x040fe20000041818 */
[----:B------:R-:W5:Y:S05]  /*ac20*/  LDSM.16.M88.4 R168, [R220+0x6800] ;  /* 0x00680000dca8783b */ /* 0x000f6a0000000200 */
[C---:B------:R-:W-:Y:S06]  /*ac30*/  HMMA.16816.F32.BF16 R28, R184.reuse, R180, R28 ;  /* 0x000000b4b81c723c */ /* 0x040fec000004181c */
[----:B------:R-:W-:Y:S06]  /*ac40*/  HMMA.16816.F32.BF16 R32, R184, R182, R32 ;  /* 0x000000b6b820723c */ /* 0x000fec0000041820 */
[C---:B--2---:R-:W-:Y:S06]  /*ac50*/  HMMA.16816.F32.BF16 R4, R188.reuse, R196, R4 ;  /* 0x000000c4bc04723c */ /* 0x044fec0000041804 */
[C---:B------:R-:W-:Y:S06]  /*ac60*/  HMMA.16816.F32.BF16 R8, R188.reuse, R198, R8 ;  /* 0x000000c6bc08723c */ /* 0x040fec0000041808 */
[C---:B-1----:R-:W-:Y:S06]  /*ac70*/  HMMA.16816.F32.BF16 R12, R188.reuse, R164, R12 ;  /* 0x000000a4bc0c723c */ /* 0x042fec000004180c */
[C---:B------:R-:W-:Y:S01]  /*ac80*/  HMMA.16816.F32.BF16 R16, R188.reuse, R166, R16 ;  /* 0x000000a6bc10723c */ /* 0x040fe20000041810 */
[----:B------:R-:W1:Y:S05]  /*ac90*/  LDSM.16.M88.4 R164, [R220+0x7000] ;  /* 0x00700000dca4783b */ /* 0x000e6a0000000200 */
[C---:B---3--:R-:W-:Y:S06]  /*aca0*/  HMMA.16816.F32.BF16 R20, R188.reuse, R172, R20 ;  /* 0x000000acbc14723c */ /* 0x048fec0000041814 */
[C---:B------:R-:W-:Y:S01]  /*acb0*/  HMMA.16816.F32.BF16 R24, R188.reuse, R174, R24 ;  /* 0x000000aebc18723c */ /* 0x040fe20000041818 */
[----:B------:R-:W2:Y:S01]  /*acc0*/  LDSM.16.M88.4 R172, [R220+0x7800] ;  /* 0x00780000dcac783b */ /* 0x000ea20000000200 */
[----:B------:R-:W-:Y:S04]  /*acd0*/  DEPBAR.LE SB0, 0x0 ;  /* 0x000080000000791a */ /* 0x000fe80000000000 */
[C---:B------:R-:W-:Y:S01]  /*ace0*/  HMMA.16816.F32.BF16 R28, R188.reuse, R192, R28 ;  /* 0x000000c0bc1c723c */ /* 0x040fe2000004181c */
[----:B------:R-:W-:Y:S05]  /*acf0*/  BAR.SYNC.DEFER_BLOCKING 0x0 ;  /* 0x0000000000007b1d */ /* 0x000fea0000010000 */
[----:B------:R-:W-:Y:S06]  /*ad00*/  HMMA.16816.F32.BF16 R32, R188, R194, R32 ;  /* 0x000000c2bc20723c */ /* 0x000fec0000041820 */
[C---:B----4-:R-:W-:Y:S06]  /*ad10*/  HMMA.16816.F32.BF16 R4, R176.reuse, R200, R4 ;  /* 0x000000c8b004723c */ /* 0x050fec0000041804 */
[C---:B------:R-:W-:Y:S06]  /*ad20*/  HMMA.16816.F32.BF16 R8, R176.reuse, R202, R8 ;  /* 0x000000cab008723c */ /* 0x040fec0000041808 */
[C---:B-----5:R-:W-:Y:S06]  /*ad30*/  HMMA.16816.F32.BF16 R12, R176.reuse, R168, R12 ;  /* 0x000000a8b00c723c */ /* 0x060fec000004180c */
[C---:B------:R-:W-:Y:S06]  /*ad40*/  HMMA.16816.F32.BF16 R16, R176.reuse, R170, R16 ;  /* 0x000000aab010723c */ /* 0x040fec0000041810 */
[----:B------:R-:W-:Y:S01]  /*ad50*/  FMNMX.FTZ R3, R4, R2, !PT ;  /* 0x0000000204037209 */ /* 0x000fe20007810000 */
[C---:B-1----:R-:W-:Y:S04]  /*ad60*/  HMMA.16816.F32.BF16 R20, R176.reuse, R164, R20 ;  /* 0x000000a4b014723c */ /* 0x042fe80000041814 */
[----:B------:R-:W-:Y:S02]  /*ad70*/  FMNMX.FTZ R3, R5, R3, !PT ;  /* 0x0000000305037209 */ /* 0x000fe40007810000 */
[C---:B------:R-:W-:Y:S05]  /*ad80*/  HMMA.16816.F32.BF16 R24, R176.reuse, R166, R24 ;  /* 0x000000a6b018723c */ /* 0x040fea0000041818 */
[----:B------:R-:W-:Y:S01]  /*ad90*/  FMNMX.FTZ R3, R8, R3, !PT ;  /* 0x0000000308037209 */ /* 0x000fe20007810000 */
[C---:B--2---:R-:W-:Y:S05]  /*ada0*/  HMMA.16816.F32.BF16 R28, R176.reuse, R172, R28 ;  /* 0x000000acb01c723c */ /* 0x044fea000004181c */
[----:B------:R-:W-:Y:S01]  /*adb0*/  FMNMX.FTZ R164, R9, R3, !PT ;  /* 0x0000000309a47209 */ /* 0x000fe20007810000 */
[----:B------:R-:W-:Y:S05]  /*adc0*/  HMMA.16816.F32.BF16 R32, R176, R174, R32 ;  /* 0x000000aeb020723c */ /* 0x000fea0000041820 */
[----:B------:R-:W-:Y:S02]  /*add0*/  FMNMX.FTZ R3, R6, R0, !PT ;  /* 0x0000000006037209 */ /* 0x000fe40007810000 */
[----:B------:R-:W-:Y:S04]  /*ade0*/  FMNMX.FTZ R164, R12, R164, !PT ;  /* 0x000000a40ca47209 */ /* 0x000fe80007810000 */
        /* <DEDUP_REMOVED lines=23> */
.L_x_409:
[----:B------:R-:W-:Y:S01]  /*af60*/  FMNMX.FTZ R3, R30, R166, !PT ;  /* 0x000000a61e037209 */ /* 0x000fe20007810000 */
[----:B------:R-:W-:Y:S01]  /*af70*/  USHF.L.U32 UR37, UR27, 0x1, URZ ;  /* 0x000000011b257899 */ /* 0x000fe2000800063f */
[----:B------:R-:W2:Y:S01]  /*af80*/  SHFL.BFLY PT, R166, R164, 0x2, 0x1f ;  /* 0x0c401f00a4a67f89 */ /* 0x000ea200000e0000 */
[----:B------:R-:W-:Y:S01]  /*af90*/  LOP3.LUT R167, R245, UR18, R250, 0x96, !PT ;  /* 0x00000012f5a77c12 */ /* 0x000fe2000f8e96fa */
[----:B------:R-:W-:Y:S01]  /*afa0*/  UIADD3 UR27, UR27, -0x1, URZ ;  /* 0xffffffff1b1b7890 */ /* 0x000fe2000fffe03f */
[----:B------:R-:W-:Y:S05]  /*afb0*/  FMNMX.FTZ R3, R31, R3, !PT ;  /* 0x000000031f037209 */ /* 0x000fea0007810000 */
[----:B-1----:R-:W-:Y:S01]  /*afc0*/  LDSM.16.MT88.4 R172, [R228+0x10000] ;  /* 0x01000000e4ac783b */ /* 0x002fe20000004200 */
[----:B------:R-:W-:Y:S01]  /*afd0*/  MOV R168, UR37 ;  /* 0x0000002500a87c02 */ /* 0x000fe20008000f00 */
[----:B------:R-:W-:Y:S01]  /*afe0*/  UIADD3 UR37, UR37, 0x1, URZ ;  /* 0x0000000125257890 */ /* 0x000fe2000fffe03f */
[----:B------:R-:W-:Y:S02]  /*aff0*/  FMNMX.FTZ R3, R34, R3, !PT ;  /* 0x0000000322037209 */ /* 0x000fe40007810000 */
[----:B------:R-:W-:Y:S02]  /*b000*/  LOP3.LUT R168, R251, UR31, R168, 0x96, !PT ;  /* 0x0000001ffba87c12 */ /* 0x000fe4000f8e96a8 */
[----:B------:R-:W-:Y:S01]  /*b010*/  FMNMX.FTZ R3, R35, R3, !PT ;  /* 0x0000000323037209 */ /* 0x000fe20007810000 */
[----:B------:R-:W-:Y:S02]  /*b020*/  LDSM.16.MT88.4 R176, [R226+0x10000] ;  /* 0x01000000e2b0783b */ /* 0x000fe40000004200 */
[----:B------:R-:W-:Y:S05]  /*b030*/  IMAD.WIDE.U32 R188, R168, -0x326172a9, RZ ;  /* 0xcd9e8d57a8bc7825 */ /* 0x000fea00078e00ff */
[----:B------:R-:W-:Y:S01]  /*b040*/  LOP3.LUT R168, R189, UR19, R248, 0x96, !PT ;  /* 0x00000013bda87c12 */ /* 0x000fe2000f8e96f8 */
[----:B------:R-:W1:Y:S04]  /*b050*/  SHFL.BFLY PT, R165, R3, 0x2, 0x1f ;  /* 0x0c401f0003a57f89 */ /* 0x000e6800000e0000 */
[----:B------:R-:W-:Y:S04]  /*b060*/  IMAD.WIDE.U32 R168, R168, -0x2daee0ad, RZ ;  /* 0xd2511f53a8a87825 */ /* 0x000fe800078e00ff */
[----:B------:R-:W-:Y:S01]  /*b070*/  LDSM.16.MT88.4 R180, [R225+0x10000] ;  /* 0x01000000e1b4783b */ /* 0x000fe20000004200 */
[----:B--2---:R-:W-:Y:S07]  /*b080*/  FMNMX.FTZ R166, R164, R166, !PT ;  /* 0x000000a6a4a67209 */ /* 0x004fee0007810000 */
[----:B------:R-:W2:Y:S01]  /*b090*/  SHFL.BFLY PT, R164, R166, 0x1, 0x1f ;  /* 0x0c201f00a6a47f89 */ /* 0x000ea200000e0000 */
[----:B-1----:R-:W-:Y:S07]  /*b0a0*/  FMNMX.FTZ R165, R3, R165, !PT ;  /* 0x000000a503a57209 */ /* 0x002fee0007810000 */
[----:B------:R-:W1:Y:S01]  /*b0b0*/  SHFL.BFLY PT, R3, R165, 0x1, 0x1f ;  /* 0x0c201f00a5037f89 */ /* 0x000e6200000e0000 */
[----:B--2---:R-:W-:Y:S01]  /*b0c0*/  FMNMX.FTZ R164, R166, R164, !PT ;  /* 0x000000a4a6a47209 */ /* 0x004fe20007810000 */
[----:B------:R-:W-:Y:S03]  /*b0d0*/  IMAD.WIDE.U32 R166, R167, -0x326172a9, RZ ;  /* 0xcd9e8d57a7a67825 */ /* 0x000fe600078e00ff */
[C---:B------:R-:W-:Y:S01]  /*b0e0*/  FSETP.NEU.FTZ.AND P1, PT, R164.reuse, -INF , PT ;  /* 0xff800000a400780b */ /* 0x040fe20003f3d000 */
[C---:B------:R-:W-:Y:S01]  /*b0f0*/  FMUL.FTZ R201, R164.reuse, UR4 ;  /* 0x00000004a4c97c20 */ /* 0x040fe20008410000 */
[----:B------:R-:W-:Y:S01]  /*b100*/  LOP3.LUT R188, R167, UR17, R188, 0x96, !PT ;  /* 0x00000011a7bc7c12 */ /* 0x000fe2000f8e96bc */
[----:B------:R-:W-:Y:S03]  /*b110*/  FADD.FTZ R2, -R164, R2 ;  /* 0x00000002a4027221 */ /* 0x000fe60000010100 */
[----:B------:R-:W-:Y:S01]  /*b120*/  FSEL R201, R201, RZ, P1 ;  /* 0x000000ffc9c97208 */ /* 0x000fe20000800000 */
[----:B------:R-:W-:Y:S04]  /*b130*/  IMAD.WIDE.U32 R188, R188, -0x2daee0ad, RZ ;  /* 0xd2511f53bcbc7825 */ /* 0x000fe800078e00ff */
[----:B------:R-:W-:Y:S01]  /*b140*/  FMUL.FTZ R2, R2, UR4 ;  /* 0x0000000402027c20 */ /* 0x000fe20008410000 */
[--C-:B------:R-:W-:Y:S01]  /*b150*/  FFMA.FTZ R192, R8, UR4, -R201.reuse ;  /* 0x0000000408c07c23 */ /* 0x100fe200080108c9 */
[----:B------:R-:W-:Y:S01]  /*b160*/  LOP3.LUT R8, R169, UR16, R244, 0x96, !PT ;  /* 0x00000010a9087c12 */ /* 0x000fe2000f8e96f4 */
[--C-:B------:R-:W-:Y:S01]  /*b170*/  FFMA.FTZ R193, R9, UR4, -R201.reuse ;  /* 0x0000000409c17c23 */ /* 0x100fe200080108c9 */
[----:B------:R-:W-:Y:S01]  /*b180*/  LOP3.LUT R186, R189, UR14, R168, 0x96, !PT ;  /* 0x0000000ebdba7c12 */ /* 0x000fe2000f8e96a8 */
[--C-:B------:R-:W-:Y:S01]  /*b190*/  FFMA.FTZ R198, R4, UR4, -R201.reuse ;  /* 0x0000000404c67c23 */ /* 0x100fe200080108c9 */
[----:B-1----:R-:W-:Y:S01]  /*b1a0*/  FMNMX.FTZ R3, R165, R3, !PT ;  /* 0x00000003a5037209 */ /* 0x002fe20007810000 */
[----:B------:R-:W-:Y:S04]  /*b1b0*/  IMAD.WIDE.U32 R184, R8, -0x326172a9, RZ ;  /* 0xcd9e8d5708b87825 */ /* 0x000fe800078e00ff */
[--C-:B------:R-:W-:Y:S01]  /*b1c0*/  FFMA.FTZ R196, R5, UR4, -R201.reuse ;  /* 0x0000000405c47c23 */ /* 0x100fe200080108c9 */
[----:B------:R-:W-:Y:S01]  /*b1d0*/  MUFU.EX2 R192, R192 ;  /* 0x000000c000c07308 */ /* 0x000fe20000000800 */
[----:B------:R-:W-:Y:S01]  /*b1e0*/  FSETP.NEU.FTZ.AND P1, PT, R3, -INF , PT ;  /* 0xff8000000300780b */ /* 0x000fe20003f3d000 */
[----:B------:R-:W-:Y:S01]  /*b1f0*/  IMAD.WIDE.U32 R186, R186, -0x326172a9, RZ ;  /* 0xcd9e8d57baba7825 */ /* 0x000fe200078e00ff */
[----:B------:R-:W-:Y:S03]  /*b200*/  LOP3.LUT R8, R185, UR15, R166, 0x96, !PT ;  /* 0x0000000fb9087c12 */ /* 0x000fe6000f8e96a6 */
[C---:B------:R-:W-:Y:S01]  /*b210*/  FMUL.FTZ R200, R3.reuse, UR4 ;  /* 0x0000000403c87c20 */ /* 0x040fe20008410000 */
[----:B------:R-:W-:Y:S01]  /*b220*/  FADD.FTZ R0, -R3, R0 ;  /* 0x0000000003007221 */ /* 0x000fe20000010100 */
[----:B------:R-:W-:Y:S01]  /*b230*/  LOP3.LUT R184, R187, UR13, R184, 0x96, !PT ;  /* 0x0000000dbbb87c12 */ /* 0x000fe2000f8e96b8 */
[----:B------:R-:W-:Y:S01]  /*b240*/  IMAD.WIDE.U32 R8, R8, -0x2daee0ad, RZ ;  /* 0xd2511f5308087825 */ /* 0x000fe200078e00ff */
[----:B------:R-:W1:Y:S02]  /*b250*/  MUFU.EX2 R193, R193 ;  /* 0x000000c100c17308 */ /* 0x000e640000000800 */
[----:B------:R-:W-:Y:S01]  /*b260*/  FSEL R200, R200, RZ, P1 ;  /* 0x000000ffc8c87208 */ /* 0x000fe20000800000 */
[----:B------:R-:W-:Y:S01]  /*b270*/  IMAD.WIDE.U32 R184, R184, -0x2daee0ad, RZ ;  /* 0xd2511f53b8b87825 */ /* 0x000fe200078e00ff */
[----:B------:R-:W-:Y:S03]  /*b280*/  LOP3.LUT R188, R9, UR12, R188, 0x96, !PT ;  /* 0x0000000c09bc7c12 */ /* 0x000fe6000f8e96bc */
[----:B------:R-:W-:Y:S01]  /*b290*/  FMUL.FTZ R0, R0, UR4 ;  /* 0x0000000400007c20 */ /* 0x000fe20008410000 */
[----:B------:R-:W-:Y:S01]  /*b2a0*/  FFMA.FTZ R194, R10, UR4, -R200 ;  /* 0x000000040ac27c23 */ /* 0x000fe200080108c8 */
[----:B------:R-:W-:Y:S01]  /*b2b0*/  LOP3.LUT R8, R185, UR5, R8, 0x96, !PT ;  /* 0x00000005b9087c12 */ /* 0x000fe2000f8e9608 */
[----:B------:R-:W-:Y:S04]  /*b2c0*/  IMAD.WIDE.U32 R188, R188, -0x326172a9, RZ ;  /* 0xcd9e8d57bcbc7825 */ /* 0x000fe800078e00ff */
[--C-:B------:R-:W-:Y:S01]  /*b2d0*/  FFMA.FTZ R195, R11, UR4, -R200.reuse ;  /* 0x000000040bc37c23 */ /* 0x100fe200080108c8 */
[----:B------:R-:W-:Y:S01]  /*b2e0*/  MUFU.EX2 R198, R198 ;  /* 0x000000c600c67308 */ /* 0x000fe20000000800 */
[--C-:B------:R-:W-:Y:S01]  /*b2f0*/  FFMA.FTZ R199, R6, UR4, -R200.reuse ;  /* 0x0000000406c77c23 */ /* 0x100fe200080108c8 */
[----:B------:R-:W-:Y:S04]  /*b300*/  IMAD.WIDE.U32 R8, R8, -0x326172a9, RZ ;  /* 0xcd9e8d5708087825 */ /* 0x000fe800078e00ff */
[----:B------:R-:W-:Y:S01]  /*b310*/  FFMA.FTZ R197, R7, UR4, -R200 ;  /* 0x0000000407c57c23 */ /* 0x000fe200080108c8 */
[--C-:B------:R-:W-:Y:S01]  /*b320*/  FFMA.FTZ R202, R16, UR4, -R201.reuse ;  /* 0x0000000410ca7c23 */ /* 0x100fe200080108c9 */
[--C-:B------:R-:W-:Y:S01]  /*b330*/  FFMA.FTZ R203, R17, UR4, -R201.reuse ;  /* 0x0000000411cb7c23 */ /* 0x100fe200080108c9 */
[----:B------:R-:W-:Y:S01]  /*b340*/  LOP3.LUT R4, R8, 0xffff, RZ, 0xc0, !PT ;  /* 0x0000ffff08047812 */ /* 0x000fe200078ec0ff */
[----:B------:R-:W-:Y:S01]  /*b350*/  MUFU.EX2 R194, R194 ;  /* 0x000000c200c27308 */ /* 0x000fe20000000800 */
[----:B------:R-:W-:Y:S01]  /*b360*/  LOP3.LUT R169, R9, UR20, R188, 0x96, !PT ;  /* 0x0000001409a97c12 */ /* 0x000fe2000f8e96bc */
[----:B------:R-:W-:Y:S01]  /*b370*/  FFMA.FTZ R204, R18, UR4, -R200 ;  /* 0x0000000412cc7c23 */ /* 0x000fe200080108c8 */
[----:B------:R-:W-:Y:S01]  /*b380*/  SHF.R.U32.HI R7, RZ, 0x8, R4 ;  /* 0x00000008ff077819 */ /* 0x000fe20000011604 */
[----:B------:R-:W-:Y:S01]  /*b390*/  FFMA.FTZ R205, R19, UR4, -R200 ;  /* 0x0000000413cd7c23 */ /* 0x000fe200080108c8 */
[----:B------:R-:W-:Y:S01]  /*b3a0*/  SHF.R.U32.HI R5, RZ, 0x10, R8 ;  /* 0x00000010ff057819 */ /* 0x000fe20000011608 */
[----:B------:R-:W-:Y:S01]  /*b3b0*/  FFMA.FTZ R206, R12, UR4, -R201 ;  /* 0x000000040cce7c23 */ /* 0x000fe200080108c9 */
[C---:B------:R-:W-:Y:S03]  /*b3c0*/  LOP3.LUT R6, R169.reuse, 0xffff, RZ, 0xc0, !PT ;  /* 0x0000ffffa9067812 */ /* 0x040fe600078ec0ff */
[----:B------:R-:W2:Y:S01]  /*b3d0*/  MUFU.EX2 R195, R195 ;  /* 0x000000c300c37308 */ /* 0x000ea20000000800 */
[----:B------:R-:W-:Y:S01]  /*b3e0*/  SHF.R.U32.HI R4, RZ, 0x10, R169 ;  /* 0x00000010ff047819 */ /* 0x000fe200000116a9 */
[--C-:B------:R-:W-:Y:S01]  /*b3f0*/  FFMA.FTZ R14, R14, UR4, -R200.reuse ;  /* 0x000000040e0e7c23 */ /* 0x100fe200080108c8 */
[----:B------:R-:W-:Y:S01]  /*b400*/  LOP3.LUT R168, R169, 0xff, RZ, 0xc0, !PT ;  /* 0x000000ffa9a87812 */ /* 0x000fe200078ec0ff */
[----:B------:R-:W-:Y:S01]  /*b410*/  FFMA.FTZ R207, R13, UR4, -R201 ;  /* 0x000000040dcf7c23 */ /* 0x000fe200080108c9 */
[----:B------:R-:W-:Y:S01]  /*b420*/  LOP3.LUT R170, R8, 0xff, RZ, 0xc0, !PT ;  /* 0x000000ff08aa7812 */ /* 0x000fe200078ec0ff */
[----:B------:R-:W-:Y:S01]  /*b430*/  FFMA.FTZ R252, R15, UR4, -R200 ;  /* 0x000000040ffc7c23 */ /* 0x000fe200080108c8 */
[----:B------:R-:W-:Y:S03]  /*b440*/  SHF.R.U32.HI R171, RZ, 0x18, R8 ;  /* 0x00000018ffab7819 */ /* 0x000fe60000011608 */
[----:B------:R-:W3:Y:S01]  /*b450*/  MUFU.EX2 R196, R196 ;  /* 0x000000c400c47308 */ /* 0x000ee20000000800 */
[----:B------:R-:W-:Y:S02]  /*b460*/  LOP3.LUT R5, R5, 0xff, RZ, 0xc0, !PT ;  /* 0x000000ff05057812 */ /* 0x000fe400078ec0ff */
[----:B------:R-:W-:Y:S02]  /*b470*/  SHF.R.U32.HI R6, RZ, 0x8, R6 ;  /* 0x00000008ff067819 */ /* 0x000fe40000011606 */
[----:B------:R-:W-:Y:S02]  /*b480*/  LOP3.LUT R4, R4, 0xff, RZ, 0xc0, !PT ;  /* 0x000000ff04047812 */ /* 0x000fe400078ec0ff */
[----:B------:R-:W-:Y:S03]  /*b490*/  SHF.R.U32.HI R169, RZ, 0x18, R169 ;  /* 0x00000018ffa97819 */ /* 0x000fe600000116a9 */
[----:B------:R-:W-:Y:S01]  /*b4a0*/  MUFU.EX2 R199, R199 ;  /* 0x000000c700c77308 */ /* 0x000fe20000000800 */
[----:B------:R-:W-:Y:S02]  /*b4b0*/  PRMT R170, R170, 0x5410, R7 ;  /* 0x00005410aaaa7816 */ /* 0x000fe40000000007 */
[----:B------:R-:W-:Y:S02]  /*b4c0*/  PRMT R171, R5, 0x5410, R171 ;  /* 0x0000541005ab7816 */ /* 0x000fe400000000ab */
[----:B------:R-:W-:Y:S02]  /*b4d0*/  PRMT R168, R168, 0x5410, R6 ;  /* 0x00005410a8a87816 */ /* 0x000fe40000000006 */
[----:B------:R-:W-:Y:S03]  /*b4e0*/  PRMT R169, R4, 0x5410, R169 ;  /* 0x0000541004a97816 */ /* 0x000fe600000000a9 */
[----:B------:R-:W4:Y:S01]  /*b4f0*/  MUFU.EX2 R197, R197 ;  /* 0x000000c500c57308 */ /* 0x000f220000000800 */
[--C-:B------:R-:W-:Y:S02]  /*b500*/  HSET2.LE.AND R170, R170, R243.reuse, PT ;  /* 0x000000f3aaaa7233 */ /* 0x100fe40003803000 */
[--C-:B------:R-:W-:Y:S02]  /*b510*/  HSET2.LE.AND R171, R171, R243.reuse, PT ;  /* 0x000000f3abab7233 */ /* 0x100fe40003803000 */
[--C-:B------:R-:W-:Y:S02]  /*b520*/  HSET2.LE.AND R168, R168, R243.reuse, PT ;  /* 0x000000f3a8a87233 */ /* 0x100fe40003803000 */
[--C-:B------:R-:W-:Y:S03]  /*b530*/  HSET2.LE.AND R169, R169, R243.reuse, PT ;  /* 0x000000f3a9a97233 */ /* 0x100fe60003803000 */
[----:B------:R-:W5:Y:S01]  /*b540*/  MUFU.EX2 R2, R2 ;  /* 0x0000000200027308 */ /* 0x000f620000000800 */
[----:B-1----:R-:W-:Y:S02]  /*b550*/  F2FP.BF16.F32.PACK_AB R7, R193, R192 ;  /* 0x000000c0c107723e */ /* 0x002fe400000010ff */
[----:B--2---:R-:W-:Y:S02]  /*b560*/  F2FP.BF16.F32.PACK_AB R6, R195, R194 ;  /* 0x000000c2c306723e */ /* 0x004fe400000010ff */
[----:B---3--:R-:W-:Y:S02]  /*b570*/  F2FP.BF16.F32.PACK_AB R5, R196, R198 ;  /* 0x000000c6c405723e */ /* 0x008fe400000010ff */
[----:B------:R-:W-:Y:S03]  /*b580*/  LOP3.LUT R170, R170, R7, RZ, 0xc0, !PT ;  /* 0x00000007aaaa7212 */ /* 0x000fe600078ec0ff */
[----:B------:R-:W1:Y:S01]  /*b590*/  MUFU.EX2 R0, R0 ;  /* 0x0000000000007308 */ /* 0x000e620000000800 */
[----:B----4-:R-:W-:Y:S02]  /*b5a0*/  F2FP.BF16.F32.PACK_AB R4, R197, R199 ;  /* 0x000000c7c504723e */ /* 0x010fe400000010ff */
[----:B------:R-:W-:Y:S02]  /*b5b0*/  LOP3.LUT R171, R171, R6, RZ, 0xc0, !PT ;  /* 0x00000006abab7212 */ /* 0x000fe400078ec0ff */
[----:B------:R-:W-:Y:S02]  /*b5c0*/  LOP3.LUT R168, R168, R5, RZ, 0xc0, !PT ;  /* 0x00000005a8a87212 */ /* 0x000fe400078ec0ff */
[----:B------:R-:W-:Y:S03]  /*b5d0*/  LOP3.LUT R169, R169, R4, RZ, 0xc0, !PT ;  /* 0x00000004a9a97212 */ /* 0x000fe600078ec0ff */
[----:B------:R2:W-:Y:S01]  /*b5e0*/  MUFU.EX2 R190, R14 ;  /* 0x0000000e00be7308 */ /* 0x0005e20000000800 */
[C---:B-----5:R-:W-:Y:S01]  /*b5f0*/  FMUL.FTZ R4, R2.reuse, R160 ;  /* 0x000000a002047220 */ /* 0x060fe20000410000 */
[C---:B------:R-:W-:Y:S01]  /*b600*/  FMUL.FTZ R5, R2.reuse, R161 ;  /* 0x000000a102057220 */ /* 0x040fe20000410000 */
[C---:B------:R-:W-:Y:S01]  /*b610*/  FMUL.FTZ R8, R2.reuse, R156 ;  /* 0x0000009c02087220 */ /* 0x040fe20000410000 */
[C---:B------:R-:W-:Y:S01]  /*b620*/  FMUL.FTZ R9, R2.reuse, R157 ;  /* 0x0000009d02097220 */ /* 0x040fe20000410000 */
[C---:B------:R-:W-:Y:S01]  /*b630*/  FMUL.FTZ R36, R2.reuse, R36 ;  /* 0x0000002402247220 */ /* 0x040fe20000410000 */
[C---:B------:R-:W-:Y:S01]  /*b640*/  FMUL.FTZ R37, R2.reuse, R37 ;  /* 0x0000002502257220 */ /* 0x040fe20000410000 */
[C---:B------:R-:W-:Y:S01]  /*b650*/  FMUL.FTZ R40, R2.reuse, R40 ;  /* 0x0000002802287220 */ /* 0x040fe20000410000 */
[----:B------:R-:W-:Y:S01]  /*b660*/  FMUL.FTZ R41, R2, R41 ;  /* 0x0000002902297220 */ /* 0x000fe20000410000 */
[C---:B-1----:R-:W-:Y:S01]  /*b670*/  FMUL.FTZ R6, R0.reuse, R162 ;  /* 0x000000a200067220 */ /* 0x042fe20000410000 */
[C---:B------:R-:W-:Y:S01]  /*b680*/  FMUL.FTZ R7, R0.reuse, R163 ;  /* 0x000000a300077220 */ /* 0x040fe20000410000 */
[C---:B------:R-:W-:Y:S01]  /*b690*/  FMUL.FTZ R10, R0.reuse, R158 ;  /* 0x0000009e000a7220 */ /* 0x040fe20000410000 */
[----:B------:R-:W1:Y:S01]  /*b6a0*/  LDSM.16.MT88.4 R160, [R224+0x10000] ;  /* 0x01000000e0a0783b */ /* 0x000e620000004200 */
[----:B------:R-:W-:Y:S01]  /*b6b0*/  FMUL.FTZ R11, R0, R159 ;  /* 0x0000009f000b7220 */ /* 0x000fe20000410000 */
[----:B------:R-:W-:Y:S01]  /*b6c0*/  FMUL.FTZ R17, R2, R153 ;  /* 0x0000009902117220 */ /* 0x000fe20000410000 */
[C---:B------:R-:W-:Y:S01]  /*b6d0*/  FMUL.FTZ R18, R0.reuse, R154 ;  /* 0x0000009a00127220 */ /* 0x040fe20000410000 */
[C---:B------:R-:W-:Y:S01]  /*b6e0*/  FMUL.FTZ R19, R0.reuse, R155 ;  /* 0x0000009b00137220 */ /* 0x040fe20000410000 */
[C---:B------:R-:W-:Y:S01]  /*b6f0*/  HMMA.16816.F32.BF16 R4, R168.reuse, R172, R4 ;  /* 0x000000aca804723c */ /* 0x040fe20000041804 */
[----:B------:R-:W-:Y:S02]  /*b700*/  MUFU.EX2 R252, R252 ;  /* 0x000000fc00fc7308 */ /* 0x000fe40000000800 */
[----:B------:R-:W3:Y:S02]  /*b710*/  LDSM.16.MT88.4 R156, [R228+0x12000] ;  /* 0x01200000e49c783b */ /* 0x000ee40000004200 */
[C---:B------:R-:W-:Y:S01]  /*b720*/  FMUL.FTZ R38, R0.reuse, R38 ;  /* 0x0000002600267220 */ /* 0x040fe20000410000 */
[C---:B------:R-:W-:Y:S05]  /*b730*/  HMMA.16816.F32.BF16 R8, R168.reuse, R174, R8 ;  /* 0x000000aea808723c */ /* 0x040fea0000041808 */
[----:B------:R-:W-:Y:S01]  /*b740*/  MUFU.EX2 R204, R204 ;  /* 0x000000cc00cc7308 */ /* 0x000fe20000000800 */
[C---:B------:R-:W-:Y:S01]  /*b750*/  FMUL.FTZ R39, R0.reuse, R39 ;  /* 0x0000002700277220 */ /* 0x040fe20000410000 */
[C---:B------:R-:W-:Y:S01]  /*b760*/  FMUL.FTZ R42, R0.reuse, R42 ;  /* 0x0000002a002a7220 */ /* 0x040fe20000410000 */
[----:B------:R-:W-:Y:S01]  /*b770*/  FMUL.FTZ R43, R0, R43 ;  /* 0x0000002b002b7220 */ /* 0x000fe20000410000 */
[----:B------:R-:W4:Y:S02]  /*b780*/  LDSM.16.MT88.4 R172, [R226+0x12000] ;  /* 0x01200000e2ac783b */ /* 0x000f240000004200 */
[C---:B------:R-:W-:Y:S02]  /*b790*/  FMUL.FTZ R44, R2.reuse, R44 ;  /* 0x0000002c022c7220 */ /* 0x040fe40000410000 */
[C---:B------:R-:W-:Y:S02]  /*b7a0*/  HMMA.16816.F32.BF16 R36, R168.reuse, R176, R36 ;  /* 0x000000b0a824723c */ /* 0x040fe40000041824 */
[----:B------:R-:W5:Y:S01]  /*b7b0*/  MUFU.EX2 R205, R205 ;  /* 0x000000cd00cd7308 */ /* 0x000f620000000800 */
[----:B------:R-:W-:Y:S01]  /*b7c0*/  FMUL.FTZ R45, R2, R45 ;  /* 0x0000002d022d7220 */ /* 0x000fe20000410000 */
[C---:B------:R-:W-:Y:S01]  /*b7d0*/  FMUL.FTZ R46, R0.reuse, R46 ;  /* 0x0000002e002e7220 */ /* 0x040fe20000410000 */
[----:B------:R-:W-:Y:S01]  /*b7e0*/  FMUL.FTZ R47, R0, R47 ;  /* 0x0000002f002f7220 */ /* 0x000fe20000410000 */
[C---:B------:R-:W-:Y:S01]  /*b7f0*/  HMMA.16816.F32.BF16 R40, R168.reuse, R178, R40 ;  /* 0x000000b2a828723c */ /* 0x040fe20000041828 */
[----:B------:R-:W2:Y:S05]  /*b800*/  LDSM.16.MT88.4 R176, [R225+0x12000] ;  /* 0x01200000e1b0783b */ /* 0x000eaa0000004200 */
[----:B------:R-:W-:Y:S01]  /*b810*/  MUFU.EX2 R206, R206 ;  /* 0x000000ce00ce7308 */ /* 0x000fe20000000800 */
[C---:B------:R-:W-:Y:S01]  /*b820*/  FMUL.FTZ R48, R2.reuse, R48 ;  /* 0x0000003002307220 */ /* 0x040fe20000410000 */
[C---:B------:R-:W-:Y:S03]  /*b830*/  HMMA.16816.F32.BF16 R44, R168.reuse, R180, R44 ;  /* 0x000000b4a82c723c */ /* 0x040fe6000004182c */
[----:B------:R-:W-:Y:S01]  /*b840*/  FMUL.FTZ R49, R2, R49 ;  /* 0x0000003102317220 */ /* 0x000fe20000410000 */
[C---:B------:R-:W-:Y:S01]  /*b850*/  FMUL.FTZ R50, R0.reuse, R50 ;  /* 0x0000003200327220 */ /* 0x040fe20000410000 */
[----:B------:R-:W-:Y:S01]  /*b860*/  FMUL.FTZ R51, R0, R51 ;  /* 0x0000003300337220 */ /* 0x000fe20000410000 */
[C---:B------:R-:W-:Y:S02]  /*b870*/  FMUL.FTZ R52, R2.reuse, R52 ;  /* 0x0000003402347220 */ /* 0x040fe40000410000 */
[----:B------:R-:W5:Y:S03]  /*b880*/  MUFU.EX2 R207, R207 ;  /* 0x000000cf00cf7308 */ /* 0x000f660000000800 */
[----:B------:R-:W-:Y:S01]  /*b890*/  FMUL.FTZ R53, R2, R53 ;  /* 0x0000003502357220 */ /* 0x000fe20000410000 */
[C---:B------:R-:W-:Y:S01]  /*b8a0*/  FMUL.FTZ R54, R0.reuse, R54 ;  /* 0x0000003600367220 */ /* 0x040fe20000410000 */
[----:B------:R-:W-:Y:S01]  /*b8b0*/  FMUL.FTZ R55, R0, R55 ;  /* 0x0000003700377220 */ /* 0x000fe20000410000 */
[C---:B------:R-:W-:Y:S01]  /*b8c0*/  HMMA.16816.F32.BF16 R48, R168.reuse, R182, R48 ;  /* 0x000000b6a830723c */ /* 0x040fe20000041830 */
[----:B------:R-:W-:Y:S02]  /*b8d0*/  LDSM.16.MT88.4 R180, [R225+0x12800] ;  /* 0x01280000e1b4783b */ /* 0x000fe40000004200 */
[C---:B------:R-:W-:Y:S01]  /*b8e0*/  FMUL.FTZ R56, R2.reuse, R56 ;  /* 0x0000003802387220 */ /* 0x040fe20000410000 */
[----:B------:R-:W-:Y:S01]  /*b8f0*/  FMUL.FTZ R57, R2, R57 ;  /* 0x0000003902397220 */ /* 0x000fe20000410000 */
[C---:B------:R-:W-:Y:S01]  /*b900*/  FMUL.FTZ R58, R0.reuse, R58 ;  /* 0x0000003a003a7220 */ /* 0x040fe20000410000 */
[C---:B-1----:R-:W-:Y:S01]  /*b910*/  HMMA.16816.F32.BF16 R52, R168.reuse, R160, R52 ;  /* 0x000000a0a834723c */ /* 0x042fe20000041834 */
[----:B------:R-:W-:Y:S04]  /*b920*/  MUFU.EX2 R202, R202 ;  /* 0x000000ca00ca7308 */ /* 0x000fe80000000800 */
[----:B------:R-:W-:Y:S01]  /*b930*/  FMUL.FTZ R59, R0, R59 ;  /* 0x0000003b003b7220 */ /* 0x000fe20000410000 */
[C---:B------:R-:W-:Y:S01]  /*b940*/  FMUL.FTZ R60, R2.reuse, R60 ;  /* 0x0000003c023c7220 */ /* 0x040fe20000410000 */
[----:B------:R-:W-:Y:S01]  /*b950*/  FMUL.FTZ R61, R2, R61 ;  /* 0x0000003d023d7220 */ /* 0x000fe20000410000 */
[C---:B------:R-:W-:Y:S03]  /*b960*/  FMUL.FTZ R62, R0.reuse, R62 ;  /* 0x0000003e003e7220 */ /* 0x040fe60000410000 */
[----:B------:R-:W1:Y:S01]  /*b970*/  MUFU.EX2 R203, R203 ;  /* 0x000000cb00cb7308 */ /* 0x000e620000000800 */
[----:B------:R-:W-:Y:S01]  /*b980*/  FMUL.FTZ R63, R0, R63 ;  /* 0x0000003f003f7220 */ /* 0x000fe20000410000 */
[C---:B------:R-:W-:Y:S01]  /*b990*/  HMMA.16816.F32.BF16 R56, R168.reuse, R162, R56 ;  /* 0x000000a2a838723c */ /* 0x040fe20000041838 */
[----:B------:R-:W5:Y:S02]  /*b9a0*/  LDSM.16.MT88.4 R160, [R224+0x12000] ;  /* 0x01200000e0a0783b */ /* 0x000f640000004200 */
[C---:B------:R-:W-:Y:S01]  /*b9b0*/  FMUL.FTZ R64, R2.reuse, R64 ;  /* 0x0000004002407220 */ /* 0x040fe20000410000 */
[----:B------:R-:W-:Y:S01]  /*b9c0*/  FMUL.FTZ R65, R2, R65 ;  /* 0x0000004102417220 */ /* 0x000fe20000410000 */
[C---:B------:R-:W-:Y:S01]  /*b9d0*/  FMUL.FTZ R66, R0.reuse, R66 ;  /* 0x0000004200427220 */ /* 0x040fe20000410000 */
[C---:B---3--:R-:W-:Y:S05]  /*b9e0*/  HMMA.16816.F32.BF16 R60, R168.reuse, R156, R60 ;  /* 0x0000009ca83c723c */ /* 0x048fea000004183c */
[----:B------:R-:W-:Y:S01]  /*b9f0*/  FMUL.FTZ R67, R0, R67 ;  /* 0x0000004300437220 */ /* 0x000fe20000410000 */
[C---:B------:R-:W-:Y:S01]  /*ba00*/  FMUL.FTZ R68, R2.reuse, R68 ;  /* 0x0000004402447220 */ /* 0x040fe20000410000 */
[----:B------:R-:W-:Y:S01]  /*ba10*/  FMUL.FTZ R69, R2, R69 ;  /* 0x0000004502457220 */ /* 0x000fe20000410000 */
[C---:B------:R-:W-:Y:S03]  /*ba20*/  FMUL.FTZ R70, R0.reuse, R70 ;  /* 0x0000004600467220 */ /* 0x040fe60000410000 */
[----:B------:R-:W-:Y:S01]  /*ba30*/  FMUL.FTZ R71, R0, R71 ;  /* 0x0000004700477220 */ /* 0x000fe20000410000 */
[C---:B------:R-:W-:Y:S01]  /*ba40*/  HMMA.16816.F32.BF16 R64, R168.reuse, R158, R64 ;  /* 0x0000009ea840723c */ /* 0x040fe20000041840 */
[----:B------:R-:W3:Y:S02]  /*ba50*/  LDSM.16.MT88.4 R156, [R228+0x14000] ;  /* 0x01400000e49c783b */ /* 0x000ee40000004200 */
[C---:B------:R-:W-:Y:S01]  /*ba60*/  FMUL.FTZ R72, R2.reuse, R72 ;  /* 0x0000004802487220 */ /* 0x040fe20000410000 */
[----:B------:R-:W-:Y:S01]  /*ba70*/  FMUL.FTZ R73, R2, R73 ;  /* 0x0000004902497220 */ /* 0x000fe20000410000 */
[C---:B------:R-:W-:Y:S01]  /*ba80*/  FMUL.FTZ R74, R0.reuse, R74 ;  /* 0x0000004a004a7220 */ /* 0x040fe20000410000 */
[C---:B----4-:R-:W-:Y:S05]  /*ba90*/  HMMA.16816.F32.BF16 R68, R168.reuse, R172, R68 ;  /* 0x000000aca844723c */ /* 0x050fea0000041844 */
[----:B------:R-:W-:Y:S01]  /*baa0*/  FMUL.FTZ R75, R0, R75 ;  /* 0x0000004b004b7220 */ /* 0x000fe20000410000 */
[C---:B------:R-:W-:Y:S01]  /*bab0*/  FMUL.FTZ R76, R2.reuse, R76 ;  /* 0x0000004c024c7220 */ /* 0x040fe20000410000 */
[----:B------:R-:W-:Y:S01]  /*bac0*/  FMUL.FTZ R77, R2, R77 ;  /* 0x0000004d024d7220 */ /* 0x000fe20000410000 */
[C---:B------:R-:W-:Y:S03]  /*bad0*/  FMUL.FTZ R78, R0.reuse, R78 ;  /* 0x0000004e004e7220 */ /* 0x040fe60000410000 */
[----:B------:R-:W-:Y:S01]  /*bae0*/  FMUL.FTZ R79, R0, R79 ;  /* 0x0000004f004f7220 */ /* 0x000fe20000410000 */
[C---:B------:R-:W-:Y:S01]  /*baf0*/  HMMA.16816.F32.BF16 R72, R168.reuse, R174, R72 ;  /* 0x000000aea848723c */ /* 0x040fe20000041848 */
[----:B------:R-:W4:Y:S02]  /*bb00*/  LDSM.16.MT88.4 R172, [R226+0x14000] ;  /* 0x01400000e2ac783b */ /* 0x000f240000004200 */
[C---:B------:R-:W-:Y:S01]  /*bb10*/  FMUL.FTZ R80, R2.reuse, R80 ;  /* 0x0000005002507220 */ /* 0x040fe20000410000 */
[----:B------:R-:W-:Y:S01]  /*bb20*/  FMUL.FTZ R81, R2, R81 ;  /* 0x0000005102517220 */ /* 0x000fe20000410000 */
[C---:B------:R-:W-:Y:S01]  /*bb30*/  FMUL.FTZ R82, R0.reuse, R82 ;  /* 0x0000005200527220 */ /* 0x040fe20000410000 */
[C---:B--2---:R-:W-:Y:S05]  /*bb40*/  HMMA.16816.F32.BF16 R76, R168.reuse, R176, R76 ;  /* 0x000000b0a84c723c */ /* 0x044fea000004184c */
[----:B------:R-:W-:Y:S01]  /*bb50*/  FMUL.FTZ R83, R0, R83 ;  /* 0x0000005300537220 */ /* 0x000fe20000410000 */
[C---:B------:R-:W-:Y:S01]  /*bb60*/  FMUL.FTZ R84, R2.reuse, R84 ;  /* 0x0000005402547220 */ /* 0x040fe20000410000 */
[----:B------:R-:W-:Y:S01]  /*bb70*/  FMUL.FTZ R85, R2, R85 ;  /* 0x0000005502557220 */ /* 0x000fe20000410000 */
[C---:B------:R-:W-:Y:S03]  /*bb80*/  FMUL.FTZ R86, R0.reuse, R86 ;  /* 0x0000005600567220 */ /* 0x040fe60000410000 */
[----:B------:R-:W-:Y:S01]  /*bb90*/  FMUL.FTZ R87, R0, R87 ;  /* 0x0000005700577220 */ /* 0x000fe20000410000 */
[C---:B------:R-:W-:Y:S01]  /*bba0*/  HMMA.16816.F32.BF16 R80, R168.reuse, R178, R80 ;  /* 0x000000b2a850723c */ /* 0x040fe20000041850 */
[----:B------:R-:W2:Y:S02]  /*bbb0*/  LDSM.16.MT88.4 R176, [R225+0x14000] ;  /* 0x01400000e1b0783b */ /* 0x000ea40000004200 */
[C---:B------:R-:W-:Y:S01]  /*bbc0*/  FMUL.FTZ R88, R2.reuse, R88 ;  /* 0x0000005802587220 */ /* 0x040fe20000410000 */
[----:B------:R-:W-:Y:S01]  /*bbd0*/  FMUL.FTZ R89, R2, R89 ;  /* 0x0000005902597220 */ /* 0x000fe20000410000 */
[C---:B------:R-:W-:Y:S01]  /*bbe0*/  FMUL.FTZ R90, R0.reuse, R90 ;  /* 0x0000005a005a7220 */ /* 0x040fe20000410000 */
[C---:B-----5:R-:W-:Y:S05]  /*bbf0*/  HMMA.16816.F32.BF16 R84, R168.reuse, R160, R84 ;  /* 0x000000a0a854723c */ /* 0x060fea0000041854 */
[----:B------:R-:W-:Y:S01]  /*bc00*/  FMUL.FTZ R91, R0, R91 ;  /* 0x0000005b005b7220 */ /* 0x000fe20000410000 */
[C---:B------:R-:W-:Y:S01]  /*bc10*/  FMUL.FTZ R92, R2.reuse, R92 ;  /* 0x0000005c025c7220 */ /* 0x040fe20000410000 */
[----:B------:R-:W-:Y:S01]  /*bc20*/  FMUL.FTZ R93, R2, R93 ;  /* 0x0000005d025d7220 */ /* 0x000fe20000410000 */
[C---:B------:R-:W-:Y:S03]  /*bc30*/  FMUL.FTZ R94, R0.reuse, R94 ;  /* 0x0000005e005e7220 */ /* 0x040fe60000410000 */
        /* <DEDUP_REMOVED lines=49> */
[C---:B---3--:R-:W-:Y:S05]  /*bf50*/  HMMA.16816.F32.BF16 R124, R168.reuse, R156, R124 ;  /* 0x0000009ca87c723c */ /* 0x048fea000004187c */
[----:B------:R-:W-:Y:S01]  /*bf60*/  FMUL.FTZ R131, R0, R131 ;  /* 0x0000008300837220 */ /* 0x000fe20000410000 */
[----:B------:R-:W-:Y:S01]  /*bf70*/  LOP3.LUT R176, R189, UR25, R186, 0x96, !PT ;  /* 0x00000019bdb07c12 */ /* 0x000fe2000f8e96ba */
[C---:B------:R-:W-:Y:S01]  /*bf80*/  FMUL.FTZ R16, R2.reuse, R152 ;  /* 0x0000009802107220 */ /* 0x040fe20000410000 */
[----:B------:R-:W-:Y:S03]  /*bf90*/  FMUL.FTZ R132, R2, R132 ;  /* 0x0000008402847220 */ /* 0x000fe60000410000 */
[----:B------:R-:W-:Y:S01]  /*bfa0*/  IMAD.WIDE.U32 R176, R176, -0x2daee0ad, RZ ;  /* 0xd2511f53b0b07825 */ /* 0x000fe200078e00ff */
[C---:B------:R-:W-:Y:S03]  /*bfb0*/  HMMA.16816.F32.BF16 R128, R168.reuse, R158, R128 ;  /* 0x0000009ea880723c */ /* 0x040fe60000041880 */
[----:B------:R-:W-:Y:S01]  /*bfc0*/  FMUL.FTZ R133, R2, R133 ;  /* 0x0000008502857220 */ /* 0x000fe20000410000 */
[--C-:B------:R-:W-:Y:S01]  /*bfd0*/  SHF.R.U32.HI R156, RZ, 0x18, R176.reuse ;  /* 0x00000018ff9c7819 */ /* 0x100fe200000116b0 */
[C---:B------:R-:W-:Y:S01]  /*bfe0*/  FMUL.FTZ R134, R0.reuse, R134 ;  /* 0x0000008600867220 */ /* 0x040fe20000410000 */
[C---:B----4-:R-:W-:Y:S05]  /*bff0*/  HMMA.16816.F32.BF16 R16, R168.reuse, R172, R16 ;  /* 0x000000aca810723c */ /* 0x050fea0000041810 */
[----:B------:R-:W-:Y:S01]  /*c000*/  SHF.R.U32.HI R158, RZ, 0x10, R176 ;  /* 0x00000010ff9e7819 */ /* 0x000fe200000116b0 */
[----:B------:R-:W-:Y:S01]  /*c010*/  FMUL.FTZ R135, R0, R135 ;  /* 0x0000008700877220 */ /* 0x000fe20000410000 */
[----:B------:R-:W-:Y:S01]  /*c020*/  LOP3.LUT R157, R176, 0xffff, RZ, 0xc0, !PT ;  /* 0x0000ffffb09d7812 */ /* 0x000fe200078ec0ff */
[----:B------:R-:W-:Y:S03]  /*c030*/  FMUL.FTZ R136, R2, R136 ;  /* 0x0000008802887220 */ /* 0x000fe60000410000 */
[----:B------:R-:W-:Y:S01]  /*c040*/  LOP3.LUT R152, R158, 0xff, RZ, 0xc0, !PT ;  /* 0x000000ff9e987812 */ /* 0x000fe200078ec0ff */
[----:B------:R-:W-:Y:S01]  /*c050*/  FMUL.FTZ R137, R2, R137 ;  /* 0x0000008902897220 */ /* 0x000fe20000410000 */
[C---:B------:R-:W-:Y:S03]  /*c060*/  HMMA.16816.F32.BF16 R132, R168.reuse, R174, R132 ;  /* 0x000000aea884723c */ /* 0x040fe60000041884 */
[----:B------:R-:W-:Y:S01]  /*c070*/  LOP3.LUT R177, R177, UR26, R184, 0x96, !PT ;  /* 0x0000001ab1b17c12 */ /* 0x000fe2000f8e96b8 */
[----:B------:R-:W-:Y:S01]  /*c080*/  FMUL.FTZ R138, R0, R138 ;  /* 0x0000008a008a7220 */ /* 0x000fe20000410000 */
[----:B------:R-:W-:Y:S01]  /*c090*/  PRMT R172, R152, 0x5410, R156 ;  /* 0x0000541098ac7816 */ /* 0x000fe2000000009c */
[----:B------:R-:W-:Y:S01]  /*c0a0*/  FMUL.FTZ R139, R0, R139 ;  /* 0x0000008b008b7220 */ /* 0x000fe20000410000 */
[----:B------:R-:W3:Y:S01]  /*c0b0*/  LDSM.16.MT88.4 R152, [R224+0x16000] ;  /* 0x01600000e098783b */ /* 0x000ee20000004200 */
[C---:B------:R-:W-:Y:S03]  /*c0c0*/  LOP3.LUT R156, R177.reuse, 0xffff, RZ, 0xc0, !PT ;  /* 0x0000ffffb19c7812 */ /* 0x040fe600078ec0ff */
[----:B------:R-:W-:Y:S01]  /*c0d0*/  SHF.R.U32.HI R157, RZ, 0x8, R157 ;  /* 0x00000008ff9d7819 */ /* 0x000fe2000001169d */
[----:B------:R-:W-:Y:S01]  /*c0e0*/  FMUL.FTZ R13, R2, R149 ;  /* 0x00000095020d7220 */ /* 0x000fe20000410000 */
[C---:B--2---:R-:W-:Y:S02]  /*c0f0*/  HMMA.16816.F32.BF16 R136, R168.reuse, R160, R136 ;  /* 0x000000a0a888723c */ /* 0x044fe40000041888 */
[----:B------:R-:W-:Y:S01]  /*c100*/  LDSM.16.MT88.4 R184, [R224+0x12800] ;  /* 0x01280000e0b8783b */ /* 0x000fe20000004200 */
[----:B------:R-:W-:Y:S01]  /*c110*/  SHF.R.U32.HI R156, RZ, 0x8, R156 ;  /* 0x00000008ff9c7819 */ /* 0x000fe2000001169c */
[----:B------:R-:W-:Y:S01]  /*c120*/  FMUL.FTZ R14, R0, R150 ;  /* 0x00000096000e7220 */ /* 0x000fe20000410000 */
[----:B------:R-:W-:Y:S01]  /*c130*/  LOP3.LUT R165, R176, 0xff, RZ, 0xc0, !PT ;  /* 0x000000ffb0a57812 */ /* 0x000fe200078ec0ff */
[----:B------:R-:W-:Y:S01]  /*c140*/  FMUL.FTZ R15, R0, R151 ;  /* 0x00000097000f7220 */ /* 0x000fe20000410000 */
[----:B------:R-:W-:Y:S01]  /*c150*/  LOP3.LUT R12, R177, 0xff, RZ, 0xc0, !PT ;  /* 0x000000ffb10c7812 */ /* 0x000fe200078ec0ff */
[C---:B------:R-:W-:Y:S03]  /*c160*/  FMUL.FTZ R140, R2.reuse, R140 ;  /* 0x0000008c028c7220 */ /* 0x040fe60000410000 */
[----:B------:R-:W-:Y:S01]  /*c170*/  PRMT R165, R165, 0x5410, R157 ;  /* 0x00005410a5a57816 */ /* 0x000fe2000000009d */
[----:B------:R-:W-:Y:S01]  /*c180*/  FMUL.FTZ R141, R2, R141 ;  /* 0x0000008d028d7220 */ /* 0x000fe20000410000 */
[----:B------:R-:W-:Y:S01]  /*c190*/  PRMT R12, R12, 0x5410, R156 ;  /* 0x000054100c0c7816 */ /* 0x000fe2000000009c */
[C---:B------:R-:W-:Y:S01]  /*c1a0*/  FMUL.FTZ R142, R0.reuse, R142 ;  /* 0x0000008e008e7220 */ /* 0x040fe20000410000 */
[----:B------:R-:W2:Y:S01]  /*c1b0*/  LDSM.16.MT88.4 R156, [R228+0x10800] ;  /* 0x01080000e49c783b */ /* 0x000ea20000004200 */
[--C-:B------:R-:W-:Y:S01]  /*c1c0*/  HSET2.LE.AND R161, R172, R243.reuse, PT ;  /* 0x000000f3aca17233 */ /* 0x100fe20003803000 */
[----:B------:R-:W-:Y:S01]  /*c1d0*/  FMUL.FTZ R143, R0, R143 ;  /* 0x0000008f008f7220 */ /* 0x000fe20000410000 */
[--C-:B------:R-:W-:Y:S01]  /*c1e0*/  HSET2.LE.AND R160, R12, R243.reuse, PT ;  /* 0x000000f30ca07233 */ /* 0x100fe20003803000 */
[C---:B------:R-:W-:Y:S01]  /*c1f0*/  FMUL.FTZ R12, R2.reuse, R148 ;  /* 0x00000094020c7220 */ /* 0x040fe20000410000 */
[--C-:B------:R-:W-:Y:S01]  /*c200*/  SHF.R.U32.HI R176, RZ, 0x10, R177.reuse ;  /* 0x00000010ffb07819 */ /* 0x100fe200000116b1 */
[C---:B------:R-:W-:Y:S01]  /*c210*/  FMUL.FTZ R144, R2.reuse, R144 ;  /* 0x0000009002907220 */ /* 0x040fe20000410000 */
[----:B------:R-:W-:Y:S01]  /*c220*/  F2FP.BF16.F32.PACK_AB R151, R205, R204 ;  /* 0x000000cccd97723e */ /* 0x000fe200000010ff */
[----:B------:R-:W4:Y:S01]  /*c230*/  LDSM.16.MT88.4 R172, [R226+0x10800] ;  /* 0x01080000e2ac783b */ /* 0x000f220000004200 */
[----:B------:R-:W-:Y:S01]  /*c240*/  F2FP.BF16.F32.PACK_AB R148, R207, R206 ;  /* 0x000000cecf94723e */ /* 0x000fe200000010ff */
[----:B------:R-:W-:Y:S01]  /*c250*/  FMUL.FTZ R145, R2, R145 ;  /* 0x0000009102917220 */ /* 0x000fe20000410000 */
[C---:B------:R-:W-:Y:S03]  /*c260*/  HMMA.16816.F32.BF16 R12, R168.reuse, R162, R12 ;  /* 0x000000a2a80c723c */ /* 0x040fe6000004180c */
[----:B------:R-:W-:Y:S01]  /*c270*/  SHF.R.U32.HI R177, RZ, 0x18, R177 ;  /* 0x00000018ffb17819 */ /* 0x000fe200000116b1 */
[----:B------:R-:W-:Y:S01]  /*c280*/  FMUL.FTZ R146, R0, R146 ;  /* 0x0000009200927220 */ /* 0x000fe20000410000 */
[----:B------:R-:W-:Y:S01]  /*c290*/  LOP3.LUT R176, R176, 0xff, RZ, 0xc0, !PT ;  /* 0x000000ffb0b07812 */ /* 0x000fe200078ec0ff */
[----:B------:R-:W-:Y:S01]  /*c2a0*/  FMUL.FTZ R147, R0, R147 ;  /* 0x0000009300937220 */ /* 0x000fe20000410000 */
[----:B------:R-:W-:Y:S01]  /*c2b0*/  LOP3.LUT R151, R161, R151, RZ, 0xc0, !PT ;  /* 0x00000097a1977212 */ /* 0x000fe200078ec0ff */
[C---:B---3--:R-:W-:Y:S03]  /*c2c0*/  HMMA.16816.F32.BF16 R140, R168.reuse, R152, R140 ;  /* 0x00000098a88c723c */ /* 0x048fe6000004188c */
[----:B------:R-:W-:Y:S01]  /*c2d0*/  LOP3.LUT R148, R160, R148, RZ, 0xc0, !PT ;  /* 0x00000094a0947212 */ /* 0x000fe200078ec0ff */
[----:B------:R-:W-:Y:S01]  /*c2e0*/  FFMA.FTZ R198, R2, R247, R198 ;  /* 0x000000f702c67223 */ /* 0x000fe200000100c6 */
[----:B------:R-:W-:Y:S01]  /*c2f0*/  PRMT R149, R176, 0x5410, R177 ;  /* 0x00005410b0957816 */ /* 0x000fe200000000b1 */
[----:B------:R-:W-:Y:S01]  /*c300*/  HMMA.16816.F32.BF16 R144, R168, R154, R144 ;  /* 0x0000009aa890723c */ /* 0x000fe20000041890 */
[----:B------:R-:W3:Y:S04]  /*c310*/  LDSM.16.MT88.4 R160, [R225+0x10800] ;  /* 0x01080000e1a0783b */ /* 0x000ee80000004200 */
[--C-:B------:R-:W-:Y:S01]  /*c320*/  HSET2.LE.AND R165, R165, R243.reuse, PT ;  /* 0x000000f3a5a57233 */ /* 0x100fe20003803000 */
[----:B------:R-:W-:Y:S01]  /*c330*/  FFMA.FTZ R199, R0, R246, R199 ;  /* 0x000000f600c77223 */ /* 0x000fe200000100c7 */
[----:B-1----:R-:W-:Y:S01]  /*c340*/  F2FP.BF16.F32.PACK_AB R150, R203, R202 ;  /* 0x000000cacb96723e */ /* 0x002fe200000010ff */
[----:B------:R-:W-:Y:S01]  /*c350*/  FADD.FTZ R198, R196, R198 ;  /* 0x000000c6c4c67221 */ /* 0x000fe20000010000 */
[----:B------:R-:W1:Y:S02]  /*c360*/  LDSM.16.MT88.4 R176, [R224+0x10800] ;  /* 0x01080000e0b0783b */ /* 0x000e640000004200 */
[----:B------:R-:W-:Y:S01]  /*c370*/  LOP3.LUT R150, R165, R150, RZ, 0xc0, !PT ;  /* 0x00000096a5967212 */ /* 0x000fe200078ec0ff */
[----:B------:R-:W-:Y:S01]  /*c380*/  FADD.FTZ R199, R197, R199 ;  /* 0x000000c7c5c77221 */ /* 0x000fe20000010000 */
[--C-:B------:R-:W-:Y:S01]  /*c390*/  HSET2.LE.AND R149, R149, R243.reuse, PT ;  /* 0x000000f395957233 */ /* 0x100fe20003803000 */
[----:B------:R-:W-:Y:S01]  /*c3a0*/  FADD.FTZ R198, R192, R198 ;  /* 0x000000c6c0c67221 */ /* 0x000fe20000010000 */
[-C--:B------:R-:W-:Y:S01]  /*c3b0*/  F2FP.BF16.F32.PACK_AB R165, R252, R190.reuse ;  /* 0x000000befca5723e */ /* 0x080fe200000010ff */
[----:B------:R-:W-:Y:S01]  /*c3c0*/  FADD.FTZ R199, R194, R199 ;  /* 0x000000c7c2c77221 */ /* 0x000fe20000010000 */
[----:B------:R-:W5:Y:S01]  /*c3d0*/  LDSM.16.MT88.4 R152, [R228+0x12800] ;  /* 0x01280000e498783b */ /* 0x000f620000004200 */
[----:B------:R-:W-:Y:S01]  /*c3e0*/  MOV R0, R3 ;  /* 0x0000000300007202 */ /* 0x000fe20000000f00 */
[----:B------:R-:W-:Y:S01]  /*c3f0*/  FADD.FTZ R198, R193, R198 ;  /* 0x000000c6c1c67221 */ /* 0x000fe20000010000 */
[----:B------:R-:W-:Y:S01]  /*c400*/  LOP3.LUT R149, R149, R165, RZ, 0xc0, !PT ;  /* 0x000000a595957212 */ /* 0x000fe200078ec0ff */
[----:B------:R-:W-:Y:S01]  /*c410*/  FADD.FTZ R199, R195, R199 ;  /* 0x000000c7c3c77221 */ /* 0x000fe20000010000 */
[----:B------:R-:W-:Y:S01]  /*c420*/  MOV R165, R190 ;  /* 0x000000be00a57202 */ /* 0x000fe20000000f00 */
[----:B------:R-:W-:Y:S01]  /*c430*/  FADD.FTZ R198, R206, R198 ;  /* 0x000000c6cec67221 */ /* 0x000fe20000010000 */
[----:B------:R-:W-:Y:S01]  /*c440*/  MOV R2, R164 ;  /* 0x000000a400027202 */ /* 0x000fe20000000f00 */
[----:B------:R-:W5:Y:S02]  /*c450*/  LDSM.16.MT88.4 R168, [R226+0x12800] ;  /* 0x01280000e2a8783b */ /* 0x000f640000004200 */
[C---:B--2---:R-:W-:Y:S05]  /*c460*/  HMMA.16816.F32.BF16 R4, R148.reuse, R156, R4 ;  /* 0x0000009c9404723c */ /* 0x044fea0000041804 */
[----:B------:R-:W-:Y:S01]  /*c470*/  FADD.FTZ R198, R207, R198 ;  /* 0x000000c6cfc67221 */ /* 0x000fe20000010000 */
[C---:B------:R-:W-:Y:S01]  /*c480*/  HMMA.16816.F32.BF16 R8, R148.reuse, R158, R8 ;  /* 0x0000009e9408723c */ /* 0x040fe20000041808 */
[----:B------:R-:W2:Y:S04]  /*c490*/  LDSM.16.MT88.4 R156, [R228+0x14800] ;  /* 0x01480000e49c783b */ /* 0x000ea80000004200 */
[----:B------:R-:W-:Y:S01]  /*c4a0*/  FADD.FTZ R198, R202, R198 ;  /* 0x000000c6cac67221 */ /* 0x000fe20000010000 */
[C---:B----4-:R-:W-:Y:S03]  /*c4b0*/  HMMA.16816.F32.BF16 R36, R148.reuse, R172, R36 ;  /* 0x000000ac9424723c */ /* 0x050fe60000041824 */
[----:B------:R-:W4:Y:S02]  /*c4c0*/  LDSM.16.MT88.4 R188, [R226+0x14800] ;  /* 0x01480000e2bc783b */ /* 0x000f240000004200 */
[----:B------:R-:W-:Y:S01]  /*c4d0*/  FADD.FTZ R198, R203, R198 ;  /* 0x000000c6cbc67221 */ /* 0x000fe20000010000 */
[C---:B------:R-:W-:Y:S05]  /*c4e0*/  HMMA.16816.F32.BF16 R40, R148.reuse, R174, R40 ;  /* 0x000000ae9428723c */ /* 0x040fea0000041828 */
[----:B------:R-:W4:Y:S01]  /*c4f0*/  LDSM.16.MT88.4 R172, [R225+0x14800] ;  /* 0x01480000e1ac783b */ /* 0x000f220000004200 */
[C---:B---3--:R-:W-:Y:S06]  /*c500*/  HMMA.16816.F32.BF16 R44, R148.reuse, R160, R44 ;  /* 0x000000a0942c723c */ /* 0x048fec000004182c */
[C---:B------:R-:W-:Y:S01]  /*c510*/  HMMA.16816.F32.BF16 R48, R148.reuse, R162, R48 ;  /* 0x000000a29430723c */ /* 0x040fe20000041830 */
[----:B------:R-:W3:Y:S05]  /*c520*/  LDSM.16.MT88.4 R160, [R224+0x14800] ;  /* 0x01480000e0a0783b */ /* 0x000eea0000004200 */
[C---:B-1----:R-:W-:Y:S06]  /*c530*/  HMMA.16816.F32.BF16 R52, R148.reuse, R176, R52 ;  /* 0x000000b09434723c */ /* 0x042fec0000041834 */
[C---:B------:R-:W-:Y:S05]  /*c540*/  HMMA.16816.F32.BF16 R56, R148.reuse, R178, R56 ;  /* 0x000000b29438723c */ /* 0x040fea0000041838 */
[----:B------:R-:W-:Y:S01]  /*c550*/  MOV R177, R165 ;  /* 0x000000a500b17202 */ /* 0x000fe20000000f00 */
[C---:B-----5:R-:W-:Y:S06]  /*c560*/  HMMA.16816.F32.BF16 R60, R148.reuse, R152, R60 ;  /* 0x00000098943c723c */ /* 0x060fec000004183c */
[C---:B------:R-:W-:Y:S01]  /*c570*/  HMMA.16816.F32.BF16 R64, R148.reuse, R154, R64 ;  /* 0x0000009a9440723c */ /* 0x040fe20000041840 */
[----:B------:R-:W1:Y:S05]  /*c580*/  LDSM.16.MT88.4 R152, [R228+0x16800] ;  /* 0x01680000e498783b */ /* 0x000e6a0000004200 */
[C---:B------:R-:W-:Y:S06]  /*c590*/  HMMA.16816.F32.BF16 R68, R148.reuse, R168, R68 ;  /* 0x000000a89444723c */ /* 0x040fec0000041844 */
[C---:B------:R-:W-:Y:S06]  /*c5a0*/  HMMA.16816.F32.BF16 R72, R148.reuse, R170, R72 ;  /* 0x000000aa9448723c */ /* 0x040fec0000041848 */
[C---:B------:R-:W-:Y:S06]  /*c5b0*/  HMMA.16816.F32.BF16 R76, R148.reuse, R180, R76 ;  /* 0x000000b4944c723c */ /* 0x040fec000004184c */
[C---:B------:R-:W-:Y:S05]  /*c5c0*/  HMMA.16816.F32.BF16 R80, R148.reuse, R182, R80 ;  /* 0x000000b69450723c */ /* 0x040fea0000041850 */
[--C-:B------:R-:W-:Y:S01]  /*c5d0*/  FFMA.FTZ R180, R24, UR4, -R201.reuse ;  /* 0x0000000418b47c23 */ /* 0x100fe200080108c9 */
[C---:B------:R-:W-:Y:S05]  /*c5e0*/  HMMA.16816.F32.BF16 R84, R148.reuse, R184, R84 ;  /* 0x000000b89454723c */ /* 0x040fea0000041854 */
[--C-:B------:R-:W-:Y:S01]  /*c5f0*/  FFMA.FTZ R182, R26, UR4, -R200.reuse ;  /* 0x000000041ab67c23 */ /* 0x100fe200080108c8 */
[C---:B------:R-:W-:Y:S01]  /*c600*/  HMMA.16816.F32.BF16 R88, R148.reuse, R186, R88 ;  /* 0x000000ba9458723c */ /* 0x040fe20000041858 */
[----:B------:R-:W-:Y:S04]  /*c610*/  MUFU.EX2 R180, R180 ;  /* 0x000000b400b47308 */ /* 0x000fe80000000800 */
[----:B------:R-:W-:Y:S01]  /*c620*/  FFMA.FTZ R183, R27, UR4, -R200 ;  /* 0x000000041bb77c23 */ /* 0x000fe200080108c8 */
[C---:B--2---:R-:W-:Y:S05]  /*c630*/  HMMA.16816.F32.BF16 R92, R148.reuse, R156, R92 ;  /* 0x0000009c945c723c */ /* 0x044fea000004185c */
[----:B------:R-:W-:Y:S01]  /*c640*/  MUFU.EX2 R182, R182 ;  /* 0x000000b600b67308 */ /* 0x000fe20000000800 */
[--C-:B------:R-:W-:Y:S01]  /*c650*/  FFMA.FTZ R181, R25, UR4, -R201.reuse ;  /* 0x0000000419b57c23 */ /* 0x100fe200080108c9 */
[C---:B------:R-:W-:Y:S01]  /*c660*/  HMMA.16816.F32.BF16 R96, R148.reuse, R158, R96 ;  /* 0x0000009e9460723c */ /* 0x040fe20000041860 */
[----:B------:R-:W-:Y:S04]  /*c670*/  MOV R156, UR37 ;  /* 0x00000025009c7c02 */ /* 0x000fe80008000f00 */
[----:B------:R-:W-:Y:S01]  /*c680*/  LOP3.LUT R156, R251, UR31, R156, 0x96, !PT ;  /* 0x0000001ffb9c7c12 */ /* 0x000fe2000f8e969c */
[C---:B----4-:R-:W-:Y:S02]  /*c690*/  HMMA.16816.F32.BF16 R100, R148.reuse, R188, R100 ;  /* 0x000000bc9464723c */ /* 0x050fe40000041864 */
[----:B------:R-:W2:Y:S03]  /*c6a0*/  MUFU.EX2 R181, R181 ;  /* 0x000000b500b57308 */ /* 0x000ea60000000800 */
[----:B------:R-:W-:Y:S01]  /*c6b0*/  IMAD.WIDE.U32 R168, R156, -0x326172a9, RZ ;  /* 0xcd9e8d579ca87825 */ /* 0x000fe200078e00ff */
[C---:B------:R-:W-:Y:S01]  /*c6c0*/  HMMA.16816.F32.BF16 R104, R148.reuse, R190, R104 ;  /* 0x000000be9468723c */ /* 0x040fe20000041868 */
[----:B------:R-:W4:Y:S05]  /*c6d0*/  LDSM.16.MT88.4 R156, [R226+0x16800] ;  /* 0x01680000e29c783b */ /* 0x000f2a0000004200 */
[----:B------:R-:W5:Y:S01]  /*c6e0*/  MUFU.EX2 R183, R183 ;  /* 0x000000b700b77308 */ /* 0x000f620000000800 */
[----:B------:R-:W-:Y:S01]  /*c6f0*/  LOP3.LUT R165, R169, UR19, R248, 0x96, !PT ;  /* 0x00000013a9a57c12 */ /* 0x000fe2000f8e96f8 */
[C---:B------:R-:W-:Y:S03]  /*c700*/  HMMA.16816.F32.BF16 R108, R148.reuse, R172, R108 ;  /* 0x000000ac946c723c */ /* 0x040fe6000004186c */
[----:B------:R-:W-:Y:S03]  /*c710*/  LOP3.LUT R168, R167, UR17, R168, 0x96, !PT ;  /* 0x00000011a7a87c12 */ /* 0x000fe6000f8e96a8 */
[C---:B------:R-:W-:Y:S05]  /*c720*/  HMMA.16816.F32.BF16 R112, R148.reuse, R174, R112 ;  /* 0x000000ae9470723c */ /* 0x040fea0000041870 */
[----:B------:R-:W-:Y:S01]  /*c730*/  IMAD.WIDE.U32 R168, R168, -0x2daee0ad, RZ ;  /* 0xd2511f53a8a87825 */ /* 0x000fe200078e00ff */
[C---:B---3--:R-:W-:Y:S05]  /*c740*/  HMMA.16816.F32.BF16 R116, R148.reuse, R160, R116 ;  /* 0x000000a09474723c */ /* 0x048fea0000041874 */
[----:B------:R-:W-:Y:S01]  /*c750*/  IMAD.WIDE.U32 R188, R165, -0x2daee0ad, RZ ;  /* 0xd2511f53a5bc7825 */ /* 0x000fe200078e00ff */
[C---:B------:R-:W-:Y:S01]  /*c760*/  HMMA.16816.F32.BF16 R120, R148.reuse, R162, R120 ;  /* 0x000000a29478723c */ /* 0x040fe20000041878 */
[----:B------:R-:W3:Y:S04]  /*c770*/  LDSM.16.MT88.4 R160, [R225+0x16800] ;  /* 0x01680000e1a0783b */ /* 0x000ee80000004200 */
[----:B------:R-:W-:Y:S01]  /*c780*/  LOP3.LUT R188, R169, UR14, R188, 0x96, !PT ;  /* 0x0000000ea9bc7c12 */ /* 0x000fe2000f8e96bc */
[C---:B-1----:R-:W-:Y:S05]  /*c790*/  HMMA.16816.F32.BF16 R124, R148.reuse, R152, R124 ;  /* 0x00000098947c723c */ /* 0x042fea000004187c */
[----:B------:R-:W-:Y:S01]  /*c7a0*/  LOP3.LUT R24, R189, UR16, R244, 0x96, !PT ;  /* 0x00000010bd187c12 */ /* 0x000fe2000f8e96f4 */
[C---:B------:R-:W-:Y:S05]  /*c7b0*/  HMMA.16816.F32.BF16 R128, R148.reuse, R154, R128 ;  /* 0x0000009a9480723c */ /* 0x040fea0000041880 */
[----:B------:R-:W-:Y:S01]  /*c7c0*/  IMAD.WIDE.U32 R24, R24, -0x326172a9, RZ ;  /* 0xcd9e8d5718187825 */ /* 0x000fe200078e00ff */
[C---:B----4-:R-:W-:Y:S05]  /*c7d0*/  HMMA.16816.F32.BF16 R16, R148.reuse, R156, R16 ;  /* 0x0000009c9410723c */ /* 0x050fea0000041810 */
[----:B------:R-:W-:Y:S01]  /*c7e0*/  IMAD.WIDE.U32 R188, R188, -0x326172a9, RZ ;  /* 0xcd9e8d57bcbc7825 */ /* 0x000fe200078e00ff */
[C---:B------:R-:W-:Y:S05]  /*c7f0*/  HMMA.16816.F32.BF16 R132, R148.reuse, R158, R132 ;  /* 0x0000009e9484723c */ /* 0x040fea0000041884 */
[----:B------:R-:W-:Y:S01]  /*c800*/  LOP3.LUT R166, R25, UR15, R166, 0x96, !PT ;  /* 0x0000000f19a67c12 */ /* 0x000fe2000f8e96a6 */
[--C-:B------:R-:W-:Y:S01]  /*c810*/  FFMA.FTZ R184, R20, UR4, -R201.reuse ;  /* 0x0000000414b87c23 */ /* 0x100fe200080108c9 */
[----:B------:R-:W-:Y:S01]  /*c820*/  LOP3.LUT R190, R189, UR13, R24, 0x96, !PT ;  /* 0x0000000dbdbe7c12 */ /* 0x000fe2000f8e9618 */
[----:B------:R-:W-:Y:S03]  /*c830*/  FFMA.FTZ R185, R21, UR4, -R201 ;  /* 0x0000000415b97c23 */ /* 0x000fe600080108c9 */
[----:B------:R-:W-:Y:S01]  /*c840*/  IMAD.WIDE.U32 R166, R166, -0x2daee0ad, RZ ;  /* 0xd2511f53a6a67825 */ /* 0x000fe200078e00ff */
[----:B--2---:R-:W-:Y:S01]  /*c850*/  F2FP.BF16.F32.PACK_AB R172, R181, R180 ;  /* 0x000000b4b5ac723e */ /* 0x004fe200000010ff */
[----:B------:R-:W1:Y:S02]  /*c860*/  MUFU.EX2 R184, R184 ;  /* 0x000000b800b87308 */ /* 0x000e640000000800 */
[----:B------:R-:W-:Y:S01]  /*c870*/  FFMA.FTZ R187, R22, UR4, -R200 ;  /* 0x0000000416bb7c23 */ /* 0x000fe200080108c8 */
[----:B------:R-:W-:Y:S01]  /*c880*/  IMAD.WIDE.U32 R190, R190, -0x2daee0ad, RZ ;  /* 0xd2511f53bebe7825 */ /* 0x000fe200078e00ff */
[----:B------:R-:W-:Y:S01]  /*c890*/  LOP3.LUT R168, R167, UR12, R168, 0x96, !PT ;  /* 0x0000000ca7a87c12 */ /* 0x000fe2000f8e96a8 */
[C---:B---3--:R-:W-:Y:S03]  /*c8a0*/  HMMA.16816.F32.BF16 R136, R148.reuse, R160, R136 ;  /* 0x000000a09488723c */ /* 0x048fe60000041888 */
[----:B------:R-:W-:Y:S01]  /*c8b0*/  LOP3.LUT R24, R191, UR5, R166, 0x96, !PT ;  /* 0x00000005bf187c12 */ /* 0x000fe2000f8e96a6 */
[----:B------:R-:W-:Y:S04]  /*c8c0*/  IMAD.WIDE.U32 R178, R168, -0x326172a9, RZ ;  /* 0xcd9e8d57a8b27825 */ /* 0x000fe800078e00ff */
[----:B------:R-:W-:Y:S01]  /*c8d0*/  FFMA.FTZ R186, R23, UR4, -R200 ;  /* 0x0000000417ba7c23 */ /* 0x000fe200080108c8 */
[C---:B------:R-:W-:Y:S01]  /*c8e0*/  HMMA.16816.F32.BF16 R12, R148.reuse, R162, R12 ;  /* 0x000000a2940c723c */ /* 0x040fe2000004180c */
[----:B------:R-:W2:Y:S01]  /*c8f0*/  MUFU.EX2 R185, R185 ;  /* 0x000000b900b97308 */ /* 0x000ea20000000800 */
[----:B------:R-:W-:Y:S01]  /*c900*/  LDSM.16.MT88.4 R168, [R225+0x11000] ;  /* 0x01100000e1a8783b */ /* 0x000fe20000004200 */
[----:B------:R-:W-:Y:S01]  /*c910*/  IMAD.WIDE.U32 R152, R24, -0x326172a9, RZ ;  /* 0xcd9e8d5718987825 */ /* 0x000fe200078e00ff */
[----:B-----5:R-:W-:Y:S03]  /*c920*/  F2FP.BF16.F32.PACK_AB R167, R183, R182 ;  /* 0x000000b6b7a7723e */ /* 0x020fe600000010ff */
[----:B-1----:R-:W-:Y:S04]  /*c930*/  FADD.FTZ R198, R184, R198 ;  /* 0x000000c6b8c67221 */ /* 0x002fe80000010000 */
[----:B------:R-:W-:Y:S01]  /*c940*/  MUFU.EX2 R187, R187 ;  /* 0x000000bb00bb7308 */ /* 0x000fe20000000800 */
[----:B------:R-:W1:Y:S01]  /*c950*/  LDSM.16.MT88.4 R24, [R224+0x16800] ;  /* 0x01680000e018783b */ /* 0x000e620000004200 */
[C---:B------:R-:W-:Y:S02]  /*c960*/  LOP3.LUT R158, R152.reuse, 0xffff, RZ, 0xc0, !PT ;  /* 0x0000ffff989e7812 */ /* 0x040fe400078ec0ff */
[----:B------:R-:W-:Y:S02]  /*c970*/  SHF.R.U32.HI R157, RZ, 0x10, R152 ;  /* 0x00000010ff9d7819 */ /* 0x000fe40000011698 */
[----:B------:R-:W-:Y:S02]  /*c980*/  LOP3.LUT R156, R153, UR20, R178, 0x96, !PT ;  /* 0x00000014999c7c12 */ /* 0x000fe4000f8e96b2 */
[----:B------:R-:W-:Y:S02]  /*c990*/  LOP3.LUT R21, R152, 0xff, RZ, 0xc0, !PT ;  /* 0x000000ff98157812 */ /* 0x000fe400078ec0ff */
[----:B------:R-:W3:Y:S01]  /*c9a0*/  MUFU.EX2 R186, R186 ;  /* 0x000000ba00ba7308 */ /* 0x000ee20000000800 */
[----:B------:R-:W-:Y:S01]  /*c9b0*/  SHF.R.U32.HI R20, RZ, 0x18, R152 ;  /* 0x00000018ff147819 */ /* 0x000fe20000011698 */
[----:B--2---:R-:W-:Y:S01]  /*c9c0*/  FADD.FTZ R198, R185, R198 ;  /* 0x000000c6b9c67221 */ /* 0x004fe20000010000 */
[----:B------:R-:W2:Y:S01]  /*c9d0*/  LDSM.16.MT88.4 R152, [R228+0x11000] ;  /* 0x01100000e498783b */ /* 0x000ea20000004200 */
[----:B------:R-:W-:Y:S02]  /*c9e0*/  SHF.R.U32.HI R22, RZ, 0x8, R158 ;  /* 0x00000008ff167819 */ /* 0x000fe4000001169e */
[----:B------:R-:W-:Y:S01]  /*c9f0*/  LOP3.LUT R23, R157, 0xff, RZ, 0xc0, !PT ;  /* 0x000000ff9d177812 */ /* 0x000fe200078ec0ff */
[----:B------:R-:W-:Y:S01]  /*ca00*/  FADD.FTZ R198, R180, R198 ;  /* 0x000000c6b4c67221 */ /* 0x000fe20000010000 */
[C---:B------:R-:W-:Y:S02]  /*ca10*/  LOP3.LUT R166, R156.reuse, 0xffff, RZ, 0xc0, !PT ;  /* 0x0000ffff9ca67812 */ /* 0x040fe400078ec0ff */
[----:B------:R-:W-:Y:S01]  /*ca20*/  SHF.R.U32.HI R160, RZ, 0x10, R156 ;  /* 0x00000010ffa07819 */ /* 0x000fe2000001169c */
[----:B------:R-:W-:Y:S01]  /*ca30*/  FADD.FTZ R198, R181, R198 ;  /* 0x000000c6b5c67221 */ /* 0x000fe20000010000 */
[----:B------:R-:W-:Y:S02]  /*ca40*/  LOP3.LUT R165, R156, 0xff, RZ, 0xc0, !PT ;  /* 0x000000ff9ca57812 */ /* 0x000fe400078ec0ff */
[----:B------:R-:W-:Y:S02]  /*ca50*/  SHF.R.U32.HI R161, RZ, 0x18, R156 ;  /* 0x00000018ffa17819 */ /* 0x000fe4000001169c */
[----:B------:R-:W4:Y:S01]  /*ca60*/  LDSM.16.MT88.4 R156, [R226+0x11000] ;  /* 0x01100000e29c783b */ /* 0x000f220000004200 */
[----:B------:R-:W-:Y:S02]  /*ca70*/  LOP3.LUT R160, R160, 0xff, RZ, 0xc0, !PT ;  /* 0x000000ffa0a07812 */ /* 0x000fe400078ec0ff */
[----:B------:R-:W-:Y:S02]  /*ca80*/  SHF.R.U32.HI R166, RZ, 0x8, R166 ;  /* 0x00000008ffa67819 */ /* 0x000fe400000116a6 */
[----:B------:R-:W-:Y:S02]  /*ca90*/  PRMT R22, R21, 0x5410, R22 ;  /* 0x0000541015167816 */ /* 0x000fe40000000016 */
[----:B------:R-:W-:Y:S02]  /*caa0*/  PRMT R23, R23, 0x5410, R20 ;  /* 0x0000541017177816 */ /* 0x000fe40000000014 */
[----:B------:R-:W-:Y:S02]  /*cab0*/  PRMT R21, R160, 0x5410, R161 ;  /* 0x00005410a0157816 */ /* 0x000fe400000000a1 */
[----:B------:R-:W-:Y:S01]  /*cac0*/  PRMT R20, R165, 0x5410, R166 ;  /* 0x00005410a5147816 */ /* 0x000fe200000000a6 */
[----:B------:R-:W5:Y:S01]  /*cad0*/  LDSM.16.MT88.4 R160, [R224+0x11000] ;  /* 0x01100000e0a0783b */ /* 0x000f620000004200 */
[--C-:B------:R-:W-:Y:S02]  /*cae0*/  HSET2.LE.AND R22, R22, R243.reuse, PT ;  /* 0x000000f316167233 */ /* 0x100fe40003803000 */
[--C-:B------:R-:W-:Y:S01]  /*caf0*/  HSET2.LE.AND R23, R23, R243.reuse, PT ;  /* 0x000000f317177233 */ /* 0x100fe20003803000 */
[C---:B-1----:R-:W-:Y:S03]  /*cb00*/  HMMA.16816.F32.BF16 R140, R148.reuse, R24, R140 ;  /* 0x00000018948c723c */ /* 0x042fe6000004188c */
[--C-:B------:R-:W-:Y:S02]  /*cb10*/  HSET2.LE.AND R20, R20, R243.reuse, PT ;  /* 0x000000f314147233 */ /* 0x100fe40003803000 */
[--C-:B------:R-:W-:Y:S01]  /*cb20*/  HSET2.LE.AND R21, R21, R243.reuse, PT ;  /* 0x000000f315157233 */ /* 0x100fe20003803000 */
[----:B------:R-:W-:Y:S01]  /*cb30*/  HMMA.16816.F32.BF16 R144, R148, R26, R144 ;  /* 0x0000001a9490723c */ /* 0x000fe20000041890 */
[----:B------:R-:W-:Y:S04]  /*cb40*/  LDSM.16.MT88.4 R24, [R226+0x13000] ;  /* 0x01300000e218783b */ /* 0x000fe80000004200 */
[----:B------:R-:W-:Y:S02]  /*cb50*/  F2FP.BF16.F32.PACK_AB R166, R185, R184 ;  /* 0x000000b8b9a6723e */ /* 0x000fe400000010ff */
[----:B---3--:R-:W-:Y:S02]  /*cb60*/  F2FP.BF16.F32.PACK_AB R165, R186, R187 ;  /* 0x000000bbbaa5723e */ /* 0x008fe400000010ff */
[----:B------:R-:W-:Y:S02]  /*cb70*/  LDSM.16.MT88.4 R148, [R225+0x13000] ;  /* 0x01300000e194783b */ /* 0x000fe40000004200 */
[----:B------:R-:W-:Y:S02]  /*cb80*/  LOP3.LUT R22, R22, R172, RZ, 0xc0, !PT ;  /* 0x000000ac16167212 */ /* 0x000fe400078ec0ff */
[----:B------:R-:W-:Y:S02]  /*cb90*/  LOP3.LUT R23, R23, R167, RZ, 0xc0, !PT ;  /* 0x000000a717177212 */ /* 0x000fe400078ec0ff */
[----:B------:R-:W-:Y:S02]  /*cba0*/  LOP3.LUT R20, R20, R166, RZ, 0xc0, !PT ;  /* 0x000000a614147212 */ /* 0x000fe400078ec0ff */
[----:B------:R-:W-:Y:S01]  /*cbb0*/  LOP3.LUT R21, R21, R165, RZ, 0xc0, !PT ;  /* 0x000000a515157212 */ /* 0x000fe200078ec0ff */
[----:B------:R-:W1:Y:S01]  /*cbc0*/  LDSM.16.MT88.4 R172, [R228+0x13000] ;  /* 0x01300000e4ac783b */ /* 0x000e620000004200 */
[----:B------:R-:W-:Y:S02]  /*cbd0*/  MOV R166, R178 ;  /* 0x000000b200a67202 */ /* 0x000fe40000000f00 */
[----:B------:R-:W-:Y:S02]  /*cbe0*/  MOV R167, R179 ;  /* 0x000000b300a77202 */ /* 0x000fe40000000f00 */
[----:B------:R-:W-:Y:S01]  /*cbf0*/  MOV R165, R177 ;  /* 0x000000b100a57202 */ /* 0x000fe20000000f00 */
[C---:B--2---:R-:W-:Y:S02]  /*cc00*/  HMMA.16816.F32.BF16 R4, R20.reuse, R152, R4 ;  /* 0x000000981404723c */ /* 0x044fe40000041804 */
[----:B------:R-:W-:Y:S04]  /*cc10*/  LDSM.16.MT88.4 R176, [R226+0x15000] ;  /* 0x01500000e2b0783b */ /* 0x000fe80000004200 */
[C---:B------:R-:W-:Y:S04]  /*cc20*/  HMMA.16816.F32.BF16 R8, R20.reuse, R154, R8 ;  /* 0x0000009a1408723c */ /* 0x040fe80000041808 */
[----:B------:R-:W2:Y:S02]  /*cc30*/  LDSM.16.MT88.4 R152, [R224+0x13000] ;  /* 0x01300000e098783b */ /* 0x000ea40000004200 */
[C---:B----4-:R-:W-:Y:S06]  /*cc40*/  HMMA.16816.F32.BF16 R36, R20.reuse, R156, R36 ;  /* 0x0000009c1424723c */ /* 0x050fec0000041824 */
[C---:B------:R-:W-:Y:S01]  /*cc50*/  HMMA.16816.F32.BF16 R40, R20.reuse, R158, R40 ;  /* 0x0000009e1428723c */ /* 0x040fe20000041828 */
[----:B------:R-:W3:Y:S05]  /*cc60*/  LDSM.16.MT88.4 R156, [R228+0x15000] ;  /* 0x01500000e49c783b */ /* 0x000eea0000004200 */
[C---:B------:R-:W-:Y:S06]  /*cc70*/  HMMA.16816.F32.BF16 R44, R20.reuse, R168, R44 ;  /* 0x000000a8142c723c */ /* 0x040fec000004182c */
[C---:B------:R-:W-:Y:S01]  /*cc80*/  HMMA.16816.F32.BF16 R48, R20.reuse, R170, R48 ;  /* 0x000000aa1430723c */ /* 0x040fe20000041830 */
[----:B------:R-:W4:Y:S05]  /*cc90*/  LDSM.16.MT88.4 R168, [R225+0x15000] ;  /* 0x01500000e1a8783b */ /* 0x000f2a0000004200 */
[C---:B-----5:R-:W-:Y:S06]  /*cca0*/  HMMA.16816.F32.BF16 R52, R20.reuse, R160, R52 ;  /* 0x000000a01434723c */ /* 0x060fec0000041834 */
[C---:B------:R-:W-:Y:S01]  /*ccb0*/  HMMA.16816.F32.BF16 R56, R20.reuse, R162, R56 ;  /* 0x000000a21438723c */ /* 0x040fe20000041838 */
[----:B------:R-:W5:Y:S05]  /*ccc0*/  LDSM.16.MT88.4 R160, [R224+0x15000] ;  /* 0x01500000e0a0783b */ /* 0x000f6a0000004200 */
[C---:B-1----:R-:W-:Y:S06]  /*ccd0*/  HMMA.16816.F32.BF16 R60, R20.reuse, R172, R60 ;  /* 0x000000ac143c723c */ /* 0x042fec000004183c */
[C---:B------:R-:W-:Y:S05]  /*cce0*/  HMMA.16816.F32.BF16 R64, R20.reuse, R174, R64 ;  /* 0x000000ae1440723c */ /* 0x040fea0000041840 */
[--C-:B------:R-:W-:Y:S01]  /*ccf0*/  FFMA.FTZ R172, R31, UR4, -R200.reuse ;  /* 0x000000041fac7c23 */ /* 0x100fe200080108c8 */
[C---:B------:R-:W-:Y:S05]  /*cd00*/  HMMA.16816.F32.BF16 R68, R20.reuse, R24, R68 ;  /* 0x000000181444723c */ /* 0x040fea0000041844 */
[----:B------:R-:W-:Y:S01]  /*cd10*/  MOV R173, R165 ;  /* 0x000000a500ad7202 */ /* 0x000fe20000000f00 */
[C---:B------:R-:W-:Y:S01]  /*cd20*/  HMMA.16816.F32.BF16 R72, R20.reuse, R26, R72 ;  /* 0x0000001a1448723c */ /* 0x040fe20000041848 */
[----:B------:R-:W1:Y:S01]  /*cd30*/  LDSM.16.MT88.4 R24, [R228+0x17000] ;  /* 0x01700000e418783b */ /* 0x000e620000004200 */
[----:B------:R-:W-:Y:S03]  /*cd40*/  MUFU.EX2 R172, R172 ;  /* 0x000000ac00ac7308 */ /* 0x000fe60000000800 */
[--C-:B------:R-:W-:Y:S01]  /*cd50*/  FFMA.FTZ R165, R28, UR4, -R201.reuse ;  /* 0x000000041ca57c23 */ /* 0x100fe200080108c9 */
[C---:B------:R-:W-:Y:S05]  /*cd60*/  HMMA.16816.F32.BF16 R76, R20.reuse, R148, R76 ;  /* 0x00000094144c723c */ /* 0x040fea000004184c */
[----:B------:R-:W-:Y:S01]  /*cd70*/  MOV R174, R166 ;  /* 0x000000a600ae7202 */ /* 0x000fe20000000f00 */
[C---:B------:R-:W-:Y:S01]  /*cd80*/  HMMA.16816.F32.BF16 R80, R20.reuse, R150, R80 ;  /* 0x000000961450723c */ /* 0x040fe20000041850 */
[----:B------:R-:W1:Y:S01]  /*cd90*/  LDSM.16.MT88.4 R148, [R226+0x17000] ;  /* 0x01700000e294783b */ /* 0x000e620000004200 */
[----:B------:R-:W-:Y:S03]  /*cda0*/  MUFU.EX2 R165, R165 ;  /* 0x000000a500a57308 */ /* 0x000fe60000000800 */
[--C-:B------:R-:W-:Y:S01]  /*cdb0*/  FFMA.FTZ R174, R34, UR4, -R200.reuse ;  /* 0x0000000422ae7c23 */ /* 0x100fe200080108c8 */
[C---:B--2---:R-:W-:Y:S05]  /*cdc0*/  HMMA.16816.F32.BF16 R84, R20.reuse, R152, R84 ;  /* 0x000000981454723c */ /* 0x044fea0000041854 */
[--C-:B------:R-:W-:Y:S01]  /*cdd0*/  FFMA.FTZ R166, R29, UR4, -R201.reuse ;  /* 0x000000041da67c23 */ /* 0x100fe200080108c9 */
[C---:B------:R-:W-:Y:S01]  /*cde0*/  HMMA.16816.F32.BF16 R88, R20.reuse, R154, R88 ;  /* 0x0000009a1458723c */ /* 0x040fe20000041858 */
[----:B------:R-:W2:Y:S01]  /*cdf0*/  LDSM.16.MT88.4 R152, [R225+0x17000] ;  /* 0x01700000e198783b */ /* 0x000ea20000004200 */
[----:B------:R-:W-:Y:S03]  /*ce00*/  MUFU.EX2 R174, R174 ;  /* 0x000000ae00ae7308 */ /* 0x000fe60000000800 */
[----:B------:R-:W-:Y:S01]  /*ce10*/  MOV R175, R167 ;  /* 0x000000a700af7202 */ /* 0x000fe20000000f00 */
[C---:B---3--:R-:W-:Y:S06]  /*ce20*/  HMMA.16816.F32.BF16 R92, R20.reuse, R156, R92 ;  /* 0x0000009c145c723c */ /* 0x048fec000004185c */
[----:B------:R-:W3:Y:S01]  /*ce30*/  MUFU.EX2 R166, R166 ;  /* 0x000000a600a67308 */ /* 0x000ee20000000800 */
[--C-:B------:R-:W-:Y:S01]  /*ce40*/  FFMA.FTZ R167, R30, UR4, -R200.reuse ;  /* 0x000000041ea77c23 */ /* 0x100fe200080108c8 */
[C---:B------:R-:W-:Y:S01]  /*ce50*/  HMMA.16816.F32.BF16 R96, R20.reuse, R158, R96 ;  /* 0x0000009e1460723c */ /* 0x040fe20000041860 */
[----:B------:R-:W-:Y:S02]  /*ce60*/  LDSM.16.MT88.4 R156, [R228+0x11800] ;  /* 0x01180000e49c783b */ /* 0x000fe40000004200 */
[----:B------:R-:W-:Y:S03]  /*ce70*/  FFMA.FTZ R200, R35, UR4, -R200 ;  /* 0x0000000423c87c23 */ /* 0x000fe600080108c8 */
[C---:B------:R-:W-:Y:S02]  /*ce80*/  HMMA.16816.F32.BF16 R100, R20.reuse, R176, R100 ;  /* 0x000000b01464723c */ /* 0x040fe40000041864 */
[----:B------:R-:W2:Y:S03]  /*ce90*/  MUFU.EX2 R167, R167 ;  /* 0x000000a700a77308 */ /* 0x000ea60000000800 */
[----:B------:R-:W-:Y:S01]  /*cea0*/  LOP3.LUT R28, R175, UR25, R188, 0x96, !PT ;  /* 0x00000019af1c7c12 */ /* 0x000fe2000f8e96bc */
[C---:B------:R-:W-:Y:S06]  /*ceb0*/  HMMA.16816.F32.BF16 R104, R20.reuse, R178, R104 ;  /* 0x000000b21468723c */ /* 0x040fec0000041868 */
[----:B------:R-:W-:Y:S01]  /*cec0*/  MUFU.EX2 R200, R200 ;  /* 0x000000c800c87308 */ /* 0x000fe20000000800 */
[----:B------:R-:W-:Y:S01]  /*ced0*/  MOV R175, R173 ;  /* 0x000000ad00af7202 */ /* 0x000fe20000000f00 */
[C---:B----4-:R-:W-:Y:S03]  /*cee0*/  HMMA.16816.F32.BF16 R108, R20.reuse, R168, R108 ;  /* 0x000000a8146c723c */ /* 0x050fe6000004186c */
[--C-:B------:R-:W-:Y:S03]  /*cef0*/  FFMA.FTZ R173, R32, UR4, -R201.reuse ;  /* 0x0000000420ad7c23 */ /* 0x100fe600080108c9 */
[C---:B------:R-:W-:Y:S01]  /*cf00*/  HMMA.16816.F32.BF16 R112, R20.reuse, R170, R112 ;  /* 0x000000aa1470723c */ /* 0x040fe20000041870 */
[----:B------:R-:W-:Y:S04]  /*cf10*/  LDSM.16.MT88.4 R168, [R228+0x13800] ;  /* 0x01380000e4a8783b */ /* 0x000fe80000004200 */
[----:B------:R-:W-:Y:S01]  /*cf20*/  FFMA.FTZ R201, R33, UR4, -R201 ;  /* 0x0000000421c97c23 */ /* 0x000fe200080108c9 */
[C---:B-----5:R-:W-:Y:S01]  /*cf30*/  HMMA.16816.F32.BF16 R116, R20.reuse, R160, R116 ;  /* 0x000000a01474723c */ /* 0x060fe20000041874 */
[----:B------:R-:W-:Y:S02]  /*cf40*/  MUFU.EX2 R173, R173 ;  /* 0x000000ad00ad7308 */ /* 0x000fe40000000800 */
[----:B------:R-:W-:Y:S02]  /*cf50*/  LDSM.16.MT88.4 R32, [R226+0x11800] ;  /* 0x01180000e220783b */ /* 0x000fe40000004200 */
[----:B------:R-:W-:Y:S01]  /*cf60*/  IMAD.WIDE.U32 R28, R28, -0x2daee0ad, RZ ;  /* 0xd2511f531c1c7825 */ /* 0x000fe200078e00ff */
[C---:B------:R-:W-:Y:S05]  /*cf70*/  HMMA.16816.F32.BF16 R120, R20.reuse, R162, R120 ;  /* 0x000000a21478723c */ /* 0x040fea0000041878 */
[----:B------:R-:W4:Y:S01]  /*cf80*/  MUFU.EX2 R201, R201 ;  /* 0x000000c900c97308 */ /* 0x000f220000000800 */
[----:B------:R-:W-:Y:S01]  /*cf90*/  LOP3.LUT R190, R29, UR26, R190, 0x96, !PT ;  /* 0x0000001a1dbe7c12 */ /* 0x000fe2000f8e96be */
[C---:B-1----:R-:W-:Y:S04]  /*cfa0*/  HMMA.16816.F32.BF16 R124, R20.reuse, R24, R124 ;  /* 0x00000018147c723c */ /* 0x042fe8000004187c */
[----:B---3--:R-:W-:Y:S02]  /*cfb0*/  F2FP.BF16.F32.PACK_AB R163, R166, R165 ;  /* 0x000000a5a6a3723e */ /* 0x008fe400000010ff */
[C---:B------:R-:W-:Y:S01]  /*cfc0*/  HMMA.16816.F32.BF16 R128, R20.reuse, R26, R128 ;  /* 0x0000001a1480723c */ /* 0x040fe20000041880 */
[----:B------:R-:W1:Y:S04]  /*cfd0*/  LDSM.16.MT88.4 R24, [R224+0x17000] ;  /* 0x01700000e018783b */ /* 0x000e680000004200 */
[----:B--2---:R-:W-:Y:S01]  /*cfe0*/  F2FP.BF16.F32.PACK_AB R162, R172, R167 ;  /* 0x000000a7aca2723e */ /* 0x004fe200000010ff */
[C---:B------:R-:W-:Y:S05]  /*cff0*/  HMMA.16816.F32.BF16 R16, R20.reuse, R148, R16 ;  /* 0x000000941410723c */ /* 0x040fea0000041810 */
[----:B----4-:R-:W-:Y:S01]  /*d000*/  F2FP.BF16.F32.PACK_AB R161, R201, R173 ;  /* 0x000000adc9a1723e */ /* 0x010fe200000010ff */
[C---:B------:R-:W-:Y:S05]  /*d010*/  HMMA.16816.F32.BF16 R132, R20.reuse, R150, R132 ;  /* 0x000000961484723c */ /* 0x040fea0000041884 */
[----:B------:R-:W-:Y:S01]  /*d020*/  LOP3.LUT R149, R190, 0xffff, RZ, 0xc0, !PT ;  /* 0x0000ffffbe957812 */ /* 0x000fe200078ec0ff */
[C---:B------:R-:W-:Y:S05]  /*d030*/  HMMA.16816.F32.BF16 R136, R20.reuse, R152, R136 ;  /* 0x000000981488723c */ /* 0x040fea0000041888 */
[----:B------:R-:W-:Y:S01]  /*d040*/  SHF.R.U32.HI R150, RZ, 0x10, R190 ;  /* 0x00000010ff967819 */ /* 0x000fe200000116be */
[C---:B------:R-:W-:Y:S05]  /*d050*/  HMMA.16816.F32.BF16 R12, R20.reuse, R154, R12 ;  /* 0x0000009a140c723c */ /* 0x040fea000004180c */
[----:B------:R-:W-:Y:S01]  /*d060*/  LOP3.LUT R31, R28, 0xffff, RZ, 0xc0, !PT ;  /* 0x0000ffff1c1f7812 */ /* 0x000fe200078ec0ff */
[----:B------:R-:W-:Y:S01]  /*d070*/  FADD.FTZ R199, R175, R199 ;  /* 0x000000c7afc77221 */ /* 0x000fe20000010000 */
[----:B------:R-:W-:Y:S01]  /*d080*/  SHF.R.U32.HI R30, RZ, 0x10, R28 ;  /* 0x00000010ff1e7819 */ /* 0x000fe2000001161c */
[----:B------:R-:W-:Y:S03]  /*d090*/  FADD.FTZ R198, R165, R198 ;  /* 0x000000c6a5c67221 */ /* 0x000fe60000010000 */
[----:B------:R-:W-:Y:S01]  /*d0a0*/  LOP3.LUT R148, R190, 0xff, RZ, 0xc0, !PT ;  /* 0x000000ffbe947812 */ /* 0x000fe200078ec0ff */
[----:B------:R-:W-:Y:S01]  /*d0b0*/  FADD.FTZ R199, R252, R199 ;  /* 0x000000c7fcc77221 */ /* 0x000fe20000010000 */
[----:B------:R-:W-:Y:S01]  /*d0c0*/  LOP3.LUT R29, R28, 0xff, RZ, 0xc0, !PT ;  /* 0x000000ff1c1d7812 */ /* 0x000fe200078ec0ff */
[----:B------:R-:W-:Y:S01]  /*d0d0*/  FADD.FTZ R198, R166, R198 ;  /* 0x000000c6a6c67221 */ /* 0x000fe20000010000 */
[----:B------:R-:W-:Y:S01]  /*d0e0*/  SHF.R.U32.HI R149, RZ, 0x8, R149 ;  /* 0x00000008ff957819 */ /* 0x000fe20000011695 */
[----:B------:R-:W-:Y:S01]  /*d0f0*/  FADD.FTZ R199, R204, R199 ;  /* 0x000000c7ccc77221 */ /* 0x000fe20000010000 */
[C---:B-1----:R-:W-:Y:S03]  /*d100*/  HMMA.16816.F32.BF16 R140, R20.reuse, R24, R140 ;  /* 0x00000018148c723c */ /* 0x042fe6000004188c */
[----:B------:R-:W-:Y:S01]  /*d110*/  LOP3.LUT R150, R150, 0xff, RZ, 0xc0, !PT ;  /* 0x000000ff96967812 */ /* 0x000fe200078ec0ff */
[----:B------:R-:W-:Y:S01]  /*d120*/  FADD.FTZ R199, R205, R199 ;  /* 0x000000c7cdc77221 */ /* 0x000fe20000010000 */
[----:B------:R-:W-:Y:S01]  /*d130*/  SHF.R.U32.HI R190, RZ, 0x18, R190 ;  /* 0x00000018ffbe7819 */ /* 0x000fe200000116be */
[----:B------:R-:W-:Y:S01]  /*d140*/  HMMA.16816.F32.BF16 R144, R20, R26, R144 ;  /* 0x0000001a1490723c */ /* 0x000fe20000041890 */
[----:B------:R-:W-:Y:S04]  /*d150*/  LDSM.16.MT88.4 R20, [R224+0x13800] ;  /* 0x01380000e014783b */ /* 0x000fe80000004200 */
[----:B------:R-:W-:Y:S01]  /*d160*/  SHF.R.U32.HI R28, RZ, 0x18, R28 ;  /* 0x00000018ff1c7819 */ /* 0x000fe2000001161c */
[----:B------:R-:W-:Y:S01]  /*d170*/  FADD.FTZ R199, R187, R199 ;  /* 0x000000c7bbc77221 */ /* 0x000fe20000010000 */
[----:B------:R-:W-:Y:S01]  /*d180*/  SHF.R.U32.HI R31, RZ, 0x8, R31 ;  /* 0x00000008ff1f7819 */ /* 0x000fe2000001161f */
[----:B------:R-:W-:Y:S01]  /*d190*/  FADD.FTZ R198, R173, R198 ;  /* 0x000000c6adc67221 */ /* 0x000fe20000010000 */
[----:B------:R-:W-:Y:S02]  /*d1a0*/  LDSM.16.MT88.4 R24, [R228+0x15800] ;  /* 0x01580000e418783b */ /* 0x000fe40000004200 */
[----:B------:R-:W-:Y:S01]  /*d1b0*/  LOP3.LUT R30, R30, 0xff, RZ, 0xc0, !PT ;  /* 0x000000ff1e1e7812 */ /* 0x000fe200078ec0ff */
[----:B------:R-:W-:Y:S01]  /*d1c0*/  FADD.FTZ R199, R186, R199 ;  /* 0x000000c7bac77221 */ /* 0x000fe20000010000 */
[----:B------:R-:W-:Y:S01]  /*d1d0*/  PRMT R152, R148, 0x5410, R149 ;  /* 0x0000541094987816 */ /* 0x000fe20000000095 */
[----:B------:R-:W-:Y:S01]  /*d1e0*/  FADD.FTZ R247, R201, R198 ;  /* 0x000000c6c9f77221 */ /* 0x000fe20000010000 */
[----:B------:R-:W-:Y:S01]  /*d1f0*/  PRMT R190, R150, 0x5410, R190 ;  /* 0x0000541096be7816 */ /* 0x000fe200000000be */
[----:B------:R-:W-:Y:S01]  /*d200*/  FADD.FTZ R199, R182, R199 ;  /* 0x000000c7b6c77221 */ /* 0x000fe20000010000 */
[----:B------:R-:W-:Y:S01]  /*d210*/  PRMT R28, R30, 0x5410, R28 ;  /* 0x000054101e1c7816 */ /* 0x000fe2000000001c */
[----:B------:R-:W1:Y:S01]  /*d220*/  LDSM.16.MT88.4 R148, [R225+0x11800] ;  /* 0x01180000e194783b */ /* 0x000e620000004200 */
[----:B------:R-:W-:Y:S01]  /*d230*/  PRMT R29, R29, 0x5410, R31 ;  /* 0x000054101d1d7816 */ /* 0x000fe2000000001f */
[----:B------:R-:W-:Y:S01]  /*d240*/  FADD.FTZ R199, R183, R199 ;  /* 0x000000c7b7c77221 */ /* 0x000fe20000010000 */
[----:B------:R-:W-:Y:S02]  /*d250*/  F2FP.BF16.F32.PACK_AB R160, R200, R174 ;  /* 0x000000aec8a0723e */ /* 0x000fe400000010ff */
[--C-:B------:R-:W-:Y:S01]  /*d260*/  HSET2.LE.AND R31, R28, R243.reuse, PT ;  /* 0x000000f31c1f7233 */ /* 0x100fe20003803000 */
[----:B------:R-:W-:Y:S01]  /*d270*/  FADD.FTZ R199, R167, R199 ;  /* 0x000000c7a7c77221 */ /* 0x000fe20000010000 */
[--C-:B------:R-:W-:Y:S02]  /*d280*/  HSET2.LE.AND R30, R29, R243.reuse, PT ;  /* 0x000000f31d1e7233 */ /* 0x100fe40003803000 */
[--C-:B------:R-:W-:Y:S01]  /*d290*/  HSET2.LE.AND R28, R152, R243.reuse, PT ;  /* 0x000000f3981c7233 */ /* 0x100fe20003803000 */
[----:B------:R-:W-:Y:S01]  /*d2a0*/  FADD.FTZ R199, R172, R199 ;  /* 0x000000c7acc77221 */ /* 0x000fe20000010000 */
[----:B------:R-:W-:Y:S01]  /*d2b0*/  HSET2.LE.AND R29, R190, R243, PT ;  /* 0x000000f3be1d7233 */ /* 0x000fe20003803000 */
[----:B------:R-:W2:Y:S01]  /*d2c0*/  LDSM.16.MT88.4 R152, [R224+0x11800] ;  /* 0x01180000e098783b */ /* 0x000ea20000004200 */
[----:B------:R-:W-:Y:S01]  /*d2d0*/  LOP3.LUT R30, R30, R161, RZ, 0xc0, !PT ;  /* 0x000000a11e1e7212 */ /* 0x000fe200078ec0ff */
[----:B------:R-:W-:Y:S01]  /*d2e0*/  FADD.FTZ R199, R174, R199 ;  /* 0x000000c7aec77221 */ /* 0x000fe20000010000 */
[----:B------:R-:W-:Y:S02]  /*d2f0*/  LOP3.LUT R28, R28, R163, RZ, 0xc0, !PT ;  /* 0x000000a31c1c7212 */ /* 0x000fe400078ec0ff */
[----:B------:R-:W-:Y:S01]  /*d300*/  LOP3.LUT R29, R29, R162, RZ, 0xc0, !PT ;  /* 0x000000a21d1d7212 */ /* 0x000fe200078ec0ff */
[----:B------:R-:W-:Y:S01]  /*d310*/  FADD.FTZ R246, R200, R199 ;  /* 0x000000c7c8f67221 */ /* 0x000fe20000010000 */
[----:B------:R-:W-:Y:S07]  /*d320*/  LOP3.LUT R31, R31, R160, RZ, 0xc0, !PT ;  /* 0x000000a01f1f7212 */ /* 0x000fee00078ec0ff */
[C---:B------:R-:W-:Y:S01]  /*d330*/  HMMA.16816.F32.BF16 R160, R28.reuse, R156, R4 ;  /* 0x0000009c1ca0723c */ /* 0x040fe20000041804 */
[----:B------:R-:W3:Y:S05]  /*d340*/  LDSM.16.MT88.4 R4, [R226+0x13800] ;  /* 0x01380000e204783b */ /* 0x000eea0000004200 */
[C---:B------:R-:W-:Y:S03]  /*d350*/  HMMA.16816.F32.BF16 R156, R28.reuse, R158, R8 ;  /* 0x0000009e1c9c723c */ /* 0x040fe60000041808 */
[----:B------:R-:W4:Y:S03]  /*d360*/  LDSM.16.MT88.4 R8, [R225+0x13800] ;  /* 0x01380000e108783b */ /* 0x000f260000004200 */
[C---:B------:R-:W-:Y:S06]  /*d370*/  HMMA.16816.F32.BF16 R36, R28.reuse, R32, R36 ;  /* 0x000000201c24723c */ /* 0x040fec0000041824 */
[C---:B------:R-:W-:Y:S01]  /*d380*/  HMMA.16816.F32.BF16 R40, R28.reuse, R34, R40 ;  /* 0x000000221c28723c */ /* 0x040fe20000041828 */
[----:B------:R-:W5:Y:S05]  /*d390*/  LDSM.16.MT88.4 R32, [R226+0x15800] ;  /* 0x01580000e220783b */ /* 0x000f6a0000004200 */
[C---:B-1----:R-:W-:Y:S06]  /*d3a0*/  HMMA.16816.F32.BF16 R44, R28.reuse, R148, R44 ;  /* 0x000000941c2c723c */ /* 0x042fec000004182c */
[C---:B------:R-:W-:Y:S01]  /*d3b0*/  HMMA.16816.F32.BF16 R48, R28.reuse, R150, R48 ;  /* 0x000000961c30723c */ /* 0x040fe20000041830 */
[----:B------:R-:W1:Y:S05]  /*d3c0*/  LDSM.16.MT88.4 R148, [R225+0x15800] ;  /* 0x01580000e194783b */ /* 0x000e6a0000004200 */
[C---:B--2---:R-:W-:Y:S06]  /*d3d0*/  HMMA.16816.F32.BF16 R52, R28.reuse, R152, R52 ;  /* 0x000000981c34723c */ /* 0x044fec0000041834 */
[C---:B------:R-:W-:Y:S06]  /*d3e0*/  HMMA.16816.F32.BF16 R56, R28.reuse, R154, R56 ;  /* 0x0000009a1c38723c */ /* 0x040fec0000041838 */
[C---:B------:R-:W-:Y:S06]  /*d3f0*/  HMMA.16816.F32.BF16 R60, R28.reuse, R168, R60 ;  /* 0x000000a81c3c723c */ /* 0x040fec000004183c */
[C---:B------:R-:W-:Y:S06]  /*d400*/  HMMA.16816.F32.BF16 R64, R28.reuse, R170, R64 ;  /* 0x000000aa1c40723c */ /* 0x040fec0000041840 */
[C---:B---3--:R-:W-:Y:S06]  /*d410*/  HMMA.16816.F32.BF16 R68, R28.reuse, R4, R68 ;  /* 0x000000041c44723c */ /* 0x048fec0000041844 */
[C---:B------:R-:W-:Y:S01]  /*d420*/  HMMA.16816.F32.BF16 R72, R28.reuse, R6, R72 ;  /* 0x000000061c48723c */ /* 0x040fe20000041848 */
[----:B------:R-:W2:Y:S05]  /*d430*/  LDSM.16.MT88.4 R4, [R224+0x15800] ;  /* 0x01580000e004783b */ /* 0x000eaa0000004200 */
[C---:B----4-:R-:W-:Y:S06]  /*d440*/  HMMA.16816.F32.BF16 R76, R28.reuse, R8, R76 ;  /* 0x000000081c4c723c */ /* 0x050fec000004184c */
[C---:B------:R-:W-:Y:S01]  /*d450*/  HMMA.16816.F32.BF16 R80, R28.reuse, R10, R80 ;  /* 0x0000000a1c50723c */ /* 0x040fe20000041850 */
[----:B------:R-:W3:Y:S05]  /*d460*/  LDSM.16.MT88.4 R8, [R228+0x17800] ;  /* 0x01780000e408783b */ /* 0x000eea0000004200 */
[C---:B------:R-:W-:Y:S06]  /*d470*/  HMMA.16816.F32.BF16 R84, R28.reuse, R20, R84 ;  /* 0x000000141c54723c */ /* 0x040fec0000041854 */
[C---:B------:R-:W-:Y:S01]  /*d480*/  HMMA.16816.F32.BF16 R88, R28.reuse, R22, R88 ;  /* 0x000000161c58723c */ /* 0x040fe20000041858 */
[----:B------:R-:W4:Y:S05]  /*d490*/  LDSM.16.MT88.4 R20, [R226+0x17800] ;  /* 0x01780000e214783b */ /* 0x000f2a0000004200 */
[C---:B------:R-:W-:Y:S06]  /*d4a0*/  HMMA.16816.F32.BF16 R92, R28.reuse, R24, R92 ;  /* 0x000000181c5c723c */ /* 0x040fec000004185c */
[C---:B------:R-:W-:Y:S01]  /*d4b0*/  HMMA.16816.F32.BF16 R96, R28.reuse, R26, R96 ;  /* 0x0000001a1c60723c */ /* 0x040fe20000041860 */
[----:B------:R-:W4:Y:S05]  /*d4c0*/  LDSM.16.MT88.4 R24, [R225+0x17800] ;  /* 0x01780000e118783b */ /* 0x000f2a0000004200 */
[C---:B-----5:R-:W-:Y:S06]  /*d4d0*/  HMMA.16816.F32.BF16 R100, R28.reuse, R32, R100 ;  /* 0x000000201c64723c */ /* 0x060fec0000041864 */
[C---:B------:R-:W-:Y:S01]  /*d4e0*/  HMMA.16816.F32.BF16 R104, R28.reuse, R34, R104 ;  /* 0x000000221c68723c */ /* 0x040fe20000041868 */
[----:B------:R-:W5:Y:S05]  /*d4f0*/  LDSM.16.MT88.4 R32, [R224+0x17800] ;  /* 0x01780000e020783b */ /* 0x000f6a0000004200 */
[C---:B-1----:R-:W-:Y:S06]  /*d500*/  HMMA.16816.F32.BF16 R108, R28.reuse, R148, R108 ;  /* 0x000000941c6c723c */ /* 0x042fec000004186c */
[C---:B------:R-:W-:Y:S06]  /*d510*/  HMMA.16816.F32.BF16 R112, R28.reuse, R150, R112 ;  /* 0x000000961c70723c */ /* 0x040fec0000041870 */
[C---:B--2---:R-:W-:Y:S06]  /*d520*/  HMMA.16816.F32.BF16 R116, R28.reuse, R4, R116 ;  /* 0x000000041c74723c */ /* 0x044fec0000041874 */
[C---:B------:R-:W-:Y:S06]  /*d530*/  HMMA.16816.F32.BF16 R120, R28.reuse, R6, R120 ;  /* 0x000000061c78723c */ /* 0x040fec0000041878 */
        /* <DEDUP_REMOVED lines=11> */
.L_x_407:
[----:B------:R-:W1:Y:S01]  /*d5f0*/  SHFL.BFLY PT, R2, R247, 0x2, 0x1f ;  /* 0x0c401f00f7027f89 */ /* 0x000e6200000e0000 */
[----:B------:R-:W-:Y:S01]  /*d600*/  MOV R9, 0x3f800000 ;  /* 0x3f80000000097802 */ /* 0x000fe20000000f00 */
[----:B------:R-:W-:Y:S01]  /*d610*/  ULDC UR4, c[0x0][0x38c] ;  /* 0x0000e30000047ab9 */ /* 0x000fe20000000800 */
[----:B------:R-:W-:Y:S01]  /*d620*/  MOV R10, 0x3f800000 ;  /* 0x3f800000000a7802 */ /* 0x000fe20000000f00 */
[----:B------:R-:W2:Y:S01]  /*d630*/  SHFL.BFLY PT, R0, R246, 0x2, 0x1f ;  /* 0x0c401f00f6007f89 */ /* 0x000ea200000e0000 */
[----:B------:R-:W-:Y:S01]  /*d640*/  UMOV UR5, 0x400 ;  /* 0x0000040000057882 */ /* 0x000fe20000000000 */
[----:B------:R-:W-:Y:S01]  /*d650*/  MOV R12, 0x40 ;  /* 0x00000040000c7802 */ /* 0x000fe20000000f00 */
[----:B------:R-:W-:Y:S01]  /*d660*/  UISETP.NE.AND UP0, UPT, UR22, -0x1, UPT ;  /* 0xffffffff1600788c */ /* 0x000fe2000bf05270 */
[----:B------:R-:W3:Y:S01]  /*d670*/  S2R R17, SR_TID.X ;  /* 0x0000000000117919 */ /* 0x000ee20000002100 */
[----:B-1----:R-:W-:Y:S02]  /*d680*/  FADD.FTZ R247, R2, R247 ;  /* 0x000000f702f77221 */ /* 0x002fe40000010000 */
[----:B------:R-:W1:Y:S01]  /*d690*/  S2R R2, SR_TID.X ;  /* 0x0000000000027919 */ /* 0x000e620000002100 */
[----:B--2---:R-:W-:-:S02]  /*d6a0*/  FADD.FTZ R246, R0, R246 ;  /* 0x000000f600f67221 */ /* 0x004fc40000010000 */
[----:B------:R-:W2:Y:S04]  /*d6b0*/  SHFL.BFLY PT, R5, R247, 0x1, 0x1f ;  /* 0x0c201f00f7057f89 */ /* 0x000ea800000e0000 */
[----:B------:R-:W4:Y:S01]  /*d6c0*/  SHFL.BFLY PT, R4, R246, 0x1, 0x1f ;  /* 0x0c201f00f6047f89 */ /* 0x000f2200000e0000 */
[----:B--2---:R-:W-:Y:S01]  /*d6d0*/  FADD.FTZ R5, R247, R5 ;  /* 0x00000005f7057221 */ /* 0x004fe20000010000 */
[----:B----4-:R-:W-:-:S04]  /*d6e0*/  FADD.FTZ R4, R246, R4 ;  /* 0x00000004f6047221 */ /* 0x010fc80000010000 */
[----:B------:R-:W-:Y:S02]  /*d6f0*/  FSETP.NE.FTZ.AND P4, PT, R5, RZ, PT ;  /* 0x000000ff0500720b */ /* 0x000fe40003f95000 */
[----:B-1----:R-:W-:Y:S02]  /*d700*/  SHF.R.S32.HI R0, RZ, 0x1f, R2 ;  /* 0x0000001fff007819 */ /* 0x002fe40000011402 */
[----:B------:R-:W-:Y:S02]  /*d710*/  FSETP.NE.FTZ.AND P3, PT, R4, RZ, PT ;  /* 0x000000ff0400720b */ /* 0x000fe40003f75000 */
[CC--:B------:R-:W-:Y:S02]  /*d720*/  LEA.HI R8, R0.reuse, R2.reuse, RZ, 0x2 ;  /* 0x0000000200087211 */ /* 0x0c0fe400078f10ff */
[----:B------:R-:W-:Y:S02]  /*d730*/  LEA.HI R0, R0, R2, RZ, 0x5 ;  /* 0x0000000200007211 */ /* 0x000fe400078f28ff */
[----:B------:R-:W-:-:S02]  /*d740*/  SHF.R.S32.HI R7, RZ, 0x2, R8 ;  /* 0x00000002ff077819 */ /* 0x000fc40000011408 */
        /* <DEDUP_REMOVED lines=8> */
[----:B------:R-:W-:Y:S02]  /*d7d0*/  SHF.R.S32.HI R7, RZ, 0x5, R0 ;  /* 0x00000005ff077819 */ /* 0x000fe40000011400 */
[C---:B------:R-:W-:Y:S01]  /*d7e0*/  SHF.L.U32 R11, R6.reuse, 0x6, RZ ;  /* 0x00000006060b7819 */ /* 0x040fe200000006ff */
[----:B-1----:R-:W-:Y:S01]  /*d7f0*/  FMUL.FTZ R9, R9, UR4 ;  /* 0x0000000409097c20 */ /* 0x002fe20008410000 */
[C---:B------:R-:W-:Y:S02]  /*d800*/  R2P PR, R6.reuse, 0x6 ;  /* 0x0000000606007804 */ /* 0x040fe40000000000 */
[----:B------:R-:W-:Y:S01]  /*d810*/  LOP3.LUT R11, R11, 0x1c0, RZ, 0xc0, !PT ;  /* 0x000001c00b0b7812 */ /* 0x000fe200078ec0ff */
[C---:B------:R-:W-:Y:S01]  /*d820*/  FMUL.FTZ R160, R9.reuse, R160 ;  /* 0x000000a009a07220 */ /* 0x040fe20000410000 */
[----:B------:R-:W-:Y:S01]  /*d830*/  LOP3.LUT R6, R6, 0x1, RZ, 0xc0, !PT ;  /* 0x0000000106067812 */ /* 0x000fe200078ec0ff */
[----:B------:R-:W-:Y:S01]  /*d840*/  FMUL.FTZ R161, R9, R161 ;  /* 0x000000a109a17220 */ /* 0x000fe20000410000 */
[----:B------:R-:W-:Y:S01]  /*d850*/  LEA R8, R7, R8, 0x9 ;  /* 0x0000000807087211 */ /* 0x000fe200078e48ff */
[----:B--2---:R-:W-:Y:S01]  /*d860*/  FMUL.FTZ R10, R10, UR4 ;  /* 0x000000040a0a7c20 */ /* 0x004fe20008410000 */
[----:B------:R-:W1:Y:S01]  /*d870*/  S2UR UR4, SR_CgaCtaId ;  /* 0x00000000000479c3 */ /* 0x000e620000008800 */
[----:B------:R-:W-:Y:S01]  /*d880*/  LEA.HI R11, R11, R11, RZ, 0x1d ;  /* 0x0000000b0b0b7211 */ /* 0x000fe200078fe8ff */
[C---:B------:R-:W-:Y:S01]  /*d890*/  FMUL.FTZ R156, R9.reuse, R156 ;  /* 0x0000009c099c7220 */ /* 0x040fe20000410000 */
[----:B------:R-:W-:Y:S01]  /*d8a0*/  ISETP.NE.U32.AND P0, PT, R6, 0x1, PT ;  /* 0x000000010600780c */ /* 0x000fe20003f05070 */
[----:B------:R-:W-:Y:S01]  /*d8b0*/  FMUL.FTZ R162, R10, R162 ;  /* 0x000000a20aa27220 */ /* 0x000fe20000410000 */
        /* <DEDUP_REMOVED lines=18> */
[C---:B------:R-:W-:Y:S01]  /*d9e0*/  FMUL.FTZ R47, R10.reuse, R47 ;  /* 0x0000002f0a2f7220 */ /* 0x040fe20000410000 */
[----:B-1----:R-:W-:Y:S01]  /*d9f0*/  ULEA UR4, UR4, UR5, 0x18 ;  /* 0x0000000504047291 */ /* 0x002fe2000f8ec03f */
[C---:B------:R-:W-:Y:S01]  /*da00*/  FMUL.FTZ R48, R9.reuse, R48 ;  /* 0x0000003009307220 */ /* 0x040fe20000410000 */
[----:B------:R-:W-:Y:S01]  /*da10*/  FMUL.FTZ R49, R9, R49 ;  /* 0x0000003109317220 */ /* 0x000fe20000410000 */
[C---:B------:R-:W-:Y:S01]  /*da20*/  FMUL.FTZ R50, R10.reuse, R50 ;  /* 0x000000320a327220 */ /* 0x040fe20000410000 */
[----:B------:R-:W-:Y:S01]  /*da30*/  FMUL.FTZ R51, R10, R51 ;  /* 0x000000330a337220 */ /* 0x000fe20000410000 */
[----:B------:R-:W-:Y:S01]  /*da40*/  F2FP.BF16.F32.PACK_AB R160, R161, R160 ;  /* 0x000000a0a1a0723e */ /* 0x000fe200000010ff */
[C---:B------:R-:W-:Y:S01]  /*da50*/  FMUL.FTZ R52, R9.reuse, R52 ;  /* 0x0000003409347220 */ /* 0x040fe20000410000 */
[----:B------:R-:W-:Y:S01]  /*da60*/  LEA R8, R8, UR4, 0x1 ;  /* 0x0000000408087c11 */ /* 0x000fe2000f8e08ff */
[----:B------:R-:W-:Y:S01]  /*da70*/  FMUL.FTZ R53, R9, R53 ;  /* 0x0000003509357220 */ /* 0x000fe20000410000 */
[----:B------:R-:W-:Y:S01]  /*da80*/  F2FP.BF16.F32.PACK_AB R162, R163, R162 ;  /* 0x000000a2a3a2723e */ /* 0x000fe200000010ff */
[----:B------:R-:W-:Y:S01]  /*da90*/  FMUL.FTZ R54, R10, R54 ;  /* 0x000000360a367220 */ /* 0x000fe20000410000 */
[----:B------:R-:W-:Y:S01]  /*daa0*/  IADD3 R11, R8, -0x10, RZ ;  /* 0xfffffff0080b7810 */ /* 0x000fe20007ffe0ff */
[----:B------:R-:W-:Y:S01]  /*dab0*/  FMUL.FTZ R55, R10, R55 ;  /* 0x000000370a377220 */ /* 0x000fe20000410000 */
[----:B------:R-:W-:Y:S01]  /*dac0*/  @P0 IADD3 R11, R8, 0x10, RZ ;  /* 0x00000010080b0810 */ /* 0x000fe20007ffe0ff */
[C---:B------:R-:W-:Y:S01]  /*dad0*/  FMUL.FTZ R56, R9.reuse, R56 ;  /* 0x0000003809387220 */ /* 0x040fe20000410000 */
[----:B------:R-:W-:Y:S01]  /*dae0*/  SEL R12, R12, 0xffffffc0, !P2 ;  /* 0xffffffc00c0c7807 */ /* 0x000fe20005000000 */
[----:B------:R-:W-:Y:S01]  /*daf0*/  FMUL.FTZ R57, R9, R57 ;  /* 0x0000003909397220 */ /* 0x000fe20000410000 */
[----:B------:R-:W-:Y:S01]  /*db00*/  F2FP.BF16.F32.PACK_AB R156, R157, R156 ;  /* 0x0000009c9d9c723e */ /* 0x000fe200000010ff */
[C---:B------:R-:W-:Y:S01]  /*db10*/  FMUL.FTZ R58, R10.reuse, R58 ;  /* 0x0000003a0a3a7220 */ /* 0x040fe20000410000 */
[----:B------:R-:W-:Y:S01]  /*db20*/  F2FP.BF16.F32.PACK_AB R158, R159, R158 ;  /* 0x0000009e9f9e723e */ /* 0x000fe200000010ff */
        /* <DEDUP_REMOVED lines=28> */
[----:B------:R-:W-:Y:S01]  /*dcf0*/  FMUL.FTZ R73, R9, R73 ;  /* 0x0000004909497220 */ /* 0x000fe20000410000 */
[C---:B------:R-:W-:Y:S01]  /*dd00*/  FMUL.FTZ R74, R10.reuse, R74 ;  /* 0x0000004a0a4a7220 */ /* 0x040fe20000410000 */
[C---:B------:R-:W-:Y:S01]  /*dd10*/  FMUL.FTZ R75, R10.reuse, R75 ;  /* 0x0000004b0a4b7220 */ /* 0x040fe20000410000 */
[----:B------:R-:W-:Y:S01]  /*dd20*/  F2FP.BF16.F32.PACK_AB R52, R53, R52 ;  /* 0x000000343534723e */ /* 0x000fe200000010ff */
[----:B------:R1:W-:Y:S01]  /*dd30*/  STS [R11], R156 ;  /* 0x0000009c0b007388 */ /* 0x0003e20000000800 */
[----:B------:R-:W-:Y:S01]  /*dd40*/  F2FP.BF16.F32.PACK_AB R54, R55, R54 ;  /* 0x000000363736723e */ /* 0x000fe200000010ff */
[----:B------:R-:W-:Y:S01]  /*dd50*/  FMUL.FTZ R76, R9, R76 ;  /* 0x0000004c094c7220 */ /* 0x000fe20000410000 */
[----:B------:R-:W-:Y:S01]  /*dd60*/  IADD3 R16, R13, R12, RZ ;  /* 0x0000000c0d107210 */ /* 0x000fe20007ffe0ff */
[----:B------:R1:W-:Y:S01]  /*dd70*/  STS [R11+0x400], R158 ;  /* 0x0004009e0b007388 */ /* 0x0003e20000000800 */
[----:B------:R-:W-:Y:S01]  /*dd80*/  FMUL.FTZ R77, R9, R77 ;  /* 0x0000004d094d7220 */ /* 0x000fe20000410000 */
        /* <DEDUP_REMOVED lines=14> */
[C---:B------:R-:W-:Y:S01]  /*de70*/  FMUL.FTZ R84, R9.reuse, R84 ;  /* 0x0000005409547220 */ /* 0x040fe20000410000 */
[----:B------:R-:W-:Y:S01]  /*de80*/  FMUL.FTZ R85, R9, R85 ;  /* 0x0000005509557220 */ /* 0x000fe20000410000 */
[----:B------:R1:W-:Y:S01]  /*de90*/  STS [R6+0x400], R42 ;  /* 0x0004002a06007388 */ /* 0x0003e20000000800 */
        /* <DEDUP_REMOVED lines=35> */
[----:B------:R1:W-:Y:S01]  /*e0d0*/  STS [R8+0x2000], R60 ;  /* 0x0020003c08007388 */ /* 0x0003e20000000800 */
        /* <DEDUP_REMOVED lines=45> */
[----:B------:R-:W-:Y:S01]  /*e3b0*/  FMUL.FTZ R124, R9, R124 ;  /* 0x0000007c097c7220 */ /* 0x000fe20000410000 */
        /* <DEDUP_REMOVED lines=51> */
[----:B------:R-:W-:Y:S01]  /*e6f0*/  FMUL.FTZ R9, R9, R145 ;  /* 0x0000009109097220 */ /* 0x000fe20000410000 */
[----:B------:R-:W-:Y:S01]  /*e700*/  FMUL.FTZ R10, R10, R147 ;  /* 0x000000930a0a7220 */ /* 0x000fe20000410000 */
[----:B------:R1:W-:Y:S01]  /*e710*/  STS [R14+0x4400], R110 ;  /* 0x0044006e0e007388 */ /* 0x0003e20000000800 */
[----:B------:R-:W-:Y:S01]  /*e720*/  @UP0 UIMAD UR8, UR22, UR5, UR11 ;  /* 0x00000005160802a4 */ /* 0x000fe2000f8e020b */
[----:B------:R-:W-:-:S02]  /*e730*/  F2FP.BF16.F32.PACK_AB R122, R123, R122 ;  /* 0x0000007a7b7a723e */ /* 0x000fc400000010ff */
[----:B------:R1:W-:Y:S01]  /*e740*/  STS [R15+0x4000], R112 ;  /* 0x004000700f007388 */ /* 0x0003e20000000800 */
[----:B------:R-:W-:Y:S02]  /*e750*/  F2FP.BF16.F32.PACK_AB R124, R125, R124 ;  /* 0x0000007c7d7c723e */ /* 0x000fe400000010ff */
        /* <DEDUP_REMOVED lines=9> */
[----:B------:R-:W-:Y:S01]  /*e7f0*/  F2FP.BF16.F32.PACK_AB R134, R135, R134 ;  /* 0x000000868786723e */ /* 0x000fe200000010ff */
[----:B------:R1:W-:Y:S01]  /*e800*/  STS [R12+0x4000], R120 ;  /* 0x004000780c007388 */ /* 0x0003e20000000800 */
        /* <DEDUP_REMOVED lines=8> */
[----:B---3--:R-:W-:Y:S06]  /*e890*/  @P0 BRA `(.L_x_411) ;  /* 0x00000000001c0947 */ /* 0x008fec0003800000 */
[----:B------:R-:W2:Y:S01]  /*e8a0*/  S2UR UR7, SR_CTAID.Y ;  /* 0x00000000000779c3 */ /* 0x000ea20000002600 */
[----:B------:R-:W-:Y:S01]  /*e8b0*/  ULDC.64 UR4, c[0x0][0x290] ;  /* 0x0000a40000047ab9 */ /* 0x000fe20000000a00 */
[----:B--2---:R-:W-:Y:S02]  /*e8c0*/  USHF.R.S32.HI UR6, URZ, 0x1f, UR7 ;  /* 0x0000001f3f067899 */ /* 0x004fe40008011407 */
[----:B------:R-:W-:Y:S02]  /*e8d0*/  UIMAD.WIDE.U32 UR10, UR7, UR4, URZ ;  /* 0x00000004070a72a5 */ /* 0x000fe4000f8e003f */
[----:B------:R-:W-:-:S04]  /*e8e0*/  UIMAD UR6, UR6, UR4, URZ ;  /* 0x00000004060672a4 */ /* 0x000fc8000f8e023f */
[----:B------:R-:W-:-:S04]  /*e8f0*/  UIMAD UR5, UR7, UR5, UR6 ;  /* 0x00000005070572a4 */ /* 0x000fc8000f8e0206 */
[----:B------:R-:W-:-:S12]  /*e900*/  UIADD3 UR8, UR11, UR5, URZ ;  /* 0x000000050b087290 */ /* 0x000fd8000fffe03f */
.L_x_411:
[----:B------:R-:W-:Y:S01]  /*e910*/  ULDC.U8 UR5, c[0x0][0x3d9] ;  /* 0x0000f64000057ab9 */ /* 0x000fe20000000000 */
[----:B------:R-:W-:Y:S01]  /*e920*/  STS [R12+0x4400], R122 ;  /* 0x0044007a0c007388 */ /* 0x000fe20000000800 */
[----:B------:R-:W-:Y:S01]  /*e930*/  ISETP.NE.AND P0, PT, RZ, UR5, PT ;  /* 0x00000005ff007c0c */ /* 0x000fe2000bf05270 */
[----:B------:R-:W-:Y:S01]  /*e940*/  ULDC.U8 UR7, c[0x0][0x3d8] ;  /* 0x0000f60000077ab9 */ /* 0x000fe20000000000 */
[----:B------:R-:W-:Y:S01]  /*e950*/  SHF.R.S32.HI R24, RZ, 0x1f, R17 ;  /* 0x0000001fff187819 */ /* 0x000fe20000011411 */
[----:B------:R-:W-:Y:S01]  /*e960*/  STS [R8+0x6000], R124 ;  /* 0x0060007c08007388 */ /* 0x000fe20000000800 */
[----:B------:R-:W-:Y:S01]  /*e970*/  ISETP.NE.AND P1, PT, RZ, UR7, PT ;  /* 0x00000007ff007c0c */ /* 0x000fe2000bf25270 */
[----:B------:R-:W2:Y:S01]  /*e980*/  S2UR UR4, SR_CTAID.X ;  /* 0x00000000000479c3 */ /* 0x000ea20000002500 */
[----:B------:R-:W-:Y:S01]  /*e990*/  LOP3.LUT R0, R0, 0xffffffe0, RZ, 0xc0, !PT ;  /* 0xffffffe000007812 */ /* 0x000fe200078ec0ff */
[----:B------:R-:W-:Y:S01]  /*e9a0*/  STS [R8+0x6400], R126 ;  /* 0x0064007e08007388 */ /* 0x000fe20000000800 */
[----:B------:R-:W-:-:S02]  /*e9b0*/  ISETP.EQ.AND P1, PT, RZ, UR5, P1 ;  /* 0x00000005ff007c0c */ /* 0x000fc40008f22270 */
[----:B------:R-:W-:Y:S01]  /*e9c0*/  LEA.HI R24, R24, R17, RZ, 0x3 ;  /* 0x0000001118187211 */ /* 0x000fe200078f18ff */
[----:B------:R-:W-:Y:S01]  /*e9d0*/  STS [R11+0x6000], R128 ;  /* 0x006000800b007388 */ /* 0x000fe20000000800 */
[----:B------:R-:W-:-:S03]  /*e9e0*/  IMAD.IADD R2, R2, 0x1, -R0 ;  /* 0x0000000102027824 */ /* 0x000fc600078e0a00 */
[----:B------:R-:W-:Y:S04]  /*e9f0*/  STS [R11+0x6400], R130 ;  /* 0x006400820b007388 */ /* 0x000fe80000000800 */
[----:B------:R-:W-:Y:S02]  /*ea00*/  STS [R13+0x6000], R152 ;  /* 0x006000980d007388 */ /* 0x000fe40000000800 */
[----:B------:R-:W-:Y:S02]  /*ea10*/  @!P1 PLOP3.LUT P6, PT, PT, PT, PT, 0x8, 0x0 ;  /* 0x000000000000981c */ /* 0x000fe40003fce170 */
[----:B------:R-:W-:Y:S01]  /*ea20*/  @!P1 CS2R R18, SRZ ;  /* 0x0000000000129805 */ /* 0x000fe2000001ff00 */
[----:B------:R1:W-:Y:S04]  /*ea30*/  STS [R13+0x6400], R154 ;  /* 0x0064009a0d007388 */ /* 0x0003e80000000800 */
[----:B------:R-:W-:Y:S04]  /*ea40*/  STS [R6+0x6000], R132 ;  /* 0x0060008406007388 */ /* 0x000fe80000000800 */
[----:B------:R3:W-:Y:S04]  /*ea50*/  STS [R6+0x6400], R134 ;  /* 0x0064008606007388 */ /* 0x0007e80000000800 */
[----:B------:R-:W-:Y:S04]  /*ea60*/  STS [R14+0x6000], R136 ;  /* 0x006000880e007388 */ /* 0x000fe80000000800 */
[----:B------:R-:W-:Y:S04]  /*ea70*/  STS [R14+0x6400], R138 ;  /* 0x0064008a0e007388 */ /* 0x000fe80000000800 */
[----:B------:R-:W-:Y:S04]  /*ea80*/  STS [R15+0x6000], R148 ;  /* 0x006000940f007388 */ /* 0x000fe80000000800 */
[----:B------:R4:W-:Y:S01]  /*ea90*/  STS [R15+0x6400], R150 ;  /* 0x006400960f007388 */ /* 0x0009e20000000800 */
[----:B-1----:R-:W-:-:S03]  /*eaa0*/  LOP3.LUT R13, R24, 0xfffffff8, RZ, 0xc0, !PT ;  /* 0xfffffff8180d7812 */ /* 0x002fc600078ec0ff */
[----:B------:R-:W-:Y:S04]  /*eab0*/  STS [R16+0x6000], R140 ;  /* 0x0060008c10007388 */ /* 0x000fe80000000800 */
[----:B------:R-:W-:Y:S04]  /*eac0*/  STS [R16+0x6400], R142 ;  /* 0x0064008e10007388 */ /* 0x000fe80000000800 */
[----:B------:R-:W-:Y:S04]  /*ead0*/  STS [R12+0x6000], R9 ;  /* 0x006000090c007388 */ /* 0x000fe80000000800 */
[----:B------:R1:W-:Y:S01]  /*eae0*/  STS [R12+0x6400], R10 ;  /* 0x0064000a0c007388 */ /* 0x0003e20000000800 */
[----:B---3--:R-:W3:Y:S01]  /*eaf0*/  S2R R6, SR_CTAID.Y ;  /* 0x0000000000067919 */ /* 0x008ee20000002600 */
[----:B------:R-:W2:Y:S01]  /*eb00*/  S2R R26, SR_CTAID.Z ;  /* 0x00000000001a7919 */ /* 0x000ea20000002700 */
[----:B----4-:R-:W4:Y:S08]  /*eb10*/  @P0 LDC.64 R14, c[0x0][0x2c0] ;  /* 0x0000b000ff0e0b82 */ /* 0x010f300000000a00 */
[----:B-1----:R-:W1:Y:S01]  /*eb20*/  @P0 LDC R12, c[0x0][0x2c0] ;  /* 0x0000b000ff0c0b82 */ /* 0x002e620000000800 */
[----:B----4-:R-:W-:-:S02]  /*eb30*/  @P0 IMAD R14, R15, R14, RZ ;  /* 0x0000000e0f0e0224 */ /* 0x010fc400078e02ff */
[----:B------:R-:W-:Y:S01]  /*eb40*/  @P0 IMAD.MOV.U32 R15, RZ, RZ, 0x1 ;  /* 0x00000001ff0f0424 */ /* 0x000fe200078e00ff */
[----:B--23--:R-:W-:Y:S06]  /*eb50*/  @!P1 BRA `(.L_x_412) ;  /* 0x0000000000209947 */ /* 0x00cfec0003800000 */
[----:B------:R-:W2:Y:S01]  /*eb60*/  S2UR UR5, SR_CTAID.Y ;  /* 0x00000000000579c3 */ /* 0x000ea20000002600 */
[----:B------:R-:W-:Y:S01]  /*eb70*/  ULDC UR6, c[0x0][0x2c4] ;  /* 0x0000b10000067ab9 */ /* 0x000fe20000000800 */
[----:B------:R-:W-:Y:S01]  /*eb80*/  PLOP3.LUT P6, PT, PT, PT, PT, 0x80, 0x0 ;  /* 0x000000000000781c */ /* 0x000fe20003fcf070 */
[----:B--2---:R-:W-:-:S04]  /*eb90*/  UIMAD UR5, UR5, UR6, URZ ;  /* 0x00000006050572a4 */ /* 0x004fc8000f8e023f */
[----:B------:R-:W-:-:S04]  /*eba0*/  USEL UR22, UR5, UR22, !UP0 ;  /* 0x0000001605167287 */ /* 0x000fc8000c000000 */
[----:B------:R-:W-:Y:S02]  /*ebb0*/  USHF.R.S32.HI UR5, URZ, 0x1f, UR22 ;  /* 0x0000001f3f057899 */ /* 0x000fe40008011416 */
[----:B------:R-:W-:-:S04]  /*ebc0*/  IMAD.U32 R18, RZ, RZ, UR22 ;  /* 0x00000016ff127e24 */ /* 0x000fc8000f8e00ff */
[----:B------:R-:W-:Y:S02]  /*ebd0*/  MOV R19, UR5 ;  /* 0x0000000500137c02 */ /* 0x000fe40008000f00 */
.L_x_412:
[----:B------:R-:W-:Y:S05]  /*ebe0*/  @P0 BRA `(.L_x_413) ;  /* 0x0000000000180947 */ /* 0x000fea0003800000 */
[----:B------:R-:W2:Y:S01]  /*ebf0*/  LDC R14, c[0x0][0x2c4] ;  /* 0x0000b100ff0e7b82 */ /* 0x000ea20000000800 */
[----:B------:R-:W-:Y:S02]  /*ec00*/  ISETP.NE.AND P0, PT, RZ, UR7, PT ;  /* 0x00000007ff007c0c */ /* 0x000fe4000bf05270 */
[----:B-1----:R-:W-:-:S05]  /*ec10*/  MOV R12, 0x1 ;  /* 0x00000001000c7802 */ /* 0x002fca0000000f00 */
[----:B------:R-:W1:Y:S08]  /*ec20*/  LDC R15, c[0x0][0x270] ;  /* 0x00009c00ff0f7b82 */ /* 0x000e700000000800 */
[----:B--2---:R-:W1:Y:S02]  /*ec30*/  @P0 LDC R14, c[0x0][0x2e4] ;  /* 0x0000b900ff0e0b82 */ /* 0x004e640000000800 */
[----:B-1----:R-:W-:-:S07]  /*ec40*/  IMAD R15, R14, R15, RZ ;  /* 0x0000000f0e0f7224 */ /* 0x002fce00078e02ff */
.L_x_413:
[----:B------:R-:W-:Y:S01]  /*ec50*/  BAR.SYNC.DEFER_BLOCKING 0x0 ;  /* 0x0000000000007b1d */ /* 0x000fe20000010000 */
[----:B------:R-:W-:Y:S01]  /*ec60*/  IMAD R15, R6, R15, RZ ;  /* 0x0000000f060f7224 */ /* 0x000fe200078e02ff */
[----:B------:R-:W-:Y:S01]  /*ec70*/  SHF.R.S32.HI R24, RZ, 0x3, R24 ;  /* 0x00000003ff187819 */ /* 0x000fe20000011418 */
[----:B------:R-:W-:Y:S01]  /*ec80*/  IMAD.IADD R17, R17, 0x1, -R13 ;  /* 0x0000000111117824 */ /* 0x000fe200078e0a0d */
[----:B------:R-:W-:-:S04]  /*ec90*/  SHF.R.S32.HI R13, RZ, 0x1f, R7 ;  /* 0x0000001fff0d7819 */ /* 0x000fc80000011407 */
[----:B------:R-:W2:Y:S01]  /*eca0*/  @P4 LDC R0, c[0x0][0x2e8] ;  /* 0x0000ba00ff004b82 */ /* 0x000ea20000000800 */
[----:B------:R-:W3:Y:S01]  /*ecb0*/  @P4 MUFU.LG2 R5, R5 ;  /* 0x0000000500054308 */ /* 0x000ee20000000c00 */
[----:B------:R-:W-:Y:S01]  /*ecc0*/  LOP3.LUT P5, RZ, R2, 0x3, RZ, 0xc0, !PT ;  /* 0x0000000302ff7812 */ /* 0x000fe200078ac0ff */
[C---:B------:R-:W-:Y:S01]  /*ecd0*/  VIADD R2, R24.reuse, 0x10 ;  /* 0x0000001018027836 */ /* 0x040fe20000000000 */
[----:B------:R-:W-:Y:S01]  /*ece0*/  LEA.HI R13, R13, R7, RZ, 0x2 ;  /* 0x000000070d0d7211 */ /* 0x000fe200078f10ff */
[----:B------:R-:W-:Y:S01]  /*ecf0*/  VIADD R16, R24, 0x20 ;  /* 0x0000002018107836 */ /* 0x000fe20000000000 */
[----:B------:R-:W-:Y:S01]  /*ed00*/  SEL R15, R15, RZ, !P6 ;  /* 0x000000ff0f0f7207 */ /* 0x000fe20007000000 */
[----:B------:R-:W-:Y:S01]  /*ed10*/  BSSY B0, `(.L_x_414) ;  /* 0x000002c000007945 */ /* 0x000fe20003800000 */
[----:B------:R-:W4:Y:S01]  /*ed20*/  @P3 LDC R6, c[0x0][0x2e8] ;  /* 0x0000ba00ff063b82 */ /* 0x000f220000000800 */
[----:B------:R5:W1:Y:S01]  /*ed30*/  @P3 MUFU.LG2 R20, R4 ;  /* 0x0000000400143308 */ /* 0x000a620000000c00 */
[----:B------:R-:W-:Y:S01]  /*ed40*/  ISETP.GE.AND P2, PT, R2, UR21, PT ;  /* 0x0000001502007c0c */ /* 0x000fe2000bf46270 */
[----:B------:R-:W-:Y:S01]  /*ed50*/  IMAD R15, R26, R14, R15 ;  /* 0x0000000e1a0f7224 */ /* 0x000fe200078e020f */
[----:B------:R-:W-:Y:S01]  /*ed60*/  LOP3.LUT R2, R13, 0xffffffc, RZ, 0xc0, !PT ;  /* 0x0ffffffc0d027812 */ /* 0x000fe200078ec0ff */
[----:B------:R-:W-:Y:S01]  /*ed70*/  IMAD.MOV.U32 R13, RZ, RZ, 0x7f800000 ;  /* 0x7f800000ff0d7424 */ /* 0x000fe200078e00ff */
[----:B------:R-:W-:-:S02]  /*ed80*/  ISETP.GE.AND P1, PT, R16, UR21, PT ;  /* 0x0000001510007c0c */ /* 0x000fc4000bf26270 */
[----:B------:R-:W-:Y:S01]  /*ed90*/  SHF.L.U32 R17, R17, 0x3, RZ ;  /* 0x0000000311117819 */ /* 0x000fe200000006ff */
[----:B------:R-:W-:Y:S01]  /*eda0*/  IMAD.IADD R2, R7, 0x1, -R2 ;  /* 0x0000000107027824 */ /* 0x000fe200078e0a02 */
[----:B------:R1:W4:Y:S01]  /*edb0*/  LDS.128 R8, [R235+0x1800] ;  /* 0x00180000eb087984 */ /* 0x0003220000000c00 */
[----:B---3--:R-:W-:Y:S02]  /*edc0*/  @P4 FMUL.FTZ R5, R5, 0.69314718246459960938 ;  /* 0x3f31721805054820 */ /* 0x008fe40000410000 */
[----:B------:R-:W-:Y:S02]  /*edd0*/  IMAD R242, R2, 0x10, R242 ;  /* 0x0000001002f27824 */ /* 0x000fe400078e02f2 */
[----:B--2---:R-:W-:Y:S01]  /*ede0*/  @P4 FFMA.FTZ R13, R164, R0, R5 ;  /* 0x00000000a40d4223 */ /* 0x004fe20000010005 */
[----:B------:R-:W-:Y:S01]  /*edf0*/  IMAD.MOV.U32 R0, RZ, RZ, 0x7f800000 ;  /* 0x7f800000ff007424 */ /* 0x000fe200078e00ff */
[----:B-----5:R-:W-:Y:S01]  /*ee00*/  IADD3 R4, R24, 0x30, RZ ;  /* 0x0000003018047810 */ /* 0x020fe20007ffe0ff */
[----:B-1----:R-:W-:-:S03]  /*ee10*/  @P3 FMUL.FTZ R20, R20, 0.69314718246459960938 ;  /* 0x3f31721814143820 */ /* 0x002fc60000410000 */
[----:B------:R-:W-:Y:S01]  /*ee20*/  ISETP.GE.AND P0, PT, R4, UR21, PT ;  /* 0x0000001504007c0c */ /* 0x000fe2000bf06270 */
[----:B------:R-:W-:Y:S02]  /*ee30*/  IMAD R4, R12, UR4, RZ ;  /* 0x000000040c047c24 */ /* 0x000fe4000f8e02ff */
[----:B----4-:R-:W-:-:S03]  /*ee40*/  @P3 FFMA.FTZ R0, R3, R6, R20 ;  /* 0x0000000603003223 */ /* 0x010fc60000010014 */
[----:B------:R-:W-:-:S04]  /*ee50*/  SHF.L.U32 R4, R4, 0x6, RZ ;  /* 0x0000000604047819 */ /* 0x000fc800000006ff */
[--C-:B------:R-:W-:Y:S02]  /*ee60*/  IADD3 R7, P6, P4, R4, R18, R15.reuse ;  /* 0x0000001204077210 */ /* 0x100fe40007cde00f */
[----:B------:R-:W-:Y:S02]  /*ee70*/  SHF.R.S32.HI R5, RZ, 0x1f, R4 ;  /* 0x0000001fff057819 */ /* 0x000fe40000011404 */
[----:B------:R-:W-:-:S04]  /*ee80*/  SHF.R.S32.HI R15, RZ, 0x1f, R15 ;  /* 0x0000001fff0f7819 */ /* 0x000fc8000001140f */
[----:B------:R-:W-:Y:S01]  /*ee90*/  IADD3.X R15, R5, R19, R15, P6, P4 ;  /* 0x00000013050f7210 */ /* 0x000fe200037e840f */
[----:B------:R-:W-:Y:S06]  /*eea0*/  @P5 BRA `(.L_x_415) ;  /* 0x0000000000485947 */ /* 0x000fec0003800000 */
        /* <DEDUP_REMOVED lines=18> */
.L_x_415:
[----:B------:R-:W-:Y:S05]  /*efd0*/  BSYNC B0 ;  /* 0x0000000000007941 */ /* 0x000fea0003800000 */
.L_x_414:
[----:B------:R-:W-:Y:S01]  /*efe0*/  SHF.R.S32.HI R28, RZ, 0x1f, R26 ;  /* 0x0000001fff1c7819 */ /* 0x000fe2000001141a */
[----:B------:R-:W-:Y:S01]  /*eff0*/  ULDC.64 UR4, c[0x0][0x2a0] ;  /* 0x0000a80000047ab9 */ /* 0x000fe20000000a00 */
[----:B-1----:R-:W-:Y:S01]  /*f000*/  SHF.R.S32.HI R2, RZ, 0x1f, R17 ;  /* 0x0000001fff027819 */ /* 0x002fe20000011411 */
[----:B------:R1:W2:Y:S01]  /*f010*/  LDS.128 R20, [R235] ;  /* 0x00000000eb147984 */ /* 0x0002a20000000c00 */
[----:B------:R-:W-:Y:S01]  /*f020*/  IADD3 R4, P3, R17, UR10, RZ ;  /* 0x0000000a11047c10 */ /* 0x000fe2000ff7e0ff */
[----:B------:R-:W-:Y:S01]  /*f030*/  IMAD R28, R28, UR4, RZ ;  /* 0x000000041c1c7c24 */ /* 0x000fe2000f8e02ff */
[----:B------:R-:W-:Y:S01]  /*f040*/  SHF.R.S32.HI R25, RZ, 0x1f, R24 ;  /* 0x0000001fff197819 */ /* 0x000fe20000011418 */
[----:B------:R1:W3:Y:S01]  /*f050*/  LDS.128 R16, [R235+0x2000] ;  /* 0x00200000eb107984 */ /* 0x0002e20000000c00 */
[----:B------:R-:W-:Y:S01]  /*f060*/  IADD3.X R5, R2, UR8, RZ, P3, !PT ;  /* 0x0000000802057c10 */ /* 0x000fe20009ffe4ff */
[----:B------:R-:W-:Y:S01]  /*f070*/  IMAD R28, R26, UR5, R28 ;  /* 0x000000051a1c7c24 */ /* 0x000fe2000f8e021c */
[----:B------:R-:W-:Y:S01]  /*f080*/  ISETP.GE.AND P3, PT, R24, UR21, PT ;  /* 0x0000001518007c0c */ /* 0x000fe2000bf66270 */
[----:B------:R1:W4:Y:S01]  /*f090*/  LDS.128 R12, [R235+0x4000] ;  /* 0x00400000eb0c7984 */ /* 0x0003220000000c00 */
[----:B------:R-:W-:Y:S01]  /*f0a0*/  IMAD.U32 R0, RZ, RZ, UR23 ;  /* 0x00000017ff007e24 */ /* 0x000fe2000f8e00ff */
[----:B------:R-:W-:Y:S01]  /*f0b0*/  BSSY B0, `(.L_x_416) ;  /* 0x0000013000007945 */ /* 0x000fe20003800000 */
[----:B------:R-:W-:-:S02]  /*f0c0*/  IMAD.WIDE.U32 R26, R26, UR4, R4 ;  /* 0x000000041a1a7c25 */ /* 0x000fc4000f8e0004 */
[----:B------:R1:W1:Y:S02]  /*f0d0*/  LDS.128 R4, [R235+0x6000] ;  /* 0x00600000eb047984 */ /* 0x0002640000000c00 */
        /* <DEDUP_REMOVED lines=16> */
.L_x_417:
[----:B------:R-:W-:Y:S05]  /*f1e0*/  BSYNC B0 ;  /* 0x0000000000007941 */ /* 0x000fea0003800000 */
.L_x_416:
        /* <DEDUP_REMOVED lines=22> */
.L_x_419:
[----:B------:R-:W-:Y:S05]  /*f350*/  BSYNC B0 ;  /* 0x0000000000007941 */ /* 0x000fea0003800000 */
.L_x_418:
        /* <DEDUP_REMOVED lines=22> */
.L_x_421:
[----:B------:R-:W-:Y:S05]  /*f4c0*/  BSYNC B0 ;  /* 0x0000000000007941 */ /* 0x000fea0003800000 */
.L_x_420:
        /* <DEDUP_REMOVED lines=21> */
.L_x_400:
[----:B------:R-:W-:Y:S01]  /*f620*/  ULDC.U8 UR10, c[0x0][0x3d9] ;  /* 0x0000f640000a7ab9 */ /* 0x000fe20000000000 */
[----:B------:R-:W-:Y:S01]  /*f630*/  UISETP.NE.AND UP0, UPT, UR22, -0x1, UPT ;  /* 0xffffffff1600788c */ /* 0x000fe2000bf05270 */
[----:B------:R-:W-:Y:S01]  /*f640*/  LEA.HI R8, R14, R85, RZ, 0x3 ;  /* 0x000000550e087211 */ /* 0x000fe200078f18ff */
[----:B------:R-:W-:Y:S01]  /*f650*/  UISETP.NE.AND UP3, UPT, UR10, URZ, UPT ;  /* 0x0000003f0a00728c */ /* 0x000fe2000bf65270 */
[C---:B------:R-:W-:Y:S01]  /*f660*/  LOP3.LUT P3, RZ, R85.reuse, 0x7, RZ, 0xc0, !PT ;  /* 0x0000000755ff7812 */ /* 0x040fe2000786c0ff */
[----:B------:R-:W-:Y:S01]  /*f670*/  ULDC.U8 UR12, c[0x0][0x3d8] ;  /* 0x0000f600000c7ab9 */ /* 0x000fe20000000000 */
[----:B------:R-:W-:Y:S01]  /*f680*/  LOP3.LUT R0, R8, 0x1ffffff8, RZ, 0xc0, !PT ;  /* 0x1ffffff808007812 */ /* 0x000fe200078ec0ff */
[----:B------:R-:W-:Y:S01]  /*f690*/  UISETP.NE.AND UP2, UPT, UR12, URZ, UPT ;  /* 0x0000003f0c00728c */ /* 0x000fe2000bf45270 */
[----:B------:R-:W-:Y:S01]  /*f6a0*/  SHF.R.S32.HI R8, RZ, 0x3, R8 ;  /* 0x00000003ff087819 */ /* 0x000fe20000011408 */
[----:B------:R-:W-:Y:S01]  /*f6b0*/  UIADD3 UR24, -UR13, UR24, URZ ;  /* 0x000000180d187290 */ /* 0x000fe2000fffe13f */
[----:B------:R-:W-:Y:S01]  /*f6c0*/  IMAD.U32 R6, RZ, RZ, UR23 ;  /* 0x00000017ff067e24 */ /* 0x000fe2000f8e00ff */
[----:B------:R-:W-:Y:S01]  /*f6d0*/  UISETP.EQ.AND UP2, UPT, UR10, URZ, UP2 ;  /* 0x0000003f0a00728c */ /* 0x000fe20009742270 */
[----:B------:R-:W-:Y:S01]  /*f6e0*/  IMAD.IADD R0, R85, 0x1, -R0 ;  /* 0x0000000155007824 */ /* 0x000fe200078e0a00 */
[----:B------:R-:W-:Y:S01]  /*f6f0*/  @!UP0 USHF.R.S32.HI UR14, URZ, 0x1f, UR15 ;  /* 0x0000001f3f0e8899 */ /* 0x000fe2000801140f */
[----:B------:R-:W-:Y:S01]  /*f700*/  SHF.R.S32.HI R9, RZ, 0x1f, R8 ;  /* 0x0000001fff097819 */ /* 0x000fe20000011408 */
[----:B------:R-:W-:Y:S01]  /*f710*/  @UP3 ULDC.64 UR4, c[0x0][0x2c0] ;  /* 0x0000b00000043ab9 */ /* 0x000fe20000000a00 */
[----:B------:R-:W-:Y:S01]  /*f720*/  @UP0 ULDC.64 UR8, c[0x0][0x298] ;  /* 0x0000a60000080ab9 */ /* 0x000fe20000000a00 */
[----:B------:R-:W-:Y:S01]  /*f730*/  @UP3 UIMAD UR11, UR5, UR4, URZ ;  /* 0x00000004050b32a4 */ /* 0x000fe2000f8e023f */
[----:B------:R-:W-:Y:S01]  /*f740*/  IMAD.SHL.U32 R0, R0, 0x8, RZ ;  /* 0x0000000800007824 */ /* 0x000fe200078e00ff */
[----:B------:R-:W-:Y:S01]  /*f750*/  @UP0 UIMAD.WIDE.U32 UR16, UR22, UR8, URZ ;  /* 0x00000008161002a5 */ /* 0x000fe2000f8e003f */
[C---:B------:R-:W-:Y:S01]  /*f760*/  ISETP.GE.AND P4, PT, R8.reuse, UR24, PT ;  /* 0x0000001808007c0c */ /* 0x040fe2000bf86270 */
[----:B------:R-:W-:Y:S01]  /*f770*/  @!UP0 ULDC.64 UR4, c[0x0][0x290] ;  /* 0x0000a40000048ab9 */ /* 0x000fe20000000a00 */
[----:B------:R-:W-:Y:S01]  /*f780*/  USHF.R.S32.HI UR8, URZ, 0x1f, UR6 ;  /* 0x0000001f3f087899 */ /* 0x000fe20008011406 */
[C---:B------:R-:W-:Y:S01]  /*f790*/  VIADD R5, R8.reuse, 0x10 ;  /* 0x0000001008057836 */ /* 0x040fe20000000000 */
[----:B------:R-:W-:Y:S01]  /*f7a0*/  @!UP0 UIMAD UR14, UR14, UR4, URZ ;  /* 0x000000040e0e82a4 */ /* 0x000fe2000f8e023f */
[C---:B------:R-:W-:Y:S01]  /*f7b0*/  VIADD R4, R8.reuse, 0x20 ;  /* 0x0000002008047836 */ /* 0x040fe20000000000 */
[----:B------:R-:W-:Y:S01]  /*f7c0*/  @!UP0 UIMAD.WIDE.U32 UR18, UR15, UR4, URZ ;  /* 0x000000040f1282a5 */ /* 0x000fe2000f8e003f */
[----:B------:R-:W-:Y:S01]  /*f7d0*/  BSSY B0, `(.L_x_422) ;  /* 0x0000039000007945 */ /* 0x000fe20003800000 */
[----:B------:R-:W-:Y:S01]  /*f7e0*/  @!UP0 UIMAD UR14, UR15, UR5, UR14 ;  /* 0x000000050f0e82a4 */ /* 0x000fe2000f8e020e */
[----:B------:R-:W-:Y:S01]  /*f7f0*/  ISETP.GE.OR P6, PT, R8, UR24, P3 ;  /* 0x0000001808007c0c */ /* 0x000fe20009fc6670 */
[----:B------:R-:W-:Y:S01]  /*f800*/  @UP0 UIMAD UR9, UR22, UR9, UR17 ;  /* 0x00000009160902a4 */ /* 0x000fe2000f8e0211 */
[----:B------:R-:W-:Y:S01]  /*f810*/  ISETP.GE.AND P2, PT, R4, UR24, PT ;  /* 0x0000001804007c0c */ /* 0x000fe2000bf46270 */
[----:B------:R-:W-:Y:S01]  /*f820*/  @!UP0 UIADD3 UR9, UR19, UR14, URZ ;  /* 0x0000000e13098290 */ /* 0x000fe2000fffe03f */
[C---:B------:R-:W-:Y:S01]  /*f830*/  ISETP.GE.OR P5, PT, R5.reuse, UR24, P3 ;  /* 0x0000001805007c0c */ /* 0x040fe20009fa6670 */
[----:B------:R-:W-:Y:S01]  /*f840*/  @!UP0 UMOV UR16, UR18 ;  /* 0x0000001200108c82 */ /* 0x000fe20008000000 */
[----:B------:R-:W-:Y:S01]  /*f850*/  UISETP.NE.AND UP0, UPT, UR12, URZ, !UP3 ;  /* 0x0000003f0c00728c */ /* 0x000fe2000df05270 */
[C---:B------:R-:W-:Y:S01]  /*f860*/  IADD3 R2, P0, R0.reuse, UR16, RZ ;  /* 0x0000001000027c10 */ /* 0x040fe2000ff1e0ff */
[----:B------:R-:W-:Y:S01]  /*f870*/  ULDC.64 UR4, c[0x0][0x2a0] ;  /* 0x0000a80000047ab9 */ /* 0x000fe20000000a00 */
[----:B------:R-:W-:Y:S01]  /*f880*/  UISETP.NE.OR UP1, UPT, UR22, -0x1, !UP2 ;  /* 0xffffffff1600788c */ /* 0x000fe2000d725670 */
[----:B------:R-:W-:Y:S01]  /*f890*/  IMAD.U32 R10, RZ, RZ, UR4 ;  /* 0x00000004ff0a7e24 */ /* 0x000fe2000f8e00ff */
[----:B------:R-:W-:Y:S01]  /*f8a0*/  UIMAD UR8, UR8, UR4, URZ ;  /* 0x00000004080872a4 */ /* 0x000fe2000f8e023f */
[----:B------:R-:W-:Y:S01]  /*f8b0*/  LEA.HI.X.SX32 R3, R0, UR9, 0x1, P0 ;  /* 0x0000000900037c11 */ /* 0x000fe200080f0eff */
[----:B------:R-:W-:Y:S01]  /*f8c0*/  @UP3 UMOV UR10, 0x1 ;  /* 0x00000001000a3882 */ /* 0x000fe20000000000 */
[----:B------:R-:W-:Y:S01]  /*f8d0*/  @UP2 ULDC UR9, c[0x0][0x2c4] ;  /* 0x0000b10000092ab9 */ /* 0x000fe20000000800 */
[----:B------:R-:W-:Y:S01]  /*f8e0*/  UIMAD UR5, UR6, UR5, UR8 ;  /* 0x00000005060572a4 */ /* 0x000fe2000f8e0208 */
[----:B------:R-:W-:Y:S01]  /*f8f0*/  VIADD R0, R8, 0x30 ;  /* 0x0000003008007836 */ /* 0x000fe20000000000 */
[----:B------:R-:W-:Y:S01]  /*f900*/  @UP3 ULDC UR4, c[0x0][0x2c0] ;  /* 0x0000b00000043ab9 */ /* 0x000fe20000000800 */
[----:B------:R-:W-:Y:S01]  /*f910*/  @!UP3 ULDC UR8, c[0x0][0x2c4] ;  /* 0x0000b1000008bab9 */ /* 0x000fe20000000800 */
[----:B------:R-:W-:Y:S01]  /*f920*/  @UP0 ULDC UR8, c[0x0][0x2e4] ;  /* 0x0000b90000080ab9 */ /* 0x000fe20000000800 */
[----:B------:R-:W-:Y:S01]  /*f930*/  @!UP1 UIMAD UR22, UR15, UR9, URZ ;  /* 0x000000090f1692a4 */ /* 0x000fe2000f8e023f */
[----:B------:R-:W-:Y:S01]  /*f940*/  IMAD.WIDE.U32 R10, R10, UR6, R2 ;  /* 0x000000060a0a7c25 */ /* 0x000fe2000f8e0002 */
[----:B------:R-:W-:Y:S01]  /*f950*/  @!UP3 UIMAD UR10, UR8, UR7, URZ ;  /* 0x00000007080ab2a4 */ /* 0x000fe2000f8e023f */
[----:B------:R-:W-:Y:S01]  /*f960*/  ISETP.GE.AND P0, PT, R5, UR24, PT ;  /* 0x0000001805007c0c */ /* 0x000fe2000bf06270 */
[----:B------:R-:W-:Y:S01]  /*f970*/  @!UP3 UMOV UR4, 0x1 ;  /* 0x000000010004b882 */ /* 0x000fe20000000000 */
[----:B------:R-:W-:Y:S01]  /*f980*/  @!UP3 UMOV UR11, UR8 ;  /* 0x00000008000bbc82 */ /* 0x000fe20008000000 */
[----:B------:R-:W-:Y:S01]  /*f990*/  UIMAD UR10, UR15, UR10, URZ ;  /* 0x0000000a0f0a72a4 */ /* 0x000fe2000f8e023f */
[----:B------:R-:W-:Y:S01]  /*f9a0*/  VIADD R13, R11, UR5 ;  /* 0x000000050b0d7c36 */ /* 0x000fe20008000000 */
[----:B------:R-:W-:Y:S01]  /*f9b0*/  UIMAD UR9, UR13, UR4, URZ ;  /* 0x000000040d0972a4 */ /* 0x000fe2000f8e023f */
[----:B------:R-:W-:Y:S01]  /*f9c0*/  ISETP.GE.AND P1, PT, R0, UR24, PT ;  /* 0x0000001800007c0c */ /* 0x000fe2000bf26270 */
[----:B------:R-:W-:Y:S01]  /*f9d0*/  USEL UR10, UR10, URZ, !UP2 ;  /* 0x0000003f0a0a7287 */ /* 0x000fe2000d000000 */
[----:B------:R-:W-:Y:S01]  /*f9e0*/  IMAD.WIDE R6, R6, 0x40, R8 ;  /* 0x0000004006067825 */ /* 0x000fe200078e0208 */
[----:B------:R-:W-:Y:S01]  /*f9f0*/  @!UP2 UMOV UR16, URZ ;  /* 0x0000003f0010ac82 */ /* 0x000fe20008000000 */
[----:B------:R-:W-:Y:S01]  /*fa00*/  @UP2 UMOV UR16, UR22 ;  /* 0x0000001600102c82 */ /* 0x000fe20008000000 */
[----:B------:R-:W-:Y:S01]  /*fa10*/  UIMAD UR11, UR6, UR11, UR10 ;  /* 0x0000000b060b72a4 */ /* 0x000fe2000f8e020a */
[----:B------:R-:W-:Y:S01]  /*fa20*/  @!UP2 UMOV UR17, URZ ;  /* 0x0000003f0011ac82 */ /* 0x000fe20008000000 */
[----:B------:R-:W-:-:S02]  /*fa30*/  USHF.R.S32.HI UR8, URZ, 0x1f, UR9 ;  /* 0x0000001f3f087899 */ /* 0x000fc40008011409 */
[----:B------:R-:W-:Y:S02]  /*fa40*/  @UP2 USHF.R.S32.HI UR17, URZ, 0x1f, UR22 ;  /* 0x0000001f3f112899 */ /* 0x000fe40008011416 */
        /* <DEDUP_REMOVED lines=17> */
.L_x_423:
[----:B------:R-:W-:Y:S05]  /*fb60*/  BSYNC B0 ;  /* 0x0000000000007941 */ /* 0x000fea0003800000 */
.L_x_422:
        /* <DEDUP_REMOVED lines=20> */
.L_x_425:
[----:B------:R-:W-:Y:S05]  /*fcb0*/  BSYNC B0 ;  /* 0x0000000000007941 */ /* 0x000fea0003800000 */
.L_x_424:
        /* <DEDUP_REMOVED lines=18> */
.L_x_427:
[----:B------:R-:W-:Y:S05]  /*fde0*/  BSYNC B0 ;  /* 0x0000000000007941 */ /* 0x000fea0003800000 */
.L_x_426:
        /* <DEDUP_REMOVED lines=18> */
.L_x_429:
[----:B------:R-:W-:Y:S05]  /*ff10*/  BSYNC B0 ;  /* 0x0000000000007941 */ /* 0x000fea0003800000 */
.L_x_428:
        /* <DEDUP_REMOVED lines=10> */
.L_x_431:
[----:B------:R-:W-:Y:S05]  /*ffc0*/  BSYNC B0 ;  /* 0x0000000000007941 */ /* 0x000fea0003800000 */
.L_x_430:
        /* <DEDUP_REMOVED lines=10> */
.L_x_433:
[----:B------:R-:W-:Y:S05]  /*10070*/  BSYNC B0 ;  /* 0x0000000000007941 */ /* 0x000fea0003800000 */
.L_x_432:
        /* <DEDUP_REMOVED lines=10> */
.L_x_435:
[----:B------:R-:W-:Y:S05]  /*10120*/  BSYNC B0 ;  /* 0x0000000000007941 */ /* 0x000fea0003800000 */
.L_x_434:
        /* <DEDUP_REMOVED lines=10> */
.L_x_436:
        /* <DEDUP_REMOVED lines=11> */
.L_x_1264:


//--------------------- .text._ZN5flash16flash_fwd_kernelI23Flash_fwd_kernel_traitsILi256ELi64ELi64ELi4ELb0ELb0EN7cutlass10bfloat16_tE19Flash_kernel_traitsILi256ELi64ELi64ELi4ES3_EELb0ELb1ELb0ELb0ELb0ELb1ELb1ELb0EEEvNS_16Flash_fwd_paramsE --------------------------
	.section	.text._ZN5flash16flash_fwd_kernelI23Flash_fwd_kernel_traitsILi256ELi64ELi64ELi4ELb0ELb0EN7cutlass10bfloat16_tE19Flash_kernel_traitsILi256ELi64ELi64ELi4ES3_EELb0ELb1ELb0ELb0ELb0ELb1ELb1ELb0EEEvNS_16Flash_fwd_paramsE,"ax",@progbits
	.align	128
        .global         _ZN5flash16flash_fwd_kernelI23Flash_fwd_kernel_traitsILi256ELi64ELi64ELi4ELb0ELb0EN7cutlass10bfloat16_tE19Flash_kernel_traitsILi256ELi64ELi64ELi4ES3_EELb0ELb1ELb0ELb0ELb0ELb1ELb1ELb0EEEvNS_16Flash_fwd_paramsE
        .type           _ZN5flash16flash_fwd_kernelI23Flash_fwd_kernel_traitsILi256ELi64ELi64ELi4ELb0ELb0EN7cutlass10bfloat16_tE19Flash_kernel_traitsILi256ELi64ELi64ELi4ES3_EELb0ELb1ELb0ELb0ELb0ELb1ELb1ELb0EEEvNS_16Flash_fwd_paramsE,@function
        .size           _ZN5flash16flash_fwd_kernelI23Flash_fwd_kernel_traitsILi256ELi64ELi64ELi4ELb0ELb0EN7cutlass10bfloat16_tE19Flash_kernel_traitsILi256ELi64ELi64ELi4ES3_EELb0ELb1ELb0ELb0ELb0ELb1ELb1ELb0EEEvNS_16Flash_fwd_paramsE,(.L_x_1265 - _ZN5flash16flash_fwd_kernelI23Flash_fwd_kernel_traitsILi256ELi64ELi64ELi4ELb0ELb0EN7cutlass10bfloat16_tE19Flash_kernel_traitsILi256ELi64ELi64ELi4ES3_EELb0ELb1ELb0ELb0ELb0ELb1ELb1ELb0EEEvNS_16Flash_fwd_paramsE)
        .other          _ZN5flash16flash_fwd_kernelI23Flash_fwd_kernel_traitsILi256ELi64ELi64ELi4ELb0ELb0EN7cutlass10bfloat16_tE19Flash_kernel_traitsILi256ELi64ELi64ELi4ES3_EELb0ELb1ELb0ELb0ELb0ELb1ELb1ELb0EEEvNS_16Flash_fwd_paramsE,@"STO_CUDA_ENTRY STV_DEFAULT"
_ZN5flash16flash_fwd_kernelI23Flash_fwd_kernel_traitsILi256ELi64ELi64ELi4ELb0ELb0EN7cutlass10bfloat16_tE19Flash_kernel_traitsILi256ELi64ELi64ELi4ES3_EELb0ELb1ELb0ELb0ELb0ELb1ELb1ELb0EEEvNS_16Flash_fwd_paramsE:
.text._ZN5flash16flash_fwd_kernelI23Flash_fwd_kernel_traitsILi256ELi64ELi64ELi4ELb0ELb0EN7cutlass10bfloat16_tE19Flash_kernel_traitsILi256ELi64ELi64ELi4ES3_EELb0ELb1ELb0ELb0ELb0ELb1ELb1ELb0EEEvNS_16Flash_fwd_paramsE:
        /* <DEDUP_REMOVED lines=55> */
.L_x_437:
[----:B------:R-:W-:-:S05]  /*0370*/  ULDC UR6, c[0x0][0x2c8] ;  /* 0x0000b20000067ab9 */ /* 0x000fca0000000800 */
.L_x_438:
        /* <DEDUP_REMOVED lines=37> */
[----:B------:R-:W-:Y:S01]  /*05d0*/  SHF.R.S32.HI R13, RZ, 0x1f, R2 ;  /* 0x0000001fff0d7819 */ /* 0x000fe20000011402 */
[----:B------:R-:W-:Y:S01]  /*05e0*/  UISETP.NE.AND UP0, UPT, UR12, -0x1, UPT ;  /* 0xffffffff0c00788c */ /* 0x000fe2000bf05270 */
[----:B------:R-:W2:Y:S01]  /*05f0*/  S2R R27, SR_CTAID.Z ;  /* 0x00000000001b7919 */ /* 0x000ea20000002700 */
[----:B------:R-:W-:Y:S01]  /*0600*/  UIADD3 UR5, -UR20, UR14, URZ ;  /* 0x0000000e14057290 */ /* 0x000fe2000fffe13f */
[----:B------:R-:W-:Y:S01]  /*0610*/  LEA.HI R5, R13, R2, RZ, 0x3 ;  /* 0x000000020d057211 */ /* 0x000fe200078f18ff */
[----:B------:R-:W-:Y:S01]  /*0620*/  UIADD3 UR15, UR16, -0x1, URZ ;  /* 0xffffffff100f7890 */ /* 0x000fe2000fffe03f */
[----:B------:R-:W-:Y:S01]  /*0630*/  IMAD.U32 R23, RZ, RZ, UR13 ;  /* 0x0000000dff177e24 */ /* 0x000fe2000f8e00ff */
[----:B------:R-:W-:Y:S01]  /*0640*/  USHF.R.S32.HI UR25, URZ, 0x1f, UR8 ;  /* 0x0000001f3f197899 */ /* 0x000fe20008011408 */
[----:B------:R-:W-:Y:S01]  /*0650*/  SHF.R.S32.HI R16, RZ, 0x3, R5 ;  /* 0x00000003ff107819 */ /* 0x000fe20000011405 */
[----:B------:R-:W-:Y:S01]  /*0660*/  UIMAD UR22, UR15, -0x40, UR21 ;  /* 0xffffffc00f1678a4 */ /* 0x000fe2000f8e0215 */
[----:B------:R-:W-:-:S02]  /*0670*/  LOP3.LUT R5, R5, 0xfffffff8, RZ, 0xc0, !PT ;  /* 0xfffffff805057812 */ /* 0x000fc400078ec0ff */
[----:B------:R-:W-:Y:S01]  /*0680*/  @UP0 ULDC.64 UR6, c[0x0][0x240] ;  /* 0x0000900000060ab9 */ /* 0x000fe20000000a00 */
[C---:B------:R-:W-:Y:S01]  /*0690*/  VIADD R0, R16.reuse, 0x10 ;  /* 0x0000001010007836 */ /* 0x040fe20000000000 */
[----:B------:R-:W-:Y:S01]  /*06a0*/  @UP0 UIMAD.WIDE.U32 UR10, UR12, UR6, URZ ;  /* 0x000000060c0a02a5 */ /* 0x000fe2000f8e003f */
[C---:B------:R-:W-:Y:S01]  /*06b0*/  ISETP.GE.AND P3, PT, R16.reuse, UR5, PT ;  /* 0x0000000510007c0c */ /* 0x040fe2000bf66270 */
[----:B------:R-:W-:Y:S01]  /*06c0*/  IMAD.SHL.U32 R7, R16, 0x40, RZ ;  /* 0x0000004010077824 */ /* 0x000fe200078e00ff */
[----:B------:R-:W-:Y:S01]  /*06d0*/  SHF.R.S32.HI R17, RZ, 0x1f, R16 ;  /* 0x0000001fff117819 */ /* 0x000fe20000011410 */
[----:B------:R-:W-:Y:S01]  /*06e0*/  @UP0 UIMAD UR4, UR12, UR7, UR11 ;  /* 0x000000070c0402a4 */ /* 0x000fe2000f8e020b */
[C---:B------:R-:W-:Y:S01]  /*06f0*/  ISETP.GE.AND P2, PT, R0.reuse, UR5, PT ;  /* 0x0000000500007c0c */ /* 0x040fe2000bf46270 */
[----:B------:R-:W-:Y:S01]  /*0700*/  @!UP0 USHF.R.S32.HI UR11, URZ, 0x1f, UR23 ;  /* 0x0000001f3f0b8899 */ /* 0x000fe20008011417 */
[C---:B------:R-:W-:Y:S01]  /*0710*/  ISETP.GE.AND P5, PT, R0.reuse, UR22, PT ;  /* 0x0000001600007c0c */ /* 0x040fe2000bfa6270 */
[----:B------:R-:W-:Y:S01]  /*0720*/  @!UP0 ULDC.64 UR6, c[0x0][0x228] ;  /* 0x00008a0000068ab9 */ /* 0x000fe20000000a00 */
[----:B-1----:R-:W-:Y:S01]  /*0730*/  IABS R12, R3 ;  /* 0x00000003000c7213 */ /* 0x002fe20000000000 */
[----:B------:R-:W-:Y:S01]  /*0740*/  @!UP0 UIMAD UR11, UR11, UR6, URZ ;  /* 0x000000060b0b82a4 */ /* 0x000fe2000f8e023f */
[----:B------:R-:W-:Y:S01]  /*0750*/  ISETP.GE.AND P4, PT, R0, UR22, PT ;  /* 0x0000001600007c0c */ /* 0x000fe2000bf86270 */
[----:B------:R-:W-:Y:S01]  /*0760*/  IMAD.IADD R0, R2, 0x1, -R5 ;  /* 0x0000000102007824 */ /* 0x000fe200078e0a05 */
[----:B------:R-:W1:Y:S01]  /*0770*/  I2F.RP R30, R12 ;  /* 0x0000000c001e7306 */ /* 0x000e620000209400 */
[----:B------:R-:W-:Y:S01]  /*0780*/  LOP3.LUT R7, R7, 0x1c0, RZ, 0xc0, !PT ;  /* 0x000001c007077812 */ /* 0x000fe200078ec0ff */
[----:B------:R-:W-:Y:S01]  /*0790*/  @!UP0 UIMAD.WIDE.U32 UR26, UR23, UR6, URZ ;  /* 0x00000006171a82a5 */ /* 0x000fe2000f8e003f */
[----:B------:R-:W-:Y:S01]  /*07a0*/  IMAD.SHL.U32 R14, R0, 0x8, RZ ;  /* 0x00000008000e7824 */ /* 0x000fe200078e00ff */
[----:B------:R-:W-:Y:S01]  /*07b0*/  @!UP0 UIMAD UR11, UR23, UR7, UR11 ;  /* 0x00000007170b82a4 */ /* 0x000fe2000f8e020b */
[----:B------:R-:W3:Y:S01]  /*07c0*/  @!P2 S2R R25, SR_CgaCtaId ;  /* 0x000000000019a919 */ /* 0x000ee20000008800 */
[----:B------:R-:W-:Y:S01]  /*07d0*/  SHF.R.U32.HI R28, RZ, 0x3, R7 ;  /* 0x00000003ff1c7819 */ /* 0x000fe20000011607 */
[----:B------:R-:W-:Y:S01]  /*07e0*/  VIADD R18, R16, 0x20 ;  /* 0x0000002010127836 */ /* 0x000fe20000000000 */
[--C-:B------:R-:W-:Y:S01]  /*07f0*/  LOP3.LUT R5, R7, 0x38, R14.reuse, 0xf8, !PT ;  /* 0x0000003807057812 */ /* 0x100fe200078ef80e */
[----:B------:R-:W-:Y:S01]  /*0800*/  @!UP0 UIADD3 UR4, UR27, UR11, URZ ;  /* 0x0000000b1b048290 */ /* 0x000fe2000fffe03f */
[----:B------:R-:W4:Y:S01]  /*0810*/  @!P3 LDC.64 R6, c[0x0][0x240] ;  /* 0x00009000ff06bb82 */ /* 0x000f220000000a00 */
[----:B------:R-:W-:Y:S01]  /*0820*/  @!UP0 UMOV UR10, UR26 ;  /* 0x0000001a000a8c82 */ /* 0x000fe20008000000 */
[----:B------:R-:W-:Y:S01]  /*0830*/  LOP3.LUT R28, R5, R28, RZ, 0x3c, !PT ;  /* 0x0000001c051c7212 */ /* 0x000fe200078e3cff */
[----:B------:R-:W-:Y:S01]  /*0840*/  ULDC.64 UR6, c[0x0][0x258] ;  /* 0x0000960000067ab9 */ /* 0x000fe20000000a00 */
[----:B------:R-:W-:Y:S01]  /*0850*/  SHF.R.S32.HI R15, RZ, 0x1f, R14 ;  /* 0x0000001fff0f7819 */ /* 0x000fe2000001140e */
[----:B-1----:R-:W1:Y:S01]  /*0860*/  MUFU.RCP R30, R30 ;  /* 0x0000001e001e7308 */ /* 0x002e620000001000 */
[----:B------:R-:W-:Y:S01]  /*0870*/  IADD3 R34, P0, R14, UR10, RZ ;  /* 0x0000000a0e227c10 */ /* 0x000fe2000ff1e0ff */
[----:B------:R-:W-:Y:S01]  /*0880*/  UIMAD UR25, UR25, UR6, URZ ;  /* 0x00000006191972a4 */ /* 0x000fe2000f8e023f */
[----:B------:R-:W-:Y:S01]  /*0890*/  ISETP.GE.AND P1, PT, R18, UR5, PT ;  /* 0x0000000512007c0c */ /* 0x000fe2000bf26270 */
[----:B------:R-:W5:Y:S01]  /*08a0*/  @!P2 LDC.64 R10, c[0x0][0x240] ;  /* 0x00009000ff0aab82 */ /* 0x000f620000000a00 */
[----:B------:R-:W-:Y:S01]  /*08b0*/  IADD3.X R35, R15, UR4, RZ, P0, !PT ;  /* 0x000000040f237c10 */ /* 0x000fe200087fe4ff */
[----:B------:R-:W-:Y:S01]  /*08c0*/  IMAD.U32 R20, RZ, RZ, UR6 ;  /* 0x00000006ff147e24 */ /* 0x000fe2000f8e00ff */
[----:B--2---:R-:W-:Y:S01]  /*08d0*/  IABS R27, R27 ;  /* 0x0000001b001b7213 */ /* 0x004fe20000000000 */
[----:B------:R-:W-:Y:S01]  /*08e0*/  UIMAD UR7, UR8, UR7, UR25 ;  /* 0x00000007080772a4 */ /* 0x000fe2000f8e0219 */
[----:B------:R-:W-:Y:S01]  /*08f0*/  IMAD.WIDE R22, R23, 0x40, R16 ;  /* 0x0000004017167825 */ /* 0x000fe200078e0210 */
[----:B------:R-:W-:Y:S01]  /*0900*/  @!P2 MOV R4, 0x400 ;  /* 0x000004000004a802 */ /* 0x000fe20000000f00 */
[----:B------:R-:W-:Y:S01]  /*0910*/  UMOV UR6, 0x400 ;  /* 0x0000040000067882 */ /* 0x000fe20000000000 */
[----:B------:R-:W2:Y:S01]  /*0920*/  S2UR UR4, SR_CgaCtaId ;  /* 0x00000000000479c3 */ /* 0x000ea20000008800 */
[----:B------:R-:W-:Y:S01]  /*0930*/  IMAD.WIDE.U32 R20, R20, UR8, R34 ;  /* 0x0000000814147c25 */ /* 0x000fe2000f8e0022 */
[----:B------:R-:W-:Y:S01]  /*0940*/  @!P2 IADD3 R26, P0, R22, 0x10, RZ ;  /* 0x00000010161aa810 */ /* 0x000fe20007f1e0ff */
[----:B------:R-:W-:Y:S01]  /*0950*/  UISETP.NE.AND UP0, UPT, UR9, -0x1, UPT ;  /* 0xffffffff0900788c */ /* 0x000fe2000bf05270 */
[----:B------:R-:W2:Y:S01]  /*0960*/  @!P1 S2R R24, SR_CgaCtaId ;  /* 0x0000000000189919 */ /* 0x000ea20000008800 */
[----:B-1----:R-:W-:Y:S01]  /*0970*/  VIADD R30, R30, 0xffffffe ;  /* 0x0ffffffe1e1e7836 */ /* 0x002fe20000000000 */
[----:B------:R-:W-:Y:S01]  /*0980*/  IADD3 R21, R21, UR7, RZ ;  /* 0x0000000715157c10 */ /* 0x000fe2000fffe0ff */
[--C-:B------:R-:W-:Y:S01]  /*0990*/  @!P2 IMAD.MOV.U32 R36, RZ, RZ, R20.reuse ;  /* 0x000000ffff24a224 */ /* 0x100fe200078e0014 */
[----:B------:R-:W1:Y:S01]  /*09a0*/  @!P3 LDC.64 R8, c[0x0][0x210] ;  /* 0x00008400ff08bb82 */ /* 0x000e620000000a00 */
[----:B------:R-:W2:Y:S01]  /*09b0*/  F2I.FTZ.U32.TRUNC.NTZ R31, R30 ;  /* 0x0000001e001f7305 */ /* 0x000ea2000021f000 */
[----:B------:R-:W-:Y:S01]  /*09c0*/  LEA.HI R33, R13, R2, RZ, 0x6 ;  /* 0x000000020d217211 */ /* 0x000fe200078f30ff */
[----:B----4-:R-:W-:Y:S01]  /*09d0*/  @!P3 IMAD.WIDE.U32 R34, R22, R6, R20 ;  /* 0x000000061622b225 */ /* 0x010fe200078e0014 */
[----:B---3--:R-:W-:-:S02]  /*09e0*/  @!P2 LEA R25, R25, R4, 0x18 ;  /* 0x000000041919a211 */ /* 0x008fc400078ec0ff */
[----:B------:R-:W-:Y:S01]  /*09f0*/  @UP0 UIADD3 UR7, UR24, UR9, URZ ;  /* 0x0000000918070290 */ /* 0x000fe2000fffe03f */
[----:B------:R-:W-:Y:S01]  /*0a00*/  IMAD.SHL.U32 R33, R33, 0x8, RZ ;  /* 0x0000000821217824 */ /* 0x000fe200078e00ff */
[----:B------:R-:W-:Y:S01]  /*0a10*/  @UP0 ULDC.64 UR10, c[0x0][0x248] ;  /* 0x00009200000a0ab9 */ /* 0x000fe20000000a00 */
[----:B------:R-:W-:Y:S02]  /*0a20*/  @!P2 IMAD.MOV.U32 R37, RZ, RZ, R21 ;  /* 0x000000ffff25a224 */ /* 0x000fe400078e0015 */
[----:B-----5:R-:W-:Y:S01]  /*0a30*/  @!P2 IMAD.WIDE.U32 R36, R26, R10, R36 ;  /* 0x0000000a1a24a225 */ /* 0x020fe200078e0024 */
[----:B--2---:R-:W-:-:S03]  /*0a40*/  ULEA UR4, UR4, UR6, 0x18 ;  /* 0x0000000604047291 */ /* 0x004fc6000f8ec03f */
[--C-:B------:R-:W-:Y:S01]  /*0a50*/  IMAD.MOV R5, RZ, RZ, -R31.reuse ;  /* 0x000000ffff057224 */ /* 0x100fe200078e0a1f */
[----:B------:R-:W-:Y:S01]  /*0a60*/  @UP0 UIADD3 UR6, UR24, UR9, URZ ;  /* 0x0000000918060290 */ /* 0x000fe2000fffe03f */
[----:B------:R-:W-:Y:S02]  /*0a70*/  IMAD.MOV.U32 R30, RZ, RZ, RZ ;  /* 0x000000ffff1e7224 */ /* 0x000fe400078e00ff */
[----:B------:R-:W-:Y:S01]  /*0a80*/  IMAD R32, R5, R12, RZ ;  /* 0x0000000c05207224 */ /* 0x000fe200078e02ff */
[----:B------:R-:W-:Y:S01]  /*0a90*/  @UP0 UIMAD.WIDE.U32 UR28, UR6, UR10, URZ ;  /* 0x0000000a061c02a5 */ /* 0x000fe2000f8e003f */
[----:B------:R-:W2:Y:S01]  /*0aa0*/  @!P1 LDC.64 R4, c[0x0][0x240] ;  /* 0x00009000ff049b82 */ /* 0x000ea20000000a00 */
[----:B------:R-:W-:Y:S01]  /*0ab0*/  @UP0 UIMAD UR6, UR6, UR11, URZ ;  /* 0x0000000b060602a4 */ /* 0x000fe2000f8e023f */
[----:B------:R-:W-:-:S04]  /*0ac0*/  IMAD.HI.U32 R32, R31, R32, R30 ;  /* 0x000000201f207227 */ /* 0x000fc800078e001e */
[----:B------:R-:W-:Y:S02]  /*0ad0*/  @!P3 IMAD R30, R23, R6, RZ ;  /* 0x00000006171eb224 */ /* 0x000fe400078e02ff */
[----:B------:R-:W-:-:S04]  /*0ae0*/  IMAD.HI.U32 R19, R32, R27, RZ ;  /* 0x0000001b20137227 */ /* 0x000fc800078e00ff */
[----:B------:R-:W-:Y:S02]  /*0af0*/  IMAD.MOV R29, RZ, RZ, -R19 ;  /* 0x000000ffff1d7224 */ /* 0x000fe400078e0a13 */
[----:B------:R-:W-:Y:S02]  /*0b00*/  @!P3 IMAD R30, R22, R7, R30 ;  /* 0x00000007161eb224 */ /* 0x000fe400078e021e */
[----:B------:R-:W3:Y:S01]  /*0b10*/  @!P2 LDC.64 R6, c[0x0][0x210] ;  /* 0x00008400ff06ab82 */ /* 0x000ee20000000a00 */
[----:B------:R-:W-:Y:S01]  /*0b20*/  IMAD R27, R12, R29, R27 ;  /* 0x0000001d0c1b7224 */ /* 0x000fe200078e021b */
[----:B------:R-:W-:Y:S01]  /*0b30*/  @!P1 MOV R29, 0x400 ;  /* 0x00000400001d9802 */ /* 0x000fe20000000f00 */
[----:B------:R-:W-:Y:S01]  /*0b40*/  @!P2 IMAD.X R31, RZ, RZ, R23, P0 ;  /* 0x000000ffff1fa224 */ /* 0x000fe200000e0617 */
[----:B-1----:R-:W-:Y:S01]  /*0b50*/  @!P3 LEA R32, P0, R34, R8, 0x1 ;  /* 0x000000082220b211 */ /* 0x002fe200078008ff */
[----:B------:R-:W-:Y:S01]  /*0b60*/  @!P3 IMAD.IADD R30, R35, 0x1, R30 ;  /* 0x00000001231eb824 */ /* 0x000fe200078e021e */
[----:B------:R-:W-:Y:S01]  /*0b70*/  ISETP.GT.U32.AND P6, PT, R12, R27, PT ;  /* 0x0000001b0c00720c */ /* 0x000fe20003fc4070 */
[----:B------:R-:W-:Y:S01]  /*0b80*/  @!P2 IMAD R31, R31, R10, RZ ;  /* 0x0000000a1f1fa224 */ /* 0x000fe200078e02ff */
[----:B------:R-:W-:-:S02]  /*0b90*/  LOP3.LUT R8, R28, 0xfffffe00, R33, 0xf8, !PT ;  /* 0xfffffe001c087812 */ /* 0x000fc400078ef821 */
[----:B------:R-:W-:Y:S01]  /*0ba0*/  @!P3 LEA.HI.X R33, R34, R9, R30, 0x1, P0 ;  /* 0x000000092221b211 */ /* 0x000fe200000f0c1e */
[----:B------:R-:W-:Y:S01]  /*0bb0*/  @!P2 IMAD R31, R26, R11, R31 ;  /* 0x0000000b1a1fa224 */ /* 0x000fe200078e021f */
[----:B------:R-:W-:Y:S01]  /*0bc0*/  LEA R243, R8, UR4, 0x1 ;  /* 0x0000000408f37c11 */ /* 0x000fe2000f8e08ff */
[----:B------:R-:W1:Y:S01]  /*0bd0*/  @!P1 LDC.64 R10, c[0x0][0x210] ;  /* 0x00008400ff0a9b82 */ /* 0x000e620000000a00 */
[----:B------:R-:W-:Y:S01]  /*0be0*/  @!P1 IADD3 R9, P0, R22, 0x20, RZ ;  /* 0x0000002016099810 */ /* 0x000fe20007f1e0ff */
[----:B------:R-:W-:Y:S01]  /*0bf0*/  @!P1 IMAD.MOV.U32 R34, RZ, RZ, R20 ;  /* 0x000000ffff229224 */ /* 0x000fe200078e0014 */
[----:B------:R-:W-:Y:S01]  /*0c00*/  @!P2 IADD3 R26, R37, R31, RZ ;  /* 0x0000001f251aa210 */ /* 0x000fe20007ffe0ff */
[----:B------:R-:W-:Y:S01]  /*0c10*/  @!PT LDS RZ, [RZ] ;  /* 0x00000000fffff984 */ /* 0x000fe20000000800 */
[----:B------:R-:W-:Y:S01]  /*0c20*/  @!PT LDS RZ, [RZ] ;  /* 0x00000000fffff984 */ /* 0x000fe20000000800 */
[----:B------:R-:W-:Y:S01]  /*0c30*/  @!PT LDS RZ, [RZ] ;  /* 0x00000000fffff984 */ /* 0x000fe20000000800 */
[----:B------:R-:W-:Y:S01]  /*0c40*/  @!P3 LDGSTS.E.BYPASS.LTC128B.128 [R243], desc[UR18][R32.64] ;  /* 0x0000000020f3bfae */ /* 0x000fe2000b901d52 */
[----:B------:R-:W-:Y:S01]  /*0c50*/  @!P1 LEA R29, R24, R29, 0x18 ;  /* 0x0000001d181d9211 */ /* 0x000fe200078ec0ff */
[----:B------:R-:W-:Y:S02]  /*0c60*/  @!P6 IMAD.IADD R27, R27, 0x1, -R12 ;  /* 0x000000011b1be824 */ /* 0x000fe400078e0a0c */
[----:B------:R-:W-:Y:S01]  /*0c70*/  @!P3 LDGSTS.E.BYPASS.LTC128B.128 [R243+0x2000], desc[UR18][R32.64+0x80] ;  /* 0x0200008020f3bfae */ /* 0x000fe2000b901d52 */
[----:B------:R-:W-:Y:S01]  /*0c80*/  @!P1 IMAD.X R35, RZ, RZ, R23, P0 ;  /* 0x000000ffff239224 */ /* 0x000fe200000e0617 */
[----:B---3--:R-:W-:-:S02]  /*0c90*/  @!P2 LEA R30, P0, R36, R6, 0x1 ;  /* 0x00000006241ea211 */ /* 0x008fc400078008ff */
[----:B------:R-:W-:Y:S01]  /*0ca0*/  @!P3 LDGSTS.E.BYPASS.LTC128B.128 [R243+0x4000], desc[UR18][R32.64+0x100] ;  /* 0x0400010020f3bfae */ /* 0x000fe2000b901d52 */
[----:B--2---:R-:W-:Y:S02]  /*0cb0*/  @!P1 IMAD R24, R35, R4, RZ ;  /* 0x0000000423189224 */ /* 0x004fe400078e02ff */
[----:B------:R-:W-:Y:S01]  /*0cc0*/  @!P1 IMAD.MOV.U32 R35, RZ, RZ, R21 ;  /* 0x000000ffff239224 */ /* 0x000fe200078e0015 */
[----:B------:R-:W-:Y:S01]  /*0cd0*/  @!P3 LDGSTS.E.BYPASS.LTC128B.128 [R243+0x6000], desc[UR18][R32.64+0x180] ;  /* 0x0600018020f3bfae */ /* 0x000fe2000b901d52 */
[----:B------:R-:W-:Y:S01]  /*0ce0*/  ISETP.GE.U32.AND P3, PT, R27, R12, PT ;  /* 0x0000000c1b00720c */ /* 0x000fe20003f66070 */
[----:B------:R-:W-:Y:S01]  /*0cf0*/  VIADD R12, R16, 0x30 ;  /* 0x00000030100c7836 */ /* 0x000fe20000000000 */
[----:B------:R-:W-:Y:S01]  /*0d00*/  @!P2 LEA.HI.X R31, R36, R7, R26, 0x1, P0 ;  /* 0x00000007241fa211 */ /* 0x000fe200000f0c1a */
[C---:B------:R-:W-:Y:S02]  /*0d10*/  @!P1 IMAD R5, R9.reuse, R5, R24 ;  /* 0x0000000509059224 */ /* 0x040fe400078e0218 */
[----:B------:R-:W-:Y:S01]  /*0d20*/  @!P1 IMAD.WIDE.U32 R34, R9, R4, R34 ;  /* 0x0000000409229225 */ /* 0x000fe200078e0022 */
[----:B------:R-:W-:-:S02]  /*0d30*/  ISETP.GE.AND P0, PT, R12, UR5, PT ;  /* 0x000000050c007c0c */ /* 0x000fc4000bf06270 */
[----:B------:R-:W-:Y:S01]  /*0d40*/  LOP3.LUT R4, R3, UR8, RZ, 0x3c, !PT ;  /* 0x0000000803047c12 */ /* 0x000fe2000f8e3cff */
[----:B------:R-:W-:Y:S01]  /*0d50*/  @!P6 VIADD R19, R19, 0x1 ;  /* 0x000000011313e836 */ /* 0x000fe20000000000 */
[----:B------:R-:W-:Y:S01]  /*0d60*/  @!P1 IADD3 R6, R35, R5, RZ ;  /* 0x0000000523069210 */ /* 0x000fe20007ffe0ff */
[----:B------:R-:W-:Y:S01]  /*0d70*/  @!P2 IMAD R25, R8, 0x2, R25 ;  /* 0x000000020819a824 */ /* 0x000fe200078e0219 */
[----:B-1----:R-:W-:Y:S01]  /*0d80*/  @!P1 LEA R26, P6, R34, R10, 0x1 ;  /* 0x0000000a221a9211 */ /* 0x002fe200078c08ff */
[----:B------:R-:W-:Y:S01]  /*0d90*/  @!P1 IMAD R29, R8, 0x2, R29 ;  /* 0x00000002081d9824 */ /* 0x000fe200078e021d */
[----:B------:R-:W-:Y:S01]  /*0da0*/  @UP0 ULDC.64 UR8, c[0x0][0x250] ;  /* 0x0000940000080ab9 */ /* 0x000fe20000000a00 */
[----:B------:R-:W-:Y:S01]  /*0db0*/  @P3 VIADD R19, R19, 0x1 ;  /* 0x0000000113133836 */ /* 0x000fe20000000000 */
[----:B------:R-:W-:Y:S01]  /*0dc0*/  @!P1 LEA.HI.X R27, R34, R11, R6, 0x1, P6 ;  /* 0x0000000b221b9211 */ /* 0x000fe200030f0c06 */
[----:B------:R-:W-:Y:S01]  /*0dd0*/  @!P2 LDGSTS.E.BYPASS.LTC128B.128 [R25+0x800], desc[UR18][R30.64] ;  /* 0x008000001e19afae */ /* 0x000fe2000b901d52 */
[----:B------:R-:W-:Y:S01]  /*0de0*/  ISETP.NE.AND P3, PT, R3, RZ, PT ;  /* 0x000000ff0300720c */ /* 0x000fe20003f65270 */
[----:B------:R-:W1:Y:S01]  /*0df0*/  @!P0 LDC.64 R6, c[0x0][0x240] ;  /* 0x00009000ff068b82 */ /* 0x000e620000000a00 */
[----:B------:R-:W-:Y:S01]  /*0e00*/  @UP0 UIMAD.WIDE.U32 UR26, UR7, UR8, URZ ;  /* 0x00000008071a02a5 */ /* 0x000fe2000f8e003f */
[----:B------:R-:W-:Y:S01]  /*0e10*/  @!P2 LDGSTS.E.BYPASS.LTC128B.128 [R25+0x2800], desc[UR18][R30.64+0x80] ;  /* 0x028000801e19afae */ /* 0x000fe2000b901d52 */
[----:B------:R-:W-:Y:S01]  /*0e20*/  IMAD.MOV.U32 R9, RZ, RZ, R19 ;  /* 0x000000ffff097224 */ /* 0x000fe200078e0013 */
[----:B------:R-:W-:Y:S01]  /*0e30*/  @UP0 UIMAD UR7, UR7, UR9, URZ ;  /* 0x00000009070702a4 */ /* 0x000fe2000f8e023f */
[----:B------:R-:W-:Y:S01]  /*0e40*/  ISETP.GE.AND P6, PT, R16, UR22, PT ;  /* 0x0000001610007c0c */ /* 0x000fe2000bfc6270 */
[----:B------:R-:W-:Y:S02]  /*0e50*/  @!P2 LDGSTS.E.BYPASS.LTC128B.128 [R25+0x4800], desc[UR18][R30.64+0x100] ;  /* 0x048001001e19afae */ /* 0x000fe4000b901d52 */
[----:B------:R-:W-:-:S02]  /*0e60*/  @UP0 UIADD3 UR25, UR27, UR7, URZ ;  /* 0x000000071b190290 */ /* 0x000fc4000fffe03f */
[----:B------:R2:W-:Y:S01]  /*0e70*/  @!P2 LDGSTS.E.BYPASS.LTC128B.128 [R25+0x6800], desc[UR18][R30.64+0x180] ;  /* 0x068001801e19afae */ /* 0x0005e2000b901d52 */
[----:B------:R-:W-:Y:S01]  /*0e80*/  ISETP.GE.AND P2, PT, R4, RZ, PT ;  /* 0x000000ff0400720c */ /* 0x000fe20003f46270 */
[----:B------:R-:W-:Y:S01]  /*0e90*/  @UP0 UIADD3 UR27, UR29, UR6, URZ ;  /* 0x000000061d1b0290 */ /* 0x000fe2000fffe03f */
[----:B------:R-:W3:Y:S01]  /*0ea0*/  @!P0 LDC.64 R4, c[0x0][0x210] ;  /* 0x00008400ff048b82 */ /* 0x000ee20000000a00 */
[----:B------:R4:W-:Y:S04]  /*0eb0*/  @!P1 LDGSTS.E.BYPASS.LTC128B.128 [R29+0x1000], desc[UR18][R26.64] ;  /* 0x010000001a1d9fae */ /* 0x0009e8000b901d52 */
[----:B------:R4:W-:Y:S04]  /*0ec0*/  @!P1 LDGSTS.E.BYPASS.LTC128B.128 [R29+0x3000], desc[UR18][R26.64+0x80] ;  /* 0x030000801a1d9fae */ /* 0x0009e8000b901d52 */
[----:B------:R4:W-:Y:S02]  /*0ed0*/  @!P1 LDGSTS.E.BYPASS.LTC128B.128 [R29+0x5000], desc[UR18][R26.64+0x100] ;  /* 0x050001001a1d9fae */ /* 0x0009e4000b901d52 */
[----:B------:R-:W-:Y:S01]  /*0ee0*/  @!P2 IMAD.MOV R9, RZ, RZ, -R9 ;  /* 0x000000ffff09a224 */ /* 0x000fe200078e0a09 */
[----:B------:R-:W-:Y:S01]  /*0ef0*/  ISETP.GE.AND P2, PT, R18, UR22, PT ;  /* 0x0000001612007c0c */ /* 0x000fe2000bf46270 */
[----:B------:R4:W-:Y:S01]  /*0f00*/  @!P1 LDGSTS.E.BYPASS.LTC128B.128 [R29+0x7000], desc[UR18][R26.64+0x180] ;  /* 0x070001801a1d9fae */ /* 0x0009e2000b901d52 */
[----:B------:R-:W-:-:S02]  /*0f10*/  @!P0 IADD3 R11, P1, R22, 0x30, RZ ;  /* 0x00000030160b8810 */ /* 0x000fc40007f3e0ff */
[----:B------:R-:W-:Y:S01]  /*0f20*/  @!P3 LOP3.LUT R9, RZ, R3, RZ, 0x33, !PT ;  /* 0x00000003ff09b212 */ /* 0x000fe200078e33ff */
[----:B------:R-:W3:Y:S02]  /*0f30*/  @!P0 S2R R10, SR_CgaCtaId ;  /* 0x00000000000a8919 */ /* 0x000ee40000008800 */
[----:B------:R-:W-:Y:S01]  /*0f40*/  @!P0 IMAD.X R23, RZ, RZ, R23, P1 ;  /* 0x000000ffff178224 */ /* 0x000fe200008e0617 */
[----:B------:R-:W-:-:S03]  /*0f50*/  PLOP3.LUT P1, PT, PT, PT, UP0, 0x80, 0x0 ;  /* 0x000000000000781c */ /* 0x000fc60003f2f008 */
[-C--:B-1----:R-:W-:Y:S02]  /*0f60*/  @!P0 IMAD R22, R23, R6.reuse, RZ ;  /* 0x0000000617168224 */ /* 0x082fe400078e02ff */
[----:B--2---:R-:W-:-:S04]  /*0f70*/  @!P0 IMAD.WIDE.U32 R24, R11, R6, R20 ;  /* 0x000000060b188225 */ /* 0x004fc800078e0014 */
[----:B------:R-:W-:-:S04]  /*0f80*/  @!P0 IMAD R22, R11, R7, R22 ;  /* 0x000000070b168224 */ /* 0x000fc800078e0216 */
[----:B----4-:R-:W-:Y:S05]  /*0f90*/  @P1 BRA `(.L_x_440) ;  /* 0x0000000000341947 */ /* 0x010fea0003800000 */
        /* <DEDUP_REMOVED lines=13> */
.L_x_440:
[----:B------:R-:W-:Y:S01]  /*1070*/  @!P0 MOV R7, 0x400 ;  /* 0x0000040000078802 */ /* 0x000fe20000000f00 */
        /* <DEDUP_REMOVED lines=14> */
.L_x_441:
[----:B------:R-:W-:Y:S01]  /*1160*/  @!P0 IMAD.IADD R6, R25, 0x1, R22 ;  /* 0x0000000119068824 */ /* 0x000fe200078e0216 */
[----:B---3--:R-:W-:Y:S01]  /*1170*/  @!P0 LEA R28, P1, R24, R4, 0x1 ;  /* 0x00000004181c8211 */ /* 0x008fe200078208ff */
[----:B------:R-:W-:Y:S01]  /*1180*/  IMAD R3, R17, UR10, RZ ;  /* 0x0000000a11037c24 */ /* 0x000fe2000f8e02ff */
[----:B------:R-:W-:Y:S01]  /*1190*/  ISETP.GE.AND P3, PT, R18, UR22, PT ;  /* 0x0000001612007c0c */ /* 0x000fe2000bf66270 */
[----:B------:R-:W-:Y:S01]  /*11a0*/  IMAD.WIDE.U32 R20, R16, UR10, R14 ;  /* 0x0000000a10147c25 */ /* 0x000fe2000f8e000e */
[----:B------:R-:W-:Y:S01]  /*11b0*/  @!P0 LEA.HI.X R29, R24, R5, R6, 0x1, P1 ;  /* 0x00000005181d8211 */ /* 0x000fe200008f0c06 */
[----:B------:R-:W-:Y:S01]  /*11c0*/  ULDC.64 UR6, c[0x0][0x260] ;  /* 0x0000980000067ab9 */ /* 0x000fe20000000a00 */
[----:B------:R-:W1:Y:S01]  /*11d0*/  @!P6 S2R R6, SR_CgaCtaId ;  /* 0x000000000006e919 */ /* 0x000e620000008800 */
[----:B------:R-:W-:Y:S01]  /*11e0*/  IMAD R3, R16, UR11, R3 ;  /* 0x0000000b10037c24 */ /* 0x000fe2000f8e0203 */
[----:B------:R-:W-:Y:S01]  /*11f0*/  IADD3 R244, P1, R20, UR28, RZ ;  /* 0x0000001c14f47c10 */ /* 0x000fe2000ff3e0ff */
[----:B------:R-:W2:Y:S01]  /*1200*/  @!P6 LDC.64 R4, c[0x0][0x218] ;  /* 0x00008600ff04eb82 */ /* 0x000ea20000000a00 */
[----:B------:R-:W-:Y:S01]  /*1210*/  SHF.R.S32.HI R18, RZ, 0x1f, R9 ;  /* 0x0000001fff127819 */ /* 0x000fe20000011409 */
[----:B------:R-:W-:Y:S01]  /*1220*/  USHF.L.U64.HI UR24, UR10, 0x6, UR11 ;  /* 0x000000060a187899 */ /* 0x000fe2000801020b */
[----:B------:R-:W-:Y:S01]  /*1230*/  @!P0 LEA R7, R10, R7, 0x18 ;  /* 0x000000070a078211 */ /* 0x000fe200078ec0ff */
[----:B------:R-:W3:Y:S01]  /*1240*/  @!P5 S2R R11, SR_CgaCtaId ;  /* 0x00000000000bd919 */ /* 0x000ee20000008800 */
[----:B------:R-:W-:Y:S01]  /*1250*/  IADD3.X R245, R21, UR27, R3, P1, !PT ;  /* 0x0000001b15f57c10 */ /* 0x000fe20008ffe403 */
[----:B------:R-:W-:Y:S01]  /*1260*/  IMAD R10, R18, UR6, RZ ;  /* 0x00000006120a7c24 */ /* 0x000fe2000f8e02ff */
[----:B------:R-:W-:Y:S01]  /*1270*/  ISETP.GE.AND P1, PT, R12, UR22, PT ;  /* 0x000000160c007c0c */ /* 0x000fe2000bf26270 */
[----:B------:R-:W-:Y:S01]  /*1280*/  USHF.L.U32 UR27, UR10, 0x6, URZ ;  /* 0x000000060a1b7899 */ /* 0x000fe2000800063f */
[----:B------:R-:W4:Y:S01]  /*1290*/  @!P2 S2R R19, SR_CgaCtaId ;  /* 0x000000000013a919 */ /* 0x000f220000008800 */
[----:B------:R-:W-:Y:S01]  /*12a0*/  IMAD.WIDE.U32 R244, R9, UR6, R244 ;  /* 0x0000000609f47c25 */ /* 0x000fe2000f8e00f4 */
[----:B------:R-:W-:Y:S01]  /*12b0*/  USHF.R.S32.HI UR23, URZ, 0x1f, UR15 ;  /* 0x0000001f3f177899 */ /* 0x000fe2000801140f */
[-C--:B------:R-:W-:Y:S01]  /*12c0*/  LEA.HI R22, R13, R2.reuse, RZ, 0x4 ;  /* 0x000000020d167211 */ /* 0x080fe200078f20ff */
[----:B------:R-:W-:Y:S01]  /*12d0*/  UIMAD UR6, UR24, UR15, URZ ;  /* 0x0000000f180672a4 */ /* 0x000fe2000f8e023f */
[----:B------:R-:W-:Y:S01]  /*12e0*/  IMAD R249, R9, UR7, R10 ;  /* 0x0000000709f97c24 */ /* 0x000fe2000f8e020a */
[----:B------:R-:W-:Y:S01]  /*12f0*/  UIMAD.WIDE.U32 UR28, UR10, 0x20, URZ ;  /* 0x000000200a1c78a5 */ /* 0x000fe2000f8e003f */
[----:B------:R-:W-:Y:S01]  /*1300*/  IMAD.U32 R3, RZ, RZ, UR27 ;  /* 0x0000001bff037e24 */ /* 0x000fe2000f8e00ff */
[----:B------:R-:W-:Y:S01]  /*1310*/  UIMAD UR6, UR23, UR27, UR6 ;  /* 0x0000001b170672a4 */ /* 0x000fe2000f8e0206 */
[----:B------:R-:W-:Y:S01]  /*1320*/  IMAD.IADD R249, R245, 0x1, R249 ;  /* 0x00000001f5f97824 */ /* 0x000fe200078e02f9 */
[----:B------:R-:W-:Y:S01]  /*1330*/  SHF.R.S32.HI R25, RZ, 0x4, R22 ;  /* 0x00000004ff197819 */ /* 0x000fe20000011416 */
[----:B------:R-:W-:Y:S01]  /*1340*/  IMAD.MOV.U32 R248, RZ, RZ, R244 ;  /* 0x000000fffff87224 */ /* 0x000fe200078e00f4 */
[----:B------:R-:W5:Y:S01]  /*1350*/  @!P1 S2R R10, SR_CgaCtaId ;  /* 0x00000000000a9919 */ /* 0x000f620000008800 */
[----:B------:R-:W-:Y:S01]  /*1360*/  @!P0 IMAD R26, R8, 0x2, R7 ;  /* 0x00000002081a8824 */ /* 0x000fe200078e0207 */
[----:B------:R-:W-:Y:S01]  /*1370*/  @!P6 MOV R7, 0x400 ;  /* 0x000004000007e802 */ /* 0x000fe20000000f00 */
[----:B------:R-:W-:Y:S01]  /*1380*/  IMAD.WIDE.U32 R20, R3, UR15, R248 ;  /* 0x0000000f03147c25 */ /* 0x000fe2000f8e00f8 */
[----:B------:R-:W-:Y:S01]  /*1390*/  LEA.HI R24, R22, R25, RZ, 0x1 ;  /* 0x0000001916187211 */ /* 0x000fe200078f08ff */
[----:B------:R-:W-:Y:S01]  /*13a0*/  VOTEU.ALL UP0, P1 ;  /* 0x00000000003f7886 */ /* 0x000fe20000800000 */
[----:B------:R-:W-:Y:S01]  /*13b0*/  @!PT LDS RZ, [RZ] ;  /* 0x00000000fffff984 */ /* 0x000fe20000000800 */
[----:B------:R-:W-:Y:S01]  /*13c0*/  @!PT LDS RZ, [RZ] ;  /* 0x00000000fffff984 */ /* 0x000fe20000000800 */
[----:B------:R-:W-:Y:S01]  /*13d0*/  @!PT LDS RZ, [RZ] ;  /* 0x00000000fffff984 */ /* 0x000fe20000000800 */
[----:B------:R-:W-:Y:S01]  /*13e0*/  @!P0 LDGSTS.E.BYPASS.LTC128B.128 [R26+0x1800], desc[UR18][R28.64] ;  /* 0x018000001c1a8fae */ /* 0x000fe2000b901d52 */
[----:B------:R-:W-:Y:S01]  /*13f0*/  VIADD R23, R21, UR6 ;  /* 0x0000000615177c36 */ /* 0x000fe20008000000 */
[----:B-1----:R-:W-:Y:S01]  /*1400*/  @!P6 LEA R21, R6, R7, 0x18 ;  /* 0x000000070615e211 */ /* 0x002fe200078ec0ff */
[----:B------:R-:W-:Y:S01]  /*1410*/  USHF.L.U32 UR6, UR11, 0x5, URZ ;  /* 0x000000050b067899 */ /* 0x000fe2000800063f */
[----:B------:R-:W-:Y:S01]  /*1420*/  @!P0 LDGSTS.E.BYPASS.LTC128B.128 [R26+0x3800], desc[UR18][R28.64+0x80] ;  /* 0x038000801c1a8fae */ /* 0x000fe2000b901d52 */
[----:B------:R-:W1:Y:S01]  /*1430*/  @!P5 LDC.64 R6, c[0x0][0x218] ;  /* 0x00008600ff06db82 */ /* 0x000e620000000a00 */
[----:B------:R-:W-:Y:S01]  /*1440*/  LOP3.LUT R24, R24, 0xfffffffe, RZ, 0xc0, !PT ;  /* 0xfffffffe18187812 */ /* 0x000fe200078ec0ff */
[----:B------:R-:W-:Y:S01]  /*1450*/  @!P6 IMAD R27, R8, 0x2, R21 ;  /* 0x00000002081be824 */ /* 0x000fe200078e0215 */
[----:B------:R-:W-:Y:S01]  /*1460*/  @!P0 LDGSTS.E.BYPASS.LTC128B.128 [R26+0x5800], desc[UR18][R28.64+0x100] ;  /* 0x058001001c1a8fae */ /* 0x000fe2000b901d52 */
[----:B------:R-:W-:Y:S01]  /*1470*/  IMAD.U32 R21, RZ, RZ, UR10 ;  /* 0x0000000aff157e24 */ /* 0x000fe2000f8e00ff */
[----:B------:R-:W-:Y:S01]  /*1480*/  LEA.HI R108, R13, R2, RZ, 0x5 ;  /* 0x000000020d6c7211 */ /* 0x000fe200078f28ff */
[----:B------:R-:W-:Y:S01]  /*1490*/  IMAD.WIDE.U32 R14, R16, UR8, R14 ;  /* 0x00000008100e7c25 */ /* 0x000fe2000f8e000e */
[----:B------:R3:W-:Y:S01]  /*14a0*/  @!P0 LDGSTS.E.BYPASS.LTC128B.128 [R26+0x7800], desc[UR18][R28.64+0x180] ;  /* 0x078001801c1a8fae */ /* 0x0007e2000b901d52 */
[----:B--2---:R-:W-:-:S02]  /*14b0*/  @!P6 LEA R30, P0, R20, R4, 0x1 ;  /* 0x00000004141ee211 */ /* 0x004fc400078008ff */
[----:B------:R-:W-:Y:S02]  /*14c0*/  IMAD.U32 R4, RZ, RZ, UR10 ;  /* 0x0000000aff047e24 */ /* 0x000fe4000f8e00ff */
[----:B------:R-:W-:Y:S02]  /*14d0*/  @!P6 LEA.HI.X R31, R20, R5, R23, 0x1, P0 ;  /* 0x00000005141fe211 */ /* 0x000fe400000f0c17 */
[----:B------:R-:W-:Y:S02]  /*14e0*/  LOP3.LUT R5, R22, 0xfffffff0, RZ, 0xc0, !PT ;  /* 0xfffffff016057812 */ /* 0x000fe400078ec0ff */
[----:B------:R-:W-:Y:S01]  /*14f0*/  ISETP.GE.AND P0, PT, R12, UR22, PT ;  /* 0x000000160c007c0c */ /* 0x000fe2000bf06270 */
[----:B------:R-:W-:Y:S01]  /*1500*/  IMAD.IADD R12, R25, 0x1, -R24 ;  /* 0x00000001190c7824 */ /* 0x000fe200078e0a18 */
[----:B------:R-:W-:Y:S01]  /*1510*/  @!P6 LDGSTS.E.BYPASS.LTC128B.128 [R27+0x8000], desc[UR18][R30.64] ;  /* 0x080000001e1befae */ /* 0x000fe2000b901d52 */
[----:B------:R-:W-:Y:S02]  /*1520*/  IMAD.IADD R24, R2, 0x1, -R5 ;  /* 0x0000000102187824 */ /* 0x000fe400078e0a05 */
[----:B------:R-:W-:Y:S01]  /*1530*/  IMAD.U32 R5, RZ, RZ, UR11 ;  /* 0x0000000bff057e24 */ /* 0x000fe2000f8e00ff */
[----:B------:R-:W-:Y:S02]  /*1540*/  @!P6 LDGSTS.E.BYPASS.LTC128B.128 [R27+0xa000], desc[UR18][R30.64+0x80] ;  /* 0x0a0000801e1befae */ /* 0x000fe4000b901d52 */
[----:B------:R-:W-:-:S02]  /*1550*/  SHF.R.S32.HI R25, RZ, 0x1f, R24 ;  /* 0x0000001fff197819 */ /* 0x000fc40000011418 */
[----:B------:R-:W-:Y:S04]  /*1560*/  @!P6 LDGSTS.E.BYPASS.LTC128B.128 [R27+0xc000], desc[UR18][R30.64+0x100] ;  /* 0x0c0001001e1befae */ /* 0x000fe8000b901d52 */
[----:B------:R2:W-:Y:S01]  /*1570*/  @!P6 LDGSTS.E.BYPASS.LTC128B.128 [R27+0xe000], desc[UR18][R30.64+0x180] ;  /* 0x0e0001801e1befae */ /* 0x0005e2000b901d52 */
[----:B------:R-:W-:Y:S02]  /*1580*/  @!P5 LEA R22, P6, R21, R20, 0x4 ;  /* 0x000000141516d211 */ /* 0x000fe400078c20ff */
[----:B---3--:R-:W-:Y:S02]  /*1590*/  @!P5 MOV R28, 0x400 ;  /* 0x00000400001cd802 */ /* 0x008fe40000000f00 */
[----:B------:R-:W-:Y:S02]  /*15a0*/  @!P2 MOV R26, 0x400 ;  /* 0x00000400001aa802 */ /* 0x000fe40000000f00 */
[----:B------:R-:W-:-:S02]  /*15b0*/  @!P5 LEA R21, R11, R28, 0x18 ;  /* 0x0000001c0b15d211 */ /* 0x000fc400078ec0ff */
[----:B------:R-:W-:Y:S02]  /*15c0*/  LEA.HI R11, R25, R24, RZ, 0x3 ;  /* 0x00000018190b7211 */ /* 0x000fe400078f18ff */
[----:B----4-:R-:W-:Y:S02]  /*15d0*/  @!P2 LEA R19, R19, R26, 0x18 ;  /* 0x0000001a1313a211 */ /* 0x010fe400078ec0ff */
[----:B------:R-:W-:Y:S01]  /*15e0*/  @!P5 LEA.HI.X R26, R4, R23, R5, 0x4, P6 ;  /* 0x00000017041ad211 */ /* 0x000fe200030f2405 */
[----:B------:R-:W-:Y:S01]  /*15f0*/  IMAD.SHL.U32 R109, R11, 0x40, RZ ;  /* 0x000000400b6d7824 */ /* 0x000fe200078e00ff */
[----:B-1----:R-:W-:Y:S01]  /*1600*/  @!P5 LEA R28, P6, R22, R6, 0x1 ;  /* 0x00000006161cd211 */ /* 0x002fe200078c08ff */
[----:B------:R-:W1:Y:S01]  /*1610*/  @!P2 LDC.64 R4, c[0x0][0x218] ;  /* 0x00008600ff04ab82 */ /* 0x000e620000000a00 */
[----:B------:R-:W-:Y:S01]  /*1620*/  @!P1 MOV R25, 0x400 ;  /* 0x0000040000199802 */ /* 0x000fe20000000f00 */
[----:B------:R-:W-:Y:S01]  /*1630*/  IMAD.SHL.U32 R6, R16, 0x8, RZ ;  /* 0x0000000810067824 */ /* 0x000fe200078e00ff */
[----:B------:R-:W-:Y:S01]  /*1640*/  @!P5 LEA.HI.X R29, R22, R7, R26, 0x1, P6 ;  /* 0x00000007161dd211 */ /* 0x000fe200030f0c1a */
[----:B------:R-:W-:Y:S01]  /*1650*/  @!P5 IMAD R22, R8, 0x2, R21 ;  /* 0x000000020816d824 */ /* 0x000fe200078e0215 */
[----:B-----5:R-:W-:Y:S01]  /*1660*/  @!P1 LEA R25, R10, R25, 0x18 ;  /* 0x000000190a199211 */ /* 0x020fe200078ec0ff */
[----:B------:R-:W-:Y:S01]  /*1670*/  IMAD R21, R17, UR8, RZ ;  /* 0x0000000811157c24 */ /* 0x000fe2000f8e02ff */
[----:B------:R-:W-:Y:S01]  /*1680*/  @!P2 IADD3 R17, P6, R20, UR28, RZ ;  /* 0x0000001c1411ac10 */ /* 0x000fe2000ffde0ff */
[----:B------:R-:W-:Y:S01]  /*1690*/  IMAD.U32 R7, RZ, RZ, UR6 ;  /* 0x00000006ff077e24 */ /* 0x000fe2000f8e00ff */
[----:B------:R-:W-:Y:S01]  /*16a0*/  @!P5 LDGSTS.E.BYPASS.LTC128B.128 [R22+0x8800], desc[UR18][R28.64] ;  /* 0x088000001c16dfae */ /* 0x000fe2000b901d52 */
[----:B--2---:R-:W-:Y:S01]  /*16b0*/  LOP3.LUT R27, R11, 0xfffffff8, RZ, 0xc0, !PT ;  /* 0xfffffff80b1b7812 */ /* 0x004fe200078ec0ff */
[----:B------:R-:W-:Y:S01]  /*16c0*/  IMAD R21, R16, UR9, R21 ;  /* 0x0000000910157c24 */ /* 0x000fe2000f8e0215 */
[----:B------:R-:W-:Y:S01]  /*16d0*/  ULDC.64 UR6, c[0x0][0x268] ;  /* 0x00009a0000067ab9 */ /* 0x000fe20000000a00 */
[----:B------:R-:W-:Y:S01]  /*16e0*/  @!P5 LDGSTS.E.BYPASS.LTC128B.128 [R22+0xa800], desc[UR18][R28.64+0x80] ;  /* 0x0a8000801c16dfae */ /* 0x000fe2000b901d52 */
[----:B------:R-:W-:Y:S01]  /*16f0*/  @!P2 IMAD R19, R8, 0x2, R19 ;  /* 0x000000020813a824 */ /* 0x000fe200078e0213 */
[----:B------:R-:W-:Y:S01]  /*1700*/  LOP3.LUT R109, R109, 0xfffffe00, RZ, 0xc0, !PT ;  /* 0xfffffe006d6d7812 */ /* 0x000fe200078ec0ff */
[----:B------:R-:W-:Y:S01]  /*1710*/  IMAD.IADD R10, R24, 0x1, -R27 ;  /* 0x00000001180a7824 */ /* 0x000fe200078e0a1b */
[----:B------:R-:W-:Y:S01]  /*1720*/  @!P5 LDGSTS.E.BYPASS.LTC128B.128 [R22+0xc800], desc[UR18][R28.64+0x100] ;  /* 0x0c8001001c16dfae */ /* 0x000fe2000b901d52 */
[----:B------:R-:W-:-:S02]  /*1730*/  IMAD.SHL.U32 R27, R0, 0x40, RZ ;  /* 0x00000040001b7824 */ /* 0x000fc400078e00ff */
[----:B------:R-:W-:Y:S01]  /*1740*/  @!P1 IMAD R25, R8, 0x2, R25 ;  /* 0x0000000208199824 */ /* 0x000fe200078e0219 */
[----:B------:R2:W-:Y:S01]  /*1750*/  @!P5 LDGSTS.E.BYPASS.LTC128B.128 [R22+0xe800], desc[UR18][R28.64+0x180] ;  /* 0x0e8001801c16dfae */ /* 0x0005e2000b901d52 */
[----:B------:R-:W-:Y:S01]  /*1760*/  ISETP.GE.AND P5, PT, R16, UR22, PT ;  /* 0x0000001610007c0c */ /* 0x000fe2000bfa6270 */
[----:B------:R-:W-:Y:S01]  /*1770*/  UIMAD UR22, UR23, UR8, URZ ;  /* 0x00000008171672a4 */ /* 0x000fe2000f8e023f */
[----:B------:R-:W-:Y:S01]  /*1780*/  LOP3.LUT R27, R27, 0x1c0, RZ, 0xc0, !PT ;  /* 0x000001c01b1b7812 */ /* 0x000fe200078ec0ff */
[----:B------:R-:W-:Y:S01]  /*1790*/  @!UP0 UIMAD UR23, UR11, 0x30, URZ ;  /* 0x000000300b1788a4 */ /* 0x000fe2000f8e023f */
[----:B------:R-:W-:Y:S01]  /*17a0*/  @!P2 IADD3.X R16, R23, UR29, R7, P6, !PT ;  /* 0x0000001d1710ac10 */ /* 0x000fe2000b7fe407 */
[----:B------:R-:W-:Y:S01]  /*17b0*/  UIMAD.WIDE.U32 UR28, UR15, UR8, URZ ;  /* 0x000000080f1c72a5 */ /* 0x000fe2000f8e003f */
[----:B------:R-:W-:Y:S01]  /*17c0*/  LOP3.LUT R241, R27, 0x8, R6, 0xf8, !PT ;  /* 0x000000081bf17812 */ /* 0x000fe200078ef806 */
[----:B------:R-:W-:Y:S01]  /*17d0*/  UIMAD UR22, UR15, UR9, UR22 ;  /* 0x000000090f1672a4 */ /* 0x000fe2000f8e0216 */
[----:B------:R-:W3:Y:S01]  /*17e0*/  @!P1 LDC.64 R6, c[0x0][0x218] ;  /* 0x00008600ff069b82 */ /* 0x000ee20000000a00 */
[C---:B-1----:R-:W-:Y:S01]  /*17f0*/  @!P2 LEA R26, P6, R17.reuse, R4, 0x1 ;  /* 0x00000004111aa211 */ /* 0x042fe200078c08ff */
[----:B------:R-:W-:Y:S01]  /*1800*/  IMAD R18, R18, UR6, RZ ;  /* 0x0000000612127c24 */ /* 0x000fe2000f8e02ff */
[----:B------:R-:W-:Y:S01]  /*1810*/  SHF.R.U32.HI R4, RZ, 0x3, R27 ;  /* 0x00000003ff047819 */ /* 0x000fe2000001161b */
[----:B------:R-:W-:Y:S01]  /*1820*/  UIADD3 UR22, UR29, UR22, URZ ;  /* 0x000000161d167290 */ /* 0x000fe2000fffe03f */
[----:B------:R-:W-:Y:S01]  /*1830*/  @!P2 LEA.HI.X R27, R17, R5, R16, 0x1, P6 ;  /* 0x00000005111ba211 */ /* 0x000fe200030f0c10 */
[----:B------:R-:W-:Y:S01]  /*1840*/  IMAD.U32 R5, RZ, RZ, UR10 ;  /* 0x0000000aff057e24 */ /* 0x000fe2000f8e00ff */
[----:B------:R-:W-:Y:S01]  /*1850*/  IADD3 R204, P6, R14, UR26, RZ ;  /* 0x0000001a0ecc7c10 */ /* 0x000fe2000ffde0ff */
[----:B------:R-:W-:Y:S01]  /*1860*/  IMAD.U32 R246, RZ, RZ, UR28 ;  /* 0x0000001cfff67e24 */ /* 0x000fe2000f8e00ff */
[----:B------:R-:W-:Y:S01]  /*1870*/  LOP3.LUT R241, R241, R4, RZ, 0x3c, !PT ;  /* 0x00000004f1f17212 */ /* 0x000fe200078e3cff */
[----:B------:R-:W-:Y:S01]  /*1880*/  @!P2 LDGSTS.E.BYPASS.LTC128B.128 [R19+0x9000], desc[UR18][R26.64] ;  /* 0x090000001a13afae */ /* 0x000fe2000b901d52 */
[----:B------:R-:W-:Y:S01]  /*1890*/  IADD3.X R205, R15, UR25, R21, P6, !PT ;  /* 0x000000190fcd7c10 */ /* 0x000fe2000b7fe415 */
[----:B------:R-:W-:Y:S01]  /*18a0*/  IMAD.U32 R247, RZ, RZ, UR29 ;  /* 0x0000001dfff77e24 */ /* 0x000fe2000f8e00ff */
[----:B------:R-:W-:Y:S01]  /*18b0*/  VOTEU.ALL UP0, P0 ;  /* 0x00000000003f7886 */ /* 0x000fe20000000000 */
[----:B------:R-:W-:Y:S01]  /*18c0*/  @!P2 LDGSTS.E.BYPASS.LTC128B.128 [R19+0xb000], desc[UR18][R26.64+0x80] ;  /* 0x0b0000801a13afae */ /* 0x000fe2000b901d52 */
[----:B------:R-:W-:-:S02]  /*18d0*/  IMAD.U32 R15, RZ, RZ, UR22 ;  /* 0x00000016ff0f7e24 */ /* 0x000fc4000f8e00ff */
[C---:B------:R-:W-:Y:S01]  /*18e0*/  IMAD.WIDE.U32 R204, R9.reuse, UR6, R204 ;  /* 0x0000000609cc7c25 */ /* 0x040fe2000f8e00cc */
[----:B------:R-:W-:Y:S01]  /*18f0*/  @!P2 LDGSTS.E.BYPASS.LTC128B.128 [R19+0xd000], desc[UR18][R26.64+0x100] ;  /* 0x0d0001001a13afae */ /* 0x000fe2000b901d52 */
[----:B------:R-:W-:Y:S02]  /*1900*/  USHF.L.U32 UR6, UR9, 0x5, URZ ;  /* 0x0000000509067899 */ /* 0x000fe4000800063f */
[----:B--2---:R-:W-:Y:S01]  /*1910*/  @!P1 IMAD.MOV.U32 R22, RZ, RZ, R20 ;  /* 0x000000ffff169224 */ /* 0x004fe200078e0014 */
[----:B------:R1:W-:Y:S01]  /*1920*/  @!P2 LDGSTS.E.BYPASS.LTC128B.128 [R19+0xf000], desc[UR18][R26.64+0x180] ;  /* 0x0f0001801a13afae */ /* 0x0003e2000b901d52 */
[----:B------:R-:W-:Y:S01]  /*1930*/  IMAD R9, R9, UR7, R18 ;  /* 0x0000000709097c24 */ /* 0x000fe2000f8e0212 */
[----:B------:R-:W-:Y:S01]  /*1940*/  LEA R20, P2, R246, R204, 0x6 ;  /* 0x000000ccf6147211 */ /* 0x000fe200078430ff */
[----:B------:R-:W-:Y:S02]  /*1950*/  @!P1 IMAD.WIDE.U32 R22, R5, 0x30, R22 ;  /* 0x0000003005169825 */ /* 0x000fe400078e0016 */
[----:B------:R-:W2:Y:S02]  /*1960*/  @!P5 LDC.64 R4, c[0x0][0x220] ;  /* 0x00008800ff04db82 */ /* 0x000ea40000000a00 */
[----:B------:R-:W-:Y:S01]  /*1970*/  @!P1 VIADD R8, R23, UR23 ;  /* 0x0000001717089c36 */ /* 0x000fe20008000000 */
[C---:B---3--:R-:W-:Y:S01]  /*1980*/  @!P1 LEA R28, P6, R22.reuse, R6, 0x1 ;  /* 0x00000006161c9211 */ /* 0x048fe200078c08ff */
[----:B------:R-:W-:Y:S01]  /*1990*/  IMAD.IADD R247, R205, 0x1, R9 ;  /* 0x00000001cdf77824 */ /* 0x000fe200078e0209 */
[----:B------:R-:W-:Y:S01]  /*19a0*/  UIMAD.WIDE.U32 UR22, UR8, 0x20, URZ ;  /* 0x00000020081678a5 */ /* 0x000fe2000f8e003f */
[----:B------:R-:W-:Y:S01]  /*19b0*/  IMAD.U32 R9, RZ, RZ, UR8 ;  /* 0x00000008ff097e24 */ /* 0x000fe2000f8e00ff */
[----:B------:R-:W-:Y:S01]  /*19c0*/  @!P1 LEA.HI.X R29, R22, R7, R8, 0x1, P6 ;  /* 0x00000007161d9211 */ /* 0x000fe200030f0c08 */
[----:B------:R-:W-:Y:S01]  /*19d0*/  IMAD.U32 R8, RZ, RZ, UR8 ;  /* 0x00000008ff087e24 */ /* 0x000fe2000f8e00ff */
[----:B------:R-:W3:Y:S01]  /*19e0*/  @!P4 LDC.64 R6, c[0x0][0x220] ;  /* 0x00008800ff06cb82 */ /* 0x000ee20000000a00 */
[----:B------:R-:W-:Y:S01]  /*19f0*/  LEA.HI.X R21, R246, R247, R15, 0x6, P2 ;  /* 0x000000f7f6157211 */ /* 0x000fe200010f340f */
[----:B------:R-:W-:Y:S01]  /*1a00*/  IMAD.U32 R17, RZ, RZ, UR9 ;  /* 0x00000009ff117e24 */ /* 0x000fe2000f8e00ff */
[----:B------:R-:W-:Y:S01]  /*1a10*/  @!P1 LDGSTS.E.BYPASS.LTC128B.128 [R25+0x9800], desc[UR18][R28.64] ;  /* 0x098000001c199fae */ /* 0x000fe2000b901d52 */
[----:B------:R-:W-:Y:S01]  /*1a20*/  @!P4 LEA R16, P2, R9, R20, 0x4 ;  /* 0x000000140910c211 */ /* 0x000fe200078420ff */
[----:B------:R-:W-:Y:S01]  /*1a30*/  IMAD.U32 R15, RZ, RZ, UR6 ;  /* 0x00000006ff0f7e24 */ /* 0x000fe2000f8e00ff */
[----:B------:R-:W-:Y:S01]  /*1a40*/  @!UP0 UIMAD UR6, UR9, 0x30, URZ ;  /* 0x00000030090688a4 */ /* 0x000fe2000f8e023f */
[----:B------:R-:W-:Y:S01]  /*1a50*/  @!P1 LDGSTS.E.BYPASS.LTC128B.128 [R25+0xb800], desc[UR18][R28.64+0x80] ;  /* 0x0b8000801c199fae */ /* 0x000fe2000b901d52 */
[----:B------:R-:W-:Y:S01]  /*1a60*/  IMAD.U32 R18, RZ, RZ, UR8 ;  /* 0x00000008ff127e24 */ /* 0x000fe2000f8e00ff */
[----:B------:R-:W-:Y:S01]  /*1a70*/  @!P4 LEA.HI.X R17, R8, R21, R17, 0x4, P2 ;  /* 0x000000150811c211 */ /* 0x000fe200010f2411 */
[----:B------:R-:W-:Y:S01]  /*1a80*/  IMAD R241, R12, 0x200, R241 ;  /* 0x000002000cf17824 */ /* 0x000fe200078e02f1 */
[----:B------:R-:W-:Y:S01]  /*1a90*/  @!P1 LDGSTS.E.BYPASS.LTC128B.128 [R25+0xd800], desc[UR18][R28.64+0x100] ;  /* 0x0d8001001c199fae */ /* 0x000fe2000b901d52 */
[----:B------:R-:W4:Y:S01]  /*1aa0*/  @!P0 LDC.64 R8, c[0x0][0x220] ;  /* 0x00008800ff088b82 */ /* 0x000f220000000a00 */
[----:B-1----:R-:W-:Y:S01]  /*1ab0*/  @!P0 IMAD.WIDE.U32 R18, R18, 0x30, R20 ;  /* 0x0000003012128825 */ /* 0x002fe200078e0014 */
[----:B------:R-:W-:Y:S01]  /*1ac0*/  UISETP.GE.AND UP0, UPT, UR16, 0x2, UPT ;  /* 0x000000021000788c */ /* 0x000fe2000bf06270 */
[----:B------:R-:W-:Y:S01]  /*1ad0*/  @!P1 LDGSTS.E.BYPASS.LTC128B.128 [R25+0xf800], desc[UR18][R28.64+0x180] ;  /* 0x0f8001801c199fae */ /* 0x000fe2000b901d52 */
[----:B--2---:R-:W-:Y:S01]  /*1ae0*/  @!P5 LEA R22, P6, R20, R4, 0x1 ;  /* 0x000000041416d211 */ /* 0x004fe200078c08ff */
[----:B------:R-:W-:Y:S01]  /*1af0*/  IMAD.SHL.U32 R12, R12, 0x8, RZ ;  /* 0x000000080c0c7824 */ /* 0x000fe200078e00ff */
[C---:B------:R-:W-:Y:S01]  /*1b00*/  @!P3 IADD3 R14, P1, R20.reuse, UR22, RZ ;  /* 0x00000016140ebc10 */ /* 0x040fe2000ff3e0ff */
[----:B------:R-:W0:Y:S01]  /*1b10*/  LDGDEPBAR ;  /* 0x00000000000079af */ /* 0x000e220000000000 */
[----:B------:R-:W-:Y:S01]  /*1b20*/  @!P5 LEA.HI.X R23, R20, R5, R21, 0x1, P6 ;  /* 0x000000051417d211 */ /* 0x000fe200030f0c15 */
[----:B------:R-:W-:Y:S01]  /*1b30*/  ULDC UR22, c[0x0][0x39c] ;  /* 0x0000e70000167ab9 */ /* 0x000fe20000000800 */
[----:B------:R-:W1:Y:S01]  /*1b40*/  @!P3 LDC.64 R4, c[0x0][0x220] ;  /* 0x00008800ff04bb82 */ /* 0x000e620000000a00 */
[----:B------:R-:W-:-:S02]  /*1b50*/  @!P3 IADD3.X R15, R21, UR23, R15, P1, !PT ;  /* 0x00000017150fbc10 */ /* 0x000fc40008ffe40f */
[C---:B---3--:R-:W-:Y:S02]  /*1b60*/  @!P4 LEA R20, P1, R16.reuse, R6, 0x1 ;  /* 0x000000061014c211 */ /* 0x048fe400078208ff */
[----:B------:R-:W-:Y:S02]  /*1b70*/  SHF.R.S32.HI R6, RZ, 0x5, R108 ;  /* 0x00000005ff067819 */ /* 0x000fe4000001146c */
[----:B------:R-:W-:Y:S01]  /*1b80*/  @!P4 LEA.HI.X R21, R16, R7, R17, 0x1, P1 ;  /* 0x000000071015c211 */ /* 0x000fe200008f0c11 */
[----:B------:R-:W-:Y:S01]  /*1b90*/  IMAD.SHL.U32 R7, R10, 0x40, RZ ;  /* 0x000000400a077824 */ /* 0x000fe200078e00ff */
[----:B------:R-:W-:-:S04]  /*1ba0*/  LEA R241, R241, UR4, 0x1 ;  /* 0x00000004f1f17c11 */ /* 0x000fc8000f8e08ff */
[----:B------:R-:W-:Y:S01]  /*1bb0*/  LOP3.LUT R7, R7, 0x1c0, RZ, 0xc0, !PT ;  /* 0x000001c007077812 */ /* 0x000fe200078ec0ff */
[----:B------:R-:W-:-:S03]  /*1bc0*/  VIADD R239, R241, 0x8020 ;  /* 0x00008020f1ef7836 */ /* 0x000fc60000000000 */
[----:B------:R-:W-:Y:S02]  /*1bd0*/  LOP3.LUT R12, R7, 0x8, R12, 0xf8, !PT ;  /* 0x00000008070c7812 */ /* 0x000fe400078ef80c */
[----:B------:R-:W-:Y:S01]  /*1be0*/  SHF.R.U32.HI R7, RZ, 0x3, R7 ;  /* 0x00000003ff077819 */ /* 0x000fe20000011607 */
[----:B------:R-:W-:-:S04]  /*1bf0*/  DEPBAR.LE SB0, 0x0 ;  /* 0x000080000000791a */ /* 0x000fc80000000000 */
[----:B------:R-:W-:Y:S06]  /*1c00*/  BAR.SYNC.DEFER_BLOCKING 0x0 ;  /* 0x0000000000007b1d */ /* 0x000fec0000010000 */
        /* <DEDUP_REMOVED lines=10> */
[----:B------:R-:W-:Y:S01]  /*1cb0*/  @!P5 LDGSTS.E.BYPASS.LTC128B.128 [R243+0x16000], desc[UR18][R22.64+0x180] ;  /* 0x1600018016f3dfae */ /* 0x000fe2000b901d52 */
[----:B-1----:R-:W-:-:S02]  /*1cc0*/  @!P3 LEA R16, P5, R14, R4, 0x1 ;  /* 0x000000040e10b211 */ /* 0x002fc400078a08ff */
[----:B------:R-:W-:Y:S01]  /*1cd0*/  LOP3.LUT R4, R12, R7, RZ, 0x3c, !PT ;  /* 0x000000070c047212 */ /* 0x000fe200078e3cff */
[----:B------:R-:W-:Y:S01]  /*1ce0*/  @P4 STS.128 [R243+0x10800], RZ ;  /* 0x010800fff3004388 */ /* 0x000fe20000000c00 */
[----:B------:R-:W-:Y:S01]  /*1cf0*/  @!P3 LEA.HI.X R17, R14, R5, R15, 0x1, P5 ;  /* 0x000000050e11b211 */ /* 0x000fe200028f0c0f */
[----:B------:R-:W-:Y:S01]  /*1d00*/  IMAD R7, R6, 0x400, R109 ;  /* 0x0000040006077824 */ /* 0x000fe200078e026d */
[----:B------:R-:W-:Y:S01]  /*1d10*/  R2P PR, R10, 0x6 ;  /* 0x000000060a007804 */ /* 0x000fe20000000000 */
[----:B------:R-:W-:Y:S01]  /*1d20*/  @P4 STS.128 [R243+0x12800], RZ ;  /* 0x012800fff3004388 */ /* 0x000fe20000000c00 */
[----:B------:R-:W-:Y:S01]  /*1d30*/  @!P0 VIADD R5, R19, UR6 ;  /* 0x0000000613058c36 */ /* 0x000fe20008000000 */
[----:B----4-:R-:W-:Y:S01]  /*1d40*/  @!P0 LEA R8, P5, R18, R8, 0x1 ;  /* 0x0000000812088211 */ /* 0x010fe200078a08ff */
[----:B------:R-:W-:Y:S01]  /*1d50*/  IMAD.IADD R242, R4, 0x1, R7 ;  /* 0x0000000104f27824 */ /* 0x000fe200078e0207 */
[----:B------:R-:W-:Y:S01]  /*1d60*/  @P4 STS.128 [R243+0x14800], RZ ;  /* 0x014800fff3004388 */ /* 0x000fe20000000c00 */
[----:B------:R-:W-:Y:S01]  /*1d70*/  IMAD.MOV.U32 R7, RZ, RZ, 0x10 ;  /* 0x00000010ff077424 */ /* 0x000fe200078e00ff */
[----:B------:R-:W-:Y:S01]  /*1d80*/  @!P0 LEA.HI.X R9, R18, R9, R5, 0x1, P5 ;  /* 0x0000000912098211 */ /* 0x000fe200028f0c05 */
[----:B------:R-:W-:Y:S01]  /*1d90*/  IMAD.MOV.U32 R5, RZ, RZ, 0x20 ;  /* 0x00000020ff057424 */ /* 0x000fe200078e00ff */
[----:B------:R-:W-:Y:S01]  /*1da0*/  @P4 STS.128 [R243+0x16800], RZ ;  /* 0x016800fff3004388 */ /* 0x000fe20000000c00 */
[----:B------:R-:W-:-:S02]  /*1db0*/  LEA R242, R242, UR4, 0x1 ;  /* 0x00000004f2f27c11 */ /* 0x000fc4000f8e08ff */
[----:B------:R-:W-:Y:S01]  /*1dc0*/  SEL R7, R7, 0xfffffff0, !P1 ;  /* 0xfffffff007077807 */ /* 0x000fe20004800000 */
[----:B------:R-:W-:Y:S01]  /*1dd0*/  @!PT LDS RZ, [RZ] ;  /* 0x00000000fffff984 */ /* 0x000fe20000000800 */
[----:B------:R-:W-:Y:S01]  /*1de0*/  @!PT LDS RZ, [RZ] ;  /* 0x00000000fffff984 */ /* 0x000fe20000000800 */
[----:B------:R-:W-:Y:S01]  /*1df0*/  @!PT LDS RZ, [RZ] ;  /* 0x00000000fffff984 */ /* 0x000fe20000000800 */
[----:B------:R-:W-:Y:S01]  /*1e00*/  @!P4 LDGSTS.E.BYPASS.LTC128B.128 [R243+0x10800], desc[UR18][R20.64] ;  /* 0x1080000014f3cfae */ /* 0x000fe2000b901d52 */
[----:B------:R-:W-:Y:S02]  /*1e10*/  SEL R5, R5, 0xffffffe0, !P2 ;  /* 0xffffffe005057807 */ /* 0x000fe40005000000 */
[----:B------:R-:W-:Y:S01]  /*1e20*/  R2P PR, R0, 0x6 ;  /* 0x0000000600007804 */ /* 0x000fe20000000000 */
[----:B------:R-:W-:Y:S01]  /*1e30*/  @!P4 LDGSTS.E.BYPASS.LTC128B.128 [R243+0x12800], desc[UR18][R20.64+0x80] ;  /* 0x1280008014f3cfae */ /* 0x000fe2000b901d52 */
[----:B------:R-:W-:Y:S02]  /*1e40*/  VIADD R0, R241, 0x8000 ;  /* 0x00008000f1007836 */ /* 0x000fe40000000000 */
[--C-:B------:R-:W-:Y:S01]  /*1e50*/  IMAD R240, R7, 0x2, R242.reuse ;  /* 0x0000000207f07824 */ /* 0x100fe200078e02f2 */
[----:B------:R-:W-:Y:S01]  /*1e60*/  @!P4 LDGSTS.E.BYPASS.LTC128B.128 [R243+0x14800], desc[UR18][R20.64+0x100] ;  /* 0x1480010014f3cfae */ /* 0x000fe2000b901d52 */
[----:B------:R-:W-:-:S02]  /*1e70*/  IMAD R238, R5, 0x2, R242 ;  /* 0x0000000205ee7824 */ /* 0x000fc400078e02f2 */
[----:B------:R-:W-:Y:S01]  /*1e80*/  IMAD R237, R5, 0x2, R240 ;  /* 0x0000000205ed7824 */ /* 0x000fe200078e02f0 */
[----:B------:R1:W-:Y:S04]  /*1e90*/  @!P4 LDGSTS.E.BYPASS.LTC128B.128 [R243+0x16800], desc[UR18][R20.64+0x180] ;  /* 0x1680018014f3cfae */ /* 0x0003e8000b901d52 */
[----:B------:R-:W-:Y:S01]  /*1ea0*/  @P3 STS.128 [R243+0x11000], RZ ;  /* 0x011000fff3003388 */ /* 0x000fe20000000c00 */
[----:B------:R-:W-:Y:S02]  /*1eb0*/  @P1 VIADD R239, R0, 0xffffffe0 ;  /* 0xffffffe000ef1836 */ /* 0x000fe40000000000 */
[----:B------:R-:W-:Y:S01]  /*1ec0*/  IMAD.MOV.U32 R0, RZ, RZ, 0x40 ;  /* 0x00000040ff007424 */ /* 0x000fe200078e00ff */
[----:B------:R-:W-:Y:S04]  /*1ed0*/  @P3 STS.128 [R243+0x13000], RZ ;  /* 0x013000fff3003388 */ /* 0x000fe80000000c00 */
[----:B------:R-:W-:Y:S01]  /*1ee0*/  @P3 STS.128 [R243+0x15000], RZ ;  /* 0x015000fff3003388 */ /* 0x000fe20000000c00 */
[----:B------:R-:W-:-:S03]  /*1ef0*/  SEL R0, R0, 0xffffffc0, !P2 ;  /* 0xffffffc000007807 */ /* 0x000fc60005000000 */
[----:B------:R-:W-:Y:S02]  /*1f00*/  @P3 STS.128 [R243+0x17000], RZ ;  /* 0x017000fff3003388 */ /* 0x000fe40000000c00 */
[----:B------:R-:W-:Y:S02]  /*1f10*/  IMAD.IADD R235, R241, 0x1, R0 ;  /* 0x00000001f1eb7824 */ /* 0x000fe400078e0200 */
[----:B------:R-:W-:Y:S01]  /*1f20*/  @!PT LDS RZ, [RZ] ;  /* 0x00000000fffff984 */ /* 0x000fe20000000800 */
[----:B------:R-:W-:Y:S01]  /*1f30*/  @!PT LDS RZ, [RZ] ;  /* 0x00000000fffff984 */ /* 0x000fe20000000800 */
[----:B------:R-:W-:Y:S01]  /*1f40*/  @!PT LDS RZ, [RZ] ;  /* 0x00000000fffff984 */ /* 0x000fe20000000800 */
[----:B------:R-:W-:Y:S01]  /*1f50*/  @!P3 LDGSTS.E.BYPASS.LTC128B.128 [R243+0x11000], desc[UR18][R16.64] ;  /* 0x1100000010f3bfae */ /* 0x000fe2000b901d52 */
[----:B------:R-:W-:-:S03]  /*1f60*/  IMAD.IADD R228, R0, 0x1, R239 ;  /* 0x0000000100e47824 */ /* 0x000fc600078e02ef */
        /* <DEDUP_REMOVED lines=15> */
[----:B------:R-:W4:Y:S04]  /*2060*/  LDSM.16.M88.4 R32, [R241+0x8000] ;  /* 0x00800000f120783b */ /* 0x000f280000000200 */
[----:B------:R-:W-:Y:S04]  /*2070*/  LDSM.16.M88.4 R12, [R240] ;  /* 0x00000000f00c783b */ /* 0x000fe80000000200 */
[----:B------:R-:W-:Y:S04]  /*2080*/  LDSM.16.M88.4 R36, [R239] ;  /* 0x00000000ef24783b */ /* 0x000fe80000000200 */
[----:B------:R-:W5:Y:S04]  /*2090*/  LDSM.16.M88.4 R72, [R241+0x9000] ;  /* 0x00900000f148783b */ /* 0x000f680000000200 */
[----:B------:R-:W5:Y:S04]  /*20a0*/  LDSM.16.M88.4 R40, [R241+0x8800] ;  /* 0x00880000f128783b */ /* 0x000f680000000200 */
[----:B------:R-:W-:Y:S04]  /*20b0*/  LDSM.16.M88.4 R84, [R238] ;  /* 0x00000000ee54783b */ /* 0x000fe80000000200 */
[----:B------:R-:W5:Y:S04]  /*20c0*/  LDSM.16.M88.4 R76, [R235+0x8000] ;  /* 0x00800000eb4c783b */ /* 0x000f680000000200 */
[----:B-1----:R-:W1:Y:S04]  /*20d0*/  LDSM.16.M88.4 R20, [R241+0x9800] ;  /* 0x00980000f114783b */ /* 0x002e680000000200 */
[----:B--2---:R-:W2:Y:S04]  /*20e0*/  LDSM.16.M88.4 R16, [R239+0x1000] ;  /* 0x00100000ef10783b */ /* 0x004ea80000000200 */
[----:B---3--:R-:W3:Y:S01]  /*20f0*/  LDSM.16.M88.4 R8, [R239+0x800] ;  /* 0x00080000ef08783b */ /* 0x008ee20000000200 */
[C---:B----4-:R-:W-:Y:S03]  /*2100*/  HMMA.16816.F32.BF16 R24, R48.reuse, R32, RZ ;  /* 0x000000203018723c */ /* 0x050fe600000418ff */
[----:B------:R-:W-:Y:S04]  /*2110*/  LDSM.16.M88.4 R52, [R237] ;  /* 0x00000000ed34783b */ /* 0x000fe80000000200 */
[----:B------:R-:W4:Y:S01]  /*2120*/  LDSM.16.M88.4 R88, [R228] ;  /* 0x00000000e458783b */ /* 0x000f220000000200 */
[C---:B------:R-:W-:Y:S03]  /*2130*/  HMMA.16816.F32.BF16 R32, R48.reuse, R34, RZ ;  /* 0x000000223020723c */ /* 0x040fe600000418ff */
[----:B------:R-:W4:Y:S03]  /*2140*/  LDSM.16.M88.4 R64, [R239+0x1800] ;  /* 0x00180000ef40783b */ /* 0x000f260000000200 */
[C---:B-----5:R-:W-:Y:S01]  /*2150*/  HMMA.16816.F32.BF16 R56, R48.reuse, R72, RZ ;  /* 0x000000483038723c */ /* 0x060fe200000418ff */
[----:B------:R-:W5:Y:S04]  /*2160*/  LDSM.16.M88.4 R60, [R235+0x9000] ;  /* 0x00900000eb3c783b */ /* 0x000f680000000200 */
[----:B------:R-:W5:Y:S01]  /*2170*/  LDSM.16.M88.4 R28, [R235+0x8800] ;  /* 0x00880000eb1c783b */ /* 0x000f620000000200 */
[----:B------:R-:W-:Y:S03]  /*2180*/  HMMA.16816.F32.BF16 R72, R48, R74, RZ ;  /* 0x0000004a3048723c */ /* 0x000fe600000418ff */
[----:B------:R-:W-:Y:S03]  /*2190*/  LDSM.16.M88.4 R80, [R241+0xa000] ;  /* 0x00a00000f150783b */ /* 0x000fe60000000200 */
[C---:B------:R-:W-:Y:S01]  /*21a0*/  HMMA.16816.F32.BF16 R24, R12.reuse, R36, R24 ;  /* 0x000000240c18723c */ /* 0x040fe20000041818 */
[----:B------:R-:W-:Y:S04]  /*21b0*/  LDSM.16.M88.4 R100, [R239+0x6000] ;  /* 0x00600000ef64783b */ /* 0x000fe80000000200 */
[----:B------:R-:W-:Y:S01]  /*21c0*/  LDSM.16.M88.4 R104, [R228+0x4800] ;  /* 0x00480000e468783b */ /* 0x000fe20000000200 */
[----:B------:R-:W-:Y:S03]  /*21d0*/  HMMA.16816.F32.BF16 R32, R12, R38, R32 ;  /* 0x000000260c20723c */ /* 0x000fe60000041820 */
[----:B------:R-:W-:Y:S03]  /*21e0*/  LDSM.16.M88.4 R36, [R228+0x1000] ;  /* 0x00100000e424783b */ /* 0x000fe60000000200 */
[C---:B------:R-:W-:Y:S01]  /*21f0*/  HMMA.16816.F32.BF16 R44, R48.reuse, R40, RZ ;  /* 0x00000028302c723c */ /* 0x040fe200000418ff */
[----:B------:R-:W-:Y:S04]  /*2200*/  LDSM.16.M88.4 R92, [R235+0xd000] ;  /* 0x00d00000eb5c783b */ /* 0x000fe80000000200 */
[----:B------:R-:W-:Y:S01]  /*2210*/  LDSM.16.M88.4 R96, [R239+0x5800] ;  /* 0x00580000ef60783b */ /* 0x000fe20000000200 */
[----:B------:R-:W-:Y:S03]  /*2220*/  HMMA.16816.F32.BF16 R40, R48, R42, RZ ;  /* 0x0000002a3028723c */ /* 0x000fe600000418ff */
[----:B------:R-:W0:Y:S03]  /*2230*/  LDGDEPBAR ;  /* 0x00000000000079af */ /* 0x000e260000000000 */
[C---:B------:R-:W-:Y:S06]  /*2240*/  HMMA.16816.F32.BF16 R24, R84.reuse, R76, R24 ;  /* 0x0000004c5418723c */ /* 0x040fec0000041818 */
[----:B------:R-:W-:Y:S01]  /*2250*/  HMMA.16816.F32.BF16 R32, R84, R78, R32 ;  /* 0x0000004e5420723c */ /* 0x000fe20000041820 */
[----:B------:R-:W-:Y:S05]  /*2260*/  LDSM.16.M88.4 R76, [R240+0x2000] ;  /* 0x00200000f04c783b */ /* 0x000fea0000000200 */
[C---:B-1----:R-:W-:Y:S06]  /*2270*/  HMMA.16816.F32.BF16 R68, R48.reuse, R20, RZ ;  /* 0x000000143044723c */ /* 0x042fec00000418ff */
[----:B------:R-:W-:Y:S01]  /*2280*/  HMMA.16816.F32.BF16 R48, R48, R22, RZ ;  /* 0x000000163030723c */ /* 0x000fe200000418ff */
[----:B------:R-:W-:Y:S05]  /*2290*/  LDSM.16.M88.4 R20, [R235+0x9800] ;  /* 0x00980000eb14783b */ /* 0x000fea0000000200 */
[C---:B--2---:R-:W-:Y:S06]  /*22a0*/  HMMA.16816.F32.BF16 R56, R12.reuse, R16, R56 ;  /* 0x000000100c38723c */ /* 0x044fec0000041838 */
[C---:B------:R-:W-:Y:S01]  /*22b0*/  HMMA.16816.F32.BF16 R72, R12.reuse, R18, R72 ;  /* 0x000000120c48723c */ /* 0x040fe20000041848 */
[----:B------:R-:W1:Y:S05]  /*22c0*/  LDSM.16.M88.4 R16, [R242+0x2000] ;  /* 0x00200000f210783b */ /* 0x000e6a0000000200 */
[C---:B---3--:R-:W-:Y:S06]  /*22d0*/  HMMA.16816.F32.BF16 R44, R12.reuse, R8, R44 ;  /* 0x000000080c2c723c */ /* 0x048fec000004182c */
[----:B------:R-:W-:Y:S01]  /*22e0*/  HMMA.16816.F32.BF16 R40, R12, R10, R40 ;  /* 0x0000000a0c28723c */ /* 0x000fe20000041828 */
[----:B------:R-:W2:Y:S05]  /*22f0*/  LDSM.16.M88.4 R8, [R228+0x800] ;  /* 0x00080000e408783b */ /* 0x000eaa0000000200 */
[C---:B----4-:R-:W-:Y:S06]  /*2300*/  HMMA.16816.F32.BF16 R24, R52.reuse, R88, R24 ;  /* 0x000000583418723c */ /* 0x050fec0000041818 */
[----:B------:R-:W-:Y:S01]  /*2310*/  HMMA.16816.F32.BF16 R32, R52, R90, R32 ;  /* 0x0000005a3420723c */ /* 0x000fe20000041820 */
[----:B------:R-:W-:Y:S05]  /*2320*/  LDSM.16.M88.4 R88, [R235+0xa000] ;  /* 0x00a00000eb58783b */ /* 0x000fea0000000200 */
[C---:B------:R-:W-:Y:S06]  /*2330*/  HMMA.16816.F32.BF16 R68, R12.reuse, R64, R68 ;  /* 0x000000400c44723c */ /* 0x040fec0000041844 */
[----:B------:R-:W-:Y:S01]  /*2340*/  HMMA.16816.F32.BF16 R12, R12, R66, R48 ;  /* 0x000000420c0c723c */ /* 0x000fe20000041830 */
[----:B------:R-:W-:Y:S04]  /*2350*/  LDSM.16.M88.4 R64, [R228+0x1800] ;  /* 0x00180000e440783b */ /* 0x000fe80000000200 */
[----:B------:R-:W-:Y:S01]  /*2360*/  LDSM.16.M88.4 R48, [R241+0xa800] ;  /* 0x00a80000f130783b */ /* 0x000fe20000000200 */
[C---:B-----5:R-:W-:Y:S06]  /*2370*/  HMMA.16816.F32.BF16 R56, R84.reuse, R60, R56 ;  /* 0x0000003c5438723c */ /* 0x060fec0000041838 */
[C---:B------:R-:W-:Y:S01]  /*2380*/  HMMA.16816.F32.BF16 R72, R84.reuse, R62, R72 ;  /* 0x0000003e5448723c */ /* 0x040fe20000041848 */
[----:B------:R-:W3:Y:S05]  /*2390*/  LDSM.16.M88.4 R60, [R239+0x2000] ;  /* 0x00200000ef3c783b */ /* 0x000eea0000000200 */
        /* <DEDUP_REMOVED lines=8> */
[----:B------:R-:W-:Y:S04]  /*2420*/  LDSM.16.M88.4 R20, [R241+0xb800] ;  /* 0x00b80000f114783b */ /* 0x000fe80000000200 */
[----:B------:R-:W-:Y:S01]  /*2430*/  LDSM.16.M88.4 R12, [R239+0x3000] ;  /* 0x00300000ef0c783b */ /* 0x000fe20000000200 */
[C---:B------:R-:W-:Y:S06]  /*2440*/  HMMA.16816.F32.BF16 R56, R52.reuse, R36, R56 ;  /* 0x000000243438723c */ /* 0x040fec0000041838 */
[C---:B------:R-:W-:Y:S01]  /*2450*/  HMMA.16816.F32.BF16 R72, R52.reuse, R38, R72 ;  /* 0x000000263448723c */ /* 0x040fe20000041848 */
[----:B------:R-:W1:Y:S05]  /*2460*/  LDSM.16.M88.4 R36, [R238+0x2000] ;  /* 0x00200000ee24783b */ /* 0x000e6a0000000200 */
[C---:B--2---:R-:W-:Y:S06]  /*2470*/  HMMA.16816.F32.BF16 R44, R52.reuse, R8, R44 ;  /* 0x00000008342c723c */ /* 0x044fec000004182c */
[----:B------:R-:W-:Y:S01]  /*2480*/  HMMA.16816.F32.BF16 R40, R52, R10, R40 ;  /* 0x0000000a3428723c */ /* 0x000fe20000041828 */
[----:B------:R-:W2:Y:S05]  /*2490*/  LDSM.16.M88.4 R8, [R239+0x2800] ;  /* 0x00280000ef08783b */ /* 0x000eaa0000000200 */
[C---:B---3--:R-:W-:Y:S06]  /*24a0*/  HMMA.16816.F32.BF16 R24, R76.reuse, R60, R24 ;  /* 0x0000003c4c18723c */ /* 0x048fec0000041818 */
[----:B------:R-:W-:Y:S01]  /*24b0*/  HMMA.16816.F32.BF16 R32, R76, R62, R32 ;  /* 0x0000003e4c20723c */ /* 0x000fe20000041820 */
[----:B------:R-:W-:Y:S05]  /*24c0*/  LDSM.16.M88.4 R60, [R235+0xb800] ;  /* 0x00b80000eb3c783b */ /* 0x000fea0000000200 */
[C---:B------:R-:W-:Y:S06]  /*24d0*/  HMMA.16816.F32.BF16 R68, R52.reuse, R64, R68 ;  /* 0x000000403444723c */ /* 0x040fec0000041844 */
[----:B------:R-:W-:Y:S01]  /*24e0*/  HMMA.16816.F32.BF16 R84, R52, R66, R84 ;  /* 0x000000423454723c */ /* 0x000fe20000041854 */
[----:B------:R-:W-:Y:S04]  /*24f0*/  LDSM.16.M88.4 R64, [R228+0x2000] ;  /* 0x00200000e440783b */ /* 0x000fe80000000200 */
[----:B------:R-:W-:Y:S01]  /*2500*/  LDSM.16.M88.4 R52, [R235+0xa800] ;  /* 0x00a80000eb34783b */ /* 0x000fe20000000200 */
[C---:B----4-:R-:W-:Y:S06]  /*2510*/  HMMA.16816.F32.BF16 R56, R16.reuse, R28, R56 ;  /* 0x0000001c1038723c */ /* 0x050fec0000041838 */
        /* <DEDUP_REMOVED lines=40> */
[----:B------:R-:W1:Y:S05]  /*27a0*/  LDSM.16.M88.4 R8, [R235+0xc000] ;  /* 0x00c00000eb08783b */ /* 0x000e6a0000000200 */
[C---:B------:R-:W-:Y:S06]  /*27b0*/  HMMA.16816.F32.BF16 R44, R28.reuse, R20, R44 ;  /* 0x000000141c2c723c */ /* 0x040fec000004182c */
[----:B------:R-:W-:Y:S01]  /*27c0*/  HMMA.16816.F32.BF16 R40, R28, R22, R40 ;  /* 0x000000161c28723c */ /* 0x000fe20000041828 */
[----:B------:R-:W2:Y:S05]  /*27d0*/  LDSM.16.M88.4 R20, [R241+0xd000] ;  /* 0x00d00000f114783b */ /* 0x000eaa0000000200 */
[C---:B---3--:R-:W-:Y:S06]  /*27e0*/  HMMA.16816.F32.BF16 R24, R88.reuse, R48, R24 ;  /* 0x000000305818723c */ /* 0x048fec0000041818 */
[----:B------:R-:W-:Y:S01]  /*27f0*/  HMMA.16816.F32.BF16 R32, R88, R50, R32 ;  /* 0x000000325820723c */ /* 0x000fe20000041820 */
[----:B------:R-:W-:Y:S05]  /*2800*/  LDSM.16.M88.4 R48, [R241+0xe800] ;  /* 0x00e80000f130783b */ /* 0x000fea0000000200 */
[C---:B----4-:R-:W-:Y:S06]  /*2810*/  HMMA.16816.F32.BF16 R68, R28.reuse, R52, R68 ;  /* 0x000000341c44723c */ /* 0x050fec0000041844 */
[----:B------:R-:W-:Y:S01]  /*2820*/  HMMA.16816.F32.BF16 R84, R28, R54, R84 ;  /* 0x000000361c54723c */ /* 0x000fe20000041854 */
[----:B------:R-:W3:Y:S04]  /*2830*/  LDSM.16.M88.4 R28, [R228+0x4000] ;  /* 0x00400000e41c783b */ /* 0x000ee80000000200 */
[----:B------:R-:W-:Y:S01]  /*2840*/  LDSM.16.M88.4 R52, [R242+0x6000] ;  /* 0x00600000f234783b */ /* 0x000fe20000000200 */
[----:B-1----:R-:W-:Y:S06]  /*2850*/  HMMA.16816.F32.BF16 R24, R80, R8, R24 ;  /* 0x000000085018723c */ /* 0x002fec0000041818 */
[C---:B------:R-:W-:Y:S06]  /*2860*/  HMMA.16816.F32.BF16 R44, R12.reuse, R36, R44 ;  /* 0x000000240c2c723c */ /* 0x040fec000004182c */
[----:B------:R-:W-:Y:S01]  /*2870*/  HMMA.16816.F32.BF16 R40, R12, R38, R40 ;  /* 0x000000260c28723c */ /* 0x000fe20000041828 */
[----:B------:R-:W1:Y:S05]  /*2880*/  LDSM.16.M88.4 R36, [R235+0xc800] ;  /* 0x00c80000eb24783b */ /* 0x000e6a0000000200 */
[----:B------:R-:W-:Y:S01]  /*2890*/  HMMA.16816.F32.BF16 R32, R80, R10, R32 ;  /* 0x0000000a5020723c */ /* 0x000fe20000041820 */
[----:B------:R-:W-:Y:S05]  /*28a0*/  LDSM.16.M88.4 R8, [R239+0x5000] ;  /* 0x00500000ef08783b */ /* 0x000fea0000000200 */
[C---:B--2---:R-:W-:Y:S06]  /*28b0*/  HMMA.16816.F32.BF16 R56, R12.reuse, R20, R56 ;  /* 0x000000140c38723c */ /* 0x044fec0000041838 */
[----:B------:R-:W-:Y:S01]  /*28c0*/  HMMA.16816.F32.BF16 R72, R12, R22, R72 ;  /* 0x000000160c48723c */ /* 0x000fe20000041848 */
[----:B------:R-:W2:Y:S05]  /*28d0*/  LDSM.16.M88.4 R20, [R241+0xe000] ;  /* 0x00e00000f114783b */ /* 0x000eaa0000000200 */
[----:B---3--:R-:W-:Y:S06]  /*28e0*/  HMMA.16816.F32.BF16 R24, R64, R28, R24 ;  /* 0x0000001c4018723c */ /* 0x008fec0000041818 */
[C---:B------:R-:W-:Y:S06]  /*28f0*/  HMMA.16816.F32.BF16 R44, R88.reuse, R16, R44 ;  /* 0x00000010582c723c */ /* 0x040fec000004182c */
[----:B------:R-:W-:Y:S01]  /*2900*/  HMMA.16816.F32.BF16 R40, R88, R18, R40 ;  /* 0x000000125828723c */ /* 0x000fe20000041828 */
[----:B------:R-:W3:Y:S05]  /*2910*/  LDSM.16.M88.4 R16, [R240+0x6000] ;  /* 0x00600000f010783b */ /* 0x000eea0000000200 */
[----:B------:R-:W-:Y:S01]  /*2920*/  HMMA.16816.F32.BF16 R32, R64, R30, R32 ;  /* 0x0000001e4020723c */ /* 0x000fe20000041820 */
[----:B------:R-:W-:Y:S05]  /*2930*/  LDSM.16.M88.4 R28, [R235+0xe000] ;  /* 0x00e00000eb1c783b */ /* 0x000fea0000000200 */
[----:B------:R-:W-:Y:S06]  /*2940*/  HMMA.16816.F32.BF16 R68, R12, R60, R68 ;  /* 0x0000003c0c44723c */ /* 0x000fec0000041844 */
[----:B-1----:R-:W-:Y:S06]  /*2950*/  HMMA.16816.F32.BF16 R44, R80, R36, R44 ;  /* 0x00000024502c723c */ /* 0x002fec000004182c */
[----:B--2---:R-:W-:Y:S06]  /*2960*/  HMMA.16816.F32.BF16 R24, R52, R20, R24 ;  /* 0x000000143418723c */ /* 0x004fec0000041818 */
[----:B------:R-:W-:Y:S01]  /*2970*/  HMMA.16816.F32.BF16 R40, R80, R38, R40 ;  /* 0x000000265028723c */ /* 0x000fe20000041828 */
[----:B------:R-:W-:Y:S05]  /*2980*/  LDSM.16.M88.4 R36, [R239+0x6800] ;  /* 0x00680000ef24783b */ /* 0x000fea0000000200 */
[----:B------:R-:W-:Y:S01]  /*2990*/  HMMA.16816.F32.BF16 R32, R52, R22, R32 ;  /* 0x000000163420723c */ /* 0x000fe20000041820 */
[----:B------:R-:W-:Y:S05]  /*29a0*/  LDSM.16.M88.4 R20, [R228+0x6000] ;  /* 0x00600000e414783b */ /* 0x000fea0000000200 */
[----:B------:R-:W-:Y:S01]  /*29b0*/  HMMA.16816.F32.BF16 R84, R12, R62, R84 ;  /* 0x0000003e0c54723c */ /* 0x000fe20000041854 */
[----:B------:R-:W1:Y:S04]  /*29c0*/  LDSM.16.M88.4 R12, [R238+0x6000] ;  /* 0x00600000ee0c783b */ /* 0x000e680000000200 */
[----:B------:R-:W-:Y:S01]  /*29d0*/  LDSM.16.M88.4 R60, [R228+0x5000] ;  /* 0x00500000e43c783b */ /* 0x000fe20000000200 */
[----:B---3--:R-:W-:Y:S06]  /*29e0*/  HMMA.16816.F32.BF16 R24, R16, R100, R24 ;  /* 0x000000641018723c */ /* 0x008fec0000041818 */
[----:B------:R-:W-:Y:S06]  /*29f0*/  HMMA.16816.F32.BF16 R56, R88, R8, R56 ;  /* 0x000000085838723c */ /* 0x000fec0000041838 */
[C---:B------:R-:W-:Y:S06]  /*2a00*/  HMMA.16816.F32.BF16 R44, R64.reuse, R104, R44 ;  /* 0x00000068402c723c */ /* 0x040fec000004182c */
[----:B------:R-:W-:Y:S06]  /*2a10*/  HMMA.16816.F32.BF16 R40, R64, R106, R40 ;  /* 0x0000006a4028723c */ /* 0x000fec0000041828 */
[----:B------:R-:W-:Y:S06]  /*2a20*/  HMMA.16816.F32.BF16 R32, R16, R102, R32 ;  /* 0x000000661020723c */ /* 0x000fec0000041820 */
[----:B------:R-:W-:Y:S01]  /*2a30*/  HMMA.16816.F32.BF16 R72, R88, R10, R72 ;  /* 0x0000000a5848723c */ /* 0x000fe20000041848 */
[----:B------:R-:W2:Y:S05]  /*2a40*/  LDSM.16.M88.4 R8, [R237+0x6000] ;  /* 0x00600000ed08783b */ /* 0x000eaa0000000200 */
[----:B-1----:R-:W-:Y:S06]  /*2a50*/  HMMA.16816.F32.BF16 R24, R12, R28, R24 ;  /* 0x0000001c0c18723c */ /* 0x002fec0000041818 */
[----:B------:R-:W-:Y:S06]  /*2a60*/  HMMA.16816.F32.BF16 R56, R80, R92, R56 ;  /* 0x0000005c5038723c */ /* 0x000fec0000041838 */
[C---:B------:R-:W-:Y:S06]  /*2a70*/  HMMA.16816.F32.BF16 R44, R52.reuse, R48, R44 ;  /* 0x00000030342c723c */ /* 0x040fec000004182c */
[----:B------:R-:W-:Y:S01]  /*2a80*/  HMMA.16816.F32.BF16 R40, R52, R50, R40 ;  /* 0x000000323428723c */ /* 0x000fe20000041828 */
[----:B------:R-:W-:Y:S05]  /*2a90*/  LDSM.16.M88.4 R48, [R239+0x7000] ;  /* 0x00700000ef30783b */ /* 0x000fea0000000200 */
[----:B------:R-:W-:Y:S01]  /*2aa0*/  HMMA.16816.F32.BF16 R32, R12, R30, R32 ;  /* 0x0000001e0c20723c */ /* 0x000fe20000041820 */
[----:B------:R-:W-:Y:S05]  /*2ab0*/  LDSM.16.M88.4 R28, [R228+0x6800] ;  /* 0x00680000e41c783b */ /* 0x000fea0000000200 */
[----:B------:R-:W-:Y:S01]  /*2ac0*/  HMMA.16816.F32.BF16 R72, R80, R94, R72 ;  /* 0x0000005e5048723c */ /* 0x000fe20000041848 */
[----:B------:R-:W1:Y:S05]  /*2ad0*/  LDSM.16.M88.4 R92, [R241+0xf000] ;  /* 0x00f00000f15c783b */ /* 0x000e6a0000000200 */
[C---:B------:R-:W-:Y:S06]  /*2ae0*/  HMMA.16816.F32.BF16 R68, R88.reuse, R96, R68 ;  /* 0x000000605844723c */ /* 0x040fec0000041844 */
[----:B------:R-:W-:Y:S01]  /*2af0*/  HMMA.16816.F32.BF16 R88, R88, R98, R84 ;  /* 0x000000625858723c */ /* 0x000fe20000041854 */
[----:B------:R-:W3:Y:S05]  /*2b00*/  LDSM.16.M88.4 R84, [R235+0xe800] ;  /* 0x00e80000eb54783b */ /* 0x000eea0000000200 */
[----:B--2---:R-:W-:Y:S06]  /*2b10*/  HMMA.16816.F32.BF16 R24, R8, R20, R24 ;  /* 0x000000140818723c */ /* 0x004fec0000041818 */
[----:B------:R-:W-:Y:S06]  /*2b20*/  HMMA.16816.F32.BF16 R56, R64, R60, R56 ;  /* 0x0000003c4038723c */ /* 0x000fec0000041838 */
[C---:B------:R-:W-:Y:S06]  /*2b30*/  HMMA.16816.F32.BF16 R44, R16.reuse, R36, R44 ;  /* 0x00000024102c723c */ /* 0x040fec000004182c */
[----:B------:R-:W-:Y:S01]  /*2b40*/  HMMA.16816.F32.BF16 R40, R16, R38, R40 ;  /* 0x000000261028723c */ /* 0x000fe20000041828 */
[----:B------:R-:W-:Y:S05]  /*2b50*/  LDSM.16.M88.4 R36, [R235+0xf000] ;  /* 0x00f00000eb24783b */ /* 0x000fea0000000200 */
[----:B------:R-:W-:Y:S01]  /*2b60*/  HMMA.16816.F32.BF16 R32, R8, R22, R32 ;  /* 0x000000160820723c */ /* 0x000fe20000041820 */
[----:B------:R-:W2:Y:S01]  /*2b70*/  LDSM.16.M88.4 R20, [R228+0x5800] ;  /* 0x00580000e414783b */ /* 0x000ea20000000200 */
[----:B------:R-:W-:Y:S01]  /*2b80*/  FMUL.FTZ R24, R24, UR22 ;  /* 0x0000001618187c20 */ /* 0x000fe20008410000 */
[----:B------:R-:W-:-:S03]  /*2b90*/  FMUL.FTZ R25, R25, UR22 ;  /* 0x0000001619197c20 */ /* 0x000fc60008410000 */
[----:B------:R-:W-:Y:S01]  /*2ba0*/  HMMA.16816.F32.BF16 R72, R64, R62, R72 ;  /* 0x0000003e4048723c */ /* 0x000fe20000041848 */
[----:B------:R-:W-:Y:S05]  /*2bb0*/  LDSM.16.M88.4 R60, [R228+0x7000] ;  /* 0x00700000e43c783b */ /* 0x000fea0000000200 */
[----:B------:R-:W-:Y:S01]  /*2bc0*/  HMMA.16816.F32.BF16 R68, R80, R76, R68 ;  /* 0x0000004c5044723c */ /* 0x000fe20000041844 */
[----:B------:R-:W-:Y:S05]  /*2bd0*/  MUFU.TANH R76, R24 ;  /* 0x00000018004c7308 */ /* 0x000fea0000002400 */
[----:B-1----:R-:W-:Y:S01]  /*2be0*/  HMMA.16816.F32.BF16 R56, R52, R92, R56 ;  /* 0x0000005c3438723c */ /* 0x002fe20000041838 */
[----:B------:R-:W-:-:S05]  /*2bf0*/  FMUL.FTZ R77, R26, UR22 ;  /* 0x000000161a4d7c20 */ /* 0x000fca0008410000 */
[----:B------:R-:W-:Y:S01]  /*2c00*/  HMMA.16816.F32.BF16 R88, R80, R78, R88 ;  /* 0x0000004e5058723c */ /* 0x000fe20000041858 */
[----:B------:R1:W4:Y:S01]  /*2c10*/  MUFU.TANH R78, R25 ;  /* 0x00000019004e7308 */ /* 0x0003220000002400 */
[----:B------:R-:W-:Y:S01]  /*2c20*/  FMUL.FTZ R33, R33, UR22 ;  /* 0x0000001621217c20 */ /* 0x000fe20008410000 */
[----:B------:R-:W-:Y:S01]  /*2c30*/  FMUL.FTZ R34, R34, UR22 ;  /* 0x0000001622227c20 */ /* 0x000fe20008410000 */
[----:B------:R-:W-:Y:S01]  /*2c40*/  FMUL.FTZ R35, R35, UR22 ;  /* 0x0000001623237c20 */ /* 0x000fe20008410000 */
[----:B------:R-:W-:Y:S01]  /*2c50*/  FMUL.FTZ R32, R32, UR22 ;  /* 0x0000001620207c20 */ /* 0x000fe20008410000 */
[C---:B---3--:R-:W-:Y:S01]  /*2c60*/  HMMA.16816.F32.BF16 R44, R12.reuse, R84, R44 ;  /* 0x000000540c2c723c */ /* 0x048fe2000004182c */
[----:B------:R-:W-:Y:S02]  /*2c70*/  FMUL.FTZ R79, R27, UR22 ;  /* 0x000000161b4f7c20 */ /* 0x000fe40008410000 */
[----:B------:R-:W-:Y:S03]  /*2c80*/  MUFU.TANH R33, R33 ;  /* 0x0000002100217308 */ /* 0x000fe60000002400 */
[----:B------:R-:W-:Y:S05]  /*2c90*/  HMMA.16816.F32.BF16 R40, R12, R86, R40 ;  /* 0x000000560c28723c */ /* 0x000fea0000041828 */
[----:B------:R-:W3:Y:S01]  /*2ca0*/  MUFU.TANH R34, R34 ;  /* 0x0000002200227308 */ /* 0x000ee20000002400 */
[----:B-1----:R-:W1:Y:S01]  /*2cb0*/  LDSM.16.M88.4 R24, [R241+0xf800] ;  /* 0x00f80000f118783b */ /* 0x002e620000000200 */
[----:B------:R-:W-:Y:S06]  /*2cc0*/  HMMA.16816.F32.BF16 R72, R52, R94, R72 ;  /* 0x0000005e3448723c */ /* 0x000fec0000041848 */
[----:B--2---:R-:W-:Y:S01]  /*2cd0*/  HMMA.16816.F32.BF16 R68, R64, R20, R68 ;  /* 0x000000144044723c */ /* 0x004fe20000041844 */
[----:B------:R-:W-:Y:S05]  /*2ce0*/  MUFU.TANH R35, R35 ;  /* 0x0000002300237308 */ /* 0x000fea0000002400 */
[----:B------:R-:W-:Y:S01]  /*2cf0*/  HMMA.16816.F32.BF16 R56, R16, R48, R56 ;  /* 0x000000301038723c */ /* 0x000fe20000041838 */
[----:B------:R-:W-:-:S02]  /*2d00*/  LOP3.LUT R21, R108, 0xffffffe0, RZ, 0xc0, !PT ;  /* 0xffffffe06c157812 */ /* 0x000fc400078ec0ff */
[----:B------:R-:W-:Y:S03]  /*2d10*/  MUFU.TANH R79, R79 ;  /* 0x0000004f004f7308 */ /* 0x000fe60000002400 */
[C---:B------:R-:W-:Y:S01]  /*2d20*/  HMMA.16816.F32.BF16 R44, R8.reuse, R28, R44 ;  /* 0x0000001c082c723c */ /* 0x040fe2000004182c */
[C---:B------:R-:W-:Y:S02]  /*2d30*/  IMAD.IADD R0, R2.reuse, 0x1, -R21 ;  /* 0x0000000102007824 */ /* 0x040fe400078e0a15 */
[----:B------:R-:W-:Y:S02]  /*2d40*/  IMAD.SHL.U32 R2, R2, 0x2, RZ ;  /* 0x0000000202027824 */ /* 0x000fe400078e00ff */
[----:B------:R-:W-:Y:S01]  /*2d50*/  MUFU.TANH R32, R32 ;  /* 0x0000002000207308 */ /* 0x000fe20000002400 */
[----:B------:R-:W-:Y:S01]  /*2d60*/  HMMA.16816.F32.BF16 R40, R8, R30, R40 ;  /* 0x0000001e0828723c */ /* 0x000fe20000041828 */
[----:B------:R-:W2:Y:S01]  /*2d70*/  LDSM.16.M88.4 R28, [R239+0x7800] ;  /* 0x00780000ef1c783b */ /* 0x000ea20000000200 */
[----:B------:R-:W-:-:S04]  /*2d80*/  LOP3.LUT R2, R2, 0x6, RZ, 0xc0, !PT ;  /* 0x0000000602027812 */ /* 0x000fc800078ec0ff */
[----:B------:R-:W-:Y:S01]  /*2d90*/  HMMA.16816.F32.BF16 R88, R64, R22, R88 ;  /* 0x000000164058723c */ /* 0x000fe20000041858 */
[----:B------:R-:W5:Y:S01]  /*2da0*/  LDSM.16.M88.4 R20, [R235+0xf800] ;  /* 0x00f80000eb14783b */ /* 0x000f620000000200 */
[----:B------:R-:W-:Y:S04]  /*2db0*/  MUFU.TANH R77, R77 ;  /* 0x0000004d004d7308 */ /* 0x000fe80000002400 */
[----:B------:R-:W-:Y:S06]  /*2dc0*/  HMMA.16816.F32.BF16 R72, R16, R50, R72 ;  /* 0x000000321048723c */ /* 0x000fec0000041848 */
[----:B-1----:R-:W-:Y:S01]  /*2dd0*/  HMMA.16816.F32.BF16 R68, R52, R24, R68 ;  /* 0x000000183444723c */ /* 0x002fe20000041844 */
[----:B------:R-:W-:-:S05]  /*2de0*/  FMUL.FTZ R44, R44, UR22 ;  /* 0x000000162c2c7c20 */ /* 0x000fca0008410000 */
[----:B------:R-:W-:Y:S01]  /*2df0*/  HMMA.16816.F32.BF16 R56, R12, R36, R56 ;  /* 0x000000240c38723c */ /* 0x000fe20000041838 */
[----:B------:R-:W-:Y:S01]  /*2e00*/  SHF.R.S32.HI R25, RZ, 0x1f, R0 ;  /* 0x0000001fff197819 */ /* 0x000fe20000011400 */
[----:B------:R-:W-:Y:S01]  /*2e10*/  FMUL.FTZ R41, R41, UR22 ;  /* 0x0000001629297c20 */ /* 0x000fe20008410000 */
[----:B------:R-:W1:Y:S01]  /*2e20*/  MUFU.TANH R44, R44 ;  /* 0x0000002c002c7308 */ /* 0x000e620000002400 */
[----:B------:R-:W-:Y:S01]  /*2e30*/  FMUL.FTZ R40, R40, UR22 ;  /* 0x0000001628287c20 */ /* 0x000fe20008410000 */
[----:B------:R-:W-:Y:S01]  /*2e40*/  LEA.HI R0, R25, R0, RZ, 0x2 ;  /* 0x0000000019007211 */ /* 0x000fe200078f10ff */
[----:B------:R-:W-:Y:S01]  /*2e50*/  HMMA.16816.F32.BF16 R88, R52, R26, R88 ;  /* 0x0000001a3458723c */ /* 0x000fe20000041858 */
[----:B------:R-:W-:Y:S01]  /*2e60*/  LEA R25, R6, UR20, 0x4 ;  /* 0x0000001406197c11 */ /* 0x000fe2000f8e20ff */
[----:B------:R-:W-:Y:S01]  /*2e70*/  FMUL.FTZ R36, R45, UR22 ;  /* 0x000000162d247c20 */ /* 0x000fe20008410000 */
[----:B------:R-:W-:Y:S01]  /*2e80*/  SHF.R.S32.HI R0, RZ, 0x2, R0 ;  /* 0x00000002ff007819 */ /* 0x000fe20000011400 */
[----:B------:R-:W-:Y:S01]  /*2e90*/  FMUL.FTZ R37, R46, UR22 ;  /* 0x000000162e257c20 */ /* 0x000fe20008410000 */
[----:B------:R-:W-:Y:S01]  /*2ea0*/  FMUL.FTZ R45, R47, UR22 ;  /* 0x000000162f2d7c20 */ /* 0x000fe20008410000 */
[----:B------:R-:W-:Y:S01]  /*2eb0*/  HMMA.16816.F32.BF16 R72, R12, R38, R72 ;  /* 0x000000260c48723c */ /* 0x000fe20000041848 */
[----:B------:R-:W-:Y:S01]  /*2ec0*/  IADD3 R25, R25, 0x1, R0 ;  /* 0x0000000119197810 */ /* 0x000fe20007ffe000 */
[----:B------:R-:W-:Y:S01]  /*2ed0*/  IMAD.U32 R0, RZ, RZ, UR21 ;  /* 0x00000015ff007e24 */ /* 0x000fe2000f8e00ff */
[----:B------:R4:W-:Y:S03]  /*2ee0*/  MUFU.TANH R38, R41 ;  /* 0x0000002900267308 */ /* 0x0009e60000002400 */
[----:B--2---:R-:W-:Y:S01]  /*2ef0*/  HMMA.16816.F32.BF16 R68, R16, R28, R68 ;  /* 0x0000001c1044723c */ /* 0x004fe20000041844 */
[----:B------:R-:W-:Y:S01]  /*2f00*/  IADD3 R25, R0, -UR14, R25 ;  /* 0x8000000e00197c10 */ /* 0x000fe2000fffe019 */
[----:B------:R-:W-:-:S03]  /*2f10*/  FMUL.FTZ R39, R42, UR22 ;  /* 0x000000162a277c20 */ /* 0x000fc60008410000 */
[----:B------:R-:W2:Y:S01]  /*2f20*/  MUFU.TANH R36, R36 ;  /* 0x0000002400247308 */ /* 0x000ea20000002400 */
[----:B------:R-:W-:Y:S01]  /*2f30*/  HMMA.16816.F32.BF16 R56, R8, R60, R56 ;  /* 0x0000003c0838723c */ /* 0x000fe20000041838 */
[----:B------:R-:W-:Y:S02]  /*2f40*/  IMAD.U32 R29, RZ, RZ, UR15 ;  /* 0x0000000fff1d7e24 */ /* 0x000fe4000f8e00ff */
[----:B------:R-:W-:Y:S01]  /*2f50*/  FMUL.FTZ R28, R43, UR22 ;  /* 0x000000162b1c7c20 */ /* 0x000fe20008410000 */
[----:B------:R-:W-:Y:S02]  /*2f60*/  VIADD R43, R25, UR17 ;  /* 0x00000011192b7c36 */ /* 0x000fe40008000000 */
[----:B------:R-:W-:Y:S01]  /*2f70*/  IMAD R29, R29, 0x40, R2 ;  /* 0x000000401d1d7824 */ /* 0x000fe200078e0202 */
[----:B------:R-:W-:Y:S01]  /*2f80*/  HMMA.16816.F32.BF16 R88, R16, R30, R88 ;  /* 0x0000001e1058723c */ /* 0x000fe20000041858 */
[----:B------:R-:W2:Y:S01]  /*2f90*/  LDSM.16.M88.4 R24, [R228+0x7800] ;  /* 0x00780000e418783b */ /* 0x000ea20000000200 */
[----:B------:R-:W-:Y:S01]  /*2fa0*/  VIADDMNMX R0, R43, 0x8, R0, PT ;  /* 0x000000082b007846 */ /* 0x000fe20003800100 */
[----:B----4-:R-:W-:Y:S01]  /*2fb0*/  VIADD R41, R29, 0x1 ;  /* 0x000000011d297836 */ /* 0x010fe20000000000 */
[----:B------:R-:W-:Y:S01]  /*2fc0*/  VIMNMX R2, R43, UR21, PT ;  /* 0x000000152b027c48 */ /* 0x000fe2000bfe0100 */
[C---:B------:R-:W-:Y:S01]  /*2fd0*/  VIADD R43, R29.reuse, 0x8 ;  /* 0x000000081d2b7836 */ /* 0x040fe20000000000 */
[----:B------:R-:W-:Y:S01]  /*2fe0*/  HMMA.16816.F32.BF16 R72, R8, R62, R72 ;  /* 0x0000003e0848723c */ /* 0x000fe20000041848 */
[----:B------:R-:W-:Y:S01]  /*2ff0*/  VIADD R17, R29, 0x18 ;  /* 0x000000181d117836 */ /* 0x000fe20000000000 */
[C---:B------:R-:W-:Y:S01]  /*3000*/  ISETP.GE.AND P3, PT, R41.reuse, R2, PT ;  /* 0x000000022900720c */ /* 0x040fe20003f66270 */
[----:B------:R-:W4:Y:S01]  /*3010*/  MUFU.TANH R37, R37 ;  /* 0x0000002500257308 */ /* 0x000f220000002400 */
[-C--:B------:R-:W-:Y:S01]  /*3020*/  ISETP.GE.AND P2, PT, R41, R0.reuse, PT ;  /* 0x000000002900720c */ /* 0x080fe20003f46270 */
[----:B------:R-:W-:Y:S01]  /*3030*/  VIADD R41, R29, 0x9 ;  /* 0x000000091d297836 */ /* 0x000fe20000000000 */
[----:B-----5:R-:W-:Y:S01]  /*3040*/  HMMA.16816.F32.BF16 R68, R12, R20, R68 ;  /* 0x000000140c44723c */ /* 0x020fe20000041844 */
[----:B------:R-:W-:Y:S01]  /*3050*/  ISETP.GE.AND P1, PT, R43, R0, PT ;  /* 0x000000002b00720c */ /* 0x000fe20003f26270 */
[----:B------:R-:W-:Y:S01]  /*3060*/  VIADD R19, R29, 0x11 ;  /* 0x000000111d137836 */ /* 0x000fe20000000000 */
[----:B------:R-:W-:Y:S01]  /*3070*/  FSEL R78, R78, -INF , !P3 ;  /* 0xff8000004e4e7808 */ /* 0x000fe20005800000 */
[----:B------:R-:W-:-:S04]  /*3080*/  DEPBAR.LE SB0, 0x0 ;  /* 0x000080000000791a */ /* 0x000fc80000000000 */
[----:B------:R-:W-:Y:S02]  /*3090*/  VIADD R21, R29, 0x10 ;  /* 0x000000101d157836 */ /* 0x000fe40000000000 */
[----:B------:R-:W-:Y:S01]  /*30a0*/  FMUL.FTZ R58, R58, UR22 ;  /* 0x000000163a3a7c20 */ /* 0x000fe20008410000 */
[-C--:B------:R-:W-:Y:S01]  /*30b0*/  ISETP.GE.AND P5, PT, R41, R2.reuse, PT ;  /* 0x000000022900720c */ /* 0x080fe20003fa6270 */
[----:B------:R-:W-:Y:S01]  /*30c0*/  MUFU.TANH R45, R45 ;  /* 0x0000002d002d7308 */ /* 0x000fe20000002400 */
[----:B------:R-:W-:Y:S01]  /*30d0*/  HMMA.16816.F32.BF16 R88, R12, R22, R88 ;  /* 0x000000160c58723c */ /* 0x000fe20000041858 */
[----:B------:R-:W-:Y:S01]  /*30e0*/  ISETP.GE.AND P0, PT, R21, R2, PT ;  /* 0x000000021500720c */ /* 0x000fe20003f06270 */
[----:B------:R-:W-:Y:S01]  /*30f0*/  FMUL.FTZ R57, R57, UR22 ;  /* 0x0000001639397c20 */ /* 0x000fe20008410000 */
[----:B------:R-:W-:Y:S01]  /*3100*/  ISETP.GE.AND P3, PT, R21, R0, PT ;  /* 0x000000001500720c */ /* 0x000fe20003f66270 */
[----:B------:R-:W-:Y:S01]  /*3110*/  FMUL.FTZ R59, R59, UR22 ;  /* 0x000000163b3b7c20 */ /* 0x000fe20008410000 */
[----:B---3--:R-:W-:Y:S01]  /*3120*/  FSEL R21, R34, -INF , !P1 ;  /* 0xff80000022157808 */ /* 0x008fe20004800000 */
[----:B------:R-:W-:Y:S01]  /*3130*/  FMUL.FTZ R72, R72, UR22 ;  /* 0x0000001648487c20 */ /* 0x000fe20008410000 */
[----:B------:R-:W3:Y:S01]  /*3140*/  MUFU.TANH R201, R58 ;  /* 0x0000003a00c97308 */ /* 0x000ee20000002400 */
[----:B------:R-:W-:Y:S01]  /*3150*/  FSEL R18, R33, -INF , !P5 ;  /* 0xff80000021127808 */ /* 0x000fe20006800000 */
[----:B------:R-:W-:Y:S01]  /*3160*/  FMUL.FTZ R56, R56, UR22 ;  /* 0x0000001638387c20 */ /* 0x000fe20008410000 */
[----:B------:R-:W-:Y:S01]  /*3170*/  ISETP.GE.AND P1, PT, R17, R2, PT ;  /* 0x000000021100720c */ /* 0x000fe20003f26270 */
[----:B------:R-:W-:Y:S01]  /*3180*/  FMUL.FTZ R73, R73, UR22 ;  /* 0x0000001649497c20 */ /* 0x000fe20008410000 */
[-C--:B------:R-:W-:Y:S01]  /*3190*/  ISETP.GE.AND P5, PT, R17, R0.reuse, PT ;  /* 0x000000001100720c */ /* 0x080fe20003fa6270 */
[----:B------:R-:W-:Y:S01]  /*31a0*/  VIADD R17, R29, 0x19 ;  /* 0x000000191d117836 */ /* 0x000fe20000000000 */
[----:B------:R-:W-:Y:S01]  /*31b0*/  ISETP.GE.AND P4, PT, R41, R0, PT ;  /* 0x000000002900720c */ /* 0x000fe20003f86270 */
[----:B------:R-:W5:Y:S01]  /*31c0*/  MUFU.TANH R40, R40 ;  /* 0x0000002800287308 */ /* 0x000f620000002400 */
[----:B-1----:R-:W-:Y:S01]  /*31d0*/  FSEL R16, R44, -INF , !P0 ;  /* 0xff8000002c107808 */ /* 0x002fe20004000000 */
[C---:B--2---:R-:W-:Y:S01]  /*31e0*/  HMMA.16816.F32.BF16 R68, R8.reuse, R24, R68 ;  /* 0x000000180844723c */ /* 0x044fe20000041844 */
[----:B------:R-:W-:Y:S01]  /*31f0*/  FSEL R35, R35, -INF , !P4 ;  /* 0xff80000023237808 */ /* 0x000fe20006000000 */
[----:B------:R-:W-:Y:S01]  /*3200*/  VIADD R23, R29, 0x29 ;  /* 0x000000291d177836 */ /* 0x000fe20000000000 */
[----:B------:R-:W-:Y:S01]  /*3210*/  FSEL R79, R79, -INF , !P2 ;  /* 0xff8000004f4f7808 */ /* 0x000fe20005000000 */
[----:B------:R-:W-:Y:S01]  /*3220*/  FMUL.FTZ R74, R74, UR22 ;  /* 0x000000164a4a7c20 */ /* 0x000fe20008410000 */
[C---:B------:R-:W-:Y:S01]  /*3230*/  ISETP.GE.AND P4, PT, R17.reuse, R2, PT ;  /* 0x000000021100720c */ /* 0x040fe20003f86270 */
[----:B------:R-:W1:Y:S01]  /*3240*/  MUFU.TANH R198, R57 ;  /* 0x0000003900c67308 */ /* 0x000e620000002400 */
[----:B------:R-:W-:Y:S01]  /*3250*/  ISETP.GE.AND P0, PT, R17, R0, PT ;  /* 0x000000001100720c */ /* 0x000fe20003f06270 */
[----:B------:R-:W-:Y:S01]  /*3260*/  VIADD R17, R29, 0x20 ;  /* 0x000000201d117836 */ /* 0x000fe20000000000 */
[-C--:B------:R-:W-:Y:S01]  /*3270*/  ISETP.GE.AND P2, PT, R19, R2.reuse, PT ;  /* 0x000000021300720c */ /* 0x080fe20003f46270 */
[----:B------:R-:W-:Y:S01]  /*3280*/  HMMA.16816.F32.BF16 R88, R8, R26, R88 ;  /* 0x0000001a0858723c */ /* 0x000fe20000041858 */
[----:B------:R-:W-:Y:S01]  /*3290*/  ISETP.GE.AND P6, PT, R43, R2, PT ;  /* 0x000000022b00720c */ /* 0x000fe20003fc6270 */
[----:B------:R-:W-:Y:S01]  /*32a0*/  FMUL.FTZ R75, R75, UR22 ;  /* 0x000000164b4b7c20 */ /* 0x000fe20008410000 */
[----:B------:R-:W-:Y:S01]  /*32b0*/  FSEL R14, R36, -INF , !P2 ;  /* 0xff800000240e7808 */ /* 0x000fe20005000000 */
[----:B------:R-:W2:Y:S01]  /*32c0*/  MUFU.TANH R39, R39 ;  /* 0x0000002700277308 */ /* 0x000ea20000002400 */
[----:B------:R-:W-:-:S02]  /*32d0*/  ISETP.GE.AND P2, PT, R17, R0, PT ;  /* 0x000000001100720c */ /* 0x000fc40003f46270 */
[----:B----4-:R-:W-:Y:S01]  /*32e0*/  FSEL R15, R37, -INF , !P3 ;  /* 0xff800000250f7808 */ /* 0x010fe20005800000 */
[----:B------:R-:W-:Y:S01]  /*32f0*/  VIADD R9, R29, 0x30 ;  /* 0x000000301d097836 */ /* 0x000fe20000000000 */
[----:B---3--:R-:W-:Y:S02]  /*3300*/  FSEL R201, R201, -INF , !P2 ;  /* 0xff800000c9c97808 */ /* 0x008fe40005000000 */
[-C--:B------:R-:W-:Y:S01]  /*3310*/  ISETP.GE.AND P2, PT, R29, R2.reuse, PT ;  /* 0x000000021d00720c */ /* 0x080fe20003f46270 */
[----:B------:R-:W3:Y:S01]  /*3320*/  MUFU.TANH R219, R59 ;  /* 0x0000003b00db7308 */ /* 0x000ee20000002400 */
[----:B------:R-:W-:Y:S01]  /*3330*/  FSEL R32, R32, -INF , !P6 ;  /* 0xff80000020207808 */ /* 0x000fe20007000000 */
[----:B------:R-:W-:Y:S01]  /*3340*/  FMUL.FTZ R68, R68, UR22 ;  /* 0x0000001644447c20 */ /* 0x000fe20008410000 */
[----:B------:R-:W-:Y:S01]  /*3350*/  ISETP.GE.AND P3, PT, R17, R2, PT ;  /* 0x000000021100720c */ /* 0x000fe20003f66270 */
[----:B------:R-:W-:Y:S01]  /*3360*/  VIADD R17, R29, 0x21 ;  /* 0x000000211d117836 */ /* 0x000fe20000000000 */
[----:B------:R-:W-:Y:S01]  /*3370*/  ISETP.GE.AND P6, PT, R19, R0, PT ;  /* 0x000000001300720c */ /* 0x000fe20003fc6270 */
[----:B------:R-:W-:Y:S01]  /*3380*/  FMUL.FTZ R69, R69, UR22 ;  /* 0x0000001645457c20 */ /* 0x000fe20008410000 */
[----:B------:R-:W-:Y:S01]  /*3390*/  FSEL R76, R76, -INF , !P2 ;  /* 0xff8000004c4c7808 */ /* 0x000fe20005000000 */
[----:B------:R-:W4:Y:S01]  /*33a0*/  MUFU.TANH R202, R72 ;  /* 0x0000004800ca7308 */ /* 0x000f220000002400 */
[----:B------:R-:W-:Y:S01]  /*33b0*/  FSEL R13, R45, -INF , !P6 ;  /* 0xff8000002d0d7808 */ /* 0x000fe20007000000 */
[----:B------:R-:W-:Y:S01]  /*33c0*/  FMUL.FTZ R70, R70, UR22 ;  /* 0x0000001646467c20 */ /* 0x000fe20008410000 */
[----:B-----5:R-:W-:Y:S01]  /*33d0*/  FSEL R6, R40, -INF , !P1 ;  /* 0xff80000028067808 */ /* 0x020fe20004800000 */
[----:B------:R-:W-:Y:S01]  /*33e0*/  FMUL.FTZ R88, R88, UR22 ;  /* 0x0000001658587c20 */ /* 0x000fe20008410000 */
[----:B------:R-:W-:Y:S01]  /*33f0*/  ISETP.GE.AND P6, PT, R17, R2, PT ;  /* 0x000000021100720c */ /* 0x000fe20003fc6270 */
[----:B------:R-:W-:Y:S01]  /*3400*/  FMUL.FTZ R89, R89, UR22 ;  /* 0x0000001659597c20 */ /* 0x000fe20008410000 */
[----:B------:R-:W-:Y:S01]  /*3410*/  ISETP.GE.AND P1, PT, R17, R0, PT ;  /* 0x000000001100720c */ /* 0x000fe20003f26270 */
[----:B------:R-:W-:Y:S01]  /*3420*/  VIADD R17, R29, 0x28 ;  /* 0x000000281d117836 */ /* 0x000fe20000000000 */
[----:B------:R-:W-:Y:S01]  /*3430*/  FMNMX.FTZ R11, R76, R78, !PT ;  /* 0x0000004e4c0b7209 */ /* 0x000fe20007810000 */
[----:B------:R-:W5:Y:S01]  /*3440*/  MUFU.TANH R206, R56 ;  /* 0x0000003800ce7308 */ /* 0x000f620000002400 */
[----:B-1----:R-:W-:Y:S01]  /*3450*/  FSEL R198, R198, -INF , !P6 ;  /* 0xff800000c6c67808 */ /* 0x002fe20007000000 */
[----:B------:R-:W-:Y:S01]  /*3460*/  FMUL.FTZ R71, R71, UR22 ;  /* 0x0000001647477c20 */ /* 0x000fe20008410000 */
[----:B------:R-:W-:Y:S01]  /*3470*/  FMNMX.FTZ R11, R32, R11, !PT ;  /* 0x0000000b200b7209 */ /* 0x000fe20007810000 */
[----:B------:R-:W-:Y:S01]  /*3480*/  FMUL.FTZ R90, R90, UR22 ;  /* 0x000000165a5a7c20 */ /* 0x000fe20008410000 */
[----:B--2---:R-:W-:Y:S01]  /*3490*/  FSEL R19, R39, -INF , !P5 ;  /* 0xff80000027137808 */ /* 0x004fe20006800000 */
[----:B------:R-:W-:Y:S01]  /*34a0*/  FMUL.FTZ R91, R91, UR22 ;  /* 0x000000165b5b7c20 */ /* 0x000fe20008410000 */
[C---:B------:R-:W-:Y:S01]  /*34b0*/  ISETP.GE.AND P6, PT, R9.reuse, R2, PT ;  /* 0x000000020900720c */ /* 0x040fe20003fc6270 */
[----:B------:R-:W1:Y:S01]  /*34c0*/  MUFU.TANH R28, R28 ;  /* 0x0000001c001c7308 */ /* 0x000e620000002400 */
[----:B------:R-:W-:Y:S01]  /*34d0*/  ISETP.GE.AND P2, PT, R9, R0, PT ;  /* 0x000000000900720c */ /* 0x000fe20003f46270 */
[----:B------:R-:W-:Y:S01]  /*34e0*/  VIADD R9, R29, 0x31 ;  /* 0x000000311d097836 */ /* 0x000fe20000000000 */
[----:B---3--:R-:W-:-:S02]  /*34f0*/  FSEL R219, R219, -INF , !P1 ;  /* 0xff800000dbdb7808 */ /* 0x008fc40004800000 */
[----:B------:R-:W-:Y:S02]  /*3500*/  ISETP.GE.AND P5, PT, R17, R2, PT ;  /* 0x000000021100720c */ /* 0x000fe40003fa6270 */
[----:B------:R-:W-:Y:S01]  /*3510*/  ISETP.GE.AND P1, PT, R29, R0, PT ;  /* 0x000000001d00720c */ /* 0x000fe20003f26270 */
[----:B------:R-:W2:Y:S01]  /*3520*/  MUFU.TANH R200, R73 ;  /* 0x0000004900c87308 */ /* 0x000ea20000002400 */
[----:B------:R-:W-:Y:S02]  /*3530*/  FMNMX.FTZ R11, R18, R11, !PT ;  /* 0x0000000b120b7209 */ /* 0x000fe40007810000 */
[----:B----4-:R-:W-:Y:S02]  /*3540*/  FSEL R202, R202, -INF , !P5 ;  /* 0xff800000caca7808 */ /* 0x010fe40006800000 */
[----:B------:R-:W-:Y:S02]  /*3550*/  FSEL R77, R77, -INF , !P1 ;  /* 0xff8000004d4d7808 */ /* 0x000fe40004800000 */
[C---:B------:R-:W-:Y:S01]  /*3560*/  ISETP.GE.AND P5, PT, R9.reuse, R2, PT ;  /* 0x000000020900720c */ /* 0x040fe20003fa6270 */
[----:B------:R-:W3:Y:S01]  /*3570*/  MUFU.TANH R216, R68 ;  /* 0x0000004400d87308 */ /* 0x000ee20000002400 */
[----:B------:R-:W-:-:S02]  /*3580*/  ISETP.GE.AND P1, PT, R9, R0, PT ;  /* 0x000000000900720c */ /* 0x000fc40003f26270 */
[----:B------:R-:W-:Y:S02]  /*3590*/  FMNMX.FTZ R9, R16, R11, !PT ;  /* 0x0000000b10097209 */ /* 0x000fe40007810000 */
[----:B------:R-:W-:Y:S02]  /*35a0*/  FMNMX.FTZ R8, R77, R79, !PT ;  /* 0x0000004f4d087209 */ /* 0x000fe40007810000 */
[----:B------:R-:W-:Y:S01]  /*35b0*/  FMNMX.FTZ R9, R14, R9, !PT ;  /* 0x000000090e097209 */ /* 0x000fe20007810000 */
[----:B------:R-:W4:Y:S01]  /*35c0*/  MUFU.TANH R214, R69 ;  /* 0x0000004500d67308 */ /* 0x000f220000002400 */
[----:B------:R-:W-:Y:S02]  /*35d0*/  FSEL R12, R38, -INF , !P4 ;  /* 0xff800000260c7808 */ /* 0x000fe40006000000 */
[----:B------:R-:W-:Y:S02]  /*35e0*/  FMNMX.FTZ R9, R6, R9, !PT ;  /* 0x0000000906097209 */ /* 0x000fe40007810000 */
[----:B------:R-:W-:-:S02]  /*35f0*/  FMNMX.FTZ R8, R21, R8, !PT ;  /* 0x0000000815087209 */ /* 0x000fc40007810000 */
[----:B-----5:R-:W-:Y:S01]  /*3600*/  FSEL R206, R206, -INF , !P3 ;  /* 0xff800000cece7808 */ /* 0x020fe20005800000 */
[----:B------:R-:W5:Y:S01]  /*3610*/  MUFU.TANH R212, R88 ;  /* 0x0000005800d47308 */ /* 0x000f620000002400 */
[----:B------:R-:W-:Y:S02]  /*3620*/  FMNMX.FTZ R9, R12, R9, !PT ;  /* 0x000000090c097209 */ /* 0x000fe40007810000 */
[----:B------:R-:W-:Y:S02]  /*3630*/  FMNMX.FTZ R8, R35, R8, !PT ;  /* 0x0000000823087209 */ /* 0x000fe40007810000 */
[----:B------:R-:W-:Y:S01]  /*3640*/  FMNMX.FTZ R11, R206, R9, !PT ;  /* 0x00000009ce0b7209 */ /* 0x000fe20007810000 */
[----:B------:R-:W-:Y:S01]  /*3650*/  VIADD R9, R29, 0x38 ;  /* 0x000000381d097836 */ /* 0x000fe20000000000 */
[----:B------:R-:W-:Y:S01]  /*3660*/  ISETP.GE.AND P4, PT, R17, R0, PT ;  /* 0x000000001100720c */ /* 0x000fe20003f86270 */
[----:B------:R-:W5:Y:S01]  /*3670*/  MUFU.TANH R203, R74 ;  /* 0x0000004a00cb7308 */ /* 0x000f620000002400 */
[----:B-1----:R-:W-:Y:S01]  /*3680*/  FSEL R17, R28, -INF , !P0 ;  /* 0xff8000001c117808 */ /* 0x002fe20004000000 */
[----:B------:R-:W-:Y:S01]  /*3690*/  VIADD R29, R29, 0x39 ;  /* 0x000000391d1d7836 */ /* 0x000fe20000000000 */
[----:B------:R-:W-:-:S02]  /*36a0*/  FMNMX.FTZ R8, R15, R8, !PT ;  /* 0x000000080f087209 */ /* 0x000fc40007810000 */
[----:B------:R-:W-:Y:S02]  /*36b0*/  ISETP.GE.AND P0, PT, R23, R2, PT ;  /* 0x000000021700720c */ /* 0x000fe40003f06270 */
[----:B------:R-:W-:Y:S01]  /*36c0*/  FMNMX.FTZ R11, R198, R11, !PT ;  /* 0x0000000bc60b7209 */ /* 0x000fe20007810000 */
[----:B------:R-:W1:Y:S01]  /*36d0*/  MUFU.TANH R210, R89 ;  /* 0x0000005900d27308 */ /* 0x000e620000002400 */
[----:B------:R-:W-:Y:S02]  /*36e0*/  FMNMX.FTZ R8, R13, R8, !PT ;  /* 0x000000080d087209 */ /* 0x000fe40007810000 */
[----:B--2---:R-:W-:Y:S02]  /*36f0*/  FSEL R200, R200, -INF , !P0 ;  /* 0xff800000c8c87808 */ /* 0x004fe40004000000 */
[----:B------:R-:W-:Y:S02]  /*3700*/  FMNMX.FTZ R11, R202, R11, !PT ;  /* 0x0000000bca0b7209 */ /* 0x000fe40007810000 */
[----:B------:R-:W-:Y:S01]  /*3710*/  FMNMX.FTZ R8, R19, R8, !PT ;  /* 0x0000000813087209 */ /* 0x000fe20007810000 */
[----:B------:R-:W2:Y:S01]  /*3720*/  MUFU.TANH R217, R75 ;  /* 0x0000004b00d97308 */ /* 0x000ea20000002400 */
[----:B---3--:R-:W-:-:S02]  /*3730*/  FSEL R216, R216, -INF , !P6 ;  /* 0xff800000d8d87808 */ /* 0x008fc40007000000 */
[----:B------:R-:W-:Y:S02]  /*3740*/  FMNMX.FTZ R11, R200, R11, !PT ;  /* 0x0000000bc80b7209 */ /* 0x000fe40007810000 */
[----:B------:R-:W-:Y:S02]  /*3750*/  PLOP3.LUT P0, PT, PT, PT, UP0, 0x80, 0x0 ;  /* 0x000000000000781c */ /* 0x000fe40003f0f008 */
[----:B------:R-:W-:Y:S01]  /*3760*/  FMNMX.FTZ R8, R17, R8, !PT ;  /* 0x0000000811087209 */ /* 0x000fe20007810000 */
[----:B------:R3:W1:Y:S01]  /*3770*/  MUFU.TANH R213, R70 ;  /* 0x0000004600d57308 */ /* 0x0006620000002400 */
[----:B------:R-:W-:Y:S02]  /*3780*/  ISETP.GE.AND P6, PT, R9, R2, PT ;  /* 0x000000020900720c */ /* 0x000fe40003fc6270 */
[----:B----4-:R-:W-:Y:S02]  /*3790*/  FSEL R214, R214, -INF , !P5 ;  /* 0xff800000d6d67808 */ /* 0x010fe40006800000 */
[----:B------:R-:W-:-:S02]  /*37a0*/  FMNMX.FTZ R11, R216, R11, !PT ;  /* 0x0000000bd80b7209 */ /* 0x000fc40007810000 */
[----:B------:R-:W-:Y:S01]  /*37b0*/  FMNMX.FTZ R8, R201, R8, !PT ;  /* 0x00000008c9087209 */ /* 0x000fe20007810000 */
[----:B------:R3:W4:Y:S01]  /*37c0*/  MUFU.TANH R211, R71 ;  /* 0x0000004700d37308 */ /* 0x0007220000002400 */
[----:B------:R-:W-:Y:S02]  /*37d0*/  ISETP.GE.AND P5, PT, R29, R2, PT ;  /* 0x000000021d00720c */ /* 0x000fe40003fa6270 */
[----:B-----5:R-:W-:Y:S02]  /*37e0*/  FSEL R212, R212, -INF , !P6 ;  /* 0xff800000d4d47808 */ /* 0x020fe40007000000 */
[----:B------:R-:W-:Y:S02]  /*37f0*/  FMNMX.FTZ R11, R214, R11, !PT ;  /* 0x0000000bd60b7209 */ /* 0x000fe40007810000 */
[----:B------:R-:W-:Y:S01]  /*3800*/  FSEL R203, R203, -INF , !P4 ;  /* 0xff800000cbcb7808 */ /* 0x000fe20006000000 */
[----:B------:R3:W3:Y:S01]  /*3810*/  MUFU.TANH R209, R90 ;  /* 0x0000005a00d17308 */ /* 0x0006e20000002400 */
[----:B------:R-:W-:Y:S01]  /*3820*/  FMNMX.FTZ R8, R219, R8, !PT ;  /* 0x00000008db087209 */ /* 0x000fe20007810000 */
[----:B------:R-:W-:Y:S01]  /*3830*/  BAR.SYNC.DEFER_BLOCKING 0x0 ;  /* 0x0000000000007b1d */ /* 0x000fe20000010000 */
[----:B------:R-:W-:-:S02]  /*3840*/  ISETP.GE.AND P3, PT, R23, R0, PT ;  /* 0x000000001700720c */ /* 0x000fc40003f66270 */
[----:B-1----:R-:W-:Y:S02]  /*3850*/  FSEL R210, R210, -INF , !P5 ;  /* 0xff800000d2d27808 */ /* 0x002fe40006800000 */
[----:B------:R-:W-:Y:S01]  /*3860*/  FMNMX.FTZ R11, R212, R11, !PT ;  /* 0x0000000bd40b7209 */ /* 0x000fe20007810000 */
[----:B------:R1:W1:Y:S01]  /*3870*/  MUFU.TANH R207, R91 ;  /* 0x0000005b00cf7308 */ /* 0x0002620000002400 */
[----:B------:R-:W-:Y:S02]  /*3880*/  FMNMX.FTZ R10, R203, R8, !PT ;  /* 0x00000008cb0a7209 */ /* 0x000fe40007810000 */
[----:B--2---:R-:W-:Y:S02]  /*3890*/  FSEL R217, R217, -INF , !P3 ;  /* 0xff800000d9d97808 */ /* 0x004fe40005800000 */
[----:B------:R-:W-:Y:S01]  /*38a0*/  FMNMX.FTZ R8, R210, R11, !PT ;  /* 0x0000000bd2087209 */ /* 0x000fe20007810000 */
[----:B----4-:R-:W-:Y:S06]  /*38b0*/  @!P0 BRA `(.L_x_442) ;  /* 0x0000000000948947 */ /* 0x010fec0003800000 */
        /* <DEDUP_REMOVED lines=37> */
.L_x_442:
[----:B------:R-:W-:Y:S01]  /*3b10*/  FSEL R213, R213, -INF , !P2 ;  /* 0xff800000d5d57808 */ /* 0x000fe20005000000 */
[----:B------:R-:W4:Y:S01]  /*3b20*/  SHFL.BFLY PT, R3, R8, 0x2, 0x1f ;  /* 0x0c401f0008037f89 */ /* 0x000f2200000e0000 */
[----:B------:R-:W-:Y:S01]  /*3b30*/  FMNMX.FTZ R10, R217, R10, !PT ;  /* 0x0000000ad90a7209 */ /* 0x000fe20007810000 */
[----:B------:R-:W-:Y:S01]  /*3b40*/  ULDC UR17, c[0x0][0x2ec] ;  /* 0x0000bb0000117ab9 */ /* 0x000fe20000000800 */
[----:B------:R-:W-:Y:S02]  /*3b50*/  ISETP.GE.AND P2, PT, R9, R0, PT ;  /* 0x000000000900720c */ /* 0x000fe40003f46270 */
[----:B------:R-:W-:Y:S02]  /*3b60*/  FSEL R211, R211, -INF , !P1 ;  /* 0xff800000d3d37808 */ /* 0x000fe40004800000 */
[----:B------:R-:W-:Y:S02]  /*3b70*/  FMNMX.FTZ R10, R213, R10, !PT ;  /* 0x0000000ad50a7209 */ /* 0x000fe40007810000 */
[----:B------:R-:W-:-:S02]  /*3b80*/  ISETP.GE.AND P1, PT, R29, R0, PT ;  /* 0x000000001d00720c */ /* 0x000fc40003f26270 */
[----:B---3--:R-:W-:Y:S02]  /*3b90*/  FSEL R209, R209, -INF , !P2 ;  /* 0xff800000d1d17808 */ /* 0x008fe40005000000 */
[----:B------:R-:W-:Y:S02]  /*3ba0*/  FMNMX.FTZ R10, R211, R10, !PT ;  /* 0x0000000ad30a7209 */ /* 0x000fe40007810000 */
[----:B-1----:R-:W-:Y:S02]  /*3bb0*/  FSEL R207, R207, -INF , !P1 ;  /* 0xff800000cfcf7808 */ /* 0x002fe40004800000 */
[----:B------:R-:W-:Y:S02]  /*3bc0*/  FMNMX.FTZ R10, R209, R10, !PT ;  /* 0x0000000ad10a7209 */ /* 0x000fe40007810000 */
[----:B------:R-:W-:Y:S02]  /*3bd0*/  IADD3 R236, R109, R4, RZ ;  /* 0x000000046dec7210 */ /* 0x000fe40007ffe0ff */
[----:B------:R-:W-:-:S02]  /*3be0*/  FMNMX.FTZ R10, R207, R10, !PT ;  /* 0x0000000acf0a7209 */ /* 0x000fc40007810000 */
[----:B------:R-:W-:Y:S01]  /*3bf0*/  LEA R236, R236, UR4, 0x1 ;  /* 0x00000004ecec7c11 */ /* 0x000fe2000f8e08ff */
[----:B------:R-:W-:Y:S01]  /*3c00*/  UMOV UR4, UR15 ;  /* 0x0000000f00047c82 */ /* 0x000fe20008000000 */
[----:B----4-:R-:W-:Y:S01]  /*3c10*/  FMNMX.FTZ R11, R8, R3, !PT ;  /* 0x00000003080b7209 */ /* 0x010fe20007810000 */
[----:B------:R-:W1:Y:S01]  /*3c20*/  SHFL.BFLY PT, R9, R10, 0x2, 0x1f ;  /* 0x0c401f000a097f89 */ /* 0x000e6200000e0000 */
        /* <DEDUP_REMOVED lines=16> */
[C---:B------:R-:W-:Y:S01]  /*3d30*/  IADD3 R222, R239.reuse, 0x4800, RZ ;  /* 0x00004800efde7810 */ /* 0x040fe20007ffe0ff */
[----:B------:R-:W-:Y:S01]  /*3d40*/  LDSM.16.MT88.4 R148, [R234+0x10000] ;  /* 0x01000000ea94783b */ /* 0x000fe20000004200 */
[----:B-1----:R-:W-:Y:S02]  /*3d50*/  FMNMX.FTZ R8, R10, R9, !PT ;  /* 0x000000090a087209 */ /* 0x002fe40007810000 */
[----:B------:R-:W-:Y:S01]  /*3d60*/  IADD3 R221, R239, 0x5000, RZ ;  /* 0x00005000efdd7810 */ /* 0x000fe20007ffe0ff */
[----:B------:R-:W-:Y:S01]  /*3d70*/  LDSM.16.MT88.4 R132, [R232+0x10000] ;  /* 0x01000000e884783b */ /* 0x000fe20000004200 */
[----:B---3--:R-:W-:Y:S02]  /*3d80*/  FMNMX.FTZ R164, R11, R164, !PT ;  /* 0x000000a40ba47209 */ /* 0x008fe40007810000 */
[C---:B------:R-:W-:Y:S01]  /*3d90*/  IADD3 R220, R239.reuse, 0x5800, RZ ;  /* 0x00005800efdc7810 */ /* 0x040fe20007ffe0ff */
[----:B------:R-:W1:Y:S01]  /*3da0*/  SHFL.BFLY PT, R3, R8, 0x1, 0x1f ;  /* 0x0c201f0008037f89 */ /* 0x000e6200000e0000 */
[C---:B------:R-:W-:Y:S01]  /*3db0*/  FSETP.NEU.FTZ.AND P1, PT, R164.reuse, -INF , PT ;  /* 0xff800000a400780b */ /* 0x040fe20003f3d000 */
[----:B------:R-:W-:Y:S01]  /*3dc0*/  FMUL.FTZ R215, R164, UR17 ;  /* 0x00000011a4d77c20 */ /* 0x000fe20008410000 */
[----:B------:R-:W-:Y:S01]  /*3dd0*/  IADD3 R218, R239, 0x6800, RZ ;  /* 0x00006800efda7810 */ /* 0x000fe20007ffe0ff */
        /* <DEDUP_REMOVED lines=13> */
[--C-:B------:R-:W-:Y:S01]  /*3eb0*/  FFMA.FTZ R187, R16, UR17, -R215.reuse ;  /* 0x0000001110bb7c23 */ /* 0x100fe200080108d7 */
[--C-:B------:R-:W-:Y:S01]  /*3ec0*/  FFMA.FTZ R197, R206, UR17, -R215.reuse ;  /* 0x00000011cec57c23 */ /* 0x100fe200080108d7 */
[----:B-1----:R-:W-:Y:S01]  /*3ed0*/  FMNMX.FTZ R3, R8, R3, !PT ;  /* 0x0000000308037209 */ /* 0x002fe20007810000 */
[----:B------:R-:W1:Y:S01]  /*3ee0*/  LDSM.16.MT88.4 R88, [R233+0x14000] ;  /* 0x01400000e958783b */ /* 0x000e620000004200 */
[----:B------:R-:W2:Y:S01]  /*3ef0*/  MUFU.EX2 R195, R195 ;  /* 0x000000c300c37308 */ /* 0x000ea20000000800 */
[--C-:B------:R-:W-:Y:S01]  /*3f00*/  FFMA.FTZ R199, R202, UR17, -R215.reuse ;  /* 0x00000011cac77c23 */ /* 0x100fe200080108d7 */
[C---:B------:R-:W-:Y:S01]  /*3f10*/  FSETP.NEU.FTZ.AND P1, PT, R3.reuse, -INF , PT ;  /* 0xff8000000300780b */ /* 0x040fe20003f3d000 */
[----:B------:R-:W-:Y:S01]  /*3f20*/  FMUL.FTZ R208, R3, UR17 ;  /* 0x0000001103d07c20 */ /* 0x000fe20008410000 */
[----:B------:R-:W1:Y:S01]  /*3f30*/  LDSM.16.MT88.4 R96, [R232+0x14000] ;  /* 0x01400000e860783b */ /* 0x000e620000004200 */
[--C-:B------:R-:W-:Y:S01]  /*3f40*/  FFMA.FTZ R198, R198, UR17, -R215.reuse ;  /* 0x00000011c6c67c23 */ /* 0x100fe200080108d7 */
[----:B------:R-:W-:-:S02]  /*3f50*/  FFMA.FTZ R200, R200, UR17, -R215 ;  /* 0x00000011c8c87c23 */ /* 0x000fc400080108d7 */
[----:B------:R-:W-:Y:S01]  /*3f60*/  FSEL R208, R208, RZ, P1 ;  /* 0x000000ffd0d07208 */ /* 0x000fe20000800000 */
[----:B------:R-:W1:Y:S01]  /*3f70*/  LDSM.16.MT88.4 R104, [R236+0x16000] ;  /* 0x01600000ec68783b */ /* 0x000e620000004200 */
[----:B------:R-:W-:Y:S03]  /*3f80*/  MUFU.EX2 R192, R192 ;  /* 0x000000c000c07308 */ /* 0x000fe60000000800 */
[--C-:B------:R-:W-:Y:S01]  /*3f90*/  FFMA.FTZ R191, R77, UR17, -R208.reuse ;  /* 0x000000114dbf7c23 */ /* 0x100fe200080108d0 */
[--C-:B------:R-:W-:Y:S01]  /*3fa0*/  FFMA.FTZ R194, R79, UR17, -R208.reuse ;  /* 0x000000114fc27c23 */ /* 0x100fe200080108d0 */
[--C-:B------:R-:W-:Y:S01]  /*3fb0*/  FFMA.FTZ R193, R21, UR17, -R208.reuse ;  /* 0x0000001115c17c23 */ /* 0x100fe200080108d0 */
[--C-:B------:R-:W-:Y:S01]  /*3fc0*/  FFMA.FTZ R190, R35, UR17, -R208.reuse ;  /* 0x0000001123be7c23 */ /* 0x100fe200080108d0 */
[----:B------:R-:W1:Y:S01]  /*3fd0*/  LDSM.16.MT88.4 R112, [R234+0x16000] ;  /* 0x01600000ea70783b */ /* 0x000e620000004200 */
[----:B------:R-:W3:Y:S01]  /*3fe0*/  MUFU.EX2 R189, R189 ;  /* 0x000000bd00bd7308 */ /* 0x000ee20000000800 */
[--C-:B------:R-:W-:Y:S01]  /*3ff0*/  FFMA.FTZ R188, R15, UR17, -R208.reuse ;  /* 0x000000110fbc7c23 */ /* 0x100fe200080108d0 */
[--C-:B------:R-:W-:Y:S01]  /*4000*/  FFMA.FTZ R167, R13, UR17, -R208.reuse ;  /* 0x000000110da77c23 */ /* 0x100fe200080108d0 */
[----:B------:R-:W1:Y:S01]  /*4010*/  LDSM.16.MT88.4 R120, [R233+0x16000] ;  /* 0x01600000e978783b */ /* 0x000e620000004200 */
[----:B--2---:R-:W-:Y:S01]  /*4020*/  F2FP.BF16.F32.PACK_AB R128, R195, R196 ;  /* 0x000000c4c380723e */ /* 0x004fe200000010ff */
[--C-:B------:R-:W-:Y:S01]  /*4030*/  FFMA.FTZ R184, R19, UR17, -R208.reuse ;  /* 0x0000001113b87c23 */ /* 0x100fe200080108d0 */
[--C-:B------:R-:W-:Y:S01]  /*4040*/  FFMA.FTZ R165, R17, UR17, -R208.reuse ;  /* 0x0000001111a57c23 */ /* 0x100fe200080108d0 */
[----:B------:R-:W2:Y:S01]  /*4050*/  LDSM.16.MT88.4 R4, [R232+0x16000] ;  /* 0x01600000e804783b */ /* 0x000ea20000004200 */
[----:B------:R-:W-:Y:S01]  /*4060*/  MUFU.EX2 R191, R191 ;  /* 0x000000bf00bf7308 */ /* 0x000fe20000000800 */
[--C-:B------:R-:W-:Y:S01]  /*4070*/  FFMA.FTZ R201, R201, UR17, -R208.reuse ;  /* 0x00000011c9c97c23 */ /* 0x100fe200080108d0 */
[--C-:B------:R-:W-:Y:S01]  /*4080*/  FFMA.FTZ R202, R219, UR17, -R208.reuse ;  /* 0x00000011dbca7c23 */ /* 0x100fe200080108d0 */
[----:B------:R-:W2:Y:S01]  /*4090*/  LDSM.16.MT88.4 R12, [R233+0x10800] ;  /* 0x01080000e90c783b */ /* 0x000ea20000004200 */
[--C-:B------:R-:W-:Y:S01]  /*40a0*/  FFMA.FTZ R203, R203, UR17, -R208.reuse ;  /* 0x00000011cbcb7c23 */ /* 0x100fe200080108d0 */
[--C-:B------:R-:W-:Y:S01]  /*40b0*/  FFMA.FTZ R206, R217, UR17, -R208.reuse ;  /* 0x00000011d9ce7c23 */ /* 0x100fe200080108d0 */
[----:B------:R-:W-:Y:S01]  /*40c0*/  FFMA.FTZ R251, R207, UR17, -R208 ;  /* 0x00000011cffb7c23 */ /* 0x000fe200080108d0 */
[----:B------:R-:W2:Y:S01]  /*40d0*/  LDSM.16.MT88.4 R20, [R233+0x12800] ;  /* 0x01280000e914783b */ /* 0x000ea20000004200 */
[----:B------:R-:W4:Y:S01]  /*40e0*/  MUFU.EX2 R194, R194 ;  /* 0x000000c200c27308 */ /* 0x000f220000000800 */
[----:B---3--:R-:W-:Y:S01]  /*40f0*/  F2FP.BF16.F32.PACK_AB R130, R189, R192 ;  /* 0x000000c0bd82723e */ /* 0x008fe200000010ff */
[----:B------:R-:W-:Y:S01]  /*4100*/  FADD.FTZ R195, R196, R195 ;  /* 0x000000c3c4c37221 */ /* 0x000fe20000010000 */
[----:B------:R-:W3:Y:S01]  /*4110*/  LDSM.16.MT88.4 R8, [R234+0x14800] ;  /* 0x01480000ea08783b */ /* 0x000ee20000004200 */
[----:B------:R-:W-:-:S02]  /*4120*/  IADD3 R219, R239, 0x6000, RZ ;  /* 0x00006000efdb7810 */ /* 0x000fc40007ffe0ff */
[----:B------:R-:W-:Y:S01]  /*4130*/  FADD.FTZ R192, R192, R195 ;  /* 0x000000c3c0c07221 */ /* 0x000fe20000010000 */
[----:B------:R-:W3:Y:S01]  /*4140*/  LDSM.16.MT88.4 R16, [R233+0x14800] ;  /* 0x01480000e910783b */ /* 0x000ee20000004200 */
[----:B------:R-:W-:Y:S01]  /*4150*/  MUFU.EX2 R193, R193 ;  /* 0x000000c100c17308 */ /* 0x000fe20000000800 */
[----:B------:R-:W-:Y:S01]  /*4160*/  IADD3 R217, R239, 0x7000, RZ ;  /* 0x00007000efd97810 */ /* 0x000fe20007ffe0ff */
[----:B------:R-:W-:Y:S01]  /*4170*/  FADD.FTZ R192, R189, R192 ;  /* 0x000000c0bdc07221 */ /* 0x000fe20000010000 */
        /* <DEDUP_REMOVED lines=11> */
[C---:B-----5:R-:W-:Y:S01]  /*4230*/  F2FP.BF16.F32.PACK_AB R131, R190.reuse, R193 ;  /* 0x000000c1be83723e */ /* 0x060fe200000010ff */
[----:B------:R-:W-:Y:S01]  /*4240*/  FADD.FTZ R193, R193, R194 ;  /* 0x000000c2c1c17221 */ /* 0x000fe20000010000 */
[----:B------:R-:W-:Y:S03]  /*4250*/  LDSM.16.MT88.4 R28, [R232+0x12800] ;  /* 0x01280000e81c783b */ /* 0x000fe60000004200 */
[----:B------:R-:W-:-:S02]  /*4260*/  FADD.FTZ R193, R190, R193 ;  /* 0x000000c1bec17221 */ /* 0x000fc40000010000 */
        /* <DEDUP_REMOVED lines=21> */
[C---:B------:R-:W-:Y:S01]  /*43c0*/  HMMA.16816.F32.BF16 R68, R128.reuse, R72, RZ ;  /* 0x000000488044723c */ /* 0x040fe200000418ff */
[----:B------:R-:W-:Y:S05]  /*43d0*/  MUFU.EX2 R200, R200 ;  /* 0x000000c800c87308 */ /* 0x000fea0000000800 */
[C---:B-1----:R-:W-:Y:S03]  /*43e0*/  HMMA.16816.F32.BF16 R84, R128.reuse, R88, RZ ;  /* 0x000000588054723c */ /* 0x042fe600000418ff */
        /* <DEDUP_REMOVED lines=21> */
[C---:B--2---:R-:W-:Y:S06]  /*4540*/  HMMA.16816.F32.BF16 R124, R128.reuse, R4, RZ ;  /* 0x00000004807c723c */ /* 0x044fec00000418ff */
        /* <DEDUP_REMOVED lines=25> */
[C---:B--2---:R-:W-:Y:S06]  /*46e0*/  HMMA.16816.F32.BF16 R92, R4.reuse, R12, R92 ;  /* 0x0000000c045c723c */ /* 0x044fec000004185c */
[C---:B------:R-:W-:Y:S01]  /*46f0*/  HMMA.16816.F32.BF16 R96, R4.reuse, R14, R96 ;  /* 0x0000000e0460723c */ /* 0x040fe20000041860 */
[----:B------:R-:W2:Y:S05]  /*4700*/  LDSM.16.MT88.4 R12, [R232+0x16800] ;  /* 0x01680000e80c783b */ /* 0x000eaa0000004200 */
        /* <DEDUP_REMOVED lines=31> */
[----:B------:R-:W-:Y:S01]  /*4900*/  HMMA.16816.F32.BF16 R128, R4, R14, R128 ;  /* 0x0000000e0480723c */ /* 0x000fe20000041880 */
[----:B------:R-:W2:Y:S06]  /*4910*/  LDSM.16.MT88.4 R12, [R233+0x15000] ;  /* 0x01500000e90c783b */ /* 0x000eac0000004200 */
[----:B------:R-:W-:Y:S01]  /*4920*/  F2FP.BF16.F32.PACK_AB R4, R198, R197 ;  /* 0x000000c5c604723e */ /* 0x000fe200000010ff */
[----:B------:R-:W-:Y:S01]  /*4930*/  FADD.FTZ R197, R197, R166 ;  /* 0x000000a6c5c57221 */ /* 0x000fe20000010000 */
[----:B-1----:R-:W-:Y:S01]  /*4940*/  F2FP.BF16.F32.PACK_AB R5, R202, R201 ;  /* 0x000000c9ca05723e */ /* 0x002fe200000010ff */
        /* <DEDUP_REMOVED lines=9> */
[----:B------:R-:W-:-:S04]  /*49e0*/  FADD.FTZ R203, R206, R203 ;  /* 0x000000cbcecb7221 */ /* 0x000fc80000010000 */
[C---:B------:R-:W-:Y:S01]  /*49f0*/  HMMA.16816.F32.BF16 R48, R4.reuse, R10, R48 ;  /* 0x0000000a0430723c */ /* 0x040fe20000041830 */
[----:B------:R-:W1:Y:S05]  /*4a00*/  LDSM.16.MT88.4 R8, [R236+0x17000] ;  /* 0x01700000ec08783b */ /* 0x000e6a0000004200 */
        /* <DEDUP_REMOVED lines=23> */
[----:B------:R-:W-:Y:S01]  /*4b80*/  FFMA.FTZ R182, R209, UR17, -R208 ;  /* 0x00000011d1b67c23 */ /* 0x000fe200080108d0 */
[----:B------:R-:W-:Y:S04]  /*4b90*/  MUFU.EX2 R180, R180 ;  /* 0x000000b400b47308 */ /* 0x000fe80000000800 */
[C---:B------:R-:W-:Y:S01]  /*4ba0*/  HMMA.16816.F32.BF16 R148, R4.reuse, R178, R148 ;  /* 0x000000b20494723c */ /* 0x040fe20000041894 */
[--C-:B------:R-:W-:Y:S01]  /*4bb0*/  FFMA.FTZ R176, R216, UR17, -R215.reuse ;  /* 0x00000011d8b07c23 */ /* 0x100fe200080108d7 */
[--C-:B------:R-:W-:Y:S01]  /*4bc0*/  FFMA.FTZ R177, R214, UR17, -R215.reuse ;  /* 0x00000011d6b17c23 */ /* 0x100fe200080108d7 */
[----:B------:R-:W-:Y:S01]  /*4bd0*/  IADD3 R216, R239, 0x7800, RZ ;  /* 0x00007800efd87810 */ /* 0x000fe20007ffe0ff */
[----:B------:R-:W-:Y:S02]  /*4be0*/  MUFU.EX2 R181, R181 ;  /* 0x000000b500b57308 */ /* 0x000fe40000000800 */
[----:B------:R-:W-:Y:S01]  /*4bf0*/  HMMA.16816.F32.BF16 R136, R4, R172, R136 ;  /* 0x000000ac0488723c */ /* 0x000fe20000041888 */
[--C-:B------:R-:W-:Y:S01]  /*4c00*/  FFMA.FTZ R178, R212, UR17, -R215.reuse ;  /* 0x00000011d4b27c23 */ /* 0x100fe200080108d7 */
[----:B------:R-:W-:-:S04]  /*4c10*/  FFMA.FTZ R179, R210, UR17, -R215 ;  /* 0x00000011d2b37c23 */ /* 0x000fc800080108d7 */
[----:B------:R-:W-:Y:S01]  /*4c20*/  MUFU.EX2 R176, R176 ;  /* 0x000000b000b07308 */ /* 0x000fe20000000800 */
[C---:B------:R-:W-:Y:S01]  /*4c30*/  HMMA.16816.F32.BF16 R132, R4.reuse, R174, R132 ;  /* 0x000000ae0484723c */ /* 0x040fe20000041884 */
[----:B------:R-:W-:Y:S05]  /*4c40*/  LDSM.16.MT88.4 R172, [R234+0x13800] ;  /* 0x01380000eaac783b */ /* 0x000fea0000004200 */
[C---:B------:R-:W-:Y:S01]  /*4c50*/  HMMA.16816.F32.BF16 R36, R4.reuse, R168, R36 ;  /* 0x000000a80424723c */ /* 0x040fe20000041824 */
[----:B------:R-:W1:Y:S05]  /*4c60*/  MUFU.EX2 R177, R177 ;  /* 0x000000b100b17308 */ /* 0x000e6a0000000800 */
        /* <DEDUP_REMOVED lines=17> */
[C---:B--2---:R-:W-:Y:S06]  /*4d80*/  HMMA.16816.F32.BF16 R124, R4.reuse, R12, R124 ;  /* 0x0000000c047c723c */ /* 0x044fec000004187c */
[----:B------:R-:W-:Y:S01]  /*4d90*/  HMMA.16816.F32.BF16 R128, R4, R14, R128 ;  /* 0x0000000e0480723c */ /* 0x000fe20000041880 */
[----:B------:R-:W2:Y:S06]  /*4da0*/  LDSM.16.MT88.4 R12, [R236+0x13800] ;  /* 0x01380000ec0c783b */ /* 0x000eac0000004200 */
[----:B-1----:R-:W-:Y:S01]  /*4db0*/  F2FP.BF16.F32.PACK_AB R4, R177, R176 ;  /* 0x000000b0b104723e */ /* 0x002fe200000010ff */
[----:B------:R-:W-:Y:S01]  /*4dc0*/  FADD.FTZ R176, R176, R199 ;  /* 0x000000c7b0b07221 */ /* 0x000fe20000010000 */
[----:B------:R-:W-:Y:S01]  /*4dd0*/  F2FP.BF16.F32.PACK_AB R5, R181, R180 ;  /* 0x000000b4b505723e */ /* 0x000fe200000010ff */
[----:B------:R-:W-:Y:S01]  /*4de0*/  FADD.FTZ R180, R180, R203 ;  /* 0x000000cbb4b47221 */ /* 0x000fe20000010000 */
[----:B---3--:R-:W-:Y:S01]  /*4df0*/  F2FP.BF16.F32.PACK_AB R6, R179, R178 ;  /* 0x000000b2b306723e */ /* 0x008fe200000010ff */
        /* <DEDUP_REMOVED lines=96> */
[----:B------:R-:W5:Y:S04]  /*5400*/  LDSM.16.M88.4 R192, [R241+0x9800] ;  /* 0x00980000f1c0783b */ /* 0x000f680000000200 */
[----:B-1----:R-:W-:Y:S04]  /*5410*/  LDSM.16.M88.4 R8, [R240] ;  /* 0x00000000f008783b */ /* 0x002fe80000000200 */
[----:B------:R-:W1:Y:S04]  /*5420*/  LDSM.16.M88.4 R168, [R239] ;  /* 0x00000000efa8783b */ /* 0x000e680000000200 */
[----:B------:R-:W1:Y:S04]  /*5430*/  LDSM.16.M88.4 R200, [R231] ;  /* 0x00000000e7c8783b */ /* 0x000e680000000200 */
[----:B------:R-:W1:Y:S04]  /*5440*/  LDSM.16.M88.4 R172, [R230] ;  /* 0x00000000e6ac783b */ /* 0x000e680000000200 */
[----:B------:R-:W1:Y:S04]  /*5450*/  LDSM.16.M88.4 R32, [R229] ;  /* 0x00000000e520783b */ /* 0x000e680000000200 */
[----:B--2---:R-:W-:Y:S01]  /*5460*/  LDSM.16.M88.4 R4, [R238] ;  /* 0x00000000ee04783b */ /* 0x004fe20000000200 */
[C---:B---3--:R-:W-:Y:S03]  /*5470*/  HMMA.16816.F32.BF16 R24, R176.reuse, R20, RZ ;  /* 0x00000014b018723c */ /* 0x048fe600000418ff */
[----:B------:R-:W2:Y:S04]  /*5480*/  LDSM.16.M88.4 R28, [R235+0x8000] ;  /* 0x00800000eb1c783b */ /* 0x000ea80000000200 */
[----:B------:R-:W3:Y:S01]  /*5490*/  LDSM.16.M88.4 R196, [R235+0x8800] ;  /* 0x00880000ebc4783b */ /* 0x000ee20000000200 */
[C---:B------:R-:W-:Y:S03]  /*54a0*/  HMMA.16816.F32.BF16 R20, R176.reuse, R22, RZ ;  /* 0x00000016b014723c */ /* 0x040fe600000418ff */
[----:B------:R-:W0:Y:S03]  /*54b0*/  LDGDEPBAR ;  /* 0x00000000000079af */ /* 0x000e260000000000 */
[C---:B----4-:R-:W-:Y:S06]  /*54c0*/  HMMA.16816.F32.BF16 R16, R176.reuse, R12, RZ ;  /* 0x0000000cb010723c */ /* 0x050fec00000418ff */
[C---:B-----5:R-:W-:Y:S06]  /*54d0*/  HMMA.16816.F32.BF16 R188, R176.reuse, R184, RZ ;  /* 0x000000b8b0bc723c */ /* 0x060fec00000418ff */
        /* <DEDUP_REMOVED lines=16> */
[----:B------:R-:W5:Y:S04]  /*55e0*/  LDSM.16.M88.4 R8, [R237] ;  /* 0x00000000ed08783b */ /* 0x000f680000000200 */
        /* <DEDUP_REMOVED lines=10> */
[C---:B-1----:R-:W-:Y:S06]  /*5690*/  HMMA.16816.F32.BF16 R180, R4.reuse, R168, R180 ;  /* 0x000000a804b4723c */ /* 0x042fec00000418b4 */
[----:B------:R-:W-:Y:S01]  /*56a0*/  HMMA.16816.F32.BF16 R176, R4, R170, R176 ;  /* 0x000000aa04b0723c */ /* 0x000fe200000418b0 */
[----:B------:R-:W1:Y:S04]  /*56b0*/  LDSM.16.M88.4 R168, [R241+0xa800] ;  /* 0x00a80000f1a8783b */ /* 0x000e680000000200 */
[----:B------:R-:W4:Y:S01]  /*56c0*/  LDSM.16.M88.4 R4, [R241+0xb000] ;  /* 0x00b00000f104783b */ /* 0x000f220000000200 */
[C---:B-----5:R-:W-:Y:S06]  /*56d0*/  HMMA.16816.F32.BF16 R24, R8.reuse, R200, R24 ;  /* 0x000000c80818723c */ /* 0x060fec0000041818 */
[C---:B------:R-:W-:Y:S01]  /*56e0*/  HMMA.16816.F32.BF16 R20, R8.reuse, R202, R20 ;  /* 0x000000ca0814723c */ /* 0x040fe20000041814 */
[----:B------:R-:W5:Y:S05]  /*56f0*/  LDSM.16.M88.4 R200, [R241+0xb800] ;  /* 0x00b80000f1c8783b */ /* 0x000f6a0000000200 */
[C---:B------:R-:W-:Y:S06]  /*5700*/  HMMA.16816.F32.BF16 R16, R8.reuse, R172, R16 ;  /* 0x000000ac0810723c */ /* 0x040fec0000041810 */
[C---:B------:R-:W-:Y:S01]  /*5710*/  HMMA.16816.F32.BF16 R12, R8.reuse, R174, R12 ;  /* 0x000000ae080c723c */ /* 0x040fe2000004180c */
[----:B------:R-:W-:Y:S05]  /*5720*/  LDSM.16.M88.4 R172, [R240+0x2000] ;  /* 0x00200000f0ac783b */ /* 0x000fea0000000200 */
[C---:B------:R-:W-:Y:S06]  /*5730*/  HMMA.16816.F32.BF16 R188, R8.reuse, R32, R188 ;  /* 0x0000002008bc723c */ /* 0x040fec00000418bc */
[C---:B------:R-:W-:Y:S01]  /*5740*/  HMMA.16816.F32.BF16 R184, R8.reuse, R34, R184 ;  /* 0x0000002208b8723c */ /* 0x040fe200000418b8 */
[----:B------:R-:W5:Y:S05]  /*5750*/  LDSM.16.M88.4 R32, [R227] ;  /* 0x00000000e320783b */ /* 0x000f6a0000000200 */
[C---:B--2---:R-:W-:Y:S06]  /*5760*/  HMMA.16816.F32.BF16 R180, R8.reuse, R28, R180 ;  /* 0x0000001c08b4723c */ /* 0x044fec00000418b4 */
[----:B------:R-:W-:Y:S01]  /*5770*/  HMMA.16816.F32.BF16 R176, R8, R30, R176 ;  /* 0x0000001e08b0723c */ /* 0x000fe200000418b0 */
[----:B------:R-:W2:Y:S04]  /*5780*/  LDSM.16.M88.4 R28, [R226] ;  /* 0x00000000e21c783b */ /* 0x000ea80000000200 */
[----:B------:R-:W2:Y:S01]  /*5790*/  LDSM.16.M88.4 R8, [R225] ;  /* 0x00000000e108783b */ /* 0x000ea20000000200 */
[C---:B---3--:R-:W-:Y:S06]  /*57a0*/  HMMA.16816.F32.BF16 R24, R196.reuse, R192, R24 ;  /* 0x000000c0c418723c */ /* 0x048fec0000041818 */
[C---:B------:R-:W-:Y:S01]  /*57b0*/  HMMA.16816.F32.BF16 R20, R196.reuse, R194, R20 ;  /* 0x000000c2c414723c */ /* 0x040fe20000041814 */
[----:B------:R-:W3:Y:S05]  /*57c0*/  LDSM.16.M88.4 R192, [R224] ;  /* 0x00000000e0c0783b */ /* 0x000eea0000000200 */
[C---:B-1----:R-:W-:Y:S06]  /*57d0*/  HMMA.16816.F32.BF16 R16, R196.reuse, R168, R16 ;  /* 0x000000a8c410723c */ /* 0x042fec0000041810 */
[C---:B------:R-:W-:Y:S01]  /*57e0*/  HMMA.16816.F32.BF16 R12, R196.reuse, R170, R12 ;  /* 0x000000aac40c723c */ /* 0x040fe2000004180c */
[----:B------:R-:W-:Y:S05]  /*57f0*/  LDSM.16.M88.4 R168, [R235+0xa000] ;  /* 0x00a00000eba8783b */ /* 0x000fea0000000200 */
[C---:B----4-:R-:W-:Y:S06]  /*5800*/  HMMA.16816.F32.BF16 R188, R196.reuse, R4, R188 ;  /* 0x00000004c4bc723c */ /* 0x050fec00000418bc */
[C---:B------:R-:W-:Y:S01]  /*5810*/  HMMA.16816.F32.BF16 R184, R196.reuse, R6, R184 ;  /* 0x00000006c4b8723c */ /* 0x040fe200000418b8 */
[----:B------:R-:W1:Y:S05]  /*5820*/  LDSM.16.M88.4 R4, [R238+0x2000] ;  /* 0x00200000ee04783b */ /* 0x000e6a0000000200 */
[C---:B-----5:R-:W-:Y:S06]  /*5830*/  HMMA.16816.F32.BF16 R180, R196.reuse, R200, R180 ;  /* 0x000000c8c4b4723c */ /* 0x060fec00000418b4 */
[----:B------:R-:W-:Y:S01]  /*5840*/  HMMA.16816.F32.BF16 R176, R196, R202, R176 ;  /* 0x000000cac4b0723c */ /* 0x000fe200000418b0 */
[----:B------:R-:W4:Y:S04]  /*5850*/  LDSM.16.M88.4 R200, [R235+0xa800] ;  /* 0x00a80000ebc8783b */ /* 0x000f280000000200 */
[----:B------:R-:W5:Y:S01]  /*5860*/  LDSM.16.M88.4 R196, [R235+0xb000] ;  /* 0x00b00000ebc4783b */ /* 0x000f620000000200 */
[C---:B------:R-:W-:Y:S06]  /*5870*/  HMMA.16816.F32.BF16 R24, R172.reuse, R32, R24 ;  /* 0x00000020ac18723c */ /* 0x040fec0000041818 */
[C---:B------:R-:W-:Y:S01]  /*5880*/  HMMA.16816.F32.BF16 R20, R172.reuse, R34, R20 ;  /* 0x00000022ac14723c */ /* 0x040fe20000041814 */
[----:B------:R-:W5:Y:S05]  /*5890*/  LDSM.16.M88.4 R32, [R235+0xb800] ;  /* 0x00b80000eb20783b */ /* 0x000f6a0000000200 */
        /* <DEDUP_REMOVED lines=8> */
[----:B------:R-:W3:Y:S04]  /*5920*/  LDSM.16.M88.4 R192, [R228+0x2800] ;  /* 0x00280000e4c0783b */ /* 0x000ee80000000200 */
[----:B------:R-:W3:Y:S01]  /*5930*/  LDSM.16.M88.4 R172, [R228+0x3000] ;  /* 0x00300000e4ac783b */ /* 0x000ee20000000200 */
[C---:B-1----:R-:W-:Y:S06]  /*5940*/  HMMA.16816.F32.BF16 R24, R4.reuse, R168, R24 ;  /* 0x000000a80418723c */ /* 0x042fec0000041818 */
[C---:B------:R-:W-:Y:S01]  /*5950*/  HMMA.16816.F32.BF16 R20, R4.reuse, R170, R20 ;  /* 0x000000aa0414723c */ /* 0x040fe20000041814 */
[----:B------:R-:W1:Y:S05]  /*5960*/  LDSM.16.M88.4 R168, [R228+0x3800] ;  /* 0x00380000e4a8783b */ /* 0x000e6a0000000200 */
[C---:B----4-:R-:W-:Y:S06]  /*5970*/  HMMA.16816.F32.BF16 R16, R4.reuse, R200, R16 ;  /* 0x000000c80410723c */ /* 0x050fec0000041810 */
[C---:B------:R-:W-:Y:S01]  /*5980*/  HMMA.16816.F32.BF16 R12, R4.reuse, R202, R12 ;  /* 0x000000ca040c723c */ /* 0x040fe2000004180c */
[----:B------:R-:W-:Y:S05]  /*5990*/  LDSM.16.M88.4 R200, [R241+0xc000] ;  /* 0x00c00000f1c8783b */ /* 0x000fea0000000200 */
[C---:B-----5:R-:W-:Y:S06]  /*59a0*/  HMMA.16816.F32.BF16 R188, R4.reuse, R196, R188 ;  /* 0x000000c404bc723c */ /* 0x060fec00000418bc */
[C---:B------:R-:W-:Y:S01]  /*59b0*/  HMMA.16816.F32.BF16 R184, R4.reuse, R198, R184 ;  /* 0x000000c604b8723c */ /* 0x040fe200000418b8 */
[----:B------:R-:W-:Y:S05]  /*59c0*/  LDSM.16.M88.4 R196, [R241+0xd800] ;  /* 0x00d80000f1c4783b */ /* 0x000fea0000000200 */
[C---:B------:R-:W-:Y:S06]  /*59d0*/  HMMA.16816.F32.BF16 R180, R4.reuse, R32, R180 ;  /* 0x0000002004b4723c */ /* 0x040fec00000418b4 */
[----:B------:R-:W-:Y:S01]  /*59e0*/  HMMA.16816.F32.BF16 R176, R4, R34, R176 ;  /* 0x0000002204b0723c */ /* 0x000fe200000418b0 */
[----:B------:R-:W-:Y:S04]  /*59f0*/  LDSM.16.M88.4 R4, [R242+0x4000] ;  /* 0x00400000f204783b */ /* 0x000fe80000000200 */
[----:B------:R-:W4:Y:S01]  /*5a00*/  LDSM.16.M88.4 R32, [R241+0xc800] ;  /* 0x00c80000f120783b */ /* 0x000f220000000200 */
        /* <DEDUP_REMOVED lines=8> */
[----:B------:R-:W-:Y:S05]  /*5a90*/  LDSM.16.M88.4 R172, [R222] ;  /* 0x00000000deac783b */ /* 0x000fea0000000200 */
[C---:B-1----:R-:W-:Y:S06]  /*5aa0*/  HMMA.16816.F32.BF16 R180, R28.reuse, R168, R180 ;  /* 0x000000a81cb4723c */ /* 0x042fec00000418b4 */
[----:B------:R-:W-:Y:S01]  /*5ab0*/  HMMA.16816.F32.BF16 R176, R28, R170, R176 ;  /* 0x000000aa1cb0723c */ /* 0x000fe200000418b0 */
[----:B------:R-:W1:Y:S04]  /*5ac0*/  LDSM.16.M88.4 R28, [R240+0x4000] ;  /* 0x00400000f01c783b */ /* 0x000e680000000200 */
[----:B------:R-:W3:Y:S01]  /*5ad0*/  LDSM.16.M88.4 R168, [R221] ;  /* 0x00000000dda8783b */ /* 0x000ee20000000200 */
[C---:B----4-:R-:W-:Y:S06]  /*5ae0*/  HMMA.16816.F32.BF16 R16, R4.reuse, R32, R16 ;  /* 0x000000200410723c */ /* 0x050fec0000041810 */
[C---:B------:R-:W-:Y:S01]  /*5af0*/  HMMA.16816.F32.BF16 R12, R4.reuse, R34, R12 ;  /* 0x00000022040c723c */ /* 0x040fe2000004180c */
[----:B------:R-:W4:Y:S05]  /*5b00*/  LDSM.16.M88.4 R32, [R220] ;  /* 0x00000000dc20783b */ /* 0x000f2a0000000200 */
        /* <DEDUP_REMOVED lines=12> */
[----:B------:R-:W-:Y:S05]  /*5bd0*/  LDSM.16.M88.4 R192, [R235+0xd800] ;  /* 0x00d80000ebc0783b */ /* 0x000fea0000000200 */
[C---:B------:R-:W-:Y:S06]  /*5be0*/  HMMA.16816.F32.BF16 R16, R28.reuse, R172, R16 ;  /* 0x000000ac1c10723c */ /* 0x040fec0000041810 */
[C---:B------:R-:W-:Y:S01]  /*5bf0*/  HMMA.16816.F32.BF16 R12, R28.reuse, R174, R12 ;  /* 0x000000ae1c0c723c */ /* 0x040fe2000004180c */
[----:B------:R-:W-:Y:S05]  /*5c00*/  LDSM.16.M88.4 R172, [R237+0x4000] ;  /* 0x00400000edac783b */ /* 0x000fea0000000200 */
[C---:B---3--:R-:W-:Y:S06]  /*5c10*/  HMMA.16816.F32.BF16 R188, R28.reuse, R168, R188 ;  /* 0x000000a81cbc723c */ /* 0x048fec00000418bc */
[C---:B------:R-:W-:Y:S01]  /*5c20*/  HMMA.16816.F32.BF16 R184, R28.reuse, R170, R184 ;  /* 0x000000aa1cb8723c */ /* 0x040fe200000418b8 */
[----:B------:R-:W1:Y:S05]  /*5c30*/  LDSM.16.M88.4 R168, [R228+0x4000] ;  /* 0x00400000e4a8783b */ /* 0x000e6a0000000200 */
[C---:B----4-:R-:W-:Y:S06]  /*5c40*/  HMMA.16816.F32.BF16 R180, R28.reuse, R32, R180 ;  /* 0x000000201cb4723c */ /* 0x050fec00000418b4 */
[----:B------:R-:W-:Y:S01]  /*5c50*/  HMMA.16816.F32.BF16 R176, R28, R34, R176 ;  /* 0x000000221cb0723c */ /* 0x000fe200000418b0 */
[----:B------:R-:W3:Y:S04]  /*5c60*/  LDSM.16.M88.4 R32, [R228+0x4800] ;  /* 0x00480000e420783b */ /* 0x000ee80000000200 */
[----:B------:R-:W-:Y:S01]  /*5c70*/  LDSM.16.M88.4 R28, [R228+0x5000] ;  /* 0x00500000e41c783b */ /* 0x000fe20000000200 */
[C---:B--2---:R-:W-:Y:S06]  /*5c80*/  HMMA.16816.F32.BF16 R24, R200.reuse, R8, R24 ;  /* 0x00000008c818723c */ /* 0x044fec0000041818 */
[C---:B------:R-:W-:Y:S01]  /*5c90*/  HMMA.16816.F32.BF16 R20, R200.reuse, R10, R20 ;  /* 0x0000000ac814723c */ /* 0x040fe20000041814 */
[----:B------:R-:W-:Y:S05]  /*5ca0*/  LDSM.16.M88.4 R8, [R242+0x6000] ;  /* 0x00600000f208783b */ /* 0x000fea0000000200 */
[C---:B-----5:R-:W-:Y:S06]  /*5cb0*/  HMMA.16816.F32.BF16 R16, R200.reuse, R4, R16 ;  /* 0x00000004c810723c */ /* 0x060fec0000041810 */
[----:B------:R-:W-:Y:S01]  /*5cc0*/  HMMA.16816.F32.BF16 R12, R200, R6, R12 ;  /* 0x00000006c80c723c */ /* 0x000fe2000004180c */
[----:B------:R-:W2:Y:S05]  /*5cd0*/  LDSM.16.M88.4 R4, [R241+0xe000] ;  /* 0x00e00000f104783b */ /* 0x000eaa0000000200 */
[----:B-1----:R-:W-:Y:S06]  /*5ce0*/  HMMA.16816.F32.BF16 R24, R172, R168, R24 ;  /* 0x000000a8ac18723c */ /* 0x002fec0000041818 */
[C---:B------:R-:W-:Y:S06]  /*5cf0*/  HMMA.16816.F32.BF16 R188, R200.reuse, R196, R188 ;  /* 0x000000c4c8bc723c */ /* 0x040fec00000418bc */
[C---:B------:R-:W-:Y:S01]  /*5d00*/  HMMA.16816.F32.BF16 R184, R200.reuse, R198, R184 ;  /* 0x000000c6c8b8723c */ /* 0x040fe200000418b8 */
[----:B------:R-:W1:Y:S05]  /*5d10*/  LDSM.16.M88.4 R196, [R228+0x5800] ;  /* 0x00580000e4c4783b */ /* 0x000e6a0000000200 */
[----:B------:R-:W-:Y:S06]  /*5d20*/  HMMA.16816.F32.BF16 R180, R200, R192, R180 ;  /* 0x000000c0c8b4723c */ /* 0x000fec00000418b4 */
[C---:B------:R-:W-:Y:S01]  /*5d30*/  HMMA.16816.F32.BF16 R20, R172.reuse, R170, R20 ;  /* 0x000000aaac14723c */ /* 0x040fe20000041814 */
[----:B------:R-:W-:Y:S05]  /*5d40*/  LDSM.16.M88.4 R168, [R238+0x6000] ;  /* 0x00600000eea8783b */ /* 0x000fea0000000200 */
[C---:B---3--:R-:W-:Y:S06]  /*5d50*/  HMMA.16816.F32.BF16 R16, R172.reuse, R32, R16 ;  /* 0x00000020ac10723c */ /* 0x048fec0000041810 */
[----:B------:R-:W-:Y:S01]  /*5d60*/  HMMA.16816.F32.BF16 R12, R172, R34, R12 ;  /* 0x00000022ac0c723c */ /* 0x000fe2000004180c */
[----:B------:R-:W3:Y:S05]  /*5d70*/  LDSM.16.M88.4 R32, [R241+0xe800] ;  /* 0x00e80000f120783b */ /* 0x000eea0000000200 */
[----:B------:R-:W-:Y:S01]  /*5d80*/  HMMA.16816.F32.BF16 R200, R200, R194, R176 ;  /* 0x000000c2c8c8723c */ /* 0x000fe200000418b0 */
[----:B------:R-:W-:Y:S04]  /*5d90*/  LDSM.16.M88.4 R192, [R240+0x6000] ;  /* 0x00600000f0c0783b */ /* 0x000fe80000000200 */
[----:B------:R-:W4:Y:S01]  /*5da0*/  LDSM.16.M88.4 R176, [R219] ;  /* 0x00000000dbb0783b */ /* 0x000f220000000200 */
[C---:B--2---:R-:W-:Y:S06]  /*5db0*/  HMMA.16816.F32.BF16 R24, R8.reuse, R4, R24 ;  /* 0x000000040818723c */ /* 0x044fec0000041818 */
[----:B------:R-:W-:Y:S01]  /*5dc0*/  HMMA.16816.F32.BF16 R20, R8, R6, R20 ;  /* 0x000000060814723c */ /* 0x000fe20000041814 */
[----:B------:R-:W2:Y:S05]  /*5dd0*/  LDSM.16.M88.4 R4, [R218] ;  /* 0x00000000da04783b */ /* 0x000eaa0000000200 */
[C---:B------:R-:W-:Y:S06]  /*5de0*/  HMMA.16816.F32.BF16 R188, R172.reuse, R28, R188 ;  /* 0x0000001cacbc723c */ /* 0x040fec00000418bc */
[C---:B------:R-:W-:Y:S01]  /*5df0*/  HMMA.16816.F32.BF16 R184, R172.reuse, R30, R184 ;  /* 0x0000001eacb8723c */ /* 0x040fe200000418b8 */
[----:B------:R-:W5:Y:S05]  /*5e00*/  LDSM.16.M88.4 R28, [R235+0xe000] ;  /* 0x00e00000eb1c783b */ /* 0x000f6a0000000200 */
[----:B-1----:R-:W-:Y:S06]  /*5e10*/  HMMA.16816.F32.BF16 R180, R172, R196, R180 ;  /* 0x000000c4acb4723c */ /* 0x002fec00000418b4 */
[C---:B---3--:R-:W-:Y:S06]  /*5e20*/  HMMA.16816.F32.BF16 R16, R8.reuse, R32, R16 ;  /* 0x000000200810723c */ /* 0x048fec0000041810 */
[----:B------:R-:W-:Y:S01]  /*5e30*/  HMMA.16816.F32.BF16 R12, R8, R34, R12 ;  /* 0x00000022080c723c */ /* 0x000fe2000004180c */
[----:B------:R-:W1:Y:S05]  /*5e40*/  LDSM.16.M88.4 R32, [R241+0xf000] ;  /* 0x00f00000f120783b */ /* 0x000e6a0000000200 */
[C---:B----4-:R-:W-:Y:S06]  /*5e50*/  HMMA.16816.F32.BF16 R24, R192.reuse, R176, R24 ;  /* 0x000000b0c018723c */ /* 0x050fec0000041818 */
[----:B------:R-:W-:Y:S01]  /*5e60*/  HMMA.16816.F32.BF16 R20, R192, R178, R20 ;  /* 0x000000b2c014723c */ /* 0x000fe20000041814 */
[----:B------:R-:W3:Y:S05]  /*5e70*/  LDSM.16.M88.4 R176, [R235+0xe800] ;  /* 0x00e80000ebb0783b */ /* 0x000eea0000000200 */
[----:B------:R-:W-:Y:S01]  /*5e80*/  HMMA.16816.F32.BF16 R200, R172, R198, R200 ;  /* 0x000000c6acc8723c */ /* 0x000fe200000418c8 */
[----:B------:R-:W-:Y:S04]  /*5e90*/  LDSM.16.M88.4 R196, [R237+0x6000] ;  /* 0x00600000edc4783b */ /* 0x000fe80000000200 */
[----:B------:R-:W4:Y:S01]  /*5ea0*/  LDSM.16.M88.4 R172, [R228+0x6000] ;  /* 0x00600000e4ac783b */ /* 0x000f220000000200 */
[----:B--2---:R-:W-:Y:S06]  /*5eb0*/  HMMA.16816.F32.BF16 R16, R192, R4, R16 ;  /* 0x00000004c010723c */ /* 0x004fec0000041810 */
[----:B-----5:R-:W-:Y:S06]  /*5ec0*/  HMMA.16816.F32.BF16 R24, R168, R28, R24 ;  /* 0x0000001ca818723c */ /* 0x020fec0000041818 */
[----:B------:R-:W-:Y:S01]  /*5ed0*/  HMMA.16816.F32.BF16 R12, R192, R6, R12 ;  /* 0x00000006c00c723c */ /* 0x000fe2000004180c */
[----:B------:R-:W2:Y:S05]  /*5ee0*/  LDSM.16.M88.4 R4, [R217] ;  /* 0x00000000d904783b */ /* 0x000eaa0000000200 */
[----:B------:R-:W-:Y:S01]  /*5ef0*/  HMMA.16816.F32.BF16 R20, R168, R30, R20 ;  /* 0x0000001ea814723c */ /* 0x000fe20000041814 */
[----:B------:R-:W5:Y:S05]  /*5f00*/  LDSM.16.M88.4 R28, [R228+0x6800] ;  /* 0x00680000e41c783b */ /* 0x000f6a0000000200 */
[----:B-1----:R-:W-:Y:S06]  /*5f10*/  HMMA.16816.F32.BF16 R188, R8, R32, R188 ;  /* 0x0000002008bc723c */ /* 0x002fec00000418bc */
[C---:B---3--:R-:W-:Y:S06]  /*5f20*/  HMMA.16816.F32.BF16 R16, R168.reuse, R176, R16 ;  /* 0x000000b0a810723c */ /* 0x048fec0000041810 */
[----:B------:R-:W-:Y:S06]  /*5f30*/  HMMA.16816.F32.BF16 R12, R168, R178, R12 ;  /* 0x000000b2a80c723c */ /* 0x000fec000004180c */
[C---:B----4-:R-:W-:Y:S06]  /*5f40*/  HMMA.16816.F32.BF16 R24, R196.reuse, R172, R24 ;  /* 0x000000acc418723c */ /* 0x050fec0000041818 */
[----:B------:R-:W-:Y:S01]  /*5f50*/  HMMA.16816.F32.BF16 R20, R196, R174, R20 ;  /* 0x000000aec414723c */ /* 0x000fe20000041814 */
[----:B------:R-:W1:Y:S05]  /*5f60*/  LDSM.16.M88.4 R172, [R235+0xf000] ;  /* 0x00f00000ebac783b */ /* 0x000e6a0000000200 */
[----:B--2---:R-:W-:Y:S06]  /*5f70*/  HMMA.16816.F32.BF16 R188, R192, R4, R188 ;  /* 0x00000004c0bc723c */ /* 0x004fec00000418bc */
[----:B-----5:R-:W-:Y:S06]  /*5f80*/  HMMA.16816.F32.BF16 R16, R196, R28, R16 ;  /* 0x0000001cc410723c */ /* 0x020fec0000041810 */
[----:B------:R-:W-:Y:S01]  /*5f90*/  FMUL.FTZ R165, R24, UR22 ;  /* 0x0000001618a57c20 */ /* 0x000fe20008410000 */
[----:B------:R-:W-:Y:S01]  /*5fa0*/  FMUL.FTZ R167, R25, UR22 ;  /* 0x0000001619a77c20 */ /* 0x000fe20008410000 */
[----:B------:R-:W-:Y:S01]  /*5fb0*/  FMUL.FTZ R166, R26, UR22 ;  /* 0x000000161aa67c20 */ /* 0x000fe20008410000 */
[----:B------:R-:W-:Y:S01]  /*5fc0*/  FMUL.FTZ R28, R27, UR22 ;  /* 0x000000161b1c7c20 */ /* 0x000fe20008410000 */
[----:B------:R-:W-:Y:S01]  /*5fd0*/  HMMA.16816.F32.BF16 R184, R8, R34, R184 ;  /* 0x0000002208b8723c */ /* 0x000fe200000418b8 */
[----:B------:R-:W2:Y:S01]  /*5fe0*/  LDSM.16.M88.4 R24, [R241+0xf800] ;  /* 0x00f80000f118783b */ /* 0x000ea20000000200 */
[----:B------:R-:W-:Y:S01]  /*5ff0*/  FMUL.FTZ R20, R20, UR22 ;  /* 0x0000001614147c20 */ /* 0x000fe20008410000 */
[----:B------:R-:W-:Y:S01]  /*6000*/  FMUL.FTZ R176, R21, UR22 ;  /* 0x0000001615b07c20 */ /* 0x000fe20008410000 */
[----:B------:R-:W-:Y:S01]  /*6010*/  FMUL.FTZ R177, R22, UR22 ;  /* 0x0000001616b17c20 */ /* 0x000fe20008410000 */
[----:B------:R-:W3:Y:S01]  /*6020*/  LDSM.16.M88.4 R32, [R228+0x7000] ;  /* 0x00700000e420783b */ /* 0x000ee20000000200 */
[----:B------:R4:W-:Y:S01]  /*6030*/  MUFU.TANH R29, R20 ;  /* 0x00000014001d7308 */ /* 0x0009e20000002400 */
[----:B------:R-:W-:Y:S01]  /*6040*/  HMMA.16816.F32.BF16 R12, R196, R30, R12 ;  /* 0x0000001ec40c723c */ /* 0x000fe2000004180c */
[----:B------:R-:W5:Y:S06]  /*6050*/  S2R R30, SR_TID.X ;  /* 0x00000000001e7919 */ /* 0x000f6c0000002100 */
[----:B------:R-:W-:Y:S01]  /*6060*/  MUFU.TANH R167, R167 ;  /* 0x000000a700a77308 */ /* 0x000fe20000002400 */
[----:B------:R-:W-:Y:S01]  /*6070*/  FMUL.FTZ R16, R16, UR22 ;  /* 0x0000001610107c20 */ /* 0x000fe20008410000 */
[----:B------:R-:W-:Y:S01]  /*6080*/  FMUL.FTZ R31, R17, UR22 ;  /* 0x00000016111f7c20 */ /* 0x000fe20008410000 */
[----:B------:R-:W-:Y:S01]  /*6090*/  FMUL.FTZ R17, R19, UR22 ;  /* 0x0000001613117c20 */ /* 0x000fe20008410000 */
[----:B------:R-:W-:Y:S01]  /*60a0*/  FMUL.FTZ R18, R18, UR22 ;  /* 0x0000001612127c20 */ /* 0x000fe20008410000 */
[----:B-1----:R-:W-:Y:S03]  /*60b0*/  HMMA.16816.F32.BF16 R188, R168, R172, R188 ;  /* 0x000000aca8bc723c */ /* 0x002fe600000418bc */
[----:B------:R-:W-:Y:S03]  /*60c0*/  MUFU.TANH R28, R28 ;  /* 0x0000001c001c7308 */ /* 0x000fe60000002400 */
[----:B------:R-:W-:Y:S01]  /*60d0*/  HMMA.16816.F32.BF16 R184, R192, R6, R184 ;  /* 0x00000006c0b8723c */ /* 0x000fe200000418b8 */
[----:B------:R-:W-:Y:S01]  /*60e0*/  FMUL.FTZ R172, R23, UR22 ;  /* 0x0000001617ac7c20 */ /* 0x000fe20008410000 */
[----:B------:R-:W-:Y:S03]  /*60f0*/  LDSM.16.M88.4 R4, [R235+0xf800] ;  /* 0x00f80000eb04783b */ /* 0x000fe60000000200 */
[----:B------:R-:W-:Y:S01]  /*6100*/  MUFU.TANH R176, R176 ;  /* 0x000000b000b07308 */ /* 0x000fe20000002400 */
[----:B----4-:R-:W1:Y:S01]  /*6110*/  LDSM.16.M88.4 R20, [R216] ;  /* 0x00000000d814783b */ /* 0x010e620000000200 */
[----:B------:R-:W-:-:S06]  /*6120*/  FMUL.FTZ R12, R12, UR22 ;  /* 0x000000160c0c7c20 */ /* 0x000fcc0008410000 */
[----:B------:R-:W4:Y:S01]  /*6130*/  MUFU.TANH R177, R177 ;  /* 0x000000b100b17308 */ /* 0x000f220000002400 */
[C---:B--2---:R-:W-:Y:S07]  /*6140*/  HMMA.16816.F32.BF16 R180, R8.reuse, R24, R180 ;  /* 0x0000001808b4723c */ /* 0x044fee00000418b4 */
[----:B------:R-:W-:Y:S01]  /*6150*/  MUFU.TANH R172, R172 ;  /* 0x000000ac00ac7308 */ /* 0x000fe20000002400 */
[----:B------:R-:W-:Y:S01]  /*6160*/  HMMA.16816.F32.BF16 R200, R8, R26, R200 ;  /* 0x0000001a08c8723c */ /* 0x000fe200000418c8 */
[----:B------:R-:W-:Y:S01]  /*6170*/  FMUL.FTZ R25, R13, UR22 ;  /* 0x000000160d197c20 */ /* 0x000fe20008410000 */
[----:B------:R-:W-:-:S04]  /*6180*/  IMAD.U32 R13, RZ, RZ, UR4 ;  /* 0x00000004ff0d7e24 */ /* 0x000fc8000f8e00ff */
[----:B------:R-:W-:Y:S01]  /*6190*/  HMMA.16816.F32.BF16 R184, R168, R174, R184 ;  /* 0x000000aea8b8723c */ /* 0x000fe200000418b8 */
[----:B-----5:R-:W-:Y:S02]  /*61a0*/  IMAD.SHL.U32 R8, R30, 0x2, RZ ;  /* 0x000000021e087824 */ /* 0x020fe400078e00ff */
[----:B------:R-:W-:Y:S01]  /*61b0*/  FMUL.FTZ R30, R14, UR22 ;  /* 0x000000160e1e7c20 */ /* 0x000fe20008410000 */
[----:B------:R-:W-:Y:S01]  /*61c0*/  FMUL.FTZ R14, R15, UR22 ;  /* 0x000000160f0e7c20 */ /* 0x000fe20008410000 */
[----:B------:R-:W-:Y:S01]  /*61d0*/  MUFU.TANH R16, R16 ;  /* 0x0000001000107308 */ /* 0x000fe20000002400 */
[----:B------:R-:W-:Y:S01]  /*61e0*/  LOP3.LUT R8, R8, 0x6, RZ, 0xc0, !PT ;  /* 0x0000000608087812 */ /* 0x000fe200078ec0ff */
[----:B---3--:R-:W-:Y:S04]  /*61f0*/  HMMA.16816.F32.BF16 R188, R196, R32, R188 ;  /* 0x00000020c4bc723c */ /* 0x008fe800000418bc */
[----:B------:R-:W-:-:S02]  /*6200*/  IMAD R13, R13, 0x40, R8 ;  /* 0x000000400d0d7824 */ /* 0x000fc400078e0208 */
[----:B------:R-:W-:Y:S01]  /*6210*/  MUFU.TANH R31, R31 ;  /* 0x0000001f001f7308 */ /* 0x000fe20000002400 */
[----:B------:R-:W2:Y:S01]  /*6220*/  LDSM.16.M88.4 R8, [R228+0x7800] ;  /* 0x00780000e408783b */ /* 0x000ea20000000200 */
[----:B------:R-:W-:-:S04]  /*6230*/  DEPBAR.LE SB0, 0x0 ;  /* 0x000080000000791a */ /* 0x000fc80000000000 */
[----:B-1----:R-:W-:Y:S01]  /*6240*/  HMMA.16816.F32.BF16 R180, R192, R20, R180 ;  /* 0x00000014c0b4723c */ /* 0x002fe200000418b4 */
[C---:B------:R-:W-:Y:S01]  /*6250*/  VIADD R15, R13.reuse, 0x1 ;  /* 0x000000010d0f7836 */ /* 0x040fe20000000000 */
[----:B------:R4:W1:Y:S01]  /*6260*/  MUFU.TANH R27, R12 ;  /* 0x0000000c001b7308 */ /* 0x0008620000002400 */
[----:B------:R-:W-:-:S03]  /*6270*/  VIADD R19, R13, 0x9 ;  /* 0x000000090d137836 */ /* 0x000fc60000000000 */
[----:B------:R-:W-:Y:S01]  /*6280*/  HMMA.16816.F32.BF16 R200, R192, R22, R200 ;  /* 0x00000016c0c8723c */ /* 0x000fe200000418c8 */
[----:B------:R-:W-:Y:S01]  /*6290*/  ISETP.GE.AND P3, PT, R15, R2, PT ;  /* 0x000000020f00720c */ /* 0x000fe20003f66270 */
[----:B------:R-:W-:Y:S01]  /*62a0*/  VIADD R21, R13, 0x18 ;  /* 0x000000180d157836 */ /* 0x000fe20000000000 */
[----:B------:R-:W-:Y:S01]  /*62b0*/  ISETP.GE.AND P2, PT, R15, R0, PT ;  /* 0x000000000f00720c */ /* 0x000fe20003f46270 */
[----:B------:R-:W-:Y:S01]  /*62c0*/  VIADD R15, R13, 0x8 ;  /* 0x000000080d0f7836 */ /* 0x000fe20000000000 */
[C---:B------:R-:W-:Y:S01]  /*62d0*/  ISETP.GE.AND P1, PT, R19.reuse, R2, PT ;  /* 0x000000021300720c */ /* 0x040fe20003f26270 */
[----:B------:R-:W-:Y:S01]  /*62e0*/  HMMA.16816.F32.BF16 R184, R196, R34, R184 ;  /* 0x00000022c4b8723c */ /* 0x000fe200000418b8 */
[----:B------:R-:W-:Y:S01]  /*62f0*/  ISETP.GE.AND P4, PT, R19, R0, PT ;  /* 0x000000001300720c */ /* 0x000fe20003f86270 */
[----:B------:R-:W-:Y:S01]  /*6300*/  VIADD R19, R13, 0x11 ;  /* 0x000000110d137836 */ /* 0x000fe20000000000 */
[C---:B------:R-:W-:Y:S01]  /*6310*/  ISETP.GE.AND P5, PT, R15.reuse, R2, PT ;  /* 0x000000020f00720c */ /* 0x040fe20003fa6270 */
[----:B------:R-:W-:Y:S01]  /*6320*/  FMUL.FTZ R190, R190, UR22 ;  /* 0x00000016bebe7c20 */ /* 0x000fe20008410000 */
[----:B------:R-:W-:Y:S01]  /*6330*/  ISETP.GE.AND P0, PT, R15, R0, PT ;  /* 0x000000000f00720c */ /* 0x000fe20003f06270 */
[----:B------:R-:W-:Y:S01]  /*6340*/  VIADD R15, R13, 0x10 ;  /* 0x000000100d0f7836 */ /* 0x000fe20000000000 */
[----:B------:R-:W-:Y:S01]  /*6350*/  MUFU.TANH R165, R165 ;  /* 0x000000a500a57308 */ /* 0x000fe20000002400 */
[----:B------:R-:W-:Y:S01]  /*6360*/  FMUL.FTZ R191, R191, UR22 ;  /* 0x00000016bfbf7c20 */ /* 0x000fe20008410000 */
[----:B----4-:R-:W-:Y:S01]  /*6370*/  FSEL R12, R177, -INF , !P0 ;  /* 0xff800000b10c7808 */ /* 0x010fe20004000000 */
[----:B------:R-:W-:Y:S01]  /*6380*/  FMUL.FTZ R189, R189, UR22 ;  /* 0x00000016bdbd7c20 */ /* 0x000fe20008410000 */
[-C--:B------:R-:W-:Y:S01]  /*6390*/  ISETP.GE.AND P6, PT, R15, R2.reuse, PT ;  /* 0x000000020f00720c */ /* 0x080fe20003fc6270 */
[----:B------:R-:W-:Y:S01]  /*63a0*/  HMMA.16816.F32.BF16 R180, R168, R4, R180 ;  /* 0x00000004a8b4723c */ /* 0x000fe200000418b4 */
[----:B------:R-:W-:-:S02]  /*63b0*/  ISETP.GE.AND P0, PT, R21, R2, PT ;  /* 0x000000021500720c */ /* 0x000fc40003f06270 */
[----:B------:R-:W-:Y:S02]  /*63c0*/  MUFU.TANH R208, R190 ;  /* 0x000000be00d07308 */ /* 0x000fe40000002400 */
[----:B-1----:R-:W-:Y:S01]  /*63d0*/  FSEL R27, R27, -INF , !P0 ;  /* 0xff8000001b1b7808 */ /* 0x002fe20004000000 */
[----:B------:R-:W-:Y:S01]  /*63e0*/  HMMA.16816.F32.BF16 R200, R168, R6, R200 ;  /* 0x00000006a8c8723c */ /* 0x000fe200000418c8 */
[----:B------:R-:W-:Y:S02]  /*63f0*/  FSEL R5, R167, -INF , !P3 ;  /* 0xff800000a7057808 */ /* 0x000fe40005800000 */
[----:B------:R-:W-:Y:S02]  /*6400*/  ISETP.GE.AND P3, PT, R15, R0, PT ;  /* 0x000000000f00720c */ /* 0x000fe40003f66270 */
[----:B------:R-:W-:Y:S01]  /*6410*/  FSEL R4, R28, -INF , !P2 ;  /* 0xff8000001c047808 */ /* 0x000fe20005000000 */
[----:B------:R-:W1:Y:S01]  /*6420*/  MUFU.TANH R17, R17 ;  /* 0x0000001100117308 */ /* 0x000e620000002400 */
[----:B------:R-:W-:Y:S01]  /*6430*/  FSEL R15, R29, -INF , !P5 ;  /* 0xff8000001d0f7808 */ /* 0x000fe20006800000 */
[----:B------:R-:W-:Y:S01]  /*6440*/  FMUL.FTZ R185, R185, UR22 ;  /* 0x00000016b9b97c20 */ /* 0x000fe20008410000 */
[C---:B------:R-:W-:Y:S01]  /*6450*/  ISETP.GE.AND P2, PT, R19.reuse, R2, PT ;  /* 0x000000021300720c */ /* 0x040fe20003f46270 */
[----:B------:R-:W-:Y:S01]  /*6460*/  FMUL.FTZ R7, R184, UR22 ;  /* 0x00000016b8077c20 */ /* 0x000fe20008410000 */
[----:B------:R-:W-:-:S02]  /*6470*/  ISETP.GE.AND P5, PT, R19, R0, PT ;  /* 0x000000001300720c */ /* 0x000fc40003fa6270 */
[----:B------:R-:W-:Y:S01]  /*6480*/  FSEL R19, R176, -INF , !P1 ;  /* 0xff800000b0137808 */ /* 0x000fe20004800000 */
[----:B------:R3:W4:Y:S01]  /*6490*/  MUFU.TANH R24, R18 ;  /* 0x0000001200187308 */ /* 0x0007220000002400 */
[----:B------:R-:W-:Y:S01]  /*64a0*/  ISETP.GE.AND P1, PT, R21, R0, PT ;  /* 0x000000001500720c */ /* 0x000fe20003f26270 */
[----:B------:R-:W-:Y:S01]  /*64b0*/  VIADD R21, R13, 0x19 ;  /* 0x000000190d157836 */ /* 0x000fe20000000000 */
[----:B------:R-:W-:Y:S01]  /*64c0*/  FSEL R6, R172, -INF , !P4 ;  /* 0xff800000ac067808 */ /* 0x000fe20006000000 */
[C---:B--2---:R-:W-:Y:S01]  /*64d0*/  HMMA.16816.F32.BF16 R180, R196.reuse, R8, R180 ;  /* 0x00000008c4b4723c */ /* 0x044fe200000418b4 */
[----:B------:R-:W-:Y:S02]  /*64e0*/  FSEL R29, R16, -INF , !P6 ;  /* 0xff800000101d7808 */ /* 0x000fe40007000000 */
[C---:B------:R-:W-:Y:S01]  /*64f0*/  ISETP.GE.AND P4, PT, R21.reuse, R2, PT ;  /* 0x000000021500720c */ /* 0x040fe20003f86270 */
[----:B------:R-:W2:Y:S01]  /*6500*/  MUFU.TANH R14, R14 ;  /* 0x0000000e000e7308 */ /* 0x000ea20000002400 */
[-C--:B------:R-:W-:Y:S01]  /*6510*/  ISETP.GE.AND P6, PT, R21, R0.reuse, PT ;  /* 0x000000001500720c */ /* 0x080fe20003fc6270 */
[----:B------:R-:W-:Y:S01]  /*6520*/  VIADD R21, R13, 0x20 ;  /* 0x000000200d157836 */ /* 0x000fe20000000000 */
[----:B------:R-:W-:Y:S01]  /*6530*/  FSEL R31, R31, -INF , !P2 ;  /* 0xff8000001f1f7808 */ /* 0x000fe20005000000 */
[----:B------:R-:W-:Y:S01]  /*6540*/  HMMA.16816.F32.BF16 R200, R196, R10, R200 ;  /* 0x0000000ac4c8723c */ /* 0x000fe200000418c8 */
[----:B-1----:R-:W-:Y:S01]  /*6550*/  FSEL R32, R17, -INF , !P5 ;  /* 0xff80000011207808 */ /* 0x002fe20006800000 */
[----:B------:R-:W-:Y:S01]  /*6560*/  VIADD R17, R13, 0x29 ;  /* 0x000000290d117836 */ /* 0x000fe20000000000 */
[----:B------:R-:W-:Y:S01]  /*6570*/  ISETP.GE.AND P2, PT, R21, R0, PT ;  /* 0x000000001500720c */ /* 0x000fe20003f46270 */
[----:B------:R1:W5:Y:S01]  /*6580*/  MUFU.TANH R207, R185 ;  /* 0x000000b900cf7308 */ /* 0x0003620000002400 */
[----:B---3--:R-:W-:Y:S01]  /*6590*/  FMUL.FTZ R18, R188, UR22 ;  /* 0x00000016bc127c20 */ /* 0x008fe20008410000 */
[----:B----4-:R-:W-:Y:S01]  /*65a0*/  FSEL R24, R24, -INF , !P3 ;  /* 0xff80000018187808 */ /* 0x010fe20005800000 */
[C---:B------:R-:W-:Y:S01]  /*65b0*/  VIADD R9, R13.reuse, 0x21 ;  /* 0x000000210d097836 */ /* 0x040fe20000000000 */
[----:B------:R-:W-:Y:S01]  /*65c0*/  FSEL R208, R208, -INF , !P2 ;  /* 0xff800000d0d07808 */ /* 0x000fe20005000000 */
[----:B------:R-:W-:Y:S01]  /*65d0*/  FMUL.FTZ R8, R186, UR22 ;  /* 0x00000016ba087c20 */ /* 0x000fe20008410000 */
[----:B------:R-:W-:-:S02]  /*65e0*/  ISETP.GE.AND P2, PT, R13, R2, PT ;  /* 0x000000020d00720c */ /* 0x000fc40003f46270 */
[----:B------:R-:W3:Y:S01]  /*65f0*/  MUFU.TANH R18, R18 ;  /* 0x0000001200127308 */ /* 0x000ee20000002400 */
[----:B--2---:R-:W-:Y:S02]  /*6600*/  FSEL R28, R14, -INF , !P6 ;  /* 0xff8000000e1c7808 */ /* 0x004fe40007000000 */
[----:B------:R-:W-:Y:S01]  /*6610*/  FSEL R11, R165, -INF , !P2 ;  /* 0xff800000a50b7808 */ /* 0x000fe20005000000 */
[----:B------:R-:W-:Y:S01]  /*6620*/  FMUL.FTZ R180, R180, UR22 ;  /* 0x00000016b4b47c20 */ /* 0x000fe20008410000 */
[-C--:B------:R-:W-:Y:S01]  /*6630*/  ISETP.GE.AND P6, PT, R17, R2.reuse, PT ;  /* 0x000000021100720c */ /* 0x080fe20003fc6270 */
[----:B------:R-:W-:Y:S01]  /*6640*/  FMUL.FTZ R181, R181, UR22 ;  /* 0x00000016b5b57c20 */ /* 0x000fe20008410000 */
[----:B------:R-:W-:Y:S01]  /*6650*/  FMNMX.FTZ R10, R164, R11, !PT ;  /* 0x0000000ba40a7209 */ /* 0x000fe20007810000 */
[----:B------:R-:W2:Y:S01]  /*6660*/  MUFU.TANH R30, R30 ;  /* 0x0000001e001e7308 */ /* 0x000ea20000002400 */
[----:B------:R-:W-:Y:S01]  /*6670*/  ISETP.GE.AND P3, PT, R21, R2, PT ;  /* 0x000000021500720c */ /* 0x000fe20003f66270 */
[----:B------:R-:W-:Y:S01]  /*6680*/  VIADD R21, R13, 0x28 ;  /* 0x000000280d157836 */ /* 0x000fe20000000000 */
[----:B------:R-:W-:Y:S01]  /*6690*/  FMNMX.FTZ R10, R5, R10, !PT ;  /* 0x0000000a050a7209 */ /* 0x000fe20007810000 */
[----:B-1----:R-:W-:Y:S01]  /*66a0*/  FMUL.FTZ R185, R201, UR22 ;  /* 0x00000016c9b97c20 */ /* 0x002fe20008410000 */
[----:B-----5:R-:W-:Y:S01]  /*66b0*/  FSEL R207, R207, -INF , !P6 ;  /* 0xff800000cfcf7808 */ /* 0x020fe20007000000 */
[----:B------:R-:W-:Y:S01]  /*66c0*/  FMUL.FTZ R182, R182, UR22 ;  /* 0x00000016b6b67c20 */ /* 0x000fe20008410000 */
[----:B------:R-:W-:Y:S01]  /*66d0*/  FMNMX.FTZ R10, R15, R10, !PT ;  /* 0x0000000a0f0a7209 */ /* 0x000fe20007810000 */
[----:B------:R-:W1:Y:S01]  /*66e0*/  MUFU.TANH R25, R25 ;  /* 0x0000001900197308 */ /* 0x000e620000002400 */
[----:B---3--:R-:W-:Y:S01]  /*66f0*/  FSEL R167, R18, -INF , !P3 ;  /* 0xff80000012a77808 */ /* 0x008fe20005800000 */
[----:B------:R-:W-:Y:S01]  /*6700*/  FMUL.FTZ R183, R183, UR22 ;  /* 0x00000016b7b77c20 */ /* 0x000fe20008410000 */
[----:B------:R-:W-:-:S02]  /*6710*/  ISETP.GE.AND P6, PT, R13, R0, PT ;  /* 0x000000000d00720c */ /* 0x000fc40003fc6270 */
[----:B------:R-:W-:Y:S02]  /*6720*/  FMNMX.FTZ R10, R19, R10, !PT ;  /* 0x0000000a130a7209 */ /* 0x000fe40007810000 */
[-C--:B------:R-:W-:Y:S01]  /*6730*/  ISETP.GE.AND P3, PT, R17, R0.reuse, PT ;  /* 0x000000001100720c */ /* 0x080fe20003f66270 */
[----:B------:R-:W3:Y:S01]  /*6740*/  MUFU.TANH R166, R166 ;  /* 0x000000a600a67308 */ /* 0x000ee20000002400 */
[----:B--2---:R-:W-:Y:S01]  /*6750*/  FSEL R30, R30, -INF , !P1 ;  /* 0xff8000001e1e7808 */ /* 0x004fe20004800000 */
[----:B------:R-:W-:Y:S01]  /*6760*/  VIADD R17, R13, 0x31 ;  /* 0x000000310d117836 */ /* 0x000fe20000000000 */
[----:B------:R-:W-:Y:S02]  /*6770*/  ISETP.GE.AND P0, PT, R9, R0, PT ;  /* 0x000000000900720c */ /* 0x000fe40003f06270 */
[----:B------:R-:W-:Y:S02]  /*6780*/  ISETP.GE.AND P1, PT, R21, R2, PT ;  /* 0x000000021500720c */ /* 0x000fe40003f26270 */
[----:B------:R-:W-:Y:S01]  /*6790*/  FMNMX.FTZ R10, R29, R10, !PT ;  /* 0x0000000a1d0a7209 */ /* 0x000fe20007810000 */
[----:B------:R-:W2:Y:S01]  /*67a0*/  MUFU.TANH R206, R191 ;  /* 0x000000bf00ce7308 */ /* 0x000ea20000002400 */
[----:B-1----:R-:W-:-:S02]  /*67b0*/  FSEL R25, R25, -INF , !P4 ;  /* 0xff80000019197808 */ /* 0x002fc40006000000 */
[----:B------:R-:W-:Y:S01]  /*67c0*/  ISETP.GE.AND P4, PT, R21, R0, PT ;  /* 0x000000001500720c */ /* 0x000fe20003f86270 */
[----:B------:R-:W-:Y:S01]  /*67d0*/  VIADD R21, R13, 0x30 ;  /* 0x000000300d157836 */ /* 0x000fe20000000000 */
[----:B------:R-:W-:Y:S01]  /*67e0*/  ISETP.GE.AND P5, PT, R9, R2, PT ;  /* 0x000000020900720c */ /* 0x000fe20003fa6270 */
[----:B------:R-:W-:Y:S01]  /*67f0*/  FMUL.FTZ R9, R187, UR22 ;  /* 0x00000016bb097c20 */ /* 0x000fe20008410000 */
[----:B------:R-:W-:Y:S01]  /*6800*/  FMNMX.FTZ R10, R31, R10, !PT ;  /* 0x0000000a1f0a7209 */ /* 0x000fe20007810000 */
[----:B------:R-:W1:Y:S01]  /*6810*/  MUFU.TANH R7, R7 ;  /* 0x0000000700077308 */ /* 0x000e620000002400 */
[----:B---3--:R-:W-:Y:S01]  /*6820*/  FSEL R166, R166, -INF , !P6 ;  /* 0xff800000a6a67808 */ /* 0x008fe20007000000 */
[----:B------:R-:W-:Y:S01]  /*6830*/  FMUL.FTZ R187, R200, UR22 ;  /* 0x00000016c8bb7c20 */ /* 0x000fe20008410000 */
[----:B------:R-:W-:Y:S02]  /*6840*/  FMNMX.FTZ R10, R27, R10, !PT ;  /* 0x0000000a1b0a7209 */ /* 0x000fe40007810000 */
[----:B------:R-:W-:-:S03]  /*6850*/  ISETP.GE.AND P2, PT, R21, R0, PT ;  /* 0x000000001500720c */ /* 0x000fc60003f46270 */
[----:B------:R-:W3:Y:S01]  /*6860*/  MUFU.TANH R209, R189 ;  /* 0x000000bd00d17308 */ /* 0x000ee20000002400 */
[----:B--2---:R-:W-:Y:S02]  /*6870*/  FSEL R206, R206, -INF , !P0 ;  /* 0xff800000cece7808 */ /* 0x004fe40004000000 */
[----:B------:R-:W-:-:S05]  /*6880*/  ISETP.GE.AND P0, PT, R17, R2, PT ;  /* 0x000000021100720c */ /* 0x000fca0003f06270 */
[----:B------:R-:W2:Y:S01]  /*6890*/  MUFU.TANH R191, R180 ;  /* 0x000000b400bf7308 */ /* 0x000ea20000002400 */
[----:B-1----:R-:W-:Y:S01]  /*68a0*/  FSEL R165, R7, -INF , !P1 ;  /* 0xff80000007a57808 */ /* 0x002fe20004800000 */
[----:B------:R-:W-:Y:S01]  /*68b0*/  VIADD R7, R13, 0x38 ;  /* 0x000000380d077836 */ /* 0x000fe20000000000 */
[----:B------:R-:W-:Y:S01]  /*68c0*/  ISETP.GE.AND P1, PT, R17, R0, PT ;  /* 0x000000001100720c */ /* 0x000fe20003f26270 */
[----:B------:R-:W-:Y:S01]  /*68d0*/  VIADD R13, R13, 0x39 ;  /* 0x000000390d0d7836 */ /* 0x000fe20000000000 */
[----:B------:R-:W-:Y:S02]  /*68e0*/  FMNMX.FTZ R17, R3, R166, !PT ;  /* 0x000000a603117209 */ /* 0x000fe40007810000 */
[-C--:B------:R-:W-:Y:S01]  /*68f0*/  ISETP.GE.AND P6, PT, R7, R2.reuse, PT ;  /* 0x000000020700720c */ /* 0x080fe20003fc6270 */
[----:B------:R-:W1:Y:S01]  /*6900*/  MUFU.TANH R189, R181 ;  /* 0x000000b500bd7308 */ /* 0x000e620000002400 */
[----:B---3--:R-:W-:Y:S02]  /*6910*/  FSEL R209, R209, -INF , !P5 ;  /* 0xff800000d1d17808 */ /* 0x008fe40006800000 */
[----:B------:R-:W-:-:S02]  /*6920*/  ISETP.GE.AND P5, PT, R21, R2, PT ;  /* 0x000000021500720c */ /* 0x000fc40003fa6270 */
[----:B------:R-:W-:-:S03]  /*6930*/  FMNMX.FTZ R17, R4, R17, !PT ;  /* 0x0000001104117209 */ /* 0x000fc60007810000 */
[----:B------:R-:W3:Y:S01]  /*6940*/  MUFU.TANH R187, R187 ;  /* 0x000000bb00bb7308 */ /* 0x000ee20000002400 */
[----:B--2---:R-:W-:Y:S01]  /*6950*/  FSEL R191, R191, -INF , !P5 ;  /* 0xff800000bfbf7808 */ /* 0x004fe20006800000 */
[----:B------:R-:W-:Y:S01]  /*6960*/  FMUL.FTZ R180, R203, UR22 ;  /* 0x00000016cbb47c20 */ /* 0x000fe20008410000 */
[----:B------:R-:W-:Y:S02]  /*6970*/  ISETP.GE.AND P5, PT, R13, R2, PT ;  /* 0x000000020d00720c */ /* 0x000fe40003fa6270 */
[----:B------:R-:W-:Y:S02]  /*6980*/  FMNMX.FTZ R17, R12, R17, !PT ;  /* 0x000000110c117209 */ /* 0x000fe40007810000 */
[----:B------:R-:W-:Y:S01]  /*6990*/  FMNMX.FTZ R2, R25, R10, !PT ;  /* 0x0000000a19027209 */ /* 0x000fe20007810000 */
[----:B------:R-:W2:Y:S01]  /*69a0*/  MUFU.TANH R8, R8 ;  /* 0x0000000800087308 */ /* 0x000ea20000002400 */
[----:B------:R-:W-:Y:S02]  /*69b0*/  FMNMX.FTZ R17, R6, R17, !PT ;  /* 0x0000001106117209 */ /* 0x000fe40007810000 */
[----:B------:R-:W-:-:S02]  /*69c0*/  FMNMX.FTZ R2, R167, R2, !PT ;  /* 0x00000002a7027209 */ /* 0x000fc40007810000 */
[----:B------:R-:W-:Y:S02]  /*69d0*/  FMNMX.FTZ R17, R24, R17, !PT ;  /* 0x0000001118117209 */ /* 0x000fe40007810000 */
[----:B------:R-:W-:Y:S01]  /*69e0*/  FMNMX.FTZ R2, R209, R2, !PT ;  /* 0x00000002d1027209 */ /* 0x000fe20007810000 */
[----:B------:R-:W4:Y:S01]  /*69f0*/  MUFU.TANH R185, R185 ;  /* 0x000000b900b97308 */ /* 0x000f220000002400 */
[----:B------:R-:W-:Y:S02]  /*6a00*/  FMNMX.FTZ R17, R32, R17, !PT ;  /* 0x0000001120117209 */ /* 0x000fe40007810000 */
[----:B------:R-:W-:Y:S02]  /*6a10*/  FMNMX.FTZ R2, R165, R2, !PT ;  /* 0x00000002a5027209 */ /* 0x000fe40007810000 */
[----:B-1----:R-:W-:Y:S02]  /*6a20*/  FSEL R189, R189, -INF , !P0 ;  /* 0xff800000bdbd7808 */ /* 0x002fe40004000000 */
[----:B------:R-:W-:Y:S01]  /*6a30*/  FMNMX.FTZ R17, R30, R17, !PT ;  /* 0x000000111e117209 */ /* 0x000fe20007810000 */
[----:B------:R1:W-:Y:S01]  /*6a40*/  MUFU.TANH R186, R182 ;  /* 0x000000b600ba7308 */ /* 0x0003e20000002400 */
[----:B------:R-:W-:-:S02]  /*6a50*/  FMNMX.FTZ R2, R207, R2, !PT ;  /* 0x00000002cf027209 */ /* 0x000fc40007810000 */
[----:B------:R-:W-:Y:S02]  /*6a60*/  PLOP3.LUT P0, PT, PT, PT, UP0, 0x80, 0x0 ;  /* 0x000000000000781c */ /* 0x000fe40003f0f008 */
[----:B------:R-:W-:Y:S02]  /*6a70*/  FMNMX.FTZ R21, R28, R17, !PT ;  /* 0x000000111c157209 */ /* 0x000fe40007810000 */
[----:B------:R-:W-:Y:S01]  /*6a80*/  FMNMX.FTZ R2, R191, R2, !PT ;  /* 0x00000002bf027209 */ /* 0x000fe20007810000 */
[----:B------:R-:W5:Y:S01]  /*6a90*/  MUFU.TANH R9, R9 ;  /* 0x0000000900097308 */ /* 0x000f620000002400 */
[----:B---3--:R-:W-:Y:S02]  /*6aa0*/  FSEL R187, R187, -INF , !P6 ;  /* 0xff800000bbbb7808 */ /* 0x008fe40007000000 */
[----:B------:R-:W-:Y:S02]  /*6ab0*/  FMNMX.FTZ R21, R208, R21, !PT ;  /* 0x00000015d0157209 */ /* 0x000fe40007810000 */
[----:B------:R-:W-:-:S02]  /*6ac0*/  FMNMX.FTZ R2, R189, R2, !PT ;  /* 0x00000002bd027209 */ /* 0x000fc40007810000 */
[----:B--2---:R-:W-:Y:S01]  /*6ad0*/  FSEL R200, R8, -INF , !P4 ;  /* 0xff80000008c87808 */ /* 0x004fe20006000000 */
[----:B------:R2:W3:Y:S01]  /*6ae0*/  MUFU.TANH R184, R183 ;  /* 0x000000b700b87308 */ /* 0x0004e20000002400 */
[----:B-1----:R-:W-:Y:S01]  /*6af0*/  FMUL.FTZ R182, R202, UR22 ;  /* 0x00000016cab67c20 */ /* 0x002fe20008410000 */
[----:B----4-:R-:W-:Y:S02]  /*6b00*/  FSEL R185, R185, -INF , !P5 ;  /* 0xff800000b9b97808 */ /* 0x010fe40006800000 */
[----:B------:R-:W-:Y:S02]  /*6b10*/  FMNMX.FTZ R21, R206, R21, !PT ;  /* 0x00000015ce157209 */ /* 0x000fe40007810000 */
[----:B------:R-:W-:Y:S02]  /*6b20*/  FMNMX.FTZ R2, R187, R2, !PT ;  /* 0x00000002bb027209 */ /* 0x000fe40007810000 */
[----:B------:R-:W1:Y:S01]  /*6b30*/  MUFU.TANH R182, R182 ;  /* 0x000000b600b67308 */ /* 0x000e620000002400 */
[----:B-----5:R-:W-:-:S02]  /*6b40*/  FSEL R198, R9, -INF , !P3 ;  /* 0xff80000009c67808 */ /* 0x020fc40005800000 */
[----:B------:R-:W-:Y:S02]  /*6b50*/  FSEL R186, R186, -INF , !P2 ;  /* 0xff800000baba7808 */ /* 0x000fe40005000000 */
[----:B------:R-:W-:Y:S02]  /*6b60*/  FMNMX.FTZ R21, R200, R21, !PT ;  /* 0x00000015c8157209 */ /* 0x000fe40007810000 */
[----:B------:R-:W-:Y:S01]  /*6b70*/  FMNMX.FTZ R9, R185, R2, !PT ;  /* 0x00000002b9097209 */ /* 0x000fe20007810000 */
[----:B------:R-:W4:Y:S01]  /*6b80*/  MUFU.TANH R180, R180 ;  /* 0x000000b400b47308 */ /* 0x000f220000002400 */
[----:B------:R-:W-:Y:S06]  /*6b90*/  BAR.SYNC.DEFER_BLOCKING 0x0 ;  /* 0x0000000000007b1d */ /* 0x000fec0000010000 */
[----:B--23--:R-:W-:Y:S05]  /*6ba0*/  @!P0 BRA `(.L_x_444) ;  /* 0x0000000000a88947 */ /* 0x00cfea0003800000 */
        /* <DEDUP_REMOVED lines=42> */
.L_x_444:
[----:B------:R-:W-:Y:S01]  /*6e50*/  FMNMX.FTZ R21, R198, R21, !PT ;  /* 0x00000015c6157209 */ /* 0x000fe20007810000 */
[----:B------:R-:W3:Y:S01]  /*6e60*/  SHFL.BFLY PT, R2, R9, 0x2, 0x1f ;  /* 0x0c401f0009027f89 */ /* 0x000ee200000e0000 */
[-C--:B------:R-:W-:Y:S01]  /*6e70*/  ISETP.GE.AND P0, PT, R7, R0.reuse, PT ;  /* 0x000000000700720c */ /* 0x080fe20003f06270 */
[----:B------:R-:W-:Y:S01]  /*6e80*/  UISETP.GE.AND UP0, UPT, UR16, 0x3, UPT ;  /* 0x000000031000788c */ /* 0x000fe2000bf06270 */
[----:B------:R-:W-:Y:S01]  /*6e90*/  FSEL R184, R184, -INF , !P1 ;  /* 0xff800000b8b87808 */ /* 0x000fe20004800000 */
[----:B--2---:R-:W-:Y:S01]  /*6ea0*/  LDSM.16.MT88.4 R168, [R236+0x16800] ;  /* 0x01680000eca8783b */ /* 0x004fe20000004200 */
[----:B------:R-:W-:Y:S02]  /*6eb0*/  FMNMX.FTZ R21, R186, R21, !PT ;  /* 0x00000015ba157209 */ /* 0x000fe40007810000 */
[----:B------:R-:W-:Y:S02]  /*6ec0*/  ISETP.GE.AND P1, PT, R13, R0, PT ;  /* 0x000000000d00720c */ /* 0x000fe40003f26270 */
[----:B-1----:R-:W-:-:S02]  /*6ed0*/  FSEL R182, R182, -INF , !P0 ;  /* 0xff800000b6b67808 */ /* 0x002fc40004000000 */
[----:B------:R-:W-:Y:S02]  /*6ee0*/  FMNMX.FTZ R21, R184, R21, !PT ;  /* 0x00000015b8157209 */ /* 0x000fe40007810000 */
[----:B----4-:R-:W-:Y:S01]  /*6ef0*/  FSEL R180, R180, -INF , !P1 ;  /* 0xff800000b4b47808 */ /* 0x010fe20004800000 */
[----:B------:R-:W-:Y:S01]  /*6f00*/  @UP0 UIADD3 UR16, UR16, -0x3, URZ ;  /* 0xfffffffd10100890 */ /* 0x000fe2000fffe03f */
[----:B------:R-:W-:-:S04]  /*6f10*/  FMNMX.FTZ R21, R182, R21, !PT ;  /* 0x00000015b6157209 */ /* 0x000fc80007810000 */
[----:B------:R-:W-:Y:S02]  /*6f20*/  FMNMX.FTZ R8, R180, R21, !PT ;  /* 0x00000015b4087209 */ /* 0x000fe40007810000 */
[----:B------:R-:W-:Y:S01]  /*6f30*/  LDSM.16.MT88.4 R20, [R236+0x10000] ;  /* 0x01000000ec14783b */ /* 0x000fe20000004200 */
[----:B---3--:R-:W-:-:S03]  /*6f40*/  FMNMX.FTZ R9, R9, R2, !PT ;  /* 0x0000000209097209 */ /* 0x008fc60007810000 */
[----:B------:R-:W1:Y:S04]  /*6f50*/  SHFL.BFLY PT, R7, R8, 0x2, 0x1f ;  /* 0x0c401f0008077f89 */ /* 0x000e6800000e0000 */
[----:B------:R-:W2:Y:S01]  /*6f60*/  SHFL.BFLY PT, R2, R9, 0x1, 0x1f ;  /* 0x0c201f0009027f89 */ /* 0x000ea200000e0000 */
[----:B-1----:R-:W-:Y:S02]  /*6f70*/  FMNMX.FTZ R7, R8, R7, !PT ;  /* 0x0000000708077209 */ /* 0x002fe40007810000 */
[----:B--2---:R-:W-:-:S03]  /*6f80*/  FMNMX.FTZ R2, R9, R2, !PT ;  /* 0x0000000209027209 */ /* 0x004fc60007810000 */
[----:B------:R-:W1:Y:S01]  /*6f90*/  SHFL.BFLY PT, R0, R7, 0x1, 0x1f ;  /* 0x0c201f0007007f89 */ /* 0x000e6200000e0000 */
[C---:B------:R-:W-:Y:S01]  /*6fa0*/  FSETP.NEU.FTZ.AND P1, PT, R2.reuse, -INF , PT ;  /* 0xff8000000200780b */ /* 0x040fe20003f3d000 */
[----:B------:R-:W-:-:S05]  /*6fb0*/  FMUL.FTZ R188, R2, UR17 ;  /* 0x0000001102bc7c20 */ /* 0x000fca0008410000 */
[----:B------:R-:W-:-:S05]  /*6fc0*/  FSEL R188, R188, RZ, P1 ;  /* 0x000000ffbcbc7208 */ /* 0x000fca0000800000 */
[--C-:B------:R-:W-:Y:S01]  /*6fd0*/  FFMA.FTZ R177, R5, UR17, -R188.reuse ;  /* 0x0000001105b17c23 */ /* 0x100fe200080108bc */
[----:B------:R-:W-:Y:S01]  /*6fe0*/  FSEL R5, R2, RZ, P1 ;  /* 0x000000ff02057208 */ /* 0x000fe20000800000 */
[--C-:B------:R-:W-:Y:S01]  /*6ff0*/  FFMA.FTZ R175, R19, UR17, -R188.reuse ;  /* 0x0000001113af7c23 */ /* 0x100fe200080108bc */
[--C-:B------:R-:W-:Y:S01]  /*7000*/  FFMA.FTZ R179, R11, UR17, -R188.reuse ;  /* 0x000000110bb37c23 */ /* 0x100fe200080108bc */
[----:B------:R-:W2:Y:S01]  /*7010*/  LDSM.16.MT88.4 R16, [R234+0x10000] ;  /* 0x01000000ea10783b */ /* 0x000ea20000004200 */
[--C-:B------:R-:W-:Y:S01]  /*7020*/  FFMA.FTZ R176, R15, UR17, -R188.reuse ;  /* 0x000000110fb07c23 */ /* 0x100fe200080108bc */
[----:B------:R-:W-:Y:S01]  /*7030*/  MUFU.EX2 R177, R177 ;  /* 0x000000b100b17308 */ /* 0x000fe20000000800 */
[--C-:B------:R-:W-:Y:S01]  /*7040*/  FFMA.FTZ R190, R29, UR17, -R188.reuse ;  /* 0x000000111dbe7c23 */ /* 0x100fe200080108bc */
[----:B------:R-:W3:Y:S01]  /*7050*/  LDSM.16.MT88.4 R8, [R233+0x10000] ;  /* 0x01000000e908783b */ /* 0x000ee20000004200 */
[--C-:B------:R-:W-:Y:S01]  /*7060*/  FFMA.FTZ R193, R31, UR17, -R188.reuse ;  /* 0x000000111fc17c23 */ /* 0x100fe200080108bc */
[----:B-1----:R-:W-:Y:S01]  /*7070*/  FMNMX.FTZ R0, R7, R0, !PT ;  /* 0x0000000007007209 */ /* 0x002fe20007810000 */
[--C-:B------:R-:W-:Y:S01]  /*7080*/  FFMA.FTZ R192, R27, UR17, -R188.reuse ;  /* 0x000000111bc07c23 */ /* 0x100fe200080108bc */
[--C-:B------:R-:W-:Y:S01]  /*7090*/  FFMA.FTZ R195, R25, UR17, -R188.reuse ;  /* 0x0000001119c37c23 */ /* 0x100fe200080108bc */
[--C-:B------:R-:W-:Y:S01]  /*70a0*/  FFMA.FTZ R201, R167, UR17, -R188.reuse ;  /* 0x00000011a7c97c23 */ /* 0x100fe200080108bc */
[C---:B------:R-:W-:Y:S01]  /*70b0*/  FSETP.NEU.FTZ.AND P0, PT, R0.reuse, -INF , PT ;  /* 0xff8000000000780b */ /* 0x040fe20003f1d000 */
[----:B------:R-:W-:Y:S01]  /*70c0*/  FMUL.FTZ R183, R0, UR17 ;  /* 0x0000001100b77c20 */ /* 0x000fe20008410000 */
[----:B------:R-:W1:Y:S01]  /*70d0*/  MUFU.EX2 R179, R179 ;  /* 0x000000b300b37308 */ /* 0x000e620000000800 */
[--C-:B------:R-:W-:Y:S01]  /*70e0*/  FFMA.FTZ R203, R165, UR17, -R188.reuse ;  /* 0x00000011a5cb7c23 */ /* 0x100fe200080108bc */
[--C-:B------:R-:W-:Y:S01]  /*70f0*/  FFMA.FTZ R210, R207, UR17, -R188.reuse ;  /* 0x00000011cfd27c23 */ /* 0x100fe200080108bc */
[--C-:B------:R-:W-:Y:S01]  /*7100*/  FFMA.FTZ R202, R209, UR17, -R188.reuse ;  /* 0x00000011d1ca7c23 */ /* 0x100fe200080108bc */
[----:B------:R-:W-:Y:S01]  /*7110*/  FSEL R183, R183, RZ, P0 ;  /* 0x000000ffb7b77208 */ /* 0x000fe20000000000 */
[----:B------:R-:W-:-:S03]  /*7120*/  FFMA.FTZ R187, R187, UR17, -R188 ;  /* 0x00000011bbbb7c23 */ /* 0x000fc600080108bc */
[----:B------:R-:W-:Y:S01]  /*7130*/  MUFU.EX2 R176, R176 ;  /* 0x000000b000b07308 */ /* 0x000fe20000000800 */
[--C-:B------:R-:W-:Y:S01]  /*7140*/  FFMA.FTZ R181, R6, UR17, -R183.reuse ;  /* 0x0000001106b57c23 */ /* 0x100fe200080108b7 */
[----:B------:R-:W-:Y:S01]  /*7150*/  FSEL R6, R0, RZ, P0 ;  /* 0x000000ff00067208 */ /* 0x000fe20000000000 */
[----:B------:R-:W-:Y:S01]  /*7160*/  FFMA.FTZ R173, R4, UR17, -R183 ;  /* 0x0000001104ad7c23 */ /* 0x000fe200080108b7 */
[----:B------:R-:W-:Y:S01]  /*7170*/  FADD.FTZ R4, R164, -R5 ;  /* 0x80000005a4047221 */ /* 0x000fe20000010000 */
[--C-:B------:R-:W-:Y:S01]  /*7180*/  FFMA.FTZ R174, R166, UR17, -R183.reuse ;  /* 0x00000011a6ae7c23 */ /* 0x100fe200080108b7 */
[--C-:B------:R-:W-:Y:S01]  /*7190*/  FFMA.FTZ R172, R12, UR17, -R183.reuse ;  /* 0x000000110cac7c23 */ /* 0x100fe200080108b7 */
[----:B------:R-:W-:Y:S01]  /*71a0*/  FADD.FTZ R6, R3, -R6 ;  /* 0x8000000603067221 */ /* 0x000fe20000010000 */
[----:B------:R-:W-:Y:S01]  /*71b0*/  FMUL.FTZ R178, R4, UR17 ;  /* 0x0000001104b27c20 */ /* 0x000fe20008410000 */
[----:B------:R-:W4:Y:S01]  /*71c0*/  MUFU.EX2 R175, R175 ;  /* 0x000000af00af7308 */ /* 0x000f220000000800 */
[----:B-1----:R-:W-:Y:S01]  /*71d0*/  F2FP.BF16.F32.PACK_AB R4, R177, R179 ;  /* 0x000000b3b104723e */ /* 0x002fe200000010ff */
[----:B------:R-:W-:Y:S01]  /*71e0*/  FMUL.FTZ R3, R6, UR17 ;  /* 0x0000001106037c20 */ /* 0x000fe20008410000 */
[----:B------:R-:W-:Y:S01]  /*71f0*/  LDSM.16.MT88.4 R12, [R232+0x10000] ;  /* 0x01000000e80c783b */ /* 0x000fe20000004200 */
[--C-:B------:R-:W-:Y:S01]  /*7200*/  FFMA.FTZ R194, R24, UR17, -R183.reuse ;  /* 0x0000001118c27c23 */ /* 0x100fe200080108b7 */
        /* <DEDUP_REMOVED lines=8> */
[----:B------:R-:W-:Y:S01]  /*7290*/  LDSM.16.MT88.4 R32, [R236+0x12800] ;  /* 0x01280000ec20783b */ /* 0x000fe20000004200 */
[--C-:B------:R-:W-:Y:S01]  /*72a0*/  FFMA.FTZ R184, R184, UR17, -R183.reuse ;  /* 0x00000011b8b87c23 */ /* 0x100fe200080108b7 */
[----:B------:R-:W-:Y:S01]  /*72b0*/  FFMA.FTZ R182, R182, UR17, -R183 ;  /* 0x00000011b6b67c23 */ /* 0x000fe200080108b7 */
[----:B------:R-:W1:Y:S01]  /*72c0*/  MUFU.EX2 R173, R173 ;  /* 0x000000ad00ad7308 */ /* 0x000e620000000800 */
[----:B----4-:R-:W-:Y:S01]  /*72d0*/  F2FP.BF16.F32.PACK_AB R6, R175, R176 ;  /* 0x000000b0af06723e */ /* 0x010fe200000010ff */
[----:B------:R-:W-:Y:S01]  /*72e0*/  LDSM.16.MT88.4 R28, [R234+0x12800] ;  /* 0x01280000ea1c783b */ /* 0x000fe20000004200 */
[----:B------:R-:W-:-:S03]  /*72f0*/  PLOP3.LUT P0, PT, PT, PT, UP0, 0x80, 0x0 ;  /* 0x000000000000781c */ /* 0x000fc60003f0f008 */
[----:B------:R-:W-:Y:S02]  /*7300*/  LDSM.16.MT88.4 R164, [R234+0x16800] ;  /* 0x01680000eaa4783b */ /* 0x000fe40000004200 */
        /* <DEDUP_REMOVED lines=138> */
[----:B------:R-:W5:Y:S01]  /*7bb0*/  MUFU.EX2 R193, R193 ;  /* 0x000000c100c17308 */ /* 0x000f620000000800 */
[-C--:B------:R-:W-:Y:S01]  /*7bc0*/  FMUL.FTZ R116, R116, R178.reuse ;  /* 0x000000b274747220 */ /* 0x080fe20000410000 */
[-C--:B------:R-:W-:Y:S01]  /*7bd0*/  FMUL.FTZ R117, R117, R178.reuse ;  /* 0x000000b275757220 */ /* 0x080fe20000410000 */
[-C--:B------:R-:W-:Y:S01]  /*7be0*/  FMUL.FTZ R118, R118, R3.reuse ;  /* 0x0000000376767220 */ /* 0x080fe20000410000 */
[C---:B---3--:R-:W-:Y:S01]  /*7bf0*/  HMMA.16816.F32.BF16 R84, R4.reuse, R8, R84 ;  /* 0x000000080454723c */ /* 0x048fe20000041854 */
[-C--:B------:R-:W-:Y:S01]  /*7c00*/  FMUL.FTZ R119, R119, R3.reuse ;  /* 0x0000000377777220 */ /* 0x080fe20000410000 */
[-C--:B------:R-:W-:Y:S01]  /*7c10*/  FMUL.FTZ R120, R120, R178.reuse ;  /* 0x000000b278787220 */ /* 0x080fe20000410000 */
[-C--:B------:R-:W-:Y:S01]  /*7c20*/  FMUL.FTZ R121, R121, R178.reuse ;  /* 0x000000b279797220 */ /* 0x080fe20000410000 */
[----:B------:R-:W-:Y:S01]  /*7c30*/  MUFU.EX2 R192, R192 ;  /* 0x000000c000c07308 */ /* 0x000fe20000000800 */
        /* <DEDUP_REMOVED lines=31> */
[----:B--2---:R-:W-:Y:S01]  /*7e30*/  HMMA.16816.F32.BF16 R108, R4, R16, R108 ;  /* 0x00000010046c723c */ /* 0x004fe2000004186c */
[----:B------:R-:W-:Y:S01]  /*7e40*/  MUFU.EX2 R196, R196 ;  /* 0x000000c400c47308 */ /* 0x000fe20000000800 */
[----:B------:R-:W-:Y:S01]  /*7e50*/  FADD.FTZ R177, R177, R178 ;  /* 0x000000b2b1b17221 */ /* 0x000fe20000010000 */
[----:B------:R-:W-:-:S03]  /*7e60*/  FADD.FTZ R173, R173, R174 ;  /* 0x000000aeadad7221 */ /* 0x000fc60000010000 */
[C---:B------:R-:W-:Y:S01]  /*7e70*/  HMMA.16816.F32.BF16 R112, R4.reuse, R18, R112 ;  /* 0x000000120470723c */ /* 0x040fe20000041870 */
[----:B------:R-:W2:Y:S01]  /*7e80*/  LDSM.16.MT88.4 R16, [R234+0x10800] ;  /* 0x01080000ea10783b */ /* 0x000ea20000004200 */
[----:B------:R-:W-:Y:S01]  /*7e90*/  FADD.FTZ R176, R176, R177 ;  /* 0x000000b1b0b07221 */ /* 0x000fe20000010000 */
[----:B------:R-:W4:Y:S01]  /*7ea0*/  MUFU.EX2 R199, R199 ;  /* 0x000000c700c77308 */ /* 0x000f220000000800 */
[----:B------:R-:W-:Y:S02]  /*7eb0*/  FADD.FTZ R172, R172, R173 ;  /* 0x000000adacac7221 */ /* 0x000fe40000010000 */
[----:B---3--:R-:W-:Y:S01]  /*7ec0*/  HMMA.16816.F32.BF16 R116, R4, R8, R116 ;  /* 0x000000080474723c */ /* 0x008fe20000041874 */
        /* <DEDUP_REMOVED lines=10> */
[----:B------:R-:W-:Y:S01]  /*7f70*/  MUFU.EX2 R202, R202 ;  /* 0x000000ca00ca7308 */ /* 0x000fe20000000800 */
[----:B------:R-:W-:Y:S01]  /*7f80*/  F2FP.BF16.F32.PACK_AB R11, R199, R196 ;  /* 0x000000c4c70b723e */ /* 0x000fe200000010ff */
[----:B------:R-:W-:Y:S01]  /*7f90*/  FADD.FTZ R193, R193, R190 ;  /* 0x000000bec1c17221 */ /* 0x000fe20000010000 */
[----:B------:R-:W-:Y:S01]  /*7fa0*/  FADD.FTZ R197, R197, R194 ;  /* 0x000000c2c5c57221 */ /* 0x000fe20000010000 */
[----:B------:R-:W-:Y:S01]  /*7fb0*/  HMMA.16816.F32.BF16 R96, R4, R14, R96 ;  /* 0x0000000e0460723c */ /* 0x000fe20000041860 */
[----:B------:R-:W1:Y:S01]  /*7fc0*/  LDSM.16.MT88.4 R12, [R233+0x10800] ;  /* 0x01080000e90c783b */ /* 0x000e620000004200 */
[----:B------:R-:W-:Y:S01]  /*7fd0*/  FADD.FTZ R192, R192, R193 ;  /* 0x000000c1c0c07221 */ /* 0x000fe20000010000 */
[----:B------:R-:W-:Y:S01]  /*7fe0*/  FADD.FTZ R196, R196, R197 ;  /* 0x000000c5c4c47221 */ /* 0x000fe20000010000 */
[----:B------:R-:W-:Y:S02]  /*7ff0*/  MUFU.EX2 R203, R203 ;  /* 0x000000cb00cb7308 */ /* 0x000fe40000000800 */
[----:B------:R-:W-:Y:S01]  /*8000*/  HMMA.16816.F32.BF16 R160, R8, R20, R160 ;  /* 0x0000001408a0723c */ /* 0x000fe200000418a0 */
[----:B------:R-:W-:Y:S01]  /*8010*/  FADD.FTZ R192, R195, R192 ;  /* 0x000000c0c3c07221 */ /* 0x000fe20000010000 */
[----:B------:R-:W-:-:S04]  /*8020*/  FADD.FTZ R196, R199, R196 ;  /* 0x000000c4c7c47221 */ /* 0x000fc80000010000 */
[C---:B------:R-:W-:Y:S01]  /*8030*/  HMMA.16816.F32.BF16 R156, R8.reuse, R22, R156 ;  /* 0x00000016089c723c */ /* 0x040fe2000004189c */
[----:B------:R-:W3:Y:S01]  /*8040*/  LDSM.16.MT88.4 R20, [R233+0x12800] ;  /* 0x01280000e914783b */ /* 0x000ee20000004200 */
[----:B------:R-:W-:Y:S04]  /*8050*/  MUFU.EX2 R210, R210 ;  /* 0x000000d200d27308 */ /* 0x000fe80000000800 */
[C---:B--2---:R-:W-:Y:S04]  /*8060*/  HMMA.16816.F32.BF16 R152, R8.reuse, R16, R152 ;  /* 0x000000100898723c */ /* 0x044fe80000041898 */
[----:B------:R-:W2:Y:S02]  /*8070*/  MUFU.EX2 R207, R207 ;  /* 0x000000cf00cf7308 */ /* 0x000ea40000000800 */
[----:B------:R-:W-:Y:S01]  /*8080*/  HMMA.16816.F32.BF16 R148, R8, R18, R148 ;  /* 0x000000120894723c */ /* 0x000fe20000041894 */
[----:B------:R-:W4:Y:S05]  /*8090*/  LDSM.16.MT88.4 R16, [R236+0x14800] ;  /* 0x01480000ec10783b */ /* 0x000f2a0000004200 */
[C---:B------:R-:W-:Y:S01]  /*80a0*/  HMMA.16816.F32.BF16 R124, R4.reuse, R24, R124 ;  /* 0x00000018047c723c */ /* 0x040fe2000004187c */
[----:B------:R-:W5:Y:S05]  /*80b0*/  MUFU.EX2 R206, R206 ;  /* 0x000000ce00ce7308 */ /* 0x000f6a0000000800 */
[----:B------:R-:W-:Y:S01]  /*80c0*/  HMMA.16816.F32.BF16 R128, R4, R26, R128 ;  /* 0x0000001a0480723c */ /* 0x000fe20000041880 */
[----:B------:R-:W4:Y:S02]  /*80d0*/  LDSM.16.MT88.4 R4, [R232+0x10800] ;  /* 0x01080000e804783b */ /* 0x000f240000004200 */
[----:B------:R-:W-:Y:S01]  /*80e0*/  MUFU.EX2 R187, R187 ;  /* 0x000000bb00bb7308 */ /* 0x000fe20000000800 */
[----:B--2---:R-:W-:Y:S01]  /*80f0*/  FADD.FTZ R3, R207, R196 ;  /* 0x000000c4cf037221 */ /* 0x004fe20000010000 */
[----:B------:R-:W-:Y:S01]  /*8100*/  LDSM.16.MT88.4 R24, [R232+0x12800] ;  /* 0x01280000e818783b */ /* 0x000fe20000004200 */
[C---:B-1----:R-:W-:Y:S05]  /*8110*/  HMMA.16816.F32.BF16 R144, R8.reuse, R12, R144 ;  /* 0x0000000c0890723c */ /* 0x042fea0000041890 */
[----:B------:R-:W-:Y:S01]  /*8120*/  MUFU.EX2 R184, R184 ;  /* 0x000000b800b87308 */ /* 0x000fe20000000800 */
[----:B------:R-:W-:Y:S01]  /*8130*/  HMMA.16816.F32.BF16 R140, R8, R14, R140 ;  /* 0x0000000e088c723c */ /* 0x000fe2000004188c */
[----:B------:R-:W1:Y:S01]  /*8140*/  LDSM.16.MT88.4 R12, [R234+0x14800] ;  /* 0x01480000ea0c783b */ /* 0x000e620000004200 */
[----:B-----5:R-:W-:-:S04]  /*8150*/  FADD.FTZ R3, R206, R3 ;  /* 0x00000003ce037221 */ /* 0x020fc80000010000 */
[C---:B---3--:R-:W-:Y:S01]  /*8160*/  HMMA.16816.F32.BF16 R52, R8.reuse, R20, R52 ;  /* 0x000000140834723c */ /* 0x048fe20000041834 */
[----:B------:R-:W-:Y:S05]  /*8170*/  MUFU.EX2 R182, R182 ;  /* 0x000000b600b67308 */ /* 0x000fea0000000800 */
        /* <DEDUP_REMOVED lines=13> */
[----:B------:R-:W-:Y:S05]  /*8250*/  LDSM.16.MT88.4 R12, [R232+0x11000] ;  /* 0x01100000e80c783b */ /* 0x000fea0000004200 */
[C---:B--2---:R-:W-:Y:S06]  /*8260*/  HMMA.16816.F32.BF16 R92, R8.reuse, R20, R92 ;  /* 0x00000014085c723c */ /* 0x044fec000004185c */
        /* <DEDUP_REMOVED lines=8> */
[C---:B------:R-:W-:Y:S01]  /*82f0*/  HMMA.16816.F32.BF16 R100, R8.reuse, R168, R100 ;  /* 0x000000a80864723c */ /* 0x040fe20000041864 */
[----:B------:R-:W-:Y:S05]  /*8300*/  MUFU.EX2 R168, R200 ;  /* 0x000000c800a87308 */ /* 0x000fea0000000800 */
[----:B----4-:R-:W-:Y:S01]  /*8310*/  HMMA.16816.F32.BF16 R84, R8, R4, R84 ;  /* 0x000000040854723c */ /* 0x010fe20000041854 */
[----:B------:R-:W-:-:S05]  /*8320*/  FFMA.FTZ R169, R198, UR17, -R183 ;  /* 0x00000011c6a97c23 */ /* 0x000fca00080108b7 */
[C---:B------:R-:W-:Y:S01]  /*8330*/  HMMA.16816.F32.BF16 R88, R8.reuse, R6, R88 ;  /* 0x000000060858723c */ /* 0x040fe20000041858 */
[----:B------:R-:W4:Y:S01]  /*8340*/  MUFU.EX2 R169, R169 ;  /* 0x000000a900a97308 */ /* 0x000f220000000800 */
[----:B------:R-:W-:Y:S01]  /*8350*/  F2FP.BF16.F32.PACK_AB R4, R202, R201 ;  /* 0x000000c9ca04723e */ /* 0x000fe200000010ff */
[----:B------:R-:W-:Y:S01]  /*8360*/  FADD.FTZ R201, R201, R192 ;  /* 0x000000c0c9c97221 */ /* 0x000fe20000010000 */
[----:B------:R-:W-:Y:S02]  /*8370*/  F2FP.BF16.F32.PACK_AB R5, R206, R207 ;  /* 0x000000cfce05723e */ /* 0x000fe400000010ff */
[----:B------:R-:W-:Y:S01]  /*8380*/  HMMA.16816.F32.BF16 R60, R8, R24, R60 ;  /* 0x00000018083c723c */ /* 0x000fe2000004183c */
[----:B------:R-:W-:Y:S01]  /*8390*/  F2FP.BF16.F32.PACK_AB R6, R210, R203 ;  /* 0x000000cbd206723e */ /* 0x000fe200000010ff */
[----:B------:R-:W-:-:S04]  /*83a0*/  FADD.FTZ R202, R202, R201 ;  /* 0x000000c9caca7221 */ /* 0x000fc80000010000 */
[----:B------:R-:W-:Y:S01]  /*83b0*/  HMMA.16816.F32.BF16 R64, R8, R26, R64 ;  /* 0x0000001a0840723c */ /* 0x000fe20000041840 */
[----:B------:R-:W3:Y:S01]  /*83c0*/  LDSM.16.MT88.4 R24, [R234+0x11000] ;  /* 0x01100000ea18783b */ /* 0x000ee20000004200 */
[----:B------:R-:W-:Y:S01]  /*83d0*/  FADD.FTZ R203, R203, R202 ;  /* 0x000000cacbcb7221 */ /* 0x000fe20000010000 */
[----:B----4-:R-:W-:-:S03]  /*83e0*/  F2FP.BF16.F32.PACK_AB R7, R169, R168 ;  /* 0x000000a8a907723e */ /* 0x010fc600000010ff */
        /* <DEDUP_REMOVED lines=13> */
[C---:B-----5:R-:W-:Y:S04]  /*84c0*/  HMMA.16816.F32.BF16 R124, R8.reuse, R32, R124 ;  /* 0x00000020087c723c */ /* 0x060fe8000004187c */
[----:B------:R-:W4:Y:S02]  /*84d0*/  MUFU.EX2 R171, R171 ;  /* 0x000000ab00ab7308 */ /* 0x000f240000000800 */
[----:B------:R-:W-:Y:S01]  /*84e0*/  HMMA.16816.F32.BF16 R128, R8, R34, R128 ;  /* 0x000000220880723c */ /* 0x000fe20000041880 */
[----:B------:R-:W-:Y:S04]  /*84f0*/  LDSM.16.MT88.4 R8, [R232+0x15000] ;  /* 0x01500000e808783b */ /* 0x000fe80000004200 */
[----:B------:R-:W-:Y:S01]  /*8500*/  LDSM.16.MT88.4 R32, [R233+0x13000] ;  /* 0x01300000e920783b */ /* 0x000fe20000004200 */
[C---:B-1----:R-:W-:Y:S01]  /*8510*/  HMMA.16816.F32.BF16 R144, R4.reuse, R20, R144 ;  /* 0x000000140490723c */ /* 0x042fe20000041890 */
[----:B------:R-:W-:Y:S05]  /*8520*/  MUFU.EX2 R188, R188 ;  /* 0x000000bc00bc7308 */ /* 0x000fea0000000800 */
[C---:B------:R-:W-:Y:S01]  /*8530*/  HMMA.16816.F32.BF16 R140, R4.reuse, R22, R140 ;  /* 0x00000016048c723c */ /* 0x040fe2000004188c */
[----:B------:R-:W1:Y:S02]  /*8540*/  LDSM.16.MT88.4 R20, [R234+0x15000] ;  /* 0x01500000ea14783b */ /* 0x000e640000004200 */
[----:B------:R-:W5:Y:S03]  /*8550*/  MUFU.EX2 R185, R185 ;  /* 0x000000b900b97308 */ /* 0x000f660000000800 */
[C---:B------:R-:W-:Y:S05]  /*8560*/  HMMA.16816.F32.BF16 R136, R4.reuse, R12, R136 ;  /* 0x0000000c0488723c */ /* 0x040fea0000041888 */
[----:B------:R-:W5:Y:S01]  /*8570*/  MUFU.EX2 R183, R183 ;  /* 0x000000b700b77308 */ /* 0x000f620000000800 */
        /* <DEDUP_REMOVED lines=43> */
[----:B------:R-:W4:Y:S06]  /*8830*/  LDSM.16.MT88.4 R8, [R234+0x13800] ;  /* 0x01380000ea08783b */ /* 0x000f2c0000004200 */
[----:B------:R-:W-:Y:S01]  /*8840*/  F2FP.BF16.F32.PACK_AB R4, R171, R170 ;  /* 0x000000aaab04723e */ /* 0x000fe200000010ff */
[----:B------:R-:W-:Y:S01]  /*8850*/  FADD.FTZ R170, R170, R3 ;  /* 0x00000003aaaa7221 */ /* 0x000fe20000010000 */
[----:B------:R-:W-:Y:S01]  /*8860*/  F2FP.BF16.F32.PACK_AB R5, R184, R185 ;  /* 0x000000b9b805723e */ /* 0x000fe200000010ff */
[----:B------:R-:W-:Y:S01]  /*8870*/  FADD.FTZ R185, R185, R168 ;  /* 0x000000a8b9b97221 */ /* 0x000fe20000010000 */
[----:B------:R-:W-:Y:S01]  /*8880*/  F2FP.BF16.F32.PACK_AB R6, R188, R187 ;  /* 0x000000bbbc06723e */ /* 0x000fe200000010ff */
[----:B------:R-:W-:Y:S01]  /*8890*/  FADD.FTZ R170, R171, R170 ;  /* 0x000000aaabaa7221 */ /* 0x000fe20000010000 */
[----:B------:R-:W-:Y:S01]  /*88a0*/  F2FP.BF16.F32.PACK_AB R7, R183, R182 ;  /* 0x000000b6b707723e */ /* 0x000fe200000010ff */
[----:B------:R-:W-:Y:S01]  /*88b0*/  FADD.FTZ R185, R184, R185 ;  /* 0x000000b9b8b97221 */ /* 0x000fe20000010000 */
[-C--:B------:R-:W-:Y:S01]  /*88c0*/  MOV R3, R0.reuse ;  /* 0x0000000000037202 */ /* 0x080fe20000000f00 */
[----:B------:R-:W-:Y:S01]  /*88d0*/  FADD.FTZ R187, R187, R170 ;  /* 0x000000aabbbb7221 */ /* 0x000fe20000010000 */
[----:B------:R-:W-:Y:S01]  /*88e0*/  @P0 MOV R3, R0 ;  /* 0x0000000000030202 */ /* 0x000fe20000000f00 */
[----:B------:R-:W-:-:S02]  /*88f0*/  FADD.FTZ R182, R182, R185 ;  /* 0x000000b9b6b67221 */ /* 0x000fc40000010000 */
[----:B--2---:R-:W-:Y:S01]  /*8900*/  HMMA.16816.F32.BF16 R160, R4, R28, R160 ;  /* 0x0000001c04a0723c */ /* 0x004fe200000418a0 */
[----:B------:R-:W-:Y:S01]  /*8910*/  FADD.FTZ R250, R188, R187 ;  /* 0x000000bbbcfa7221 */ /* 0x000fe20000010000 */
[----:B------:R-:W-:-:S04]  /*8920*/  FADD.FTZ R251, R183, R182 ;  /* 0x000000b6b7fb7221 */ /* 0x000fc80000010000 */
[C---:B------:R-:W-:Y:S01]  /*8930*/  HMMA.16816.F32.BF16 R156, R4.reuse, R30, R156 ;  /* 0x0000001e049c723c */ /* 0x040fe2000004189c */
[----:B------:R-:W2:Y:S05]  /*8940*/  LDSM.16.MT88.4 R28, [R236+0x15800] ;  /* 0x01580000ec1c783b */ /* 0x000eaa0000004200 */
[C---:B---3--:R-:W-:Y:S06]  /*8950*/  HMMA.16816.F32.BF16 R136, R4.reuse, R16, R136 ;  /* 0x000000100488723c */ /* 0x048fec0000041888 */
[C---:B------:R-:W-:Y:S01]  /*8960*/  HMMA.16816.F32.BF16 R132, R4.reuse, R18, R132 ;  /* 0x000000120484723c */ /* 0x040fe20000041884 */
[----:B------:R-:W3:Y:S05]  /*8970*/  LDSM.16.MT88.4 R16, [R232+0x15800] ;  /* 0x01580000e810783b */ /* 0x000eea0000004200 */
        /* <DEDUP_REMOVED lines=21> */
[----:B------:R-:W-:Y:S01]  /*8ad0*/  HMMA.16816.F32.BF16 R64, R4, R166, R64 ;  /* 0x000000a60440723c */ /* 0x000fe20000041840 */
[----:B------:R-:W-:-:S02]  /*8ae0*/  MOV R164, R2 ;  /* 0x0000000200a47202 */ /* 0x000fc40000000f00 */
[----:B------:R-:W-:-:S03]  /*8af0*/  @P0 MOV R164, R2 ;  /* 0x0000000200a40202 */ /* 0x000fc60000000f00 */
[C---:B-----5:R-:W-:Y:S06]  /*8b00*/  HMMA.16816.F32.BF16 R76, R4.reuse, R24, R76 ;  /* 0x00000018044c723c */ /* 0x060fec000004184c */
[C---:B------:R-:W-:Y:S06]  /*8b10*/  HMMA.16816.F32.BF16 R80, R4.reuse, R26, R80 ;  /* 0x0000001a0450723c */ /* 0x040fec0000041850 */
[C---:B-1----:R-:W-:Y:S06]  /*8b20*/  HMMA.16816.F32.BF16 R84, R4.reuse, R20, R84 ;  /* 0x000000140454723c */ /* 0x042fec0000041854 */
[C---:B------:R-:W-:Y:S06]  /*8b30*/  HMMA.16816.F32.BF16 R88, R4.reuse, R22, R88 ;  /* 0x000000160458723c */ /* 0x040fec0000041858 */
[C---:B----4-:R-:W-:Y:S06]  /*8b40*/  HMMA.16816.F32.BF16 R100, R4.reuse, R12, R100 ;  /* 0x0000000c0464723c */ /* 0x050fec0000041864 */
[C---:B------:R-:W-:Y:S06]  /*8b50*/  HMMA.16816.F32.BF16 R104, R4.reuse, R14, R104 ;  /* 0x0000000e0468723c */ /* 0x040fec0000041868 */
[C---:B------:R-:W-:Y:S06]  /*8b60*/  HMMA.16816.F32.BF16 R108, R4.reuse, R8, R108 ;  /* 0x00000008046c723c */ /* 0x040fec000004186c */
[C---:B------:R-:W-:Y:S06]  /*8b70*/  HMMA.16816.F32.BF16 R112, R4.reuse, R10, R112 ;  /* 0x0000000a0470723c */ /* 0x040fec0000041870 */
[C---:B--2---:R-:W-:Y:S06]  /*8b80*/  HMMA.16816.F32.BF16 R116, R4.reuse, R28, R116 ;  /* 0x0000001c0474723c */ /* 0x044fec0000041874 */
[C---:B------:R-:W-:Y:S06]  /*8b90*/  HMMA.16816.F32.BF16 R120, R4.reuse, R30, R120 ;  /* 0x0000001e0478723c */ /* 0x040fec0000041878 */
[C---:B---3--:R-:W-:Y:S06]  /*8ba0*/  HMMA.16816.F32.BF16 R124, R4.reuse, R16, R124 ;  /* 0x00000010047c723c */ /* 0x048fec000004187c */
[----:B------:R-:W-:Y:S01]  /*8bb0*/  HMMA.16816.F32.BF16 R128, R4, R18, R128 ;  /* 0x000000120480723c */ /* 0x000fe20000041880 */
[----:B------:R-:W-:-:S08]  /*8bc0*/  NOP ;  /* 0x0000000000007918 */ /* 0x000fd00000000000 */
[----:B------:R-:W-:-:S15]  /*8bd0*/  @P0 BRA `(.L_x_445) ;  /* 0x0000000000040947 */ /* 0x000fde0003800000 */
.L_x_443:
[----:B------:R-:W-:-:S12]  /*8be0*/  UIADD3 UR16, UR4, -0x1, URZ ;  /* 0xffffffff04107890 */ /* 0x000fd8000fffe03f */
.L_x_445:
        /* <DEDUP_REMOVED lines=12> */
[----:B------:R-:W-:Y:S01]  /*8cb0*/  ULDC UR4, c[0x0][0x2ec] ;  /* 0x0000bb0000047ab9 */ /* 0x000fe20000000800 */
[----:B------:R-:W-:Y:S01]  /*8cc0*/  ULDC.64 UR6, c[0x0][0x218] ;  /* 0x0000860000067ab9 */ /* 0x000fe20000000a00 */
[----:B------:R-:W-:Y:S01]  /*8cd0*/  ULDC.64 UR10, c[0x0][0x220] ;  /* 0x00008800000a7ab9 */ /* 0x000fe20000000a00 */
[----:B------:R-:W-:Y:S01]  /*8ce0*/  ULDC.64 UR8, c[0x0][0x248] ;  /* 0x0000920000087ab9 */ /* 0x000fe20000000a00 */
[----:B------:R-:W-:Y:S06]  /*8cf0*/  BRA `(.L_x_447) ;  /* 0x0000000000a07947 */ /* 0x000fec0003800000 */
.L_x_449:
        /* <DEDUP_REMOVED lines=40> */
.L_x_447:
        /* <DEDUP_REMOVED lines=16> */
[----:B------:R-:W-:Y:S02]  /*9080*/  IADD3 R10, P0, R14, UR20, RZ ;  /* 0x000000140e0a7c10 */ /* 0x000fe4000ff1e0ff */
[----:B------:R-:W-:Y:S02]  /*9090*/  LDGSTS.E.BYPASS.LTC128B.128 [R243+0x12000], desc[UR18][R164.64+0x80] ;  /* 0x12000080a4f37fae */ /* 0x000fe4000b901d52 */
[----:B------:R-:W-:Y:S03]  /*90a0*/  IADD3.X R11, R15, UR21, RZ, P0, !PT ;  /* 0x000000150f0b7c10 */ /* 0x000fe600087fe4ff */
[----:B------:R-:W-:Y:S01]  /*90b0*/  LDGSTS.E.BYPASS.LTC128B.128 [R243+0x14000], desc[UR18][R164.64+0x100] ;  /* 0x14000100a4f37fae */ /* 0x000fe2000b901d52 */
[----:B------:R-:W-:Y:S04]  /*90c0*/  IADD3 R2, P0, R10, UR20, RZ ;  /* 0x000000140a027c10 */ /* 0x000fe8000ff1e0ff */
[----:B------:R-:W-:Y:S01]  /*90d0*/  LDGSTS.E.BYPASS.LTC128B.128 [R243+0x16000], desc[UR18][R164.64+0x180] ;  /* 0x16000180a4f37fae */ /* 0x000fe2000b901d52 */
[----:B------:R-:W-:Y:S02]  /*90e0*/  IADD3.X R3, R11, UR21, RZ, P0, !PT ;  /* 0x000000150b037c10 */ /* 0x000fe400087fe4ff */
[----:B------:R-:W-:Y:S02]  /*90f0*/  ISETP.LT.AND P0, PT, RZ, UR16, PT ;  /* 0x00000010ff007c0c */ /* 0x000fe4000bf01270 */
[----:B------:R-:W-:Y:S05]  /*9100*/  LDGSTS.E.BYPASS.LTC128B.128 [R243+0x10800], desc[UR18][R14.64] ;  /* 0x108000000ef37fae */ /* 0x000fea000b901d52 */
[----:B------:R-:W-:Y:S05]  /*9110*/  LDGSTS.E.BYPASS.LTC128B.128 [R243+0x12800], desc[UR18][R14.64+0x80] ;  /* 0x128000800ef37fae */ /* 0x000fea000b901d52 */
[----:B------:R-:W-:Y:S05]  /*9120*/  LDGSTS.E.BYPASS.LTC128B.128 [R243+0x14800], desc[UR18][R14.64+0x100] ;  /* 0x148001000ef37fae */ /* 0x000fea000b901d52 */
[----:B------:R-:W-:Y:S05]  /*9130*/  LDGSTS.E.BYPASS.LTC128B.128 [R243+0x16800], desc[UR18][R14.64+0x180] ;  /* 0x168001800ef37fae */ /* 0x000fea000b901d52 */
[----:B------:R-:W-:Y:S05]  /*9140*/  LDGSTS.E.BYPASS.LTC128B.128 [R243+0x11000], desc[UR18][R10.64] ;  /* 0x110000000af37fae */ /* 0x000fea000b901d52 */
[----:B------:R-:W-:Y:S05]  /*9150*/  LDGSTS.E.BYPASS.LTC128B.128 [R243+0x13000], desc[UR18][R10.64+0x80] ;  /* 0x130000800af37fae */ /* 0x000fea000b901d52 */
[----:B------:R-:W-:Y:S05]  /*9160*/  LDGSTS.E.BYPASS.LTC128B.128 [R243+0x15000], desc[UR18][R10.64+0x100] ;  /* 0x150001000af37fae */ /* 0x000fea000b901d52 */
[----:B------:R1:W-:Y:S05]  /*9170*/  LDGSTS.E.BYPASS.LTC128B.128 [R243+0x17000], desc[UR18][R10.64+0x180] ;  /* 0x170001800af37fae */ /* 0x0003ea000b901d52 */
[----:B------:R-:W-:Y:S05]  /*9180*/  LDGSTS.E.BYPASS.LTC128B.128 [R243+0x11800], desc[UR18][R2.64] ;  /* 0x1180000002f37fae */ /* 0x000fea000b901d52 */
[----:B------:R-:W-:Y:S05]  /*9190*/  LDGSTS.E.BYPASS.LTC128B.128 [R243+0x13800], desc[UR18][R2.64+0x80] ;  /* 0x1380008002f37fae */ /* 0x000fea000b901d52 */
[----:B------:R-:W-:Y:S05]  /*91a0*/  LDGSTS.E.BYPASS.LTC128B.128 [R243+0x15800], desc[UR18][R2.64+0x100] ;  /* 0x1580010002f37fae */ /* 0x000fea000b901d52 */
[----:B------:R2:W-:Y:S05]  /*91b0*/  LDGSTS.E.BYPASS.LTC128B.128 [R243+0x17800], desc[UR18][R2.64+0x180] ;  /* 0x1780018002f37fae */ /* 0x0005ea000b901d52 */
[----:B------:R-:W-:Y:S05]  /*91c0*/  LDSM.16.M88.4 R168, [R242] ;  /* 0x00000000f2a8783b */ /* 0x000fea0000000200 */
[----:B------:R-:W3:Y:S05]  /*91d0*/  LDSM.16.M88.4 R172, [R241+0x8000] ;  /* 0x00800000f1ac783b */ /* 0x000eea0000000200 */
[----:B------:R-:W4:Y:S05]  /*91e0*/  LDSM.16.M88.4 R176, [R241+0x8800] ;  /* 0x00880000f1b0783b */ /* 0x000f2a0000000200 */
[----:B------:R-:W5:Y:S05]  /*91f0*/  LDSM.16.M88.4 R180, [R241+0x9000] ;  /* 0x00900000f1b4783b */ /* 0x000f6a0000000200 */
[----:B------:R-:W2:Y:S05]  /*9200*/  LDSM.16.M88.4 R184, [R241+0x9800] ;  /* 0x00980000f1b8783b */ /* 0x000eaa0000000200 */
[----:B------:R-:W0:Y:S05]  /*9210*/  LDGDEPBAR ;  /* 0x00000000000079af */ /* 0x000e2a0000000000 */
[----:B------:R-:W-:Y:S05]  /*9220*/  LDSM.16.M88.4 R188, [R240] ;  /* 0x00000000f0bc783b */ /* 0x000fea0000000200 */
[----:B------:R-:W2:Y:S05]  /*9230*/  LDSM.16.M88.4 R192, [R239] ;  /* 0x00000000efc0783b */ /* 0x000eaa0000000200 */
[----:B------:R-:W2:Y:S05]  /*9240*/  LDSM.16.M88.4 R196, [R231] ;  /* 0x00000000e7c4783b */ /* 0x000eaa0000000200 */
[----:B------:R-:W2:Y:S01]  /*9250*/  LDSM.16.M88.4 R200, [R230] ;  /* 0x00000000e6c8783b */ /* 0x000ea20000000200 */
[C---:B---3--:R-:W-:Y:S04]  /*9260*/  HMMA.16816.F32.BF16 R4, R168.reuse, R172, RZ ;  /* 0x000000aca804723c */ /* 0x048fe800000418ff */
[----:B------:R-:W3:Y:S02]  /*9270*/  LDSM.16.M88.4 R204, [R229] ;  /* 0x00000000e5cc783b */ /* 0x000ee40000000200 */
[C---:B-1----:R-:W-:Y:S03]  /*9280*/  HMMA.16816.F32.BF16 R8, R168.reuse, R174, RZ ;  /* 0x000000aea808723c */ /* 0x042fe600000418ff */
[----:B------:R-:W-:Y:S03]  /*9290*/  LDSM.16.M88.4 R208, [R238] ;  /* 0x00000000eed0783b */ /* 0x000fe60000000200 */
[C---:B----4-:R-:W-:Y:S02]  /*92a0*/  HMMA.16816.F32.BF16 R12, R168.reuse, R176, RZ ;  /* 0x000000b0a80c723c */ /* 0x050fe400000418ff */
[----:B------:R-:W1:Y:S04]  /*92b0*/  LDSM.16.M88.4 R212, [R235+0x8000] ;  /* 0x00800000ebd4783b */ /* 0x000e680000000200 */
[C---:B------:R-:W-:Y:S01]  /*92c0*/  HMMA.16816.F32.BF16 R16, R168.reuse, R178, RZ ;  /* 0x000000b2a810723c */ /* 0x040fe200000418ff */
[----:B------:R-:W-:Y:S05]  /*92d0*/  LDSM.16.M88.4 R172, [R235+0x9000] ;  /* 0x00900000ebac783b */ /* 0x000fea0000000200 */
[C---:B-----5:R-:W-:Y:S01]  /*92e0*/  HMMA.16816.F32.BF16 R20, R168.reuse, R180, RZ ;  /* 0x000000b4a814723c */ /* 0x060fe200000418ff */
[----:B------:R-:W-:Y:S05]  /*92f0*/  LDSM.16.M88.4 R176, [R235+0x9800] ;  /* 0x00980000ebb0783b */ /* 0x000fea0000000200 */
[C---:B------:R-:W-:Y:S01]  /*9300*/  HMMA.16816.F32.BF16 R24, R168.reuse, R182, RZ ;  /* 0x000000b6a818723c */ /* 0x040fe200000418ff */
[----:B------:R-:W-:Y:S05]  /*9310*/  LDSM.16.M88.4 R180, [R237] ;  /* 0x00000000edb4783b */ /* 0x000fea0000000200 */
[C---:B--2---:R-:W-:Y:S06]  /*9320*/  HMMA.16816.F32.BF16 R28, R168.reuse, R184, RZ ;  /* 0x000000b8a81c723c */ /* 0x044fec00000418ff */
[----:B------:R-:W-:Y:S01]  /*9330*/  HMMA.16816.F32.BF16 R32, R168, R186, RZ ;  /* 0x000000baa820723c */ /* 0x000fe200000418ff */
[----:B------:R-:W2:Y:S05]  /*9340*/  LDSM.16.M88.4 R168, [R235+0x8800] ;  /* 0x00880000eba8783b */ /* 0x000eaa0000000200 */
[C---:B------:R-:W-:Y:S01]  /*9350*/  HMMA.16816.F32.BF16 R4, R188.reuse, R192, R4 ;  /* 0x000000c0bc04723c */ /* 0x040fe20000041804 */
[----:B------:R-:W4:Y:S05]  /*9360*/  LDSM.16.M88.4 R184, [R228] ;  /* 0x00000000e4b8783b */ /* 0x000f2a0000000200 */
[C---:B------:R-:W-:Y:S01]  /*9370*/  HMMA.16816.F32.BF16 R8, R188.reuse, R194, R8 ;  /* 0x000000c2bc08723c */ /* 0x040fe20000041808 */
[----:B------:R-:W-:Y:S05]  /*9380*/  LDSM.16.M88.4 R192, [R228+0x1000] ;  /* 0x00100000e4c0783b */ /* 0x000fea0000000200 */
[C---:B------:R-:W-:Y:S06]  /*9390*/  HMMA.16816.F32.BF16 R12, R188.reuse, R196, R12 ;  /* 0x000000c4bc0c723c */ /* 0x040fec000004180c */
[C---:B------:R-:W-:Y:S01]  /*93a0*/  HMMA.16816.F32.BF16 R16, R188.reuse, R198, R16 ;  /* 0x000000c6bc10723c */ /* 0x040fe20000041810 */
[----:B------:R-:W-:Y:S05]  /*93b0*/  LDSM.16.M88.4 R196, [R228+0x1800] ;  /* 0x00180000e4c4783b */ /* 0x000fea0000000200 */
[C---:B------:R-:W-:Y:S06]  /*93c0*/  HMMA.16816.F32.BF16 R20, R188.reuse, R200, R20 ;  /* 0x000000c8bc14723c */ /* 0x040fec0000041814 */
[C---:B------:R-:W-:Y:S01]  /*93d0*/  HMMA.16816.F32.BF16 R24, R188.reuse, R202, R24 ;  /* 0x000000cabc18723c */ /* 0x040fe20000041818 */
[----:B------:R-:W-:Y:S05]  /*93e0*/  LDSM.16.M88.4 R200, [R242+0x2000] ;  /* 0x00200000f2c8783b */ /* 0x000fea0000000200 */
[C---:B---3--:R-:W-:Y:S06]  /*93f0*/  HMMA.16816.F32.BF16 R28, R188.reuse, R204, R28 ;  /* 0x000000ccbc1c723c */ /* 0x048fec000004181c */
[----:B------:R-:W-:Y:S01]  /*9400*/  HMMA.16816.F32.BF16 R32, R188, R206, R32 ;  /* 0x000000cebc20723c */ /* 0x000fe20000041820 */
[----:B------:R-:W3:Y:S05]  /*9410*/  LDSM.16.M88.4 R188, [R228+0x800] ;  /* 0x00080000e4bc783b */ /* 0x000eea0000000200 */
[C---:B-1----:R-:W-:Y:S01]  /*9420*/  HMMA.16816.F32.BF16 R4, R208.reuse, R212, R4 ;  /* 0x000000d4d004723c */ /* 0x042fe20000041804 */
[----:B------:R-:W1:Y:S05]  /*9430*/  LDSM.16.M88.4 R204, [R241+0xa000] ;  /* 0x00a00000f1cc783b */ /* 0x000e6a0000000200 */
[C---:B------:R-:W-:Y:S01]  /*9440*/  HMMA.16816.F32.BF16 R8, R208.reuse, R214, R8 ;  /* 0x000000d6d008723c */ /* 0x040fe20000041808 */
[----:B------:R-:W-:Y:S05]  /*9450*/  LDSM.16.M88.4 R212, [R227] ;  /* 0x00000000e3d4783b */ /* 0x000fea0000000200 */
[C---:B--2---:R-:W-:Y:S06]  /*9460*/  HMMA.16816.F32.BF16 R12, R208.reuse, R168, R12 ;  /* 0x000000a8d00c723c */ /* 0x044fec000004180c */
[C---:B------:R-:W-:Y:S01]  /*9470*/  HMMA.16816.F32.BF16 R16, R208.reuse, R170, R16 ;  /* 0x000000aad010723c */ /* 0x040fe20000041810 */
[----:B------:R-:W2:Y:S05]  /*9480*/  LDSM.16.M88.4 R168, [R241+0xa800] ;  /* 0x00a80000f1a8783b */ /* 0x000eaa0000000200 */
[C---:B------:R-:W-:Y:S06]  /*9490*/  HMMA.16816.F32.BF16 R20, R208.reuse, R172, R20 ;  /* 0x000000acd014723c */ /* 0x040fec0000041814 */
[C---:B------:R-:W-:Y:S01]  /*94a0*/  HMMA.16816.F32.BF16 R24, R208.reuse, R174, R24 ;  /* 0x000000aed018723c */ /* 0x040fe20000041818 */
[----:B------:R-:W5:Y:S05]  /*94b0*/  LDSM.16.M88.4 R172, [R241+0xb000] ;  /* 0x00b00000f1ac783b */ /* 0x000f6a0000000200 */
[C---:B------:R-:W-:Y:S06]  /*94c0*/  HMMA.16816.F32.BF16 R28, R208.reuse, R176, R28 ;  /* 0x000000b0d01c723c */ /* 0x040fec000004181c */
[----:B------:R-:W-:Y:S01]  /*94d0*/  HMMA.16816.F32.BF16 R32, R208, R178, R32 ;  /* 0x000000b2d020723c */ /* 0x000fe20000041820 */
[----:B------:R-:W5:Y:S05]  /*94e0*/  LDSM.16.M88.4 R176, [R241+0xb800] ;  /* 0x00b80000f1b0783b */ /* 0x000f6a0000000200 */
[C---:B----4-:R-:W-:Y:S01]  /*94f0*/  HMMA.16816.F32.BF16 R4, R180.reuse, R184, R4 ;  /* 0x000000b8b404723c */ /* 0x050fe20000041804 */
[----:B------:R-:W4:Y:S05]  /*9500*/  LDSM.16.M88.4 R208, [R240+0x2000] ;  /* 0x00200000f0d0783b */ /* 0x000f2a0000000200 */
[C---:B------:R-:W-:Y:S01]  /*9510*/  HMMA.16816.F32.BF16 R8, R180.reuse, R186, R8 ;  /* 0x000000bab408723c */ /* 0x040fe20000041808 */
[----:B------:R-:W-:Y:S05]  /*9520*/  LDSM.16.M88.4 R184, [R225] ;  /* 0x00000000e1b8783b */ /* 0x000fea0000000200 */
[C---:B---3--:R-:W-:Y:S06]  /*9530*/  HMMA.16816.F32.BF16 R12, R180.reuse, R188, R12 ;  /* 0x000000bcb40c723c */ /* 0x048fec000004180c */
[C---:B------:R-:W-:Y:S01]  /*9540*/  HMMA.16816.F32.BF16 R16, R180.reuse, R190, R16 ;  /* 0x000000beb410723c */ /* 0x040fe20000041810 */
[----:B------:R-:W-:Y:S05]  /*9550*/  LDSM.16.M88.4 R188, [R224] ;  /* 0x00000000e0bc783b */ /* 0x000fea0000000200 */
[C---:B------:R-:W-:Y:S06]  /*9560*/  HMMA.16816.F32.BF16 R20, R180.reuse, R192, R20 ;  /* 0x000000c0b414723c */ /* 0x040fec0000041814 */
[C---:B------:R-:W-:Y:S01]  /*9570*/  HMMA.16816.F32.BF16 R24, R180.reuse, R194, R24 ;  /* 0x000000c2b418723c */ /* 0x040fe20000041818 */
[----:B------:R-:W-:Y:S05]  /*9580*/  LDSM.16.M88.4 R192, [R238+0x2000] ;  /* 0x00200000eec0783b */ /* 0x000fea0000000200 */
[C---:B------:R-:W-:Y:S06]  /*9590*/  HMMA.16816.F32.BF16 R28, R180.reuse, R196, R28 ;  /* 0x000000c4b41c723c */ /* 0x040fec000004181c */
[----:B------:R-:W-:Y:S01]  /*95a0*/  HMMA.16816.F32.BF16 R32, R180, R198, R32 ;  /* 0x000000c6b420723c */ /* 0x000fe20000041820 */
[----:B------:R-:W3:Y:S05]  /*95b0*/  LDSM.16.M88.4 R180, [R226] ;  /* 0x00000000e2b4783b */ /* 0x000eea0000000200 */
[C---:B-1----:R-:W-:Y:S01]  /*95c0*/  HMMA.16816.F32.BF16 R4, R200.reuse, R204, R4 ;  /* 0x000000ccc804723c */ /* 0x042fe20000041804 */
[----:B------:R-:W1:Y:S05]  /*95d0*/  LDSM.16.M88.4 R196, [R235+0xa000] ;  /* 0x00a00000ebc4783b */ /* 0x000e6a0000000200 */
[C---:B------:R-:W-:Y:S01]  /*95e0*/  HMMA.16816.F32.BF16 R8, R200.reuse, R206, R8 ;  /* 0x000000cec808723c */ /* 0x040fe20000041808 */
[----:B------:R-:W-:Y:S05]  /*95f0*/  LDSM.16.M88.4 R204, [R228+0x2000] ;  /* 0x00200000e4cc783b */ /* 0x000fea0000000200 */
[C---:B--2---:R-:W-:Y:S06]  /*9600*/  HMMA.16816.F32.BF16 R12, R200.reuse, R168, R12 ;  /* 0x000000a8c80c723c */ /* 0x044fec000004180c */
[C---:B------:R-:W-:Y:S01]  /*9610*/  HMMA.16816.F32.BF16 R16, R200.reuse, R170, R16 ;  /* 0x000000aac810723c */ /* 0x040fe20000041810 */
[----:B------:R-:W2:Y:S05]  /*9620*/  LDSM.16.M88.4 R168, [R235+0xa800] ;  /* 0x00a80000eba8783b */ /* 0x000eaa0000000200 */
[C---:B-----5:R-:W-:Y:S06]  /*9630*/  HMMA.16816.F32.BF16 R20, R200.reuse, R172, R20 ;  /* 0x000000acc814723c */ /* 0x060fec0000041814 */
        /* <DEDUP_REMOVED lines=8> */
[----:B------:R-:W-:Y:S05]  /*96c0*/  LDSM.16.M88.4 R212, [R241+0xc000] ;  /* 0x00c00000f1d4783b */ /* 0x000fea0000000200 */
[C---:B---3--:R-:W-:Y:S06]  /*96d0*/  HMMA.16816.F32.BF16 R12, R208.reuse, R180, R12 ;  /* 0x000000b4d00c723c */ /* 0x048fec000004180c */
[C---:B------:R-:W-:Y:S01]  /*96e0*/  HMMA.16816.F32.BF16 R16, R208.reuse, R182, R16 ;  /* 0x000000b6d010723c */ /* 0x040fe20000041810 */
[----:B------:R-:W3:Y:S05]  /*96f0*/  LDSM.16.M88.4 R180, [R228+0x2800] ;  /* 0x00280000e4b4783b */ /* 0x000eea0000000200 */
[C---:B------:R-:W-:Y:S06]  /*9700*/  HMMA.16816.F32.BF16 R20, R208.reuse, R184, R20 ;  /* 0x000000b8d014723c */ /* 0x040fec0000041814 */
[C---:B------:R-:W-:Y:S01]  /*9710*/  HMMA.16816.F32.BF16 R24, R208.reuse, R186, R24 ;  /* 0x000000bad018723c */ /* 0x040fe20000041818 */
[----:B------:R-:W3:Y:S05]  /*9720*/  LDSM.16.M88.4 R184, [R228+0x3000] ;  /* 0x00300000e4b8783b */ /* 0x000eea0000000200 */
[C---:B------:R-:W-:Y:S06]  /*9730*/  HMMA.16816.F32.BF16 R28, R208.reuse, R188, R28 ;  /* 0x000000bcd01c723c */ /* 0x040fec000004181c */
        /* <DEDUP_REMOVED lines=21> */
[----:B------:R-:W3:Y:S05]  /*9890*/  LDSM.16.M88.4 R180, [R222] ;  /* 0x00000000deb4783b */ /* 0x000eea0000000200 */
[C---:B------:R-:W-:Y:S06]  /*98a0*/  HMMA.16816.F32.BF16 R20, R200.reuse, R184, R20 ;  /* 0x000000b8c814723c */ /* 0x040fec0000041814 */
[C---:B------:R-:W-:Y:S01]  /*98b0*/  HMMA.16816.F32.BF16 R24, R200.reuse, R186, R24 ;  /* 0x000000bac818723c */ /* 0x040fe20000041818 */
[----:B------:R-:W3:Y:S05]  /*98c0*/  LDSM.16.M88.4 R184, [R221] ;  /* 0x00000000ddb8783b */ /* 0x000eea0000000200 */
        /* <DEDUP_REMOVED lines=70> */
[C---:B------:R-:W-:Y:S06]  /*9d30*/  HMMA.16816.F32.BF16 R8, R200.reuse, R206, R8 ;  /* 0x000000cec808723c */ /* 0x040fec0000041808 */
[C---:B---3--:R-:W-:Y:S06]  /*9d40*/  HMMA.16816.F32.BF16 R12, R200.reuse, R180, R12 ;  /* 0x000000b4c80c723c */ /* 0x048fec000004180c */
[C---:B------:R-:W-:Y:S06]  /*9d50*/  HMMA.16816.F32.BF16 R16, R200.reuse, R182, R16 ;  /* 0x000000b6c810723c */ /* 0x040fec0000041810 */
[C---:B------:R-:W-:Y:S06]  /*9d60*/  HMMA.16816.F32.BF16 R20, R200.reuse, R184, R20 ;  /* 0x000000b8c814723c */ /* 0x040fec0000041814 */
[C---:B------:R-:W-:Y:S06]  /*9d70*/  HMMA.16816.F32.BF16 R24, R200.reuse, R186, R24 ;  /* 0x000000bac818723c */ /* 0x040fec0000041818 */
[C---:B------:R-:W-:Y:S06]  /*9d80*/  HMMA.16816.F32.BF16 R28, R200.reuse, R188, R28 ;  /* 0x000000bcc81c723c */ /* 0x040fec000004181c */
[----:B------:R-:W-:Y:S06]  /*9d90*/  HMMA.16816.F32.BF16 R32, R200, R190, R32 ;  /* 0x000000bec820723c */ /* 0x000fec0000041820 */
[C---:B-1----:R-:W-:Y:S06]  /*9da0*/  HMMA.16816.F32.BF16 R4, R208.reuse, R212, R4 ;  /* 0x000000d4d004723c */ /* 0x042fec0000041804 */
[C---:B------:R-:W-:Y:S06]  /*9db0*/  HMMA.16816.F32.BF16 R8, R208.reuse, R214, R8 ;  /* 0x000000d6d008723c */ /* 0x040fec0000041808 */
[C---:B--2---:R-:W-:Y:S06]  /*9dc0*/  HMMA.16816.F32.BF16 R12, R208.reuse, R168, R12 ;  /* 0x000000a8d00c723c */ /* 0x044fec000004180c */
[C---:B------:R-:W-:Y:S01]  /*9dd0*/  HMMA.16816.F32.BF16 R16, R208.reuse, R170, R16 ;  /* 0x000000aad010723c */ /* 0x040fe20000041810 */
[----:B------:R-:W1:Y:S05]  /*9de0*/  LDSM.16.M88.4 R168, [R228+0x6800] ;  /* 0x00680000e4a8783b */ /* 0x000e6a0000000200 */
[C---:B-----5:R-:W-:Y:S06]  /*9df0*/  HMMA.16816.F32.BF16 R20, R208.reuse, R172, R20 ;  /* 0x000000acd014723c */ /* 0x060fec0000041814 */
[C---:B------:R-:W-:Y:S01]  /*9e00*/  HMMA.16816.F32.BF16 R24, R208.reuse, R174, R24 ;  /* 0x000000aed018723c */ /* 0x040fe20000041818 */
[----:B------:R-:W2:Y:S05]  /*9e10*/  LDSM.16.M88.4 R172, [R228+0x7000] ;  /* 0x00700000e4ac783b */ /* 0x000eaa0000000200 */
[C---:B------:R-:W-:Y:S06]  /*9e20*/  HMMA.16816.F32.BF16 R28, R208.reuse, R176, R28 ;  /* 0x000000b0d01c723c */ /* 0x040fec000004181c */
[----:B------:R-:W-:Y:S06]  /*9e30*/  HMMA.16816.F32.BF16 R32, R208, R178, R32 ;  /* 0x000000b2d020723c */ /* 0x000fec0000041820 */
[C---:B----4-:R-:W-:Y:S06]  /*9e40*/  HMMA.16816.F32.BF16 R4, R192.reuse, R196, R4 ;  /* 0x000000c4c004723c */ /* 0x050fec0000041804 */
[C---:B------:R-:W-:Y:S06]  /*9e50*/  HMMA.16816.F32.BF16 R8, R192.reuse, R198, R8 ;  /* 0x000000c6c008723c */ /* 0x040fec0000041808 */
[C---:B-1----:R-:W-:Y:S06]  /*9e60*/  HMMA.16816.F32.BF16 R12, R192.reuse, R168, R12 ;  /* 0x000000a8c00c723c */ /* 0x042fec000004180c */
[C---:B------:R-:W-:Y:S01]  /*9e70*/  HMMA.16816.F32.BF16 R16, R192.reuse, R170, R16 ;  /* 0x000000aac010723c */ /* 0x040fe20000041810 */
[----:B------:R-:W1:Y:S01]  /*9e80*/  LDSM.16.M88.4 R168, [R228+0x7800] ;  /* 0x00780000e4a8783b */ /* 0x000e620000000200 */
[----:B------:R-:W-:Y:S04]  /*9e90*/  DEPBAR.LE SB0, 0x0 ;  /* 0x000080000000791a */ /* 0x000fe80000000000 */
[----:B------:R-:W-:Y:S01]  /*9ea0*/  BAR.SYNC.DEFER_BLOCKING 0x0 ;  /* 0x0000000000007b1d */ /* 0x000fe20000010000 */
[C---:B--2---:R-:W-:Y:S05]  /*9eb0*/  HMMA.16816.F32.BF16 R20, R192.reuse, R172, R20 ;  /* 0x000000acc014723c */ /* 0x044fea0000041814 */
[----:B------:R-:W-:Y:S01]  /*9ec0*/  FMUL.FTZ R2, R4, UR23 ;  /* 0x0000001704027c20 */ /* 0x000fe20008410000 */
[----:B------:R-:W-:Y:S01]  /*9ed0*/  FMUL.FTZ R3, R6, UR23 ;  /* 0x0000001706037c20 */ /* 0x000fe20008410000 */
[----:B------:R-:W-:Y:S01]  /*9ee0*/  FMUL.FTZ R252, R5, UR23 ;  /* 0x0000001705fc7c20 */ /* 0x000fe20008410000 */
[----:B------:R-:W-:Y:S01]  /*9ef0*/  FMUL.FTZ R165, R8, UR23 ;  /* 0x0000001708a57c20 */ /* 0x000fe20008410000 */
[----:B------:R2:W3:Y:S01]  /*9f00*/  MUFU.TANH R190, R2 ;  /* 0x0000000200be7308 */ /* 0x0004e20000002400 */
[C---:B------:R-:W-:Y:S03]  /*9f10*/  HMMA.16816.F32.BF16 R24, R192.reuse, R174, R24 ;  /* 0x000000aec018723c */ /* 0x040fe60000041818 */
[----:B------:R-:W-:Y:S01]  /*9f20*/  FMUL.FTZ R164, R9, UR23 ;  /* 0x0000001709a47c20 */ /* 0x000fe20008410000 */
[----:B------:R-:W-:Y:S01]  /*9f30*/  FMUL.FTZ R166, R7, UR23 ;  /* 0x0000001707a67c20 */ /* 0x000fe20008410000 */
[----:B------:R-:W-:Y:S04]  /*9f40*/  FMUL.FTZ R13, R13, UR23 ;  /* 0x000000170d0d7c20 */ /* 0x000fe80008410000 */
[----:B------:R4:W-:Y:S05]  /*9f50*/  MUFU.TANH R179, R3 ;  /* 0x0000000300b37308 */ /* 0x0009ea0000002400 */
[----:B------:R-:W-:Y:S05]  /*9f60*/  FMUL.FTZ R215, R20, UR23 ;  /* 0x0000001714d77c20 */ /* 0x000fea0008410000 */
[----:B------:R5:W3:Y:S01]  /*9f70*/  MUFU.TANH R186, R252 ;  /* 0x000000fc00ba7308 */ /* 0x000ae20000002400 */
[----:B--2---:R-:W-:Y:S09]  /*9f80*/  FMUL.FTZ R2, R10, UR23 ;  /* 0x000000170a027c20 */ /* 0x004ff20008410000 */
[----:B------:R2:W-:Y:S01]  /*9f90*/  MUFU.TANH R10, R2 ;  /* 0x00000002000a7308 */ /* 0x0005e20000002400 */
[----:B----4-:R-:W-:Y:S01]  /*9fa0*/  FMUL.FTZ R3, R11, UR23 ;  /* 0x000000170b037c20 */ /* 0x010fe20008410000 */
[C---:B-1----:R-:W-:Y:S03]  /*9fb0*/  HMMA.16816.F32.BF16 R28, R192.reuse, R168, R28 ;  /* 0x000000a8c01c723c */ /* 0x042fe6000004181c */
[----:B------:R-:W-:Y:S01]  /*9fc0*/  FMUL.FTZ R11, R12, UR23 ;  /* 0x000000170c0b7c20 */ /* 0x000fe20008410000 */
[----:B------:R-:W-:Y:S01]  /*9fd0*/  FMUL.FTZ R210, R24, UR23 ;  /* 0x0000001718d27c20 */ /* 0x000fe20008410000 */
[----:B------:R-:W-:Y:S03]  /*9fe0*/  FMUL.FTZ R25, R25, UR23 ;  /* 0x0000001719197c20 */ /* 0x000fe60008410000 */
[----:B------:R1:W-:Y:S03]  /*9ff0*/  MUFU.TANH R187, R165 ;  /* 0x000000a500bb7308 */ /* 0x0003e60000002400 */
[----:B-----5:R-:W-:Y:S01]  /*a000*/  FMUL.FTZ R252, R14, UR23 ;  /* 0x000000170efc7c20 */ /* 0x020fe20008410000 */
[----:B------:R-:W-:Y:S06]  /*a010*/  HMMA.16816.F32.BF16 R32, R192, R170, R32 ;  /* 0x000000aac020723c */ /* 0x000fec0000041820 */
[----:B------:R4:W-:Y:S01]  /*a020*/  MUFU.TANH R183, R164 ;  /* 0x000000a400b77308 */ /* 0x0009e20000002400 */
[----:B--2---:R-:W-:Y:S09]  /*a030*/  FMUL.FTZ R2, R15, UR23 ;  /* 0x000000170f027c20 */ /* 0x004ff20008410000 */
[----:B------:R2:W-:Y:S01]  /*a040*/  MUFU.TANH R9, R3 ;  /* 0x0000000300097308 */ /* 0x0005e20000002400 */
[----:B-1----:R-:W-:Y:S01]  /*a050*/  FMUL.FTZ R165, R17, UR23 ;  /* 0x0000001711a57c20 */ /* 0x002fe20008410000 */
[----:B------:R-:W-:Y:S08]  /*a060*/  FMUL.FTZ R30, R30, UR23 ;  /* 0x000000171e1e7c20 */ /* 0x000ff00008410000 */
[----:B------:R1:W5:Y:S01]  /*a070*/  MUFU.TANH R181, R166 ;  /* 0x000000a600b57308 */ /* 0x0003620000002400 */
[----:B----4-:R-:W-:Y:S01]  /*a080*/  FMUL.FTZ R164, R18, UR23 ;  /* 0x0000001712a47c20 */ /* 0x010fe20008410000 */
[----:B------:R-:W-:Y:S08]  /*a090*/  FMUL.FTZ R35, R35, UR23 ;  /* 0x0000001723237c20 */ /* 0x000ff00008410000 */
[----:B------:R4:W-:Y:S01]  /*a0a0*/  MUFU.TANH R177, R2 ;  /* 0x0000000200b17308 */ /* 0x0009e20000002400 */
[----:B--2---:R-:W-:Y:S09]  /*a0b0*/  FMUL.FTZ R3, R19, UR23 ;  /* 0x0000001713037c20 */ /* 0x004ff20008410000 */
[----:B------:R2:W5:Y:S01]  /*a0c0*/  MUFU.TANH R201, R252 ;  /* 0x000000fc00c97308 */ /* 0x0005620000002400 */
[----:B-1----:R-:W-:Y:S09]  /*a0d0*/  FMUL.FTZ R166, R16, UR23 ;  /* 0x0000001710a67c20 */ /* 0x002ff20008410000 */
[----:B------:R1:W5:Y:S01]  /*a0e0*/  MUFU.TANH R173, R164 ;  /* 0x000000a400ad7308 */ /* 0x0003620000002400 */
[----:B----4-:R-:W-:Y:S09]  /*a0f0*/  FMUL.FTZ R2, R23, UR23 ;  /* 0x0000001717027c20 */ /* 0x010ff20008410000 */
[----:B------:R4:W-:Y:S01]  /*a100*/  MUFU.TANH R203, R165 ;  /* 0x000000a500cb7308 */ /* 0x0009e20000002400 */
[----:B--2---:R-:W-:Y:S09]  /*a110*/  FMUL.FTZ R252, R22, UR23 ;  /* 0x0000001716fc7c20 */ /* 0x004ff20008410000 */
[----:B------:R2:W5:Y:S01]  /*a120*/  MUFU.TANH R205, R3 ;  /* 0x0000000300cd7308 */ /* 0x0005620000002400 */
[----:B-1----:R-:W-:Y:S09]  /*a130*/  FMUL.FTZ R164, R27, UR23 ;  /* 0x000000171ba47c20 */ /* 0x002ff20008410000 */
[----:B------:R1:W-:Y:S01]  /*a140*/  MUFU.TANH R178, R166 ;  /* 0x000000a600b27308 */ /* 0x0003e20000002400 */
[----:B----4-:R-:W-:Y:S09]  /*a150*/  FMUL.FTZ R165, R26, UR23 ;  /* 0x000000171aa57c20 */ /* 0x010ff20008410000 */
[----:B------:R3:W-:Y:S01]  /*a160*/  MUFU.TANH R211, R2 ;  /* 0x0000000200d37308 */ /* 0x0007e20000002400 */
[----:B--2---:R-:W-:Y:S09]  /*a170*/  FMUL.FTZ R3, R28, UR23 ;  /* 0x000000171c037c20 */ /* 0x004ff20008410000 */
[----:B------:R2:W-:Y:S01]  /*a180*/  MUFU.TANH R213, R252 ;  /* 0x000000fc00d57308 */ /* 0x0005e20000002400 */
[----:B-1----:R-:W-:Y:S09]  /*a190*/  FMUL.FTZ R166, R21, UR23 ;  /* 0x0000001715a67c20 */ /* 0x002ff20008410000 */
[----:B------:R5:W-:Y:S01]  /*a1a0*/  MUFU.TANH R209, R165 ;  /* 0x000000a500d17308 */ /* 0x000be20000002400 */
[----:B---3--:R-:W-:Y:S04]  /*a1b0*/  FMNMX.FTZ R2, R190, R167, !PT ;  /* 0x000000a7be027209 */ /* 0x008fe80007810000 */
[----:B------:R-:W-:Y:S05]  /*a1c0*/  FMNMX.FTZ R2, R186, R2, !PT ;  /* 0x00000002ba027209 */ /* 0x000fea0007810000 */
[----:B------:R1:W-:Y:S01]  /*a1d0*/  MUFU.TANH R207, R164 ;  /* 0x000000a400cf7308 */ /* 0x0003e20000002400 */
[----:B--2---:R-:W-:Y:S09]  /*a1e0*/  FMNMX.FTZ R252, R179, R0, !PT ;  /* 0x00000000b3fc7209 */ /* 0x004ff20007810000 */
[----:B------:R2:W-:Y:S01]  /*a1f0*/  MUFU.TANH R198, R3 ;  /* 0x0000000300c67308 */ /* 0x0005e20000002400 */
[----:B-----5:R-:W-:Y:S01]  /*a200*/  FMNMX.FTZ R165, R181, R252, !PT ;  /* 0x000000fcb5a57209 */ /* 0x020fe20007810000 */
[----:B------:R-:W-:Y:S08]  /*a210*/  FMUL.FTZ R252, R31, UR23 ;  /* 0x000000171ffc7c20 */ /* 0x000ff00008410000 */
[----:B------:R3:W-:Y:S01]  /*a220*/  MUFU.TANH R214, R166 ;  /* 0x000000a600d67308 */ /* 0x0007e20000002400 */
[----:B-1----:R-:W-:Y:S02]  /*a230*/  FMNMX.FTZ R164, R187, R2, !PT ;  /* 0x00000002bba47209 */ /* 0x002fe40007810000 */
[----:B------:R-:W-:Y:S01]  /*a240*/  FMNMX.FTZ R2, R10, R165, !PT ;  /* 0x000000a50a027209 */ /* 0x000fe20007810000 */
[----:B------:R-:W-:Y:S03]  /*a250*/  FMUL.FTZ R165, R32, UR23 ;  /* 0x0000001720a57c20 */ /* 0x000fe60008410000 */
[----:B------:R-:W-:Y:S03]  /*a260*/  FMNMX.FTZ R2, R9, R2, !PT ;  /* 0x0000000209027209 */ /* 0x000fe60007810000 */
[----:B------:R-:W1:Y:S01]  /*a270*/  MUFU.TANH R182, R11 ;  /* 0x0000000b00b67308 */ /* 0x000e620000002400 */
[----:B--2---:R-:W-:Y:S02]  /*a280*/  FMNMX.FTZ R3, R183, R164, !PT ;  /* 0x000000a4b7037209 */ /* 0x004fe40007810000 */
[----:B------:R-:W-:Y:S04]  /*a290*/  FMNMX.FTZ R2, R201, R2, !PT ;  /* 0x00000002c9027209 */ /* 0x000fe80007810000 */
[----:B------:R-:W-:Y:S03]  /*a2a0*/  FMNMX.FTZ R2, R177, R2, !PT ;  /* 0x00000002b1027209 */ /* 0x000fe60007810000 */
[----:B------:R-:W2:Y:S01]  /*a2b0*/  MUFU.TANH R199, R13 ;  /* 0x0000000d00c77308 */ /* 0x000ea20000002400 */
[----:B---3--:R-:W-:Y:S01]  /*a2c0*/  FMUL.FTZ R166, R29, UR23 ;  /* 0x000000171da67c20 */ /* 0x008fe20008410000 */
[----:B------:R-:W-:Y:S04]  /*a2d0*/  FMNMX.FTZ R2, R173, R2, !PT ;  /* 0x00000002ad027209 */ /* 0x000fe80007810000 */
[----:B------:R-:W-:Y:S04]  /*a2e0*/  FMNMX.FTZ R2, R205, R2, !PT ;  /* 0x00000002cd027209 */ /* 0x000fe80007810000 */
[----:B------:R-:W3:Y:S01]  /*a2f0*/  MUFU.TANH R215, R215 ;  /* 0x000000d700d77308 */ /* 0x000ee20000002400 */
[----:B-1----:R-:W-:Y:S02]  /*a300*/  FMNMX.FTZ R164, R182, R3, !PT ;  /* 0x00000003b6a47209 */ /* 0x002fe40007810000 */
[----:B------:R-:W-:Y:S04]  /*a310*/  FMNMX.FTZ R2, R213, R2, !PT ;  /* 0x00000002d5027209 */ /* 0x000fe80007810000 */
[----:B------:R-:W-:Y:S03]  /*a320*/  FMNMX.FTZ R2, R211, R2, !PT ;  /* 0x00000002d3027209 */ /* 0x000fe60007810000 */
[----:B------:R1:W-:Y:S01]  /*a330*/  MUFU.TANH R202, R166 ;  /* 0x000000a600ca7308 */ /* 0x0003e20000002400 */
[----:B--2---:R-:W-:Y:S02]  /*a340*/  FMNMX.FTZ R3, R199, R164, !PT ;  /* 0x000000a4c7037209 */ /* 0x004fe40007810000 */
[----:B------:R-:W-:Y:S02]  /*a350*/  FMNMX.FTZ R2, R209, R2, !PT ;  /* 0x00000002d1027209 */ /* 0x000fe40007810000 */
[----:B------:R-:W-:Y:S02]  /*a360*/  FMNMX.FTZ R164, R178, R3, !PT ;  /* 0x00000003b2a47209 */ /* 0x000fe40007810000 */
[----:B------:R-:W-:Y:S03]  /*a370*/  FMNMX.FTZ R2, R207, R2, !PT ;  /* 0x00000002cf027209 */ /* 0x000fe60007810000 */
[----:B------:R2:W-:Y:S01]  /*a380*/  MUFU.TANH R195, R252 ;  /* 0x000000fc00c37308 */ /* 0x0005e20000002400 */
[----:B------:R-:W-:Y:S04]  /*a390*/  FMNMX.FTZ R164, R203, R164, !PT ;  /* 0x000000a4cba47209 */ /* 0x000fe80007810000 */
[----:B---3--:R-:W-:Y:S05]  /*a3a0*/  FMNMX.FTZ R3, R215, R164, !PT ;  /* 0x000000a4d7037209 */ /* 0x008fea0007810000 */
[----:B------:R-:W3:Y:S01]  /*a3b0*/  MUFU.TANH R210, R210 ;  /* 0x000000d200d27308 */ /* 0x000ee20000002400 */
[----:B-1----:R-:W-:Y:S01]  /*a3c0*/  FMUL.FTZ R166, R34, UR23 ;  /* 0x0000001722a67c20 */ /* 0x002fe20008410000 */
[----:B------:R-:W-:Y:S08]  /*a3d0*/  FMNMX.FTZ R3, R214, R3, !PT ;  /* 0x00000003d6037209 */ /* 0x000ff00007810000 */
[----:B------:R-:W1:Y:S01]  /*a3e0*/  MUFU.TANH R206, R25 ;  /* 0x0000001900ce7308 */ /* 0x000e620000002400 */
[----:B--2---:R-:W-:Y:S09]  /*a3f0*/  FMUL.FTZ R252, R33, UR23 ;  /* 0x0000001721fc7c20 */ /* 0x004ff20008410000 */
[----:B------:R-:W2:Y:S01]  /*a400*/  MUFU.TANH R197, R30 ;  /* 0x0000001e00c57308 */ /* 0x000ea20000002400 */
[----:B---3--:R-:W-:Y:S09]  /*a410*/  FMNMX.FTZ R3, R210, R3, !PT ;  /* 0x00000003d2037209 */ /* 0x008ff20007810000 */
[----:B------:R-:W3:Y:S01]  /*a420*/  MUFU.TANH R194, R165 ;  /* 0x000000a500c27308 */ /* 0x000ee20000002400 */
[----:B-1----:R-:W-:Y:S04]  /*a430*/  FMNMX.FTZ R3, R206, R3, !PT ;  /* 0x00000003ce037209 */ /* 0x002fe80007810000 */
[----:B------:R-:W-:Y:S05]  /*a440*/  FMNMX.FTZ R3, R198, R3, !PT ;  /* 0x00000003c6037209 */ /* 0x000fea0007810000 */
[----:B------:R-:W1:Y:S01]  /*a450*/  MUFU.TANH R166, R166 ;  /* 0x000000a600a67308 */ /* 0x000e620000002400 */
[----:B--2---:R-:W-:Y:S02]  /*a460*/  FMNMX.FTZ R2, R197, R2, !PT ;  /* 0x00000002c5027209 */ /* 0x004fe40007810000 */
[----:B------:R-:W-:Y:S02]  /*a470*/  FMNMX.FTZ R164, R202, R3, !PT ;  /* 0x00000003caa47209 */ /* 0x000fe40007810000 */
[----:B------:R-:W-:Y:S05]  /*a480*/  FMNMX.FTZ R3, R195, R2, !PT ;  /* 0x00000002c3037209 */ /* 0x000fea0007810000 */
[----:B------:R-:W2:Y:S01]  /*a490*/  MUFU.TANH R252, R252 ;  /* 0x000000fc00fc7308 */ /* 0x000ea20000002400 */
[----:B---3--:R-:W-:Y:S09]  /*a4a0*/  FMNMX.FTZ R164, R194, R164, !PT ;  /* 0x000000a4c2a47209 */ /* 0x008ff20007810000 */
[----:B------:R3:W4:Y:S01]  /*a4b0*/  MUFU.TANH R165, R35 ;  /* 0x0000002300a57308 */ /* 0x0007220000002400 */
[----:B-1----:R-:W-:Y:S02]  /*a4c0*/  FMNMX.FTZ R2, R166, R3, !PT ;  /* 0x00000003a6027209 */ /* 0x002fe40007810000 */
[----:B--2---:R-:W-:Y:S01]  /*a4d0*/  FMNMX.FTZ R14, R252, R164, !PT ;  /* 0x000000a4fc0e7209 */ /* 0x004fe20007810000 */
[----:B------:R-:W-:Y:S06]  /*a4e0*/  @P0 BRA `(.L_x_449) ;  /* 0xffffffe800040947 */ /* 0x000fec000383ffff */
.L_x_448:
[----:B------:R-:W2:Y:S01]  /*a4f0*/  SHFL.BFLY PT, R3, R14, 0x2, 0x1f ;  /* 0x0c401f000e037f89 */ /* 0x000ea200000e0000 */
[----:B-1--4-:R-:W-:Y:S01]  /*a500*/  FMNMX.FTZ R7, R165, R2, !PT ;  /* 0x00000002a5077209 */ /* 0x012fe20007810000 */
[----:B------:R-:W-:Y:S06]  /*a510*/  UIADD3 UR16, UR16, -0x1, URZ ;  /* 0xffffffff10107890 */ /* 0x000fec000fffe03f */
[----:B------:R-:W-:Y:S08]  /*a520*/  LDSM.16.MT88.4 R20, [R234+0x10000] ;  /* 0x01000000ea14783b */ /* 0x000ff00000004200 */
[----:B------:R-:W1:Y:S08]  /*a530*/  SHFL.BFLY PT, R2, R7, 0x2, 0x1f ;  /* 0x0c401f0007027f89 */ /* 0x000e7000000e0000 */
[----:B------:R-:W-:Y:S08]  /*a540*/  LDSM.16.MT88.4 R28, [R233+0x10000] ;  /* 0x01000000e91c783b */ /* 0x000ff00000004200 */
[----:B------:R-:W-:Y:S01]  /*a550*/  LDSM.16.MT88.4 R168, [R233+0x12800] ;  /* 0x01280000e9a8783b */ /* 0x000fe20000004200 */
[----:B--2---:R-:W-:Y:S07]  /*a560*/  FMNMX.FTZ R11, R14, R3, !PT ;  /* 0x000000030e0b7209 */ /* 0x004fee0007810000 */
[----:B------:R-:W2:Y:S01]  /*a570*/  SHFL.BFLY PT, R164, R11, 0x1, 0x1f ;  /* 0x0c201f000ba47f89 */ /* 0x000ea200000e0000 */
[----:B-1----:R-:W-:Y:S07]  /*a580*/  FMNMX.FTZ R4, R7, R2, !PT ;  /* 0x0000000207047209 */ /* 0x002fee0007810000 */
[----:B------:R-:W-:Y:S08]  /*a590*/  LDSM.16.MT88.4 R12, [R236+0x10000] ;  /* 0x01000000ec0c783b */ /* 0x000ff00000004200 */
[----:B------:R-:W1:Y:S01]  /*a5a0*/  SHFL.BFLY PT, R3, R4, 0x1, 0x1f ;  /* 0x0c201f0004037f89 */ /* 0x000e6200000e0000 */
[----:B--2---:R-:W-:Y:S04]  /*a5b0*/  FMNMX.FTZ R164, R11, R164, !PT ;  /* 0x000000a40ba47209 */ /* 0x004fe80007810000 */
[C---:B------:R-:W-:Y:S01]  /*a5c0*/  FSETP.NEU.FTZ.AND P1, PT, R164.reuse, -INF , PT ;  /* 0xff800000a400780b */ /* 0x040fe20003f3d000 */
[C---:B------:R-:W-:Y:S01]  /*a5d0*/  FMUL.FTZ R193, R164.reuse, UR4 ;  /* 0x00000004a4c17c20 */ /* 0x040fe20008410000 */
[----:B------:R-:W-:Y:S04]  /*a5e0*/  FADD.FTZ R2, -R164, R167 ;  /* 0x000000a7a4027221 */ /* 0x000fe80000010100 */
[----:B------:R-:W-:Y:S01]  /*a5f0*/  FSEL R193, R193, RZ, P1 ;  /* 0x000000ffc1c17208 */ /* 0x000fe20000800000 */
[----:B------:R-:W-:Y:S01]  /*a600*/  FMUL.FTZ R5, R2, UR4 ;  /* 0x0000000402057c20 */ /* 0x000fe20008410000 */
[----:B-1----:R-:W-:Y:S03]  /*a610*/  FMNMX.FTZ R3, R4, R3, !PT ;  /* 0x0000000304037209 */ /* 0x002fe60007810000 */
[--C-:B------:R-:W-:Y:S01]  /*a620*/  FFMA.FTZ R191, R190, UR4, -R193.reuse ;  /* 0x00000004bebf7c23 */ /* 0x100fe200080108c1 */
[--C-:B------:R-:W-:Y:S01]  /*a630*/  FFMA.FTZ R188, R186, UR4, -R193.reuse ;  /* 0x00000004babc7c23 */ /* 0x100fe200080108c1 */
[C---:B------:R-:W-:Y:S01]  /*a640*/  FSETP.NEU.FTZ.AND P1, PT, R3.reuse, -INF , PT ;  /* 0xff8000000300780b */ /* 0x040fe20003f3d000 */
[C---:B------:R-:W-:Y:S01]  /*a650*/  FMUL.FTZ R4, R3.reuse, UR4 ;  /* 0x0000000403047c20 */ /* 0x040fe20008410000 */
[----:B------:R-:W-:Y:S01]  /*a660*/  FADD.FTZ R0, -R3, R0 ;  /* 0x0000000003007221 */ /* 0x000fe20000010100 */
[--C-:B------:R-:W-:Y:S01]  /*a670*/  FFMA.FTZ R186, R183, UR4, -R193.reuse ;  /* 0x00000004b7ba7c23 */ /* 0x100fe200080108c1 */
[--C-:B------:R-:W-:Y:S01]  /*a680*/  FFMA.FTZ R187, R187, UR4, -R193.reuse ;  /* 0x00000004bbbb7c23 */ /* 0x100fe200080108c1 */
[----:B------:R-:W1:Y:S01]  /*a690*/  MUFU.EX2 R2, R5 ;  /* 0x0000000500027308 */ /* 0x000e620000000800 */
[----:B------:R-:W-:Y:S01]  /*a6a0*/  FSEL R190, R4, RZ, P1 ;  /* 0x000000ff04be7208 */ /* 0x000fe20000800000 */
[----:B------:R-:W-:Y:S01]  /*a6b0*/  FMUL.FTZ R6, R0, UR4 ;  /* 0x0000000400067c20 */ /* 0x000fe20008410000 */
        /* <DEDUP_REMOVED lines=8> */
[----:B------:R-:W-:Y:S01]  /*a740*/  LDSM.16.MT88.4 R180, [R233+0x14800] ;  /* 0x01480000e9b4783b */ /* 0x000fe20000004200 */
[--C-:B------:R-:W-:Y:S01]  /*a750*/  FFMA.FTZ R204, R173, UR4, -R190.reuse ;  /* 0x00000004adcc7c23 */ /* 0x100fe200080108be */
[--C-:B------:R-:W-:Y:S01]  /*a760*/  FFMA.FTZ R196, R201, UR4, -R190.reuse ;  /* 0x00000004c9c47c23 */ /* 0x100fe200080108be */
[--C-:B------:R-:W-:Y:S01]  /*a770*/  FFMA.FTZ R201, R177, UR4, -R190.reuse ;  /* 0x00000004b1c97c23 */ /* 0x100fe200080108be */
[--C-:B------:R-:W-:Y:S01]  /*a780*/  FFMA.FTZ R203, R203, UR4, -R193.reuse ;  /* 0x00000004cbcb7c23 */ /* 0x100fe200080108c1 */
[--C-:B------:R-:W-:Y:S01]  /*a790*/  FFMA.FTZ R205, R205, UR4, -R190.reuse ;  /* 0x00000004cdcd7c23 */ /* 0x100fe200080108be */
[C---:B-1----:R-:W-:Y:S03]  /*a7a0*/  FMUL.FTZ R4, R2.reuse, R160 ;  /* 0x000000a002047220 */ /* 0x042fe60000410000 */
[----:B------:R-:W-:Y:S01]  /*a7b0*/  MUFU.EX2 R191, R191 ;  /* 0x000000bf00bf7308 */ /* 0x000fe20000000800 */
[C---:B------:R-:W-:Y:S01]  /*a7c0*/  FMUL.FTZ R5, R2.reuse, R161 ;  /* 0x000000a102057220 */ /* 0x040fe20000410000 */
[C---:B------:R-:W-:Y:S01]  /*a7d0*/  FMUL.FTZ R8, R2.reuse, R156 ;  /* 0x0000009c02087220 */ /* 0x040fe20000410000 */
[C---:B------:R-:W-:Y:S01]  /*a7e0*/  FMUL.FTZ R9, R2.reuse, R157 ;  /* 0x0000009d02097220 */ /* 0x040fe20000410000 */
[C---:B------:R-:W-:Y:S01]  /*a7f0*/  FMUL.FTZ R16, R2.reuse, R148 ;  /* 0x0000009402107220 */ /* 0x040fe20000410000 */
[C---:B------:R-:W-:Y:S01]  /*a800*/  FMUL.FTZ R17, R2.reuse, R149 ;  /* 0x0000009502117220 */ /* 0x040fe20000410000 */
[C---:B------:R-:W-:Y:S01]  /*a810*/  FMUL.FTZ R24, R2.reuse, R140 ;  /* 0x0000008c02187220 */ /* 0x040fe20000410000 */
[----:B------:R-:W-:Y:S03]  /*a820*/  FMUL.FTZ R25, R2, R141 ;  /* 0x0000008d02197220 */ /* 0x000fe60000410000 */
[----:B------:R-:W1:Y:S01]  /*a830*/  MUFU.EX2 R188, R188 ;  /* 0x000000bc00bc7308 */ /* 0x000e620000000800 */
[C---:B--2---:R-:W-:Y:S01]  /*a840*/  FMUL.FTZ R6, R0.reuse, R162 ;  /* 0x000000a200067220 */ /* 0x044fe20000410000 */
[C---:B------:R-:W-:Y:S01]  /*a850*/  FMUL.FTZ R7, R0.reuse, R163 ;  /* 0x000000a300077220 */ /* 0x040fe20000410000 */
[C---:B------:R-:W-:Y:S01]  /*a860*/  FMUL.FTZ R10, R0.reuse, R158 ;  /* 0x0000009e000a7220 */ /* 0x040fe20000410000 */
[C---:B------:R-:W-:Y:S01]  /*a870*/  FMUL.FTZ R11, R0.reuse, R159 ;  /* 0x0000009f000b7220 */ /* 0x040fe20000410000 */
[C---:B------:R-:W-:Y:S01]  /*a880*/  FMUL.FTZ R18, R0.reuse, R150 ;  /* 0x0000009600127220 */ /* 0x040fe20000410000 */
[C---:B------:R-:W-:Y:S01]  /*a890*/  FMUL.FTZ R19, R0.reuse, R151 ;  /* 0x0000009700137220 */ /* 0x040fe20000410000 */
[----:B------:R-:W2:Y:S03]  /*a8a0*/  LDSM.16.MT88.4 R156, [R232+0x10000] ;  /* 0x01000000e89c783b */ /* 0x000ea60000004200 */
[----:B------:R-:W-:Y:S01]  /*a8b0*/  MUFU.EX2 R189, R189 ;  /* 0x000000bd00bd7308 */ /* 0x000fe20000000800 */
[C---:B------:R-:W-:Y:S01]  /*a8c0*/  FMUL.FTZ R26, R0.reuse, R142 ;  /* 0x0000008e001a7220 */ /* 0x040fe20000410000 */
[----:B------:R-:W-:Y:S01]  /*a8d0*/  FMUL.FTZ R27, R0, R143 ;  /* 0x0000008f001b7220 */ /* 0x000fe20000410000 */
[C---:B------:R-:W-:Y:S01]  /*a8e0*/  FMUL.FTZ R32, R2.reuse, R132 ;  /* 0x0000008402207220 */ /* 0x040fe20000410000 */
[----:B------:R-:W-:Y:S01]  /*a8f0*/  FMUL.FTZ R33, R2, R133 ;  /* 0x0000008502217220 */ /* 0x000fe20000410000 */
[C---:B------:R-:W-:Y:S01]  /*a900*/  FMUL.FTZ R34, R0.reuse, R134 ;  /* 0x0000008600227220 */ /* 0x040fe20000410000 */
[----:B---3--:R-:W-:Y:S01]  /*a910*/  FMUL.FTZ R35, R0, R135 ;  /* 0x0000008700237220 */ /* 0x008fe20000410000 */
[----:B------:R-:W3:Y:S03]  /*a920*/  LDSM.16.MT88.4 R148, [R236+0x12000] ;  /* 0x01200000ec94783b */ /* 0x000ee60000004200 */
[----:B------:R-:W4:Y:S01]  /*a930*/  MUFU.EX2 R185, R185 ;  /* 0x000000b900b97308 */ /* 0x000f220000000800 */
[----:B-1----:R-:W-:Y:S01]  /*a940*/  F2FP.BF16.F32.PACK_AB R160, R188, R191 ;  /* 0x000000bfbca0723e */ /* 0x002fe200000010ff */
[C---:B------:R-:W-:Y:S01]  /*a950*/  FMUL.FTZ R36, R2.reuse, R36 ;  /* 0x0000002402247220 */ /* 0x040fe20000410000 */
[----:B------:R-:W-:Y:S01]  /*a960*/  FMUL.FTZ R37, R2, R37 ;  /* 0x0000002502257220 */ /* 0x000fe20000410000 */
[C---:B------:R-:W-:Y:S01]  /*a970*/  FMUL.FTZ R38, R0.reuse, R38 ;  /* 0x0000002600267220 */ /* 0x040fe20000410000 */
[----:B------:R-:W-:Y:S01]  /*a980*/  FMUL.FTZ R39, R0, R39 ;  /* 0x0000002700277220 */ /* 0x000fe20000410000 */
[C---:B------:R-:W-:Y:S01]  /*a990*/  FMUL.FTZ R40, R2.reuse, R40 ;  /* 0x0000002802287220 */ /* 0x040fe20000410000 */
[----:B------:R-:W1:Y:S03]  /*a9a0*/  LDSM.16.MT88.4 R140, [R234+0x12000] ;  /* 0x01200000ea8c783b */ /* 0x000e660000004200 */
[----:B------:R-:W-:Y:S01]  /*a9b0*/  MUFU.EX2 R187, R187 ;  /* 0x000000bb00bb7308 */ /* 0x000fe20000000800 */
[----:B------:R-:W-:Y:S01]  /*a9c0*/  FMUL.FTZ R41, R2, R41 ;  /* 0x0000002902297220 */ /* 0x000fe20000410000 */
[C---:B------:R-:W-:Y:S01]  /*a9d0*/  FMUL.FTZ R42, R0.reuse, R42 ;  /* 0x0000002a002a7220 */ /* 0x040fe20000410000 */
[----:B------:R-:W-:Y:S01]  /*a9e0*/  FMUL.FTZ R43, R0, R43 ;  /* 0x0000002b002b7220 */ /* 0x000fe20000410000 */
[C---:B------:R-:W-:Y:S01]  /*a9f0*/  FMUL.FTZ R44, R2.reuse, R44 ;  /* 0x0000002c022c7220 */ /* 0x040fe20000410000 */
[----:B------:R-:W-:Y:S01]  /*aa00*/  FMUL.FTZ R45, R2, R45 ;  /* 0x0000002d022d7220 */ /* 0x000fe20000410000 */
[C---:B------:R-:W-:Y:S01]  /*aa10*/  FMUL.FTZ R46, R0.reuse, R46 ;  /* 0x0000002e002e7220 */ /* 0x040fe20000410000 */
[----:B------:R-:W5:Y:S03]  /*aa20*/  LDSM.16.MT88.4 R132, [R233+0x12000] ;  /* 0x01200000e984783b */ /* 0x000f660000004200 */
[----:B------:R-:W2:Y:S01]  /*aa30*/  MUFU.EX2 R186, R186 ;  /* 0x000000ba00ba7308 */ /* 0x000ea20000000800 */
[----:B----4-:R-:W-:Y:S01]  /*aa40*/  F2FP.BF16.F32.PACK_AB R161, R185, R189 ;  /* 0x000000bdb9a1723e */ /* 0x010fe200000010ff */
[----:B------:R-:W-:Y:S01]  /*aa50*/  FMUL.FTZ R47, R0, R47 ;  /* 0x0000002f002f7220 */ /* 0x000fe20000410000 */
[C---:B------:R-:W-:Y:S01]  /*aa60*/  FMUL.FTZ R48, R2.reuse, R48 ;  /* 0x0000003002307220 */ /* 0x040fe20000410000 */
[----:B------:R-:W-:Y:S01]  /*aa70*/  FMUL.FTZ R49, R2, R49 ;  /* 0x0000003102317220 */ /* 0x000fe20000410000 */
[C---:B------:R-:W-:Y:S01]  /*aa80*/  FMUL.FTZ R50, R0.reuse, R50 ;  /* 0x0000003200327220 */ /* 0x040fe20000410000 */
[----:B------:R-:W-:Y:S01]  /*aa90*/  FMUL.FTZ R51, R0, R51 ;  /* 0x0000003300337220 */ /* 0x000fe20000410000 */
[----:B------:R-:W-:Y:S03]  /*aaa0*/  LDSM.16.MT88.4 R172, [R236+0x14800] ;  /* 0x01480000ecac783b */ /* 0x000fe60000004200 */
[----:B------:R-:W-:Y:S01]  /*aab0*/  MUFU.EX2 R184, R184 ;  /* 0x000000b800b87308 */ /* 0x000fe20000000800 */
[C---:B------:R-:W-:Y:S01]  /*aac0*/  FMUL.FTZ R52, R2.reuse, R52 ;  /* 0x0000003402347220 */ /* 0x040fe20000410000 */
[----:B------:R-:W-:Y:S01]  /*aad0*/  FMUL.FTZ R53, R2, R53 ;  /* 0x0000003502357220 */ /* 0x000fe20000410000 */
[C---:B------:R-:W-:Y:S01]  /*aae0*/  FMUL.FTZ R54, R0.reuse, R54 ;  /* 0x0000003600367220 */ /* 0x040fe20000410000 */
[----:B------:R-:W-:Y:S01]  /*aaf0*/  FMUL.FTZ R55, R0, R55 ;  /* 0x0000003700377220 */ /* 0x000fe20000410000 */
[C---:B------:R-:W-:Y:S01]  /*ab00*/  FMUL.FTZ R56, R2.reuse, R56 ;  /* 0x0000003802387220 */ /* 0x040fe20000410000 */
[----:B------:R-:W-:Y:S01]  /*ab10*/  FMUL.FTZ R57, R2, R57 ;  /* 0x0000003902397220 */ /* 0x000fe20000410000 */
[----:B------:R-:W-:Y:S03]  /*ab20*/  LDSM.16.MT88.4 R176, [R234+0x14800] ;  /* 0x01480000eab0783b */ /* 0x000fe60000004200 */
        /* <DEDUP_REMOVED lines=17> */
[----:B----4-:R-:W-:Y:S01]  /*ac40*/  F2FP.BF16.F32.PACK_AB R163, R167, R184 ;  /* 0x000000b8a7a3723e */ /* 0x010fe200000010ff */
[----:B------:R-:W-:Y:S01]  /*ac50*/  FMUL.FTZ R73, R2, R73 ;  /* 0x0000004902497220 */ /* 0x000fe20000410000 */
[C---:B------:R-:W-:Y:S01]  /*ac60*/  FMUL.FTZ R74, R0.reuse, R74 ;  /* 0x0000004a004a7220 */ /* 0x040fe20000410000 */
[----:B------:R-:W-:Y:S01]  /*ac70*/  FMUL.FTZ R75, R0, R75 ;  /* 0x0000004b004b7220 */ /* 0x000fe20000410000 */
[C---:B------:R-:W-:Y:S01]  /*ac80*/  FMUL.FTZ R76, R2.reuse, R76 ;  /* 0x0000004c024c7220 */ /* 0x040fe20000410000 */
[----:B------:R-:W-:Y:S01]  /*ac90*/  FMUL.FTZ R77, R2, R77 ;  /* 0x0000004d024d7220 */ /* 0x000fe20000410000 */
[C---:B------:R-:W-:Y:S01]  /*aca0*/  FMUL.FTZ R78, R0.reuse, R78 ;  /* 0x0000004e004e7220 */ /* 0x040fe20000410000 */
[C---:B------:R-:W-:Y:S01]  /*acb0*/  HMMA.16816.F32.BF16 R4, R160.reuse, R12, R4 ;  /* 0x0000000ca004723c */ /* 0x040fe20000041804 */
[----:B------:R-:W-:Y:S04]  /*acc0*/  MUFU.EX2 R192, R192 ;  /* 0x000000c000c07308 */ /* 0x000fe80000000800 */
[----:B------:R-:W-:Y:S01]  /*acd0*/  FMUL.FTZ R79, R0, R79 ;  /* 0x0000004f004f7220 */ /* 0x000fe20000410000 */
[C---:B------:R-:W-:Y:S05]  /*ace0*/  HMMA.16816.F32.BF16 R8, R160.reuse, R14, R8 ;  /* 0x0000000ea008723c */ /* 0x040fea0000041808 */
[----:B------:R-:W2:Y:S01]  /*acf0*/  MUFU.EX2 R199, R199 ;  /* 0x000000c700c77308 */ /* 0x000ea20000000800 */
[C---:B------:R-:W-:Y:S01]  /*ad00*/  FMUL.FTZ R12, R2.reuse, R152 ;  /* 0x00000098020c7220 */ /* 0x040fe20000410000 */
[----:B------:R-:W-:Y:S01]  /*ad10*/  FMUL.FTZ R13, R2, R153 ;  /* 0x00000099020d7220 */ /* 0x000fe20000410000 */
[C---:B------:R-:W-:Y:S03]  /*ad20*/  FMUL.FTZ R14, R0.reuse, R154 ;  /* 0x0000009a000e7220 */ /* 0x040fe60000410000 */
[----:B------:R-:W-:Y:S02]  /*ad30*/  FMUL.FTZ R15, R0, R155 ;  /* 0x0000009b000f7220 */ /* 0x000fe40000410000 */
[----:B------:R-:W-:Y:S01]  /*ad40*/  LDSM.16.MT88.4 R152, [R236+0x12800] ;  /* 0x01280000ec98783b */ /* 0x000fe20000004200 */
[C---:B------:R-:W-:Y:S01]  /*ad50*/  FMUL.FTZ R80, R2.reuse, R80 ;  /* 0x0000005002507220 */ /* 0x040fe20000410000 */
[----:B------:R-:W-:Y:S01]  /*ad60*/  FMUL.FTZ R81, R2, R81 ;  /* 0x0000005102517220 */ /* 0x000fe20000410000 */
[C---:B------:R-:W-:Y:S01]  /*ad70*/  FMUL.FTZ R82, R0.reuse, R82 ;  /* 0x0000005200527220 */ /* 0x040fe20000410000 */
[----:B------:R-:W-:Y:S01]  /*ad80*/  FMUL.FTZ R83, R0, R83 ;  /* 0x0000005300537220 */ /* 0x000fe20000410000 */
[C---:B------:R-:W-:Y:S01]  /*ad90*/  HMMA.16816.F32.BF16 R12, R160.reuse, R20, R12 ;  /* 0x00000014a00c723c */ /* 0x040fe2000004180c */
[----:B------:R-:W-:Y:S02]  /*ada0*/  MUFU.EX2 R196, R196 ;  /* 0x000000c400c47308 */ /* 0x000fe40000000800 */
[C---:B------:R-:W-:Y:S01]  /*adb0*/  FMUL.FTZ R84, R2.reuse, R84 ;  /* 0x0000005402547220 */ /* 0x040fe20000410000 */
[----:B------:R-:W-:Y:S01]  /*adc0*/  FMUL.FTZ R85, R2, R85 ;  /* 0x0000005502557220 */ /* 0x000fe20000410000 */
[----:B------:R-:W-:Y:S01]  /*add0*/  FMUL.FTZ R86, R0, R86 ;  /* 0x0000005600567220 */ /* 0x000fe20000410000 */
[C---:B------:R-:W-:Y:S05]  /*ade0*/  HMMA.16816.F32.BF16 R16, R160.reuse, R22, R16 ;  /* 0x00000016a010723c */ /* 0x040fea0000041810 */
[----:B------:R-:W4:Y:S01]  /*adf0*/  MUFU.EX2 R201, R201 ;  /* 0x000000c900c97308 */ /* 0x000f220000000800 */
[C---:B------:R-:W-:Y:S01]  /*ae00*/  FMUL.FTZ R20, R2.reuse, R144 ;  /* 0x0000009002147220 */ /* 0x040fe20000410000 */
[----:B------:R-:W-:Y:S01]  /*ae10*/  FMUL.FTZ R21, R2, R145 ;  /* 0x0000009102157220 */ /* 0x000fe20000410000 */
[C---:B------:R-:W-:Y:S03]  /*ae20*/  FMUL.FTZ R22, R0.reuse, R146 ;  /* 0x0000009200167220 */ /* 0x040fe60000410000 */
[C---:B------:R-:W-:Y:S02]  /*ae30*/  FMUL.FTZ R23, R0.reuse, R147 ;  /* 0x0000009300177220 */ /* 0x040fe40000410000 */
[----:B------:R-:W-:Y:S01]  /*ae40*/  LDSM.16.MT88.4 R144, [R234+0x10800] ;  /* 0x01080000ea90783b */ /* 0x000fe20000004200 */
[----:B------:R-:W-:Y:S01]  /*ae50*/  FMUL.FTZ R87, R0, R87 ;  /* 0x0000005700577220 */ /* 0x000fe20000410000 */
[C---:B------:R-:W-:Y:S01]  /*ae60*/  FMUL.FTZ R88, R2.reuse, R88 ;  /* 0x0000005802587220 */ /* 0x040fe20000410000 */
[----:B------:R-:W-:Y:S01]  /*ae70*/  FMUL.FTZ R89, R2, R89 ;  /* 0x0000005902597220 */ /* 0x000fe20000410000 */
[C---:B------:R-:W-:Y:S01]  /*ae80*/  FMUL.FTZ R90, R0.reuse, R90 ;  /* 0x0000005a005a7220 */ /* 0x040fe20000410000 */
[C---:B------:R-:W-:Y:S01]  /*ae90*/  HMMA.16816.F32.BF16 R20, R160.reuse, R28, R20 ;  /* 0x0000001ca014723c */ /* 0x040fe20000041814 */
[----:B------:R-:W-:Y:S02]  /*aea0*/  MUFU.EX2 R200, R200 ;  /* 0x000000c800c87308 */ /* 0x000fe40000000800 */
[----:B------:R-:W-:Y:S01]  /*aeb0*/  FMUL.FTZ R91, R0, R91 ;  /* 0x0000005b005b7220 */ /* 0x000fe20000410000 */
[C---:B------:R-:W-:Y:S01]  /*aec0*/  FMUL.FTZ R92, R2.reuse, R92 ;  /* 0x0000005c025c7220 */ /* 0x040fe20000410000 */
[C---:B------:R-:W-:Y:S01]  /*aed0*/  FMUL.FTZ R93, R2.reuse, R93 ;  /* 0x0000005d025d7220 */ /* 0x040fe20000410000 */
[C---:B------:R-:W-:Y:S05]  /*aee0*/  HMMA.16816.F32.BF16 R24, R160.reuse, R30, R24 ;  /* 0x0000001ea018723c */ /* 0x040fea0000041818 */
[----:B------:R-:W4:Y:S01]  /*aef0*/  MUFU.EX2 R203, R203 ;  /* 0x000000cb00cb7308 */ /* 0x000f220000000800 */
[C---:B------:R-:W-:Y:S01]  /*af00*/  FMUL.FTZ R28, R2.reuse, R136 ;  /* 0x00000088021c7220 */ /* 0x040fe20000410000 */
[----:B------:R-:W-:Y:S01]  /*af10*/  FMUL.FTZ R29, R2, R137 ;  /* 0x00000089021d7220 */ /* 0x000fe20000410000 */
[C---:B------:R-:W-:Y:S03]  /*af20*/  FMUL.FTZ R30, R0.reuse, R138 ;  /* 0x0000008a001e7220 */ /* 0x040fe60000410000 */
[C---:B------:R-:W-:Y:S02]  /*af30*/  FMUL.FTZ R31, R0.reuse, R139 ;  /* 0x0000008b001f7220 */ /* 0x040fe40000410000 */
[----:B------:R-:W2:Y:S01]  /*af40*/  LDSM.16.MT88.4 R136, [R232+0x12000] ;  /* 0x01200000e888783b */ /* 0x000ea20000004200 */
        /* <DEDUP_REMOVED lines=8> */
[C---:B------:R-:W-:Y:S01]  /*afd0*/  FMUL.FTZ R100, R2.reuse, R100 ;  /* 0x0000006402647220 */ /* 0x040fe20000410000 */
[C---:B------:R-:W-:Y:S01]  /*afe0*/  HMMA.16816.F32.BF16 R32, R160.reuse, R158, R32 ;  /* 0x0000009ea020723c */ /* 0x040fe20000041820 */
[----:B------:R-:W-:Y:S04]  /*aff0*/  LDSM.16.MT88.4 R156, [R234+0x12800] ;  /* 0x01280000ea9c783b */ /* 0x000fe80000004200 */
[----:B------:R-:W4:Y:S01]  /*b000*/  MUFU.EX2 R205, R205 ;  /* 0x000000cd00cd7308 */ /* 0x000f220000000800 */
[----:B------:R-:W-:Y:S01]  /*b010*/  FMUL.FTZ R101, R2, R101 ;  /* 0x0000006502657220 */ /* 0x000fe20000410000 */
[C---:B---3--:R-:W-:Y:S04]  /*b020*/  HMMA.16816.F32.BF16 R36, R160.reuse, R148, R36 ;  /* 0x00000094a024723c */ /* 0x048fe80000041824 */
[C---:B------:R-:W-:Y:S02]  /*b030*/  FMUL.FTZ R102, R0.reuse, R102 ;  /* 0x0000006600667220 */ /* 0x040fe40000410000 */
[C---:B------:R-:W-:Y:S01]  /*b040*/  HMMA.16816.F32.BF16 R40, R160.reuse, R150, R40 ;  /* 0x00000096a028723c */ /* 0x040fe20000041828 */
[----:B------:R-:W-:Y:S04]  /*b050*/  LDSM.16.MT88.4 R148, [R232+0x10800] ;  /* 0x01080000e894783b */ /* 0x000fe80000004200 */
[----:B------:R-:W-:Y:S01]  /*b060*/  FMUL.FTZ R103, R0, R103 ;  /* 0x0000006700677220 */ /* 0x000fe20000410000 */
[C---:B-1----:R-:W-:Y:S05]  /*b070*/  HMMA.16816.F32.BF16 R44, R160.reuse, R140, R44 ;  /* 0x0000008ca02c723c */ /* 0x042fea000004182c */
[C---:B------:R-:W-:Y:S01]  /*b080*/  FMUL.FTZ R104, R2.reuse, R104 ;  /* 0x0000006802687220 */ /* 0x040fe20000410000 */
[C---:B------:R-:W-:Y:S01]  /*b090*/  HMMA.16816.F32.BF16 R48, R160.reuse, R142, R48 ;  /* 0x0000008ea030723c */ /* 0x040fe20000041830 */
[----:B------:R-:W1:Y:S04]  /*b0a0*/  LDSM.16.MT88.4 R140, [R236+0x14000] ;  /* 0x01400000ec8c783b */ /* 0x000e680000004200 */
[----:B------:R-:W-:Y:S01]  /*b0b0*/  FMUL.FTZ R105, R2, R105 ;  /* 0x0000006902697220 */ /* 0x000fe20000410000 */
[C---:B-----5:R-:W-:Y:S05]  /*b0c0*/  HMMA.16816.F32.BF16 R52, R160.reuse, R132, R52 ;  /* 0x00000084a034723c */ /* 0x060fea0000041834 */
        /* <DEDUP_REMOVED lines=18> */
[C---:B-1----:R-:W-:Y:S03]  /*b1f0*/  HMMA.16816.F32.BF16 R68, R160.reuse, R140, R68 ;  /* 0x0000008ca044723c */ /* 0x042fe60000041844 */
[----:B------:R-:W-:Y:S01]  /*b200*/  FMUL.FTZ R119, R0, R119 ;  /* 0x0000007700777220 */ /* 0x000fe20000410000 */
[C---:B------:R-:W-:Y:S01]  /*b210*/  FMUL.FTZ R120, R2.reuse, R120 ;  /* 0x0000007802787220 */ /* 0x040fe20000410000 */
[----:B------:R-:W-:Y:S01]  /*b220*/  FMUL.FTZ R121, R2, R121 ;  /* 0x0000007902797220 */ /* 0x000fe20000410000 */
[C---:B------:R-:W-:Y:S01]  /*b230*/  HMMA.16816.F32.BF16 R72, R160.reuse, R142, R72 ;  /* 0x0000008ea048723c */ /* 0x040fe20000041848 */
[----:B------:R-:W1:Y:S04]  /*b240*/  LDSM.16.MT88.4 R140, [R232+0x14000] ;  /* 0x01400000e88c783b */ /* 0x000e680000004200 */
[C---:B------:R-:W-:Y:S01]  /*b250*/  FMUL.FTZ R122, R0.reuse, R122 ;  /* 0x0000007a007a7220 */ /* 0x040fe20000410000 */
[C---:B---3--:R-:W-:Y:S05]  /*b260*/  HMMA.16816.F32.BF16 R76, R160.reuse, R132, R76 ;  /* 0x00000084a04c723c */ /* 0x048fea000004184c */
[----:B------:R-:W-:Y:S01]  /*b270*/  FMUL.FTZ R123, R0, R123 ;  /* 0x0000007b007b7220 */ /* 0x000fe20000410000 */
[C---:B------:R-:W-:Y:S01]  /*b280*/  HMMA.16816.F32.BF16 R80, R160.reuse, R134, R80 ;  /* 0x00000086a050723c */ /* 0x040fe20000041850 */
[----:B------:R-:W3:Y:S04]  /*b290*/  LDSM.16.MT88.4 R132, [R236+0x16000] ;  /* 0x01600000ec84783b */ /* 0x000ee80000004200 */
        /* <DEDUP_REMOVED lines=11> */
[--C-:B------:R-:W-:Y:S01]  /*b350*/  FFMA.FTZ R208, R210, UR4, -R193.reuse ;  /* 0x00000004d2d07c23 */ /* 0x100fe200080108c1 */
[--C-:B------:R-:W-:Y:S01]  /*b360*/  FFMA.FTZ R207, R207, UR4, -R190.reuse ;  /* 0x00000004cfcf7c23 */ /* 0x100fe200080108be */
[--C-:B------:R-:W-:Y:S01]  /*b370*/  FFMA.FTZ R198, R198, UR4, -R193.reuse ;  /* 0x00000004c6c67c23 */ /* 0x100fe200080108c1 */
[----:B------:R-:W-:Y:S01]  /*b380*/  FFMA.FTZ R194, R194, UR4, -R193 ;  /* 0x00000004c2c27c23 */ /* 0x000fe200080108c1 */
[C---:B-1----:R-:W-:Y:S02]  /*b390*/  HMMA.16816.F32.BF16 R92, R160.reuse, R140, R92 ;  /* 0x0000008ca05c723c */ /* 0x042fe4000004185c */
[----:B------:R-:W-:Y:S01]  /*b3a0*/  MUFU.EX2 R208, R208 ;  /* 0x000000d000d07308 */ /* 0x000fe20000000800 */
[--C-:B------:R-:W-:Y:S01]  /*b3b0*/  FFMA.FTZ R197, R197, UR4, -R190.reuse ;  /* 0x00000004c5c57c23 */ /* 0x100fe200080108be */
[----:B------:R-:W-:Y:S01]  /*b3c0*/  FFMA.FTZ R166, R166, UR4, -R190 ;  /* 0x00000004a6a67c23 */ /* 0x000fe200080108be */
[----:B------:R-:W-:Y:S01]  /*b3d0*/  FFMA.FTZ R191, R2, R250, R191 ;  /* 0x000000fa02bf7223 */ /* 0x000fe200000100bf */
[C---:B------:R-:W-:Y:S01]  /*b3e0*/  HMMA.16816.F32.BF16 R96, R160.reuse, R142, R96 ;  /* 0x0000008ea060723c */ /* 0x040fe20000041860 */
[----:B------:R-:W1:Y:S05]  /*b3f0*/  LDSM.16.MT88.4 R140, [R233+0x16000] ;  /* 0x01600000e98c783b */ /* 0x000e6a0000004200 */
[----:B------:R-:W-:Y:S01]  /*b400*/  MUFU.EX2 R207, R207 ;  /* 0x000000cf00cf7308 */ /* 0x000fe20000000800 */
[----:B------:R-:W-:Y:S01]  /*b410*/  FFMA.FTZ R189, R0, R251, R189 ;  /* 0x000000fb00bd7223 */ /* 0x000fe200000100bd */
[C---:B---3--:R-:W-:Y:S03]  /*b420*/  HMMA.16816.F32.BF16 R100, R160.reuse, R132, R100 ;  /* 0x00000084a064723c */ /* 0x048fe60000041864 */
[----:B------:R-:W-:Y:S03]  /*b430*/  MOV R0, R3 ;  /* 0x0000000300007202 */ /* 0x000fe60000000f00 */
[C---:B------:R-:W-:Y:S01]  /*b440*/  HMMA.16816.F32.BF16 R104, R160.reuse, R134, R104 ;  /* 0x00000086a068723c */ /* 0x040fe20000041868 */
[----:B------:R-:W3:Y:S01]  /*b450*/  LDSM.16.MT88.4 R132, [R232+0x16000] ;  /* 0x01600000e884783b */ /* 0x000ee20000004200 */
[----:B------:R-:W-:Y:S03]  /*b460*/  MUFU.EX2 R198, R198 ;  /* 0x000000c600c67308 */ /* 0x000fe60000000800 */
[----:B------:R-:W-:Y:S01]  /*b470*/  FADD.FTZ R188, R188, R191 ;  /* 0x000000bfbcbc7221 */ /* 0x000fe20000010000 */
[C---:B--2---:R-:W-:Y:S06]  /*b480*/  HMMA.16816.F32.BF16 R108, R160.reuse, R136, R108 ;  /* 0x00000088a06c723c */ /* 0x044fec000004186c */
[----:B------:R-:W-:Y:S01]  /*b490*/  MUFU.EX2 R197, R197 ;  /* 0x000000c500c57308 */ /* 0x000fe20000000800 */
[----:B------:R-:W-:Y:S01]  /*b4a0*/  FADD.FTZ R189, R185, R189 ;  /* 0x000000bdb9bd7221 */ /* 0x000fe20000010000 */
[C---:B------:R-:W-:Y:S01]  /*b4b0*/  HMMA.16816.F32.BF16 R112, R160.reuse, R138, R112 ;  /* 0x0000008aa070723c */ /* 0x040fe20000041870 */
[----:B------:R-:W2:Y:S02]  /*b4c0*/  LDSM.16.MT88.4 R136, [R236+0x10800] ;  /* 0x01080000ec88783b */ /* 0x000ea40000004200 */
[----:B------:R-:W-:Y:S05]  /*b4d0*/  FADD.FTZ R187, R187, R188 ;  /* 0x000000bcbbbb7221 */ /* 0x000fea0000010000 */
[----:B------:R-:W-:Y:S03]  /*b4e0*/  MUFU.EX2 R194, R194 ;  /* 0x000000c200c27308 */ /* 0x000fe60000000800 */
[----:B------:R-:W-:Y:S01]  /*b4f0*/  FADD.FTZ R184, R184, R189 ;  /* 0x000000bdb8b87221 */ /* 0x000fe20000010000 */
[----:B------:R-:W-:Y:S03]  /*b500*/  FADD.FTZ R187, R186, R187 ;  /* 0x000000bbbabb7221 */ /* 0x000fe60000010000 */
[----:B------:R-:W-:Y:S03]  /*b510*/  FADD.FTZ R167, R167, R184 ;  /* 0x000000b8a7a77221 */ /* 0x000fe60000010000 */
[----:B------:R-:W-:Y:S01]  /*b520*/  MUFU.EX2 R166, R166 ;  /* 0x000000a600a67308 */ /* 0x000fe20000000800 */
[C---:B-1----:R-:W-:Y:S06]  /*b530*/  HMMA.16816.F32.BF16 R116, R160.reuse, R140, R116 ;  /* 0x0000008ca074723c */ /* 0x042fec0000041874 */
[C---:B------:R-:W-:Y:S01]  /*b540*/  HMMA.16816.F32.BF16 R120, R160.reuse, R142, R120 ;  /* 0x0000008ea078723c */ /* 0x040fe20000041878 */
[----:B------:R-:W1:Y:S05]  /*b550*/  LDSM.16.MT88.4 R140, [R233+0x10800] ;  /* 0x01080000e98c783b */ /* 0x000e6a0000004200 */
[C---:B---3--:R-:W-:Y:S06]  /*b560*/  HMMA.16816.F32.BF16 R124, R160.reuse, R132, R124 ;  /* 0x00000084a07c723c */ /* 0x048fec000004187c */
[----:B------:R-:W-:Y:S01]  /*b570*/  HMMA.16816.F32.BF16 R128, R160, R134, R128 ;  /* 0x00000086a080723c */ /* 0x000fe20000041880 */
[----:B------:R-:W3:Y:S04]  /*b580*/  LDSM.16.MT88.4 R160, [R232+0x12800] ;  /* 0x01280000e8a0783b */ /* 0x000ee80000004200 */
[----:B------:R-:W-:Y:S01]  /*b590*/  F2FP.BF16.F32.PACK_AB R132, R199, R192 ;  /* 0x000000c0c784723e */ /* 0x000fe200000010ff */
[----:B------:R-:W-:Y:S01]  /*b5a0*/  FADD.FTZ R192, R192, R187 ;  /* 0x000000bbc0c07221 */ /* 0x000fe20000010000 */
[----:B----4-:R-:W-:Y:S01]  /*b5b0*/  F2FP.BF16.F32.PACK_AB R133, R201, R196 ;  /* 0x000000c4c985723e */ /* 0x010fe200000010ff */
[----:B------:R-:W-:Y:S03]  /*b5c0*/  FADD.FTZ R196, R196, R167 ;  /* 0x000000a7c4c47221 */ /* 0x000fe60000010000 */
[----:B------:R-:W-:Y:S01]  /*b5d0*/  F2FP.BF16.F32.PACK_AB R134, R203, R200 ;  /* 0x000000c8cb86723e */ /* 0x000fe200000010ff */
[----:B------:R-:W-:Y:S01]  /*b5e0*/  FADD.FTZ R199, R199, R192 ;  /* 0x000000c0c7c77221 */ /* 0x000fe20000010000 */
[----:B------:R-:W-:Y:S01]  /*b5f0*/  F2FP.BF16.F32.PACK_AB R135, R205, R204 ;  /* 0x000000cccd87723e */ /* 0x000fe200000010ff */
[----:B------:R-:W-:Y:S01]  /*b600*/  FADD.FTZ R201, R201, R196 ;  /* 0x000000c4c9c97221 */ /* 0x000fe20000010000 */
[----:B------:R-:W-:Y:S01]  /*b610*/  MOV R167, R164 ;  /* 0x000000a400a77202 */ /* 0x000fe20000000f00 */
[----:B------:R-:W-:Y:S02]  /*b620*/  FADD.FTZ R200, R200, R199 ;  /* 0x000000c7c8c87221 */ /* 0x000fe40000010000 */
[----:B------:R-:W-:Y:S02]  /*b630*/  FADD.FTZ R204, R204, R201 ;  /* 0x000000c9cccc7221 */ /* 0x000fe40000010000 */
        /* <DEDUP_REMOVED lines=23> */
[C---:B---3--:R-:W-:Y:S06]  /*b7b0*/  HMMA.16816.F32.BF16 R60, R132.reuse, R160, R60 ;  /* 0x000000a0843c723c */ /* 0x048fec000004183c */
        /* <DEDUP_REMOVED lines=9> */
[C---:B------:R-:W-:Y:S05]  /*b850*/  HMMA.16816.F32.BF16 R88, R132.reuse, R182, R88 ;  /* 0x000000b68458723c */ /* 0x040fea0000041858 */
[--C-:B------:R-:W-:Y:S01]  /*b860*/  FFMA.FTZ R180, R215, UR4, -R193.reuse ;  /* 0x00000004d7b47c23 */ /* 0x100fe200080108c1 */
[C---:B--2---:R-:W-:Y:S05]  /*b870*/  HMMA.16816.F32.BF16 R92, R132.reuse, R136, R92 ;  /* 0x00000088845c723c */ /* 0x044fea000004185c */
[----:B------:R-:W-:Y:S01]  /*b880*/  MUFU.EX2 R180, R180 ;  /* 0x000000b400b47308 */ /* 0x000fe20000000800 */
[C---:B------:R-:W-:Y:S01]  /*b890*/  HMMA.16816.F32.BF16 R96, R132.reuse, R138, R96 ;  /* 0x0000008a8460723c */ /* 0x040fe20000041860 */
[----:B------:R-:W2:Y:S04]  /*b8a0*/  LDSM.16.MT88.4 R136, [R232+0x16800] ;  /* 0x01680000e888783b */ /* 0x000ea80000004200 */
[--C-:B------:R-:W-:Y:S01]  /*b8b0*/  FFMA.FTZ R183, R211, UR4, -R190.reuse ;  /* 0x00000004d3b77c23 */ /* 0x100fe200080108be */
[C---:B-1----:R-:W-:Y:S05]  /*b8c0*/  HMMA.16816.F32.BF16 R100, R132.reuse, R140, R100 ;  /* 0x0000008c8464723c */ /* 0x042fea0000041864 */
[----:B------:R-:W-:Y:S01]  /*b8d0*/  MUFU.EX2 R183, R183 ;  /* 0x000000b700b77308 */ /* 0x000fe20000000800 */
[C---:B------:R-:W-:Y:S05]  /*b8e0*/  HMMA.16816.F32.BF16 R104, R132.reuse, R142, R104 ;  /* 0x0000008e8468723c */ /* 0x040fea0000041868 */
[--C-:B------:R-:W-:Y:S01]  /*b8f0*/  FFMA.FTZ R211, R206, UR4, -R193.reuse ;  /* 0x00000004ced37c23 */ /* 0x100fe200080108c1 */
[C---:B------:R-:W-:Y:S05]  /*b900*/  HMMA.16816.F32.BF16 R108, R132.reuse, R144, R108 ;  /* 0x00000090846c723c */ /* 0x040fea000004186c */
[----:B------:R-:W1:Y:S01]  /*b910*/  MUFU.EX2 R211, R211 ;  /* 0x000000d300d37308 */ /* 0x000e620000000800 */
[C---:B------:R-:W-:Y:S01]  /*b920*/  HMMA.16816.F32.BF16 R112, R132.reuse, R146, R112 ;  /* 0x000000928470723c */ /* 0x040fe20000041870 */
[----:B------:R-:W3:Y:S04]  /*b930*/  LDSM.16.MT88.4 R144, [R234+0x11000] ;  /* 0x01100000ea90783b */ /* 0x000ee80000004200 */
[--C-:B------:R-:W-:Y:S01]  /*b940*/  FFMA.FTZ R181, R214, UR4, -R193.reuse ;  /* 0x00000004d6b57c23 */ /* 0x100fe200080108c1 */
[C---:B----4-:R-:W-:Y:S05]  /*b950*/  HMMA.16816.F32.BF16 R116, R132.reuse, R148, R116 ;  /* 0x000000948474723c */ /* 0x050fea0000041874 */
[--C-:B------:R-:W-:Y:S01]  /*b960*/  FFMA.FTZ R182, R213, UR4, -R190.reuse ;  /* 0x00000004d5b67c23 */ /* 0x100fe200080108be */
[C---:B------:R-:W-:Y:S01]  /*b970*/  HMMA.16816.F32.BF16 R120, R132.reuse, R150, R120 ;  /* 0x000000968478723c */ /* 0x040fe20000041878 */
[----:B------:R-:W4:Y:S01]  /*b980*/  MUFU.EX2 R181, R181 ;  /* 0x000000b500b57308 */ /* 0x000f220000000800 */
[----:B------:R-:W5:Y:S03]  /*b990*/  LDSM.16.MT88.4 R148, [R236+0x13000] ;  /* 0x01300000ec94783b */ /* 0x000f660000004200 */
[--C-:B------:R-:W-:Y:S01]  /*b9a0*/  FFMA.FTZ R206, R209, UR4, -R190.reuse ;  /* 0x00000004d1ce7c23 */ /* 0x100fe200080108be */
[C---:B--2---:R-:W-:Y:S05]  /*b9b0*/  HMMA.16816.F32.BF16 R124, R132.reuse, R136, R124 ;  /* 0x00000088847c723c */ /* 0x044fea000004187c */
[----:B------:R-:W2:Y:S01]  /*b9c0*/  MUFU.EX2 R182, R182 ;  /* 0x000000b600b67308 */ /* 0x000ea20000000800 */
[----:B-1----:R-:W-:Y:S01]  /*b9d0*/  F2FP.BF16.F32.PACK_AB R142, R211, R208 ;  /* 0x000000d0d38e723e */ /* 0x002fe200000010ff */
[----:B------:R-:W-:Y:S01]  /*b9e0*/  HMMA.16816.F32.BF16 R128, R132, R138, R128 ;  /* 0x0000008a8480723c */ /* 0x000fe20000041880 */
[----:B------:R-:W1:Y:S07]  /*b9f0*/  LDSM.16.MT88.4 R132, [R236+0x15000] ;  /* 0x01500000ec84783b */ /* 0x000e6e0000004200 */
[----:B------:R-:W3:Y:S03]  /*ba00*/  MUFU.EX2 R206, R206 ;  /* 0x000000ce00ce7308 */ /* 0x000ee60000000800 */
[----:B----4-:R-:W-:Y:S01]  /*ba10*/  F2FP.BF16.F32.PACK_AB R140, R181, R180 ;  /* 0x000000b4b58c723e */ /* 0x010fe200000010ff */
[--C-:B------:R-:W-:Y:S01]  /*ba20*/  FFMA.FTZ R209, R202, UR4, -R193.reuse ;  /* 0x00000004cad17c23 */ /* 0x100fe200080108c1 */
[--C-:B------:R-:W-:Y:S01]  /*ba30*/  FFMA.FTZ R202, R195, UR4, -R190.reuse ;  /* 0x00000004c3ca7c23 */ /* 0x100fe200080108be */
[----:B------:R-:W4:Y:S01]  /*ba40*/  LDSM.16.MT88.4 R136, [R234+0x15000] ;  /* 0x01500000ea88783b */ /* 0x000f220000004200 */
[----:B------:R-:W-:Y:S01]  /*ba50*/  FFMA.FTZ R193, R252, UR4, -R193 ;  /* 0x00000004fcc17c23 */ /* 0x000fe200080108c1 */
[----:B------:R-:W-:Y:S02]  /*ba60*/  FFMA.FTZ R190, R165, UR4, -R190 ;  /* 0x00000004a5be7c23 */ /* 0x000fe400080108be */
[----:B------:R-:W1:Y:S01]  /*ba70*/  MUFU.EX2 R209, R209 ;  /* 0x000000d100d17308 */ /* 0x000e620000000800 */
[----:B--2---:R-:W-:Y:S01]  /*ba80*/  F2FP.BF16.F32.PACK_AB R141, R183, R182 ;  /* 0x000000b6b78d723e */ /* 0x004fe200000010ff */
[----:B------:R-:W-:Y:S01]  /*ba90*/  FADD.FTZ R180, R180, R203 ;  /* 0x000000cbb4b47221 */ /* 0x000fe20000010000 */
[----:B------:R-:W-:Y:S03]  /*baa0*/  FADD.FTZ R182, R182, R205 ;  /* 0x000000cdb6b67221 */ /* 0x000fe60000010000 */
[----:B------:R-:W-:Y:S01]  /*bab0*/  FADD.FTZ R181, R181, R180 ;  /* 0x000000b4b5b57221 */ /* 0x000fe20000010000 */
[----:B------:R-:W-:Y:S03]  /*bac0*/  FADD.FTZ R183, R183, R182 ;  /* 0x000000b6b7b77221 */ /* 0x000fe60000010000 */
[----:B------:R-:W2:Y:S01]  /*bad0*/  MUFU.EX2 R202, R202 ;  /* 0x000000ca00ca7308 */ /* 0x000ea20000000800 */
[----:B---3--:R-:W-:Y:S01]  /*bae0*/  F2FP.BF16.F32.PACK_AB R143, R207, R206 ;  /* 0x000000cecf8f723e */ /* 0x008fe200000010ff */
[----:B------:R-:W-:Y:S01]  /*baf0*/  FADD.FTZ R208, R208, R181 ;  /* 0x000000b5d0d07221 */ /* 0x000fe20000010000 */
[----:B------:R-:W-:Y:S03]  /*bb00*/  FADD.FTZ R206, R206, R183 ;  /* 0x000000b7cece7221 */ /* 0x000fe60000010000 */
[----:B------:R-:W-:Y:S01]  /*bb10*/  FADD.FTZ R211, R211, R208 ;  /* 0x000000d0d3d37221 */ /* 0x000fe20000010000 */
[----:B------:R-:W-:Y:S01]  /*bb20*/  FADD.FTZ R206, R207, R206 ;  /* 0x000000cecfce7221 */ /* 0x000fe20000010000 */
[C---:B------:R-:W-:Y:S02]  /*bb30*/  HMMA.16816.F32.BF16 R4, R140.reuse, R152, R4 ;  /* 0x000000988c04723c */ /* 0x040fe40000041804 */
[----:B------:R-:W3:Y:S04]  /*bb40*/  MUFU.EX2 R193, R193 ;  /* 0x000000c100c17308 */ /* 0x000ee80000000800 */
[C---:B------:R-:W-:Y:S01]  /*bb50*/  HMMA.16816.F32.BF16 R8, R140.reuse, R154, R8 ;  /* 0x0000009a8c08723c */ /* 0x040fe20000041808 */
[----:B------:R-:W-:Y:S05]  /*bb60*/  LDSM.16.MT88.4 R152, [R236+0x17000] ;  /* 0x01700000ec98783b */ /* 0x000fea0000004200 */
[----:B------:R-:W4:Y:S01]  /*bb70*/  MUFU.EX2 R165, R190 ;  /* 0x000000be00a57308 */ /* 0x000f220000000800 */
[C---:B------:R-:W-:Y:S06]  /*bb80*/  HMMA.16816.F32.BF16 R12, R140.reuse, R144, R12 ;  /* 0x000000908c0c723c */ /* 0x040fec000004180c */
[C---:B------:R-:W-:Y:S01]  /*bb90*/  HMMA.16816.F32.BF16 R16, R140.reuse, R146, R16 ;  /* 0x000000928c10723c */ /* 0x040fe20000041810 */
[----:B------:R-:W4:Y:S05]  /*bba0*/  LDSM.16.MT88.4 R144, [R233+0x15000] ;  /* 0x01500000e990783b */ /* 0x000f2a0000004200 */
[C---:B------:R-:W-:Y:S06]  /*bbb0*/  HMMA.16816.F32.BF16 R20, R140.reuse, R156, R20 ;  /* 0x0000009c8c14723c */ /* 0x040fec0000041814 */
[C---:B------:R-:W-:Y:S01]  /*bbc0*/  HMMA.16816.F32.BF16 R24, R140.reuse, R158, R24 ;  /* 0x0000009e8c18723c */ /* 0x040fe20000041818 */
[----:B------:R-:W-:Y:S05]  /*bbd0*/  LDSM.16.MT88.4 R156, [R236+0x11800] ;  /* 0x01180000ec9c783b */ /* 0x000fea0000004200 */
[C---:B------:R-:W-:Y:S06]  /*bbe0*/  HMMA.16816.F32.BF16 R28, R140.reuse, R160, R28 ;  /* 0x000000a08c1c723c */ /* 0x040fec000004181c */
[C---:B------:R-:W-:Y:S06]  /*bbf0*/  HMMA.16816.F32.BF16 R32, R140.reuse, R162, R32 ;  /* 0x000000a28c20723c */ /* 0x040fec0000041820 */
[C---:B-----5:R-:W-:Y:S06]  /*bc00*/  HMMA.16816.F32.BF16 R36, R140.reuse, R148, R36 ;  /* 0x000000948c24723c */ /* 0x060fec0000041824 */
[C---:B------:R-:W-:Y:S01]  /*bc10*/  HMMA.16816.F32.BF16 R40, R140.reuse, R150, R40 ;  /* 0x000000968c28723c */ /* 0x040fe20000041828 */
[----:B------:R-:W5:Y:S05]  /*bc20*/  LDSM.16.MT88.4 R148, [R232+0x15000] ;  /* 0x01500000e894783b */ /* 0x000f6a0000004200 */
[C---:B------:R-:W-:Y:S06]  /*bc30*/  HMMA.16816.F32.BF16 R44, R140.reuse, R168, R44 ;  /* 0x000000a88c2c723c */ /* 0x040fec000004182c */
[C---:B------:R-:W-:Y:S05]  /*bc40*/  HMMA.16816.F32.BF16 R48, R140.reuse, R170, R48 ;  /* 0x000000aa8c30723c */ /* 0x040fea0000041830 */
[----:B-1----:R-:W-:Y:S01]  /*bc50*/  F2FP.BF16.F32.PACK_AB R168, R209, R198 ;  /* 0x000000c6d1a8723e */ /* 0x002fe200000010ff */
[C---:B------:R-:W-:Y:S05]  /*bc60*/  HMMA.16816.F32.BF16 R52, R140.reuse, R172, R52 ;  /* 0x000000ac8c34723c */ /* 0x040fea0000041834 */
[----:B--2---:R-:W-:Y:S01]  /*bc70*/  F2FP.BF16.F32.PACK_AB R169, R202, R197 ;  /* 0x000000c5caa9723e */ /* 0x004fe200000010ff */
[C---:B------:R-:W-:Y:S01]  /*bc80*/  HMMA.16816.F32.BF16 R56, R140.reuse, R174, R56 ;  /* 0x000000ae8c38723c */ /* 0x040fe20000041838 */
[----:B------:R-:W-:Y:S04]  /*bc90*/  LDSM.16.MT88.4 R172, [R232+0x11800] ;  /* 0x01180000e8ac783b */ /* 0x000fe80000004200 */
[----:B---3--:R-:W-:Y:S01]  /*bca0*/  F2FP.BF16.F32.PACK_AB R170, R193, R194 ;  /* 0x000000c2c1aa723e */ /* 0x008fe200000010ff */
[C---:B------:R-:W-:Y:S05]  /*bcb0*/  HMMA.16816.F32.BF16 R60, R140.reuse, R176, R60 ;  /* 0x000000b08c3c723c */ /* 0x040fea000004183c */
[----:B----4-:R-:W-:Y:S01]  /*bcc0*/  F2FP.BF16.F32.PACK_AB R171, R165, R166 ;  /* 0x000000a6a5ab723e */ /* 0x010fe200000010ff */
[C---:B------:R-:W-:Y:S01]  /*bcd0*/  HMMA.16816.F32.BF16 R64, R140.reuse, R178, R64 ;  /* 0x000000b28c40723c */ /* 0x040fe20000041840 */
[----:B------:R-:W-:Y:S04]  /*bce0*/  LDSM.16.MT88.4 R176, [R236+0x13800] ;  /* 0x01380000ecb0783b */ /* 0x000fe80000004200 */
[----:B------:R-:W-:Y:S01]  /*bcf0*/  FADD.FTZ R198, R198, R211 ;  /* 0x000000d3c6c67221 */ /* 0x000fe20000010000 */
[C---:B------:R-:W-:Y:S05]  /*bd00*/  HMMA.16816.F32.BF16 R68, R140.reuse, R132, R68 ;  /* 0x000000848c44723c */ /* 0x040fea0000041844 */
[----:B------:R-:W-:Y:S01]  /*bd10*/  FADD.FTZ R197, R197, R206 ;  /* 0x000000cec5c57221 */ /* 0x000fe20000010000 */
[C---:B------:R-:W-:Y:S01]  /*bd20*/  HMMA.16816.F32.BF16 R72, R140.reuse, R134, R72 ;  /* 0x000000868c48723c */ /* 0x040fe20000041848 */
[----:B------:R-:W1:Y:S04]  /*bd30*/  LDSM.16.MT88.4 R132, [R234+0x17000] ;  /* 0x01700000ea84783b */ /* 0x000e680000004200 */
        /* <DEDUP_REMOVED lines=9> */
[----:B------:R-:W3:Y:S04]  /*bdd0*/  LDSM.16.MT88.4 R144, [R232+0x17000] ;  /* 0x01700000e890783b */ /* 0x000ee80000004200 */
[----:B------:R-:W-:Y:S01]  /*bde0*/  FADD.FTZ R250, R193, R194 ;  /* 0x000000c2c1fa7221 */ /* 0x000fe20000010000 */
[C---:B-----5:R-:W-:Y:S05]  /*bdf0*/  HMMA.16816.F32.BF16 R92, R140.reuse, R148, R92 ;  /* 0x000000948c5c723c */ /* 0x060fea000004185c */
[----:B------:R-:W-:Y:S01]  /*be00*/  FADD.FTZ R251, R165, R166 ;  /* 0x000000a6a5fb7221 */ /* 0x000fe20000010000 */
        /* <DEDUP_REMOVED lines=8> */
[C---:B------:R-:W-:Y:S06]  /*be90*/  HMMA.16816.F32.BF16 R120, R140.reuse, R138, R120 ;  /* 0x0000008a8c78723c */ /* 0x040fec0000041878 */
[C---:B---3--:R-:W-:Y:S06]  /*bea0*/  HMMA.16816.F32.BF16 R124, R140.reuse, R144, R124 ;  /* 0x000000908c7c723c */ /* 0x048fec000004187c */
[----:B------:R-:W-:Y:S06]  /*beb0*/  HMMA.16816.F32.BF16 R128, R140, R146, R128 ;  /* 0x000000928c80723c */ /* 0x000fec0000041880 */
[C---:B------:R-:W-:Y:S01]  /*bec0*/  HMMA.16816.F32.BF16 R160, R168.reuse, R156, R4 ;  /* 0x0000009ca8a0723c */ /* 0x040fe20000041804 */
[----:B------:R-:W2:Y:S05]  /*bed0*/  LDSM.16.MT88.4 R4, [R234+0x13800] ;  /* 0x01380000ea04783b */ /* 0x000eaa0000004200 */
[C---:B------:R-:W-:Y:S03]  /*bee0*/  HMMA.16816.F32.BF16 R156, R168.reuse, R158, R8 ;  /* 0x0000009ea89c723c */ /* 0x040fe60000041808 */
[----:B------:R-:W3:Y:S03]  /*bef0*/  LDSM.16.MT88.4 R8, [R233+0x13800] ;  /* 0x01380000e908783b */ /* 0x000ee60000004200 */
[C---:B----4-:R-:W-:Y:S05]  /*bf00*/  HMMA.16816.F32.BF16 R152, R168.reuse, R148, R12 ;  /* 0x00000094a898723c */ /* 0x050fea000004180c */
[----:B------:R-:W4:Y:S01]  /*bf10*/  LDSM.16.MT88.4 R12, [R232+0x13800] ;  /* 0x01380000e80c783b */ /* 0x000f220000004200 */
[C---:B------:R-:W-:Y:S06]  /*bf20*/  HMMA.16816.F32.BF16 R148, R168.reuse, R150, R16 ;  /* 0x00000096a894723c */ /* 0x040fec0000041810 */
[C---:B-1----:R-:W-:Y:S01]  /*bf30*/  HMMA.16816.F32.BF16 R144, R168.reuse, R132, R20 ;  /* 0x00000084a890723c */ /* 0x042fe20000041814 */
[----:B------:R-:W1:Y:S05]  /*bf40*/  LDSM.16.MT88.4 R16, [R236+0x15800] ;  /* 0x01580000ec10783b */ /* 0x000e6a0000004200 */
[C---:B------:R-:W-:Y:S03]  /*bf50*/  HMMA.16816.F32.BF16 R140, R168.reuse, R134, R24 ;  /* 0x00000086a88c723c */ /* 0x040fe60000041818 */
[----:B------:R-:W5:Y:S03]  /*bf60*/  LDSM.16.MT88.4 R20, [R234+0x15800] ;  /* 0x01580000ea14783b */ /* 0x000f660000004200 */
[C---:B------:R-:W-:Y:S05]  /*bf70*/  HMMA.16816.F32.BF16 R136, R168.reuse, R172, R28 ;  /* 0x000000aca888723c */ /* 0x040fea000004181c */
[----:B------:R-:W5:Y:S01]  /*bf80*/  LDSM.16.MT88.4 R24, [R233+0x15800] ;  /* 0x01580000e918783b */ /* 0x000f620000004200 */
[C---:B------:R-:W-:Y:S06]  /*bf90*/  HMMA.16816.F32.BF16 R132, R168.reuse, R174, R32 ;  /* 0x000000aea884723c */ /* 0x040fec0000041820 */
[C---:B------:R-:W-:Y:S06]  /*bfa0*/  HMMA.16816.F32.BF16 R36, R168.reuse, R176, R36 ;  /* 0x000000b0a824723c */ /* 0x040fec0000041824 */
[C---:B------:R-:W-:Y:S06]  /*bfb0*/  HMMA.16816.F32.BF16 R40, R168.reuse, R178, R40 ;  /* 0x000000b2a828723c */ /* 0x040fec0000041828 */
        /* <DEDUP_REMOVED lines=16> */
[C---:B------:R-:W-:Y:S06]  /*c0c0*/  HMMA.16816.F32.BF16 R88, R168.reuse, R26, R88 ;  /* 0x0000001aa858723c */ /* 0x040fec0000041858 */
[C---:B--2---:R-:W-:Y:S06]  /*c0d0*/  HMMA.16816.F32.BF16 R92, R168.reuse, R4, R92 ;  /* 0x00000004a85c723c */ /* 0x044fec000004185c */
[C---:B------:R-:W-:Y:S06]  /*c0e0*/  HMMA.16816.F32.BF16 R96, R168.reuse, R6, R96 ;  /* 0x00000006a860723c */ /* 0x040fec0000041860 */
[C---:B---3--:R-:W-:Y:S06]  /*c0f0*/  HMMA.16816.F32.BF16 R100, R168.reuse, R8, R100 ;  /* 0x00000008a864723c */ /* 0x048fec0000041864 */
[C---:B------:R-:W-:Y:S06]  /*c100*/  HMMA.16816.F32.BF16 R104, R168.reuse, R10, R104 ;  /* 0x0000000aa868723c */ /* 0x040fec0000041868 */
[C---:B----4-:R-:W-:Y:S06]  /*c110*/  HMMA.16816.F32.BF16 R108, R168.reuse, R12, R108 ;  /* 0x0000000ca86c723c */ /* 0x050fec000004186c */
[C---:B------:R-:W-:Y:S06]  /*c120*/  HMMA.16816.F32.BF16 R112, R168.reuse, R14, R112 ;  /* 0x0000000ea870723c */ /* 0x040fec0000041870 */
[C---:B-1----:R-:W-:Y:S06]  /*c130*/  HMMA.16816.F32.BF16 R116, R168.reuse, R16, R116 ;  /* 0x00000010a874723c */ /* 0x042fec0000041874 */
[C---:B------:R-:W-:Y:S06]  /*c140*/  HMMA.16816.F32.BF16 R120, R168.reuse, R18, R120 ;  /* 0x00000012a878723c */ /* 0x040fec0000041878 */
[C---:B-----5:R-:W-:Y:S06]  /*c150*/  HMMA.16816.F32.BF16 R124, R168.reuse, R20, R124 ;  /* 0x00000014a87c723c */ /* 0x060fec000004187c */
[----:B------:R-:W-:Y:S01]  /*c160*/  HMMA.16816.F32.BF16 R128, R168, R22, R128 ;  /* 0x00000016a880723c */ /* 0x000fe20000041880 */
[----:B------:R-:W-:Y:S11]  /*c170*/  @!UPT UIADD3 URZ, URZ, URZ, URZ ;  /* 0x0000003f3f3ff290 */ /* 0x000ff6000fffe03f */
[----:B------:R-:W-:Y:S01]  /*c180*/  @!UPT UIADD3 URZ, URZ, URZ, URZ ;  /* 0x0000003f3f3ff290 */ /* 0x000fe2000fffe03f */
[----:B------:R-:W-:Y:S11]  /*c190*/  @P0 BRA `(.L_x_447) ;  /* 0xffffffcc00780947 */ /* 0x000ff6000383ffff */
.L_x_446:
        /* <DEDUP_REMOVED lines=272> */
.L_x_450:
        /* <DEDUP_REMOVED lines=24> */
.L_x_451:
        /* <DEDUP_REMOVED lines=122> */
.L_x_453:
[----:B------:R-:W-:Y:S05]  /*dbc0*/  BSYNC B0 ;  /* 0x0000000000007941 */ /* 0x000fea0003800000 */
.L_x_452:
        /* <DEDUP_REMOVED lines=32> */
.L_x_455:
[----:B------:R-:W-:Y:S05]  /*ddd0*/  BSYNC B0 ;  /* 0x0000000000007941 */ /* 0x000fea0003800000 */
.L_x_454:
        /* <DEDUP_REMOVED lines=22> */
.L_x_457:
[----:B------:R-:W-:Y:S05]  /*df40*/  BSYNC B0 ;  /* 0x0000000000007941 */ /* 0x000fea0003800000 */
.L_x_456:
        /* <DEDUP_REMOVED lines=22> */
.L_x_459:
[----:B------:R-:W-:Y:S05]  /*e0b0*/  BSYNC B0 ;  /* 0x0000000000007941 */ /* 0x000fea0003800000 */
.L_x_458:
        /* <DEDUP_REMOVED lines=21> */
.L_x_439:
        /* <DEDUP_REMOVED lines=86> */
.L_x_461:
[----:B------:R-:W-:Y:S05]  /*e770*/  BSYNC B0 ;  /* 0x0000000000007941 */ /* 0x000fea0003800000 */
.L_x_460:
        /* <DEDUP_REMOVED lines=20> */
.L_x_463:
[----:B------:R-:W-:Y:S05]  /*e8c0*/  BSYNC B0 ;  /* 0x0000000000007941 */ /* 0x000fea0003800000 */
.L_x_462:
        /* <DEDUP_REMOVED lines=18> */
.L_x_465:
[----:B------:R-:W-:Y:S05]  /*e9f0*/  BSYNC B0 ;  /* 0x0000000000007941 */ /* 0x000fea0003800000 */
.L_x_464:
        /* <DEDUP_REMOVED lines=18> */
.L_x_467:
[----:B------:R-:W-:Y:S05]  /*eb20*/  BSYNC B0 ;  /* 0x0000000000007941 */ /* 0x000fea0003800000 */
.L_x_466:
        /* <DEDUP_REMOVED lines=10> */
.L_x_469:
[----:B------:R-:W-:Y:S05]  /*ebd0*/  BSYNC B0 ;  /* 0x0000000000007941 */ /* 0x000fea0003800000 */
.L_x_468:
        /* <DEDUP_REMOVED lines=10> */
.L_x_471:
[----:B------:R-:W-:Y:S05]  /*ec80*/  BSYNC B0 ;  /* 0x0000000000007941 */ /* 0x000fea0003800000 */
.L_x_470:
        /* <DEDUP_REMOVED lines=10> */
.L_x_473:
[----:B------:R-:W-:Y:S05]  /*ed30*/  BSYNC B0 ;  /* 0x0000000000007941 */ /* 0x000fea0003800000 */
.L_x_472:
        /* <DEDUP_REMOVED lines=10> */
.L_x_474:
        /* <DEDUP_REMOVED lines=10> */
.L_x_1265:


//--------------------- .text._ZN5flash16flash_fwd_kernelI23Flash_fwd_kernel_traitsILi256ELi64ELi64ELi4ELb0ELb0EN7cutlass10bfloat16_tE19Flash_kernel_traitsILi256ELi64ELi64ELi4ES3_EELb1ELb1ELb0ELb1ELb0ELb0ELb0ELb0EEEvNS_16Flash_fwd_paramsE --------------------------
	.section	.text._ZN5flash16flash_fwd_kernelI23Flash_fwd_kernel_traitsILi256ELi64ELi64ELi4ELb0ELb0EN7cutlass10bfloat16_tE19Flash_kernel_traitsILi256ELi64ELi64ELi4ES3_EELb1ELb1ELb0ELb1ELb0ELb0ELb0ELb0EEEvNS_16Flash_fwd_paramsE,"ax",@progbits
	.align	128
        .global         _ZN5flash16flash_fwd_kernelI23Flash_fwd_kernel_traitsILi256ELi64ELi64ELi4ELb0ELb0EN7cutlass10bfloat16_tE19Flash_kernel_traitsILi256ELi64ELi64ELi4ES3_EELb1ELb1ELb0ELb1ELb0ELb0ELb0ELb0EEEvNS_16Flash_fwd_paramsE
        .type           _ZN5flash16flash_fwd_kernelI23Flash_fwd_kernel_traitsILi256ELi64ELi64ELi4ELb0ELb0EN7cutlass10bfloat16_tE19Flash_kernel_traitsILi256ELi64ELi64ELi4ES3_EELb1ELb1ELb0ELb1ELb0ELb0ELb0ELb0EEEvNS_16Flash_fwd_paramsE,@function
        .size           _ZN5flash16flash_fwd_kernelI23Flash_fwd_kernel_traitsILi256ELi64ELi64ELi4ELb0ELb0EN7cutlass10bfloat16_tE19Flash_kernel_traitsILi256ELi64ELi64ELi4ES3_EELb1ELb1ELb0ELb1ELb0ELb0ELb0ELb0EEEvNS_16Flash_fwd_paramsE,(.L_x_1266 - _ZN5flash16flash_fwd_kernelI23Flash_fwd_kernel_traitsILi256ELi64ELi64ELi4ELb0ELb0EN7cutlass10bfloat16_tE19Flash_kernel_traitsILi256ELi64ELi64ELi4ES3_EELb1ELb1ELb0ELb1ELb0ELb0ELb0ELb0EEEvNS_16Flash_fwd_paramsE)
        .other          _ZN5flash16flash_fwd_kernelI23Flash_fwd_kernel_traitsILi256ELi64ELi64ELi4ELb0ELb0EN7cutlass10bfloat16_tE19Flash_kernel_traitsILi256ELi64ELi64ELi4ES3_EELb1ELb1ELb0ELb1ELb0ELb0ELb0ELb0EEEvNS_16Flash_fwd_paramsE,@"STO_CUDA_ENTRY STV_DEFAULT"
_ZN5flash16flash_fwd_kernelI23Flash_fwd_kernel_traitsILi256ELi64ELi64ELi4ELb0ELb0EN7cutlass10bfloat16_tE19Flash_kernel_traitsILi256ELi64ELi64ELi4ES3_EELb1ELb1ELb0ELb1ELb0ELb0ELb0ELb0EEEvNS_16Flash_fwd_paramsE:
.text._ZN5flash16flash_fwd_kernelI23Flash_fwd_kernel_traitsILi256ELi64ELi64ELi4ELb0ELb0EN7cutlass10bfloat16_tE19Flash_kernel_traitsILi256ELi64ELi64ELi4ES3_EELb1ELb1ELb0ELb1ELb0ELb0ELb0ELb0EEEvNS_16Flash_fwd_paramsE:
        /* <DEDUP_REMOVED lines=13> */
[----:B------:R2:W5:Y:S01]  /*00d0*/  @P2 LDG.E.64 R4, desc[UR30][R2.64] ;  /* 0x0000001e02042981 */ /* 0x000562000c1e1b00 */
[----:B------:R-:W-:Y:S08]  /*00e0*/  S2UR UR17, SR_CTAID.X ;  /* 0x00000000001179c3 */ /* 0x000ff00000002500 */
[----:B------:R-:W1:Y:S08]  /*00f0*/  S2UR UR35, SR_CTAID.Y ;  /* 0x00000000002379c3 */ /* 0x000e700000002600 */
[----:B------:R-:W4:Y:S01]  /*0100*/  S2UR UR34, SR_CTAID.Z ;  /* 0x00000000002279c3 */ /* 0x000f220000002700 */
[----:B--2---:R-:W-:-:S07]  /*0110*/  @P2 IMAD.MOV.U32 R2, RZ, RZ, R6 ;  /* 0x000000ffff022224 */ /* 0x004fce00078e0006 */
[----:B------:R-:W2:Y:S01]  /*0120*/  @P2 LDC R0, c[0x0][0x3b0] ;  /* 0x0000ec00ff002b82 */ /* 0x000ea20000000800 */
[----:B---3--:R-:W-:-:S06]  /*0130*/  @P2 IMAD.MOV.U32 R3, RZ, RZ, R7 ;  /* 0x000000ffff032224 */ /* 0x008fcc00078e0007 */
[----:B------:R-:W2:Y:S01]  /*0140*/  @P2 LDG.E.64 R2, desc[UR30][R2.64] ;  /* 0x0000001e02022981 */ /* 0x000ea2000c1e1b00 */
[----:B------:R-:W-:Y:S02]  /*0150*/  UISETP.NE.U32.AND UP2, UPT, UR6, URZ, UPT ;  /* 0x0000003f0600728c */ /* 0x000fe4000bf45070 */
[----:B-1----:R-:W-:Y:S02]  /*0160*/  UIMAD.WIDE UR8, UR35, 0x4, UR8 ;  /* 0x00000004230878a5 */ /* 0x002fe4000f8e0208 */
[----:B------:R-:W-:Y:S01]  /*0170*/  UISETP.NE.AND.EX UP2, UPT, UR7, URZ, UPT, UP2 ;  /* 0x0000003f0700728c */ /* 0x000fe2000bf45320 */
[----:B------:R-:W-:Y:S01]  /*0180*/  ULDC.U8 UR6, c[0x0][0x3c2] ;  /* 0x0000f08000067ab9 */ /* 0x000fe20000000000 */
[----:B----4-:R-:W-:Y:S02]  /*0190*/  ULOP3.LUT UR4, UR34, UR17, UR35, 0xfe, !UPT ;  /* 0x0000001122047292 */ /* 0x010fe4000f8efe23 */
[----:B------:R-:W-:Y:S02]  /*01a0*/  UISETP.NE.AND UP3, UPT, UR6, URZ, UPT ;  /* 0x0000003f0600728c */ /* 0x000fe4000bf65270 */
[----:B------:R-:W-:Y:S01]  /*01b0*/  PLOP3.LUT P0, PT, PT, PT, UP2, 0x80, 0x0 ;  /* 0x000000000000781c */ /* 0x000fe20003f0f028 */
[----:B------:R-:W-:Y:S01]  /*01c0*/  ULDC.64 UR6, c[0x0][0x2f8] ;  /* 0x0000be0000067ab9 */ /* 0x000fe20000000a00 */
[----:B------:R-:W-:Y:S01]  /*01d0*/  LOP3.LUT P3, RZ, R114, UR4, RZ, 0xfc, !PT ;  /* 0x0000000472ff7c12 */ /* 0x000fe2000f86fcff */
[----:B------:R-:W-:-:S02]  /*01e0*/  ULDC.64 UR4, c[0x0][0x300] ;  /* 0x0000c00000047ab9 */ /* 0x000fc40000000a00 */
[----:B------:R-:W-:-:S04]  /*01f0*/  UISETP.NE.U32.AND UP1, UPT, UR4, URZ, UPT ;  /* 0x0000003f0400728c */ /* 0x000fc8000bf25070 */
[----:B------:R-:W-:-:S03]  /*0200*/  UISETP.NE.AND.EX UP1, UPT, UR5, URZ, UPT, UP1 ;  /* 0x0000003f0500728c */ /* 0x000fc6000bf25310 */
[----:B------:R-:W-:Y:S02]  /*0210*/  ULDC.64 UR4, c[0x0][0x2f8] ;  /* 0x0000be0000047ab9 */ /* 0x000fe40000000a00 */
[----:B------:R-:W-:Y:S01]  /*0220*/  UISETP.EQ.U32.AND UP0, UPT, UR4, URZ, UPT ;  /* 0x0000003f0400728c */ /* 0x000fe2000bf02070 */
[----:B------:R-:W1:Y:S03]  /*0230*/  @!P3 LDC.64 R8, c[0x0][0x3b8] ;  /* 0x0000ee00ff08bb82 */ /* 0x000e660000000a00 */
[----:B------:R-:W-:Y:S02]  /*0240*/  UISETP.EQ.OR.EX UP0, UPT, UR5, URZ, !UP3, UP0 ;  /* 0x0000003f0500728c */ /* 0x000fe4000df02700 */
[----:B------:R-:W-:Y:S01]  /*0250*/  UIMAD.WIDE UR6, UR35, 0x4, UR6 ;  /* 0x00000004230678a5 */ /* 0x000fe2000f8e0206 */
[----:B-----5:R-:W-:Y:S02]  /*0260*/  @P2 R2UR UR36, R4 ;  /* 0x00000000042422ca */ /* 0x020fe400000e0000 */
[----:B------:R-:W-:-:S11]  /*0270*/  @P2 R2UR UR37, R5 ;  /* 0x00000000052522ca */ /* 0x000fd600000e0000 */
[----:B------:R-:W-:Y:S02]  /*0280*/  IMAD.U32 R4, RZ, RZ, UR36 ;  /* 0x00000024ff047e24 */ /* 0x000fe4000f8e00ff */
[----:B------:R-:W-:-:S05]  /*0290*/  IMAD.U32 R5, RZ, RZ, UR37 ;  /* 0x00000025ff057e24 */ /* 0x000fca000f8e00ff */
[----:B-1----:R1:W-:Y:S01]  /*02a0*/  @!P3 STG.E.64 desc[UR30][R8.64], R4 ;  /* 0x000000040800b986 */ /* 0x0023e2000c101b1e */
[----:B--2---:R-:W-:Y:S01]  /*02b0*/  @P2 IADD3 R6, P1, R2, R0, RZ ;  /* 0x0000000002062210 */ /* 0x004fe20007f3e0ff */
[----:B------:R-:W-:-:S04]  /*02c0*/  IMAD.U32 R2, RZ, RZ, UR8 ;  /* 0x00000008ff027e24 */ /* 0x000fc8000f8e00ff */
[----:B------:R-:W-:Y:S01]  /*02d0*/  @P2 IMAD.X R7, RZ, RZ, R3, P1 ;  /* 0x000000ffff072224 */ /* 0x000fe200008e0603 */
[----:B------:R-:W-:Y:S01]  /*02e0*/  PLOP3.LUT P1, PT, PT, PT, UP1, 0x80, 0x0 ;  /* 0x000000000000781c */ /* 0x000fe20003f2f018 */
[----:B------:R-:W-:Y:S01]  /*02f0*/  IMAD.U32 R3, RZ, RZ, UR9 ;  /* 0x00000009ff037e24 */ /* 0x000fe2000f8e00ff */
[----:B------:R-:W-:Y:S02]  /*0300*/  @UP1 ULDC.64 UR8, c[0x0][0x300] ;  /* 0x0000c00000081ab9 */ /* 0x000fe40000000a00 */
[----:B------:R-:W-:Y:S01]  /*0310*/  @UP1 UIMAD.WIDE UR8, UR35, 0x4, UR8 ;  /* 0x00000004230818a5 */ /* 0x000fe2000f8e0208 */
[----:B-1----:R-:W-:Y:S02]  /*0320*/  @!P3 IMAD.MOV.U32 R4, RZ, RZ, R6 ;  /* 0x000000ffff04b224 */ /* 0x002fe400078e0006 */
[----:B------:R-:W-:Y:S01]  /*0330*/  @!P3 IMAD.MOV.U32 R5, RZ, RZ, R7 ;  /* 0x000000ffff05b224 */ /* 0x000fe200078e0007 */
[----:B------:R-:W-:-:S04]  /*0340*/  PLOP3.LUT P2, PT, PT, PT, UP0, 0x80, 0x0 ;  /* 0x000000000000781c */ /* 0x000fc80003f4f008 */
[----:B------:R1:W-:Y:S04]  /*0350*/  @!P3 STG.E.64 desc[UR30][R8.64+0x8], R4 ;  /* 0x000008040800b986 */ /* 0x0003e8000c101b1e */
[----:B-1----:R-:W2:Y:S04]  /*0360*/  @P0 LDG.E R8, desc[UR30][R2.64] ;  /* 0x0000001e02080981 */ /* 0x002ea8000c1e1900 */
[----:B------:R1:W3:Y:S02]  /*0370*/  @P0 LDG.E R5, desc[UR30][R2.64+0x4] ;  /* 0x0000041e02050981 */ /* 0x0002e4000c1e1900 */
[----:B-1----:R-:W-:-:S02]  /*0380*/  IMAD.U32 R2, RZ, RZ, UR8 ;  /* 0x00000008ff027e24 */ /* 0x002fc4000f8e00ff */
[----:B------:R-:W-:-:S05]  /*0390*/  IMAD.U32 R3, RZ, RZ, UR9 ;  /* 0x00000009ff037e24 */ /* 0x000fca000f8e00ff */
[----:B------:R1:W4:Y:S02]  /*03a0*/  @P1 LDG.E R0, desc[UR30][R2.64] ;  /* 0x0000001e02001981 */ /* 0x000324000c1e1900 */
[----:B-1----:R-:W-:Y:S02]  /*03b0*/  IMAD.U32 R2, RZ, RZ, UR6 ;  /* 0x00000006ff027e24 */ /* 0x002fe4000f8e00ff */
[----:B------:R-:W-:Y:S01]  /*03c0*/  IMAD.U32 R3, RZ, RZ, UR7 ;  /* 0x00000007ff037e24 */ /* 0x000fe2000f8e00ff */
[----:B------:R-:W-:Y:S01]  /*03d0*/  SHF.R.S32.HI R28, RZ, 0x1f, R114 ;  /* 0x0000001fff1c7819 */ /* 0x000fe20000011472 */
[----:B------:R-:W-:-:S03]  /*03e0*/  ULDC UR7, c[0x0][0x270] ;  /* 0x00009c0000077ab9 */ /* 0x000fc60000000800 */
[----:B------:R-:W5:Y:S01]  /*03f0*/  @!P2 LDG.E R4, desc[UR30][R2.64] ;  /* 0x0000001e0204a981 */ /* 0x000f62000c1e1900 */
[----:B------:R-:W-:Y:S01]  /*0400*/  LEA.HI R29, R28, R114, RZ, 0x5 ;  /* 0x000000721c1d7211 */ /* 0x000fe200078f28ff */
[----:B------:R-:W-:Y:S01]  /*0410*/  UMOV UR11, URZ ;  /* 0x0000003f000b7c82 */ /* 0x000fe20008000000 */
[----:B------:R-:W-:Y:S01]  /*0420*/  UIMAD UR8, UR35, UR7, UR34 ;  /* 0x00000007230872a4 */ /* 0x000fe2000f8e0222 */
[----:B------:R-:W-:Y:S01]  /*0430*/  UMOV UR16, 0xffffffff ;  /* 0xffffffff00107882 */ /* 0x000fe20000000000 */
[----:B------:R-:W-:Y:S01]  /*0440*/  UMOV UR6, 0xffffffff ;  /* 0xffffffff00067882 */ /* 0x000fe20000000000 */
[----:B--2---:R-:W-:Y:S02]  /*0450*/  @P0 R2UR UR16, R8 ;  /* 0x00000000081002ca */ /* 0x004fe400000e0000 */
[----:B---3--:R-:W-:Y:S02]  /*0460*/  @P0 R2UR UR18, R5 ;  /* 0x00000000051202ca */ /* 0x008fe400000e0000 */
[----:B------:R-:W-:Y:S01]  /*0470*/  ISETP.NE.U32.AND P0, PT, RZ, UR4, PT ;  /* 0x00000004ff007c0c */ /* 0x000fe2000bf05070 */
[----:B------:R-:W-:-:S10]  /*0480*/  USHF.L.U32 UR4, UR8, 0x5, URZ ;  /* 0x0000000508047899 */ /* 0x000fd4000800063f */
[----:B------:R-:W-:-:S07]  /*0490*/  @UP2 UIADD3 UR18, UR18, -UR16, URZ ;  /* 0x8000001012122290 */ /* 0x000fce000fffe03f */
[----:B------:R-:W-:Y:S01]  /*04a0*/  @!UP2 ULDC UR18, c[0x0][0x2c4] ;  /* 0x0000b1000012aab9 */ /* 0x000fe20000000800 */
[----:B----4-:R-:W-:Y:S02]  /*04b0*/  @P1 R2UR UR11, R0 ;  /* 0x00000000000b12ca */ /* 0x010fe400000e0000 */
[----:B------:R-:W-:-:S05]  /*04c0*/  LOP3.LUT R0, R29, 0xffffffe0, RZ, 0xc0, !PT ;  /* 0xffffffe01d007812 */ /* 0x000fca00078ec0ff */
[----:B------:R-:W-:-:S05]  /*04d0*/  IMAD.IADD R20, R114, 0x1, -R0 ;  /* 0x0000000172147824 */ /* 0x000fca00078e0a00 */
[--C-:B------:R-:W-:Y:S02]  /*04e0*/  SHF.R.S32.HI R0, RZ, 0x1f, R20.reuse ;  /* 0x0000001fff007819 */ /* 0x100fe40000011414 */
[----:B-----5:R-:W-:Y:S02]  /*04f0*/  @!P2 R2UR UR6, R4 ;  /* 0x000000000406a2ca */ /* 0x020fe400000e0000 */
[----:B------:R-:W-:Y:S01]  /*0500*/  ISETP.NE.AND.EX P2, PT, RZ, UR5, PT, P0 ;  /* 0x00000005ff007c0c */ /* 0x000fe2000bf45300 */
[----:B------:R-:W-:Y:S01]  /*0510*/  USHF.R.S32.HI UR5, URZ, 0x1f, UR4 ;  /* 0x0000001f3f057899 */ /* 0x000fe20008011404 */
[----:B------:R-:W-:-:S05]  /*0520*/  IADD3 R116, P1, P0, R6, UR4, R20 ;  /* 0x0000000406747c10 */ /* 0x000fca000f83e014 */
[----:B------:R1:W-:Y:S01]  /*0530*/  STL [R1+0x68], R116 ;  /* 0x0000687401007387 */ /* 0x0003e20000100800 */
        /* <DEDUP_REMOVED lines=9> */
.L_x_475:
[----:B------:R-:W-:-:S05]  /*05d0*/  ULDC UR8, c[0x0][0x2c8] ;  /* 0x0000b20000087ab9 */ /* 0x000fca0000000800 */
.L_x_476:
        /* <DEDUP_REMOVED lines=70> */
.L_x_478:
[----:B------:R-:W-:Y:S01]  /*0a40*/  ULDC UR4, c[0x0][0x278] ;  /* 0x00009e0000047ab9 */ /* 0x000fe20000000800 */
[----:B------:R-:W2:Y:S01]  /*0a50*/  S2R R2, SR_CTAID.Z ;  /* 0x0000000000027919 */ /* 0x000ea20000002700 */
[----:B------:R-:W-:Y:S01]  /*0a60*/  IMAD.U32 R0, RZ, RZ, UR4 ;  /* 0x00000004ff007e24 */ /* 0x000fe2000f8e00ff */
[----:B------:R-:W-:Y:S01]  /*0a70*/  UMOV UR14, URZ ;  /* 0x0000003f000e7c82 */ /* 0x000fe20008000000 */
[----:B------:R-:W-:Y:S01]  /*0a80*/  IMAD.U32 R12, RZ, RZ, UR17 ;  /* 0x00000011ff0c7e24 */ /* 0x000fe2000f8e00ff */
[----:B------:R-:W-:Y:S02]  /*0a90*/  USHF.R.S32.HI UR33, URZ, 0x1f, UR34 ;  /* 0x0000001f3f217899 */ /* 0x000fe40008011422 */
[----:B------:R-:W-:-:S04]  /*0aa0*/  IABS R0, R0 ;  /* 0x0000000000007213 */ /* 0x000fc80000000000 */
[----:B------:R-:W-:-:S13]  /*0ab0*/  R2UR UR5, R0 ;  /* 0x00000000000572ca */ /* 0x000fda00000e0000 */
[----:B------:R-:W3:Y:S08]  /*0ac0*/  I2F.RP R0, UR5 ;  /* 0x0000000500007d06 */ /* 0x000ef00008209400 */
[----:B---3--:R-:W3:Y:S02]  /*0ad0*/  MUFU.RCP R0, R0 ;  /* 0x0000000000007308 */ /* 0x008ee40000001000 */
[----:B---3--:R-:W-:-:S06]  /*0ae0*/  VIADD R0, R0, 0xffffffe ;  /* 0x0ffffffe00007836 */ /* 0x008fcc0000000000 */
[----:B------:R-:W3:Y:S02]  /*0af0*/  F2I.FTZ.U32.TRUNC.NTZ R0, R0 ;  /* 0x0000000000007305 */ /* 0x000ee4000021f000 */
[----:B---3--:R-:W-:Y:S02]  /*0b00*/  R2UR UR15, R0 ;  /* 0x00000000000f72ca */ /* 0x008fe400000e0000 */
[----:B--2---:R-:W-:Y:S02]  /*0b10*/  IABS R0, R2 ;  /* 0x0000000200007213 */ /* 0x004fe40000000000 */
[----:B------:R-:W-:Y:S02]  /*0b20*/  LEA.HI R2, R28, R114, RZ, 0x3 ;  /* 0x000000721c027211 */ /* 0x000fe400078f18ff */
[----:B------:R-:W-:Y:S02]  /*0b30*/  R2UR UR7, R0 ;  /* 0x00000000000772ca */ /* 0x000fe400000e0000 */
[----:B------:R-:W-:-:S02]  /*0b40*/  SHF.R.S32.HI R30, RZ, 0x3, R2 ;  /* 0x00000003ff1e7819 */ /* 0x000fc40000011402 */
[----:B------:R-:W-:Y:S02]  /*0b50*/  LOP3.LUT R0, R2, 0xfffffff8, RZ, 0xc0, !PT ;  /* 0xfffffff802007812 */ /* 0x000fe400078ec0ff */
[----:B------:R-:W-:Y:S01]  /*0b60*/  SHF.R.S32.HI R31, RZ, 0x1f, R30 ;  /* 0x0000001fff1f7819 */ /* 0x000fe2000001141e */
[----:B------:R-:W-:Y:S02]  /*0b70*/  UIADD3 UR13, URZ, -UR15, URZ ;  /* 0x8000000f3f0d7290 */ /* 0x000fe4000fffe03f */
[----:B------:R-:W-:Y:S02]  /*0b80*/  IMAD.IADD R26, R114, 0x1, -R0 ;  /* 0x00000001721a7824 */ /* 0x000fe400078e0a00 */
[----:B------:R-:W-:Y:S01]  /*0b90*/  UIMAD UR13, UR13, UR5, URZ ;  /* 0x000000050d0d72a4 */ /* 0x000fe2000f8e023f */
[----:B------:R2:W-:Y:S01]  /*0ba0*/  STL.64 [R1+0x28], R30 ;  /* 0x0000281e01007387 */ /* 0x0005e20000100a00 */
[----:B------:R-:W-:Y:S02]  /*0bb0*/  IMAD.SHL.U32 R0, R30, 0x40, RZ ;  /* 0x000000401e007824 */ /* 0x000fe400078e00ff */
[----:B------:R-:W-:Y:S01]  /*0bc0*/  UIMAD.WIDE.U32 UR14, UR15, UR13, UR14 ;  /* 0x0000000d0f0e72a5 */ /* 0x000fe2000f8e000e */
[----:B------:R-:W-:-:S02]  /*0bd0*/  IMAD.SHL.U32 R36, R26, 0x8, RZ ;  /* 0x000000081a247824 */ /* 0x000fc400078e00ff */
[----:B------:R-:W-:Y:S01]  /*0be0*/  LOP3.LUT R0, R0, 0x1c0, RZ, 0xc0, !PT ;  /* 0x000001c000007812 */ /* 0x000fe200078ec0ff */
[----:B------:R-:W-:Y:S02]  /*0bf0*/  IMAD.WIDE R12, R12, 0x40, R30 ;  /* 0x000000400c0c7825 */ /* 0x000fe400078e021e */
[--C-:B------:R-:W-:Y:S01]  /*0c00*/  SHF.R.S32.HI R37, RZ, 0x1f, R36.reuse ;  /* 0x0000001fff257819 */ /* 0x100fe20000011424 */
[----:B------:R-:W-:Y:S01]  /*0c10*/  UMOV UR13, UR15 ;  /* 0x0000000f000d7c82 */ /* 0x000fe20008000000 */
[----:B------:R-:W-:Y:S01]  /*0c20*/  LOP3.LUT R2, R0, 0x38, R36, 0xf8, !PT ;  /* 0x0000003800027812 */ /* 0x000fe200078ef824 */
[----:B------:R-:W-:Y:S01]  /*0c30*/  UIMAD.WIDE.U32 UR20, UR13, UR7, URZ ;  /* 0x000000070d1472a5 */ /* 0x000fe2000f8e003f */
[----:B------:R-:W-:Y:S01]  /*0c40*/  SHF.R.U32.HI R4, RZ, 0x3, R0 ;  /* 0x00000003ff047819 */ /* 0x000fe20000011600 */
[----:B------:R-:W-:Y:S01]  /*0c50*/  UIADD3 UR20, UR22, -0x1, URZ ;  /* 0xffffffff16147890 */ /* 0x000fe2000fffe03f */
[----:B------:R-:W-:Y:S01]  /*0c60*/  LEA.HI R0, R28, R114, RZ, 0x6 ;  /* 0x000000721c007211 */ /* 0x000fe200078f30ff */
[----:B------:R-:W-:Y:S01]  /*0c70*/  UIADD3 UR13, -UR21, URZ, URZ ;  /* 0x0000003f150d7290 */ /* 0x000fe2000fffe13f */
[----:B------:R-:W-:-:S03]  /*0c80*/  LOP3.LUT R4, R2, R4, RZ, 0x3c, !PT ;  /* 0x0000000402047212 */ /* 0x000fc600078e3cff */
        /* <DEDUP_REMOVED lines=14> */
[----:B------:R-:W-:Y:S01]  /*0d70*/  @!UP2 ULOP3.LUT UR21, URZ, UR4, URZ, 0x33, !UPT ;  /* 0x000000043f15a292 */ /* 0x000fe2000f8e333f */
[----:B------:R-:W-:Y:S01]  /*0d80*/  @UP0 UMOV UR28, UR14 ;  /* 0x0000000e001c0c82 */ /* 0x000fe20008000000 */
[----:B------:R-:W-:Y:S02]  /*0d90*/  @UP0 UIADD3 UR25, UR15, UR5, URZ ;  /* 0x000000050f190290 */ /* 0x000fe4000fffe03f */
        /* <DEDUP_REMOVED lines=15> */
.L_x_479:
[C---:B------:R-:W-:Y:S01]  /*0e90*/  IADD3 R2, P0, R36.reuse, UR12, RZ ;  /* 0x0000000c24027c10 */ /* 0x040fe2000ff1e0ff */
[----:B------:R-:W2:Y:S01]  /*0ea0*/  S2UR UR32, SR_CgaCtaId ;  /* 0x00000000002079c3 */ /* 0x000ea20000008800 */
[C---:B------:R-:W-:Y:S01]  /*0eb0*/  VIADD R120, R36.reuse, 0x40 ;  /* 0x0000004024787836 */ /* 0x040fe20000000000 */
[----:B------:R-:W-:Y:S01]  /*0ec0*/  ULDC.64 UR12, c[0x0][0x260] ;  /* 0x00009800000c7ab9 */ /* 0x000fe20000000a00 */
[----:B------:R-:W-:Y:S01]  /*0ed0*/  IADD3.X R3, R37, UR10, RZ, P0, !PT ;  /* 0x0000000a25037c10 */ /* 0x000fe200087fe4ff */
[----:B------:R-:W-:Y:S01]  /*0ee0*/  VIADD R117, R36, 0xc0 ;  /* 0x000000c024757836 */ /* 0x000fe20000000000 */
[----:B------:R-:W-:Y:S01]  /*0ef0*/  ULDC.64 UR10, c[0x0][0x268] ;  /* 0x00009a00000a7ab9 */ /* 0x000fe20000000a00 */
[----:B------:R-:W-:Y:S01]  /*0f00*/  MOV R33, UR12 ;  /* 0x0000000c00217c02 */ /* 0x000fe20008000f00 */
[----:B------:R-:W-:Y:S01]  /*0f10*/  IMAD.U32 R32, RZ, RZ, UR10 ;  /* 0x0000000aff207e24 */ /* 0x000fe2000f8e00ff */
[----:B------:R3:W-:Y:S01]  /*0f20*/  STL [R1+0x20], R120 ;  /* 0x0000207801007387 */ /* 0x0007e20000100800 */
[----:B------:R-:W-:Y:S01]  /*0f30*/  UIADD3 UR39, -UR27, UR18, URZ ;  /* 0x000000121b277290 */ /* 0x000fe2000fffe13f */
[----:B------:R-:W-:Y:S01]  /*0f40*/  IMAD.SHL.U32 R5, R0, 0x8, RZ ;  /* 0x0000000800057824 */ /* 0x000fe200078e00ff */
[----:B------:R-:W-:Y:S01]  /*0f50*/  ULDC.64 UR4, c[0x0][0x258] ;  /* 0x0000960000047ab9 */ /* 0x000fe20000000a00 */
[----:B------:R3:W-:Y:S01]  /*0f60*/  STL [R1+0x24], R117 ;  /* 0x0000247501007387 */ /* 0x0007e20000100800 */
[----:B------:R-:W-:Y:S01]  /*0f70*/  UIMAD UR15, UR33, UR4, URZ ;  /* 0x00000004210f72a4 */ /* 0x000fe2000f8e023f */
[----:B------:R-:W-:Y:S01]  /*0f80*/  IMAD.U32 R0, RZ, RZ, UR4 ;  /* 0x00000004ff007e24 */ /* 0x000fe2000f8e00ff */
[----:B------:R-:W-:Y:S01]  /*0f90*/  ISETP.GE.AND P1, PT, R30, UR39, PT ;  /* 0x000000271e007c0c */ /* 0x000fe2000bf26270 */
[----:B------:R3:W-:Y:S01]  /*0fa0*/  STL [R1+0x6c], R33 ;  /* 0x00006c2101007387 */ /* 0x0007e20000100800 */
[----:B------:R-:W-:Y:S01]  /*0fb0*/  UIMAD UR15, UR34, UR5, UR15 ;  /* 0x00000005220f72a4 */ /* 0x000fe2000f8e020f */
[----:B------:R-:W-:Y:S01]  /*0fc0*/  IMAD.WIDE.U32 R16, R0, UR34, R2 ;  /* 0x0000002200107c25 */ /* 0x000fe2000f8e0002 */
[----:B------:R-:W-:Y:S01]  /*0fd0*/  UMOV UR4, 0x400 ;  /* 0x0000040000047882 */ /* 0x000fe20000000000 */
[----:B------:R3:W-:Y:S01]  /*0fe0*/  STL [R1+0x70], R32 ;  /* 0x0000702001007387 */ /* 0x0007e20000100800 */
[----:B------:R-:W-:Y:S01]  /*0ff0*/  UIMAD UR38, UR14, UR12, URZ ;  /* 0x0000000c0e2672a4 */ /* 0x000fe2000f8e023f */
[----:B------:R-:W-:Y:S01]  /*1000*/  VIADD R24, R30, 0x20 ;  /* 0x000000201e187836 */ /* 0x000fe20000000000 */
[----:B------:R-:W-:Y:S01]  /*1010*/  UIMAD UR14, UR14, UR10, URZ ;  /* 0x0000000a0e0e72a4 */ /* 0x000fe2000f8e023f */
[----:B------:R-:W-:Y:S01]  /*1020*/  LOP3.LUT R4, R4, 0xfffffe00, R5, 0xf8, !PT ;  /* 0xfffffe0004047812 */ /* 0x000fe200078ef805 */
[----:B--2---:R-:W-:Y:S01]  /*1030*/  ULEA UR4, UR32, UR4, 0x18 ;  /* 0x0000000420047291 */ /* 0x004fe2000f8ec03f */
[C---:B------:R-:W-:Y:S01]  /*1040*/  IADD3 R21, R30.reuse, 0x10, RZ ;  /* 0x000000101e157810 */ /* 0x040fe20007ffe0ff */
[----:B------:R-:W-:Y:S01]  /*1050*/  UIMAD UR32, UR21, UR13, UR38 ;  /* 0x0000000d152072a4 */ /* 0x000fe2000f8e0226 */
[----:B------:R-:W-:Y:S01]  /*1060*/  IADD3 R15, R17, UR15, RZ ;  /* 0x0000000f110f7c10 */ /* 0x000fe2000fffe0ff */
[----:B------:R-:W-:Y:S01]  /*1070*/  USHF.R.S32.HI UR5, URZ, 0x1f, UR20 ;  /* 0x0000001f3f057899 */ /* 0x000fe20008011414 */
[----:B------:R-:W-:Y:S01]  /*1080*/  BSSY B0, `(.L_x_480) ;  /* 0x0000037000007945 */ /* 0x000fe20003800000 */
[----:B------:R-:W-:Y:S01]  /*1090*/  UIMAD UR19, UR20, -0x40, UR29 ;  /* 0xffffffc0141378a4 */ /* 0x000fe2000f8e021d */
[----:B------:R-:W-:Y:S01]  /*10a0*/  IADD3 R25, R30, 0x30, RZ ;  /* 0x000000301e197810 */ /* 0x000fe20007ffe0ff */
[----:B------:R-:W-:Y:S01]  /*10b0*/  UIMAD UR38, UR21, UR11, UR14 ;  /* 0x0000000b152672a4 */ /* 0x000fe2000f8e020e */
[----:B------:R-:W-:Y:S01]  /*10c0*/  ISETP.GE.AND P0, PT, R21, UR39, PT ;  /* 0x0000002715007c0c */ /* 0x000fe2000bf06270 */
[----:B------:R-:W-:Y:S01]  /*10d0*/  IMAD R18, R31, UR8, RZ ;  /* 0x000000081f127c24 */ /* 0x000fe2000f8e02ff */
[----:B------:R-:W-:Y:S01]  /*10e0*/  ISETP.GE.AND P5, PT, R24, UR39, PT ;  /* 0x0000002718007c0c */ /* 0x000fe2000bfa6270 */
[----:B------:R-:W-:Y:S01]  /*10f0*/  IMAD.WIDE.U32 R10, R30, UR8, R36 ;  /* 0x000000081e0a7c25 */ /* 0x000fe2000f8e0024 */
[----:B------:R-:W-:-:S02]  /*1100*/  IADD3 R252, R36, 0x80, RZ ;  /* 0x0000008024fc7810 */ /* 0x000fc40007ffe0ff */
        /* <DEDUP_REMOVED lines=12> */
[----:B------:R-:W2:Y:S02]  /*11d0*/  @!P4 LDC.64 R4, c[0x0][0x210] ;  /* 0x00008400ff04cb82 */ /* 0x000ea40000000a00 */
[----:B------:R4:W-:Y:S06]  /*11e0*/  @P6 STS.128 [R215], RZ ;  /* 0x000000ffd7006388 */ /* 0x0009ec0000000c00 */
[----:B------:R-:W5:Y:S08]  /*11f0*/  @!P6 LDC.64 R6, c[0x0][0x210] ;  /* 0x00008400ff06eb82 */ /* 0x000f700000000a00 */
[----:B------:R-:W1:Y:S01]  /*1200*/  @!P3 LDC.64 R2, c[0x0][0x210] ;  /* 0x00008400ff02bb82 */ /* 0x000e620000000a00 */
        /* <DEDUP_REMOVED lines=30> */
.L_x_481:
[----:B------:R-:W-:Y:S05]  /*13f0*/  BSYNC B0 ;  /* 0x0000000000007941 */ /* 0x000fea0003800000 */
.L_x_480:
[----:B--2-4-:R-:W-:Y:S01]  /*1400*/  IMAD R2, R30, UR9, R18 ;  /* 0x000000091e027c24 */ /* 0x014fe2000f8e0212 */
[----:B------:R-:W-:Y:S01]  /*1410*/  IADD3 R10, P1, R10, UR26, RZ ;  /* 0x0000001a0a0a7c10 */ /* 0x000fe2000ff3e0ff */
[----:B------:R-:W-:Y:S01]  /*1420*/  IMAD R0, R31, UR6, RZ ;  /* 0x000000061f007c24 */ /* 0x000fe2000f8e02ff */
        /* <DEDUP_REMOVED lines=53> */
.L_x_483:
[----:B------:R-:W-:Y:S05]  /*1780*/  BSYNC B0 ;  /* 0x0000000000007941 */ /* 0x000fea0003800000 */
.L_x_482:
[----:B------:R-:W-:Y:S04]  /*1790*/  BSSY B0, `(.L_x_484) ;  /* 0x0000031000007945 */ /* 0x000fe80003800000 */
[----:B------:R-:W-:Y:S05]  /*17a0*/  @P5 BRA `(.L_x_485) ;  /* 0x0000000000bc5947 */ /* 0x000fea0003800000 */
[----:B------:R-:W-:Y:S01]  /*17b0*/  ULDC UR12, c[0x0][0x2d0] ;  /* 0x0000b400000c7ab9 */ /* 0x000fe20000000800 */
[----:B--2-4-:R-:W-:Y:S01]  /*17c0*/  IADD3 R4, P0, R12, 0x20, RZ ;  /* 0x000000200c047810 */ /* 0x014fe20007f1e0ff */
        /* <DEDUP_REMOVED lines=45> */
.L_x_485:
[----:B------:R-:W-:Y:S05]  /*1aa0*/  BSYNC B0 ;  /* 0x0000000000007941 */ /* 0x000fea0003800000 */
.L_x_484:
[----:B------:R-:W-:Y:S01]  /*1ab0*/  IMAD.WIDE.U32 R34, R33, UR21, R10 ;  /* 0x0000001521227c25 */ /* 0x000fe2000f8e000a */
[----:B------:R-:W-:Y:S01]  /*1ac0*/  USHF.L.U32 UR14, UR8, 0x6, URZ ;  /* 0x00000006080e7899 */ /* 0x000fe2000800063f */
[----:B------:R-:W-:Y:S03]  /*1ad0*/  BSSY B0, `(.L_x_486) ;  /* 0x0000032000007945 */ /* 0x000fe60003800000 */
[----:B------:R1:W-:Y:S01]  /*1ae0*/  STL.64 [R1+0x40], R34 ;  /* 0x0000402201007387 */ /* 0x0003e20000100a00 */
[----:B------:R-:W-:Y:S07]  /*1af0*/  @P6 BRA `(.L_x_487) ;  /* 0x0000000000bc6947 */ /* 0x000fee0003800000 */
        /* <DEDUP_REMOVED lines=18> */
[C-C-:B------:R-:W-:Y:S02]  /*1c20*/  @!P5 LEA.HI.X R7, R8.reuse, R7, R0.reuse, 0x1, P0 ;  /* 0x000000070807d211 */ /* 0x140fe400000f0c00 */
        /* <DEDUP_REMOVED lines=28> */
.L_x_487:
[----:B------:R-:W-:Y:S05]  /*1df0*/  BSYNC B0 ;  /* 0x0000000000007941 */ /* 0x000fea0003800000 */
.L_x_486:
[----:B------:R-:W-:Y:S01]  /*1e00*/  VIADD R119, R35, UR32 ;  /* 0x0000002023777c36 */ /* 0x000fe20008000000 */
[----:B------:R-:W-:Y:S01]  /*1e10*/  MOV R118, R34 ;  /* 0x0000002200767202 */ /* 0x000fe20000000f00 */
[----:B------:R-:W-:Y:S01]  /*1e20*/  USHF.L.U64.HI UR15, UR8, 0x6, UR9 ;  /* 0x00000006080f7899 */ /* 0x000fe20008010209 */
[----:B------:R-:W-:Y:S01]  /*1e30*/  ISETP.GE.AND P1, PT, R30, UR19, PT ;  /* 0x000000131e007c0c */ /* 0x000fe2000bf26270 */
[----:B------:R-:W-:Y:S01]  /*1e40*/  IMAD.U32 R112, RZ, RZ, UR14 ;  /* 0x0000000eff707e24 */ /* 0x000fe2000f8e00ff */
[----:B------:R-:W-:Y:S01]  /*1e50*/  BSSY B0, `(.L_x_488) ;  /* 0x000002f000007945 */ /* 0x000fe20003800000 */
[----:B------:R3:W-:Y:S01]  /*1e60*/  STL.64 [R1+0x38], R118 ;  /* 0x0000387601007387 */ /* 0x0007e20000100a00 */
[----:B------:R-:W-:Y:S01]  /*1e70*/  UIMAD UR10, UR15, UR20, URZ ;  /* 0x000000140f0a72a4 */ /* 0x000fe2000f8e023f */
[----:B-12---:R-:W-:Y:S01]  /*1e80*/  IMAD.WIDE.U32 R2, R112, UR20, R118 ;  /* 0x0000001470027c25 */ /* 0x006fe2000f8e0076 */
[----:B------:R-:W-:Y:S02]  /*1e90*/  ISETP.GE.AND P0, PT, R21, UR19, PT ;  /* 0x0000001315007c0c */ /* 0x000fe4000bf06270 */
[----:B------:R-:W-:Y:S01]  /*1ea0*/  UIMAD UR10, UR5, UR14, UR10 ;  /* 0x0000000e050a72a4 */ /* 0x000fe2000f8e020a */
[----:B------:R-:W-:-:S05]  /*1eb0*/  ISETP.GE.AND P5, PT, R24, UR19, PT ;  /* 0x0000001318007c0c */ /* 0x000fca000bfa6270 */
[----:B----4-:R-:W-:Y:S01]  /*1ec0*/  VIADD R5, R3, UR10 ;  /* 0x0000000a03057c36 */ /* 0x010fe20008000000 */
[----:B------:R-:W-:Y:S07]  /*1ed0*/  @P1 BRA `(.L_x_489) ;  /* 0x0000000000981947 */ /* 0x000fee0003800000 */
[----:B------:R-:W-:Y:S02]  /*1ee0*/  ULDC UR10, c[0x0][0x2d0] ;  /* 0x0000b400000a7ab9 */ /* 0x000fe40000000800 */
[----:B------:R-:W-:Y:S02]  /*1ef0*/  ISETP.GE.AND P4, PT, R120, UR10, PT ;  /* 0x0000000a78007c0c */ /* 0x000fe4000bf86270 */
[----:B------:R-:W-:Y:S02]  /*1f00*/  ISETP.GE.AND P6, PT, R36, UR10, PT ;  /* 0x0000000a24007c0c */ /* 0x000fe4000bfc6270 */
[----:B------:R-:W-:-:S09]  /*1f10*/  ISETP.GE.AND P3, PT, R252, UR10, PT ;  /* 0x0000000afc007c0c */ /* 0x000fd2000bf66270 */
[----:B------:R-:W1:Y:S02]  /*1f20*/  @!P4 LDC.64 R8, c[0x0][0x218] ;  /* 0x00008600ff08cb82 */ /* 0x000e640000000a00 */
[----:B------:R2:W-:Y:S06]  /*1f30*/  @P6 STS.128 [R215+0x8000], RZ ;  /* 0x008000ffd7006388 */ /* 0x0005ec0000000c00 */
[----:B------:R-:W4:Y:S08]  /*1f40*/  @!P6 LDC.64 R10, c[0x0][0x218] ;  /* 0x00008600ff0aeb82 */ /* 0x000f300000000a00 */
[----:B------:R-:W5:Y:S01]  /*1f50*/  @!P3 LDC.64 R6, c[0x0][0x218] ;  /* 0x00008600ff06bb82 */ /* 0x000f620000000a00 */
[----:B-1----:R-:W-:-:S04]  /*1f60*/  @!P4 LEA R8, P1, R2, R8, 0x1 ;  /* 0x000000080208c211 */ /* 0x002fc800078208ff */
[C---:B------:R-:W-:Y:S02]  /*1f70*/  @!P4 LEA.HI.X R9, R2.reuse, R9, R5, 0x1, P1 ;  /* 0x000000090209c211 */ /* 0x040fe400008f0c05 */
        /* <DEDUP_REMOVED lines=28> */
.L_x_489:
[----:B------:R-:W-:Y:S05]  /*2140*/  BSYNC B0 ;  /* 0x0000000000007941 */ /* 0x000fea0003800000 */
.L_x_488:
        /* <DEDUP_REMOVED lines=45> */
.L_x_491:
[----:B------:R-:W-:Y:S05]  /*2420*/  BSYNC B0 ;  /* 0x0000000000007941 */ /* 0x000fea0003800000 */
.L_x_490:
[----:B------:R-:W-:Y:S04]  /*2430*/  BSSY B0, `(.L_x_492) ;  /* 0x000002d000007945 */ /* 0x000fe80003800000 */
[----:B------:R-:W-:Y:S05]  /*2440*/  @P5 BRA `(.L_x_493) ;  /* 0x0000000000ac5947 */ /* 0x000fea0003800000 */
[----:B------:R-:W-:Y:S01]  /*2450*/  ULDC UR10, c[0x0][0x2d0] ;  /* 0x0000b400000a7ab9 */ /* 0x000fe20000000800 */
[----:B------:R-:W-:Y:S01]  /*2460*/  IMAD.U32 R0, RZ, RZ, UR8 ;  /* 0x00000008ff007e24 */ /* 0x000fe2000f8e00ff */
[----:B------:R-:W-:Y:S01]  /*2470*/  ISETP.GE.AND P5, PT, R36, UR10, PT ;  /* 0x0000000a24007c0c */ /* 0x000fe2000bfa6270 */
[----:B-12-4-:R-:W-:Y:S01]  /*2480*/  IMAD.U32 R6, RZ, RZ, UR8 ;  /* 0x00000008ff067e24 */ /* 0x016fe2000f8e00ff */
[----:B------:R-:W-:Y:S01]  /*2490*/  ISETP.GE.AND P4, PT, R120, UR10, PT ;  /* 0x0000000a78007c0c */ /* 0x000fe2000bf86270 */
[----:B------:R-:W-:Y:S01]  /*24a0*/  IMAD.U32 R12, RZ, RZ, UR9 ;  /* 0x00000009ff0c7e24 */ /* 0x000fe2000f8e00ff */
[----:B------:R-:W-:Y:S02]  /*24b0*/  ISETP.GE.AND P2, PT, R252, UR10, PT ;  /* 0x0000000afc007c0c */ /* 0x000fe4000bf46270 */
[----:B------:R-:W-:-:S04]  /*24c0*/  LEA R0, P0, R0, R2, 0x5 ;  /* 0x0000000200007211 */ /* 0x000fc800078028ff */
[----:B------:R-:W-:-:S03]  /*24d0*/  LEA.HI.X R12, R6, R5, R12, 0x5, P0 ;  /* 0x00000005060c7211 */ /* 0x000fc600000f2c0c */
[----:B------:R-:W1:Y:S01]  /*24e0*/  @!P5 LDC.64 R10, c[0x0][0x218] ;  /* 0x00008600ff0adb82 */ /* 0x000e620000000a00 */
[----:B------:R2:W-:Y:S07]  /*24f0*/  @P5 STS.128 [R215+0x9000], RZ ;  /* 0x009000ffd7005388 */ /* 0x0005ee0000000c00 */
        /* <DEDUP_REMOVED lines=32> */
.L_x_493:
[----:B------:R-:W-:Y:S05]  /*2700*/  BSYNC B0 ;  /* 0x0000000000007941 */ /* 0x000fea0003800000 */
.L_x_492:
        /* <DEDUP_REMOVED lines=13> */
[----:B-1----:R-:W1:Y:S08]  /*27e0*/  @!P4 LDC.64 R6, c[0x0][0x218] ;  /* 0x00008600ff06cb82 */ /* 0x002e700000000a00 */
[----:B------:R-:W5:Y:S01]  /*27f0*/  @!P2 LDC.64 R10, c[0x0][0x218] ;  /* 0x00008600ff0aab82 */ /* 0x000f620000000a00 */
[----:B--2---:R-:W-:-:S04]  /*2800*/  @!P5 LEA R8, P0, R2, R8, 0x1 ;  /* 0x000000080208d211 */ /* 0x004fc800078008ff */
[C-C-:B------:R-:W-:Y:S02]  /*2810*/  @!P5 LEA.HI.X R9, R2.reuse, R9, R0.reuse, 0x1, P0 ;  /* 0x000000090209d211 */ /* 0x140fe400000f0c00 */
[----:B------:R-:W-:Y:S02]  /*2820*/  ISETP.GE.AND P0, PT, R117, UR10, PT ;  /* 0x0000000a75007c0c */ /* 0x000fe4000bf06270 */
[C---:B-1----:R-:W-:Y:S01]  /*2830*/  @!P4 LEA R6, P3, R2.reuse, R6, 0x1 ;  /* 0x000000060206c211 */ /* 0x042fe200078608ff */
        /* <DEDUP_REMOVED lines=26> */
.L_x_495:
[----:B------:R-:W-:Y:S05]  /*29e0*/  BSYNC B0 ;  /* 0x0000000000007941 */ /* 0x000fea0003800000 */
.L_x_494:
        /* <DEDUP_REMOVED lines=11> */
[----:B------:R-:W-:Y:S01]  /*2aa0*/  SHF.R.S32.HI R113, RZ, 0x5, R29 ;  /* 0x00000005ff717819 */ /* 0x000fe2000001141d */
        /* <DEDUP_REMOVED lines=8> */
[----:B--2-4-:R2:W4:Y:S01]  /*2b30*/  @P1 LDG.E R10, desc[UR30][R2.64] ;  /* 0x0000001e020a1981 */ /* 0x014522000c1e1900 */
[----:B------:R-:W-:Y:S01]  /*2b40*/  LEA R9, R113, UR27, 0x4 ;  /* 0x0000001b71097c11 */ /* 0x000fe2000f8e20ff */
[----:B------:R-:W4:Y:S01]  /*2b50*/  @P1 MUFU.RCP R8, UR10 ;  /* 0x0000000a00081d08 */ /* 0x000f220008001000 */
[----:B-1----:R-:W-:Y:S01]  /*2b60*/  IMAD.U32 R5, RZ, RZ, UR29 ;  /* 0x0000001dff057e24 */ /* 0x002fe2000f8e00ff */
[----:B------:R-:W-:Y:S01]  /*2b70*/  USHF.L.U64.HI UR12, UR6, 0x6, UR7 ;  /* 0x00000006060c7899 */ /* 0x000fe20008010207 */
[----:B------:R-:W-:Y:S01]  /*2b80*/  BSSY B0, `(.L_x_496) ;  /* 0x0000060000007945 */ /* 0x000fe20003800000 */
[----:B------:R-:W-:Y:S01]  /*2b90*/  USHF.L.U32 UR13, UR6, 0x6, URZ ;  /* 0x00000006060d7899 */ /* 0x000fe2000800063f */
[----:B------:R-:W-:Y:S01]  /*2ba0*/  BAR.SYNC.DEFER_BLOCKING 0x0 ;  /* 0x0000000000007b1d */ /* 0x000fe20000010000 */
[----:B------:R-:W-:Y:S01]  /*2bb0*/  UIMAD UR11, UR12, UR20, URZ ;  /* 0x000000140c0b72a4 */ /* 0x000fe2000f8e023f */
[----:B------:R-:W-:Y:S02]  /*2bc0*/  ISETP.GE.AND P0, PT, R21, UR19, PT ;  /* 0x0000001315007c0c */ /* 0x000fe4000bf06270 */
[----:B------:R-:W-:Y:S01]  /*2bd0*/  ISETP.GE.AND P5, PT, R24, UR19, PT ;  /* 0x0000001318007c0c */ /* 0x000fe2000bfa6270 */
[----:B------:R-:W-:-:S03]  /*2be0*/  UIMAD UR11, UR5, UR13, UR11 ;  /* 0x0000000d050b72a4 */ /* 0x000fc6000f8e020b */
[----:B------:R-:W-:Y:S01]  /*2bf0*/  UMOV UR5, URZ ;  /* 0x0000003f00057c82 */ /* 0x000fe20008000000 */
[----:B--2---:R-:W-:-:S04]  /*2c00*/  LEA.HI R3, R28, R114, RZ, 0x4 ;  /* 0x000000721c037211 */ /* 0x004fc800078f20ff */
[----:B------:R-:W-:Y:S02]  /*2c10*/  LOP3.LUT R0, R3, 0xfffffff0, RZ, 0xc0, !PT ;  /* 0xfffffff003007812 */ /* 0x000fe400078ec0ff */
[----:B------:R-:W-:-:S03]  /*2c20*/  SHF.R.S32.HI R2, RZ, 0x4, R3 ;  /* 0x00000004ff027819 */ /* 0x000fc60000011403 */
[----:B------:R-:W-:Y:S01]  /*2c30*/  IMAD.IADD R0, R114, 0x1, -R0 ;  /* 0x0000000172007824 */ /* 0x000fe200078e0a00 */
[----:B------:R-:W-:-:S04]  /*2c40*/  LEA.HI R3, R3, R2, RZ, 0x1 ;  /* 0x0000000203037211 */ /* 0x000fc800078f08ff */
[----:B------:R-:W-:Y:S02]  /*2c50*/  SHF.R.S32.HI R4, RZ, 0x1f, R0 ;  /* 0x0000001fff047819 */ /* 0x000fe40000011400 */
[----:B------:R-:W-:Y:S02]  /*2c60*/  LOP3.LUT R3, R3, 0xfffffffe, RZ, 0xc0, !PT ;  /* 0xfffffffe03037812 */ /* 0x000fe400078ec0ff */
[----:B------:R-:W-:-:S03]  /*2c70*/  LEA.HI R7, R4, R0, RZ, 0x3 ;  /* 0x0000000004077211 */ /* 0x000fc600078f18ff */
[----:B------:R-:W-:Y:S01]  /*2c80*/  IMAD.IADD R15, R2, 0x1, -R3 ;  /* 0x00000001020f7824 */ /* 0x000fe200078e0a03 */
[C---:B------:R-:W-:Y:S01]  /*2c90*/  LOP3.LUT R4, R7.reuse, 0xfffffff8, RZ, 0xc0, !PT ;  /* 0xfffffff807047812 */ /* 0x040fe200078ec0ff */
[----:B------:R-:W-:Y:S02]  /*2ca0*/  IMAD.SHL.U32 R7, R7, 0x40, RZ ;  /* 0x0000004007077824 */ /* 0x000fe400078e00ff */
[----:B------:R-:W-:Y:S02]  /*2cb0*/  IMAD.SHL.U32 R3, R15, 0x8, RZ ;  /* 0x000000080f037824 */ /* 0x000fe400078e00ff */
[----:B------:R-:W-:Y:S01]  /*2cc0*/  IMAD.IADD R38, R0, 0x1, -R4 ;  /* 0x0000000100267824 */ /* 0x000fe200078e0a04 */
[----:B------:R-:W-:-:S03]  /*2cd0*/  SHF.R.S32.HI R4, RZ, 0x1f, R20 ;  /* 0x0000001fff047819 */ /* 0x000fc60000011414 */
[----:B------:R-:W-:Y:S01]  /*2ce0*/  IMAD.SHL.U32 R0, R38, 0x40, RZ ;  /* 0x0000004026007824 */ /* 0x000fe200078e00ff */
[----:B------:R-:W-:Y:S01]  /*2cf0*/  LEA.HI R2, R4, R20, RZ, 0x2 ;  /* 0x0000001404027211 */ /* 0x000fe200078f10ff */
[----:B------:R-:W-:-:S03]  /*2d00*/  IMAD.SHL.U32 R4, R30, 0x8, RZ ;  /* 0x000000081e047824 */ /* 0x000fc600078e00ff */
[----:B------:R-:W-:Y:S02]  /*2d10*/  LOP3.LUT R0, R0, 0x1c0, RZ, 0xc0, !PT ;  /* 0x000001c000007812 */ /* 0x000fe400078ec0ff */
[----:B------:R-:W-:Y:S02]  /*2d20*/  SHF.R.S32.HI R2, RZ, 0x2, R2 ;  /* 0x00000002ff027819 */ /* 0x000fe40000011402 */
[----:B------:R-:W-:Y:S02]  /*2d30*/  LOP3.LUT R3, R0, 0x8, R3, 0xf8, !PT ;  /* 0x0000000800037812 */ /* 0x000fe400078ef803 */
[----:B------:R-:W-:Y:S02]  /*2d40*/  SHF.R.U32.HI R0, RZ, 0x3, R0 ;  /* 0x00000003ff007819 */ /* 0x000fe40000011600 */
[----:B------:R-:W-:Y:S02]  /*2d50*/  IADD3 R9, R9, 0x1, R2 ;  /* 0x0000000109097810 */ /* 0x000fe40007ffe002 */
[----:B------:R-:W-:-:S02]  /*2d60*/  IADD3 R2, P2, R22, UR28, RZ ;  /* 0x0000001c16027c10 */ /* 0x000fc4000ff5e0ff */
[----:B------:R-:W-:Y:S01]  /*2d70*/  LOP3.LUT R6, R3, R0, RZ, 0x3c, !PT ;  /* 0x0000000003067212 */ /* 0x000fe200078e3cff */
[----:B------:R-:W-:Y:S01]  /*2d80*/  IMAD.SHL.U32 R0, R26, 0x40, RZ ;  /* 0x000000401a007824 */ /* 0x000fe200078e00ff */
[----:B------:R-:W-:Y:S02]  /*2d90*/  IADD3.X R3, R23, UR25, R27, P2, !PT ;  /* 0x0000001917037c10 */ /* 0x000fe400097fe41b */
[----:B------:R-:W-:Y:S02]  /*2da0*/  ISETP.GE.AND P2, PT, R30, UR19, PT ;  /* 0x000000131e007c0c */ /* 0x000fe4000bf46270 */
[----:B------:R-:W-:Y:S01]  /*2db0*/  LOP3.LUT R0, R0, 0x1c0, RZ, 0xc0, !PT ;  /* 0x000001c000007812 */ /* 0x000fe200078ec0ff */
[----:B------:R-:W-:Y:S01]  /*2dc0*/  IMAD.WIDE.U32 R16, R32, UR21, R2 ;  /* 0x0000001520107c25 */ /* 0x000fe2000f8e0002 */
[----:B------:R-:W-:Y:S02]  /*2dd0*/  IADD3 R14, R5, -UR18, R9 ;  /* 0x80000012050e7c10 */ /* 0x000fe4000fffe009 */
[----:B------:R-:W-:Y:S01]  /*2de0*/  LOP3.LUT R4, R0, 0x8, R4, 0xf8, !PT ;  /* 0x0000000800047812 */ /* 0x000fe200078ef804 */
[----:B------:R-:W-:Y:S01]  /*2df0*/  VIADD R13, R17, UR38 ;  /* 0x00000026110d7c36 */ /* 0x000fe20008000000 */
[----:B------:R-:W-:Y:S01]  /*2e00*/  SHF.R.U32.HI R0, RZ, 0x3, R0 ;  /* 0x00000003ff007819 */ /* 0x000fe20000011600 */
[----:B------:R-:W-:Y:S01]  /*2e10*/  IMAD.MOV.U32 R12, RZ, RZ, R16 ;  /* 0x000000ffff0c7224 */ /* 0x000fe200078e0010 */
[----:B------:R1:W-:Y:S02]  /*2e20*/  STL.64 [R1+0x60], R16 ;  /* 0x0000601001007387 */ /* 0x0003e40000100a00 */
[----:B------:R-:W-:-:S02]  /*2e30*/  LOP3.LUT R5, R4, R0, RZ, 0x3c, !PT ;  /* 0x0000000004057212 */ /* 0x000fc400078e3cff */
[----:B------:R1:W-:Y:S01]  /*2e40*/  STL.64 [R1+0x50], R12 ;  /* 0x0000500c01007387 */ /* 0x0003e20000100a00 */
[----:B------:R-:W-:Y:S01]  /*2e50*/  LOP3.LUT R4, R6, 0xfffffe00, R7, 0xf8, !PT ;  /* 0xfffffe0006047812 */ /* 0x000fe200078ef807 */
[----:B------:R-:W-:Y:S02]  /*2e60*/  IMAD.U32 R6, RZ, RZ, UR20 ;  /* 0x00000014ff067e24 */ /* 0x000fe4000f8e00ff */
[----:B------:R1:W-:Y:S02]  /*2e70*/  @P2 STS.128 [R215+0x10000], RZ ;  /* 0x010000ffd7002388 */ /* 0x0003e40000000c00 */
[----:B------:R-:W-:Y:S02]  /*2e80*/  IMAD.WIDE.U32 R6, R6, UR13, R12 ;  /* 0x0000000d06067c25 */ /* 0x000fe4000f8e000c */
[----:B------:R1:W-:Y:S02]  /*2e90*/  @P2 STS.128 [R215+0x12000], RZ ;  /* 0x012000ffd7002388 */ /* 0x0003e40000000c00 */
[----:B------:R-:W-:-:S02]  /*2ea0*/  VIADD R3, R7, UR11 ;  /* 0x0000000b07037c36 */ /* 0x000fc40008000000 */
[----:B------:R1:W-:Y:S01]  /*2eb0*/  @P2 STS.128 [R215+0x14000], RZ ;  /* 0x014000ffd7002388 */ /* 0x0003e20000000c00 */
[----:B------:R-:W-:-:S03]  /*2ec0*/  IMAD R2, R113, 0x400, R4 ;  /* 0x0000040071027824 */ /* 0x000fc600078e0204 */
[----:B------:R1:W-:Y:S01]  /*2ed0*/  @P2 STS.128 [R215+0x16000], RZ ;  /* 0x016000ffd7002388 */ /* 0x0003e20000000c00 */
[----:B----4-:R-:W-:-:S05]  /*2ee0*/  @P1 FMUL.FTZ R0, R10, R8 ;  /* 0x000000080a001220 */ /* 0x010fca0000410000 */
        /* <DEDUP_REMOVED lines=41> */
.L_x_497:
[----:B------:R-:W-:Y:S05]  /*3180*/  BSYNC B0 ;  /* 0x0000000000007941 */ /* 0x000fea0003800000 */
.L_x_496:
[----:B------:R4:W-:Y:S01]  /*3190*/  @P0 STS.128 [R215+0x10800], RZ ;  /* 0x010800ffd7000388 */ /* 0x0009e20000000c00 */
[----:B------:R-:W-:Y:S01]  /*31a0*/  IMAD R0, R15, 0x200, R5 ;  /* 0x000002000f007824 */ /* 0x000fe200078e0205 */
[----:B------:R-:W-:Y:S01]  /*31b0*/  USHF.L.U32 UR27, UR6, 0x4, URZ ;  /* 0x00000004061b7899 */ /* 0x000fe2000800063f */
[----:B------:R-:W-:Y:S01]  /*31c0*/  VIADD R39, R14, UR23 ;  /* 0x000000170e277c36 */ /* 0x000fe20008000000 */
[----:B------:R4:W-:Y:S01]  /*31d0*/  @P0 STS.128 [R215+0x12800], RZ ;  /* 0x012800ffd7000388 */ /* 0x0009e20000000c00 */
[----:B------:R-:W-:Y:S01]  /*31e0*/  USHF.L.U64.HI UR23, UR6, 0x4, UR7 ;  /* 0x0000000406177899 */ /* 0x000fe20008010207 */
[----:B------:R-:W-:Y:S01]  /*31f0*/  BSSY B0, `(.L_x_498) ;  /* 0x000002f000007945 */ /* 0x000fe20003800000 */
[----:B------:R-:W-:Y:S01]  /*3200*/  ISETP.GE.AND P6, PT, R25, UR19, PT ;  /* 0x0000001319007c0c */ /* 0x000fe2000bfc6270 */
[----:B------:R4:W-:Y:S01]  /*3210*/  @P0 STS.128 [R215+0x14800], RZ ;  /* 0x014800ffd7000388 */ /* 0x0009e20000000c00 */
[----:B------:R-:W-:Y:S02]  /*3220*/  LEA R195, R2, UR4, 0x1 ;  /* 0x0000000402c37c11 */ /* 0x000fe4000f8e08ff */
[----:B------:R-:W-:Y:S01]  /*3230*/  LEA R188, R0, UR4, 0x1 ;  /* 0x0000000400bc7c11 */ /* 0x000fe2000f8e08ff */
[----:B------:R4:W-:Y:S01]  /*3240*/  @P0 STS.128 [R215+0x16800], RZ ;  /* 0x016800ffd7000388 */ /* 0x0009e20000000c00 */
[----:B------:R-:W-:Y:S07]  /*3250*/  @P0 BRA `(.L_x_499) ;  /* 0x0000000000a00947 */ /* 0x000fee0003800000 */
        /* <DEDUP_REMOVED lines=40> */
.L_x_499:
[----:B------:R-:W-:Y:S05]  /*34e0*/  BSYNC B0 ;  /* 0x0000000000007941 */ /* 0x000fea0003800000 */
.L_x_498:
        /* <DEDUP_REMOVED lines=9> */
[----:B-12---:R-:W-:Y:S01]  /*3580*/  IMAD.U32 R8, RZ, RZ, UR7 ;  /* 0x00000007ff087e24 */ /* 0x006fe2000f8e00ff */
[----:B------:R-:W-:Y:S02]  /*3590*/  ISETP.GE.AND P4, PT, R120, UR10, PT ;  /* 0x0000000a78007c0c */ /* 0x000fe4000bf86270 */
[----:B------:R-:W-:Y:S02]  /*35a0*/  ISETP.GE.AND P2, PT, R252, UR10, PT ;  /* 0x0000000afc007c0c */ /* 0x000fe4000bf46270 */
[----:B------:R-:W-:-:S04]  /*35b0*/  LEA R0, P0, R5, R6, 0x5 ;  /* 0x0000000605007211 */ /* 0x000fc800078028ff */
[----:B------:R-:W-:-:S03]  /*35c0*/  LEA.HI.X R5, R5, R3, R8, 0x5, P0 ;  /* 0x0000000305057211 */ /* 0x000fc600000f2c08 */
[----:B------:R-:W1:Y:S01]  /*35d0*/  @!P5 LDC.64 R12, c[0x0][0x220] ;  /* 0x00008800ff0cdb82 */ /* 0x000e620000000a00 */
[----:B------:R2:W-:Y:S07]  /*35e0*/  @P5 STS.128 [R215+0x11000], RZ ;  /* 0x011000ffd7005388 */ /* 0x0005ee0000000c00 */
[----:B------:R-:W5:Y:S08]  /*35f0*/  @!P4 LDC.64 R10, c[0x0][0x220] ;  /* 0x00008800ff0acb82 */ /* 0x000f700000000a00 */
[----:B------:R-:W3:Y:S01]  /*3600*/  @!P2 LDC.64 R14, c[0x0][0x220] ;  /* 0x00008800ff0eab82 */ /* 0x000ee20000000a00 */
        /* <DEDUP_REMOVED lines=30> */
.L_x_501:
[----:B------:R-:W-:Y:S05]  /*37f0*/  BSYNC B0 ;  /* 0x0000000000007941 */ /* 0x000fea0003800000 */
.L_x_500:
        /* <DEDUP_REMOVED lines=15> */
[----:B-12---:R-:W1:Y:S01]  /*38f0*/  @!P5 LDC.64 R10, c[0x0][0x220] ;  /* 0x00008800ff0adb82 */ /* 0x006e620000000a00 */
        /* <DEDUP_REMOVED lines=33> */
.L_x_503:
[----:B------:R-:W-:Y:S05]  /*3b10*/  BSYNC B0 ;  /* 0x0000000000007941 */ /* 0x000fea0003800000 */
.L_x_502:
[----:B-12---:R-:W-:Y:S01]  /*3b20*/  LDSM.16.M88.4 R8, [R195] ;  /* 0x00000000c308783b */ /* 0x006fe20000000200 */
[----:B------:R-:W-:Y:S01]  /*3b30*/  R2P PR, R26, 0x6 ;  /* 0x000000061a007804 */ /* 0x000fe20000000000 */
[----:B------:R-:W-:Y:S01]  /*3b40*/  IMAD.MOV.U32 R3, RZ, RZ, 0x10 ;  /* 0x00000010ff037424 */ /* 0x000fe200078e00ff */
[----:B------:R-:W-:Y:S01]  /*3b50*/  LOP3.LUT P0, RZ, R38, 0x2, RZ, 0xc0, !PT ;  /* 0x0000000226ff7812 */ /* 0x000fe2000780c0ff */
[----:B------:R-:W1:Y:S01]  /*3b60*/  LDSM.16.M88.4 R16, [R188+0x8000] ;  /* 0x00800000bc10783b */ /* 0x000e620000000200 */
[C---:B------:R-:W-:Y:S01]  /*3b70*/  VIADD R0, R188.reuse, 0x8000 ;  /* 0x00008000bc007836 */ /* 0x040fe20000000000 */
[----:B------:R-:W-:Y:S01]  /*3b80*/  UISETP.GE.AND UP0, UPT, UR22, 0x2, UPT ;  /* 0x000000021600788c */ /* 0x000fe2000bf06270 */
[----:B------:R-:W-:Y:S01]  /*3b90*/  SEL R3, R3, 0xfffffff0, !P0 ;  /* 0xfffffff003037807 */ /* 0x000fe20004000000 */
[----:B------:R-:W2:Y:S01]  /*3ba0*/  LDSM.16.M88.4 R20, [R188+0x8800] ;  /* 0x00880000bc14783b */ /* 0x000ea20000000200 */
[----:B------:R-:W-:Y:S01]  /*3bb0*/  VIADD R199, R188, 0x8020 ;  /* 0x00008020bcc77836 */ /* 0x000fe20000000000 */
[----:B------:R-:W-:Y:S01]  /*3bc0*/  LOP3.LUT P0, RZ, R38, 0x4, RZ, 0xc0, !PT ;  /* 0x0000000426ff7812 */ /* 0x000fe2000780c0ff */
[----:B------:R-:W-:Y:S01]  /*3bd0*/  IMAD.MOV.U32 R2, RZ, RZ, 0x40 ;  /* 0x00000040ff027424 */ /* 0x000fe200078e00ff */
[----:B------:R-:W5:Y:S01]  /*3be0*/  LDSM.16.M88.4 R28, [R188+0x9000] ;  /* 0x00900000bc1c783b */ /* 0x000f620000000200 */
[----:B------:R-:W-:Y:S01]  /*3bf0*/  IMAD R196, R3, 0x2, R195 ;  /* 0x0000000203c47824 */ /* 0x000fe200078e02c3 */
[----:B------:R-:W-:Y:S01]  /*3c00*/  UIADD3 UR11, UR37, 0x646e171e, URZ ;  /* 0x646e171e250b7890 */ /* 0x000fe2000fffe03f */
[----:B------:R-:W-:Y:S01]  /*3c10*/  @P1 VIADD R199, R0, 0xffffffe0 ;  /* 0xffffffe000c71836 */ /* 0x000fe20000000000 */
[----:B------:R-:W4:Y:S01]  /*3c20*/  LDSM.16.M88.4 R40, [R188+0x9800] ;  /* 0x00980000bc28783b */ /* 0x000f220000000200 */
[----:B------:R-:W-:Y:S01]  /*3c30*/  IMAD.MOV.U32 R0, RZ, RZ, 0x20 ;  /* 0x00000020ff007424 */ /* 0x000fe200078e00ff */
[----:B------:R-:W-:Y:S01]  /*3c40*/  SEL R2, R2, 0xffffffc0, !P2 ;  /* 0xffffffc002027807 */ /* 0x000fe20005000000 */
[----:B------:R-:W-:Y:S01]  /*3c50*/  IMAD.SHL.U32 R114, R114, 0x2, RZ ;  /* 0x0000000272727824 */ /* 0x000fe200078e00ff */
[----:B------:R-:W-:Y:S01]  /*3c60*/  LDSM.16.M88.4 R12, [R196] ;  /* 0x00000000c40c783b */ /* 0x000fe20000000200 */
[----:B------:R-:W-:Y:S01]  /*3c70*/  IMAD.U32 R6, RZ, RZ, UR17 ;  /* 0x00000011ff067e24 */ /* 0x000fe2000f8e00ff */
[----:B------:R-:W-:Y:S01]  /*3c80*/  SEL R0, R0, 0xffffffe0, !P0 ;  /* 0xffffffe000007807 */ /* 0x000fe20004000000 */
[----:B------:R-:W-:Y:S01]  /*3c90*/  IMAD.IADD R194, R188, 0x1, R2 ;  /* 0x00000001bcc27824 */ /* 0x000fe200078e0202 */
[----:B------:R-:W4:Y:S01]  /*3ca0*/  LDSM.16.M88.4 R48, [R199] ;  /* 0x00000000c730783b */ /* 0x000f220000000200 */
[----:B------:R-:W-:Y:S01]  /*3cb0*/  IMAD.IADD R193, R2, 0x1, R199 ;  /* 0x0000000102c17824 */ /* 0x000fe200078e02c7 */
[----:B------:R-:W-:Y:S01]  /*3cc0*/  LOP3.LUT R5, R114, 0x6, RZ, 0xc0, !PT ;  /* 0x0000000672057812 */ /* 0x000fe200078ec0ff */
[C---:B------:R-:W-:Y:S01]  /*3cd0*/  IMAD R198, R0.reuse, 0x2, R195 ;  /* 0x0000000200c67824 */ /* 0x040fe200078e02c3 */
[----:B------:R-:W4:Y:S01]  /*3ce0*/  LDSM.16.M88.4 R64, [R199+0x800] ;  /* 0x00080000c740783b */ /* 0x000f220000000200 */
[----:B------:R-:W-:Y:S01]  /*3cf0*/  IMAD R197, R0, 0x2, R196 ;  /* 0x0000000200c57824 */ /* 0x000fe200078e02c4 */
[----:B------:R-:W-:Y:S01]  /*3d00*/  UIADD3 UR10, UR36, -0x4ab325aa, URZ ;  /* 0xb54cda56240a7890 */ /* 0x000fe2000fffe03f */
[----:B------:R-:W-:Y:S01]  /*3d10*/  IMAD.U32 R2, RZ, RZ, UR20 ;  /* 0x00000014ff027e24 */ /* 0x000fe2000f8e00ff */
[----:B------:R-:W4:Y:S01]  /*3d20*/  LDSM.16.M88.4 R76, [R199+0x1000] ;  /* 0x00100000c74c783b */ /* 0x000f220000000200 */
[----:B------:R-:W-:-:S02]  /*3d30*/  IMAD R38, R6, 0x4, R113 ;  /* 0x0000000406267824 */ /* 0x000fc400078e0271 */
[----:B------:R-:W-:Y:S01]  /*3d40*/  IMAD R2, R2, 0x40, R5 ;  /* 0x0000004002027824 */ /* 0x000fe200078e0205 */
[----:B------:R-:W4:Y:S01]  /*3d50*/  LDSM.16.M88.4 R80, [R199+0x1800] ;  /* 0x00180000c750783b */ /* 0x000f220000000200 */
[----:B------:R-:W-:Y:S02]  /*3d60*/  IMAD.U32 R5, RZ, RZ, UR29 ;  /* 0x0000001dff057e24 */ /* 0x000fe4000f8e00ff */
[C---:B------:R-:W-:Y:S01]  /*3d70*/  VIADD R6, R2.reuse, 0x1 ;  /* 0x0000000102067836 */ /* 0x040fe20000000000 */
[----:B------:R-:W-:Y:S01]  /*3d80*/  LDSM.16.M88.4 R84, [R194+0x8000] ;  /* 0x00800000c254783b */ /* 0x000fe20000000200 */
[----:B------:R-:W-:Y:S02]  /*3d90*/  VIADD R7, R2, 0x9 ;  /* 0x0000000902077836 */ /* 0x000fe40000000000 */
[C---:B------:R-:W-:Y:S01]  /*3da0*/  VIADD R214, R199.reuse, 0x800 ;  /* 0x00000800c7d67836 */ /* 0x040fe20000000000 */
[----:B-1----:R-:W-:Y:S01]  /*3db0*/  HMMA.16816.F32.BF16 R24, R8, R16, RZ ;  /* 0x000000100818723c */ /* 0x002fe200000418ff */
[----:B------:R-:W-:Y:S01]  /*3dc0*/  LDSM.16.M88.4 R96, [R194+0x8800] ;  /* 0x00880000c260783b */ /* 0x000fe20000000200 */
[----:B------:R-:W-:-:S02]  /*3dd0*/  VIADD R213, R199, 0x1000 ;  /* 0x00001000c7d57836 */ /* 0x000fc40000000000 */
[C---:B------:R-:W-:Y:S01]  /*3de0*/  VIADD R212, R199.reuse, 0x1800 ;  /* 0x00001800c7d47836 */ /* 0x040fe20000000000 */
[----:B------:R-:W-:Y:S01]  /*3df0*/  LDSM.16.M88.4 R104, [R194+0x9000] ;  /* 0x00900000c268783b */ /* 0x000fe20000000200 */
[C---:B---3--:R-:W-:Y:S01]  /*3e00*/  HMMA.16816.F32.BF16 R32, R8.reuse, R18, RZ ;  /* 0x000000120820723c */ /* 0x048fe200000418ff */
[C---:B------:R-:W-:Y:S02]  /*3e10*/  VIADD R211, R199.reuse, 0x2000 ;  /* 0x00002000c7d37836 */ /* 0x040fe40000000000 */
[----:B------:R-:W1:Y:S01]  /*3e20*/  LDSM.16.M88.4 R16, [R198] ;  /* 0x00000000c610783b */ /* 0x000e620000000200 */
[C---:B------:R-:W-:Y:S02]  /*3e30*/  VIADD R210, R199.reuse, 0x2800 ;  /* 0x00002800c7d27836 */ /* 0x040fe40000000000 */
[----:B--2---:R-:W-:Y:S01]  /*3e40*/  HMMA.16816.F32.BF16 R44, R8, R20, RZ ;  /* 0x00000014082c723c */ /* 0x004fe200000418ff */
[----:B------:R-:W2:Y:S01]  /*3e50*/  LDSM.16.M88.4 R88, [R194+0x9800] ;  /* 0x00980000c258783b */ /* 0x000ea20000000200 */
[----:B------:R-:W-:-:S02]  /*3e60*/  VIADD R209, R199, 0x3000 ;  /* 0x00003000c7d17836 */ /* 0x000fc40000000000 */
[C---:B------:R-:W-:Y:S01]  /*3e70*/  VIADD R208, R199.reuse, 0x3800 ;  /* 0x00003800c7d07836 */ /* 0x040fe20000000000 */
[----:B------:R-:W-:Y:S01]  /*3e80*/  LDSM.16.M88.4 R92, [R193] ;  /* 0x00000000c15c783b */ /* 0x000fe20000000200 */
[C---:B------:R-:W-:Y:S01]  /*3e90*/  HMMA.16816.F32.BF16 R52, R8.reuse, R22, RZ ;  /* 0x000000160834723c */ /* 0x040fe200000418ff */
[C---:B------:R-:W-:Y:S02]  /*3ea0*/  VIADD R207, R199.reuse, 0x4000 ;  /* 0x00004000c7cf7836 */ /* 0x040fe40000000000 */
[----:B------:R-:W-:Y:S01]  /*3eb0*/  LDSM.16.M88.4 R100, [R193+0x800] ;  /* 0x00080000c164783b */ /* 0x000fe20000000200 */
[C---:B------:R-:W-:Y:S02]  /*3ec0*/  VIADD R206, R199.reuse, 0x4800 ;  /* 0x00004800c7ce7836 */ /* 0x040fe40000000000 */
[----:B-----5:R-:W-:Y:S01]  /*3ed0*/  HMMA.16816.F32.BF16 R60, R8, R28, RZ ;  /* 0x0000001c083c723c */ /* 0x020fe200000418ff */
[----:B------:R-:W-:Y:S01]  /*3ee0*/  LDSM.16.M88.4 R108, [R193+0x1000] ;  /* 0x00100000c16c783b */ /* 0x000fe20000000200 */
[----:B------:R-:W-:-:S02]  /*3ef0*/  VIADD R205, R199, 0x5000 ;  /* 0x00005000c7cd7836 */ /* 0x000fc40000000000 */
[C---:B------:R-:W-:Y:S01]  /*3f00*/  VIADD R204, R199.reuse, 0x5800 ;  /* 0x00005800c7cc7836 */ /* 0x040fe20000000000 */
[----:B------:R-:W0:Y:S01]  /*3f10*/  LDGDEPBAR ;  /* 0x00000000000079af */ /* 0x000e220000000000 */
[C---:B------:R-:W-:Y:S01]  /*3f20*/  HMMA.16816.F32.BF16 R68, R8.reuse, R30, RZ ;  /* 0x0000001e0844723c */ /* 0x040fe200000418ff */
[C---:B------:R-:W-:Y:S02]  /*3f30*/  VIADD R203, R199.reuse, 0x6000 ;  /* 0x00006000c7cb7836 */ /* 0x040fe40000000000 */
[----:B------:R-:W-:Y:S01]  /*3f40*/  STL [R1+0x48], R38 ;  /* 0x0000482601007387 */ /* 0x000fe20000100800 */
[C---:B------:R-:W-:Y:S02]  /*3f50*/  VIADD R202, R199.reuse, 0x6800 ;  /* 0x00006800c7ca7836 */ /* 0x040fe40000000000 */
[----:B----4-:R-:W-:Y:S01]  /*3f60*/  HMMA.16816.F32.BF16 R72, R8, R40, RZ ;  /* 0x000000280848723c */ /* 0x010fe200000418ff */
[C---:B------:R-:W-:Y:S02]  /*3f70*/  VIADD R201, R199.reuse, 0x7000 ;  /* 0x00007000c7c97836 */ /* 0x040fe40000000000 */
[----:B------:R-:W-:-:S03]  /*3f80*/  VIADD R200, R199, 0x7800 ;  /* 0x00007800c7c87836 */ /* 0x000fc60000000000 */
[----:B------:R-:W-:Y:S01]  /*3f90*/  HMMA.16816.F32.BF16 R56, R8, R42, RZ ;  /* 0x0000002a0838723c */ /* 0x000fe200000418ff */
[----:B------:R-:W3:Y:S05]  /*3fa0*/  LDSM.16.M88.4 R8, [R197] ;  /* 0x00000000c508783b */ /* 0x000eea0000000200 */
[C---:B------:R-:W-:Y:S06]  /*3fb0*/  HMMA.16816.F32.BF16 R20, R12.reuse, R48, R24 ;  /* 0x000000300c14723c */ /* 0x040fec0000041818 */
[C---:B------:R-:W-:Y:S06]  /*3fc0*/  HMMA.16816.F32.BF16 R28, R12.reuse, R50, R32 ;  /* 0x000000320c1c723c */ /* 0x040fec0000041820 */
[C---:B------:R-:W-:Y:S06]  /*3fd0*/  HMMA.16816.F32.BF16 R32, R12.reuse, R64, R44 ;  /* 0x000000400c20723c */ /* 0x040fec000004182c */
[C---:B------:R-:W-:Y:S01]  /*3fe0*/  HMMA.16816.F32.BF16 R40, R12.reuse, R66, R52 ;  /* 0x000000420c28723c */ /* 0x040fe20000041834 */
[----:B------:R-:W-:Y:S05]  /*3ff0*/  LDSM.16.M88.4 R64, [R188+0xa000] ;  /* 0x00a00000bc40783b */ /* 0x000fea0000000200 */
[C---:B------:R-:W-:Y:S01]  /*4000*/  HMMA.16816.F32.BF16 R44, R12.reuse, R76, R60 ;  /* 0x0000004c0c2c723c */ /* 0x040fe2000004183c */
[----:B------:R-:W4:Y:S05]  /*4010*/  LDSM.16.M88.4 R60, [R193+0x1800] ;  /* 0x00180000c13c783b */ /* 0x000f2a0000000200 */
[C---:B------:R-:W-:Y:S01]  /*4020*/  HMMA.16816.F32.BF16 R52, R12.reuse, R78, R68 ;  /* 0x0000004e0c34723c */ /* 0x040fe20000041844 */
[----:B------:R-:W-:Y:S04]  /*4030*/  LDSM.16.M88.4 R76, [R188+0xa800] ;  /* 0x00a80000bc4c783b */ /* 0x000fe80000000200 */
[----:B------:R-:W-:Y:S01]  /*4040*/  LDSM.16.M88.4 R68, [R188+0xb800] ;  /* 0x00b80000bc44783b */ /* 0x000fe20000000200 */
[C---:B------:R-:W-:Y:S03]  /*4050*/  HMMA.16816.F32.BF16 R24, R12.reuse, R80, R72 ;  /* 0x000000500c18723c */ /* 0x040fe60000041848 */
[----:B------:R-:W-:Y:S03]  /*4060*/  LDSM.16.M88.4 R72, [R199+0x2000] ;  /* 0x00200000c748783b */ /* 0x000fe60000000200 */
        /* <DEDUP_REMOVED lines=10> */
[C---:B------:R-:W-:Y:S06]  /*4110*/  HMMA.16816.F32.BF16 R52, R16.reuse, R106, R52 ;  /* 0x0000006a1034723c */ /* 0x040fec0000041834 */
[C---:B--2---:R-:W-:Y:S01]  /*4120*/  HMMA.16816.F32.BF16 R56, R16.reuse, R88, R24 ;  /* 0x000000581038723c */ /* 0x044fe20000041818 */
[----:B------:R-:W-:Y:S05]  /*4130*/  LDSM.16.M88.4 R24, [R199+0x3800] ;  /* 0x00380000c718783b */ /* 0x000fea0000000200 */
[----:B------:R-:W-:Y:S01]  /*4140*/  HMMA.16816.F32.BF16 R48, R16, R90, R48 ;  /* 0x0000005a1030723c */ /* 0x000fe20000041830 */
[----:B------:R-:W-:Y:S05]  /*4150*/  LDSM.16.M88.4 R88, [R199+0x3000] ;  /* 0x00300000c758783b */ /* 0x000fea0000000200 */
[C---:B---3--:R-:W-:Y:S01]  /*4160*/  HMMA.16816.F32.BF16 R16, R8.reuse, R92, R20 ;  /* 0x0000005c0810723c */ /* 0x048fe20000041814 */
[----:B------:R-:W2:Y:S05]  /*4170*/  LDSM.16.M88.4 R20, [R196+0x2000] ;  /* 0x00200000c414783b */ /* 0x000eaa0000000200 */
[C---:B------:R-:W-:Y:S01]  /*4180*/  HMMA.16816.F32.BF16 R28, R8.reuse, R94, R28 ;  /* 0x0000005e081c723c */ /* 0x040fe2000004181c */
[----:B------:R-:W-:Y:S05]  /*4190*/  LDSM.16.M88.4 R92, [R199+0x5000] ;  /* 0x00500000c75c783b */ /* 0x000fea0000000200 */
[C---:B------:R-:W-:Y:S06]  /*41a0*/  HMMA.16816.F32.BF16 R32, R8.reuse, R100, R32 ;  /* 0x000000640820723c */ /* 0x040fec0000041820 */
[C---:B------:R-:W-:Y:S06]  /*41b0*/  HMMA.16816.F32.BF16 R40, R8.reuse, R102, R40 ;  /* 0x000000660828723c */ /* 0x040fec0000041828 */
[C---:B------:R-:W-:Y:S06]  /*41c0*/  HMMA.16816.F32.BF16 R44, R8.reuse, R108, R44 ;  /* 0x0000006c082c723c */ /* 0x040fec000004182c */
[C---:B------:R-:W-:Y:S06]  /*41d0*/  HMMA.16816.F32.BF16 R52, R8.reuse, R110, R52 ;  /* 0x0000006e0834723c */ /* 0x040fec0000041834 */
[C---:B----4-:R-:W-:Y:S06]  /*41e0*/  HMMA.16816.F32.BF16 R56, R8.reuse, R60, R56 ;  /* 0x0000003c0838723c */ /* 0x050fec0000041838 */
[----:B------:R-:W-:Y:S01]  /*41f0*/  HMMA.16816.F32.BF16 R48, R8, R62, R48 ;  /* 0x0000003e0830723c */ /* 0x000fe20000041830 */
[----:B------:R-:W-:Y:S04]  /*4200*/  LDSM.16.M88.4 R8, [R198+0x2000] ;  /* 0x00200000c608783b */ /* 0x000fe80000000200 */
[----:B------:R-:W3:Y:S01]  /*4210*/  LDSM.16.M88.4 R60, [R194+0xa000] ;  /* 0x00a00000c23c783b */ /* 0x000ee20000000200 */
[C---:B-----5:R-:W-:Y:S06]  /*4220*/  HMMA.16816.F32.BF16 R16, R12.reuse, R64, R16 ;  /* 0x000000400c10723c */ /* 0x060fec0000041810 */
[C---:B------:R-:W-:Y:S01]  /*4230*/  HMMA.16816.F32.BF16 R28, R12.reuse, R66, R28 ;  /* 0x000000420c1c723c */ /* 0x040fe2000004181c */
[----:B------:R-:W-:Y:S05]  /*4240*/  LDSM.16.M88.4 R64, [R194+0xb800] ;  /* 0x00b80000c240783b */ /* 0x000fea0000000200 */
        /* <DEDUP_REMOVED lines=8> */
[----:B------:R-:W-:Y:S05]  /*42d0*/  LDSM.16.M88.4 R68, [R193+0x2000] ;  /* 0x00200000c144783b */ /* 0x000fea0000000200 */
[C---:B--2---:R-:W-:Y:S01]  /*42e0*/  HMMA.16816.F32.BF16 R12, R20.reuse, R72, R16 ;  /* 0x00000048140c723c */ /* 0x044fe20000041810 */
[----:B------:R-:W2:Y:S05]  /*42f0*/  LDSM.16.M88.4 R16, [R197+0x2000] ;  /* 0x00200000c510783b */ /* 0x000eaa0000000200 */
[C---:B------:R-:W-:Y:S01]  /*4300*/  HMMA.16816.F32.BF16 R28, R20.reuse, R74, R28 ;  /* 0x0000004a141c723c */ /* 0x040fe2000004181c */
[----:B------:R-:W5:Y:S05]  /*4310*/  LDSM.16.M88.4 R72, [R193+0x2800] ;  /* 0x00280000c148783b */ /* 0x000f6a0000000200 */
[C---:B------:R-:W-:Y:S06]  /*4320*/  HMMA.16816.F32.BF16 R32, R20.reuse, R80, R32 ;  /* 0x000000501420723c */ /* 0x040fec0000041820 */
[C---:B------:R-:W-:Y:S01]  /*4330*/  HMMA.16816.F32.BF16 R40, R20.reuse, R82, R40 ;  /* 0x000000521428723c */ /* 0x040fe20000041828 */
[----:B------:R-:W-:Y:S05]  /*4340*/  LDSM.16.M88.4 R80, [R199+0x4800] ;  /* 0x00480000c750783b */ /* 0x000fea0000000200 */
[C---:B------:R-:W-:Y:S06]  /*4350*/  HMMA.16816.F32.BF16 R44, R20.reuse, R88, R44 ;  /* 0x00000058142c723c */ /* 0x040fec000004182c */
[C---:B------:R-:W-:Y:S01]  /*4360*/  HMMA.16816.F32.BF16 R52, R20.reuse, R90, R52 ;  /* 0x0000005a1434723c */ /* 0x040fe20000041834 */
[----:B------:R-:W5:Y:S05]  /*4370*/  LDSM.16.M88.4 R88, [R193+0x3000] ;  /* 0x00300000c158783b */ /* 0x000f6a0000000200 */
[C---:B------:R-:W-:Y:S06]  /*4380*/  HMMA.16816.F32.BF16 R56, R20.reuse, R24, R56 ;  /* 0x000000181438723c */ /* 0x040fec0000041838 */
[----:B------:R-:W-:Y:S01]  /*4390*/  HMMA.16816.F32.BF16 R48, R20, R26, R48 ;  /* 0x0000001a1430723c */ /* 0x000fe20000041830 */
[----:B------:R-:W5:Y:S04]  /*43a0*/  LDSM.16.M88.4 R24, [R193+0x3800] ;  /* 0x00380000c118783b */ /* 0x000f680000000200 */
[----:B------:R-:W-:Y:S01]  /*43b0*/  LDSM.16.M88.4 R20, [R195+0x4000] ;  /* 0x00400000c314783b */ /* 0x000fe20000000200 */
        /* <DEDUP_REMOVED lines=13> */
[----:B------:R-:W-:Y:S05]  /*4490*/  LDSM.16.M88.4 R12, [R196+0x4000] ;  /* 0x00400000c40c783b */ /* 0x000fea0000000200 */
[C---:B------:R-:W-:Y:S01]  /*44a0*/  HMMA.16816.F32.BF16 R28, R16.reuse, R70, R28 ;  /* 0x00000046101c723c */ /* 0x040fe2000004181c */
[----:B------:R-:W2:Y:S05]  /*44b0*/  LDSM.16.M88.4 R68, [R188+0xd800] ;  /* 0x00d80000bc44783b */ /* 0x000eaa0000000200 */
[C---:B-----5:R-:W-:Y:S06]  /*44c0*/  HMMA.16816.F32.BF16 R32, R16.reuse, R72, R32 ;  /* 0x000000481020723c */ /* 0x060fec0000041820 */
[C---:B------:R-:W-:Y:S01]  /*44d0*/  HMMA.16816.F32.BF16 R40, R16.reuse, R74, R40 ;  /* 0x0000004a1028723c */ /* 0x040fe20000041828 */
[----:B------:R-:W5:Y:S05]  /*44e0*/  LDSM.16.M88.4 R72, [R199+0x4000] ;  /* 0x00400000c748783b */ /* 0x000f6a0000000200 */
[C---:B------:R-:W-:Y:S06]  /*44f0*/  HMMA.16816.F32.BF16 R44, R16.reuse, R88, R44 ;  /* 0x00000058102c723c */ /* 0x040fec000004182c */
[C---:B------:R-:W-:Y:S01]  /*4500*/  HMMA.16816.F32.BF16 R52, R16.reuse, R90, R52 ;  /* 0x0000005a1034723c */ /* 0x040fe20000041834 */
[----:B------:R-:W-:Y:S05]  /*4510*/  LDSM.16.M88.4 R88, [R194+0xd000] ;  /* 0x00d00000c258783b */ /* 0x000fea0000000200 */
[C---:B------:R-:W-:Y:S06]  /*4520*/  HMMA.16816.F32.BF16 R56, R16.reuse, R24, R56 ;  /* 0x000000181038723c */ /* 0x040fec0000041838 */
[----:B------:R-:W-:Y:S01]  /*4530*/  HMMA.16816.F32.BF16 R48, R16, R26, R48 ;  /* 0x0000001a1030723c */ /* 0x000fe20000041830 */
[----:B------:R-:W5:Y:S05]  /*4540*/  LDSM.16.M88.4 R24, [R199+0x5800] ;  /* 0x00580000c718783b */ /* 0x000f6a0000000200 */
[C---:B---3--:R-:W-:Y:S01]  /*4550*/  HMMA.16816.F32.BF16 R16, R20.reuse, R60, R8 ;  /* 0x0000003c1410723c */ /* 0x048fe20000041808 */
[----:B------:R-:W3:Y:S05]  /*4560*/  LDSM.16.M88.4 R8, [R198+0x4000] ;  /* 0x00400000c608783b */ /* 0x000eea0000000200 */
[C---:B------:R-:W-:Y:S01]  /*4570*/  HMMA.16816.F32.BF16 R28, R20.reuse, R62, R28 ;  /* 0x0000003e141c723c */ /* 0x040fe2000004181c */
[----:B------:R-:W-:Y:S05]  /*4580*/  LDSM.16.M88.4 R60, [R194+0xd800] ;  /* 0x00d80000c23c783b */ /* 0x000fea0000000200 */
        /* <DEDUP_REMOVED lines=8> */
[----:B------:R-:W-:Y:S04]  /*4610*/  LDSM.16.M88.4 R20, [R197+0x4000] ;  /* 0x00400000c514783b */ /* 0x000fe80000000200 */
[----:B------:R-:W1:Y:S01]  /*4620*/  LDSM.16.M88.4 R68, [R193+0x4000] ;  /* 0x00400000c144783b */ /* 0x000e620000000200 */
[C---:B-----5:R-:W-:Y:S06]  /*4630*/  HMMA.16816.F32.BF16 R16, R12.reuse, R72, R16 ;  /* 0x000000480c10723c */ /* 0x060fec0000041810 */
        /* <DEDUP_REMOVED lines=8> */
[C---:B------:R-:W-:Y:S06]  /*46c0*/  HMMA.16816.F32.BF16 R56, R12.reuse, R24, R56 ;  /* 0x000000180c38723c */ /* 0x040fec0000041838 */
[----:B------:R-:W-:Y:S06]  /*46d0*/  HMMA.16816.F32.BF16 R48, R12, R26, R48 ;  /* 0x0000001a0c30723c */ /* 0x000fec0000041830 */
[C---:B---3--:R-:W-:Y:S01]  /*46e0*/  HMMA.16816.F32.BF16 R24, R8.reuse, R64, R16 ;  /* 0x000000400818723c */ /* 0x048fe20000041810 */
[----:B------:R-:W-:Y:S05]  /*46f0*/  LDSM.16.M88.4 R16, [R195+0x6000] ;  /* 0x00600000c310783b */ /* 0x000fea0000000200 */
[C---:B------:R-:W-:Y:S01]  /*4700*/  HMMA.16816.F32.BF16 R12, R8.reuse, R66, R28 ;  /* 0x00000042080c723c */ /* 0x040fe2000004181c */
[----:B------:R-:W2:Y:S05]  /*4710*/  LDSM.16.M88.4 R64, [R193+0x5800] ;  /* 0x00580000c140783b */ /* 0x000eaa0000000200 */
[C---:B----4-:R-:W-:Y:S06]  /*4720*/  HMMA.16816.F32.BF16 R32, R8.reuse, R76, R32 ;  /* 0x0000004c0820723c */ /* 0x050fec0000041820 */
[C---:B------:R-:W-:Y:S01]  /*4730*/  HMMA.16816.F32.BF16 R40, R8.reuse, R78, R40 ;  /* 0x0000004e0828723c */ /* 0x040fe20000041828 */
[----:B------:R-:W-:Y:S05]  /*4740*/  LDSM.16.M88.4 R76, [R199+0x6800] ;  /* 0x00680000c74c783b */ /* 0x000fea0000000200 */
[C---:B------:R-:W-:Y:S06]  /*4750*/  HMMA.16816.F32.BF16 R44, R8.reuse, R88, R44 ;  /* 0x00000058082c723c */ /* 0x040fec000004182c */
[C---:B------:R-:W-:Y:S01]  /*4760*/  HMMA.16816.F32.BF16 R52, R8.reuse, R90, R52 ;  /* 0x0000005a0834723c */ /* 0x040fe20000041834 */
[----:B------:R-:W-:Y:S05]  /*4770*/  LDSM.16.M88.4 R88, [R194+0xe800] ;  /* 0x00e80000c258783b */ /* 0x000fea0000000200 */
[C---:B------:R-:W-:Y:S06]  /*4780*/  HMMA.16816.F32.BF16 R56, R8.reuse, R60, R56 ;  /* 0x0000003c0838723c */ /* 0x040fec0000041838 */
[----:B------:R-:W-:Y:S01]  /*4790*/  HMMA.16816.F32.BF16 R48, R8, R62, R48 ;  /* 0x0000003e0830723c */ /* 0x000fe20000041830 */
[----:B------:R-:W3:Y:S05]  /*47a0*/  LDSM.16.M88.4 R60, [R188+0xf800] ;  /* 0x00f80000bc3c783b */ /* 0x000eea0000000200 */
[C---:B-1----:R-:W-:Y:S06]  /*47b0*/  HMMA.16816.F32.BF16 R28, R20.reuse, R68, R24 ;  /* 0x00000044141c723c */ /* 0x042fec0000041818 */
[C---:B------:R-:W-:Y:S01]  /*47c0*/  HMMA.16816.F32.BF16 R24, R20.reuse, R70, R12 ;  /* 0x000000461418723c */ /* 0x040fe2000004180c */
[----:B------:R-:W-:Y:S04]  /*47d0*/  LDSM.16.M88.4 R12, [R196+0x6000] ;  /* 0x00600000c40c783b */ /* 0x000fe80000000200 */
[----:B------:R-:W1:Y:S01]  /*47e0*/  LDSM.16.M88.4 R68, [R199+0x6000] ;  /* 0x00600000c744783b */ /* 0x000e620000000200 */
[C---:B------:R-:W-:Y:S06]  /*47f0*/  HMMA.16816.F32.BF16 R8, R20.reuse, R84, R32 ;  /* 0x000000541408723c */ /* 0x040fec0000041820 */
[C---:B------:R-:W-:Y:S01]  /*4800*/  HMMA.16816.F32.BF16 R40, R20.reuse, R86, R40 ;  /* 0x000000561428723c */ /* 0x040fe20000041828 */
[----:B------:R-:W4:Y:S05]  /*4810*/  LDSM.16.M88.4 R84, [R199+0x7000] ;  /* 0x00700000c754783b */ /* 0x000f2a0000000200 */
[C---:B------:R-:W-:Y:S06]  /*4820*/  HMMA.16816.F32.BF16 R44, R20.reuse, R96, R44 ;  /* 0x00000060142c723c */ /* 0x040fec000004182c */
[C---:B------:R-:W-:Y:S06]  /*4830*/  HMMA.16816.F32.BF16 R52, R20.reuse, R98, R52 ;  /* 0x000000621434723c */ /* 0x040fec0000041834 */
[C---:B--2---:R-:W-:Y:S06]  /*4840*/  HMMA.16816.F32.BF16 R56, R20.reuse, R64, R56 ;  /* 0x000000401438723c */ /* 0x044fec0000041838 */
[----:B------:R-:W-:Y:S01]  /*4850*/  HMMA.16816.F32.BF16 R48, R20, R66, R48 ;  /* 0x000000421430723c */ /* 0x000fe20000041830 */
[----:B------:R-:W-:Y:S05]  /*4860*/  LDSM.16.M88.4 R64, [R194+0xf800] ;  /* 0x00f80000c240783b */ /* 0x000fea0000000200 */
[C---:B------:R-:W-:Y:S06]  /*4870*/  HMMA.16816.F32.BF16 R32, R16.reuse, R72, R28 ;  /* 0x000000481020723c */ /* 0x040fec000004181c */
[C---:B------:R-:W-:Y:S01]  /*4880*/  HMMA.16816.F32.BF16 R28, R16.reuse, R74, R24 ;  /* 0x0000004a101c723c */ /* 0x040fe20000041818 */
[----:B------:R-:W2:Y:S05]  /*4890*/  LDSM.16.M88.4 R72, [R199+0x7800] ;  /* 0x00780000c748783b */ /* 0x000eaa0000000200 */
[C---:B------:R-:W-:Y:S01]  /*48a0*/  HMMA.16816.F32.BF16 R24, R16.reuse, R80, R8 ;  /* 0x000000501018723c */ /* 0x040fe20000041808 */
[----:B------:R-:W-:Y:S05]  /*48b0*/  LDSM.16.M88.4 R8, [R198+0x6000] ;  /* 0x00600000c608783b */ /* 0x000fea0000000200 */
[C---:B------:R-:W-:Y:S01]  /*48c0*/  HMMA.16816.F32.BF16 R20, R16.reuse, R82, R40 ;  /* 0x000000521014723c */ /* 0x040fe20000041828 */
[----:B------:R-:W5:Y:S05]  /*48d0*/  LDSM.16.M88.4 R80, [R194+0xe000] ;  /* 0x00e00000c250783b */ /* 0x000f6a0000000200 */
[C---:B------:R-:W-:Y:S06]  /*48e0*/  HMMA.16816.F32.BF16 R44, R16.reuse, R92, R44 ;  /* 0x0000005c102c723c */ /* 0x040fec000004182c */
[C---:B------:R-:W-:Y:S01]  /*48f0*/  HMMA.16816.F32.BF16 R52, R16.reuse, R94, R52 ;  /* 0x0000005e1034723c */ /* 0x040fe20000041834 */
[----:B------:R-:W5:Y:S05]  /*4900*/  LDSM.16.M88.4 R92, [R194+0xf000] ;  /* 0x00f00000c25c783b */ /* 0x000f6a0000000200 */
[C---:B---3--:R-:W-:Y:S06]  /*4910*/  HMMA.16816.F32.BF16 R56, R16.reuse, R60, R56 ;  /* 0x0000003c1038723c */ /* 0x048fec0000041838 */
[----:B------:R-:W-:Y:S01]  /*4920*/  HMMA.16816.F32.BF16 R48, R16, R62, R48 ;  /* 0x0000003e1030723c */ /* 0x000fe20000041830 */
[----:B------:R-:W-:Y:S04]  /*4930*/  LDSM.16.M88.4 R16, [R197+0x6000] ;  /* 0x00600000c510783b */ /* 0x000fe80000000200 */
[----:B------:R-:W-:Y:S01]  /*4940*/  LDSM.16.M88.4 R60, [R193+0x7800] ;  /* 0x00780000c13c783b */ /* 0x000fe20000000200 */
[C---:B-1----:R-:W-:Y:S06]  /*4950*/  HMMA.16816.F32.BF16 R40, R12.reuse, R68, R32 ;  /* 0x000000440c28723c */ /* 0x042fec0000041820 */
[C---:B------:R-:W-:Y:S01]  /*4960*/  HMMA.16816.F32.BF16 R32, R12.reuse, R70, R28 ;  /* 0x000000460c20723c */ /* 0x040fe2000004181c */
[----:B------:R-:W1:Y:S05]  /*4970*/  LDSM.16.M88.4 R68, [R193+0x6000] ;  /* 0x00600000c144783b */ /* 0x000e6a0000000200 */
[C---:B------:R-:W-:Y:S06]  /*4980*/  HMMA.16816.F32.BF16 R28, R12.reuse, R76, R24 ;  /* 0x0000004c0c1c723c */ /* 0x040fec0000041818 */
[C---:B----4-:R-:W-:Y:S06]  /*4990*/  HMMA.16816.F32.BF16 R24, R12.reuse, R84, R44 ;  /* 0x000000540c18723c */ /* 0x050fec000004182c */
[C---:B------:R-:W-:Y:S01]  /*49a0*/  HMMA.16816.F32.BF16 R20, R12.reuse, R78, R20 ;  /* 0x0000004e0c14723c */ /* 0x040fe20000041814 */
[----:B------:R-:W3:Y:S05]  /*49b0*/  LDSM.16.M88.4 R76, [R193+0x6800] ;  /* 0x00680000c14c783b */ /* 0x000eea0000000200 */
[----:B------:R-:W-:Y:S01]  /*49c0*/  HMMA.16816.F32.BF16 R52, R12, R86, R52 ;  /* 0x000000560c34723c */ /* 0x000fe20000041834 */
[----:B------:R-:W4:Y:S01]  /*49d0*/  LDSM.16.M88.4 R84, [R193+0x7000] ;  /* 0x00700000c154783b */ /* 0x000f220000000200 */
[----:B------:R-:W-:-:S04]  /*49e0*/  DEPBAR.LE SB0, 0x0 ;  /* 0x000080000000791a */ /* 0x000fc80000000000 */
[C---:B--2---:R-:W-:Y:S06]  /*49f0*/  HMMA.16816.F32.BF16 R56, R12.reuse, R72, R56 ;  /* 0x000000480c38723c */ /* 0x044fec0000041838 */
[----:B------:R-:W-:Y:S06]  /*4a00*/  HMMA.16816.F32.BF16 R48, R12, R74, R48 ;  /* 0x0000004a0c30723c */ /* 0x000fec0000041830 */
[C---:B-----5:R-:W-:Y:S06]  /*4a10*/  HMMA.16816.F32.BF16 R44, R8.reuse, R80, R40 ;  /* 0x00000050082c723c */ /* 0x060fec0000041828 */
[C---:B------:R-:W-:Y:S06]  /*4a20*/  HMMA.16816.F32.BF16 R40, R8.reuse, R82, R32 ;  /* 0x000000520828723c */ /* 0x040fec0000041820 */
[C---:B------:R-:W-:Y:S06]  /*4a30*/  HMMA.16816.F32.BF16 R32, R8.reuse, R88, R28 ;  /* 0x000000580820723c */ /* 0x040fec000004181c */
[C---:B------:R-:W-:Y:S06]  /*4a40*/  HMMA.16816.F32.BF16 R12, R8.reuse, R92, R24 ;  /* 0x0000005c080c723c */ /* 0x040fec0000041818 */
[C---:B------:R-:W-:Y:S06]  /*4a50*/  HMMA.16816.F32.BF16 R20, R8.reuse, R90, R20 ;  /* 0x0000005a0814723c */ /* 0x040fec0000041814 */
[C---:B------:R-:W-:Y:S06]  /*4a60*/  HMMA.16816.F32.BF16 R24, R8.reuse, R94, R52 ;  /* 0x0000005e0818723c */ /* 0x040fec0000041834 */
[C---:B------:R-:W-:Y:S06]  /*4a70*/  HMMA.16816.F32.BF16 R28, R8.reuse, R64, R56 ;  /* 0x00000040081c723c */ /* 0x040fec0000041838 */
[----:B------:R-:W-:Y:S06]  /*4a80*/  HMMA.16816.F32.BF16 R8, R8, R66, R48 ;  /* 0x000000420808723c */ /* 0x000fec0000041830 */
[C---:B-1----:R-:W-:Y:S06]  /*4a90*/  HMMA.16816.F32.BF16 R52, R16.reuse, R68, R44 ;  /* 0x000000441034723c */ /* 0x042fec000004182c */
[C---:B------:R-:W-:Y:S06]  /*4aa0*/  HMMA.16816.F32.BF16 R40, R16.reuse, R70, R40 ;  /* 0x000000461028723c */ /* 0x040fec0000041828 */
[C---:B---3--:R-:W-:Y:S06]  /*4ab0*/  HMMA.16816.F32.BF16 R32, R16.reuse, R76, R32 ;  /* 0x0000004c1020723c */ /* 0x048fec0000041820 */
[C---:B----4-:R-:W-:Y:S06]  /*4ac0*/  HMMA.16816.F32.BF16 R44, R16.reuse, R84, R12 ;  /* 0x00000054102c723c */ /* 0x050fec000004180c */
[----:B------:R-:W-:Y:S01]  /*4ad0*/  HMMA.16816.F32.BF16 R48, R16, R60, R28 ;  /* 0x0000003c1030723c */ /* 0x000fe2000004181c */
[----:B------:R-:W-:-:S02]  /*4ae0*/  VIMNMX R14, R39, UR29, PT ;  /* 0x0000001d270e7c48 */ /* 0x000fc4000bfe0100 */
[----:B------:R-:W-:Y:S01]  /*4af0*/  VIADDMNMX R13, R39, 0x8, R5, PT ;  /* 0x00000008270d7846 */ /* 0x000fe20003800105 */
[----:B------:R-:W-:Y:S01]  /*4b00*/  VIADD R5, R2, 0x8 ;  /* 0x0000000802057836 */ /* 0x000fe20000000000 */
[C---:B------:R-:W-:Y:S01]  /*4b10*/  ISETP.GE.AND P6, PT, R6.reuse, R14, PT ;  /* 0x0000000e0600720c */ /* 0x040fe20003fc6270 */
[C---:B------:R-:W-:Y:S01]  /*4b20*/  HMMA.16816.F32.BF16 R20, R16.reuse, R78, R20 ;  /* 0x0000004e1014723c */ /* 0x040fe20000041814 */
[----:B------:R-:W-:Y:S01]  /*4b30*/  BAR.SYNC.DEFER_BLOCKING 0x0 ;  /* 0x0000000000007b1d */ /* 0x000fe20000010000 */
[-C--:B------:R-:W-:Y:S02]  /*4b40*/  ISETP.GE.AND P3, PT, R6, R13.reuse, PT ;  /* 0x0000000d0600720c */ /* 0x080fe40003f66270 */
[----:B------:R-:W-:Y:S02]  /*4b50*/  I2FP.F32.S32 R6, R6 ;  /* 0x0000000600067245 */ /* 0x000fe40000201400 */
[C---:B------:R-:W-:Y:S01]  /*4b60*/  ISETP.GE.AND P4, PT, R5.reuse, R14, PT ;  /* 0x0000000e0500720c */ /* 0x040fe20003f86270 */
[----:B------:R-:W-:Y:S01]  /*4b70*/  HMMA.16816.F32.BF16 R28, R16, R62, R8 ;  /* 0x0000003e101c723c */ /* 0x000fe20000041808 */
[----:B------:R-:W-:-:S02]  /*4b80*/  ISETP.GE.AND P1, PT, R5, R13, PT ;  /* 0x0000000d0500720c */ /* 0x000fc40003f26270 */
[----:B------:R-:W-:Y:S02]  /*4b90*/  I2FP.F32.S32 R5, R5 ;  /* 0x0000000500057245 */ /* 0x000fe40000201400 */
[----:B------:R-:W-:Y:S01]  /*4ba0*/  ISETP.GE.AND P0, PT, R7, R14, PT ;  /* 0x0000000e0700720c */ /* 0x000fe20003f06270 */
[----:B------:R-:W-:Y:S01]  /*4bb0*/  HMMA.16816.F32.BF16 R24, R16, R86, R24 ;  /* 0x000000561018723c */ /* 0x000fe20000041818 */
[C---:B------:R-:W-:Y:S01]  /*4bc0*/  FFMA.FTZ R10, R6.reuse, UR5, R53 ;  /* 0x00000005060a7c23 */ /* 0x040fe20008010035 */
[----:B------:R-:W-:Y:S01]  /*4bd0*/  FFMA.FTZ R8, R6, UR5, R55 ;  /* 0x0000000506087c23 */ /* 0x000fe20008010037 */
[C---:B------:R-:W-:Y:S02]  /*4be0*/  VIADD R6, R2.reuse, 0x10 ;  /* 0x0000001002067836 */ /* 0x040fe40000000000 */
[C---:B------:R-:W-:Y:S01]  /*4bf0*/  FFMA.FTZ R9, R5.reuse, UR5, R40 ;  /* 0x0000000505097c23 */ /* 0x040fe20008010028 */
[----:B------:R-:W-:Y:S01]  /*4c00*/  FFMA.FTZ R15, R5, UR5, R42 ;  /* 0x00000005050f7c23 */ /* 0x000fe2000801002a */
[----:B------:R-:W-:Y:S01]  /*4c10*/  VIADD R5, R2, 0x11 ;  /* 0x0000001102057836 */ /* 0x000fe20000000000 */
[----:B------:R-:W-:-:S02]  /*4c20*/  ISETP.GE.AND P5, PT, R7, R13, PT ;  /* 0x0000000d0700720c */ /* 0x000fc40003fa6270 */
[----:B------:R-:W-:Y:S02]  /*4c30*/  FSEL R40, R10, -INF , !P6 ;  /* 0xff8000000a287808 */ /* 0x000fe40007000000 */
[----:B------:R-:W-:Y:S02]  /*4c40*/  I2FP.F32.S32 R7, R7 ;  /* 0x0000000700077245 */ /* 0x000fe40000201400 */
[C---:B------:R-:W-:Y:S02]  /*4c50*/  ISETP.GE.AND P2, PT, R6.reuse, R14, PT ;  /* 0x0000000e0600720c */ /* 0x040fe40003f46270 */
[----:B------:R-:W-:Y:S01]  /*4c60*/  ISETP.GE.AND P6, PT, R6, R13, PT ;  /* 0x0000000d0600720c */ /* 0x000fe20003fc6270 */
[----:B------:R-:W-:Y:S01]  /*4c70*/  FFMA.FTZ R12, R7, UR5, R41 ;  /* 0x00000005070c7c23 */ /* 0x000fe20008010029 */
[----:B------:R-:W-:Y:S02]  /*4c80*/  I2FP.F32.S32 R6, R6 ;  /* 0x0000000600067245 */ /* 0x000fe40000201400 */
[----:B------:R-:W-:-:S02]  /*4c90*/  FSEL R62, R8, -INF , !P3 ;  /* 0xff800000083e7808 */ /* 0x000fc40005800000 */
[----:B------:R-:W-:Y:S01]  /*4ca0*/  FSEL R42, R9, -INF , !P4 ;  /* 0xff800000092a7808 */ /* 0x000fe20006000000 */
[----:B------:R-:W-:Y:S01]  /*4cb0*/  FFMA.FTZ R9, R7, UR5, R43 ;  /* 0x0000000507097c23 */ /* 0x000fe2000801002b */
[CC--:B------:R-:W-:Y:S01]  /*4cc0*/  ISETP.GE.AND P3, PT, R5.reuse, R14.reuse, PT ;  /* 0x0000000e0500720c */ /* 0x0c0fe20003f66270 */
        /* <DEDUP_REMOVED lines=10> */
[----:B------:R-:W-:Y:S01]  /*4d70*/  FSEL R35, R12, -INF , !P0 ;  /* 0xff8000000c237808 */ /* 0x000fe20004000000 */
[----:B------:R-:W-:Y:S01]  /*4d80*/  VIADD R5, R2, 0x20 ;  /* 0x0000002002057836 */ /* 0x000fe20000000000 */
[----:B------:R-:W-:-:S02]  /*4d90*/  ISETP.GE.AND P1, PT, R7, R14, PT ;  /* 0x0000000e0700720c */ /* 0x000fc40003f26270 */
[----:B------:R-:W-:Y:S02]  /*4da0*/  ISETP.GE.AND P0, PT, R7, R13, PT ;  /* 0x0000000d0700720c */ /* 0x000fe40003f06270 */
[----:B------:R-:W-:Y:S02]  /*4db0*/  FSEL R63, R11, -INF , !P2 ;  /* 0xff8000000b3f7808 */ /* 0x000fe40005000000 */
[----:B------:R-:W-:Y:S02]  /*4dc0*/  I2FP.F32.S32 R7, R7 ;  /* 0x0000000700077245 */ /* 0x000fe40000201400 */
[C---:B------:R-:W-:Y:S02]  /*4dd0*/  ISETP.GE.AND P5, PT, R6.reuse, R14, PT ;  /* 0x0000000e0600720c */ /* 0x040fe40003fa6270 */
[-C--:B------:R-:W-:Y:S01]  /*4de0*/  ISETP.GE.AND P2, PT, R6, R13.reuse, PT ;  /* 0x0000000d0600720c */ /* 0x080fe20003f46270 */
[C---:B------:R-:W-:Y:S01]  /*4df0*/  FFMA.FTZ R12, R7.reuse, UR5, R20 ;  /* 0x00000005070c7c23 */ /* 0x040fe20008010014 */
[----:B------:R-:W-:Y:S01]  /*4e00*/  I2FP.F32.S32 R6, R6 ;  /* 0x0000000600067245 */ /* 0x000fe20000201400 */
[----:B------:R-:W-:Y:S01]  /*4e10*/  FFMA.FTZ R9, R7, UR5, R22 ;  /* 0x0000000507097c23 */ /* 0x000fe20008010016 */
[----:B------:R-:W-:Y:S01]  /*4e20*/  FSEL R154, R8, -INF , !P6 ;  /* 0xff800000089a7808 */ /* 0x000fe20007000000 */
[----:B------:R-:W-:Y:S01]  /*4e30*/  VIADD R7, R2, 0x21 ;  /* 0x0000002102077836 */ /* 0x000fe20000000000 */
[----:B------:R-:W-:Y:S01]  /*4e40*/  FSEL R104, R10, -INF , !P3 ;  /* 0xff8000000a687808 */ /* 0x000fe20005800000 */
[C---:B------:R-:W-:Y:S01]  /*4e50*/  FFMA.FTZ R11, R6.reuse, UR5, R21 ;  /* 0x00000005060b7c23 */ /* 0x040fe20008010015 */
[C---:B------:R-:W-:Y:S01]  /*4e60*/  ISETP.GE.AND P6, PT, R5.reuse, R14, PT ;  /* 0x0000000e0500720c */ /* 0x040fe20003fc6270 */
[----:B------:R-:W-:Y:S01]  /*4e70*/  FFMA.FTZ R8, R6, UR5, R23 ;  /* 0x0000000506087c23 */ /* 0x000fe20008010017 */
[----:B------:R-:W-:Y:S01]  /*4e80*/  ISETP.GE.AND P3, PT, R5, R13, PT ;  /* 0x0000000d0500720c */ /* 0x000fe20003f66270 */
[----:B------:R-:W-:Y:S01]  /*4e90*/  VIADD R6, R2, 0x28 ;  /* 0x0000002802067836 */ /* 0x000fe20000000000 */
[----:B------:R-:W-:-:S02]  /*4ea0*/  I2FP.F32.S32 R5, R5 ;  /* 0x0000000500057245 */ /* 0x000fc40000201400 */
[----:B------:R-:W-:Y:S02]  /*4eb0*/  FSEL R155, R17, -INF , !P4 ;  /* 0xff800000119b7808 */ /* 0x000fe40006000000 */
[----:B------:R-:W-:Y:S01]  /*4ec0*/  FSEL R148, R12, -INF , !P1 ;  /* 0xff8000000c947808 */ /* 0x000fe20004800000 */
[C---:B------:R-:W-:Y:S01]  /*4ed0*/  FFMA.FTZ R10, R5.reuse, UR5, R44 ;  /* 0x00000005050a7c23 */ /* 0x040fe2000801002c */
[----:B------:R-:W-:Y:S01]  /*4ee0*/  FFMA.FTZ R16, R5, UR5, R46 ;  /* 0x0000000505107c23 */ /* 0x000fe2000801002e */
[----:B------:R-:W-:Y:S01]  /*4ef0*/  VIADD R5, R2, 0x29 ;  /* 0x0000002902057836 */ /* 0x000fe20000000000 */
[C---:B------:R-:W-:Y:S02]  /*4f00*/  ISETP.GE.AND P4, PT, R7.reuse, R14, PT ;  /* 0x0000000e0700720c */ /* 0x040fe40003f86270 */
[----:B------:R-:W-:Y:S02]  /*4f10*/  ISETP.GE.AND P1, PT, R7, R13, PT ;  /* 0x0000000d0700720c */ /* 0x000fe40003f26270 */
[----:B------:R-:W-:-:S02]  /*4f20*/  FSEL R150, R9, -INF , !P0 ;  /* 0xff80000009967808 */ /* 0x000fc40004000000 */
        /* <DEDUP_REMOVED lines=21> */
[C---:B------:R-:W-:Y:S01]  /*5080*/  ISETP.GE.AND P3, PT, R7.reuse, R14, PT ;  /* 0x0000000e0700720c */ /* 0x040fe20003f66270 */
[----:B------:R-:W1:Y:S01]  /*5090*/  LDC.U8 R16, c[0x0][0x388] ;  /* 0x0000e200ff107b82 */ /* 0x000e620000000000 */
[----:B------:R-:W-:Y:S02]  /*50a0*/  ISETP.GE.AND P4, PT, R7, R13, PT ;  /* 0x0000000d0700720c */ /* 0x000fe40003f86270 */
[----:B------:R-:W-:-:S02]  /*50b0*/  FSEL R187, R9, -INF , !P1 ;  /* 0xff80000009bb7808 */ /* 0x000fc40004800000 */
[----:B------:R-:W-:Y:S02]  /*50c0*/  FSEL R156, R11, -INF , !P0 ;  /* 0xff8000000b9c7808 */ /* 0x000fe40004000000 */
[----:B------:R-:W-:Y:S02]  /*50d0*/  FSEL R8, R8, -INF , !P5 ;  /* 0xff80000008087808 */ /* 0x000fe40006800000 */
[----:B------:R-:W-:Y:S02]  /*50e0*/  I2FP.F32.S32 R7, R7 ;  /* 0x0000000700077245 */ /* 0x000fe40000201400 */
[C---:B------:R-:W-:Y:S01]  /*50f0*/  ISETP.GE.AND P1, PT, R6.reuse, R14, PT ;  /* 0x0000000e0600720c */ /* 0x040fe20003f26270 */
[----:B------:R2:W-:Y:S01]  /*5100*/  STL [R1+0x30], R8 ;  /* 0x0000300801007387 */ /* 0x0005e20000100800 */
[----:B------:R-:W-:Y:S02]  /*5110*/  ISETP.GE.AND P0, PT, R6, R13, PT ;  /* 0x0000000d0600720c */ /* 0x000fe40003f06270 */
[----:B------:R-:W-:-:S02]  /*5120*/  I2FP.F32.S32 R6, R6 ;  /* 0x0000000600067245 */ /* 0x000fc40000201400 */
[----:B------:R-:W-:Y:S01]  /*5130*/  FSEL R172, R10, -INF , !P2 ;  /* 0xff8000000aac7808 */ /* 0x000fe20005000000 */
[----:B------:R-:W-:Y:S01]  /*5140*/  FFMA.FTZ R10, R7, UR5, R48 ;  /* 0x00000005070a7c23 */ /* 0x000fe20008010030 */
[CC--:B------:R-:W-:Y:S01]  /*5150*/  ISETP.GE.AND P5, PT, R5.reuse, R14.reuse, PT ;  /* 0x0000000e0500720c */ /* 0x0c0fe20003fa6270 */
[----:B------:R-:W-:Y:S01]  /*5160*/  FFMA.FTZ R9, R6, UR5, R49 ;  /* 0x0000000506097c23 */ /* 0x000fe20008010031 */
[----:B------:R-:W-:Y:S02]  /*5170*/  ISETP.GE.AND P2, PT, R5, R13, PT ;  /* 0x0000000d0500720c */ /* 0x000fe40003f46270 */
[----:B------:R-:W-:Y:S02]  /*5180*/  I2FP.F32.S32 R5, R5 ;  /* 0x0000000500057245 */ /* 0x000fe40000201400 */
[----:B------:R-:W-:Y:S02]  /*5190*/  FSEL R239, R15, -INF , !P6 ;  /* 0xff8000000fef7808 */ /* 0x000fe40007000000 */
[----:B------:R-:W-:Y:S01]  /*51a0*/  FSEL R186, R10, -INF , !P3 ;  /* 0xff8000000aba7808 */ /* 0x000fe20005800000 */
[C---:B------:R-:W-:Y:S01]  /*51b0*/  FFMA.FTZ R12, R5.reuse, UR5, R28 ;  /* 0x00000005050c7c23 */ /* 0x040fe2000801001c */
[----:B------:R-:W-:Y:S01]  /*51c0*/  FFMA.FTZ R11, R5, UR5, R30 ;  /* 0x00000005050b7c23 */ /* 0x000fe2000801001e */
[C---:B------:R-:W-:Y:S01]  /*51d0*/  VIADD R5, R2.reuse, 0x39 ;  /* 0x0000003902057836 */ /* 0x040fe20000000000 */
[----:B------:R-:W-:-:S02]  /*51e0*/  ISETP.GE.AND P6, PT, R2, R14, PT ;  /* 0x0000000e0200720c */ /* 0x000fc40003fc6270 */
[----:B------:R-:W-:Y:S02]  /*51f0*/  ISETP.GE.AND P3, PT, R2, R13, PT ;  /* 0x0000000d0200720c */ /* 0x000fe40003f66270 */
[----:B------:R-:W-:Y:S01]  /*5200*/  FSEL R182, R9, -INF , !P1 ;  /* 0xff80000009b67808 */ /* 0x000fe20004800000 */
[----:B--2---:R-:W-:Y:S01]  /*5210*/  FFMA.FTZ R8, R7, UR5, R50 ;  /* 0x0000000507087c23 */ /* 0x004fe20008010032 */
[----:B------:R-:W-:Y:S01]  /*5220*/  FFMA.FTZ R7, R6, UR5, R51 ;  /* 0x0000000506077c23 */ /* 0x000fe20008010033 */
[----:B------:R-:W-:Y:S02]  /*5230*/  I2FP.F32.S32 R6, R2 ;  /* 0x0000000200067245 */ /* 0x000fe40000201400 */
[----:B------:R-:W-:Y:S02]  /*5240*/  I2FP.F32.S32 R2, R5 ;  /* 0x0000000500027245 */ /* 0x000fe40000201400 */
[----:B------:R-:W-:Y:S02]  /*5250*/  FSEL R216, R7, -INF , !P0 ;  /* 0xff80000007d87808 */ /* 0x000fe40004000000 */
[----:B------:R-:W-:-:S02]  /*5260*/  PLOP3.LUT P0, PT, PT, PT, UP0, 0x80, 0x0 ;  /* 0x000000000000781c */ /* 0x000fc40003f0f008 */
[----:B------:R-:W-:Y:S01]  /*5270*/  FSEL R181, R8, -INF , !P4 ;  /* 0xff80000008b57808 */ /* 0x000fe20006000000 */
[C---:B------:R-:W-:Y:S01]  /*5280*/  FFMA.FTZ R8, R6.reuse, UR5, R52 ;  /* 0x0000000506087c23 */ /* 0x040fe20008010034 */
[C---:B------:R-:W-:Y:S01]  /*5290*/  ISETP.GE.AND P4, PT, R5.reuse, R14, PT ;  /* 0x0000000e0500720c */ /* 0x040fe20003f86270 */
[----:B------:R-:W-:Y:S01]  /*52a0*/  FFMA.FTZ R6, R6, UR5, R54 ;  /* 0x0000000506067c23 */ /* 0x000fe20008010036 */
[----:B------:R-:W-:Y:S01]  /*52b0*/  ISETP.GE.AND P1, PT, R5, R13, PT ;  /* 0x0000000d0500720c */ /* 0x000fe20003f26270 */
[C---:B------:R-:W-:Y:S01]  /*52c0*/  FFMA.FTZ R5, R2.reuse, UR5, R29 ;  /* 0x0000000502057c23 */ /* 0x040fe2000801001d */
[----:B------:R-:W-:Y:S01]  /*52d0*/  FFMA.FTZ R2, R2, UR5, R31 ;  /* 0x0000000502027c23 */ /* 0x000fe2000801001f */
[----:B-1----:R-:W-:Y:S02]  /*52e0*/  PRMT R185, R16, 0x7054, R16 ;  /* 0x0000705410b97816 */ /* 0x002fe40000000010 */
[----:B------:R-:W-:Y:S02]  /*52f0*/  FSEL R229, R12, -INF , !P5 ;  /* 0xff8000000ce57808 */ /* 0x000fe40006800000 */
[----:B------:R-:W-:-:S02]  /*5300*/  FSEL R180, R11, -INF , !P2 ;  /* 0xff8000000bb47808 */ /* 0x000fc40005000000 */
        /* <DEDUP_REMOVED lines=50> */
[----:B------:R-:W2:Y:S02]  /*5630*/  @!P3 LDC.64 R22, c[0x0][0x218] ;  /* 0x00008600ff16bb82 */ /* 0x000ea40000000a00 */
[----:B------:R-:W-:Y:S01]  /*5640*/  @!PT LDS RZ, [RZ] ;  /* 0x00000000fffff984 */ /* 0x000fe20000000800 */
[----:B------:R-:W-:Y:S01]  /*5650*/  @!PT LDS RZ, [RZ] ;  /* 0x00000000fffff984 */ /* 0x000fe20000000800 */
[----:B------:R-:W-:Y:S01]  /*5660*/  @!PT LDS RZ, [RZ] ;  /* 0x00000000fffff984 */ /* 0x000fe20000000800 */
[----:B------:R3:W-:Y:S04]  /*5670*/  @!P3 LDGSTS.E.BYPASS.LTC128B.128 [R215+0xe000], desc[UR30][R16.64+0x180] ;  /* 0x0e00018010d7bfae */ /* 0x0007e8000b901d5e */
[----:B------:R2:W-:Y:S02]  /*5680*/  @P6 STS.128 [R215+0x8800], RZ ;  /* 0x008800ffd7006388 */ /* 0x0005e40000000c00 */
[----:B------:R-:W2:Y:S01]  /*5690*/  @!P4 LDC.64 R32, c[0x0][0x218] ;  /* 0x00008600ff20cb82 */ /* 0x000ea20000000a00 */
[----:B-1----:R-:W-:-:S07]  /*56a0*/  @!P6 LEA R10, P1, R5, R20, 0x1 ;  /* 0x00000014050ae211 */ /* 0x002fce00078208ff */
[----:B------:R-:W1:Y:S01]  /*56b0*/  @!P3 LDC.64 R30, c[0x0][0x218] ;  /* 0x00008600ff1ebb82 */ /* 0x000e620000000a00 */
[C---:B------:R-:W-:Y:S02]  /*56c0*/  @!P6 LEA.HI.X R11, R5.reuse, R21, R6, 0x1, P1 ;  /* 0x00000015050be211 */ /* 0x040fe400008f0c06 */
[----:B----4-:R-:W-:-:S03]  /*56d0*/  @!P5 LEA R8, P1, R5, R26, 0x1 ;  /* 0x0000001a0508d211 */ /* 0x010fc600078208ff */
[----:B------:R-:W-:Y:S01]  /*56e0*/  @!PT LDS RZ, [RZ] ;  /* 0x00000000fffff984 */ /* 0x000fe20000000800 */
[----:B------:R-:W-:Y:S01]  /*56f0*/  @!PT LDS RZ, [RZ] ;  /* 0x00000000fffff984 */ /* 0x000fe20000000800 */
[----:B------:R-:W-:Y:S01]  /*5700*/  @!PT LDS RZ, [RZ] ;  /* 0x00000000fffff984 */ /* 0x000fe20000000800 */
[----:B------:R2:W-:Y:S01]  /*5710*/  @!P6 LDGSTS.E.BYPASS.LTC128B.128 [R215+0x8800], desc[UR30][R10.64] ;  /* 0x088000000ad7efae */ /* 0x0005e2000b901d5e */
[C---:B------:R-:W-:Y:S01]  /*5720*/  @!P5 LEA.HI.X R9, R5.reuse, R27, R6, 0x1, P1 ;  /* 0x0000001b0509d211 */ /* 0x040fe200008f0c06 */
[----:B-----5:R-:W4:Y:S02]  /*5730*/  @!P6 LDC.64 R18, c[0x0][0x218] ;  /* 0x00008600ff12eb82 */ /* 0x020f240000000a00 */
        /* <DEDUP_REMOVED lines=9> */
[----:B------:R-:W-:-:S03]  /*57d0*/  IADD3 R2, P2, R5, UR40, RZ ;  /* 0x0000002805027c10 */ /* 0x000fc6000ff5e0ff */
[----:B------:R-:W-:Y:S01]  /*57e0*/  @!PT LDS RZ, [RZ] ;  /* 0x00000000fffff984 */ /* 0x000fe20000000800 */
[----:B------:R-:W-:Y:S01]  /*57f0*/  @!PT LDS RZ, [RZ] ;  /* 0x00000000fffff984 */ /* 0x000fe20000000800 */
[----:B------:R-:W-:Y:S01]  /*5800*/  @!PT LDS RZ, [RZ] ;  /* 0x00000000fffff984 */ /* 0x000fe20000000800 */
[----:B------:R5:W-:Y:S02]  /*5810*/  @!P4 LDGSTS.E.BYPASS.LTC128B.128 [R215+0xc800], desc[UR30][R16.64+0x100] ;  /* 0x0c80010010d7cfae */ /* 0x000be4000b901d5e */
[----:B------:R-:W5:Y:S02]  /*5820*/  @!P6 LDC.64 R24, c[0x0][0x218] ;  /* 0x00008600ff18eb82 */ /* 0x000f640000000a00 */
[----:B------:R1:W-:Y:S06]  /*5830*/  @P3 STS.128 [R215+0xe800], RZ ;  /* 0x00e800ffd7003388 */ /* 0x0003ec0000000c00 */
[----:B------:R-:W5:Y:S01]  /*5840*/  @!P5 LDC.64 R26, c[0x0][0x218] ;  /* 0x00008600ff1adb82 */ /* 0x000f620000000a00 */
[----:B--2---:R-:W-:-:S04]  /*5850*/  @!P3 LEA R10, P1, R5, R22, 0x1 ;  /* 0x00000016050ab211 */ /* 0x004fc800078208ff */
[----:B------:R-:W-:Y:S02]  /*5860*/  @!P3 LEA.HI.X R11, R5, R23, R6, 0x1, P1 ;  /* 0x00000017050bb211 */ /* 0x000fe400008f0c06 */
[----:B----4-:R-:W-:Y:S01]  /*5870*/  @!P6 LEA R18, P1, R2, R18, 0x1 ;  /* 0x000000120212e211 */ /* 0x010fe200078208ff */
[----:B------:R-:W2:Y:S01]  /*5880*/  @!P4 LDC.64 R28, c[0x0][0x218] ;  /* 0x00008600ff1ccb82 */ /* 0x000ea20000000a00 */
[----:B------:R-:W-:Y:S01]  /*5890*/  IADD3.X R6, R6, UR39, RZ, P2, !PT ;  /* 0x0000002706067c10 */ /* 0x000fe200097fe4ff */
        /* <DEDUP_REMOVED lines=12> */
[----:B------:R-:W-:Y:S01]  /*5960*/  @!P6 LDGSTS.E.BYPASS.LTC128B.128 [R215+0x9000], desc[UR30][R18.64] ;  /* 0x0900000012d7efae */ /* 0x000fe2000b901d5e */
[C-C-:B------:R-:W-:Y:S02]  /*5970*/  @!P4 LEA.HI.X R23, R2.reuse, R33, R6.reuse, 0x1, P1 ;  /* 0x000000210217c211 */ /* 0x140fe400008f0c06 */
[C---:B-1----:R-:W-:Y:S01]  /*5980*/  @!P3 LEA R20, P1, R2.reuse, R30, 0x1 ;  /* 0x0000001e0214b211 */ /* 0x042fe200078208ff */
[----:B------:R3:W-:Y:S01]  /*5990*/  @P5 STS.128 [R215+0xb000], RZ ;  /* 0x00b000ffd7005388 */ /* 0x0007e20000000c00 */
[C---:B------:R-:W-:Y:S02]  /*59a0*/  IADD3 R5, P2, R2.reuse, UR40, RZ ;  /* 0x0000002802057c10 */ /* 0x040fe4000ff5e0ff */
[----:B------:R-:W-:Y:S01]  /*59b0*/  @!P3 LEA.HI.X R21, R2, R31, R6, 0x1, P1 ;  /* 0x0000001f0215b211 */ /* 0x000fe200008f0c06 */
[----:B------:R-:W-:Y:S01]  /*59c0*/  @!PT LDS RZ, [RZ] ;  /* 0x00000000fffff984 */ /* 0x000fe20000000800 */
[----:B------:R-:W-:Y:S01]  /*59d0*/  @!PT LDS RZ, [RZ] ;  /* 0x00000000fffff984 */ /* 0x000fe20000000800 */
[----:B------:R-:W-:Y:S01]  /*59e0*/  @!PT LDS RZ, [RZ] ;  /* 0x00000000fffff984 */ /* 0x000fe20000000800 */
[----:B------:R2:W-:Y:S01]  /*59f0*/  @!P5 LDGSTS.E.BYPASS.LTC128B.128 [R215+0xb000], desc[UR30][R8.64+0x80] ;  /* 0x0b00008008d7dfae */ /* 0x0005e2000b901d5e */
[----:B-----5:R-:W-:-:S02]  /*5a00*/  @!P6 LEA R16, P1, R5, R24, 0x1 ;  /* 0x000000180510e211 */ /* 0x020fc400078208ff */
[----:B------:R-:W-:Y:S01]  /*5a10*/  IADD3.X R6, R6, UR39, RZ, P2, !PT ;  /* 0x0000002706067c10 */ /* 0x000fe200097fe4ff */
[----:B------:R3:W-:Y:S03]  /*5a20*/  @P4 STS.128 [R215+0xd000], RZ ;  /* 0x00d000ffd7004388 */ /* 0x0007e60000000c00 */
[C---:B------:R-:W-:Y:S01]  /*5a30*/  @!P6 LEA.HI.X R17, R5.reuse, R25, R6, 0x1, P1 ;  /* 0x000000190511e211 */ /* 0x040fe200008f0c06 */
        /* <DEDUP_REMOVED lines=16> */
[----:B--2---:R-:W-:-:S03]  /*5b40*/  @!P4 LEA R8, P1, R5, R28, 0x1 ;  /* 0x0000001c0508c211 */ /* 0x004fc600078208ff */
        /* <DEDUP_REMOVED lines=20> */
.L_x_506:
[----:B------:R-:W-:Y:S05]  /*5c90*/  BSYNC B0 ;  /* 0x0000000000007941 */ /* 0x000fea0003800000 */
.L_x_505:
[----:B------:R-:W0:Y:S02]  /*5ca0*/  LDGDEPBAR ;  /* 0x00000000000079af */ /* 0x000e240000000000 */
.L_x_504:
[----:B------:R2:W-:Y:S01]  /*5cb0*/  STL [R1+0x74], R13 ;  /* 0x0000740d01007387 */ /* 0x0005e20000100800 */
[----:B------:R-:W-:Y:S01]  /*5cc0*/  FMNMX.FTZ R2, R15, R40, !PT ;  /* 0x000000280f027209 */ /* 0x000fe20007810000 */
[----:B------:R-:W-:Y:S01]  /*5cd0*/  IMAD.WIDE.U32 R178, R38, -0x326172a9, RZ ;  /* 0xcd9e8d5726b27825 */ /* 0x000fe200078e00ff */
[----:B------:R-:W-:Y:S01]  /*5ce0*/  LOP3.LUT R6, R115, UR36, RZ, 0x3c, !PT ;  /* 0x0000002473067c12 */ /* 0x000fe2000f8e3cff */
[----:B------:R-:W-:Y:S02]  /*5cf0*/  USHF.L.U32 UR41, UR20, 0x1, URZ ;  /* 0x0000000114297899 */ /* 0x000fe4000800063f */
[----:B------:R-:W-:Y:S01]  /*5d00*/  UIADD3 UR6, UR37, -0x4498517b, URZ ;  /* 0xbb67ae8525067890 */ /* 0x000fe2000fffe03f */
[----:B------:R-:W-:Y:S01]  /*5d10*/  IMAD.WIDE.U32 R168, R116, -0x2daee0ad, RZ ;  /* 0xd2511f5374a87825 */ /* 0x000fe200078e00ff */
[----:B------:R-:W-:Y:S02]  /*5d20*/  UIADD3 UR35, UR36, -0x61c88647, URZ ;  /* 0x9e3779b924237890 */ /* 0x000fe4000fffe03f */
[----:B------:R-:W-:Y:S01]  /*5d30*/  UIADD3 UR34, UR36, 0x3c6ef372, URZ ;  /* 0x3c6ef37224227890 */ /* 0x000fe2000fffe03f */
[----:B------:R-:W-:Y:S01]  /*5d40*/  ULDC UR14, c[0x0][0x2ec] ;  /* 0x0000bb00000e7ab9 */ /* 0x000fe20000000800 */
[----:B--2---:R-:W2:Y:S01]  /*5d50*/  LDL.LU R13, [R1+0x30] ;  /* 0x00003000010d7983 */ /* 0x004ea20000300800 */
[----:B------:R-:W-:Y:S01]  /*5d60*/  FMNMX.FTZ R2, R42, R2, !PT ;  /* 0x000000022a027209 */ /* 0x000fe20007810000 */
[----:B------:R-:W-:Y:S01]  /*5d70*/  UIADD3 UR33, UR37, 0x76cf5d0a, URZ ;  /* 0x76cf5d0a25217890 */ /* 0x000fe2000fffe03f */
[----:B------:R-:W-:Y:S01]  /*5d80*/  LEA R189, R4, UR4, 0x1 ;  /* 0x0000000404bd7c11 */ /* 0x000fe2000f8e08ff */
[----:B------:R4:W-:Y:S01]  /*5d90*/  STL [R1+0x58], R6 ;  /* 0x0000580601007387 */ /* 0x0009e20000100800 */
[----:B------:R-:W-:Y:S01]  /*5da0*/  FMNMX.FTZ R2, R35, R2, !PT ;  /* 0x0000000223027209 */ /* 0x000fe20007810000 */
[----:B------:R-:W-:-:S02]  /*5db0*/  UIADD3 UR19, UR37, 0x32370b8f, URZ ;  /* 0x32370b8f25137890 */ /* 0x000fc4000fffe03f */
[----:B------:R-:W-:Y:S01]  /*5dc0*/  UIADD3 UR29, UR36, -0x255992d5, URZ ;  /* 0xdaa66d2b241d7890 */ /* 0x000fe2000fffe03f */
[----:B------:R-:W-:Y:S01]  /*5dd0*/  FMNMX.FTZ R2, R63, R2, !PT ;  /* 0x000000023f027209 */ /* 0x000fe20007810000 */
[----:B------:R-:W-:Y:S01]  /*5de0*/  UIADD3 UR15, UR36, 0x78dde6e4, URZ ;  /* 0x78dde6e4240f7890 */ /* 0x000fe2000fffe03f */
[--C-:B------:R-:W-:Y:S01]  /*5df0*/  IMAD R190, R3, 0x2, R189.reuse ;  /* 0x0000000203be7824 */ /* 0x100fe200078e02bd */
[----:B------:R-:W-:Y:S01]  /*5e00*/  UIADD3 UR7, UR37, -0x126145ec, URZ ;  /* 0xed9eba1425077890 */ /* 0x000fe2000fffe03f */
[----:B------:R-:W-:Y:S01]  /*5e10*/  FMNMX.FTZ R2, R104, R2, !PT ;  /* 0x0000000268027209 */ /* 0x000fe20007810000 */
[C---:B------:R-:W-:Y:S01]  /*5e20*/  IMAD R192, R0.reuse, 0x2, R189 ;  /* 0x0000000200c07824 */ /* 0x040fe200078e02bd */
[----:B---3--:R-:W-:Y:S01]  /*5e30*/  LDSM.16.MT88.4 R16, [R189+0x10000] ;  /* 0x01000000bd10783b */ /* 0x008fe20000004200 */
[----:B------:R-:W-:Y:S01]  /*5e40*/  LEA R191, R0, R190, 0x1 ;  /* 0x000000be00bf7211 */ /* 0x000fe200078e08ff */
[----:B------:R-:W-:Y:S01]  /*5e50*/  UIADD3 UR4, UR36, 0x1715609d, URZ ;  /* 0x1715609d24047890 */ /* 0x000fe2000fffe03f */
[----:B------:R-:W-:Y:S01]  /*5e60*/  FMNMX.FTZ R2, R148, R2, !PT ;  /* 0x0000000294027209 */ /* 0x000fe20007810000 */
[----:B------:R-:W-:Y:S03]  /*5e70*/  LDSM.16.MT88.4 R20, [R189+0x14000] ;  /* 0x01400000bd14783b */ /* 0x000fe60000004200 */
[----:B------:R-:W-:Y:S01]  /*5e80*/  FMNMX.FTZ R2, R149, R2, !PT ;  /* 0x0000000295027209 */ /* 0x000fe20007810000 */
[----:B------:R-:W-:Y:S03]  /*5e90*/  LDSM.16.MT88.4 R48, [R191+0x10000] ;  /* 0x01000000bf30783b */ /* 0x000fe60000004200 */
        /* <DEDUP_REMOVED lines=20> */
[----:B----4-:R-:W-:Y:S01]  /*5fe0*/  LOP3.LUT R6, R179, R6, RZ, 0x3c, !PT ;  /* 0x00000006b3067212 */ /* 0x010fe200078e3cff */
[----:B------:R-:W3:Y:S01]  /*5ff0*/  SHFL.BFLY PT, R5, R153, 0x2, 0x1f ;  /* 0x0c401f0099057f89 */ /* 0x000ee200000e0000 */
[----:B------:R-:W-:-:S03]  /*6000*/  FMNMX.FTZ R2, R187, R2, !PT ;  /* 0x00000002bb027209 */ /* 0x000fc60007810000 */
[----:B------:R-:W-:-:S05]  /*6010*/  IMAD.WIDE.U32 R60, R6, -0x2daee0ad, RZ ;  /* 0xd2511f53063c7825 */ /* 0x000fca00078e00ff */
[----:B-1----:R-:W-:Y:S01]  /*6020*/  LOP3.LUT R8, R61, UR6, R168, 0x96, !PT ;  /* 0x000000063d087c12 */ /* 0x002fe2000f8e96a8 */
[----:B------:R-:W-:-:S04]  /*6030*/  UIADD3 UR6, UR37, -0x56f99767, URZ ;  /* 0xa906689925067890 */ /* 0x000fc8000fffe03f */
[----:B------:R-:W-:Y:S01]  /*6040*/  IMAD.WIDE.U32 R38, R8, -0x326172a9, RZ ;  /* 0xcd9e8d5708267825 */ /* 0x000fe200078e00ff */
[----:B---3--:R-:W-:-:S03]  /*6050*/  FMNMX.FTZ R153, R153, R5, !PT ;  /* 0x0000000599997209 */ /* 0x008fc60007810000 */
[----:B------:R-:W-:Y:S01]  /*6060*/  IMAD.U32 R5, RZ, RZ, UR41 ;  /* 0x00000029ff057e24 */ /* 0x000fe2000f8e00ff */
[----:B------:R-:W-:Y:S01]  /*6070*/  UIADD3 UR41, UR41, 0x1, URZ ;  /* 0x0000000129297890 */ /* 0x000fe2000fffe03f */
[----:B------:R-:W1:Y:S03]  /*6080*/  SHFL.BFLY PT, R9, R153, 0x1, 0x1f ;  /* 0x0c201f0099097f89 */ /* 0x000e6600000e0000 */
[----:B------:R-:W-:-:S05]  /*6090*/  LOP3.LUT R5, R169, UR37, R5, 0x96, !PT ;  /* 0x00000025a9057c12 */ /* 0x000fca000f8e9605 */
[----:B------:R-:W-:-:S05]  /*60a0*/  IMAD.WIDE.U32 R6, R5, -0x326172a9, RZ ;  /* 0xcd9e8d5705067825 */ /* 0x000fca00078e00ff */
[----:B------:R-:W-:Y:S02]  /*60b0*/  LOP3.LUT R7, R7, UR35, R178, 0x96, !PT ;  /* 0x0000002307077c12 */ /* 0x000fe4000f8e96b2 */
[----:B------:R-:W-:-:S03]  /*60c0*/  LOP3.LUT R8, R39, UR34, R6, 0x96, !PT ;  /* 0x0000002227087c12 */ /* 0x000fc6000f8e9606 */
[----:B------:R-:W-:-:S05]  /*60d0*/  IMAD.WIDE.U32 R6, R7, -0x2daee0ad, RZ ;  /* 0xd2511f5307067825 */ /* 0x000fca00078e00ff */
[----:B------:R-:W-:Y:S02]  /*60e0*/  LOP3.LUT R7, R7, UR33, R60, 0x96, !PT ;  /* 0x0000002107077c12 */ /* 0x000fe4000f8e963c */
[----:B-1----:R-:W-:Y:S01]  /*60f0*/  FMNMX.FTZ R153, R153, R9, !PT ;  /* 0x0000000999997209 */ /* 0x002fe20007810000 */
[----:B------:R-:W-:-:S03]  /*6100*/  IMAD.WIDE.U32 R8, R8, -0x2daee0ad, RZ ;  /* 0xd2511f5308087825 */ /* 0x000fc600078e00ff */
[C---:B------:R-:W-:Y:S01]  /*6110*/  FSETP.NEU.FTZ.AND P1, PT, R153.reuse, -INF , PT ;  /* 0xff8000009900780b */ /* 0x040fe20003f3d000 */
[----:B------:R-:W-:Y:S01]  /*6120*/  FMUL.FTZ R12, R153, UR14 ;  /* 0x0000000e990c7c20 */ /* 0x000fe20008410000 */
[----:B------:R-:W-:Y:S01]  /*6130*/  LOP3.LUT R5, R9, UR19, R6, 0x96, !PT ;  /* 0x0000001309057c12 */ /* 0x000fe2000f8e9606 */
[----:B------:R-:W-:-:S03]  /*6140*/  IMAD.WIDE.U32 R6, R7, -0x326172a9, RZ ;  /* 0xcd9e8d5707067825 */ /* 0x000fc600078e00ff */
[----:B------:R-:W-:Y:S01]  /*6150*/  FSEL R12, R12, RZ, P1 ;  /* 0x000000ff0c0c7208 */ /* 0x000fe20000800000 */
[----:B------:R-:W-:Y:S01]  /*6160*/  IMAD.WIDE.U32 R36, R5, -0x326172a9, RZ ;  /* 0xcd9e8d5705247825 */ /* 0x000fe200078e00ff */
[----:B------:R-:W-:-:S03]  /*6170*/  LOP3.LUT R7, R7, UR29, R38, 0x96, !PT ;  /* 0x0000001d07077c12 */ /* 0x000fc6000f8e9626 */
[----:B------:R-:W-:Y:S01]  /*6180*/  FFMA.FTZ R9, R15, UR14, -R12 ;  /* 0x0000000e0f097c23 */ /* 0x000fe2000801080c */
[----:B------:R-:W-:Y:S01]  /*6190*/  LOP3.LUT R5, R37, UR15, R6, 0x96, !PT ;  /* 0x0000000f25057c12 */ /* 0x000fe2000f8e9606 */
[----:B------:R-:W-:Y:S02]  /*61a0*/  IMAD.WIDE.U32 R6, R7, -0x2daee0ad, RZ ;  /* 0xd2511f5307067825 */ /* 0x000fe400078e00ff */
[----:B------:R1:W3:Y:S02]  /*61b0*/  MUFU.EX2 R11, R9 ;  /* 0x00000009000b7308 */ /* 0x0002e40000000800 */
[----:B------:R-:W-:-:S04]  /*61c0*/  IMAD.WIDE.U32 R26, R5, -0x2daee0ad, RZ ;  /* 0xd2511f53051a7825 */ /* 0x000fc800078e00ff */
[----:B------:R-:W-:Y:S01]  /*61d0*/  FFMA.FTZ R5, R42, UR14, -R12 ;  /* 0x0000000e2a057c23 */ /* 0x000fe2000801080c */
[----:B------:R-:W-:Y:S02]  /*61e0*/  LOP3.LUT R8, R7, UR7, R8, 0x96, !PT ;  /* 0x0000000707087c12 */ /* 0x000fe4000f8e9608 */
[----:B------:R-:W-:Y:S01]  /*61f0*/  LOP3.LUT R6, R27, UR6, R6, 0x96, !PT ;  /* 0x000000061b067c12 */ /* 0x000fe2000f8e9606 */
[----:B------:R4:W-:Y:S02]  /*6200*/  MUFU.EX2 R173, R5 ;  /* 0x0000000500ad7308 */ /* 0x0009e40000000800 */
[----:B------:R-:W-:-:S04]  /*6210*/  IMAD.WIDE.U32 R24, R8, -0x326172a9, RZ ;  /* 0xcd9e8d5708187825 */ /* 0x000fc800078e00ff */
[----:B------:R-:W-:-:S04]  /*6220*/  IMAD.WIDE.U32 R6, R6, -0x326172a9, RZ ;  /* 0xcd9e8d5706067825 */ /* 0x000fc800078e00ff */
[----:B-1----:R-:W-:Y:S01]  /*6230*/  FFMA.FTZ R9, R40, UR14, -R12 ;  /* 0x0000000e28097c23 */ /* 0x002fe2000801080c */
[----:B------:R-:W-:-:S03]  /*6240*/  LOP3.LUT R8, R6, 0xffff, RZ, 0xc0, !PT ;  /* 0x0000ffff06087812 */ /* 0x000fc600078ec0ff */
[----:B------:R-:W-:Y:S01]  /*6250*/  MUFU.EX2 R219, R9 ;  /* 0x0000000900db7308 */ /* 0x000fe20000000800 */
[----:B------:R-:W-:Y:S01]  /*6260*/  SHF.R.U32.HI R8, RZ, 0x8, R8 ;  /* 0x00000008ff087819 */ /* 0x000fe20000011608 */
[----:B----4-:R-:W-:-:S06]  /*6270*/  FFMA.FTZ R5, R35, UR14, -R12 ;  /* 0x0000000e23057c23 */ /* 0x010fcc000801080c */
[----:B------:R1:W4:Y:S02]  /*6280*/  MUFU.EX2 R236, R5 ;  /* 0x0000000500ec7308 */ /* 0x0003240000000800 */
[----:B-1----:R-:W-:Y:S02]  /*6290*/  LOP3.LUT R5, R7, UR10, R24, 0x96, !PT ;  /* 0x0000000a07057c12 */ /* 0x002fe4000f8e9618 */
[----:B------:R-:W-:Y:S02]  /*62a0*/  SHF.R.U32.HI R7, RZ, 0x10, R6 ;  /* 0x00000010ff077819 */ /* 0x000fe40000011606 */
[----:B------:R-:W-:Y:S02]  /*62b0*/  LOP3.LUT R0, R5, 0xffff, RZ, 0xc0, !PT ;  /* 0x0000ffff05007812 */ /* 0x000fe400078ec0ff */
[----:B------:R-:W-:Y:S02]  /*62c0*/  LOP3.LUT R4, R7, 0xff, RZ, 0xc0, !PT ;  /* 0x000000ff07047812 */ /* 0x000fe400078ec0ff */
[----:B------:R-:W-:-:S02]  /*62d0*/  SHF.R.U32.HI R0, RZ, 0x8, R0 ;  /* 0x00000008ff007819 */ /* 0x000fc40000011600 */
[----:B--2---:R-:W-:-:S04]  /*62e0*/  FMNMX.FTZ R2, R13, R2, !PT ;  /* 0x000000020d027209 */ /* 0x004fc80007810000 */
[----:B------:R-:W-:-:S04]  /*62f0*/  FMNMX.FTZ R2, R239, R2, !PT ;  /* 0x00000002ef027209 */ /* 0x000fc80007810000 */
[----:B------:R-:W-:-:S04]  /*6300*/  FMNMX.FTZ R2, R181, R2, !PT ;  /* 0x00000002b5027209 */ /* 0x000fc80007810000 */
[----:B------:R-:W-:-:S04]  /*6310*/  FMNMX.FTZ R2, R216, R2, !PT ;  /* 0x00000002d8027209 */ /* 0x000fc80007810000 */
[----:B------:R-:W-:-:S04]  /*6320*/  FMNMX.FTZ R2, R180, R2, !PT ;  /* 0x00000002b4027209 */ /* 0x000fc80007810000 */
[----:B------:R-:W-:-:S05]  /*6330*/  FMNMX.FTZ R2, R237, R2, !PT ;  /* 0x00000002ed027209 */ /* 0x000fca0007810000 */
[----:B------:R-:W1:Y:S02]  /*6340*/  SHFL.BFLY PT, R10, R2, 0x2, 0x1f ;  /* 0x0c401f00020a7f89 */ /* 0x000e6400000e0000 */
[----:B-1----:R-:W-:Y:S02]  /*6350*/  FMNMX.FTZ R2, R2, R10, !PT ;  /* 0x0000000a02027209 */ /* 0x002fe40007810000 */
[----:B------:R-:W-:-:S03]  /*6360*/  LOP3.LUT R10, R6, 0xff, RZ, 0xc0, !PT ;  /* 0x000000ff060a7812 */ /* 0x000fc600078ec0ff */
[----:B------:R-:W1:Y:S01]  /*6370*/  SHFL.BFLY PT, R152, R2, 0x1, 0x1f ;  /* 0x0c201f0002987f89 */ /* 0x000e6200000e0000 */
[----:B------:R-:W-:Y:S02]  /*6380*/  PRMT R8, R10, 0x5410, R8 ;  /* 0x000054100a087816 */ /* 0x000fe40000000008 */
[----:B-1----:R-:W-:-:S04]  /*6390*/  FMNMX.FTZ R152, R2, R152, !PT ;  /* 0x0000009802987209 */ /* 0x002fc80007810000 */
[C---:B------:R-:W-:Y:S01]  /*63a0*/  FSETP.NEU.FTZ.AND P1, PT, R152.reuse, -INF , PT ;  /* 0xff8000009800780b */ /* 0x040fe20003f3d000 */
[----:B------:R-:W-:-:S05]  /*63b0*/  FMUL.FTZ R2, R152, UR14 ;  /* 0x0000000e98027c20 */ /* 0x000fca0008410000 */
[----:B------:R-:W-:-:S05]  /*63c0*/  FSEL R2, R2, RZ, P1 ;  /* 0x000000ff02027208 */ /* 0x000fca0000800000 */
[--C-:B------:R-:W-:Y:S01]  /*63d0*/  FFMA.FTZ R3, R43, UR14, -R2.reuse ;  /* 0x0000000e2b037c23 */ /* 0x100fe20008010802 */
[--C-:B------:R-:W-:Y:S02]  /*63e0*/  FFMA.FTZ R9, R34, UR14, -R2.reuse ;  /* 0x0000000e22097c23 */ /* 0x100fe40008010802 */
[----:B------:R-:W-:Y:S01]  /*63f0*/  LDSM.16.MT88.4 R32, [R192+0x12000] ;  /* 0x01200000c020783b */ /* 0x000fe20000004200 */
[----:B------:R1:W-:Y:S08]  /*6400*/  MUFU.EX2 R231, R3 ;  /* 0x0000000300e77308 */ /* 0x0003f00000000800 */
[----:B------:R2:W-:Y:S01]  /*6410*/  MUFU.EX2 R184, R9 ;  /* 0x0000000900b87308 */ /* 0x0005e20000000800 */
[----:B-1----:R-:W-:Y:S01]  /*6420*/  FFMA.FTZ R3, R62, UR14, -R2 ;  /* 0x0000000e3e037c23 */ /* 0x002fe20008010802 */
[----:B---3--:R-:W-:-:S06]  /*6430*/  IMAD.MOV.U32 R62, RZ, RZ, R11 ;  /* 0x000000ffff3e7224 */ /* 0x008fcc00078e000b */
[----:B------:R4:W1:Y:S01]  /*6440*/  MUFU.EX2 R218, R3 ;  /* 0x0000000300da7308 */ /* 0x0008620000000800 */
[----:B--2---:R-:W-:Y:S01]  /*6450*/  SHF.R.U32.HI R9, RZ, 0x18, R6 ;  /* 0x00000018ff097819 */ /* 0x004fe20000011606 */
[----:B------:R-:W-:Y:S02]  /*6460*/  FFMA.FTZ R6, R41, UR14, -R2 ;  /* 0x0000000e29067c23 */ /* 0x000fe40008010802 */
[----:B------:R-:W2:Y:S01]  /*6470*/  LDSM.16.MT88.4 R40, [R190+0x12000] ;  /* 0x01200000be28783b */ /* 0x000ea20000004200 */
[----:B------:R-:W-:-:S03]  /*6480*/  PRMT R7, R4, 0x5410, R9 ;  /* 0x0000541004077816 */ /* 0x000fc60000000009 */
[----:B------:R3:W1:Y:S01]  /*6490*/  MUFU.EX2 R238, R6 ;  /* 0x0000000600ee7308 */ /* 0x0006620000000800 */
[----:B------:R-:W-:-:S04]  /*64a0*/  SHF.R.U32.HI R4, RZ, 0x10, R5 ;  /* 0x00000010ff047819 */ /* 0x000fc80000011605 */
[----:B------:R-:W-:Y:S02]  /*64b0*/  LOP3.LUT R4, R4, 0xff, RZ, 0xc0, !PT ;  /* 0x000000ff04047812 */ /* 0x000fe400078ec0ff */
[----:B----4-:R-:W-:Y:S02]  /*64c0*/  F2FP.BF16.F32.PACK_AB R3, R236, R173 ;  /* 0x000000adec03723e */ /* 0x010fe400000010ff */
[----:B---3--:R-:W-:Y:S02]  /*64d0*/  LOP3.LUT R6, R5, 0xff, RZ, 0xc0, !PT ;  /* 0x000000ff05067812 */ /* 0x008fe400078ec0ff */
[----:B------:R-:W-:Y:S02]  /*64e0*/  SHF.R.U32.HI R5, RZ, 0x18, R5 ;  /* 0x00000018ff057819 */ /* 0x000fe40000011605 */
[----:B------:R-:W-:Y:S02]  /*64f0*/  PRMT R6, R6, 0x5410, R0 ;  /* 0x0000541006067816 */ /* 0x000fe40000000000 */
[----:B------:R-:W-:-:S02]  /*6500*/  HSET2.LE.AND R0, R8, R185, PT ;  /* 0x000000b908007233 */ /* 0x000fc40003803000 */
[----:B------:R-:W-:Y:S02]  /*6510*/  PRMT R5, R4, 0x5410, R5 ;  /* 0x0000541004057816 */ /* 0x000fe40000000005 */
[--C-:B------:R-:W-:Y:S02]  /*6520*/  HSET2.LE.AND R4, R6, R185.reuse, PT ;  /* 0x000000b906047233 */ /* 0x100fe40003803000 */
[----:B------:R-:W-:Y:S02]  /*6530*/  LOP3.LUT R10, R0, R3, RZ, 0xc0, !PT ;  /* 0x00000003000a7212 */ /* 0x000fe400078ec0ff */
[--C-:B------:R-:W-:Y:S02]  /*6540*/  HSET2.LE.AND R0, R7, R185.reuse, PT ;  /* 0x000000b907007233 */ /* 0x100fe40003803000 */
[----:B------:R-:W-:Y:S02]  /*6550*/  HSET2.LE.AND R6, R5, R185, PT ;  /* 0x000000b905067233 */ /* 0x000fe40003803000 */
[----:B------:R-:W-:-:S02]  /*6560*/  F2FP.BF16.F32.PACK_AB R5, R219, R62 ;  /* 0x0000003edb05723e */ /* 0x000fc400000010ff */
[----:B-1----:R-:W-:Y:S02]  /*6570*/  F2FP.BF16.F32.PACK_AB R7, R218, R184 ;  /* 0x000000b8da07723e */ /* 0x002fe400000010ff */
[----:B------:R-:W-:Y:S02]  /*6580*/  LOP3.LUT R8, R4, R5, RZ, 0xc0, !PT ;  /* 0x0000000504087212 */ /* 0x000fe400078ec0ff */
[----:B------:R-:W-:Y:S02]  /*6590*/  LOP3.LUT R9, R6, R7, RZ, 0xc0, !PT ;  /* 0x0000000706097212 */ /* 0x000fe400078ec0ff */
[----:B------:R-:W1:Y:S01]  /*65a0*/  LDSM.16.MT88.4 R4, [R190+0x14000] ;  /* 0x01400000be04783b */ /* 0x000e620000004200 */
[----:B------:R-:W-:-:S04]  /*65b0*/  F2FP.BF16.F32.PACK_AB R3, R231, R238 ;  /* 0x000000eee703723e */ /* 0x000fc800000010ff */
[----:B------:R-:W-:Y:S01]  /*65c0*/  LOP3.LUT R11, R0, R3, RZ, 0xc0, !PT ;  /* 0x00000003000b7212 */ /* 0x000fe200078ec0ff */
[--C-:B------:R-:W-:Y:S01]  /*65d0*/  FFMA.FTZ R0, R63, UR14, -R12.reuse ;  /* 0x0000000e3f007c23 */ /* 0x100fe2000801080c */
[----:B------:R-:W-:Y:S01]  /*65e0*/  FFMA.FTZ R3, R148, UR14, -R12 ;  /* 0x0000000e94037c23 */ /* 0x000fe2000801080c */
[----:B------:R-:W-:Y:S02]  /*65f0*/  IMAD.MOV.U32 R63, RZ, RZ, R156 ;  /* 0x000000ffff3f7224 */ /* 0x000fe400078e009c */
[----:B------:R3:W4:Y:S02]  /*6600*/  MUFU.EX2 R157, R0 ;  /* 0x00000000009d7308 */ /* 0x0007240000000800 */
[C---:B------:R-:W-:Y:S06]  /*6610*/  HMMA.16816.F32.BF16 R144, R8.reuse, R16, RZ ;  /* 0x000000100890723c */ /* 0x040fec00000418ff */
[C---:B------:R-:W-:Y:S01]  /*6620*/  HMMA.16816.F32.BF16 R100, R8.reuse, R18, RZ ;  /* 0x000000120864723c */ /* 0x040fe200000418ff */
[----:B------:R-:W4:Y:S01]  /*6630*/  LDSM.16.MT88.4 R16, [R192+0x14000] ;  /* 0x01400000c010783b */ /* 0x000f220000004200 */
[----:B------:R2:W-:Y:S04]  /*6640*/  MUFU.EX2 R183, R3 ;  /* 0x0000000300b77308 */ /* 0x0005e80000000800 */
[----:B------:R-:W-:Y:S01]  /*6650*/  HMMA.16816.F32.BF16 R112, R8, R20, RZ ;  /* 0x000000140870723c */ /* 0x000fe200000418ff */
[----:B---3--:R-:W-:-:S05]  /*6660*/  FFMA.FTZ R0, R104, UR14, -R12 ;  /* 0x0000000e68007c23 */ /* 0x008fca000801080c */
[C---:B------:R-:W-:Y:S01]  /*6670*/  HMMA.16816.F32.BF16 R68, R8.reuse, R22, RZ ;  /* 0x000000160844723c */ /* 0x040fe200000418ff */
[----:B------:R-:W3:Y:S01]  /*6680*/  LDSM.16.MT88.4 R20, [R190+0x16000] ;  /* 0x01600000be14783b */ /* 0x000ee20000004200 */
[----:B------:R1:W-:Y:S04]  /*6690*/  MUFU.EX2 R176, R0 ;  /* 0x0000000000b07308 */ /* 0x0003e80000000800 */
[----:B------:R-:W-:Y:S01]  /*66a0*/  HMMA.16816.F32.BF16 R132, R8, R48, RZ ;  /* 0x000000300884723c */ /* 0x000fe200000418ff */
[----:B--2---:R-:W-:-:S04]  /*66b0*/  FFMA.FTZ R3, R149, UR14, -R12 ;  /* 0x0000000e95037c23 */ /* 0x004fc8000801080c */
[----:B------:R2:W-:Y:S01]  /*66c0*/  MUFU.EX2 R174, R3 ;  /* 0x0000000300ae7308 */ /* 0x0005e20000000800 */
[C---:B------:R-:W-:Y:S01]  /*66d0*/  HMMA.16816.F32.BF16 R88, R8.reuse, R50, RZ ;  /* 0x000000320858723c */ /* 0x040fe200000418ff */
[----:B------:R-:W3:Y:S05]  /*66e0*/  LDSM.16.MT88.4 R48, [R191+0x14000] ;  /* 0x01400000bf30783b */ /* 0x000eea0000004200 */
[----:B------:R-:W-:Y:S01]  /*66f0*/  HMMA.16816.F32.BF16 R124, R8, R40, RZ ;  /* 0x00000028087c723c */ /* 0x000fe200000418ff */
[----:B-1----:R-:W-:-:S05]  /*6700*/  LOP3.LUT R0, R25, UR4, R36, 0x96, !PT ;  /* 0x0000000419007c12 */ /* 0x002fca000f8e9624 */
[C---:B------:R-:W-:Y:S01]  /*6710*/  HMMA.16816.F32.BF16 R80, R8.reuse, R42, RZ ;  /* 0x0000002a0850723c */ /* 0x040fe200000418ff */
[----:B------:R-:W1:Y:S05]  /*6720*/  LDSM.16.MT88.4 R40, [R189+0x16000] ;  /* 0x01600000bd28783b */ /* 0x000e6a0000004200 */
[C---:B------:R-:W-:Y:S06]  /*6730*/  HMMA.16816.F32.BF16 R120, R8.reuse, R32, RZ ;  /* 0x000000200878723c */ /* 0x040fec00000418ff */
[C---:B------:R-:W-:Y:S01]  /*6740*/  HMMA.16816.F32.BF16 R76, R8.reuse, R34, RZ ;  /* 0x00000022084c723c */ /* 0x040fe200000418ff */
[----:B------:R-:W1:Y:S05]  /*6750*/  LDSM.16.MT88.4 R32, [R192+0x16000] ;  /* 0x01600000c020783b */ /* 0x000e6a0000004200 */
[C---:B------:R-:W-:Y:S06]  /*6760*/  HMMA.16816.F32.BF16 R116, R8.reuse, R28, RZ ;  /* 0x0000001c0874723c */ /* 0x040fec00000418ff */
[C---:B------:R-:W-:Y:S01]  /*6770*/  HMMA.16816.F32.BF16 R72, R8.reuse, R30, RZ ;  /* 0x0000001e0848723c */ /* 0x040fe200000418ff */
[----:B------:R-:W1:Y:S05]  /*6780*/  LDSM.16.MT88.4 R28, [R191+0x16000] ;  /* 0x01600000bf1c783b */ /* 0x000e6a0000004200 */
[C---:B------:R-:W-:Y:S06]  /*6790*/  HMMA.16816.F32.BF16 R108, R8.reuse, R4, RZ ;  /* 0x00000004086c723c */ /* 0x040fec00000418ff */
[----:B------:R-:W-:Y:S01]  /*67a0*/  HMMA.16816.F32.BF16 R64, R8, R6, RZ ;  /* 0x000000060840723c */ /* 0x000fe200000418ff */
[----:B------:R-:W-:-:S03]  /*67b0*/  IMAD.WIDE.U32 R4, R0, -0x2daee0ad, RZ ;  /* 0xd2511f5300047825 */ /* 0x000fc600078e00ff */
[C---:B--2---:R-:W-:Y:S02]  /*67c0*/  LOP3.LUT R3, R4.reuse, 0xffff, RZ, 0xc0, !PT ;  /* 0x0000ffff04037812 */ /* 0x044fe400078ec0ff */
[C---:B----4-:R-:W-:Y:S01]  /*67d0*/  HMMA.16816.F32.BF16 R104, R8.reuse, R16, RZ ;  /* 0x000000100868723c */ /* 0x050fe200000418ff */
[----:B------:R-:W-:Y:S02]  /*67e0*/  LOP3.LUT R7, R4, 0xff, RZ, 0xc0, !PT ;  /* 0x000000ff04077812 */ /* 0x000fe400078ec0ff */
[----:B------:R-:W-:Y:S02]  /*67f0*/  SHF.R.U32.HI R6, RZ, 0x8, R3 ;  /* 0x00000008ff067819 */ /* 0x000fe40000011603 */
[--C-:B------:R-:W-:Y:S01]  /*6800*/  SHF.R.U32.HI R3, RZ, 0x10, R4.reuse ;  /* 0x00000010ff037819 */ /* 0x100fe20000011604 */
[C---:B------:R-:W-:Y:S01]  /*6810*/  HMMA.16816.F32.BF16 R136, R8.reuse, R52, RZ ;  /* 0x000000340888723c */ /* 0x040fe200000418ff */
[----:B------:R-:W-:Y:S01]  /*6820*/  SHF.R.U32.HI R15, RZ, 0x18, R4 ;  /* 0x00000018ff0f7819 */ /* 0x000fe20000011604 */
[----:B------:R-:W-:Y:S01]  /*6830*/  FFMA.FTZ R4, R151, UR14, -R2 ;  /* 0x0000000e97047c23 */ /* 0x000fe20008010802 */
[----:B------:R-:W-:Y:S01]  /*6840*/  LOP3.LUT R0, R5, UR11, R26, 0x96, !PT ;  /* 0x0000000b05007c12 */ /* 0x000fe2000f8e961a */
[----:B------:R-:W-:Y:S01]  /*6850*/  FFMA.FTZ R5, R150, UR14, -R2 ;  /* 0x0000000e96057c23 */ /* 0x000fe20008010802 */
[----:B------:R-:W-:Y:S01]  /*6860*/  PRMT R17, R7, 0x5410, R6 ;  /* 0x0000541007117816 */ /* 0x000fe20000000006 */
[----:B------:R2:W-:Y:S01]  /*6870*/  MUFU.EX2 R230, R4 ;  /* 0x0000000400e67308 */ /* 0x0005e20000000800 */
[----:B------:R-:W-:Y:S01]  /*6880*/  LOP3.LUT R6, R3, 0xff, RZ, 0xc0, !PT ;  /* 0x000000ff03067812 */ /* 0x000fe200078ec0ff */
[----:B------:R-:W4:Y:S01]  /*6890*/  LDSM.16.MT88.4 R24, [R189+0x10800] ;  /* 0x01080000bd18783b */ /* 0x000f220000004200 */
[----:B------:R-:W-:Y:S01]  /*68a0*/  LOP3.LUT R3, R0, 0xffff, RZ, 0xc0, !PT ;  /* 0x0000ffff00037812 */ /* 0x000fe200078ec0ff */
[----:B---3--:R-:W-:Y:S01]  /*68b0*/  HMMA.16816.F32.BF16 R148, R8, R20, RZ ;  /* 0x000000140894723c */ /* 0x008fe200000418ff */
[----:B------:R-:W-:-:S02]  /*68c0*/  PRMT R16, R6, 0x5410, R15 ;  /* 0x0000541006107816 */ /* 0x000fc4000000000f */
[----:B------:R-:W-:Y:S01]  /*68d0*/  SHF.R.U32.HI R3, RZ, 0x8, R3 ;  /* 0x00000008ff037819 */ /* 0x000fe20000011603 */
[----:B------:R3:W-:Y:S01]  /*68e0*/  MUFU.EX2 R175, R5 ;  /* 0x0000000500af7308 */ /* 0x0007e20000000800 */
[----:B------:R-:W-:Y:S01]  /*68f0*/  SHF.R.U32.HI R6, RZ, 0x18, R0 ;  /* 0x00000018ff067819 */ /* 0x000fe20000011600 */
[C---:B------:R-:W-:Y:S06]  /*6900*/  HMMA.16816.F32.BF16 R92, R8.reuse, R54, RZ ;  /* 0x00000036085c723c */ /* 0x040fec00000418ff */
[----:B------:R-:W-:Y:S01]  /*6910*/  HMMA.16816.F32.BF16 R128, R8, R44, RZ ;  /* 0x0000002c0880723c */ /* 0x000fe200000418ff */
[----:B--2---:R-:W-:Y:S01]  /*6920*/  FFMA.FTZ R4, R154, UR14, -R2 ;  /* 0x0000000e9a047c23 */ /* 0x004fe20008010802 */
[----:B------:R-:W-:-:S04]  /*6930*/  IMAD.MOV.U32 R154, RZ, RZ, R157 ;  /* 0x000000ffff9a7224 */ /* 0x000fc800078e009d */
[----:B------:R-:W-:Y:S01]  /*6940*/  HMMA.16816.F32.BF16 R156, R8, R22, RZ ;  /* 0x00000016089c723c */ /* 0x000fe200000418ff */
[----:B------:R-:W2:Y:S01]  /*6950*/  MUFU.EX2 R4, R4 ;  /* 0x0000000400047308 */ /* 0x000ea20000000800 */
[----:B------:R-:W4:Y:S01]  /*6960*/  LDSM.16.MT88.4 R20, [R190+0x10800] ;  /* 0x01080000be14783b */ /* 0x000f220000004200 */
[----:B---3--:R-:W-:-:S03]  /*6970*/  LOP3.LUT R5, R0, 0xff, RZ, 0xc0, !PT ;  /* 0x000000ff00057812 */ /* 0x008fc600078ec0ff */
[C---:B------:R-:W-:Y:S01]  /*6980*/  HMMA.16816.F32.BF16 R84, R8.reuse, R46, RZ ;  /* 0x0000002e0854723c */ /* 0x040fe200000418ff */
[----:B------:R-:W-:Y:S01]  /*6990*/  PRMT R7, R5, 0x5410, R3 ;  /* 0x0000541005077816 */ /* 0x000fe20000000003 */
[----:B------:R-:W-:Y:S01]  /*69a0*/  FFMA.FTZ R5, R155, UR14, -R2 ;  /* 0x0000000e9b057c23 */ /* 0x000fe20008010802 */
[----:B------:R-:W-:Y:S02]  /*69b0*/  SHF.R.U32.HI R3, RZ, 0x10, R0 ;  /* 0x00000010ff037819 */ /* 0x000fe40000011600 */
[----:B------:R-:W-:Y:S01]  /*69c0*/  HSET2.LE.AND R0, R17, R185, PT ;  /* 0x000000b911007233 */ /* 0x000fe20003803000 */
[C---:B------:R-:W-:Y:S01]  /*69d0*/  HMMA.16816.F32.BF16 R140, R8.reuse, R56, RZ ;  /* 0x00000038088c723c */ /* 0x040fe200000418ff */
[----:B------:R3:W3:Y:S05]  /*69e0*/  MUFU.EX2 R217, R5 ;  /* 0x0000000500d97308 */ /* 0x0006ea0000000800 */
[----:B------:R-:W-:Y:S01]  /*69f0*/  HMMA.16816.F32.BF16 R96, R8, R58, RZ ;  /* 0x0000003a0860723c */ /* 0x000fe200000418ff */
[----:B--2---:R-:W-:-:S02]  /*6a00*/  MOV R155, R4 ;  /* 0x00000004009b7202 */ /* 0x004fc40000000f00 */
[----:B------:R-:W-:Y:S02]  /*6a10*/  LOP3.LUT R4, R3, 0xff, RZ, 0xc0, !PT ;  /* 0x000000ff03047812 */ /* 0x000fe400078ec0ff */
[----:B------:R-:W-:Y:S01]  /*6a20*/  F2FP.BF16.F32.PACK_AB R3, R174, R183 ;  /* 0x000000b7ae03723e */ /* 0x000fe200000010ff */
[C---:B------:R-:W-:Y:S01]  /*6a30*/  HMMA.16816.F32.BF16 R52, R8.reuse, R48, RZ ;  /* 0x000000300834723c */ /* 0x040fe200000418ff */
[----:B------:R-:W-:Y:S02]  /*6a40*/  PRMT R15, R4, 0x5410, R6 ;  /* 0x00005410040f7816 */ /* 0x000fe40000000006 */
[----:B------:R-:W-:Y:S02]  /*6a50*/  LOP3.LUT R6, R0, R3, RZ, 0xc0, !PT ;  /* 0x0000000300067212 */ /* 0x000fe400078ec0ff */
[----:B------:R-:W-:Y:S01]  /*6a60*/  HSET2.LE.AND R0, R16, R185, PT ;  /* 0x000000b910007233 */ /* 0x000fe20003803000 */
[----:B-1----:R-:W-:Y:S01]  /*6a70*/  HMMA.16816.F32.BF16 R44, R8, R40, RZ ;  /* 0x00000028082c723c */ /* 0x002fe200000418ff */
[----:B------:R-:W-:-:S02]  /*6a80*/  F2FP.BF16.F32.PACK_AB R3, R230, R175 ;  /* 0x000000afe603723e */ /* 0x000fc400000010ff */
[--C-:B------:R-:W-:Y:S02]  /*6a90*/  HSET2.LE.AND R4, R7, R185.reuse, PT ;  /* 0x000000b907047233 */ /* 0x100fe40003803000 */
[----:B------:R-:W-:Y:S01]  /*6aa0*/  LOP3.LUT R7, R0, R3, RZ, 0xc0, !PT ;  /* 0x0000000300077212 */ /* 0x000fe200078ec0ff */
[C---:B------:R-:W-:Y:S01]  /*6ab0*/  HMMA.16816.F32.BF16 R160, R8.reuse, R32, RZ ;  /* 0x0000002008a0723c */ /* 0x040fe200000418ff */
[----:B---3--:R-:W-:Y:S02]  /*6ac0*/  F2FP.BF16.F32.PACK_AB R5, R176, R154 ;  /* 0x0000009ab005723e */ /* 0x008fe400000010ff */
[----:B------:R-:W-:Y:S02]  /*6ad0*/  HSET2.LE.AND R0, R15, R185, PT ;  /* 0x000000b90f007233 */ /* 0x000fe40003803000 */
[----:B------:R-:W-:Y:S01]  /*6ae0*/  F2FP.BF16.F32.PACK_AB R3, R217, R155 ;  /* 0x0000009bd903723e */ /* 0x000fe200000010ff */
[----:B------:R-:W-:Y:S01]  /*6af0*/  HMMA.16816.F32.BF16 R164, R8, R28, RZ ;  /* 0x0000001c08a4723c */ /* 0x000fe200000418ff */
[----:B------:R-:W-:-:S02]  /*6b00*/  LOP3.LUT R4, R4, R5, RZ, 0xc0, !PT ;  /* 0x0000000504047212 */ /* 0x000fc400078ec0ff */
[----:B------:R-:W-:Y:S01]  /*6b10*/  LOP3.LUT R5, R0, R3, RZ, 0xc0, !PT ;  /* 0x0000000300057212 */ /* 0x000fe200078ec0ff */
[----:B------:R-:W-:Y:S01]  /*6b20*/  IMAD.MOV.U32 R0, RZ, RZ, R187 ;  /* 0x000000ffff007224 */ /* 0x000fe200078e00bb */
[----:B------:R-:W-:Y:S01]  /*6b30*/  MOV R15, R228 ;  /* 0x000000e4000f7202 */ /* 0x000fe20000000f00 */
[----:B------:R-:W-:Y:S01]  /*6b40*/  HMMA.16816.F32.BF16 R56, R8, R18, RZ ;  /* 0x000000120838723c */ /* 0x000fe200000418ff */
[----:B------:R-:W1:Y:S01]  /*6b50*/  LDSM.16.MT88.4 R16, [R191+0x10800] ;  /* 0x01080000bf10783b */ /* 0x000e620000004200 */
[----:B------:R-:W-:-:S04]  /*6b60*/  IMAD.MOV.U32 R3, RZ, RZ, R186 ;  /* 0x000000ffff037224 */ /* 0x000fc800078e00ba */
[C---:B------:R-:W-:Y:S06]  /*6b70*/  HMMA.16816.F32.BF16 R48, R8.reuse, R50, RZ ;  /* 0x000000320830723c */ /* 0x040fec00000418ff */
[C---:B------:R-:W-:Y:S06]  /*6b80*/  HMMA.16816.F32.BF16 R40, R8.reuse, R42, RZ ;  /* 0x0000002a0828723c */ /* 0x040fec00000418ff */
[C---:B------:R-:W-:Y:S06]  /*6b90*/  HMMA.16816.F32.BF16 R32, R8.reuse, R34, RZ ;  /* 0x000000220820723c */ /* 0x040fec00000418ff */
[----:B------:R-:W-:Y:S01]  /*6ba0*/  HMMA.16816.F32.BF16 R28, R8, R30, RZ ;  /* 0x0000001e081c723c */ /* 0x000fe200000418ff */
[----:B------:R-:W2:Y:S05]  /*6bb0*/  LDSM.16.MT88.4 R8, [R192+0x10800] ;  /* 0x01080000c008783b */ /* 0x000eaa0000004200 */
[C---:B----4-:R-:W-:Y:S06]  /*6bc0*/  HMMA.16816.F32.BF16 R220, R4.reuse, R24, R144 ;  /* 0x0000001804dc723c */ /* 0x050fec0000041890 */
[----:B------:R-:W-:Y:S01]  /*6bd0*/  HMMA.16816.F32.BF16 R224, R4, R22, R96 ;  /* 0x0000001604e0723c */ /* 0x000fe20000041860 */
[----:B------:R-:W-:Y:S01]  /*6be0*/  IMAD.MOV.U32 R144, RZ, RZ, R185 ;  /* 0x000000ffff907224 */ /* 0x000fe200078e00b9 */
[----:B------:R-:W-:Y:S01]  /*6bf0*/  MOV R147, R184 ;  /* 0x000000b800937202 */ /* 0x000fe20000000f00 */
[----:B------:R-:W-:-:S02]  /*6c00*/  IMAD.MOV.U32 R146, RZ, RZ, R231 ;  /* 0x000000ffff927224 */ /* 0x000fc400078e00e7 */
[----:B------:R-:W-:Y:S01]  /*6c10*/  IMAD.MOV.U32 R145, RZ, RZ, R230 ;  /* 0x000000ffff917224 */ /* 0x000fe200078e00e6 */
[C---:B------:R-:W-:Y:S01]  /*6c20*/  HMMA.16816.F32.BF16 R184, R4.reuse, R26, R100 ;  /* 0x0000001a04b8723c */ /* 0x040fe20000041864 */
[----:B------:R-:W-:Y:S01]  /*6c30*/  IMAD.MOV.U32 R96, RZ, RZ, R219 ;  /* 0x000000ffff607224 */ /* 0x000fe200078e00db */
[----:B------:R-:W-:Y:S01]  /*6c40*/  MOV R99, R182 ;  /* 0x000000b600637202 */ /* 0x000fe20000000f00 */
[----:B------:R-:W-:Y:S02]  /*6c50*/  IMAD.MOV.U32 R97, RZ, RZ, R217 ;  /* 0x000000ffff617224 */ /* 0x000fe400078e00d9 */
[----:B------:R-:W-:Y:S01]  /*6c60*/  IMAD.MOV.U32 R98, RZ, RZ, R183 ;  /* 0x000000ffff627224 */ /* 0x000fe200078e00b7 */
[----:B------:R-:W-:Y:S01]  /*6c70*/  HMMA.16816.F32.BF16 R100, R4, R20, R140 ;  /* 0x000000140464723c */ /* 0x000fe2000004188c */
[----:B------:R-:W3:Y:S01]  /*6c80*/  LDSM.16.MT88.4 R20, [R189+0x12800] ;  /* 0x01280000bd14783b */ /* 0x000ee20000004200 */
[----:B------:R-:W-:Y:S02]  /*6c90*/  IMAD.MOV.U32 R24, RZ, RZ, R178 ;  /* 0x000000ffff187224 */ /* 0x000fe400078e00b2 */
[----:B------:R-:W-:-:S02]  /*6ca0*/  IMAD.MOV.U32 R25, RZ, RZ, R179 ;  /* 0x000000ffff197224 */ /* 0x000fc400078e00b3 */
[C---:B-1----:R-:W-:Y:S01]  /*6cb0*/  HMMA.16816.F32.BF16 R244, R4.reuse, R16, R132 ;  /* 0x0000001004f4723c */ /* 0x042fe20000041884 */
[----:B------:R-:W-:Y:S02]  /*6cc0*/  IMAD.MOV.U32 R143, RZ, RZ, R239 ;  /* 0x000000ffff8f7224 */ /* 0x000fe400078e00ef */
[----:B------:R-:W-:Y:S02]  /*6cd0*/  IMAD.MOV.U32 R142, RZ, RZ, R237 ;  /* 0x000000ffff8e7224 */ /* 0x000fe400078e00ed */
[----:B------:R-:W-:Y:S01]  /*6ce0*/  IMAD.MOV.U32 R140, RZ, RZ, R181 ;  /* 0x000000ffff8c7224 */ /* 0x000fe200078e00b5 */
[----:B------:R-:W-:Y:S01]  /*6cf0*/  HMMA.16816.F32.BF16 R240, R4, R18, R88 ;  /* 0x0000001204f0723c */ /* 0x000fe20000041858 */
[----:B------:R-:W1:Y:S01]  /*6d00*/  LDSM.16.MT88.4 R16, [R192+0x12800] ;  /* 0x01280000c010783b */ /* 0x000e620000004200 */
[----:B------:R-:W-:-:S04]  /*6d10*/  IMAD.MOV.U32 R141, RZ, RZ, R180 ;  /* 0x000000ffff8d7224 */ /* 0x000fc800078e00b4 */
[----:B--2---:R-:W-:Y:S01]  /*6d20*/  HMMA.16816.F32.BF16 R136, R4, R8, R136 ;  /* 0x000000080488723c */ /* 0x004fe20000041888 */
[----:B------:R-:W-:Y:S01]  /*6d30*/  IMAD.MOV.U32 R89, RZ, RZ, R229 ;  /* 0x000000ffff597224 */ /* 0x000fe200078e00e5 */
[----:B------:R-:W-:-:S04]  /*6d40*/  MOV R88, R146 ;  /* 0x0000009200587202 */ /* 0x000fc80000000f00 */
[C---:B------:R-:W-:Y:S01]  /*6d50*/  HMMA.16816.F32.BF16 R248, R4.reuse, R10, R92 ;  /* 0x0000000a04f8723c */ /* 0x040fe2000004185c */
[----:B------:R-:W2:Y:S05]  /*6d60*/  LDSM.16.MT88.4 R8, [R190+0x12800] ;  /* 0x01280000be08783b */ /* 0x000eaa0000004200 */
[----:B---3--:R-:W-:-:S12]  /*6d70*/  HMMA.16816.F32.BF16 R232, R4, R20, R128 ;  /* 0x0000001404e8723c */ /* 0x008fd80000041880 */
[----:B------:R-:W-:Y:S01]  /*6d80*/  MOV R36, R139 ;  /* 0x0000008b00247202 */ /* 0x000fe20000000f00 */
[----:B------:R-:W-:Y:S02]  /*6d90*/  IMAD.MOV.U32 R139, RZ, RZ, R236 ;  /* 0x000000ffff8b7224 */ /* 0x000fe400078e00ec */
[----:B------:R-:W-:Y:S01]  /*6da0*/  IMAD.MOV.U32 R27, RZ, RZ, R136 ;  /* 0x000000ffff1b7224 */ /* 0x000fe200078e0088 */
[C---:B------:R-:W-:Y:S01]  /*6db0*/  HMMA.16816.F32.BF16 R228, R4.reuse, R22, R84 ;  /* 0x0000001604e4723c */ /* 0x040fe20000041854 */
[----:B------:R-:W3:Y:S01]  /*6dc0*/  LDSM.16.MT88.4 R20, [R191+0x12800] ;  /* 0x01280000bf14783b */ /* 0x000ee20000004200 */
[----:B------:R-:W-:Y:S02]  /*6dd0*/  IMAD.MOV.U32 R26, RZ, RZ, R137 ;  /* 0x000000ffff1a7224 */ /* 0x000fe400078e0089 */
[----:B------:R-:W-:Y:S02]  /*6de0*/  IMAD.MOV.U32 R37, RZ, RZ, R138 ;  /* 0x000000ffff257224 */ /* 0x000fe400078e008a */
[C---:B-1----:R-:W-:Y:S01]  /*6df0*/  HMMA.16816.F32.BF16 R180, R4.reuse, R18, R76 ;  /* 0x0000001204b4723c */ /* 0x042fe2000004184c */
        /* <DEDUP_REMOVED lines=10> */
[----:B------:R-:W-:Y:S01]  /*6ea0*/  HMMA.16816.F32.BF16 R216, R4, R16, R120 ;  /* 0x0000001004d8723c */ /* 0x000fe20000041878 */
[----:B------:R-:W-:Y:S01]  /*6eb0*/  LDSM.16.MT88.4 R16, [R190+0x14800] ;  /* 0x01480000be10783b */ /* 0x000fe20000004200 */
[----:B------:R-:W-:-:S02]  /*6ec0*/  IMAD.MOV.U32 R78, RZ, RZ, R177 ;  /* 0x000000ffff4e7224 */ /* 0x000fc400078e00b1 */
[----:B------:R-:W-:Y:S02]  /*6ed0*/  IMAD.MOV.U32 R76, RZ, RZ, R173 ;  /* 0x000000ffff4c7224 */ /* 0x000fe400078e00ad */
[C---:B--2---:R-:W-:Y:S01]  /*6ee0*/  HMMA.16816.F32.BF16 R236, R4.reuse, R8, R124 ;  /* 0x0000000804ec723c */ /* 0x044fe2000004187c */
[----:B------:R-:W-:Y:S01]  /*6ef0*/  IMAD.MOV.U32 R87, RZ, RZ, R144 ;  /* 0x000000ffff577224 */ /* 0x000fe200078e0090 */
[----:B------:R-:W-:Y:S01]  /*6f00*/  MOV R122, R141 ;  /* 0x0000008d007a7202 */ /* 0x000fe20000000f00 */
[----:B------:R-:W-:Y:S02]  /*6f10*/  IMAD.MOV.U32 R79, RZ, RZ, R145 ;  /* 0x000000ffff4f7224 */ /* 0x000fe400078e0091 */
[----:B------:R-:W-:Y:S01]  /*6f20*/  IMAD.MOV.U32 R121, RZ, RZ, R140 ;  /* 0x000000ffff797224 */ /* 0x000fe200078e008c */
[----:B------:R-:W-:Y:S01]  /*6f30*/  HMMA.16816.F32.BF16 R124, R4, R10, R80 ;  /* 0x0000000a047c723c */ /* 0x000fe20000041850 */
[----:B------:R-:W1:Y:S01]  /*6f40*/  LDSM.16.MT88.4 R8, [R189+0x14800] ;  /* 0x01480000bd08783b */ /* 0x000e620000004200 */
[----:B------:R-:W-:-:S02]  /*6f50*/  IMAD.MOV.U32 R123, RZ, RZ, R142 ;  /* 0x000000ffff7b7224 */ /* 0x000fc400078e008e */
[----:B------:R-:W-:Y:S02]  /*6f60*/  IMAD.MOV.U32 R90, RZ, RZ, R27 ;  /* 0x000000ffff5a7224 */ /* 0x000fe400078e001b */
[----:B------:R-:W-:Y:S01]  /*6f70*/  IMAD.MOV.U32 R120, RZ, RZ, R99 ;  /* 0x000000ffff787224 */ /* 0x000fe200078e0063 */
[C---:B---3--:R-:W-:Y:S06]  /*6f80*/  HMMA.16816.F32.BF16 R128, R4.reuse, R20, R116 ;  /* 0x000000140480723c */ /* 0x048fec0000041874 */
[----:B------:R-:W-:Y:S01]  /*6f90*/  HMMA.16816.F32.BF16 R176, R4, R22, R72 ;  /* 0x0000001604b0723c */ /* 0x000fe20000041848 */
[----:B------:R-:W2:Y:S06]  /*6fa0*/  LDSM.16.MT88.4 R20, [R192+0x14800] ;  /* 0x01480000c014783b */ /* 0x000eac0000004200 */
[----:B------:R-:W-:Y:S01]  /*6fb0*/  IMAD.MOV.U32 R74, RZ, RZ, R175 ;  /* 0x000000ffff4a7224 */ /* 0x000fe200078e00af */
[----:B------:R-:W-:Y:S01]  /*6fc0*/  MOV R73, R172 ;  /* 0x000000ac00497202 */ /* 0x000fe20000000f00 */
[----:B------:R-:W-:-:S02]  /*6fd0*/  IMAD.MOV.U32 R75, RZ, RZ, R174 ;  /* 0x000000ffff4b7224 */ /* 0x000fc400078e00ae */
[----:B------:R-:W-:Y:S01]  /*6fe0*/  IMAD.MOV.U32 R72, RZ, RZ, R3 ;  /* 0x000000ffff487224 */ /* 0x000fe200078e0003 */
[C---:B-1----:R-:W-:Y:S07]  /*6ff0*/  HMMA.16816.F32.BF16 R172, R4.reuse, R8, R112 ;  /* 0x0000000804ac723c */ /* 0x042fee0000041870 */
[----:B------:R-:W-:Y:S01]  /*7000*/  IMAD.MOV.U32 R114, RZ, RZ, R147 ;  /* 0x000000ffff727224 */ /* 0x000fe200078e0093 */
[----:B------:R-:W-:Y:S01]  /*7010*/  MOV R113, R97 ;  /* 0x0000006100717202 */ /* 0x000fe20000000f00 */
[----:B------:R-:W-:Y:S01]  /*7020*/  HMMA.16816.F32.BF16 R144, R4, R10, R68 ;  /* 0x0000000a0490723c */ /* 0x000fe20000041844 */
[----:B------:R-:W1:Y:S01]  /*7030*/  LDSM.16.MT88.4 R8, [R191+0x14800] ;  /* 0x01480000bf08783b */ /* 0x000e620000004200 */
[----:B------:R-:W-:-:S02]  /*7040*/  IMAD.MOV.U32 R112, RZ, RZ, R143 ;  /* 0x000000ffff707224 */ /* 0x000fc400078e008f */
[----:B------:R-:W-:Y:S02]  /*7050*/  IMAD.MOV.U32 R115, RZ, RZ, R98 ;  /* 0x000000ffff737224 */ /* 0x000fe400078e0062 */
[C---:B------:R-:W-:Y:S01]  /*7060*/  HMMA.16816.F32.BF16 R140, R4.reuse, R16, R108 ;  /* 0x00000010048c723c */ /* 0x040fe2000004186c */
[----:B------:R-:W-:Y:S02]  /*7070*/  IMAD.MOV.U32 R70, RZ, RZ, R139 ;  /* 0x000000ffff467224 */ /* 0x000fe400078e008b */
[----:B------:R-:W-:Y:S02]  /*7080*/  IMAD.MOV.U32 R69, RZ, RZ, R0 ;  /* 0x000000ffff457224 */ /* 0x000fe400078e0000 */
[----:B------:R-:W-:Y:S01]  /*7090*/  IMAD.U32 R0, RZ, RZ, UR41 ;  /* 0x00000029ff007e24 */ /* 0x000fe2000f8e00ff */
[----:B------:R-:W-:Y:S01]  /*70a0*/  HMMA.16816.F32.BF16 R136, R4, R18, R64 ;  /* 0x000000120488723c */ /* 0x000fe20000041840 */
[----:B------:R-:W3:Y:S01]  /*70b0*/  LDSM.16.MT88.4 R16, [R189+0x16800] ;  /* 0x01680000bd10783b */ /* 0x000ee20000004200 */
[----:B------:R-:W-:-:S02]  /*70c0*/  IMAD.MOV.U32 R71, RZ, RZ, R96 ;  /* 0x000000ffff477224 */ /* 0x000fc400078e0060 */
[----:B------:R-:W-:Y:S01]  /*70d0*/  LOP3.LUT R0, R169, UR37, R0, 0x96, !PT ;  /* 0x00000025a9007c12 */ /* 0x000fe2000f8e9600 */
[----:B------:R-:W-:Y:S01]  /*70e0*/  IMAD.MOV.U32 R68, RZ, RZ, R13 ;  /* 0x000000ffff447224 */ /* 0x000fe200078e000d */
[C---:B--2---:R-:W-:Y:S01]  /*70f0*/  HMMA.16816.F32.BF16 R132, R4.reuse, R20, R104 ;  /* 0x000000140484723c */ /* 0x044fe20000041868 */
[----:B------:R-:W-:Y:S01]  /*7100*/  IMAD.MOV.U32 R66, RZ, RZ, R24 ;  /* 0x000000ffff427224 */ /* 0x000fe200078e0018 */
[----:B------:R-:W-:Y:S01]  /*7110*/  MOV R67, R25 ;  /* 0x0000001900437202 */ /* 0x000fe20000000f00 */
[----:B------:R2:W5:Y:S03]  /*7120*/  LDL.LU R13, [R1+0x74] ;  /* 0x00007400010d7983 */ /* 0x0005660000300800 */
[C---:B------:R-:W-:Y:S01]  /*7130*/  HMMA.16816.F32.BF16 R116, R4.reuse, R22, R56 ;  /* 0x000000160474723c */ /* 0x040fe20000041838 */
[----:B------:R-:W4:Y:S01]  /*7140*/  LDSM.16.MT88.4 R20, [R190+0x16800] ;  /* 0x01680000be14783b */ /* 0x000f220000004200 */
[----:B------:R-:W-:Y:S01]  /*7150*/  IMAD.MOV.U32 R104, RZ, RZ, R69 ;  /* 0x000000ffff687224 */ /* 0x000fe200078e0045 */
[----:B------:R-:W-:Y:S01]  /*7160*/  MOV R105, R73 ;  /* 0x0000004900697202 */ /* 0x000fe20000000f00 */
[----:B------:R-:W-:Y:S01]  /*7170*/  IMAD.MOV.U32 R69, RZ, RZ, R114 ;  /* 0x000000ffff457224 */ /* 0x000fe200078e0072 */
[----:B------:R-:W2:Y:S01]  /*7180*/  LDSM.16.MT88.4 R24, [R192+0x16800] ;  /* 0x01680000c018783b */ /* 0x000ea20000004200 */
[----:B------:R-:W-:Y:S01]  /*7190*/  IMAD.MOV.U32 R73, RZ, RZ, R77 ;  /* 0x000000ffff497224 */ /* 0x000fe200078e004d */
[----:B------:R-:W-:Y:S01]  /*71a0*/  MOV R107, R85 ;  /* 0x00000055006b7202 */ /* 0x000fe20000000f00 */
[----:B------:R-:W-:Y:S01]  /*71b0*/  IMAD.MOV.U32 R106, RZ, RZ, R78 ;  /* 0x000000ffff6a7224 */ /* 0x000fe200078e004e */
[----:B-1----:R-:W-:Y:S01]  /*71c0*/  HMMA.16816.F32.BF16 R108, R4, R8, R52 ;  /* 0x00000008046c723c */ /* 0x002fe20000041834 */
[----:B------:R-:W-:-:S05]  /*71d0*/  IMAD.MOV.U32 R78, RZ, RZ, R84 ;  /* 0x000000ffff4e7224 */ /* 0x000fca00078e0054 */
[----:B------:R-:W-:Y:S01]  /*71e0*/  HMMA.16816.F32.BF16 R96, R4, R10, R48 ;  /* 0x0000000a0460723c */ /* 0x000fe20000041830 */
[----:B------:R-:W-:-:S05]  /*71f0*/  IMAD.WIDE.U32 R8, R0, -0x326172a9, RZ ;  /* 0xcd9e8d5700087825 */ /* 0x000fca00078e00ff */
[C---:B---3--:R-:W-:Y:S01]  /*7200*/  HMMA.16816.F32.BF16 R92, R4.reuse, R16, R44 ;  /* 0x00000010045c723c */ /* 0x048fe2000004182c */
[----:B------:R-:W-:Y:S01]  /*7210*/  LOP3.LUT R3, R9, UR35, R66, 0x96, !PT ;  /* 0x0000002309037c12 */ /* 0x000fe2000f8e9642 */
[----:B------:R-:W-:Y:S01]  /*7220*/  FFMA.FTZ R9, R171, UR14, -R12 ;  /* 0x0000000eab097c23 */ /* 0x000fe2000801080c */
[----:B------:R-:W-:Y:S01]  /*7230*/  LOP3.LUT R0, R39, UR34, R8, 0x96, !PT ;  /* 0x0000002227007c12 */ /* 0x000fe2000f8e9608 */
[----:B------:R-:W-:Y:S02]  /*7240*/  IMAD.MOV.U32 R77, RZ, RZ, R86 ;  /* 0x000000ffff4d7224 */ /* 0x000fe400078e0056 */
[----:B------:R-:W-:Y:S01]  /*7250*/  HMMA.16816.F32.BF16 R80, R4, R18, R40 ;  /* 0x000000120450723c */ /* 0x000fe20000041828 */
[----:B------:R1:W-:Y:S01]  /*7260*/  MUFU.EX2 R46, R9 ;  /* 0x00000009002e7308 */ /* 0x0003e20000000800 */
[----:B------:R-:W3:Y:S01]  /*7270*/  LDSM.16.MT88.4 R16, [R191+0x16800] ;  /* 0x01680000bf10783b */ /* 0x000ee20000004200 */
[----:B------:R-:W-:Y:S01]  /*7280*/  IMAD.WIDE.U32 R10, R0, -0x2daee0ad, RZ ;  /* 0xd2511f53000a7825 */ /* 0x000fe200078e00ff */
[----:B------:R-:W-:-:S03]  /*7290*/  MOV R59, R105 ;  /* 0x00000069003b7202 */ /* 0x000fc60000000f00 */
[----:B------:R-:W-:Y:S02]  /*72a0*/  IMAD.MOV.U32 R114, RZ, RZ, R87 ;  /* 0x000000ffff727224 */ /* 0x000fe400078e0057 */
[----:B-1----:R-:W-:-:S04]  /*72b0*/  IMAD.WIDE.U32 R8, R3, -0x2daee0ad, RZ ;  /* 0xd2511f5303087825 */ /* 0x002fc800078e00ff */
[----:B------:R-:W-:-:S04]  /*72c0*/  FFMA.FTZ R3, R170, UR14, -R12 ;  /* 0x0000000eaa037c23 */ /* 0x000fc8000801080c */
[----:B------:R1:W2:Y:S01]  /*72d0*/  MUFU.EX2 R40, R3 ;  /* 0x0000000300287308 */ /* 0x0002a20000000800 */
[----:B------:R-:W-:Y:S01]  /*72e0*/  LOP3.LUT R0, R11, UR19, R8, 0x96, !PT ;  /* 0x000000130b007c12 */ /* 0x000fe2000f8e9608 */
[----:B------:R-:W-:Y:S01]  /*72f0*/  FFMA.FTZ R11, R104, UR14, -R12 ;  /* 0x0000000e680b7c23 */ /* 0x000fe2000801080c */
[----:B----4-:R-:W-:Y:S03]  /*7300*/  HMMA.16816.F32.BF16 R84, R4, R20, R148 ;  /* 0x000000140454723c */ /* 0x010fe60000041894 */
[----:B------:R-:W-:Y:S01]  /*7310*/  IMAD.WIDE.U32 R44, R0, -0x326172a9, RZ ;  /* 0xcd9e8d57002c7825 */ /* 0x000fe200078e00ff */
[----:B-1----:R-:W-:-:S05]  /*7320*/  LOP3.LUT R3, R9, UR33, R60, 0x96, !PT ;  /* 0x0000002109037c12 */ /* 0x002fca000f8e963c */
[----:B------:R-:W-:Y:S01]  /*7330*/  IMAD.WIDE.U32 R8, R3, -0x326172a9, RZ ;  /* 0xcd9e8d5703087825 */ /* 0x000fe200078e00ff */
[----:B------:R1:W-:Y:S04]  /*7340*/  MUFU.EX2 R148, R11 ;  /* 0x0000000b00947308 */ /* 0x0003e80000000800 */
[----:B------:R-:W-:Y:S01]  /*7350*/  LOP3.LUT R0, R9, UR29, R38, 0x96, !PT ;  /* 0x0000001d09007c12 */ /* 0x000fe2000f8e9626 */
[----:B------:R-:W-:Y:S02]  /*7360*/  IMAD.MOV.U32 R104, RZ, RZ, R106 ;  /* 0x000000ffff687224 */ /* 0x000fe400078e006a */
[----:B------:R-:W-:Y:S01]  /*7370*/  FFMA.FTZ R3, R59, UR14, -R12 ;  /* 0x0000000e3b037c23 */ /* 0x000fe2000801080c */
[----:B------:R-:W-:Y:S01]  /*7380*/  IMAD.MOV.U32 R106, RZ, RZ, R68 ;  /* 0x000000ffff6a7224 */ /* 0x000fe200078e0044 */
[----:B------:R-:W-:Y:S01]  /*7390*/  HMMA.16816.F32.BF16 R64, R4, R22, R156 ;  /* 0x000000160440723c */ /* 0x000fe2000004189c */
[----:B------:R-:W-:Y:S01]  /*73a0*/  IMAD.MOV.U32 R105, RZ, RZ, R107 ;  /* 0x000000ffff697224 */ /* 0x000fe200078e006b */
[----:B------:R4:W-:Y:S01]  /*73b0*/  MUFU.EX2 R156, R3 ;  /* 0x00000003009c7308 */ /* 0x0009e20000000800 */
[----:B-1----:R-:W-:Y:S01]  /*73c0*/  LOP3.LUT R11, R45, UR15, R8, 0x96, !PT ;  /* 0x0000000f2d0b7c12 */ /* 0x002fe2000f8e9608 */
[----:B------:R-:W-:-:S04]  /*73d0*/  IMAD.WIDE.U32 R8, R0, -0x2daee0ad, RZ ;  /* 0xd2511f5300087825 */ /* 0x000fc800078e00ff */
[----:B------:R-:W-:Y:S01]  /*73e0*/  FFMA.FTZ R0, R104, UR14, -R2 ;  /* 0x0000000e68007c23 */ /* 0x000fe20008010802 */
[----:B------:R-:W-:Y:S01]  /*73f0*/  MOV R53, R106 ;  /* 0x0000006a00357202 */ /* 0x000fe20000000f00 */
[----:B------:R-:W1:Y:S01]  /*7400*/  LDSM.16.MT88.4 R20, [R190+0x11000] ;  /* 0x01100000be14783b */ /* 0x000e620000004200 */
[----:B------:R-:W-:Y:S01]  /*7410*/  IMAD.WIDE.U32 R42, R11, -0x2daee0ad, RZ ;  /* 0xd2511f530b2a7825 */ /* 0x000fe200078e00ff */
[----:B------:R3:W-:Y:S01]  /*7420*/  MUFU.EX2 R104, R0 ;  /* 0x0000000000687308 */ /* 0x0007e20000000800 */
[----:B------:R-:W-:Y:S02]  /*7430*/  MOV R107, R112 ;  /* 0x00000070006b7202 */ /* 0x000fe40000000f00 */
[----:B----4-:R-:W-:Y:S01]  /*7440*/  LOP3.LUT R3, R9, UR7, R10, 0x96, !PT ;  /* 0x0000000709037c12 */ /* 0x010fe2000f8e960a */
[----:B--2---:R-:W-:Y:S02]  /*7450*/  IMAD.MOV.U32 R159, RZ, RZ, R40 ;  /* 0x000000ffff9f7224 */ /* 0x004fe400078e0028 */
[----:B------:R-:W-:-:S02]  /*7460*/  IMAD.MOV.U32 R54, RZ, RZ, R107 ;  /* 0x000000ffff367224 */ /* 0x000fc400078e006b */
[----:B------:R-:W-:-:S04]  /*7470*/  IMAD.WIDE.U32 R40, R3, -0x326172a9, RZ ;  /* 0xcd9e8d5703287825 */ /* 0x000fc800078e00ff */
[----:B------:R-:W-:Y:S01]  /*7480*/  FFMA.FTZ R3, R53, UR14, -R2 ;  /* 0x0000000e35037c23 */ /* 0x000fe20008010802 */
[----:B---3--:R-:W-:Y:S01]  /*7490*/  LOP3.LUT R0, R43, UR6, R8, 0x96, !PT ;  /* 0x000000062b007c12 */ /* 0x008fe2000f8e9608 */
[----:B------:R-:W-:Y:S02]  /*74a0*/  IMAD.MOV.U32 R68, RZ, RZ, R62 ;  /* 0x000000ffff447224 */ /* 0x000fe400078e003e */
[----:B------:R-:W-:Y:S02]  /*74b0*/  FFMA.FTZ R10, R105, UR14, -R2 ;  /* 0x0000000e690a7c23 */ /* 0x000fe40008010802 */
[----:B------:R-:W-:Y:S01]  /*74c0*/  IMAD.WIDE.U32 R8, R0, -0x326172a9, RZ ;  /* 0xcd9e8d5700087825 */ /* 0x000fe200078e00ff */
[----:B------:R2:W-:Y:S01]  /*74d0*/  MUFU.EX2 R149, R3 ;  /* 0x0000000300957308 */ /* 0x0005e20000000800 */
[----:B------:R-:W-:Y:S02]  /*74e0*/  MOV R105, R70 ;  /* 0x0000004600697202 */ /* 0x000fe40000000f00 */
[----:B------:R-:W-:Y:S01]  /*74f0*/  IMAD.MOV.U32 R107, RZ, RZ, R68 ;  /* 0x000000ffff6b7224 */ /* 0x000fe200078e0044 */
[----:B------:R-:W-:Y:S01]  /*7500*/  LOP3.LUT R0, R9, UR10, R40, 0x96, !PT ;  /* 0x0000000a09007c12 */ /* 0x000fe2000f8e9628 */
[----:B------:R-:W-:Y:S01]  /*7510*/  IMAD.MOV.U32 R106, RZ, RZ, R69 ;  /* 0x000000ffff6a7224 */ /* 0x000fe200078e0045 */
[----:B------:R-:W-:Y:S01]  /*7520*/  MOV R69, R73 ;  /* 0x0000004900457202 */ /* 0x000fe20000000f00 */
[----:B------:R-:W-:Y:S01]  /*7530*/  IMAD.MOV.U32 R55, RZ, RZ, R71 ;  /* 0x000000ffff377224 */ /* 0x000fe200078e0047 */
[----:B------:R3:W4:Y:S01]  /*7540*/  MUFU.EX2 R158, R10 ;  /* 0x0000000a009e7308 */ /* 0x0007220000000800 */
[----:B------:R-:W-:Y:S01]  /*7550*/  IMAD.MOV.U32 R112, RZ, RZ, R63 ;  /* 0x000000ffff707224 */ /* 0x000fe200078e003f */
[----:B------:R-:W-:Y:S01]  /*7560*/  HMMA.16816.F32.BF16 R56, R4, R26, R32 ;  /* 0x0000001a0438723c */ /* 0x000fe20000041820 */
[----:B------:R-:W-:-:S02]  /*7570*/  IMAD.MOV.U32 R68, RZ, RZ, R72 ;  /* 0x000000ffff447224 */ /* 0x000fc400078e0048 */
[----:B------:R-:W-:Y:S02]  /*7580*/  IMAD.MOV.U32 R70, RZ, RZ, R74 ;  /* 0x000000ffff467224 */ /* 0x000fe400078e004a */
[----:B--2---:R-:W-:Y:S01]  /*7590*/  FFMA.FTZ R3, R54, UR14, -R2 ;  /* 0x0000000e36037c23 */ /* 0x004fe20008010802 */
[----:B------:R-:W-:Y:S01]  /*75a0*/  IMAD.MOV.U32 R71, RZ, RZ, R75 ;  /* 0x000000ffff477224 */ /* 0x000fe200078e004b */
[C---:B------:R-:W-:Y:S06]  /*75b0*/  HMMA.16816.F32.BF16 R60, R4.reuse, R24, R160 ;  /* 0x00000018043c723c */ /* 0x040fec00000418a0 */
[----:B------:R-:W-:Y:S01]  /*75c0*/  HMMA.16816.F32.BF16 R48, R4, R16, R164 ;  /* 0x000000100430723c */ /* 0x000fe200000418a4 */
[----:B------:R2:W1:Y:S01]  /*75d0*/  MUFU.EX2 R157, R3 ;  /* 0x00000003009d7308 */ /* 0x0004620000000800 */
[----:B---3--:R-:W-:-:S02]  /*75e0*/  LOP3.LUT R10, R0, 0xff, RZ, 0xc0, !PT ;  /* 0x000000ff000a7812 */ /* 0x008fc400078ec0ff */
[C---:B------:R-:W-:Y:S01]  /*75f0*/  LOP3.LUT R11, R8.reuse, 0xff, RZ, 0xc0, !PT ;  /* 0x000000ff080b7812 */ /* 0x040fe200078ec0ff */
[----:B------:R-:W-:Y:S01]  /*7600*/  IMAD.MOV.U32 R150, RZ, RZ, R77 ;  /* 0x000000ffff967224 */ /* 0x000fe200078e004d */
[----:B------:R-:W-:Y:S01]  /*7610*/  HMMA.16816.F32.BF16 R72, R4, R18, R28 ;  /* 0x000000120448723c */ /* 0x000fe2000004181c */
[----:B------:R-:W3:Y:S01]  /*7620*/  LDSM.16.MT88.4 R16, [R189+0x11000] ;  /* 0x01100000bd10783b */ /* 0x000ee20000004200 */
[----:B------:R-:W-:Y:S01]  /*7630*/  MOV R166, R46 ;  /* 0x0000002e00a67202 */ /* 0x000fe20000000f00 */
[----:B------:R-:W-:Y:S01]  /*7640*/  IMAD.MOV.U32 R168, RZ, RZ, R68 ;  /* 0x000000ffffa87224 */ /* 0x000fe200078e0044 */
[----:B------:R-:W-:Y:S01]  /*7650*/  MOV R47, R69 ;  /* 0x00000045002f7202 */ /* 0x000fe20000000f00 */
[----:B------:R-:W-:Y:S01]  /*7660*/  IMAD.MOV.U32 R171, RZ, RZ, R71 ;  /* 0x000000ffffab7224 */ /* 0x000fe200078e0047 */
[----:B------:R-:W-:Y:S01]  /*7670*/  MOV R151, R76 ;  /* 0x0000004c00977202 */ /* 0x000fe20000000f00 */
[----:B------:R-:W-:Y:S01]  /*7680*/  IMAD.MOV.U32 R170, RZ, RZ, R78 ;  /* 0x000000ffffaa7224 */ /* 0x000fe200078e004e */
[----:B------:R-:W-:Y:S01]  /*7690*/  LOP3.LUT R5, R8, 0xffff, RZ, 0xc0, !PT ;  /* 0x0000ffff08057812 */ /* 0x000fe200078ec0ff */
[----:B------:R-:W3:Y:S01]  /*76a0*/  LDSM.16.MT88.4 R24, [R191+0x11000] ;  /* 0x01100000bf18783b */ /* 0x000ee20000004200 */
[----:B------:R-:W-:-:S02]  /*76b0*/  SHF.R.U32.HI R7, RZ, 0x10, R0 ;  /* 0x00000010ff077819 */ /* 0x000fc40000011600 */
[----:B------:R-:W-:Y:S01]  /*76c0*/  SHF.R.U32.HI R6, RZ, 0x10, R8 ;  /* 0x00000010ff067819 */ /* 0x000fe20000011608 */
[----:B------:R-:W-:Y:S01]  /*76d0*/  IMAD.MOV.U32 R169, RZ, RZ, R55 ;  /* 0x000000ffffa97224 */ /* 0x000fe200078e0037 */
[----:B------:R-:W-:Y:S01]  /*76e0*/  LOP3.LUT R4, R0, 0xffff, RZ, 0xc0, !PT ;  /* 0x0000ffff00047812 */ /* 0x000fe200078ec0ff */
[----:B------:R-:W-:Y:S01]  /*76f0*/  LDSM.16.MT88.4 R28, [R192+0x11000] ;  /* 0x01100000c01c783b */ /* 0x000fe20000004200 */
[----:B------:R-:W-:Y:S02]  /*7700*/  SHF.R.U32.HI R9, RZ, 0x18, R0 ;  /* 0x00000018ff097819 */ /* 0x000fe40000011600 */
[----:B------:R-:W-:Y:S01]  /*7710*/  SHF.R.U32.HI R0, RZ, 0x8, R5 ;  /* 0x00000008ff007819 */ /* 0x000fe20000011605 */
[----:B------:R-:W-:Y:S01]  /*7720*/  LDSM.16.MT88.4 R32, [R191+0x13000] ;  /* 0x01300000bf20783b */ /* 0x000fe20000004200 */
[----:B------:R-:W-:Y:S02]  /*7730*/  LOP3.LUT R5, R7, 0xff, RZ, 0xc0, !PT ;  /* 0x000000ff07057812 */ /* 0x000fe400078ec0ff */
[----:B------:R-:W-:-:S02]  /*7740*/  SHF.R.U32.HI R8, RZ, 0x18, R8 ;  /* 0x00000018ff087819 */ /* 0x000fc40000011608 */
[----:B--2---:R-:W-:Y:S02]  /*7750*/  LOP3.LUT R3, R6, 0xff, RZ, 0xc0, !PT ;  /* 0x000000ff06037812 */ /* 0x004fe400078ec0ff */
[----:B------:R-:W-:Y:S02]  /*7760*/  SHF.R.U32.HI R4, RZ, 0x8, R4 ;  /* 0x00000008ff047819 */ /* 0x000fe40000011604 */
[----:B------:R-:W-:Y:S02]  /*7770*/  PRMT R5, R5, 0x5410, R9 ;  /* 0x0000541005057816 */ /* 0x000fe40000000009 */
[----:B------:R-:W-:Y:S02]  /*7780*/  PRMT R0, R11, 0x5410, R0 ;  /* 0x000054100b007816 */ /* 0x000fe40000000000 */
[----:B------:R-:W-:Y:S02]  /*7790*/  PRMT R3, R3, 0x5410, R8 ;  /* 0x0000541003037816 */ /* 0x000fe40000000008 */
[----:B------:R-:W-:-:S02]  /*77a0*/  PRMT R4, R10, 0x5410, R4 ;  /* 0x000054100a047816 */ /* 0x000fc40000000004 */
[--C-:B------:R-:W-:Y:S02]  /*77b0*/  HSET2.LE.AND R5, R5, R114.reuse, PT ;  /* 0x0000007205057233 */ /* 0x100fe40003803000 */
[--C-:B------:R-:W-:Y:S02]  /*77c0*/  HSET2.LE.AND R7, R0, R114.reuse, PT ;  /* 0x0000007200077233 */ /* 0x100fe40003803000 */
[----:B----4-:R-:W-:Y:S02]  /*77d0*/  F2FP.BF16.F32.PACK_AB R6, R158, R104 ;  /* 0x000000689e06723e */ /* 0x010fe400000010ff */
[--C-:B------:R-:W-:Y:S02]  /*77e0*/  HSET2.LE.AND R9, R3, R114.reuse, PT ;  /* 0x0000007203097233 */ /* 0x100fe40003803000 */
[----:B------:R-:W-:Y:S02]  /*77f0*/  HSET2.LE.AND R0, R4, R114, PT ;  /* 0x0000007204007233 */ /* 0x000fe40003803000 */
[----:B------:R-:W-:-:S02]  /*7800*/  F2FP.BF16.F32.PACK_AB R8, R156, R148 ;  /* 0x000000949c08723e */ /* 0x000fc400000010ff */
[----:B------:R-:W-:Y:S02]  /*7810*/  F2FP.BF16.F32.PACK_AB R3, R159, R166 ;  /* 0x000000a69f03723e */ /* 0x000fe400000010ff */
[----:B-1----:R-:W-:Y:S02]  /*7820*/  F2FP.BF16.F32.PACK_AB R10, R157, R149 ;  /* 0x000000959d0a723e */ /* 0x002fe400000010ff */
[----:B------:R-:W-:Y:S02]  /*7830*/  LOP3.LUT R5, R5, R6, RZ, 0xc0, !PT ;  /* 0x0000000605057212 */ /* 0x000fe400078ec0ff */
[----:B------:R-:W-:Y:S02]  /*7840*/  LOP3.LUT R6, R7, R8, RZ, 0xc0, !PT ;  /* 0x0000000807067212 */ /* 0x000fe400078ec0ff */
[----:B------:R-:W-:Y:S02]  /*7850*/  LOP3.LUT R4, R0, R3, RZ, 0xc0, !PT ;  /* 0x0000000300047212 */ /* 0x000fe400078ec0ff */
[----:B------:R-:W-:Y:S01]  /*7860*/  LOP3.LUT R7, R9, R10, RZ, 0xc0, !PT ;  /* 0x0000000a09077212 */ /* 0x000fe200078ec0ff */
[----:B------:R-:W-:Y:S01]  /*7870*/  IMAD.MOV.U32 R46, RZ, RZ, R70 ;  /* 0x000000ffff2e7224 */ /* 0x000fe200078e0046 */
[----:B------:R-:W-:Y:S01]  /*7880*/  MOV R167, R79 ;  /* 0x0000004f00a77202 */ /* 0x000fe20000000f00 */
[----:B------:R-:W1:Y:S04]  /*7890*/  LDSM.16.MT88.4 R8, [R192+0x13000] ;  /* 0x01300000c008783b */ /* 0x000e680000004200 */
[C---:B------:R-:W-:Y:S06]  /*78a0*/  HMMA.16816.F32.BF16 R68, R4.reuse, R20, R100 ;  /* 0x000000140444723c */ /* 0x040fec0000041864 */
[C---:B------:R-:W-:Y:S01]  /*78b0*/  HMMA.16816.F32.BF16 R76, R4.reuse, R22, R224 ;  /* 0x00000016044c723c */ /* 0x040fe200000418e0 */
[----:B------:R-:W2:Y:S05]  /*78c0*/  LDSM.16.MT88.4 R20, [R189+0x13000] ;  /* 0x01300000bd14783b */ /* 0x000eaa0000004200 */
[C---:B---3--:R-:W-:Y:S06]  /*78d0*/  HMMA.16816.F32.BF16 R160, R4.reuse, R16, R220 ;  /* 0x0000001004a0723c */ /* 0x048fec00000418dc */
[----:B------:R-:W-:Y:S01]  /*78e0*/  HMMA.16816.F32.BF16 R52, R4, R18, R184 ;  /* 0x000000120434723c */ /* 0x000fe200000418b8 */
[----:B------:R-:W3:Y:S01]  /*78f0*/  LDSM.16.MT88.4 R16, [R190+0x13000] ;  /* 0x01300000be10783b */ /* 0x000ee20000004200 */
[----:B------:R-:W-:-:S02]  /*7900*/  IMAD.MOV.U32 R164, RZ, RZ, R89 ;  /* 0x000000ffffa47224 */ /* 0x000fc400078e0059 */
[----:B------:R-:W-:Y:S01]  /*7910*/  IMAD.MOV.U32 R165, RZ, RZ, R88 ;  /* 0x000000ffffa57224 */ /* 0x000fe200078e0058 */
[----:B------:R-:W-:Y:S01]  /*7920*/  MOV R88, R90 ;  /* 0x0000005a00587202 */ /* 0x000fe20000000f00 */
[----:B------:R-:W-:Y:S01]  /*7930*/  IMAD.MOV.U32 R89, RZ, RZ, R91 ;  /* 0x000000ffff597224 */ /* 0x000fe200078e005b */
[----:B------:R-:W-:Y:S01]  /*7940*/  MOV R91, R36 ;  /* 0x00000024005b7202 */ /* 0x000fe20000000f00 */
[----:B------:R-:W-:Y:S01]  /*7950*/  IMAD.MOV.U32 R3, RZ, RZ, R164 ;  /* 0x000000ffff037224 */ /* 0x000fe200078e00a4 */
[----:B------:R-:W-:Y:S01]  /*7960*/  MOV R227, R166 ;  /* 0x000000a600e37202 */ /* 0x000fe20000000f00 */
[----:B------:R-:W-:Y:S01]  /*7970*/  IMAD.MOV.U32 R90, RZ, RZ, R37 ;  /* 0x000000ffff5a7224 */ /* 0x000fe200078e0025 */
[----:B------:R-:W-:Y:S01]  /*7980*/  HMMA.16816.F32.BF16 R100, R4, R24, R244 ;  /* 0x000000180464723c */ /* 0x000fe200000418f4 */
[----:B------:R-:W-:Y:S01]  /*7990*/  IMAD.MOV.U32 R164, RZ, RZ, R47 ;  /* 0x000000ffffa47224 */ /* 0x000fe200078e002f */
[----:B------:R-:W4:Y:S01]  /*79a0*/  LDSM.16.MT88.4 R36, [R189+0x15000] ;  /* 0x01500000bd24783b */ /* 0x000f220000004200 */
[----:B------:R-:W-:Y:S01]  /*79b0*/  IMAD.MOV.U32 R220, RZ, RZ, R167 ;  /* 0x000000ffffdc7224 */ /* 0x000fe200078e00a7 */
[----:B------:R-:W-:Y:S01]  /*79c0*/  MOV R47, R169 ;  /* 0x000000a9002f7202 */ /* 0x000fe20000000f00 */
[----:B------:R-:W-:Y:S01]  /*79d0*/  IMAD.MOV.U32 R166, RZ, RZ, R112 ;  /* 0x000000ffffa67224 */ /* 0x000fe200078e0070 */
[----:B------:R-:W-:Y:S01]  /*79e0*/  MOV R167, R113 ;  /* 0x0000007100a77202 */ /* 0x000fe20000000f00 */
[----:B------:R-:W-:-:S02]  /*79f0*/  IMAD.MOV.U32 R244, RZ, RZ, R114 ;  /* 0x000000fffff47224 */ /* 0x000fc400078e0072 */
[----:B------:R-:W-:Y:S01]  /*7a00*/  IMAD.MOV.U32 R169, RZ, RZ, R115 ;  /* 0x000000ffffa97224 */ /* 0x000fe200078e0073 */
[C---:B-1----:R-:W-:Y:S06]  /*7a10*/  HMMA.16816.F32.BF16 R184, R4.reuse, R10, R180 ;  /* 0x0000000a04b8723c */ /* 0x042fec00000418b4 */
[C---:B--2---:R-:W-:Y:S06]  /*7a20*/  HMMA.16816.F32.BF16 R112, R4.reuse, R20, R232 ;  /* 0x000000140470723c */ /* 0x044fec00000418e8 */
[----:B------:R-:W-:Y:S01]  /*7a30*/  HMMA.16816.F32.BF16 R232, R4, R8, R216 ;  /* 0x0000000804e8723c */ /* 0x000fe200000418d8 */
[----:B------:R-:W1:Y:S01]  /*7a40*/  LDSM.16.MT88.4 R8, [R192+0x15000] ;  /* 0x01500000c008783b */ /* 0x000e620000004200 */
[----:B------:R-:W-:-:S04]  /*7a50*/  IMAD.MOV.U32 R0, RZ, RZ, R170 ;  /* 0x000000ffff007224 */ /* 0x000fc800078e00aa */
[----:B------:R-:W-:Y:S01]  /*7a60*/  HMMA.16816.F32.BF16 R88, R4, R28, R88 ;  /* 0x0000001c0458723c */ /* 0x000fe20000041858 */
[----:B------:R-:W-:Y:S01]  /*7a70*/  IMAD.MOV.U32 R221, RZ, RZ, R171 ;  /* 0x000000ffffdd7224 */ /* 0x000fe200078e00ab */
[----:B------:R-:W-:Y:S01]  /*7a80*/  MOV R223, R120 ;  /* 0x0000007800df7202 */ /* 0x000fe20000000f00 */
[----:B------:R-:W-:-:S03]  /*7a90*/  IMAD.MOV.U32 R170, RZ, RZ, R121 ;  /* 0x000000ffffaa7224 */ /* 0x000fc600078e0079 */
[----:B------:R-:W-:Y:S01]  /*7aa0*/  HMMA.16816.F32.BF16 R28, R4, R30, R248 ;  /* 0x0000001e041c723c */ /* 0x000fe200000418f8 */
[----:B------:R-:W-:-:S05]  /*7ab0*/  IMAD.MOV.U32 R171, RZ, RZ, R122 ;  /* 0x000000ffffab7224 */ /* 0x000fca00078e007a */
[----:B---3--:R-:W-:Y:S01]  /*7ac0*/  HMMA.16816.F32.BF16 R236, R4, R16, R236 ;  /* 0x0000001004ec723c */ /* 0x008fe200000418ec */
[----:B------:R-:W-:Y:S02]  /*7ad0*/  IMAD.MOV.U32 R249, RZ, RZ, R165 ;  /* 0x000000fffff97224 */ /* 0x000fe400078e00a5 */
[----:B------:R-:W-:-:S03]  /*7ae0*/  IMAD.MOV.U32 R165, RZ, RZ, R168 ;  /* 0x000000ffffa57224 */ /* 0x000fc600078e00a8 */
[----:B------:R-:W-:Y:S01]  /*7af0*/  HMMA.16816.F32.BF16 R124, R4, R18, R124 ;  /* 0x00000012047c723c */ /* 0x000fe2000004187c */
[----:B------:R-:W2:Y:S01]  /*7b00*/  LDSM.16.MT88.4 R16, [R190+0x15000] ;  /* 0x01500000be10783b */ /* 0x000ea20000004200 */
[----:B------:R-:W-:-:S04]  /*7b10*/  MOV R168, R123 ;  /* 0x0000007b00a87202 */ /* 0x000fc80000000f00 */
[C---:B------:R-:W-:Y:S01]  /*7b20*/  HMMA.16816.F32.BF16 R120, R4.reuse, R22, R228 ;  /* 0x000000160478723c */ /* 0x040fe200000418e4 */
[----:B------:R-:W3:Y:S01]  /*7b30*/  LDSM.16.MT88.4 R20, [R189+0x17000] ;  /* 0x01700000bd14783b */ /* 0x000ee20000004200 */
[----:B------:R-:W-:Y:S01]  /*7b40*/  MOV R222, R46 ;  /* 0x0000002e00de7202 */ /* 0x000fe20000000f00 */
[----:B------:R-:W-:Y:S01]  /*7b50*/  IMAD.MOV.U32 R251, RZ, RZ, R164 ;  /* 0x000000fffffb7224 */ /* 0x000fe200078e00a4 */
[----:B------:R-:W-:Y:S02]  /*7b60*/  MOV R250, R165 ;  /* 0x000000a500fa7202 */ /* 0x000fe40000000f00 */
[C---:B----4-:R-:W-:Y:S06]  /*7b70*/  HMMA.16816.F32.BF16 R228, R4.reuse, R36, R172 ;  /* 0x0000002404e4723c */ /* 0x050fec00000418ac */
[----:B------:R-:W-:Y:S01]  /*7b80*/  HMMA.16816.F32.BF16 R128, R4, R32, R128 ;  /* 0x000000200480723c */ /* 0x000fe20000041880 */
[----:B------:R-:W-:-:S02]  /*7b90*/  IMAD.MOV.U32 R37, RZ, RZ, R166 ;  /* 0x000000ffff257224 */ /* 0x000fc400078e00a6 */
[----:B------:R-:W-:-:S03]  /*7ba0*/  IMAD.MOV.U32 R36, RZ, RZ, R167 ;  /* 0x000000ffff247224 */ /* 0x000fc600078e00a7 */
[----:B------:R-:W-:Y:S01]  /*7bb0*/  HMMA.16816.F32.BF16 R180, R4, R34, R176 ;  /* 0x0000002204b4723c */ /* 0x000fe200000418b0 */
[----:B------:R-:W-:-:S05]  /*7bc0*/  IMAD.MOV.U32 R32, RZ, RZ, R220 ;  /* 0x000000ffff207224 */ /* 0x000fca00078e00dc */
[----:B------:R-:W-:Y:S01]  /*7bd0*/  HMMA.16816.F32.BF16 R164, R4, R38, R144 ;  /* 0x0000002604a4723c */ /* 0x000fe20000041890 */
[----:B------:R-:W-:Y:S01]  /*7be0*/  MOV R35, R221 ;  /* 0x000000dd00237202 */ /* 0x000fe20000000f00 */
[----:B------:R-:W-:-:S04]  /*7bf0*/  IMAD.MOV.U32 R34, RZ, RZ, R222 ;  /* 0x000000ffff227224 */ /* 0x000fc800078e00de */
[----:B-1----:R-:W-:Y:S01]  /*7c00*/  HMMA.16816.F32.BF16 R116, R4, R10, R116 ;  /* 0x0000000a0474723c */ /* 0x002fe20000041874 */
[----:B------:R-:W-:-:S05]  /*7c10*/  MOV R39, R223 ;  /* 0x000000df00277202 */ /* 0x000fca0000000f00 */
[C---:B------:R-:W-:Y:S01]  /*7c20*/  HMMA.16816.F32.BF16 R220, R4.reuse, R8, R132 ;  /* 0x0000000804dc723c */ /* 0x040fe20000041884 */
[----:B------:R-:W1:Y:S01]  /*7c30*/  LDSM.16.MT88.4 R8, [R190+0x17000] ;  /* 0x01700000be08783b */ /* 0x000e620000004200 */
[----:B------:R-:W-:Y:S01]  /*7c40*/  MOV R248, R150 ;  /* 0x0000009600f87202 */ /* 0x000fe20000000f00 */
[----:B------:R-:W-:Y:S01]  /*7c50*/  IMAD.MOV.U32 R150, RZ, RZ, R151 ;  /* 0x000000ffff967224 */ /* 0x000fe200078e0097 */
[----:B------:R-:W-:Y:S01]  /*7c60*/  MOV R247, R107 ;  /* 0x0000006b00f77202 */ /* 0x000fe20000000f00 */
[----:B------:R-:W-:Y:S02]  /*7c70*/  IMAD.MOV.U32 R46, RZ, RZ, R105 ;  /* 0x000000ffff2e7224 */ /* 0x000fe400078e0069 */
[----:B------:R-:W-:Y:S02]  /*7c80*/  IMAD.MOV.U32 R151, RZ, RZ, R106 ;  /* 0x000000ffff977224 */ /* 0x000fe400078e006a */
[----:B------:R-:W-:Y:S02]  /*7c90*/  IMAD.MOV.U32 R246, RZ, RZ, R104 ;  /* 0x000000fffff67224 */ /* 0x000fe400078e0068 */
[----:B------:R-:W-:Y:S01]  /*7ca0*/  HMMA.16816.F32.BF16 R104, R4, R26, R240 ;  /* 0x0000001a0468723c */ /* 0x000fe200000418f0 */
[----:B------:R-:W-:Y:S01]  /*7cb0*/  IMAD.MOV.U32 R33, RZ, RZ, R227 ;  /* 0x000000ffff217224 */ /* 0x000fe200078e00e3 */
[----:B------:R-:W4:Y:S01]  /*7cc0*/  LDSM.16.MT88.4 R24, [R191+0x15000] ;  /* 0x01500000bf18783b */ /* 0x000f220000004200 */
[----:B------:R-:W-:-:S03]  /*7cd0*/  IMAD.MOV.U32 R144, RZ, RZ, R170 ;  /* 0x000000ffff907224 */ /* 0x000fc600078e00aa */
[----:B--2---:R-:W-:Y:S01]  /*7ce0*/  HMMA.16816.F32.BF16 R224, R4, R16, R140 ;  /* 0x0000001004e0723c */ /* 0x004fe2000004188c */
[----:B------:R-:W-:Y:S01]  /*7cf0*/  IMAD.MOV.U32 R145, RZ, RZ, R171 ;  /* 0x000000ffff917224 */ /* 0x000fe200078e00ab */
[----:B------:R-:W-:Y:S01]  /*7d00*/  MOV R146, R168 ;  /* 0x000000a800927202 */ /* 0x000fe20000000f00 */
[----:B------:R-:W-:-:S03]  /*7d10*/  IMAD.MOV.U32 R147, RZ, RZ, R169 ;  /* 0x000000ffff937224 */ /* 0x000fc600078e00a9 */
[C---:B------:R-:W-:Y:S01]  /*7d20*/  HMMA.16816.F32.BF16 R240, R4.reuse, R18, R136 ;  /* 0x0000001204f0723c */ /* 0x040fe20000041888 */
[----:B------:R-:W2:Y:S05]  /*7d30*/  LDSM.16.MT88.4 R16, [R192+0x17000] ;  /* 0x01700000c010783b */ /* 0x000eaa0000004200 */
[C---:B---3--:R-:W-:Y:S06]  /*7d40*/  HMMA.16816.F32.BF16 R172, R4.reuse, R20, R92 ;  /* 0x0000001404ac723c */ /* 0x048fec000004185c */
[C---:B------:R-:W-:Y:S01]  /*7d50*/  HMMA.16816.F32.BF16 R168, R4.reuse, R22, R80 ;  /* 0x0000001604a8723c */ /* 0x040fe20000041850 */
[----:B------:R-:W3:Y:S01]  /*7d60*/  LDSM.16.MT88.4 R20, [R191+0x17000] ;  /* 0x01700000bf14783b */ /* 0x000ee20000004200 */
[----:B------:R-:W-:Y:S01]  /*7d70*/  FFMA.FTZ R0, R0, UR14, -R12 ;  /* 0x0000000e00007c23 */ /* 0x000fe2000801080c */
[----:B------:R-:W-:Y:S01]  /*7d80*/  IMAD.MOV.U32 R140, RZ, RZ, R144 ;  /* 0x000000ffff8c7224 */ /* 0x000fe200078e0090 */
[----:B------:R-:W-:Y:S01]  /*7d90*/  MOV R141, R145 ;  /* 0x00000091008d7202 */ /* 0x000fe20000000f00 */
[----:B------:R-:W-:Y:S01]  /*7da0*/  IMAD.MOV.U32 R142, RZ, RZ, R146 ;  /* 0x000000ffff8e7224 */ /* 0x000fe200078e0092 */
[----:B------:R4:W-:Y:S01]  /*7db0*/  MUFU.EX2 R245, R0 ;  /* 0x0000000000f57308 */ /* 0x0009e20000000800 */
[----:B------:R-:W-:Y:S01]  /*7dc0*/  IMAD.MOV.U32 R144, RZ, RZ, R32 ;  /* 0x000000ffff907224 */ /* 0x000fe200078e0020 */
[----:B------:R-:W-:Y:S01]  /*7dd0*/  MOV R145, R33 ;  /* 0x0000002100917202 */ /* 0x000fe20000000f00 */
[----:B------:R-:W-:Y:S01]  /*7de0*/  IMAD.MOV.U32 R146, RZ, RZ, R244 ;  /* 0x000000ffff927224 */ /* 0x000fe200078e00f4 */
[----:B-1----:R-:W-:Y:S01]  /*7df0*/  HMMA.16816.F32.BF16 R132, R4, R8, R84 ;  /* 0x000000080484723c */ /* 0x002fe20000041854 */
[----:B------:R-:W-:Y:S01]  /*7e00*/  MOV R38, R34 ;  /* 0x0000002200267202 */ /* 0x000fe20000000f00 */
[----:B------:R-:W-:Y:S01]  /*7e10*/  IMAD.MOV.U32 R143, RZ, RZ, R35 ;  /* 0x000000ffff8f7224 */ /* 0x000fe200078e0023 */
[----:B------:R-:W-:Y:S01]  /*7e20*/  LDSM.16.MT88.4 R80, [R192+0x13800] ;  /* 0x01380000c050783b */ /* 0x000fe20000004200 */
[----:B----4-:R-:W-:Y:S01]  /*7e30*/  FFMA.FTZ R0, R39, UR14, -R12 ;  /* 0x0000000e27007c23 */ /* 0x010fe2000801080c */
[----:B------:R-:W-:-:S02]  /*7e40*/  IMAD.MOV.U32 R39, RZ, RZ, R147 ;  /* 0x000000ffff277224 */ /* 0x000fc400078e0093 */
[----:B------:R-:W-:Y:S01]  /*7e50*/  IMAD.MOV.U32 R147, RZ, RZ, R246 ;  /* 0x000000ffff937224 */ /* 0x000fe200078e00f6 */
[----:B------:R-:W-:Y:S01]  /*7e60*/  MOV R246, R247 ;  /* 0x000000f700f67202 */ /* 0x000fe20000000f00 */
[----:B------:R-:W-:Y:S02]  /*7e70*/  IMAD.MOV.U32 R247, RZ, RZ, R248 ;  /* 0x000000fffff77224 */ /* 0x000fe400078e00f8 */
[----:B------:R1:W4:Y:S01]  /*7e80*/  MUFU.EX2 R248, R0 ;  /* 0x0000000000f87308 */ /* 0x0003220000000800 */
[----:B------:R-:W-:Y:S01]  /*7e90*/  MOV R138, R144 ;  /* 0x00000090008a7202 */ /* 0x000fe20000000f00 */
[----:B------:R-:W-:Y:S01]  /*7ea0*/  IMAD.MOV.U32 R144, RZ, RZ, R145 ;  /* 0x000000ffff907224 */ /* 0x000fe200078e0091 */
[C---:B------:R-:W-:Y:S01]  /*7eb0*/  HMMA.16816.F32.BF16 R32, R4.reuse, R10, R64 ;  /* 0x0000000a0420723c */ /* 0x040fe20000041840 */
[----:B------:R-:W-:Y:S01]  /*7ec0*/  IMAD.MOV.U32 R145, RZ, RZ, R146 ;  /* 0x000000ffff917224 */ /* 0x000fe200078e0092 */
[----:B------:R-:W-:Y:S01]  /*7ed0*/  MOV R146, R147 ;  /* 0x0000009300927202 */ /* 0x000fe20000000f00 */
[----:B------:R-:W-:Y:S01]  /*7ee0*/  IMAD.MOV.U32 R147, RZ, RZ, R246 ;  /* 0x000000ffff937224 */ /* 0x000fe200078e00f6 */
[----:B------:R-:W-:Y:S01]  /*7ef0*/  MOV R136, R141 ;  /* 0x0000008d00887202 */ /* 0x000fe20000000f00 */
[----:B-1----:R-:W-:Y:S01]  /*7f00*/  FFMA.FTZ R0, R3, UR14, -R12 ;  /* 0x0000000e03007c23 */ /* 0x002fe2000801080c */
[----:B------:R-:W-:Y:S01]  /*7f10*/  LOP3.LUT R3, R41, UR4, R44, 0x96, !PT ;  /* 0x0000000429037c12 */ /* 0x000fe2000f8e962c */
[----:B------:R-:W-:Y:S01]  /*7f20*/  FFMA.FTZ R10, R140, UR14, -R2 ;  /* 0x0000000e8c0a7c23 */ /* 0x000fe20008010802 */
[----:B------:R-:W-:Y:S01]  /*7f30*/  IMAD.MOV.U32 R137, RZ, RZ, R142 ;  /* 0x000000ffff897224 */ /* 0x000fe200078e008e */
[----:B------:R-:W-:Y:S01]  /*7f40*/  HMMA.16816.F32.BF16 R216, R4, R24, R108 ;  /* 0x0000001804d8723c */ /* 0x000fe2000004186c */
[----:B------:R-:W-:Y:S01]  /*7f50*/  IMAD.MOV.U32 R139, RZ, RZ, R143 ;  /* 0x000000ffff8b7224 */ /* 0x000fe200078e008f */
[----:B------:R-:W-:Y:S01]  /*7f60*/  LDSM.16.MT88.4 R64, [R189+0x13800] ;  /* 0x01380000bd40783b */ /* 0x000fe20000004200 */
[----:B------:R-:W-:-:S04]  /*7f70*/  IMAD.WIDE.U32 R8, R3, -0x2daee0ad, RZ ;  /* 0xd2511f5303087825 */ /* 0x000fc800078e00ff */
[----:B------:R-:W-:Y:S01]  /*7f80*/  IMAD.MOV.U32 R246, RZ, RZ, R247 ;  /* 0x000000fffff67224 */ /* 0x000fe200078e00f7 */
[----:B------:R-:W-:Y:S02]  /*7f90*/  LOP3.LUT R3, R8, 0xffff, RZ, 0xc0, !PT ;  /* 0x0000ffff08037812 */ /* 0x000fe400078ec0ff */
[----:B------:R-:W-:Y:S01]  /*7fa0*/  MOV R247, R249 ;  /* 0x000000f900f77202 */ /* 0x000fe20000000f00 */
[----:B------:R-:W-:Y:S01]  /*7fb0*/  IMAD.MOV.U32 R249, RZ, RZ, R154 ;  /* 0x000000fffff97224 */ /* 0x000fe200078e009a */
[----:B------:R-:W-:Y:S01]  /*7fc0*/  SHF.R.U32.HI R3, RZ, 0x8, R3 ;  /* 0x00000008ff037819 */ /* 0x000fe20000011603 */
[----:B------:R1:W-:Y:S01]  /*7fd0*/  MUFU.EX2 R154, R10 ;  /* 0x0000000a009a7308 */ /* 0x0003e20000000800 */
[----:B--2---:R-:W-:Y:S01]  /*7fe0*/  HMMA.16816.F32.BF16 R140, R4, R16, R60 ;  /* 0x00000010048c723c */ /* 0x004fe2000004183c */
[----:B------:R-:W-:Y:S01]  /*7ff0*/  FFMA.FTZ R11, R137, UR14, -R2 ;  /* 0x0000000e890b7c23 */ /* 0x000fe20008010802 */
[----:B------:R-:W-:Y:S02]  /*8000*/  IMAD.MOV.U32 R137, RZ, RZ, R144 ;  /* 0x000000ffff897224 */ /* 0x000fe400078e0090 */
[----:B------:R-:W-:-:S02]  /*8010*/  IMAD.MOV.U32 R111, RZ, RZ, R147 ;  /* 0x000000ffff6f7224 */ /* 0x000fc400078e0093 */
[----:B------:R-:W-:Y:S01]  /*8020*/  HMMA.16816.F32.BF16 R176, R4, R26, R96 ;  /* 0x0000001a04b0723c */ /* 0x000fe20000041860 */
[----:B------:R2:W-:Y:S01]  /*8030*/  MUFU.EX2 R244, R0 ;  /* 0x0000000000f47308 */ /* 0x0005e20000000800 */
[----:B-1----:R-:W-:-:S05]  /*8040*/  LOP3.LUT R10, R8, 0xff, RZ, 0xc0, !PT ;  /* 0x000000ff080a7812 */ /* 0x002fca00078ec0ff */
[----:B------:R-:W-:Y:S02]  /*8050*/  MOV R96, R145 ;  /* 0x0000009100607202 */ /* 0x000fe40000000f00 */
[----:B------:R-:W-:Y:S01]  /*8060*/  PRMT R16, R10, 0x5410, R3 ;  /* 0x000054100a107816 */ /* 0x000fe20000000003 */
[----:B------:R-:W-:Y:S01]  /*8070*/  FFMA.FTZ R3, R136, UR14, -R2 ;  /* 0x0000000e88037c23 */ /* 0x000fe20008010802 */
[----:B------:R-:W-:Y:S02]  /*8080*/  IMAD.MOV.U32 R136, RZ, RZ, R146 ;  /* 0x000000ffff887224 */ /* 0x000fe400078e0092 */
[C---:B---3--:R-:W-:Y:S01]  /*8090*/  HMMA.16816.F32.BF16 R144, R4.reuse, R20, R48 ;  /* 0x000000140490723c */ /* 0x048fe20000041830 */
[----:B--2---:R-:W-:Y:S01]  /*80a0*/  FFMA.FTZ R0, R15, UR14, -R12 ;  /* 0x0000000e0f007c23 */ /* 0x004fe2000801080c */
[----:B------:R-:W1:Y:S01]  /*80b0*/  LDSM.16.MT88.4 R48, [R192+0x11800] ;  /* 0x01180000c030783b */ /* 0x000e620000004200 */
[----:B------:R-:W-:Y:S02]  /*80c0*/  IMAD.MOV.U32 R15, RZ, RZ, R155 ;  /* 0x000000ffff0f7224 */ /* 0x000fe400078e009b */
[----:B------:R2:W-:Y:S01]  /*80d0*/  MUFU.EX2 R155, R0 ;  /* 0x00000000009b7308 */ /* 0x0005e20000000800 */
[----:B------:R-:W-:Y:S01]  /*80e0*/  HMMA.16816.F32.BF16 R24, R4, R18, R56 ;  /* 0x000000120418723c */ /* 0x000fe20000041838 */
[----:B------:R-:W-:-:S06]  /*80f0*/  SHF.R.U32.HI R12, RZ, 0x10, R8 ;  /* 0x00000010ff0c7819 */ /* 0x000fcc0000011608 */
[----:B------:R-:W-:Y:S08]  /*8100*/  MUFU.EX2 R11, R11 ;  /* 0x0000000b000b7308 */ /* 0x000ff00000000800 */
[----:B------:R3:W-:Y:S01]  /*8110*/  MUFU.EX2 R17, R3 ;  /* 0x0000000300117308 */ /* 0x0007e20000000800 */
[----:B--2---:R-:W-:Y:S01]  /*8120*/  LOP3.LUT R0, R9, UR11, R42, 0x96, !PT ;  /* 0x0000000b09007c12 */ /* 0x004fe2000f8e962a */
[----:B------:R-:W-:Y:S01]  /*8130*/  FFMA.FTZ R9, R15, UR14, -R2 ;  /* 0x0000000e0f097c23 */ /* 0x000fe20008010802 */
[----:B------:R-:W-:Y:S01]  /*8140*/  SHF.R.U32.HI R15, RZ, 0x18, R8 ;  /* 0x00000018ff0f7819 */ /* 0x000fe20000011608 */
[----:B------:R-:W-:Y:S01]  /*8150*/  IMAD.MOV.U32 R109, RZ, RZ, R247 ;  /* 0x000000ffff6d7224 */ /* 0x000fe200078e00f7 */
[C---:B------:R-:W-:Y:S01]  /*8160*/  LOP3.LUT R2, R0.reuse, 0xffff, RZ, 0xc0, !PT ;  /* 0x0000ffff00027812 */ /* 0x040fe200078ec0ff */
[----:B------:R-:W2:Y:S01]  /*8170*/  LDSM.16.MT88.4 R40, [R190+0x11800] ;  /* 0x01180000be28783b */ /* 0x000ea20000004200 */
[----:B------:R-:W-:Y:S01]  /*8180*/  LOP3.LUT R10, R0, 0xff, RZ, 0xc0, !PT ;  /* 0x000000ff000a7812 */ /* 0x000fe200078ec0ff */
[----:B------:R4:W1:Y:S01]  /*8190*/  MUFU.EX2 R18, R9 ;  /* 0x0000000900127308 */ /* 0x0008620000000800 */
[----:B------:R-:W-:Y:S01]  /*81a0*/  SHF.R.U32.HI R8, RZ, 0x10, R0 ;  /* 0x00000010ff087819 */ /* 0x000fe20000011600 */
[----:B------:R-:W-:Y:S01]  /*81b0*/  HMMA.16816.F32.BF16 R20, R4, R22, R72 ;  /* 0x000000160414723c */ /* 0x000fe20000041848 */
[----:B------:R-:W-:Y:S01]  /*81c0*/  IMAD.MOV.U32 R98, RZ, RZ, R251 ;  /* 0x000000ffff627224 */ /* 0x000fe200078e00fb */
[----:B------:R-:W2:Y:S01]  /*81d0*/  LDSM.16.MT88.4 R72, [R190+0x13800] ;  /* 0x01380000be48783b */ /* 0x000ea20000004200 */
[----:B------:R-:W-:Y:S01]  /*81e0*/  IMAD.MOV.U32 R97, RZ, RZ, R159 ;  /* 0x000000ffff617224 */ /* 0x000fe200078e009f */
[----:B------:R-:W-:Y:S01]  /*81f0*/  MOV R99, R250 ;  /* 0x000000fa00637202 */ /* 0x000fe20000000f00 */
[----:B------:R-:W-:Y:S01]  /*8200*/  IMAD.MOV.U32 R108, RZ, RZ, R249 ;  /* 0x000000ffff6c7224 */ /* 0x000fe200078e00f9 */
[----:B------:R-:W-:Y:S01]  /*8210*/  MOV R110, R246 ;  /* 0x000000f6006e7202 */ /* 0x000fe20000000f00 */
[----:B------:R-:W-:Y:S01]  /*8220*/  LDSM.16.MT88.4 R56, [R191+0x11800] ;  /* 0x01180000bf38783b */ /* 0x000fe20000004200 */
[----:B---3--:R-:W-:-:S02]  /*8230*/  LOP3.LUT R3, R12, 0xff, RZ, 0xc0, !PT ;  /* 0x000000ff0c037812 */ /* 0x008fc400078ec0ff */
[----:B----4-:R-:W-:Y:S02]  /*8240*/  SHF.R.U32.HI R9, RZ, 0x18, R0 ;  /* 0x00000018ff097819 */ /* 0x010fe40000011600 */
[----:B------:R-:W-:Y:S02]  /*8250*/  SHF.R.U32.HI R0, RZ, 0x8, R2 ;  /* 0x00000008ff007819 */ /* 0x000fe40000011602 */
[----:B------:R-:W-:Y:S02]  /*8260*/  LOP3.LUT R2, R8, 0xff, RZ, 0xc0, !PT ;  /* 0x000000ff08027812 */ /* 0x000fe400078ec0ff */
[----:B------:R-:W-:Y:S02]  /*8270*/  PRMT R0, R10, 0x5410, R0 ;  /* 0x000054100a007816 */ /* 0x000fe40000000000 */
[----:B------:R-:W-:Y:S02]  /*8280*/  PRMT R8, R3, 0x5410, R15 ;  /* 0x0000541003087816 */ /* 0x000fe4000000000f */
[----:B------:R-:W-:-:S02]  /*8290*/  PRMT R3, R2, 0x5410, R9 ;  /* 0x0000541002037816 */ /* 0x000fc40000000009 */
[--C-:B------:R-:W-:Y:S02]  /*82a0*/  HSET2.LE.AND R0, R0, R96.reuse, PT ;  /* 0x0000006000007233 */ /* 0x100fe40003803000 */
[----:B------:R-:W-:Y:S01]  /*82b0*/  F2FP.BF16.F32.PACK_AB R2, R248, R245 ;  /* 0x000000f5f802723e */ /* 0x000fe200000010ff */
[----:B------:R-:W-:Y:S01]  /*82c0*/  IMAD.MOV.U32 R247, RZ, RZ, R148 ;  /* 0x000000fffff77224 */ /* 0x000fe200078e0094 */
[--C-:B------:R-:W-:Y:S02]  /*82d0*/  HSET2.LE.AND R3, R3, R96.reuse, PT ;  /* 0x0000006003037233 */ /* 0x100fe40003803000 */
[----:B------:R-:W-:Y:S02]  /*82e0*/  LOP3.LUT R148, R0, R2, RZ, 0xc0, !PT ;  /* 0x0000000200947212 */ /* 0x000fe400078ec0ff */
[--C-:B------:R-:W-:Y:S02]  /*82f0*/  HSET2.LE.AND R5, R16, R96.reuse, PT ;  /* 0x0000006010057233 */ /* 0x100fe40003803000 */
[----:B------:R-:W-:-:S02]  /*8300*/  HSET2.LE.AND R0, R8, R96, PT ;  /* 0x0000006008007233 */ /* 0x000fc40003803000 */
[----:B-1----:R-:W-:Y:S02]  /*8310*/  F2FP.BF16.F32.PACK_AB R4, R18, R154 ;  /* 0x0000009a1204723e */ /* 0x002fe400000010ff */
[----:B------:R-:W-:Y:S02]  /*8320*/  F2FP.BF16.F32.PACK_AB R6, R155, R244 ;  /* 0x000000f49b06723e */ /* 0x000fe400000010ff */
[----:B------:R-:W-:Y:S01]  /*8330*/  F2FP.BF16.F32.PACK_AB R2, R11, R17 ;  /* 0x000000110b02723e */ /* 0x000fe200000010ff */
[----:B------:R-:W-:Y:S01]  /*8340*/  IMAD.MOV.U32 R15, RZ, RZ, R137 ;  /* 0x000000ffff0f7224 */ /* 0x000fe200078e0089 */
[----:B------:R-:W-:Y:S01]  /*8350*/  MOV R12, R136 ;  /* 0x00000088000c7202 */ /* 0x000fe20000000f00 */
[----:B------:R-:W-:Y:S01]  /*8360*/  IMAD.MOV.U32 R136, RZ, RZ, R150 ;  /* 0x000000ffff887224 */ /* 0x000fe200078e0096 */
[----:B------:R-:W-:Y:S02]  /*8370*/  MOV R249, R149 ;  /* 0x0000009500f97202 */ /* 0x000fe40000000f00 */
[----:B------:R-:W-:Y:S01]  /*8380*/  MOV R137, R151 ;  /* 0x0000009700897202 */ /* 0x000fe20000000f00 */
[----:B------:R-:W-:Y:S01]  /*8390*/  IMAD.MOV.U32 R19, RZ, RZ, R97 ;  /* 0x000000ffff137224 */ /* 0x000fe200078e0061 */
[----:B------:R-:W-:-:S02]  /*83a0*/  LOP3.LUT R149, R3, R4, RZ, 0xc0, !PT ;  /* 0x0000000403957212 */ /* 0x000fc400078ec0ff */
[----:B------:R-:W-:Y:S02]  /*83b0*/  LOP3.LUT R150, R5, R6, RZ, 0xc0, !PT ;  /* 0x0000000605967212 */ /* 0x000fe400078ec0ff */
[----:B------:R-:W-:Y:S02]  /*83c0*/  LOP3.LUT R151, R0, R2, RZ, 0xc0, !PT ;  /* 0x0000000200977212 */ /* 0x000fe400078ec0ff */
[----:B------:R-:W-:Y:S01]  /*83d0*/  MOV R97, R98 ;  /* 0x0000006200617202 */ /* 0x000fe20000000f00 */
[----:B------:R-:W-:Y:S01]  /*83e0*/  IMAD.MOV.U32 R98, RZ, RZ, R99 ;  /* 0x000000ffff627224 */ /* 0x000fe200078e0063 */
[----:B------:R-:W-:Y:S01]  /*83f0*/  MOV R9, R139 ;  /* 0x0000008b00097202 */ /* 0x000fe20000000f00 */
[----:B------:R-:W-:Y:S02]  /*8400*/  IMAD.MOV.U32 R99, RZ, RZ, R108 ;  /* 0x000000ffff637224 */ /* 0x000fe400078e006c */
[----:B------:R-:W-:Y:S01]  /*8410*/  IMAD.MOV.U32 R10, RZ, RZ, R138 ;  /* 0x000000ffff0a7224 */ /* 0x000fe200078e008a */
[----:B------:R-:W-:Y:S01]  /*8420*/  MOV R246, R158 ;  /* 0x0000009e00f67202 */ /* 0x000fe20000000f00 */
[----:B------:R-:W-:-:S02]  /*8430*/  IMAD.MOV.U32 R138, RZ, RZ, R46 ;  /* 0x000000ffff8a7224 */ /* 0x000fc400078e002e */
[----:B------:R-:W-:Y:S02]  /*8440*/  IMAD.MOV.U32 R251, RZ, RZ, R157 ;  /* 0x000000fffffb7224 */ /* 0x000fe400078e009d */
[----:B------:R-:W-:Y:S01]  /*8450*/  IMAD.MOV.U32 R250, RZ, RZ, R156 ;  /* 0x000000fffffa7224 */ /* 0x000fe200078e009c */
[----:B------:R-:W-:Y:S01]  /*8460*/  MOV R8, R36 ;  /* 0x0000002400087202 */ /* 0x000fe20000000f00 */
[----:B------:R-:W-:Y:S01]  /*8470*/  IMAD.MOV.U32 R139, RZ, RZ, R47 ;  /* 0x000000ffff8b7224 */ /* 0x000fe200078e002f */
[----:B------:R-:W1:Y:S01]  /*8480*/  LDSM.16.MT88.4 R156, [R189+0x11800] ;  /* 0x01180000bd9c783b */ /* 0x000e620000004200 */
[C---:B------:R-:W-:Y:S03]  /*8490*/  HMMA.16816.F32.BF16 R44, R148.reuse, R48, R88 ;  /* 0x00000030942c723c */ /* 0x040fe60000041858 */
[----:B------:R-:W-:Y:S03]  /*84a0*/  LDSM.16.MT88.4 R88, [R191+0x13800] ;  /* 0x01380000bf58783b */ /* 0x000fe60000004200 */
[----:B------:R-:W-:Y:S01]  /*84b0*/  HMMA.16816.F32.BF16 R48, R148, R50, R28 ;  /* 0x000000329430723c */ /* 0x000fe2000004181c */
[----:B------:R-:W-:Y:S01]  /*84c0*/  IMAD.MOV.U32 R16, RZ, RZ, R38 ;  /* 0x000000ffff107224 */ /* 0x000fe200078e0026 */
[----:B------:R-:W-:Y:S05]  /*84d0*/  LDSM.16.MT88.4 R4, [R191+0x17800] ;  /* 0x01780000bf04783b */ /* 0x000fea0000004200 */
[----:B------:R-:W-:Y:S01]  /*84e0*/  MOV R31, R97 ;  /* 0x00000061001f7202 */ /* 0x000fe20000000f00 */
[----:B------:R-:W-:-:S02]  /*84f0*/  IMAD.MOV.U32 R30, RZ, RZ, R98 ;  /* 0x000000ffff1e7224 */ /* 0x000fc400078e0062 */
[----:B------:R-:W-:Y:S02]  /*8500*/  IMAD.MOV.U32 R29, RZ, RZ, R99 ;  /* 0x000000ffff1d7224 */ /* 0x000fe400078e0063 */
[----:B------:R-:W3:Y:S01]  /*8510*/  LDSM.16.MT88.4 R96, [R189+0x15800] ;  /* 0x01580000bd60783b */ /* 0x000ee20000004200 */
[----:B------:R-:W-:Y:S01]  /*8520*/  MOV R108, R109 ;  /* 0x0000006d006c7202 */ /* 0x000fe20000000f00 */
[----:B------:R-:W-:Y:S02]  /*8530*/  IMAD.MOV.U32 R109, RZ, RZ, R110 ;  /* 0x000000ffff6d7224 */ /* 0x000fe400078e006e */
[----:B------:R-:W-:Y:S02]  /*8540*/  IMAD.MOV.U32 R110, RZ, RZ, R111 ;  /* 0x000000ffff6e7224 */ /* 0x000fe400078e006f */
[----:B------:R-:W-:Y:S02]  /*8550*/  IMAD.MOV.U32 R111, RZ, RZ, R37 ;  /* 0x000000ffff6f7224 */ /* 0x000fe400078e0025 */
[----:B------:R-:W-:-:S02]  /*8560*/  IMAD.MOV.U32 R3, RZ, RZ, R39 ;  /* 0x000000ffff037224 */ /* 0x000fc400078e0027 */
[----:B--2---:R-:W-:Y:S01]  /*8570*/  HMMA.16816.F32.BF16 R36, R148, R40, R68 ;  /* 0x000000289424723c */ /* 0x004fe20000041844 */
[----:B------:R-:W-:Y:S02]  /*8580*/  IMAD.MOV.U32 R0, RZ, RZ, R109 ;  /* 0x000000ffff007224 */ /* 0x000fe400078e006d */
[----:B------:R-:W-:-:S03]  /*8590*/  IMAD.MOV.U32 R2, RZ, RZ, R110 ;  /* 0x000000ffff027224 */ /* 0x000fc600078e006e */
[C---:B------:R-:W-:Y:S06]  /*85a0*/  HMMA.16816.F32.BF16 R68, R148.reuse, R72, R236 ;  /* 0x000000489444723c */ /* 0x040fec00000418ec */
[----:B------:R-:W-:Y:S01]  /*85b0*/  HMMA.16816.F32.BF16 R72, R148, R74, R124 ;  /* 0x0000004a9448723c */ /* 0x000fe2000004187c */
[----:B------:R-:W-:Y:S01]  /*85c0*/  MOV R236, R111 ;  /* 0x0000006f00ec7202 */ /* 0x000fe20000000f00 */
[----:B------:R-:W-:-:S05]  /*85d0*/  IMAD.MOV.U32 R237, RZ, RZ, R136 ;  /* 0x000000ffffed7224 */ /* 0x000fca00078e0088 */
[----:B------:R-:W-:Y:S02]  /*85e0*/  IMAD.MOV.U32 R127, RZ, RZ, R139 ;  /* 0x000000ffff7f7224 */ /* 0x000fe400078e008b */
[----:B------:R-:W-:Y:S01]  /*85f0*/  FADD.FTZ R0, R0, R236 ;  /* 0x000000ec00007221 */ /* 0x000fe20000010000 */
[----:B------:R-:W-:Y:S02]  /*8600*/  IMAD.MOV.U32 R238, RZ, RZ, R137 ;  /* 0x000000ffffee7224 */ /* 0x000fe400078e0089 */
[----:B------:R-:W-:Y:S01]  /*8610*/  FADD.FTZ R2, R2, R127 ;  /* 0x0000007f02027221 */ /* 0x000fe20000010000 */
[----:B------:R-:W-:Y:S01]  /*8620*/  MOV R28, R108 ;  /* 0x0000006c001c7202 */ /* 0x000fe20000000f00 */
[----:B------:R-:W-:Y:S01]  /*8630*/  FADD.FTZ R0, R238, R0 ;  /* 0x00000000ee007221 */ /* 0x000fe20000010000 */
[----:B------:R-:W-:Y:S01]  /*8640*/  MOV R239, R138 ;  /* 0x0000008a00ef7202 */ /* 0x000fe20000000f00 */
[----:B------:R-:W-:Y:S01]  /*8650*/  FADD.FTZ R2, R237, R2 ;  /* 0x00000002ed027221 */ /* 0x000fe20000010000 */
[----:B-1----:R-:W-:Y:S01]  /*8660*/  HMMA.16816.F32.BF16 R160, R148, R156, R160 ;  /* 0x0000009c94a0723c */ /* 0x002fe200000418a0 */
[----:B------:R-:W-:Y:S01]  /*8670*/  FADD.FTZ R0, R28, R0 ;  /* 0x000000001c007221 */ /* 0x000fe20000010000 */
[----:B------:R-:W-:Y:S01]  /*8680*/  LDSM.16.MT88.4 R136, [R190+0x17800] ;  /* 0x01780000be88783b */ /* 0x000fe20000004200 */
[----:B------:R-:W-:-:S03]  /*8690*/  FADD.FTZ R2, R239, R2 ;  /* 0x00000002ef027221 */ /* 0x000fc60000010000 */
[----:B------:R-:W-:Y:S01]  /*86a0*/  HMMA.16816.F32.BF16 R156, R148, R158, R52 ;  /* 0x0000009e949c723c */ /* 0x000fe20000041834 */
[----:B------:R-:W-:Y:S01]  /*86b0*/  FADD.FTZ R2, R29, R2 ;  /* 0x000000021d027221 */ /* 0x000fe20000010000 */
[----:B------:R-:W-:-:S04]  /*86c0*/  FADD.FTZ R0, R30, R0 ;  /* 0x000000001e007221 */ /* 0x000fc80000010000 */
[C---:B------:R-:W-:Y:S01]  /*86d0*/  HMMA.16816.F32.BF16 R60, R148.reuse, R64, R112 ;  /* 0x00000040943c723c */ /* 0x040fe20000041870 */
[----:B------:R-:W1:Y:S05]  /*86e0*/  LDSM.16.MT88.4 R112, [R192+0x15800] ;  /* 0x01580000c070783b */ /* 0x000e6a0000004200 */
[C---:B------:R-:W-:Y:S06]  /*86f0*/  HMMA.16816.F32.BF16 R52, R148.reuse, R56, R100 ;  /* 0x000000389434723c */ /* 0x040fec0000041864 */
[C---:B---3--:R-:W-:Y:S06]  /*8700*/  HMMA.16816.F32.BF16 R92, R148.reuse, R96, R228 ;  /* 0x00000060945c723c */ /* 0x048fec00000418e4 */
[C---:B------:R-:W-:Y:S01]  /*8710*/  HMMA.16816.F32.BF16 R56, R148.reuse, R58, R104 ;  /* 0x0000003a9438723c */ /* 0x040fe20000041868 */
[----:B------:R-:W2:Y:S05]  /*8720*/  LDSM.16.MT88.4 R104, [R190+0x15800] ;  /* 0x01580000be68783b */ /* 0x000eaa0000004200 */
[C---:B------:R-:W-:Y:S01]  /*8730*/  HMMA.16816.F32.BF16 R64, R148.reuse, R66, R120 ;  /* 0x000000429440723c */ /* 0x040fe20000041878 */
[----:B------:R-:W3:Y:S05]  /*8740*/  LDSM.16.MT88.4 R120, [R191+0x15800] ;  /* 0x01580000bf78783b */ /* 0x000eea0000004200 */
[C---:B------:R-:W-:Y:S01]  /*8750*/  HMMA.16816.F32.BF16 R84, R148.reuse, R88, R128 ;  /* 0x000000589454723c */ /* 0x040fe20000041880 */
[----:B------:R-:W4:Y:S05]  /*8760*/  LDSM.16.MT88.4 R128, [R189+0x17800] ;  /* 0x01780000bd80783b */ /* 0x000f2a0000004200 */
[----:B------:R-:W-:Y:S01]  /*8770*/  HMMA.16816.F32.BF16 R96, R148, R98, R164 ;  /* 0x000000629460723c */ /* 0x000fe200000418a4 */
[----:B------:R-:W4:Y:S01]  /*8780*/  LDSM.16.MT88.4 R164, [R192+0x17800] ;  /* 0x01780000c0a4783b */ /* 0x000f220000004200 */
[----:B------:R-:W-:Y:S01]  /*8790*/  FADD.FTZ R2, R31, R2 ;  /* 0x000000021f027221 */ /* 0x000fe20000010000 */
[----:B------:R-:W-:-:S03]  /*87a0*/  FADD.FTZ R0, R8, R0 ;  /* 0x0000000008007221 */ /* 0x000fc60000010000 */
        /* <DEDUP_REMOVED lines=13> */
[----:B------:R-:W-:Y:S01]  /*8880*/  FADD.FTZ R0, R154, R0 ;  /* 0x000000009a007221 */ /* 0x000fe20000010000 */
[----:B-1----:R-:W-:Y:S02]  /*8890*/  HMMA.16816.F32.BF16 R108, R148, R112, R220 ;  /* 0x00000070946c723c */ /* 0x002fe400000418dc */
[----:B------:R-:W-:Y:S01]  /*88a0*/  FADD.FTZ R248, R248, R2 ;  /* 0x00000002f8f87221 */ /* 0x000fe20000010000 */
[----:B------:R-:W-:-:S03]  /*88b0*/  FADD.FTZ R0, R18, R0 ;  /* 0x0000000012007221 */ /* 0x000fc60000010000 */
[----:B------:R-:W-:Y:S01]  /*88c0*/  HMMA.16816.F32.BF16 R40, R148, R42, R76 ;  /* 0x0000002a9428723c */ /* 0x000fe2000004184c */
[----:B------:R-:W-:Y:S01]  /*88d0*/  FADD.FTZ R248, R244, R248 ;  /* 0x000000f8f4f87221 */ /* 0x000fe20000010000 */
[----:B------:R-:W-:-:S04]  /*88e0*/  FADD.FTZ R0, R17, R0 ;  /* 0x0000000011007221 */ /* 0x000fc80000010000 */
[----:B------:R-:W-:Y:S01]  /*88f0*/  HMMA.16816.F32.BF16 R112, R148, R114, R116 ;  /* 0x000000729470723c */ /* 0x000fe20000041874 */
[----:B------:R-:W-:-:S05]  /*8900*/  FADD.FTZ R248, R155, R248 ;  /* 0x000000f89bf87221 */ /* 0x000fca0000010000 */
[----:B------:R-:W-:Y:S01]  /*8910*/  HMMA.16816.F32.BF16 R76, R148, R80, R232 ;  /* 0x00000050944c723c */ /* 0x000fe200000418e8 */
[----:B------:R-:W-:-:S05]  /*8920*/  FADD.FTZ R249, R11, R0 ;  /* 0x000000000bf97221 */ /* 0x000fca0000010000 */
[C---:B--2---:R-:W-:Y:S06]  /*8930*/  HMMA.16816.F32.BF16 R100, R148.reuse, R104, R224 ;  /* 0x000000689464723c */ /* 0x044fec00000418e0 */
        /* <DEDUP_REMOVED lines=16> */
[----:B------:R-:W-:-:S03]  /*8a40*/  ULDC UR4, c[0x0][0x2d0] ;  /* 0x0000b40000047ab9 */ /* 0x000fc60000000800 */
[----:B------:R-:W3:Y:S04]  /*8a50*/  LDL R19, [R1+0x24] ;  /* 0x0000240001137983 */ /* 0x000ee80000100800 */
[----:B------:R-:W4:Y:S04]  /*8a60*/  LDL.64 R246, [R1+0x50] ;  /* 0x0000500001f67983 */ /* 0x000f280000100a00 */
[----:B------:R-:W4:Y:S01]  /*8a70*/  LDL.64 R250, [R1+0x60] ;  /* 0x0000600001fa7983 */ /* 0x000f220000100a00 */
[----:B------:R-:W-:Y:S01]  /*8a80*/  ISETP.GE.AND P4, PT, R252, UR4, PT ;  /* 0x00000004fc007c0c */ /* 0x000fe2000bf86270 */
[----:B------:R-:W-:Y:S01]  /*8a90*/  UIADD3 UR20, UR22, -0x2, URZ ;  /* 0xfffffffe16147890 */ /* 0x000fe2000fffe03f */
[----:B------:R-:W-:-:S04]  /*8aa0*/  DEPBAR.LE SB0, 0x0 ;  /* 0x000080000000791a */ /* 0x000fc80000000000 */
[----:B------:R-:W1:Y:S01]  /*8ab0*/  S2R R2, SR_TID.X ;  /* 0x0000000000027919 */ /* 0x000e620000002100 */
[----:B------:R-:W-:Y:S02]  /*8ac0*/  USHF.R.S32.HI UR6, URZ, 0x1f, UR20 ;  /* 0x0000001f3f067899 */ /* 0x000fe40008011414 */
[----:B------:R-:W-:-:S04]  /*8ad0*/  UISETP.GE.AND UP0, UPT, UR22, 0x3, UPT ;  /* 0x000000031600788c */ /* 0x000fc8000bf06270 */
[----:B------:R-:W4:Y:S08]  /*8ae0*/  @!P4 LDC.64 R10, c[0x0][0x220] ;  /* 0x00008800ff0acb82 */ /* 0x000f300000000a00 */
[----:B------:R-:W4:Y:S01]  /*8af0*/  @!P4 LDC.64 R26, c[0x0][0x220] ;  /* 0x00008800ff1acb82 */ /* 0x000f220000000a00 */
[----:B-1----:R-:W-:-:S04]  /*8b00*/  SHF.R.S32.HI R0, RZ, 0x1f, R2 ;  /* 0x0000001fff007819 */ /* 0x002fc80000011402 */
[----:B------:R-:W-:-:S04]  /*8b10*/  LEA.HI R0, R0, R2, RZ, 0x3 ;  /* 0x0000000200007211 */ /* 0x000fc800078f18ff */
[----:B------:R-:W-:-:S05]  /*8b20*/  LOP3.LUT R0, R0, 0xfffffff8, RZ, 0xc0, !PT ;  /* 0xfffffff800007812 */ /* 0x000fca00078ec0ff */
[----:B------:R-:W-:-:S04]  /*8b30*/  IMAD.IADD R0, R2, 0x1, -R0 ;  /* 0x0000000102007824 */ /* 0x000fc800078e0a00 */
[----:B------:R-:W-:Y:S01]  /*8b40*/  IMAD.SHL.U32 R0, R0, 0x8, RZ ;  /* 0x0000000800007824 */ /* 0x000fe200078e00ff */
[----:B------:R-:W-:Y:S04]  /*8b50*/  BAR.SYNC.DEFER_BLOCKING 0x0 ;  /* 0x0000000000007b1d */ /* 0x000fe80000010000 */
[----:B------:R-:W-:Y:S01]  /*8b60*/  ISETP.GE.AND P6, PT, R0, UR4, PT ;  /* 0x0000000400007c0c */ /* 0x000fe2000bfc6270 */
[----:B------:R-:W-:-:S12]  /*8b70*/  IMAD.U32 R0, RZ, RZ, UR20 ;  /* 0x00000014ff007e24 */ /* 0x000fd8000f8e00ff */
[----:B------:R-:W1:Y:S01]  /*8b80*/  @!P6 LDC.64 R4, c[0x0][0x220] ;  /* 0x00008800ff04eb82 */ /* 0x000e620000000a00 */
[----:B------:R-:W-:Y:S07]  /*8b90*/  @P6 STS.128 [R215+0x10000], RZ ;  /* 0x010000ffd7006388 */ /* 0x000fee0000000c00 */
[----:B------:R-:W1:Y:S08]  /*8ba0*/  @!P6 LDC.64 R16, c[0x0][0x220] ;  /* 0x00008800ff10eb82 */ /* 0x000e700000000a00 */
[----:B------:R-:W1:Y:S08]  /*8bb0*/  @!P6 LDC.64 R22, c[0x0][0x220] ;  /* 0x00008800ff16eb82 */ /* 0x000e700000000a00 */
[----:B------:R-:W1:Y:S01]  /*8bc0*/  @!P6 LDC.64 R30, c[0x0][0x220] ;  /* 0x00008800ff1eeb82 */ /* 0x000e620000000a00 */
[----:B--2---:R-:W-:-:S02]  /*8bd0*/  ISETP.GE.AND P5, PT, R12, UR4, PT ;  /* 0x000000040c007c0c */ /* 0x004fc4000bfa6270 */
[----:B---3--:R-:W-:Y:S01]  /*8be0*/  ISETP.GE.AND P3, PT, R19, UR4, PT ;  /* 0x0000000413007c0c */ /* 0x008fe2000bf66270 */
[----:B------:R-:W-:Y:S01]  /*8bf0*/  UIMAD UR4, UR12, UR20, URZ ;  /* 0x000000140c0472a4 */ /* 0x000fe2000f8e023f */
[----:B----4-:R-:W-:-:S03]  /*8c00*/  IMAD.MOV.U32 R3, RZ, RZ, R247 ;  /* 0x000000ffff037224 */ /* 0x010fc600078e00f7 */
[----:B------:R-:W-:Y:S01]  /*8c10*/  UIMAD UR4, UR6, UR13, UR4 ;  /* 0x0000000d060472a4 */ /* 0x000fe2000f8e0204 */
[----:B------:R-:W-:-:S05]  /*8c20*/  IMAD.MOV.U32 R2, RZ, RZ, R250 ;  /* 0x000000ffff027224 */ /* 0x000fca00078e00fa */
[----:B------:R-:W2:Y:S01]  /*8c30*/  @!P5 LDC.64 R6, c[0x0][0x220] ;  /* 0x00008800ff06db82 */ /* 0x000ea20000000a00 */
[----:B------:R-:W3:Y:S01]  /*8c40*/  S2R R251, SR_TID.X ;  /* 0x0000000000fb7919 */ /* 0x000ee20000002100 */
[----:B------:R-:W-:-:S04]  /*8c50*/  IMAD.WIDE.U32 R2, R0, UR13, R2 ;  /* 0x0000000d00027c25 */ /* 0x000fc8000f8e0002 */
[----:B------:R-:W-:Y:S02]  /*8c60*/  VIADD R0, R3, UR4 ;  /* 0x0000000403007c36 */ /* 0x000fe40008000000 */
[----:B------:R-:W4:Y:S01]  /*8c70*/  @!P3 LDC.64 R8, c[0x0][0x220] ;  /* 0x00008800ff08bb82 */ /* 0x000f220000000a00 */
[----:B-1----:R-:W-:-:S04]  /*8c80*/  @!P6 LEA R4, P1, R2, R4, 0x1 ;  /* 0x000000040204e211 */ /* 0x002fc800078208ff */
[C-C-:B------:R-:W-:Y:S02]  /*8c90*/  @!P6 LEA.HI.X R5, R2.reuse, R5, R0.reuse, 0x1, P1 ;  /* 0x000000050205e211 */ /* 0x140fe400008f0c00 */
[C---:B------:R-:W-:Y:S01]  /*8ca0*/  IADD3 R3, P1, R2.reuse, UR27, RZ ;  /* 0x0000001b02037c10 */ /* 0x040fe2000ff3e0ff */
[----:B------:R-:W1:Y:S02]  /*8cb0*/  @!P5 LDC.64 R18, c[0x0][0x220] ;  /* 0x00008800ff12db82 */ /* 0x000e640000000a00 */
[----:B------:R-:W-:Y:S01]  /*8cc0*/  @!PT LDS RZ, [RZ] ;  /* 0x00000000fffff984 */ /* 0x000fe20000000800 */
[----:B------:R-:W-:Y:S01]  /*8cd0*/  @!PT LDS RZ, [RZ] ;  /* 0x00000000fffff984 */ /* 0x000fe20000000800 */
[----:B------:R-:W-:Y:S01]  /*8ce0*/  @!PT LDS RZ, [RZ] ;  /* 0x00000000fffff984 */ /* 0x000fe20000000800 */
[----:B------:R3:W-:Y:S04]  /*8cf0*/  @!P6 LDGSTS.E.BYPASS.LTC128B.128 [R215+0x10000], desc[UR30][R4.64] ;  /* 0x1000000004d7efae */ /* 0x0007e8000b901d5e */
[----:B------:R-:W-:Y:S01]  /*8d00*/  @P5 STS.128 [R215+0x12000], RZ ;  /* 0x012000ffd7005388 */ /* 0x000fe20000000c00 */
[C---:B--2---:R-:W-:Y:S01]  /*8d10*/  @!P5 LEA R6, P0, R2.reuse, R6, 0x1 ;  /* 0x000000060206d211 */ /* 0x044fe200078008ff */
[----:B------:R-:W2:Y:S03]  /*8d20*/  @!P3 LDC.64 R24, c[0x0][0x220] ;  /* 0x00008800ff18bb82 */ /* 0x000ea60000000a00 */
[----:B------:R-:W-:-:S02]  /*8d30*/  @!P5 LEA.HI.X R7, R2, R7, R0, 0x1, P0 ;  /* 0x000000070207d211 */ /* 0x000fc400000f0c00 */
[----:B------:R-:W-:-:S03]  /*8d40*/  @!P4 LEA R10, P0, R2, R10, 0x1 ;  /* 0x0000000a020ac211 */ /* 0x000fc600078008ff */
[----:B------:R-:W-:Y:S01]  /*8d50*/  @!PT LDS RZ, [RZ] ;  /* 0x00000000fffff984 */ /* 0x000fe20000000800 */
[----:B------:R-:W-:Y:S01]  /*8d60*/  @!PT LDS RZ, [RZ] ;  /* 0x00000000fffff984 */ /* 0x000fe20000000800 */
[----:B------:R-:W-:Y:S01]  /*8d70*/  @!PT LDS RZ, [RZ] ;  /* 0x00000000fffff984 */ /* 0x000fe20000000800 */
[----:B------:R1:W-:Y:S01]  /*8d80*/  @!P5 LDGSTS.E.BYPASS.LTC128B.128 [R215+0x12000], desc[UR30][R6.64+0x80] ;  /* 0x1200008006d7dfae */ /* 0x0003e2000b901d5e */
[C-C-:B------:R-:W-:Y:S01]  /*8d90*/  @!P4 LEA.HI.X R11, R2.reuse, R11, R0.reuse, 0x1, P0 ;  /* 0x0000000b020bc211 */ /* 0x140fe200000f0c00 */
[----:B------:R-:W2:Y:S01]  /*8da0*/  @!P5 LDC.64 R20, c[0x0][0x220] ;  /* 0x00008800ff14db82 */ /* 0x000ea20000000a00 */
[C---:B----4-:R-:W-:Y:S01]  /*8db0*/  @!P3 LEA R8, P0, R2.reuse, R8, 0x1 ;  /* 0x000000080208b211 */ /* 0x050fe200078008ff */
[----:B------:R-:W-:Y:S01]  /*8dc0*/  @P4 STS.128 [R215+0x14000], RZ ;  /* 0x014000ffd7004388 */ /* 0x000fe20000000c00 */
[----:B---3--:R-:W-:Y:S02]  /*8dd0*/  IMAD.SHL.U32 R251, R251, 0x2, RZ ;  /* 0x00000002fbfb7824 */ /* 0x008fe400078e00ff */
[----:B------:R-:W-:Y:S01]  /*8de0*/  @!P3 LEA.HI.X R9, R2, R9, R0, 0x1, P0 ;  /* 0x000000090209b211 */ /* 0x000fe200000f0c00 */
[----:B------:R-:W-:Y:S01]  /*8df0*/  @!PT LDS RZ, [RZ] ;  /* 0x00000000fffff984 */ /* 0x000fe20000000800 */
[----:B------:R-:W-:Y:S01]  /*8e00*/  @!PT LDS RZ, [RZ] ;  /* 0x00000000fffff984 */ /* 0x000fe20000000800 */
[----:B------:R-:W-:Y:S01]  /*8e10*/  @!PT LDS RZ, [RZ] ;  /* 0x00000000fffff984 */ /* 0x000fe20000000800 */
[----:B------:R3:W-:Y:S01]  /*8e20*/  @!P4 LDGSTS.E.BYPASS.LTC128B.128 [R215+0x14000], desc[UR30][R10.64+0x100] ;  /* 0x140001000ad7cfae */ /* 0x0007e2000b901d5e */
[----:B------:R-:W-:Y:S01]  /*8e30*/  IADD3.X R2, R0, UR23, RZ, P1, !PT ;  /* 0x0000001700027c10 */ /* 0x000fe20008ffe4ff */
[----:B------:R-:W4:Y:S01]  /*8e40*/  @!P3 LDC.64 R28, c[0x0][0x220] ;  /* 0x00008800ff1cbb82 */ /* 0x000f220000000a00 */
[C---:B------:R-:W-:Y:S01]  /*8e50*/  IADD3 R0, P1, R3.reuse, UR27, RZ ;  /* 0x0000001b03007c10 */ /* 0x040fe2000ff3e0ff */
[----:B------:R-:W-:Y:S01]  /*8e60*/  @P3 STS.128 [R215+0x16000], RZ ;  /* 0x016000ffd7003388 */ /* 0x000fe20000000c00 */
[----:B------:R-:W-:-:S02]  /*8e70*/  @!P6 LEA R4, P0, R3, R16, 0x1 ;  /* 0x000000100304e211 */ /* 0x000fc400078008ff */
[----:B------:R-:W-:Y:S01]  /*8e80*/  LOP3.LUT R251, R251, 0x6, RZ, 0xc0, !PT ;  /* 0x00000006fbfb7812 */ /* 0x000fe200078ec0ff */
[----:B------:R-:W-:Y:S01]  /*8e90*/  @!PT LDS RZ, [RZ] ;  /* 0x00000000fffff984 */ /* 0x000fe20000000800 */
[----:B------:R-:W-:Y:S01]  /*8ea0*/  @!PT LDS RZ, [RZ] ;  /* 0x00000000fffff984 */ /* 0x000fe20000000800 */
[----:B------:R-:W-:Y:S01]  /*8eb0*/  @!PT LDS RZ, [RZ] ;  /* 0x00000000fffff984 */ /* 0x000fe20000000800 */
[----:B------:R2:W-:Y:S01]  /*8ec0*/  @!P3 LDGSTS.E.BYPASS.LTC128B.128 [R215+0x16000], desc[UR30][R8.64+0x180] ;  /* 0x1600018008d7bfae */ /* 0x0005e2000b901d5e */
[----:B------:R-:W-:-:S03]  /*8ed0*/  @!P6 LEA.HI.X R5, R3, R17, R2, 0x1, P0 ;  /* 0x000000110305e211 */ /* 0x000fc600000f0c02 */
[----:B------:R-:W-:Y:S04]  /*8ee0*/  @P6 STS.128 [R215+0x10800], RZ ;  /* 0x010800ffd7006388 */ /* 0x000fe80000000c00 */
[----:B------:R-:W-:Y:S01]  /*8ef0*/  @!PT LDS RZ, [RZ] ;  /* 0x00000000fffff984 */ /* 0x000fe20000000800 */
[----:B------:R-:W-:Y:S01]  /*8f00*/  @!PT LDS RZ, [RZ] ;  /* 0x00000000fffff984 */ /* 0x000fe20000000800 */
[----:B------:R-:W-:Y:S01]  /*8f10*/  @!PT LDS RZ, [RZ] ;  /* 0x00000000fffff984 */ /* 0x000fe20000000800 */
[----:B------:R4:W-:Y:S01]  /*8f20*/  @!P6 LDGSTS.E.BYPASS.LTC128B.128 [R215+0x10800], desc[UR30][R4.64] ;  /* 0x1080000004d7efae */ /* 0x0009e2000b901d5e */
[----:B-1----:R-:W-:-:S03]  /*8f30*/  @!P5 LEA R6, P0, R3, R18, 0x1 ;  /* 0x000000120306d211 */ /* 0x002fc600078008ff */
[----:B------:R-:W-:Y:S01]  /*8f40*/  @P5 STS.128 [R215+0x12800], RZ ;  /* 0x012800ffd7005388 */ /* 0x000fe20000000c00 */
[C-C-:B------:R-:W-:Y:S02]  /*8f50*/  @!P5 LEA.HI.X R7, R3.reuse, R19, R2.reuse, 0x1, P0 ;  /* 0x000000130307d211 */ /* 0x140fe400000f0c02 */
[----:B------:R-:W1:Y:S01]  /*8f60*/  @!P4 LDC.64 R18, c[0x0][0x220] ;  /* 0x00008800ff12cb82 */ /* 0x000e620000000a00 */
[C---:B---3--:R-:W-:Y:S02]  /*8f70*/  @!P4 LEA R10, P0, R3.reuse, R26, 0x1 ;  /* 0x0000001a030ac211 */ /* 0x048fe400078008ff */
[----:B------:R-:W-:Y:S01]  /*8f80*/  @!PT LDS RZ, [RZ] ;  /* 0x00000000fffff984 */ /* 0x000fe20000000800 */
[----:B------:R-:W-:Y:S01]  /*8f90*/  @!PT LDS RZ, [RZ] ;  /* 0x00000000fffff984 */ /* 0x000fe20000000800 */
[----:B------:R-:W-:Y:S01]  /*8fa0*/  @!PT LDS RZ, [RZ] ;  /* 0x00000000fffff984 */ /* 0x000fe20000000800 */
[----:B------:R3:W-:Y:S02]  /*8fb0*/  @!P5 LDGSTS.E.BYPASS.LTC128B.128 [R215+0x12800], desc[UR30][R6.64+0x80] ;  /* 0x1280008006d7dfae */ /* 0x0007e4000b901d5e */
[C---:B------:R-:W-:Y:S02]  /*8fc0*/  @!P4 LEA.HI.X R11, R3.reuse, R27, R2, 0x1, P0 ;  /* 0x0000001b030bc211 */ /* 0x040fe400000f0c02 */
[----:B------:R-:W-:Y:S01]  /*8fd0*/  @P4 STS.128 [R215+0x14800], RZ ;  /* 0x014800ffd7004388 */ /* 0x000fe20000000c00 */
[----:B------:R-:W1:Y:S01]  /*8fe0*/  @!P3 LDC.64 R26, c[0x0][0x220] ;  /* 0x00008800ff1abb82 */ /* 0x000e620000000a00 */
[----:B--2---:R-:W-:-:S02]  /*8ff0*/  @!P3 LEA R8, P0, R3, R24, 0x1 ;  /* 0x000000180308b211 */ /* 0x004fc400078008ff */
[----:B------:R-:W-:Y:S01]  /*9000*/  @!PT LDS RZ, [RZ] ;  /* 0x00000000fffff984 */ /* 0x000fe20000000800 */
[----:B------:R-:W-:Y:S01]  /*9010*/  @!PT LDS RZ, [RZ] ;  /* 0x00000000fffff984 */ /* 0x000fe20000000800 */
[----:B------:R-:W-:Y:S01]  /*9020*/  @!PT LDS RZ, [RZ] ;  /* 0x00000000fffff984 */ /* 0x000fe20000000800 */
[----:B------:R-:W-:Y:S02]  /*9030*/  @!P4 LDGSTS.E.BYPASS.LTC128B.128 [R215+0x14800], desc[UR30][R10.64+0x100] ;  /* 0x148001000ad7cfae */ /* 0x000fe4000b901d5e */
[----:B------:R-:W-:Y:S02]  /*9040*/  @!P3 LEA.HI.X R9, R3, R25, R2, 0x1, P0 ;  /* 0x000000190309b211 */ /* 0x000fe400000f0c02 */
[----:B------:R-:W-:Y:S01]  /*9050*/  @P3 STS.128 [R215+0x16800], RZ ;  /* 0x016800ffd7003388 */ /* 0x000fe20000000c00 */
[----:B------:R-:W2:Y:S01]  /*9060*/  @!P4 LDC.64 R24, c[0x0][0x220] ;  /* 0x00008800ff18cb82 */ /* 0x000ea20000000a00 */
[----:B----4-:R-:W-:Y:S02]  /*9070*/  IADD3.X R4, R2, UR23, RZ, P1, !PT ;  /* 0x0000001702047c10 */ /* 0x010fe40008ffe4ff */
[----:B------:R-:W-:Y:S01]  /*9080*/  @!PT LDS RZ, [RZ] ;  /* 0x00000000fffff984 */ /* 0x000fe20000000800 */
[----:B------:R-:W-:Y:S01]  /*9090*/  @!PT LDS RZ, [RZ] ;  /* 0x00000000fffff984 */ /* 0x000fe20000000800 */
[----:B------:R-:W-:Y:S01]  /*90a0*/  @!PT LDS RZ, [RZ] ;  /* 0x00000000fffff984 */ /* 0x000fe20000000800 */
[----:B------:R1:W-:Y:S01]  /*90b0*/  @!P3 LDGSTS.E.BYPASS.LTC128B.128 [R215+0x16800], desc[UR30][R8.64+0x180] ;  /* 0x1680018008d7bfae */ /* 0x0003e2000b901d5e */
[----:B------:R-:W-:-:S03]  /*90c0*/  @!P6 LEA R16, P1, R0, R22, 0x1 ;  /* 0x000000160010e211 */ /* 0x000fc600078208ff */
[----:B------:R-:W-:Y:S01]  /*90d0*/  @P6 STS.128 [R215+0x11000], RZ ;  /* 0x011000ffd7006388 */ /* 0x000fe20000000c00 */
[C-C-:B------:R-:W-:Y:S02]  /*90e0*/  @!P6 LEA.HI.X R17, R0.reuse, R23, R4.reuse, 0x1, P1 ;  /* 0x000000170011e211 */ /* 0x140fe400008f0c04 */
[----:B------:R-:W4:Y:S01]  /*90f0*/  @!P5 LDC.64 R22, c[0x0][0x220] ;  /* 0x00008800ff16db82 */ /* 0x000f220000000a00 */
[C---:B------:R-:W-:Y:S02]  /*9100*/  IADD3 R2, P1, R0.reuse, UR27, RZ ;  /* 0x0000001b00027c10 */ /* 0x040fe4000ff3e0ff */
[----:B------:R-:W-:Y:S01]  /*9110*/  @!PT LDS RZ, [RZ] ;  /* 0x00000000fffff984 */ /* 0x000fe20000000800 */
[----:B------:R-:W-:Y:S01]  /*9120*/  @!PT LDS RZ, [RZ] ;  /* 0x00000000fffff984 */ /* 0x000fe20000000800 */
[----:B------:R-:W-:Y:S01]  /*9130*/  @!PT LDS RZ, [RZ] ;  /* 0x00000000fffff984 */ /* 0x000fe20000000800 */
[----:B------:R2:W-:Y:S01]  /*9140*/  @!P6 LDGSTS.E.BYPASS.LTC128B.128 [R215+0x11000], desc[UR30][R16.64] ;  /* 0x1100000010d7efae */ /* 0x0005e2000b901d5e */
[----:B---3--:R-:W-:Y:S02]  /*9150*/  @!P5 LEA R6, P0, R0, R20, 0x1 ;  /* 0x000000140006d211 */ /* 0x008fe400078008ff */
[----:B------:R-:W-:Y:S01]  /*9160*/  IADD3.X R3, R4, UR23, RZ, P1, !PT ;  /* 0x0000001704037c10 */ /* 0x000fe20008ffe4ff */
[----:B------:R-:W-:Y:S01]  /*9170*/  @P5 STS.128 [R215+0x13000], RZ ;  /* 0x013000ffd7005388 */ /* 0x000fe20000000c00 */
[----:B------:R-:W-:-:S05]  /*9180*/  @!P5 LEA.HI.X R7, R0, R21, R4, 0x1, P0 ;  /* 0x000000150007d211 */ /* 0x000fca00000f0c04 */
[----:B------:R-:W-:Y:S01]  /*9190*/  @!PT LDS RZ, [RZ] ;  /* 0x00000000fffff984 */ /* 0x000fe20000000800 */
[----:B------:R-:W-:Y:S01]  /*91a0*/  @!PT LDS RZ, [RZ] ;  /* 0x00000000fffff984 */ /* 0x000fe20000000800 */
[----:B------:R-:W-:Y:S01]  /*91b0*/  @!PT LDS RZ, [RZ] ;  /* 0x00000000fffff984 */ /* 0x000fe20000000800 */
[----:B------:R3:W-:Y:S04]  /*91c0*/  @!P5 LDGSTS.E.BYPASS.LTC128B.128 [R215+0x13000], desc[UR30][R6.64+0x80] ;  /* 0x1300008006d7dfae */ /* 0x0007e8000b901d5e */
[----:B------:R-:W-:Y:S01]  /*91d0*/  @P4 STS.128 [R215+0x15000], RZ ;  /* 0x015000ffd7004388 */ /* 0x000fe20000000c00 */
[----:B-1----:R-:W-:-:S04]  /*91e0*/  @!P4 LEA R8, P0, R0, R18, 0x1 ;  /* 0x000000120008c211 */ /* 0x002fc800078008ff */
[C---:B------:R-:W-:Y:S02]  /*91f0*/  @!P4 LEA.HI.X R9, R0.reuse, R19, R4, 0x1, P0 ;  /* 0x000000130009c211 */ /* 0x040fe400000f0c04 */
[----:B------:R-:W-:-:S03]  /*9200*/  @!P3 LEA R10, P0, R0, R28, 0x1 ;  /* 0x0000001c000ab211 */ /* 0x000fc600078008ff */
[----:B------:R-:W-:Y:S01]  /*9210*/  @!PT LDS RZ, [RZ] ;  /* 0x00000000fffff984 */ /* 0x000fe20000000800 */
[----:B------:R-:W-:Y:S01]  /*9220*/  @!PT LDS RZ, [RZ] ;  /* 0x00000000fffff984 */ /* 0x000fe20000000800 */
[----:B------:R-:W-:Y:S01]  /*9230*/  @!PT LDS RZ, [RZ] ;  /* 0x00000000fffff984 */ /* 0x000fe20000000800 */
[----:B------:R4:W-:Y:S01]  /*9240*/  @!P4 LDGSTS.E.BYPASS.LTC128B.128 [R215+0x15000], desc[UR30][R8.64+0x100] ;  /* 0x1500010008d7cfae */ /* 0x0009e2000b901d5e */
[----:B--2---:R-:W-:Y:S02]  /*9250*/  @!P6 LEA R16, P1, R2, R30, 0x1 ;  /* 0x0000001e0210e211 */ /* 0x004fe400078208ff */
[----:B------:R-:W-:Y:S01]  /*9260*/  @!P3 LEA.HI.X R11, R0, R29, R4, 0x1, P0 ;  /* 0x0000001d000bb211 */ /* 0x000fe200000f0c04 */
[----:B------:R-:W-:Y:S01]  /*9270*/  @P3 STS.128 [R215+0x17000], RZ ;  /* 0x017000ffd7003388 */ /* 0x000fe20000000c00 */
[C---:B------:R-:W-:Y:S01]  /*9280*/  @!P6 LEA.HI.X R17, R2.reuse, R31, R3, 0x1, P1 ;  /* 0x0000001f0211e211 */ /* 0x040fe200008f0c03 */
[----:B------:R-:W-:Y:S01]  /*9290*/  IMAD.U32 R0, RZ, RZ, UR20 ;  /* 0x00000014ff007e24 */ /* 0x000fe2000f8e00ff */
[----:B------:R-:W-:Y:S01]  /*92a0*/  @!P3 LEA R4, P0, R2, R26, 0x1 ;  /* 0x0000001a0204b211 */ /* 0x000fe200078008ff */
[----:B------:R-:W-:Y:S01]  /*92b0*/  @!PT LDS RZ, [RZ] ;  /* 0x00000000fffff984 */ /* 0x000fe20000000800 */
[----:B------:R-:W-:Y:S01]  /*92c0*/  @!PT LDS RZ, [RZ] ;  /* 0x00000000fffff984 */ /* 0x000fe20000000800 */
[----:B------:R-:W-:Y:S01]  /*92d0*/  @!PT LDS RZ, [RZ] ;  /* 0x00000000fffff984 */ /* 0x000fe20000000800 */
[----:B------:R-:W-:Y:S02]  /*92e0*/  @!P3 LDGSTS.E.BYPASS.LTC128B.128 [R215+0x17000], desc[UR30][R10.64+0x180] ;  /* 0x170001800ad7bfae */ /* 0x000fe4000b901d5e */
[----:B------:R-:W-:Y:S01]  /*92f0*/  IMAD R0, R0, 0x40, R251 ;  /* 0x0000004000007824 */ /* 0x000fe200078e02fb */
[C---:B---3--:R-:W-:Y:S01]  /*9300*/  @!P4 LEA R6, P1, R2.reuse, R24, 0x1 ;  /* 0x000000180206c211 */ /* 0x048fe200078208ff */
[----:B------:R-:W-:Y:S01]  /*9310*/  @P6 STS.128 [R215+0x11800], RZ ;  /* 0x011800ffd7006388 */ /* 0x000fe20000000c00 */
[----:B------:R-:W-:-:S02]  /*9320*/  @!P3 LEA.HI.X R5, R2, R27, R3, 0x1, P0 ;  /* 0x0000001b0205b211 */ /* 0x000fc400000f0c03 */
[C---:B------:R-:W-:Y:S01]  /*9330*/  @!P4 LEA.HI.X R7, R2.reuse, R25, R3, 0x1, P1 ;  /* 0x000000190207c211 */ /* 0x040fe200008f0c03 */
[----:B------:R-:W-:Y:S01]  /*9340*/  @!PT LDS RZ, [RZ] ;  /* 0x00000000fffff984 */ /* 0x000fe20000000800 */
[----:B------:R-:W-:Y:S01]  /*9350*/  @!PT LDS RZ, [RZ] ;  /* 0x00000000fffff984 */ /* 0x000fe20000000800 */
[----:B------:R-:W-:Y:S01]  /*9360*/  @!PT LDS RZ, [RZ] ;  /* 0x00000000fffff984 */ /* 0x000fe20000000800 */
[----:B------:R1:W-:Y:S04]  /*9370*/  @!P6 LDGSTS.E.BYPASS.LTC128B.128 [R215+0x11800], desc[UR30][R16.64] ;  /* 0x1180000010d7efae */ /* 0x0003e8000b901d5e */
[----:B------:R-:W-:Y:S01]  /*9380*/  @P5 STS.128 [R215+0x13800], RZ ;  /* 0x013800ffd7005388 */ /* 0x000fe20000000c00 */
[----:B----4-:R-:W-:-:S04]  /*9390*/  @!P5 LEA R8, P2, R2, R22, 0x1 ;  /* 0x000000160208d211 */ /* 0x010fc800078408ff */
[----:B------:R-:W-:Y:S01]  /*93a0*/  @!P5 LEA.HI.X R9, R2, R23, R3, 0x1, P2 ;  /* 0x000000170209d211 */ /* 0x000fe200010f0c03 */
[C---:B------:R-:W-:Y:S02]  /*93b0*/  VIADD R2, R0.reuse, 0x1 ;  /* 0x0000000100027836 */ /* 0x040fe40000000000 */
[----:B------:R-:W-:Y:S02]  /*93c0*/  VIADD R3, R0, 0x8 ;  /* 0x0000000800037836 */ /* 0x000fe40000000000 */
[----:B------:R-:W-:Y:S01]  /*93d0*/  @!PT LDS RZ, [RZ] ;  /* 0x00000000fffff984 */ /* 0x000fe20000000800 */
[----:B------:R-:W-:Y:S01]  /*93e0*/  @!PT LDS RZ, [RZ] ;  /* 0x00000000fffff984 */ /* 0x000fe20000000800 */
[----:B------:R-:W-:Y:S01]  /*93f0*/  @!PT LDS RZ, [RZ] ;  /* 0x00000000fffff984 */ /* 0x000fe20000000800 */
[----:B------:R2:W-:Y:S01]  /*9400*/  @!P5 LDGSTS.E.BYPASS.LTC128B.128 [R215+0x13800], desc[UR30][R8.64+0x80] ;  /* 0x1380008008d7dfae */ /* 0x0005e2000b901d5e */
[----:B------:R-:W-:Y:S02]  /*9410*/  I2FP.F32.S32 R12, R2 ;  /* 0x00000002000c7245 */ /* 0x000fe40000201400 */
[CC--:B------:R-:W-:Y:S01]  /*9420*/  ISETP.GE.AND P2, PT, R2.reuse, R14.reuse, PT ;  /* 0x0000000e0200720c */ /* 0x0c0fe20003f46270 */
[----:B------:R-:W-:Y:S01]  /*9430*/  @P4 STS.128 [R215+0x15800], RZ ;  /* 0x015800ffd7004388 */ /* 0x000fe20000000c00 */
[----:B-----5:R-:W-:Y:S01]  /*9440*/  ISETP.GE.AND P1, PT, R2, R13, PT ;  /* 0x0000000d0200720c */ /* 0x020fe20003f26270 */
[----:B------:R-:W-:Y:S01]  /*9450*/  VIADD R2, R0, 0x9 ;  /* 0x0000000900027836 */ /* 0x000fe20000000000 */
        /* <DEDUP_REMOVED lines=10> */
[----:B-1----:R-:W-:Y:S04]  /*9500*/  LDSM.16.M88.4 R16, [R188+0x8000] ;  /* 0x00800000bc10783b */ /* 0x002fe80000000200 */
[----:B------:R-:W-:Y:S04]  /*9510*/  LDSM.16.M88.4 R32, [R188+0x8800] ;  /* 0x00880000bc20783b */ /* 0x000fe80000000200 */
[----:B------:R-:W-:Y:S04]  /*9520*/  LDSM.16.M88.4 R28, [R188+0x9000] ;  /* 0x00900000bc1c783b */ /* 0x000fe80000000200 */
[----:B------:R-:W-:Y:S04]  /*9530*/  LDSM.16.M88.4 R24, [R188+0x9800] ;  /* 0x00980000bc18783b */ /* 0x000fe80000000200 */
[----:B--2---:R-:W-:Y:S04]  /*9540*/  LDSM.16.M88.4 R8, [R196] ;  /* 0x00000000c408783b */ /* 0x004fe80000000200 */
[----:B------:R-:W-:Y:S04]  /*9550*/  LDSM.16.M88.4 R168, [R199] ;  /* 0x00000000c7a8783b */ /* 0x000fe80000000200 */
[----:B---3--:R-:W1:Y:S04]  /*9560*/  LDSM.16.M88.4 R4, [R195] ;  /* 0x00000000c304783b */ /* 0x008e680000000200 */
[----:B------:R-:W2:Y:S04]  /*9570*/  LDSM.16.M88.4 R184, [R214] ;  /* 0x00000000d6b8783b */ /* 0x000ea80000000200 */
[----:B------:R-:W3:Y:S04]  /*9580*/  LDSM.16.M88.4 R224, [R213] ;  /* 0x00000000d5e0783b */ /* 0x000ee80000000200 */
[----:B------:R-:W4:Y:S04]  /*9590*/  LDSM.16.M88.4 R236, [R212] ;  /* 0x00000000d4ec783b */ /* 0x000f280000000200 */
[----:B------:R-:W0:Y:S01]  /*95a0*/  LDGDEPBAR ;  /* 0x00000000000079af */ /* 0x000e220000000000 */
[C---:B-1----:R-:W-:Y:S06]  /*95b0*/  HMMA.16816.F32.BF16 R20, R4.reuse, R16, RZ ;  /* 0x000000100414723c */ /* 0x042fec00000418ff */
[C---:B------:R-:W-:Y:S06]  /*95c0*/  HMMA.16816.F32.BF16 R16, R4.reuse, R18, RZ ;  /* 0x000000120410723c */ /* 0x040fec00000418ff */
[C---:B------:R-:W-:Y:S06]  /*95d0*/  HMMA.16816.F32.BF16 R172, R4.reuse, R32, RZ ;  /* 0x0000002004ac723c */ /* 0x040fec00000418ff */
[C---:B------:R-:W-:Y:S06]  /*95e0*/  HMMA.16816.F32.BF16 R176, R4.reuse, R34, RZ ;  /* 0x0000002204b0723c */ /* 0x040fec00000418ff */
[C---:B------:R-:W-:Y:S06]  /*95f0*/  HMMA.16816.F32.BF16 R180, R4.reuse, R28, RZ ;  /* 0x0000001c04b4723c */ /* 0x040fec00000418ff */
[C---:B------:R-:W-:Y:S06]  /*9600*/  HMMA.16816.F32.BF16 R220, R4.reuse, R30, RZ ;  /* 0x0000001e04dc723c */ /* 0x040fec00000418ff */
[C---:B------:R-:W-:Y:S06]  /*9610*/  HMMA.16816.F32.BF16 R228, R4.reuse, R24, RZ ;  /* 0x0000001804e4723c */ /* 0x040fec00000418ff */
[----:B------:R-:W-:Y:S01]  /*9620*/  HMMA.16816.F32.BF16 R216, R4, R26, RZ ;  /* 0x0000001a04d8723c */ /* 0x000fe200000418ff */
[----:B------:R-:W-:Y:S05]  /*9630*/  LDSM.16.M88.4 R4, [R198] ;  /* 0x00000000c604783b */ /* 0x000fea0000000200 */
[C---:B------:R-:W-:Y:S01]  /*9640*/  HMMA.16816.F32.BF16 R32, R8.reuse, R168, R20 ;  /* 0x000000a80820723c */ /* 0x040fe20000041814 */
[----:B------:R-:W1:Y:S05]  /*9650*/  LDSM.16.M88.4 R20, [R194+0x8000] ;  /* 0x00800000c214783b */ /* 0x000e6a0000000200 */
        /* <DEDUP_REMOVED lines=10> */
[----:B------:R-:W-:Y:S04]  /*9700*/  LDSM.16.M88.4 R8, [R197] ;  /* 0x00000000c508783b */ /* 0x000fe80000000200 */
[----:B------:R-:W-:Y:S01]  /*9710*/  LDSM.16.M88.4 R216, [R193] ;  /* 0x00000000c1d8783b */ /* 0x000fe20000000200 */
[C---:B-1----:R-:W-:Y:S03]  /*9720*/  HMMA.16816.F32.BF16 R228, R4.reuse, R20, R32 ;  /* 0x0000001404e4723c */ /* 0x042fe60000041820 */
[----:B------:R-:W1:Y:S03]  /*9730*/  LDSM.16.M88.4 R32, [R193+0x800] ;  /* 0x00080000c120783b */ /* 0x000e660000000200 */
[C---:B------:R-:W-:Y:S01]  /*9740*/  HMMA.16816.F32.BF16 R184, R4.reuse, R168, R28 ;  /* 0x000000a804b8723c */ /* 0x040fe2000004181c */
[----:B------:R-:W4:Y:S05]  /*9750*/  LDSM.16.M88.4 R28, [R193+0x1000] ;  /* 0x00100000c11c783b */ /* 0x000f2a0000000200 */
[C---:B------:R-:W-:Y:S06]  /*9760*/  HMMA.16816.F32.BF16 R236, R4.reuse, R22, R16 ;  /* 0x0000001604ec723c */ /* 0x040fec0000041810 */
[C---:B------:R-:W-:Y:S06]  /*9770*/  HMMA.16816.F32.BF16 R24, R4.reuse, R170, R24 ;  /* 0x000000aa0418723c */ /* 0x040fec0000041818 */
[C---:B--2---:R-:W-:Y:S01]  /*9780*/  HMMA.16816.F32.BF16 R20, R4.reuse, R176, R172 ;  /* 0x000000b00414723c */ /* 0x044fe200000418ac */
[----:B------:R-:W2:Y:S05]  /*9790*/  LDSM.16.M88.4 R172, [R193+0x1800] ;  /* 0x00180000c1ac783b */ /* 0x000eaa0000000200 */
[C---:B------:R-:W-:Y:S01]  /*97a0*/  HMMA.16816.F32.BF16 R16, R4.reuse, R178, R180 ;  /* 0x000000b20410723c */ /* 0x040fe200000418b4 */
[----:B------:R-:W-:Y:S05]  /*97b0*/  LDSM.16.M88.4 R180, [R188+0xa800] ;  /* 0x00a80000bcb4783b */ /* 0x000fea0000000200 */
[C---:B---3--:R-:W-:Y:S06]  /*97c0*/  HMMA.16816.F32.BF16 R168, R4.reuse, R220, R232 ;  /* 0x000000dc04a8723c */ /* 0x048fec00000418e8 */
[----:B------:R-:W-:Y:S01]  /*97d0*/  HMMA.16816.F32.BF16 R176, R4, R222, R224 ;  /* 0x000000de04b0723c */ /* 0x000fe200000418e0 */
[----:B------:R-:W3:Y:S05]  /*97e0*/  LDSM.16.M88.4 R4, [R195+0x2000] ;  /* 0x00200000c304783b */ /* 0x000eea0000000200 */
[C---:B-1----:R-:W-:Y:S06]  /*97f0*/  HMMA.16816.F32.BF16 R220, R8.reuse, R32, R184 ;  /* 0x0000002008dc723c */ /* 0x042fec00000418b8 */
[C---:B------:R-:W-:Y:S01]  /*9800*/  HMMA.16816.F32.BF16 R224, R8.reuse, R216, R228 ;  /* 0x000000d808e0723c */ /* 0x040fe200000418e4 */
[----:B------:R-:W1:Y:S05]  /*9810*/  LDSM.16.M88.4 R228, [R188+0xa000] ;  /* 0x00a00000bce4783b */ /* 0x000e6a0000000200 */
[C---:B------:R-:W-:Y:S01]  /*9820*/  HMMA.16816.F32.BF16 R232, R8.reuse, R218, R236 ;  /* 0x000000da08e8723c */ /* 0x040fe200000418ec */
[----:B------:R-:W-:Y:S05]  /*9830*/  LDSM.16.M88.4 R236, [R193+0x4800] ;  /* 0x00480000c1ec783b */ /* 0x000fea0000000200 */
[C---:B------:R-:W-:Y:S06]  /*9840*/  HMMA.16816.F32.BF16 R184, R8.reuse, R34, R24 ;  /* 0x0000002208b8723c */ /* 0x040fec0000041818 */
[C---:B----4-:R-:W-:Y:S06]  /*9850*/  HMMA.16816.F32.BF16 R216, R8.reuse, R28, R20 ;  /* 0x0000001c08d8723c */ /* 0x050fec0000041814 */
[C---:B------:R-:W-:Y:S01]  /*9860*/  HMMA.16816.F32.BF16 R24, R8.reuse, R30, R16 ;  /* 0x0000001e0818723c */ /* 0x040fe20000041810 */
[----:B------:R-:W4:Y:S04]  /*9870*/  LDSM.16.M88.4 R28, [R188+0xb000] ;  /* 0x00b00000bc1c783b */ /* 0x000f280000000200 */
[----:B------:R-:W4:Y:S01]  /*9880*/  LDSM.16.M88.4 R16, [R188+0xb800] ;  /* 0x00b80000bc10783b */ /* 0x000f220000000200 */
[C---:B--2---:R-:W-:Y:S06]  /*9890*/  HMMA.16816.F32.BF16 R20, R8.reuse, R172, R168 ;  /* 0x000000ac0814723c */ /* 0x044fec00000418a8 */
[----:B------:R-:W-:Y:S01]  /*98a0*/  HMMA.16816.F32.BF16 R32, R8, R174, R176 ;  /* 0x000000ae0820723c */ /* 0x000fe200000418b0 */
[----:B------:R-:W-:Y:S05]  /*98b0*/  LDSM.16.M88.4 R8, [R196+0x2000] ;  /* 0x00200000c408783b */ /* 0x000fea0000000200 */
[C---:B---3--:R-:W-:Y:S06]  /*98c0*/  HMMA.16816.F32.BF16 R220, R4.reuse, R180, R220 ;  /* 0x000000b404dc723c */ /* 0x048fec00000418dc */
[C---:B------:R-:W-:Y:S01]  /*98d0*/  HMMA.16816.F32.BF16 R176, R4.reuse, R182, R184 ;  /* 0x000000b604b0723c */ /* 0x040fe200000418b8 */
[----:B------:R-:W2:Y:S05]  /*98e0*/  LDSM.16.M88.4 R180, [R210] ;  /* 0x00000000d2b4783b */ /* 0x000eaa0000000200 */
[C---:B-1----:R-:W-:Y:S01]  /*98f0*/  HMMA.16816.F32.BF16 R172, R4.reuse, R228, R224 ;  /* 0x000000e404ac723c */ /* 0x042fe200000418e0 */
[----:B------:R-:W1:Y:S05]  /*9900*/  LDSM.16.M88.4 R224, [R211] ;  /* 0x00000000d3e0783b */ /* 0x000e6a0000000200 */
[C---:B------:R-:W-:Y:S01]  /*9910*/  HMMA.16816.F32.BF16 R232, R4.reuse, R230, R232 ;  /* 0x000000e604e8723c */ /* 0x040fe200000418e8 */
[----:B------:R-:W-:Y:S05]  /*9920*/  LDSM.16.M88.4 R228, [R194+0xa000] ;  /* 0x00a00000c2e4783b */ /* 0x000fea0000000200 */
[C---:B----4-:R-:W-:Y:S06]  /*9930*/  HMMA.16816.F32.BF16 R184, R4.reuse, R28, R216 ;  /* 0x0000001c04b8723c */ /* 0x050fec00000418d8 */
[C---:B------:R-:W-:Y:S01]  /*9940*/  HMMA.16816.F32.BF16 R168, R4.reuse, R30, R24 ;  /* 0x0000001e04a8723c */ /* 0x040fe20000041818 */
[----:B------:R-:W3:Y:S05]  /*9950*/  LDSM.16.M88.4 R28, [R209] ;  /* 0x00000000d11c783b */ /* 0x000eea0000000200 */
[C---:B------:R-:W-:Y:S01]  /*9960*/  HMMA.16816.F32.BF16 R24, R4.reuse, R16, R20 ;  /* 0x000000100418723c */ /* 0x040fe20000041814 */
[----:B------:R-:W4:Y:S05]  /*9970*/  LDSM.16.M88.4 R20, [R208] ;  /* 0x00000000d014783b */ /* 0x000f2a0000000200 */
[----:B------:R-:W-:Y:S01]  /*9980*/  HMMA.16816.F32.BF16 R16, R4, R18, R32 ;  /* 0x000000120410723c */ /* 0x000fe20000041820 */
[----:B------:R-:W-:Y:S05]  /*9990*/  LDSM.16.M88.4 R4, [R198+0x2000] ;  /* 0x00200000c604783b */ /* 0x000fea0000000200 */
[C---:B--2---:R-:W-:Y:S01]  /*99a0*/  HMMA.16816.F32.BF16 R216, R8.reuse, R180, R220 ;  /* 0x000000b408d8723c */ /* 0x044fe200000418dc */
[----:B------:R-:W-:Y:S05]  /*99b0*/  LDSM.16.M88.4 R220, [R193+0x2000] ;  /* 0x00200000c1dc783b */ /* 0x000fea0000000200 */
        /* <DEDUP_REMOVED lines=11> */
[----:B------:R-:W4:Y:S01]  /*9a70*/  LDSM.16.M88.4 R8, [R197+0x2000] ;  /* 0x00200000c508783b */ /* 0x000f220000000200 */
[C---:B--2---:R-:W-:Y:S06]  /*9a80*/  HMMA.16816.F32.BF16 R216, R4.reuse, R180, R216 ;  /* 0x000000b404d8723c */ /* 0x044fec00000418d8 */
[C---:B------:R-:W-:Y:S01]  /*9a90*/  HMMA.16816.F32.BF16 R176, R4.reuse, R182, R176 ;  /* 0x000000b604b0723c */ /* 0x040fe200000418b0 */
[----:B------:R-:W2:Y:S05]  /*9aa0*/  LDSM.16.M88.4 R180, [R193+0x2800] ;  /* 0x00280000c1b4783b */ /* 0x000eaa0000000200 */
[C---:B------:R-:W-:Y:S06]  /*9ab0*/  HMMA.16816.F32.BF16 R172, R4.reuse, R228, R172 ;  /* 0x000000e404ac723c */ /* 0x040fec00000418ac */
[C---:B------:R-:W-:Y:S06]  /*9ac0*/  HMMA.16816.F32.BF16 R232, R4.reuse, R230, R232 ;  /* 0x000000e604e8723c */ /* 0x040fec00000418e8 */
[C---:B-1----:R-:W-:Y:S06]  /*9ad0*/  HMMA.16816.F32.BF16 R184, R4.reuse, R28, R184 ;  /* 0x0000001c04b8723c */ /* 0x042fec00000418b8 */
[C---:B------:R-:W-:Y:S01]  /*9ae0*/  HMMA.16816.F32.BF16 R168, R4.reuse, R30, R32 ;  /* 0x0000001e04a8723c */ /* 0x040fe20000041820 */
[----:B------:R-:W1:Y:S05]  /*9af0*/  LDSM.16.M88.4 R28, [R193+0x3000] ;  /* 0x00300000c11c783b */ /* 0x000e6a0000000200 */
[C---:B---3--:R-:W-:Y:S06]  /*9b00*/  HMMA.16816.F32.BF16 R24, R4.reuse, R20, R24 ;  /* 0x000000140418723c */ /* 0x048fec0000041818 */
[----:B------:R-:W-:Y:S01]  /*9b10*/  HMMA.16816.F32.BF16 R16, R4, R22, R16 ;  /* 0x000000160410723c */ /* 0x000fe20000041810 */
[----:B------:R-:W3:Y:S04]  /*9b20*/  LDSM.16.M88.4 R20, [R193+0x3800] ;  /* 0x00380000c114783b */ /* 0x000ee80000000200 */
[----:B------:R-:W-:Y:S01]  /*9b30*/  LDSM.16.M88.4 R4, [R195+0x4000] ;  /* 0x00400000c304783b */ /* 0x000fe20000000200 */
[C---:B----4-:R-:W-:Y:S06]  /*9b40*/  HMMA.16816.F32.BF16 R32, R8.reuse, R220, R172 ;  /* 0x000000dc0820723c */ /* 0x050fec00000418ac */
[C---:B--2---:R-:W-:Y:S01]  /*9b50*/  HMMA.16816.F32.BF16 R172, R8.reuse, R182, R176 ;  /* 0x000000b608ac723c */ /* 0x044fe200000418b0 */
[----:B------:R-:W2:Y:S05]  /*9b60*/  LDSM.16.M88.4 R176, [R188+0xc800] ;  /* 0x00c80000bcb0783b */ /* 0x000eaa0000000200 */
[C---:B------:R-:W-:Y:S01]  /*9b70*/  HMMA.16816.F32.BF16 R216, R8.reuse, R180, R216 ;  /* 0x000000b408d8723c */ /* 0x040fe200000418d8 */
[----:B------:R-:W-:Y:S05]  /*9b80*/  LDSM.16.M88.4 R180, [R206] ;  /* 0x00000000ceb4783b */ /* 0x000fea0000000200 */
[C---:B------:R-:W-:Y:S01]  /*9b90*/  HMMA.16816.F32.BF16 R232, R8.reuse, R222, R232 ;  /* 0x000000de08e8723c */ /* 0x040fe200000418e8 */
[----:B------:R-:W-:Y:S05]  /*9ba0*/  LDSM.16.M88.4 R220, [R207] ;  /* 0x00000000cfdc783b */ /* 0x000fea0000000200 */
[C---:B-1----:R-:W-:Y:S06]  /*9bb0*/  HMMA.16816.F32.BF16 R184, R8.reuse, R28, R184 ;  /* 0x0000001c08b8723c */ /* 0x042fec00000418b8 */
[C---:B------:R-:W-:Y:S01]  /*9bc0*/  HMMA.16816.F32.BF16 R168, R8.reuse, R30, R168 ;  /* 0x0000001e08a8723c */ /* 0x040fe200000418a8 */
[----:B------:R-:W1:Y:S05]  /*9bd0*/  LDSM.16.M88.4 R28, [R188+0xd000] ;  /* 0x00d00000bc1c783b */ /* 0x000e6a0000000200 */
[C---:B---3--:R-:W-:Y:S06]  /*9be0*/  HMMA.16816.F32.BF16 R24, R8.reuse, R20, R24 ;  /* 0x000000140818723c */ /* 0x048fec0000041818 */
[----:B------:R-:W-:Y:S01]  /*9bf0*/  HMMA.16816.F32.BF16 R16, R8, R22, R16 ;  /* 0x000000160810723c */ /* 0x000fe20000041810 */
[----:B------:R-:W3:Y:S04]  /*9c00*/  LDSM.16.M88.4 R20, [R188+0xd800] ;  /* 0x00d80000bc14783b */ /* 0x000ee80000000200 */
[----:B------:R-:W4:Y:S01]  /*9c10*/  LDSM.16.M88.4 R8, [R196+0x4000] ;  /* 0x00400000c408783b */ /* 0x000f220000000200 */
[C---:B--2---:R-:W-:Y:S06]  /*9c20*/  HMMA.16816.F32.BF16 R216, R4.reuse, R176, R216 ;  /* 0x000000b004d8723c */ /* 0x044fec00000418d8 */
[C---:B------:R-:W-:Y:S06]  /*9c30*/  HMMA.16816.F32.BF16 R176, R4.reuse, R178, R172 ;  /* 0x000000b204b0723c */ /* 0x040fec00000418ac */
[C---:B------:R-:W-:Y:S06]  /*9c40*/  HMMA.16816.F32.BF16 R32, R4.reuse, R224, R32 ;  /* 0x000000e00420723c */ /* 0x040fec0000041820 */
[C---:B------:R-:W-:Y:S06]  /*9c50*/  HMMA.16816.F32.BF16 R232, R4.reuse, R226, R232 ;  /* 0x000000e204e8723c */ /* 0x040fec00000418e8 */
[C---:B-1----:R-:W-:Y:S01]  /*9c60*/  HMMA.16816.F32.BF16 R172, R4.reuse, R28, R184 ;  /* 0x0000001c04ac723c */ /* 0x042fe200000418b8 */
[----:B------:R-:W-:Y:S05]  /*9c70*/  LDSM.16.M88.4 R184, [R194+0xc000] ;  /* 0x00c00000c2b8783b */ /* 0x000fea0000000200 */
[C---:B------:R-:W-:Y:S01]  /*9c80*/  HMMA.16816.F32.BF16 R168, R4.reuse, R30, R168 ;  /* 0x0000001e04a8723c */ /* 0x040fe200000418a8 */
[----:B------:R-:W1:Y:S05]  /*9c90*/  LDSM.16.M88.4 R28, [R205] ;  /* 0x00000000cd1c783b */ /* 0x000e6a0000000200 */
[C---:B---3--:R-:W-:Y:S06]  /*9ca0*/  HMMA.16816.F32.BF16 R24, R4.reuse, R20, R24 ;  /* 0x000000140418723c */ /* 0x048fec0000041818 */
[----:B------:R-:W-:Y:S01]  /*9cb0*/  HMMA.16816.F32.BF16 R16, R4, R22, R16 ;  /* 0x000000160410723c */ /* 0x000fe20000041810 */
[----:B------:R-:W2:Y:S04]  /*9cc0*/  LDSM.16.M88.4 R20, [R204] ;  /* 0x00000000cc14783b */ /* 0x000ea80000000200 */
[----:B------:R-:W3:Y:S01]  /*9cd0*/  LDSM.16.M88.4 R4, [R198+0x4000] ;  /* 0x00400000c604783b */ /* 0x000ee20000000200 */
[C---:B----4-:R-:W-:Y:S06]  /*9ce0*/  HMMA.16816.F32.BF16 R32, R8.reuse, R220, R32 ;  /* 0x000000dc0820723c */ /* 0x050fec0000041820 */
[C---:B------:R-:W-:Y:S06]  /*9cf0*/  HMMA.16816.F32.BF16 R216, R8.reuse, R180, R216 ;  /* 0x000000b408d8723c */ /* 0x040fec00000418d8 */
[C---:B------:R-:W-:Y:S01]  /*9d00*/  HMMA.16816.F32.BF16 R232, R8.reuse, R222, R232 ;  /* 0x000000de08e8723c */ /* 0x040fe200000418e8 */
[----:B------:R-:W4:Y:S05]  /*9d10*/  LDSM.16.M88.4 R220, [R194+0xc800] ;  /* 0x00c80000c2dc783b */ /* 0x000f2a0000000200 */
[C---:B------:R-:W-:Y:S06]  /*9d20*/  HMMA.16816.F32.BF16 R180, R8.reuse, R182, R176 ;  /* 0x000000b608b4723c */ /* 0x040fec00000418b0 */
[C---:B-1----:R-:W-:Y:S06]  /*9d30*/  HMMA.16816.F32.BF16 R176, R8.reuse, R28, R172 ;  /* 0x0000001c08b0723c */ /* 0x042fec00000418ac */
[C---:B------:R-:W-:Y:S01]  /*9d40*/  HMMA.16816.F32.BF16 R172, R8.reuse, R30, R168 ;  /* 0x0000001e08ac723c */ /* 0x040fe200000418a8 */
[----:B------:R-:W1:Y:S05]  /*9d50*/  LDSM.16.M88.4 R28, [R194+0xd000] ;  /* 0x00d00000c21c783b */ /* 0x000e6a0000000200 */
[C---:B--2---:R-:W-:Y:S01]  /*9d60*/  HMMA.16816.F32.BF16 R168, R8.reuse, R20, R24 ;  /* 0x0000001408a8723c */ /* 0x044fe20000041818 */
[----:B------:R-:W2:Y:S05]  /*9d70*/  LDSM.16.M88.4 R24, [R194+0xd800] ;  /* 0x00d80000c218783b */ /* 0x000eaa0000000200 */
[----:B------:R-:W-:Y:S01]  /*9d80*/  HMMA.16816.F32.BF16 R20, R8, R22, R16 ;  /* 0x000000160814723c */ /* 0x000fe20000041810 */
[----:B------:R-:W-:Y:S05]  /*9d90*/  LDSM.16.M88.4 R16, [R197+0x4000] ;  /* 0x00400000c510783b */ /* 0x000fea0000000200 */
[C---:B---3--:R-:W-:Y:S01]  /*9da0*/  HMMA.16816.F32.BF16 R8, R4.reuse, R184, R32 ;  /* 0x000000b80408723c */ /* 0x048fe20000041820 */
[----:B------:R-:W3:Y:S05]  /*9db0*/  LDSM.16.M88.4 R32, [R193+0x4000] ;  /* 0x00400000c120783b */ /* 0x000eea0000000200 */
[C---:B----4-:R-:W-:Y:S06]  /*9dc0*/  HMMA.16816.F32.BF16 R228, R4.reuse, R220, R216 ;  /* 0x000000dc04e4723c */ /* 0x050fec00000418d8 */
[C---:B------:R-:W-:Y:S06]  /*9dd0*/  HMMA.16816.F32.BF16 R232, R4.reuse, R186, R232 ;  /* 0x000000ba04e8723c */ /* 0x040fec00000418e8 */
[C---:B------:R-:W-:Y:S01]  /*9de0*/  HMMA.16816.F32.BF16 R220, R4.reuse, R222, R180 ;  /* 0x000000de04dc723c */ /* 0x040fe200000418b4 */
[----:B------:R-:W4:Y:S05]  /*9df0*/  LDSM.16.M88.4 R180, [R193+0x5800] ;  /* 0x00580000c1b4783b */ /* 0x000f2a0000000200 */
[C---:B-1----:R-:W-:Y:S01]  /*9e00*/  HMMA.16816.F32.BF16 R216, R4.reuse, R30, R172 ;  /* 0x0000001e04d8723c */ /* 0x042fe200000418ac */
[----:B------:R-:W1:Y:S05]  /*9e10*/  LDSM.16.M88.4 R172, [R193+0x5000] ;  /* 0x00500000c1ac783b */ /* 0x000e6a0000000200 */
[C---:B------:R-:W-:Y:S06]  /*9e20*/  HMMA.16816.F32.BF16 R224, R4.reuse, R28, R176 ;  /* 0x0000001c04e0723c */ /* 0x040fec00000418b0 */
[C---:B--2---:R-:W-:Y:S01]  /*9e30*/  HMMA.16816.F32.BF16 R184, R4.reuse, R24, R168 ;  /* 0x0000001804b8723c */ /* 0x044fe200000418a8 */
[----:B------:R-:W-:Y:S05]  /*9e40*/  LDSM.16.M88.4 R168, [R188+0xe000] ;  /* 0x00e00000bca8783b */ /* 0x000fea0000000200 */
[----:B------:R-:W-:Y:S06]  /*9e50*/  HMMA.16816.F32.BF16 R176, R4, R26, R20 ;  /* 0x0000001a04b0723c */ /* 0x000fec0000041814 */
[C---:B---3--:R-:W-:Y:S01]  /*9e60*/  HMMA.16816.F32.BF16 R4, R16.reuse, R32, R8 ;  /* 0x000000201004723c */ /* 0x048fe20000041808 */
[----:B------:R-:W2:Y:S05]  /*9e70*/  LDSM.16.M88.4 R8, [R195+0x6000] ;  /* 0x00600000c308783b */ /* 0x000eaa0000000200 */
[C---:B------:R-:W-:Y:S01]  /*9e80*/  HMMA.16816.F32.BF16 R28, R16.reuse, R34, R232 ;  /* 0x00000022101c723c */ /* 0x040fe200000418e8 */
[----:B------:R-:W3:Y:S04]  /*9e90*/  LDSM.16.M88.4 R32, [R188+0xe800] ;  /* 0x00e80000bc20783b */ /* 0x000ee80000000200 */
[----:B------:R-:W3:Y:S01]  /*9ea0*/  LDSM.16.M88.4 R232, [R188+0xf000] ;  /* 0x00f00000bce8783b */ /* 0x000ee20000000200 */
[C---:B------:R-:W-:Y:S06]  /*9eb0*/  HMMA.16816.F32.BF16 R228, R16.reuse, R236, R228 ;  /* 0x000000ec10e4723c */ /* 0x040fec00000418e4 */
[C---:B------:R-:W-:Y:S06]  /*9ec0*/  HMMA.16816.F32.BF16 R24, R16.reuse, R238, R220 ;  /* 0x000000ee1018723c */ /* 0x040fec00000418dc */
[C---:B----4-:R-:W-:Y:S06]  /*9ed0*/  HMMA.16816.F32.BF16 R236, R16.reuse, R180, R184 ;  /* 0x000000b410ec723c */ /* 0x050fec00000418b8 */
[C---:B-1----:R-:W-:Y:S06]  /*9ee0*/  HMMA.16816.F32.BF16 R20, R16.reuse, R172, R224 ;  /* 0x000000ac1014723c */ /* 0x042fec00000418e0 */
[C---:B------:R-:W-:Y:S01]  /*9ef0*/  HMMA.16816.F32.BF16 R220, R16.reuse, R174, R216 ;  /* 0x000000ae10dc723c */ /* 0x040fe200000418d8 */
[----:B------:R-:W-:Y:S05]  /*9f00*/  LDSM.16.M88.4 R216, [R203] ;  /* 0x00000000cbd8783b */ /* 0x000fea0000000200 */
[----:B------:R-:W-:Y:S01]  /*9f10*/  HMMA.16816.F32.BF16 R180, R16, R182, R176 ;  /* 0x000000b610b4723c */ /* 0x000fe200000418b0 */
[----:B------:R-:W1:Y:S05]  /*9f20*/  LDSM.16.M88.4 R16, [R188+0xf800] ;  /* 0x00f80000bc10783b */ /* 0x000e6a0000000200 */
[C---:B--2---:R-:W-:Y:S01]  /*9f30*/  HMMA.16816.F32.BF16 R176, R8.reuse, R168, R4 ;  /* 0x000000a808b0723c */ /* 0x044fe20000041804 */
[----:B------:R-:W2:Y:S05]  /*9f40*/  LDSM.16.M88.4 R4, [R196+0x6000] ;  /* 0x00600000c404783b */ /* 0x000eaa0000000200 */
[C---:B------:R-:W-:Y:S01]  /*9f50*/  HMMA.16816.F32.BF16 R184, R8.reuse, R170, R28 ;  /* 0x000000aa08b8723c */ /* 0x040fe2000004181c */
[----:B------:R-:W4:Y:S05]  /*9f60*/  LDSM.16.M88.4 R168, [R202] ;  /* 0x00000000caa8783b */ /* 0x000f2a0000000200 */
[C---:B---3--:R-:W-:Y:S06]  /*9f70*/  HMMA.16816.F32.BF16 R172, R8.reuse, R34, R24 ;  /* 0x0000002208ac723c */ /* 0x048fec0000041818 */
[C---:B------:R-:W-:Y:S06]  /*9f80*/  HMMA.16816.F32.BF16 R28, R8.reuse, R232, R20 ;  /* 0x000000e8081c723c */ /* 0x040fec0000041814 */
[C---:B------:R-:W-:Y:S01]  /*9f90*/  HMMA.16816.F32.BF16 R24, R8.reuse, R234, R220 ;  /* 0x000000ea0818723c */ /* 0x040fe200000418dc */
[----:B------:R-:W3:Y:S05]  /*9fa0*/  LDSM.16.M88.4 R232, [R200] ;  /* 0x00000000c8e8783b */ /* 0x000eea0000000200 */
[C---:B------:R-:W-:Y:S01]  /*9fb0*/  HMMA.16816.F32.BF16 R224, R8.reuse, R32, R228 ;  /* 0x0000002008e0723c */ /* 0x040fe200000418e4 */
[----:B------:R-:W3:Y:S05]  /*9fc0*/  LDSM.16.M88.4 R32, [R201] ;  /* 0x00000000c920783b */ /* 0x000eea0000000200 */
[C---:B-1----:R-:W-:Y:S06]  /*9fd0*/  HMMA.16816.F32.BF16 R20, R8.reuse, R16, R236 ;  /* 0x000000100814723c */ /* 0x042fec00000418ec */
[----:B------:R-:W-:Y:S01]  /*9fe0*/  HMMA.16816.F32.BF16 R16, R8, R18, R180 ;  /* 0x000000120810723c */ /* 0x000fe200000418b4 */
[----:B------:R-:W-:Y:S04]  /*9ff0*/  LDSM.16.M88.4 R8, [R198+0x6000] ;  /* 0x00600000c608783b */ /* 0x000fe80000000200 */
[----:B------:R-:W1:Y:S01]  /*a000*/  LDSM.16.M88.4 R180, [R194+0xe000] ;  /* 0x00e00000c2b4783b */ /* 0x000e620000000200 */
[C---:B--2---:R-:W-:Y:S06]  /*a010*/  HMMA.16816.F32.BF16 R176, R4.reuse, R216, R176 ;  /* 0x000000d804b0723c */ /* 0x044fec00000418b0 */
[C---:B------:R-:W-:Y:S06]  /*a020*/  HMMA.16816.F32.BF16 R184, R4.reuse, R218, R184 ;  /* 0x000000da04b8723c */ /* 0x040fec00000418b8 */
[C---:B----4-:R-:W-:Y:S06]  /*a030*/  HMMA.16816.F32.BF16 R224, R4.reuse, R168, R224 ;  /* 0x000000a804e0723c */ /* 0x050fec00000418e0 */
[C---:B---3--:R-:W-:Y:S01]  /*a040*/  HMMA.16816.F32.BF16 R236, R4.reuse, R232, R20 ;  /* 0x000000e804ec723c */ /* 0x048fe20000041814 */
[----:B------:R-:W-:Y:S05]  /*a050*/  LDSM.16.M88.4 R20, [R193+0x6000] ;  /* 0x00600000c114783b */ /* 0x000fea0000000200 */
[C---:B------:R-:W-:Y:S01]  /*a060*/  HMMA.16816.F32.BF16 R220, R4.reuse, R170, R172 ;  /* 0x000000aa04dc723c */ /* 0x040fe200000418ac */
[----:B------:R-:W2:Y:S04]  /*a070*/  LDSM.16.M88.4 R168, [R194+0xe800] ;  /* 0x00e80000c2a8783b */ /* 0x000ea80000000200 */
[----:B------:R-:W-:Y:S01]  /*a080*/  LDSM.16.M88.4 R172, [R193+0x6800] ;  /* 0x00680000c1ac783b */ /* 0x000fe20000000200 */
[C---:B------:R-:W-:Y:S03]  /*a090*/  HMMA.16816.F32.BF16 R216, R4.reuse, R32, R28 ;  /* 0x0000002004d8723c */ /* 0x040fe6000004181c */
[----:B------:R-:W3:Y:S03]  /*a0a0*/  LDSM.16.M88.4 R28, [R194+0xf000] ;  /* 0x00f00000c21c783b */ /* 0x000ee60000000200 */
[C---:B------:R-:W-:Y:S06]  /*a0b0*/  HMMA.16816.F32.BF16 R228, R4.reuse, R34, R24 ;  /* 0x0000002204e4723c */ /* 0x040fec0000041818 */
[----:B------:R-:W-:Y:S01]  /*a0c0*/  HMMA.16816.F32.BF16 R232, R4, R234, R16 ;  /* 0x000000ea04e8723c */ /* 0x000fe20000041810 */
[----:B------:R-:W4:Y:S05]  /*a0d0*/  LDSM.16.M88.4 R4, [R197+0x6000] ;  /* 0x00600000c504783b */ /* 0x000f2a0000000200 */
[C---:B-1----:R-:W-:Y:S01]  /*a0e0*/  HMMA.16816.F32.BF16 R16, R8.reuse, R180, R176 ;  /* 0x000000b40810723c */ /* 0x042fe200000418b0 */
[----:B------:R-:W1:Y:S05]  /*a0f0*/  LDSM.16.M88.4 R176, [R194+0xf800] ;  /* 0x00f80000c2b0783b */ /* 0x000e6a0000000200 */
[C---:B------:R-:W-:Y:S06]  /*a100*/  HMMA.16816.F32.BF16 R24, R8.reuse, R182, R184 ;  /* 0x000000b60818723c */ /* 0x040fec00000418b8 */
[C---:B--2---:R-:W-:Y:S06]  /*a110*/  HMMA.16816.F32.BF16 R32, R8.reuse, R168, R224 ;  /* 0x000000a80820723c */ /* 0x044fec00000418e0 */
[C---:B------:R-:W-:Y:S06]  /*a120*/  HMMA.16816.F32.BF16 R168, R8.reuse, R170, R220 ;  /* 0x000000aa08a8723c */ /* 0x040fec00000418dc */
[----:B---3--:R-:W-:Y:S06]  /*a130*/  HMMA.16816.F32.BF16 R216, R8, R28, R216 ;  /* 0x0000001c08d8723c */ /* 0x008fec00000418d8 */
[C---:B----4-:R-:W-:Y:S06]  /*a140*/  HMMA.16816.F32.BF16 R184, R4.reuse, R20, R16 ;  /* 0x0000001404b8723c */ /* 0x050fec0000041810 */
[----:B------:R-:W-:Y:S06]  /*a150*/  HMMA.16816.F32.BF16 R24, R4, R22, R24 ;  /* 0x000000160418723c */ /* 0x000fec0000041818 */
[----:B------:R-:W-:Y:S01]  /*a160*/  HMMA.16816.F32.BF16 R180, R8, R30, R228 ;  /* 0x0000001e08b4723c */ /* 0x000fe200000418e4 */
[----:B------:R-:W2:Y:S05]  /*a170*/  LDSM.16.M88.4 R28, [R193+0x7000] ;  /* 0x00700000c11c783b */ /* 0x000eaa0000000200 */
[C---:B------:R-:W-:Y:S06]  /*a180*/  HMMA.16816.F32.BF16 R20, R4.reuse, R172, R32 ;  /* 0x000000ac0414723c */ /* 0x040fec0000041820 */
[C---:B------:R-:W-:Y:S01]  /*a190*/  FFMA.FTZ R15, R12.reuse, UR5, R185 ;  /* 0x000000050c0f7c23 */ /* 0x040fe200080100b9 */
[----:B------:R-:W-:Y:S01]  /*a1a0*/  FFMA.FTZ R17, R12, UR5, R187 ;  /* 0x000000050c117c23 */ /* 0x000fe200080100bb */
[----:B------:R-:W-:Y:S01]  /*a1b0*/  I2FP.F32.S32 R12, R3 ;  /* 0x00000003000c7245 */ /* 0x000fe20000201400 */
[----:B------:R-:W-:Y:S01]  /*a1c0*/  HMMA.16816.F32.BF16 R32, R4, R174, R168 ;  /* 0x000000ae0420723c */ /* 0x000fe200000418a8 */
[----:B------:R-:W3:Y:S01]  /*a1d0*/  LDSM.16.M88.4 R168, [R193+0x7800] ;  /* 0x00780000c1a8783b */ /* 0x000ee20000000200 */
[----:B------:R-:W-:Y:S01]  /*a1e0*/  FSEL R220, R15, -INF , !P2 ;  /* 0xff8000000fdc7808 */ /* 0x000fe20005000000 */
[----:B------:R-:W-:-:S04]  /*a1f0*/  DEPBAR.LE SB0, 0x0 ;  /* 0x000080000000791a */ /* 0x000fc80000000000 */
[----:B------:R-:W-:Y:S01]  /*a200*/  BAR.SYNC.DEFER_BLOCKING 0x0 ;  /* 0x0000000000007b1d */ /* 0x000fe20000010000 */
[-C--:B------:R-:W-:Y:S01]  /*a210*/  ISETP.GE.AND P2, PT, R3, R13.reuse, PT ;  /* 0x0000000d0300720c */ /* 0x080fe20003f46270 */
[C---:B------:R-:W-:Y:S01]  /*a220*/  FFMA.FTZ R3, R12.reuse, UR5, R24 ;  /* 0x000000050c037c23 */ /* 0x040fe20008010018 */
[----:B------:R-:W-:Y:S01]  /*a230*/  FFMA.FTZ R16, R12, UR5, R26 ;  /* 0x000000050c107c23 */ /* 0x000fe2000801001a */
[----:B------:R-:W-:Y:S01]  /*a240*/  I2FP.F32.S32 R12, R2 ;  /* 0x00000002000c7245 */ /* 0x000fe20000201400 */
[----:B-1----:R-:W-:Y:S01]  /*a250*/  HMMA.16816.F32.BF16 R172, R8, R176, R236 ;  /* 0x000000b008ac723c */ /* 0x002fe200000418ec */
[----:B------:R-:W-:Y:S02]  /*a260*/  FSEL R222, R17, -INF , !P1 ;  /* 0xff80000011de7808 */ /* 0x000fe40004800000 */
[----:B------:R-:W-:Y:S01]  /*a270*/  FSEL R187, R3, -INF , !P0 ;  /* 0xff80000003bb7808 */ /* 0x000fe20004000000 */
[----:B------:R-:W-:Y:S01]  /*a280*/  FFMA.FTZ R15, R12, UR5, R25 ;  /* 0x000000050c0f7c23 */ /* 0x000fe20008010019 */
[----:B------:R-:W-:Y:S01]  /*a290*/  ISETP.GE.AND P1, PT, R2, R14, PT ;  /* 0x0000000e0200720c */ /* 0x000fe20003f26270 */
[----:B------:R-:W-:Y:S01]  /*a2a0*/  FFMA.FTZ R12, R12, UR5, R27 ;  /* 0x000000050c0c7c23 */ /* 0x000fe2000801001b */
[----:B------:R-:W-:Y:S01]  /*a2b0*/  ISETP.GE.AND P0, PT, R2, R13, PT ;  /* 0x0000000d0200720c */ /* 0x000fe20003f06270 */
[----:B------:R-:W-:Y:S01]  /*a2c0*/  VIADD R2, R0, 0x10 ;  /* 0x0000001000027836 */ /* 0x000fe20000000000 */
[----:B------:R-:W-:-:S02]  /*a2d0*/  FSEL R221, R16, -INF , !P2 ;  /* 0xff80000010dd7808 */ /* 0x000fc40005000000 */
[----:B------:R-:W-:Y:S02]  /*a2e0*/  FSEL R185, R15, -INF , !P1 ;  /* 0xff8000000fb97808 */ /* 0x000fe40004800000 */
[----:B------:R-:W-:Y:S01]  /*a2f0*/  I2FP.F32.S32 R3, R2 ;  /* 0x0000000200037245 */ /* 0x000fe20000201400 */
[C---:B--2---:R-:W-:Y:S01]  /*a300*/  HMMA.16816.F32.BF16 R24, R4.reuse, R28, R216 ;  /* 0x0000001c0418723c */ /* 0x044fe200000418d8 */
[C---:B------:R-:W-:Y:S02]  /*a310*/  ISETP.GE.AND P2, PT, R2.reuse, R14, PT ;  /* 0x0000000e0200720c */ /* 0x040fe40003f46270 */
[----:B------:R-:W-:Y:S01]  /*a320*/  ISETP.GE.AND P1, PT, R2, R13, PT ;  /* 0x0000000d0200720c */ /* 0x000fe20003f26270 */
[----:B------:R-:W-:Y:S02]  /*a330*/  VIADD R2, R0, 0x11 ;  /* 0x0000001100027836 */ /* 0x000fe40000000000 */
[C---:B------:R-:W-:Y:S01]  /*a340*/  FFMA.FTZ R15, R3.reuse, UR5, R20 ;  /* 0x00000005030f7c23 */ /* 0x040fe20008010014 */
[----:B------:R-:W-:Y:S01]  /*a350*/  FFMA.FTZ R16, R3, UR5, R22 ;  /* 0x0000000503107c23 */ /* 0x000fe20008010016 */
[----:B------:R-:W-:Y:S01]  /*a360*/  FSEL R176, R12, -INF , !P0 ;  /* 0xff8000000cb07808 */ /* 0x000fe20004000000 */
[----:B------:R-:W-:Y:S01]  /*a370*/  HMMA.16816.F32.BF16 R28, R4, R30, R180 ;  /* 0x0000001e041c723c */ /* 0x000fe200000418b4 */
[----:B------:R-:W-:-:S02]  /*a380*/  I2FP.F32.S32 R3, R2 ;  /* 0x0000000200037245 */ /* 0x000fc40000201400 */
[----:B------:R-:W-:Y:S02]  /*a390*/  FSEL R230, R15, -INF , !P2 ;  /* 0xff8000000fe67808 */ /* 0x000fe40005000000 */
[C---:B------:R-:W-:Y:S01]  /*a3a0*/  ISETP.GE.AND P0, PT, R2.reuse, R14, PT ;  /* 0x0000000e0200720c */ /* 0x040fe20003f06270 */
[----:B------:R-:W-:Y:S01]  /*a3b0*/  FFMA.FTZ R15, R3, UR5, R21 ;  /* 0x00000005030f7c23 */ /* 0x000fe20008010015 */
[-C--:B------:R-:W-:Y:S01]  /*a3c0*/  ISETP.GE.AND P2, PT, R2, R13.reuse, PT ;  /* 0x0000000d0200720c */ /* 0x080fe20003f46270 */
        /* <DEDUP_REMOVED lines=12> */
[----:B------:R-:W-:Y:S01]  /*a490*/  FSEL R240, R15, -INF , !P2 ;  /* 0xff8000000ff07808 */ /* 0x000fe20005000000 */
[----:B---3--:R-:W-:Y:S01]  /*a4a0*/  HMMA.16816.F32.BF16 R20, R4, R168, R172 ;  /* 0x000000a80414723c */ /* 0x008fe200000418ac */
[----:B------:R-:W-:Y:S02]  /*a4b0*/  I2FP.F32.S32 R9, R2 ;  /* 0x0000000200097245 */ /* 0x000fe40000201400 */
[----:B------:R-:W-:Y:S02]  /*a4c0*/  FSEL R228, R8, -INF , !P1 ;  /* 0xff80000008e47808 */ /* 0x000fe40004800000 */
[----:B------:R-:W-:Y:S01]  /*a4d0*/  I2FP.F32.S32 R8, R3 ;  /* 0x0000000300087245 */ /* 0x000fe20000201400 */
[C---:B------:R-:W-:Y:S01]  /*a4e0*/  FFMA.FTZ R11, R9.reuse, UR5, R33 ;  /* 0x00000005090b7c23 */ /* 0x040fe20008010021 */
[----:B------:R-:W-:Y:S01]  /*a4f0*/  FFMA.FTZ R9, R9, UR5, R35 ;  /* 0x0000000509097c23 */ /* 0x000fe20008010023 */
[----:B------:R-:W-:-:S02]  /*a500*/  FSEL R35, R10, -INF , !P0 ;  /* 0xff8000000a237808 */ /* 0x000fc40004000000 */
        /* <DEDUP_REMOVED lines=8> */
[----:B------:R-:W-:Y:S02]  /*a590*/  FSEL R219, R10, -INF , !P0 ;  /* 0xff8000000adb7808 */ /* 0x000fe40004000000 */
[----:B------:R-:W-:-:S02]  /*a5a0*/  FSEL R32, R11, -INF , !P2 ;  /* 0xff8000000b207808 */ /* 0x000fc40005000000 */
[C---:B------:R-:W-:Y:S02]  /*a5b0*/  ISETP.GE.AND P1, PT, R2.reuse, R14, PT ;  /* 0x0000000e0200720c */ /* 0x040fe40003f26270 */
[----:B------:R-:W-:Y:S02]  /*a5c0*/  I2FP.F32.S32 R9, R2 ;  /* 0x0000000200097245 */ /* 0x000fe40000201400 */
[-C--:B------:R-:W-:Y:S01]  /*a5d0*/  ISETP.GE.AND P0, PT, R2, R13.reuse, PT ;  /* 0x0000000d0200720c */ /* 0x080fe20003f06270 */
[C---:B------:R-:W-:Y:S01]  /*a5e0*/  VIADD R2, R0.reuse, 0x28 ;  /* 0x0000002800027836 */ /* 0x040fe20000000000 */
[----:B------:R-:W-:Y:S01]  /*a5f0*/  ISETP.GE.AND P2, PT, R3, R13, PT ;  /* 0x0000000d0300720c */ /* 0x000fe20003f46270 */
[C---:B------:R-:W-:Y:S01]  /*a600*/  FFMA.FTZ R10, R9.reuse, UR5, R25 ;  /* 0x00000005090a7c23 */ /* 0x040fe20008010019 */
[----:B------:R-:W-:Y:S02]  /*a610*/  VIADD R3, R0, 0x29 ;  /* 0x0000002900037836 */ /* 0x000fe40000000000 */
[----:B------:R-:W-:Y:S01]  /*a620*/  FFMA.FTZ R6, R9, UR5, R27 ;  /* 0x0000000509067c23 */ /* 0x000fe2000801001b */
[----:B------:R-:W-:-:S02]  /*a630*/  FSEL R155, R8, -INF , !P2 ;  /* 0xff800000089b7808 */ /* 0x000fc40005000000 */
        /* <DEDUP_REMOVED lines=18> */
[-C--:B------:R-:W-:Y:S01]  /*a760*/  ISETP.GE.AND P1, PT, R2, R14.reuse, PT ;  /* 0x0000000e0200720c */ /* 0x080fe20003f26270 */
        /* <DEDUP_REMOVED lines=54> */
[----:B------:R-:W4:Y:S08]  /*aad0*/  @!P3 LDC.64 R8, c[0x0][0x218] ;  /* 0x00008600ff08bb82 */ /* 0x000f300000000a00 */
[----:B------:R-:W4:Y:S08]  /*aae0*/  @!P6 LDC.64 R12, c[0x0][0x218] ;  /* 0x00008600ff0ceb82 */ /* 0x000f300000000a00 */
[----:B------:R-:W4:Y:S08]  /*aaf0*/  @!P4 LDC.64 R18, c[0x0][0x218] ;  /* 0x00008600ff12cb82 */ /* 0x000f300000000a00 */
[----:B------:R-:W4:Y:S08]  /*ab00*/  @!P5 LDC.64 R20, c[0x0][0x218] ;  /* 0x00008600ff14db82 */ /* 0x000f300000000a00 */
[----:B------:R-:W4:Y:S08]  /*ab10*/  @!P3 LDC.64 R14, c[0x0][0x218] ;  /* 0x00008600ff0ebb82 */ /* 0x000f300000000a00 */
[----:B------:R-:W4:Y:S08]  /*ab20*/  @!P4 LDC.64 R26, c[0x0][0x218] ;  /* 0x00008600ff1acb82 */ /* 0x000f300000000a00 */
[----:B------:R-:W4:Y:S08]  /*ab30*/  @!P3 LDC.64 R24, c[0x0][0x218] ;  /* 0x00008600ff18bb82 */ /* 0x000f300000000a00 */
[----:B------:R-:W4:Y:S01]  /*ab40*/  @!P4 LDC.64 R22, c[0x0][0x218] ;  /* 0x00008600ff16cb82 */ /* 0x000f220000000a00 */
[----:B--2---:R-:W-:-:S04]  /*ab50*/  LEA R0, P1, R2, R238, 0x6 ;  /* 0x000000ee02007211 */ /* 0x004fc800078230ff */
[----:B---3--:R-:W-:Y:S02]  /*ab60*/  LEA.HI.X R3, R2, R247, R3, 0x6, P1 ;  /* 0x000000f702037211 */ /* 0x008fe400008f3403 */
[C---:B-1----:R-:W-:Y:S02]  /*ab70*/  @!P6 LEA R4, P1, R0.reuse, R4, 0x1 ;  /* 0x000000040004e211 */ /* 0x042fe400078208ff */
[C---:B-----5:R-:W-:Y:S02]  /*ab80*/  @!P5 LEA R6, P2, R0.reuse, R6, 0x1 ;  /* 0x000000060006d211 */ /* 0x060fe400078408ff */
[C-C-:B------:R-:W-:Y:S02]  /*ab90*/  @!P6 LEA.HI.X R5, R0.reuse, R5, R3.reuse, 0x1, P1 ;  /* 0x000000050005e211 */ /* 0x140fe400008f0c03 */
[C---:B----4-:R-:W-:Y:S02]  /*aba0*/  @!P4 LEA R10, P1, R0.reuse, R10, 0x1 ;  /* 0x0000000a000ac211 */ /* 0x050fe400078208ff */
[C-C-:B------:R-:W-:Y:S01]  /*abb0*/  @!P5 LEA.HI.X R7, R0.reuse, R7, R3.reuse, 0x1, P2 ;  /* 0x000000070007d211 */ /* 0x140fe200010f0c03 */
[----:B------:R-:W-:Y:S01]  /*abc0*/  @!PT LDS RZ, [RZ] ;  /* 0x00000000fffff984 */ /* 0x000fe20000000800 */
[----:B------:R-:W-:Y:S01]  /*abd0*/  @!PT LDS RZ, [RZ] ;  /* 0x00000000fffff984 */ /* 0x000fe20000000800 */
[----:B------:R-:W-:Y:S01]  /*abe0*/  @!PT LDS RZ, [RZ] ;  /* 0x00000000fffff984 */ /* 0x000fe20000000800 */
[----:B------:R-:W-:Y:S01]  /*abf0*/  @!P6 LDGSTS.E.BYPASS.LTC128B.128 [R215+0x8000], desc[UR30][R4.64] ;  /* 0x0800000004d7efae */ /* 0x000fe2000b901d5e */
        /* <DEDUP_REMOVED lines=9> */
[----:B------:R-:W-:-:S03]  /*ac90*/  IADD3.X R3, R3, UR39, RZ, P2, !PT ;  /* 0x0000002703037c10 */ /* 0x000fc600097fe4ff */
        /* <DEDUP_REMOVED lines=11> */
[----:B--2---:R-:W-:-:S04]  /*ad50*/  @!P6 LEA R6, P1, R2, R12, 0x1 ;  /* 0x0000000c0206e211 */ /* 0x004fc800078208ff */
[C-C-:B------:R-:W-:Y:S02]  /*ad60*/  @!P6 LEA.HI.X R7, R2.reuse, R13, R3.reuse, 0x1, P1 ;  /* 0x0000000d0207e211 */ /* 0x140fe400008f0c03 */
[----:B------:R-:W2:Y:S01]  /*ad70*/  @!P5 LDC.64 R12, c[0x0][0x218] ;  /* 0x00008600ff0cdb82 */ /* 0x000ea20000000a00 */
[C---:B------:R-:W-:Y:S02]  /*ad80*/  @!P5 LEA R4, P1, R2.reuse, R20, 0x1 ;  /* 0x000000140204d211 */ /* 0x040fe400078208ff */
[----:B------:R-:W-:Y:S01]  /*ad90*/  @!PT LDS RZ, [RZ] ;  /* 0x00000000fffff984 */ /* 0x000fe20000000800 */
[----:B------:R-:W-:Y:S01]  /*ada0*/  @!PT LDS RZ, [RZ] ;  /* 0x00000000fffff984 */ /* 0x000fe20000000800 */
[----:B------:R-:W-:Y:S01]  /*adb0*/  @!PT LDS RZ, [RZ] ;  /* 0x00000000fffff984 */ /* 0x000fe20000000800 */
[----:B------:R5:W-:Y:S02]  /*adc0*/  @!P6 LDGSTS.E.BYPASS.LTC128B.128 [R215+0x8800], desc[UR30][R6.64] ;  /* 0x0880000006d7efae */ /* 0x000be4000b901d5e */
[C---:B------:R-:W-:Y:S02]  /*add0*/  @!P5 LEA.HI.X R5, R2.reuse, R21, R3, 0x1, P1 ;  /* 0x000000150205d211 */ /* 0x040fe400008f0c03 */
[----:B------:R1:W-:Y:S01]  /*ade0*/  @P5 STS.128 [R215+0xa800], RZ ;  /* 0x00a800ffd7005388 */ /* 0x0003e20000000c00 */
[----:B---3--:R-:W3:Y:S01]  /*adf0*/  @!P6 LDC.64 R10, c[0x0][0x218] ;  /* 0x00008600ff0aeb82 */ /* 0x008ee20000000a00 */
[----:B----4-:R-:W-:-:S02]  /*ae00*/  @!P4 LEA R8, P2, R2, R18, 0x1 ;  /* 0x000000120208c211 */ /* 0x010fc400078408ff */
[----:B------:R-:W-:Y:S01]  /*ae10*/  @!PT LDS RZ, [RZ] ;  /* 0x00000000fffff984 */ /* 0x000fe20000000800 */
[----:B------:R-:W-:Y:S01]  /*ae20*/  @!PT LDS RZ, [RZ] ;  /* 0x00000000fffff984 */ /* 0x000fe20000000800 */
[----:B------:R-:W-:Y:S01]  /*ae30*/  @!PT LDS RZ, [RZ] ;  /* 0x00000000fffff984 */ /* 0x000fe20000000800 */
[----:B------:R2:W-:Y:S02]  /*ae40*/  @!P5 LDGSTS.E.BYPASS.LTC128B.128 [R215+0xa800], desc[UR30][R4.64+0x80] ;  /* 0x0a80008004d7dfae */ /* 0x0005e4000b901d5e */
[C---:B------:R-:W-:Y:S02]  /*ae50*/  @!P4 LEA.HI.X R9, R2.reuse, R19, R3, 0x1, P2 ;  /* 0x000000130209c211 */ /* 0x040fe400010f0c03 */
[----:B------:R1:W-:Y:S01]  /*ae60*/  @P4 STS.128 [R215+0xc800], RZ ;  /* 0x00c800ffd7004388 */ /* 0x0003e20000000c00 */
[----:B------:R-:W4:Y:S01]  /*ae70*/  @!P6 LDC.64 R18, c[0x0][0x218] ;  /* 0x00008600ff12eb82 */ /* 0x000f220000000a00 */
[C---:B------:R-:W-:Y:S02]  /*ae80*/  IADD3 R0, P2, R2.reuse, UR40, RZ ;  /* 0x0000002802007c10 */ /* 0x040fe4000ff5e0ff */
[----:B------:R-:W-:Y:S01]  /*ae90*/  @!PT LDS RZ, [RZ] ;  /* 0x00000000fffff984 */ /* 0x000fe20000000800 */
[----:B------:R-:W-:Y:S01]  /*aea0*/  @!PT LDS RZ, [RZ] ;  /* 0x00000000fffff984 */ /* 0x000fe20000000800 */
[----:B------:R-:W-:Y:S01]  /*aeb0*/  @!PT LDS RZ, [RZ] ;  /* 0x00000000fffff984 */ /* 0x000fe20000000800 */
[----:B------:R4:W-:Y:S04]  /*aec0*/  @!P4 LDGSTS.E.BYPASS.LTC128B.128 [R215+0xc800], desc[UR30][R8.64+0x100] ;  /* 0x0c80010008d7cfae */ /* 0x0009e8000b901d5e */
[----:B------:R1:W-:Y:S01]  /*aed0*/  @P3 STS.128 [R215+0xe800], RZ ;  /* 0x00e800ffd7003388 */ /* 0x0003e20000000c00 */
[----:B------:R-:W1:Y:S01]  /*aee0*/  @!P5 LDC.64 R20, c[0x0][0x218] ;  /* 0x00008600ff14db82 */ /* 0x000e620000000a00 */
[----:B-----5:R-:W-:-:S04]  /*aef0*/  @!P3 LEA R6, P1, R2, R14, 0x1 ;  /* 0x0000000e0206b211 */ /* 0x020fc800078208ff */
[----:B------:R-:W-:Y:S02]  /*af00*/  @!P3 LEA.HI.X R7, R2, R15, R3, 0x1, P1 ;  /* 0x0000000f0207b211 */ /* 0x000fe400008f0c03 */
[C---:B---3--:R-:W-:Y:S02]  /*af10*/  @!P6 LEA R10, P1, R0.reuse, R10, 0x1 ;  /* 0x0000000a000ae211 */ /* 0x048fe400078208ff */
[----:B------:R-:W-:Y:S01]  /*af20*/  IADD3.X R3, R3, UR39, RZ, P2, !PT ;  /* 0x0000002703037c10 */ /* 0x000fe200097fe4ff */
[----:B------:R-:W-:Y:S01]  /*af30*/  @!PT LDS RZ, [RZ] ;  /* 0x00000000fffff984 */ /* 0x000fe20000000800 */
[----:B------:R-:W-:Y:S01]  /*af40*/  @!PT LDS RZ, [RZ] ;  /* 0x00000000fffff984 */ /* 0x000fe20000000800 */
[----:B------:R-:W-:Y:S01]  /*af50*/  @!PT LDS RZ, [RZ] ;  /* 0x00000000fffff984 */ /* 0x000fe20000000800 */
[----:B------:R1:W-:Y:S01]  /*af60*/  @!P3 LDGSTS.E.BYPASS.LTC128B.128 [R215+0xe800], desc[UR30][R6.64+0x180] ;  /* 0x0e80018006d7bfae */ /* 0x0003e2000b901d5e */
[C---:B--2---:R-:W-:Y:S02]  /*af70*/  @!P5 LEA R4, P2, R0.reuse, R12, 0x1 ;  /* 0x0000000c0004d211 */ /* 0x044fe400078408ff */
        /* <DEDUP_REMOVED lines=17> */
[----:B----4-:R-:W-:-:S02]  /*b090*/  @!P6 LEA R8, P1, R2, R18, 0x1 ;  /* 0x000000120208e211 */ /* 0x010fc400078208ff */
[----:B------:R-:W-:Y:S01]  /*b0a0*/  IADD3.X R3, R3, UR39, RZ, P2, !PT ;  /* 0x0000002703037c10 */ /* 0x000fe200097fe4ff */
[----:B------:R2:W-:Y:S03]  /*b0b0*/  @P4 STS.128 [R215+0xd000], RZ ;  /* 0x00d000ffd7004388 */ /* 0x0005e60000000c00 */
[C---:B------:R-:W-:Y:S01]  /*b0c0*/  @!P6 LEA.HI.X R9, R2.reuse, R19, R3, 0x1, P1 ;  /* 0x000000130209e211 */ /* 0x040fe200008f0c03 */
        /* <DEDUP_REMOVED lines=37> */
.L_x_510:
[----:B------:R-:W-:Y:S05]  /*b320*/  BSYNC B0 ;  /* 0x0000000000007941 */ /* 0x000fea0003800000 */
.L_x_509:
[----:B------:R-:W0:Y:S02]  /*b330*/  LDGDEPBAR ;  /* 0x00000000000079af */ /* 0x000e240000000000 */
.L_x_508:
[----:B--2---:R-:W2:Y:S01]  /*b340*/  LDL R6, [R1+0x48] ;  /* 0x0000480001067983 */ /* 0x004ea20000100800 */
[----:B------:R-:W-:Y:S01]  /*b350*/  MOV R23, R243 ;  /* 0x000000f300177202 */ /* 0x000fe20000000f00 */
[----:B------:R-:W-:Y:S01]  /*b360*/  IMAD.MOV.U32 R20, RZ, RZ, R154 ;  /* 0x000000ffff147224 */ /* 0x000fe200078e009a */
[----:B------:R-:W-:Y:S01]  /*b370*/  MOV R21, R155 ;  /* 0x0000009b00157202 */ /* 0x000fe20000000f00 */
[----:B------:R-:W3:Y:S01]  /*b380*/  LDL R3, [R1+0x58] ;  /* 0x0000580001037983 */ /* 0x000ee20000100800 */
[----:B------:R-:W-:-:S03]  /*b390*/  IMAD.MOV.U32 R22, RZ, RZ, R242 ;  /* 0x000000ffff167224 */ /* 0x000fc600078e00f2 */
[----:B-1----:R-:W4:Y:S01]  /*b3a0*/  LDL R5, [R1+0x68] ;  /* 0x0000680001057983 */ /* 0x002f220000100800 */
[----:B------:R-:W-:Y:S01]  /*b3b0*/  FMNMX.FTZ R0, R153, R16, !PT ;  /* 0x0000001099007209 */ /* 0x000fe20007810000 */
[----:B------:R-:W-:Y:S01]  /*b3c0*/  USHF.L.U32 UR34, UR20, 0x1, URZ ;  /* 0x0000000114227899 */ /* 0x000fe2000800063f */
[----:B------:R-:W1:Y:S02]  /*b3d0*/  LDC.U8 R173, c[0x0][0x388] ;  /* 0x0000e200ffad7b82 */ /* 0x000e640000000000 */
[----:B------:R-:W-:-:S04]  /*b3e0*/  FMNMX.FTZ R0, R220, R0, !PT ;  /* 0x00000000dc007209 */ /* 0x000fc80007810000 */
[----:B------:R-:W-:Y:S01]  /*b3f0*/  FMNMX.FTZ R0, R187, R0, !PT ;  /* 0x00000000bb007209 */ /* 0x000fe20007810000 */
[----:B------:R-:W-:Y:S01]  /*b400*/  UIADD3 UR4, UR37, -0x4498517b, URZ ;  /* 0xbb67ae8525047890 */ /* 0x000fe2000fffe03f */
[----:B------:R-:W1:Y:S02]  /*b410*/  LDC.U8 R172, c[0x0][0x388] ;  /* 0x0000e200ffac7b82 */ /* 0x000e640000000000 */
[----:B------:R-:W-:-:S04]  /*b420*/  FMNMX.FTZ R0, R185, R0, !PT ;  /* 0x00000000b9007209 */ /* 0x000fc80007810000 */
        /* <DEDUP_REMOVED lines=22> */
[----:B------:R-:W5:Y:S01]  /*b590*/  SHFL.BFLY PT, R2, R0, 0x2, 0x1f ;  /* 0x0c401f0000027f89 */ /* 0x000f6200000e0000 */
[----:B------:R-:W-:-:S04]  /*b5a0*/  FMNMX.FTZ R4, R22, R4, !PT ;  /* 0x0000000416047209 */ /* 0x000fc80007810000 */
[----:B------:R-:W-:-:S04]  /*b5b0*/  FMNMX.FTZ R4, R218, R4, !PT ;  /* 0x00000004da047209 */ /* 0x000fc80007810000 */
[----:B------:R-:W-:-:S04]  /*b5c0*/  FMNMX.FTZ R4, R224, R4, !PT ;  /* 0x00000004e0047209 */ /* 0x000fc80007810000 */
[----:B------:R-:W-:-:S04]  /*b5d0*/  FMNMX.FTZ R4, R244, R4, !PT ;  /* 0x00000004f4047209 */ /* 0x000fc80007810000 */
[----:B------:R-:W-:-:S04]  /*b5e0*/  FMNMX.FTZ R4, R227, R4, !PT ;  /* 0x00000004e3047209 */ /* 0x000fc80007810000 */
[----:B------:R-:W-:Y:S02]  /*b5f0*/  FMNMX.FTZ R4, R245, R4, !PT ;  /* 0x00000004f5047209 */ /* 0x000fe40007810000 */
[----:B-----5:R-:W-:-:S05]  /*b600*/  FMNMX.FTZ R0, R0, R2, !PT ;  /* 0x0000000200007209 */ /* 0x020fca0007810000 */
[----:B------:R-:W5:Y:S01]  /*b610*/  SHFL.BFLY PT, R7, R0, 0x1, 0x1f ;  /* 0x0c201f0000077f89 */ /* 0x000f6200000e0000 */
[----:B------:R-:W-:Y:S01]  /*b620*/  MOV R2, UR37 ;  /* 0x0000002500027c02 */ /* 0x000fe20008000f00 */
[----:B------:R-:W-:Y:S02]  /*b630*/  UIADD3 UR19, UR36, -0x61c88647, URZ ;  /* 0x9e3779b924137890 */ /* 0x000fe4000fffe03f */
[----:B------:R-:W-:Y:S02]  /*b640*/  UIADD3 UR15, UR36, 0x3c6ef372, URZ ;  /* 0x3c6ef372240f7890 */ /* 0x000fe4000fffe03f */
[----:B------:R-:W-:Y:S02]  /*b650*/  UIADD3 UR11, UR37, 0x76cf5d0a, URZ ;  /* 0x76cf5d0a250b7890 */ /* 0x000fe4000fffe03f */
[----:B------:R-:W-:Y:S01]  /*b660*/  UIADD3 UR9, UR37, 0x32370b8f, URZ ;  /* 0x32370b8f25097890 */ /* 0x000fe2000fffe03f */
[----:B-----5:R-:W-:Y:S01]  /*b670*/  FMNMX.FTZ R169, R0, R7, !PT ;  /* 0x0000000700a97209 */ /* 0x020fe20007810000 */
[----:B------:R-:W-:-:S02]  /*b680*/  UIADD3 UR10, UR36, -0x255992d5, URZ ;  /* 0xdaa66d2b240a7890 */ /* 0x000fc4000fffe03f */
[----:B------:R-:W-:Y:S01]  /*b690*/  UIADD3 UR8, UR36, 0x78dde6e4, URZ ;  /* 0x78dde6e424087890 */ /* 0x000fe2000fffe03f */
[C---:B------:R-:W-:Y:S01]  /*b6a0*/  FSETP.NEU.FTZ.AND P2, PT, R169.reuse, -INF , PT ;  /* 0xff800000a900780b */ /* 0x040fe20003f5d000 */
[----:B------:R-:W-:Y:S01]  /*b6b0*/  FMUL.FTZ R10, R169, UR14 ;  /* 0x0000000ea90a7c20 */ /* 0x000fe20008410000 */
[----:B------:R-:W-:-:S04]  /*b6c0*/  UIADD3 UR7, UR37, -0x126145ec, URZ ;  /* 0xed9eba1425077890 */ /* 0x000fc8000fffe03f */
[----:B------:R-:W-:Y:S01]  /*b6d0*/  FSEL R10, R10, RZ, P2 ;  /* 0x000000ff0a0a7208 */ /* 0x000fe20001000000 */
[----:B------:R-:W-:Y:S01]  /*b6e0*/  UIADD3 UR29, UR36, -0x4ab325aa, URZ ;  /* 0xb54cda56241d7890 */ /* 0x000fe2000fffe03f */
[----:B-1----:R-:W-:Y:S01]  /*b6f0*/  PRMT R172, R172, 0x7054, R173 ;  /* 0x00007054acac7816 */ /* 0x002fe200000000ad */
[----:B--2---:R-:W-:Y:S02]  /*b700*/  IMAD.WIDE.U32 R174, R6, -0x326172a9, RZ ;  /* 0xcd9e8d5706ae7825 */ /* 0x004fe400078e00ff */
[----:B------:R-:W1:Y:S03]  /*b710*/  SHFL.BFLY PT, R6, R4, 0x2, 0x1f ;  /* 0x0c401f0004067f89 */ /* 0x000e6600000e0000 */
[----:B---3--:R-:W-:Y:S01]  /*b720*/  LOP3.LUT R3, R175, R3, RZ, 0x3c, !PT ;  /* 0x00000003af037212 */ /* 0x008fe200078e3cff */
[----:B----4-:R-:W-:-:S04]  /*b730*/  IMAD.WIDE.U32 R242, R5, -0x2daee0ad, RZ ;  /* 0xd2511f5305f27825 */ /* 0x010fc800078e00ff */
[----:B------:R-:W-:Y:S01]  /*b740*/  IMAD.WIDE.U32 R170, R3, -0x2daee0ad, RZ ;  /* 0xd2511f5303aa7825 */ /* 0x000fe200078e00ff */
[----:B------:R-:W-:-:S04]  /*b750*/  LOP3.LUT R2, R243, UR34, R2, 0x96, !PT ;  /* 0x00000022f3027c12 */ /* 0x000fc8000f8e9602 */
[----:B------:R-:W-:Y:S01]  /*b760*/  LOP3.LUT R5, R171, UR4, R242, 0x96, !PT ;  /* 0x00000004ab057c12 */ /* 0x000fe2000f8e96f2 */
[----:B------:R-:W-:-:S04]  /*b770*/  IMAD.WIDE.U32 R2, R2, -0x326172a9, RZ ;  /* 0xcd9e8d5702027825 */ /* 0x000fc800078e00ff */
[----:B------:R-:W-:Y:S01]  /*b780*/  IMAD.WIDE.U32 R154, R5, -0x326172a9, RZ ;  /* 0xcd9e8d57059a7825 */ /* 0x000fe200078e00ff */
[----:B-1----:R-:W-:Y:S02]  /*b790*/  FMNMX.FTZ R6, R4, R6, !PT ;  /* 0x0000000604067209 */ /* 0x002fe40007810000 */
[----:B------:R-:W-:-:S03]  /*b7a0*/  LOP3.LUT R3, R3, UR19, R174, 0x96, !PT ;  /* 0x0000001303037c12 */ /* 0x000fc6000f8e96ae */
[----:B------:R-:W1:Y:S01]  /*b7b0*/  SHFL.BFLY PT, R7, R6, 0x1, 0x1f ;  /* 0x0c201f0006077f89 */ /* 0x000e6200000e0000 */
[----:B------:R-:W-:Y:S01]  /*b7c0*/  LOP3.LUT R5, R155, UR15, R2, 0x96, !PT ;  /* 0x0000000f9b057c12 */ /* 0x000fe2000f8e9602 */
[----:B------:R-:W-:-:S04]  /*b7d0*/  IMAD.WIDE.U32 R2, R3, -0x2daee0ad, RZ ;  /* 0xd2511f5303027825 */ /* 0x000fc800078e00ff */
[----:B------:R-:W-:Y:S01]  /*b7e0*/  IMAD.WIDE.U32 R4, R5, -0x2daee0ad, RZ ;  /* 0xd2511f5305047825 */ /* 0x000fe200078e00ff */
[----:B------:R-:W-:-:S04]  /*b7f0*/  LOP3.LUT R3, R3, UR11, R170, 0x96, !PT ;  /* 0x0000000b03037c12 */ /* 0x000fc8000f8e96aa */
[----:B------:R-:W-:Y:S01]  /*b800*/  LOP3.LUT R0, R5, UR9, R2, 0x96, !PT ;  /* 0x0000000905007c12 */ /* 0x000fe2000f8e9602 */
[----:B------:R-:W-:-:S04]  /*b810*/  IMAD.WIDE.U32 R2, R3, -0x326172a9, RZ ;  /* 0xcd9e8d5703027825 */ /* 0x000fc800078e00ff */
[----:B------:R-:W-:Y:S01]  /*b820*/  IMAD.WIDE.U32 R26, R0, -0x326172a9, RZ ;  /* 0xcd9e8d57001a7825 */ /* 0x000fe200078e00ff */
[----:B------:R-:W-:-:S04]  /*b830*/  LOP3.LUT R3, R3, UR10, R154, 0x96, !PT ;  /* 0x0000000a03037c12 */ /* 0x000fc8000f8e969a */
[----:B------:R-:W-:Y:S02]  /*b840*/  LOP3.LUT R0, R27, UR8, R2, 0x96, !PT ;  /* 0x000000081b007c12 */ /* 0x000fe4000f8e9602 */
[----:B-1----:R-:W-:Y:S01]  /*b850*/  FMNMX.FTZ R168, R6, R7, !PT ;  /* 0x0000000706a87209 */ /* 0x002fe20007810000 */
[----:B------:R-:W-:Y:S01]  /*b860*/  UIADD3 UR4, UR37, -0x56f99767, URZ ;  /* 0xa906689925047890 */ /* 0x000fe2000fffe03f */
[----:B------:R-:W-:Y:S02]  /*b870*/  IMAD.WIDE.U32 R2, R3, -0x2daee0ad, RZ ;  /* 0xd2511f5303027825 */ /* 0x000fe400078e00ff */
[C---:B------:R-:W-:Y:S02]  /*b880*/  FSETP.NEU.FTZ.AND P1, PT, R168.reuse, -INF , PT ;  /* 0xff800000a800780b */ /* 0x040fe40003f3d000 */
[----:B------:R-:W-:Y:S01]  /*b890*/  FMUL.FTZ R11, R168, UR14 ;  /* 0x0000000ea80b7c20 */ /* 0x000fe20008410000 */
[----:B------:R-:W-:Y:S01]  /*b8a0*/  IMAD.WIDE.U32 R30, R0, -0x2daee0ad, RZ ;  /* 0xd2511f53001e7825 */ /* 0x000fe200078e00ff */
[----:B------:R-:W-:-:S03]  /*b8b0*/  LOP3.LUT R4, R3, UR7, R4, 0x96, !PT ;  /* 0x0000000703047c12 */ /* 0x000fc6000f8e9604 */
[----:B------:R-:W-:Y:S01]  /*b8c0*/  FFMA.FTZ R0, R187, UR14, -R10 ;  /* 0x0000000ebb007c23 */ /* 0x000fe2000801080a */
[----:B------:R-:W-:Y:S02]  /*b8d0*/  FSEL R11, R11, RZ, P1 ;  /* 0x000000ff0b0b7208 */ /* 0x000fe40000800000 */
[----:B------:R-:W-:Y:S01]  /*b8e0*/  LOP3.LUT R2, R31, UR4, R2, 0x96, !PT ;  /* 0x000000041f027c12 */ /* 0x000fe2000f8e9602 */
[----:B------:R1:W-:Y:S01]  /*b8f0*/  MUFU.EX2 R180, R0 ;  /* 0x0000000000b47308 */ /* 0x0003e20000000800 */
[----:B------:R-:W-:-:S04]  /*b900*/  IMAD.WIDE.U32 R24, R4, -0x326172a9, RZ ;  /* 0xcd9e8d5704187825 */ /* 0x000fc800078e00ff */
[----:B------:R-:W-:Y:S01]  /*b910*/  FFMA.FTZ R4, R28, UR14, -R11 ;  /* 0x0000000e1c047c23 */ /* 0x000fe2000801080b */
[----:B------:R-:W-:Y:S01]  /*b920*/  FFMA.FTZ R5, R16, UR14, -R10 ;  /* 0x0000000e10057c23 */ /* 0x000fe2000801080a */
[----:B------:R-:W-:-:S04]  /*b930*/  IMAD.WIDE.U32 R2, R2, -0x326172a9, RZ ;  /* 0xcd9e8d5702027825 */ /* 0x000fc800078e00ff */
[----:B------:R-:W-:Y:S01]  /*b940*/  FFMA.FTZ R6, R222, UR14, -R11 ;  /* 0x0000000ede067c23 */ /* 0x000fe2000801080b */
[----:B------:R-:W2:Y:S01]  /*b950*/  LDSM.16.MT88.4 R16, [R189+0x10000] ;  /* 0x01000000bd10783b */ /* 0x000ea20000004200 */
[----:B------:R3:W4:Y:S01]  /*b960*/  MUFU.EX2 R9, R4 ;  /* 0x0000000400097308 */ /* 0x0007220000000800 */
[----:B-1----:R-:W-:-:S07]  /*b970*/  FFMA.FTZ R0, R185, UR14, -R10 ;  /* 0x0000000eb9007c23 */ /* 0x002fce000801080a */
[----:B------:R1:W-:Y:S01]  /*b980*/  MUFU.EX2 R184, R5 ;  /* 0x0000000500b87308 */ /* 0x0003e20000000800 */
[----:B------:R-:W-:Y:S02]  /*b990*/  LOP3.LUT R8, R2, 0xff, RZ, 0xc0, !PT ;  /* 0x000000ff02087812 */ /* 0x000fe400078ec0ff */
[--C-:B------:R-:W-:Y:S02]  /*b9a0*/  SHF.R.U32.HI R7, RZ, 0x18, R2.reuse ;  /* 0x00000018ff077819 */ /* 0x100fe40000011602 */
[----:B---3--:R-:W-:-:S03]  /*b9b0*/  SHF.R.U32.HI R4, RZ, 0x10, R2 ;  /* 0x00000010ff047819 */ /* 0x008fc60000011602 */
[----:B------:R3:W-:Y:S01]  /*b9c0*/  MUFU.EX2 R178, R0 ;  /* 0x0000000000b27308 */ /* 0x0007e20000000800 */
[----:B------:R-:W-:Y:S01]  /*b9d0*/  LOP3.LUT R4, R4, 0xff, RZ, 0xc0, !PT ;  /* 0x000000ff04047812 */ /* 0x000fe200078ec0ff */
[----:B-1----:R-:W-:Y:S01]  /*b9e0*/  FFMA.FTZ R5, R220, UR14, -R10 ;  /* 0x0000000edc057c23 */ /* 0x002fe2000801080a */
[----:B---3--:R-:W-:Y:S02]  /*b9f0*/  LOP3.LUT R0, R3, UR29, R24, 0x96, !PT ;  /* 0x0000001d03007c12 */ /* 0x008fe4000f8e9618 */
[----:B------:R-:W-:Y:S02]  /*ba00*/  LOP3.LUT R3, R2, 0xffff, RZ, 0xc0, !PT ;  /* 0x0000ffff02037812 */ /* 0x000fe400078ec0ff */
[----:B------:R-:W-:Y:S01]  /*ba10*/  LOP3.LUT R2, R0, 0xffff, RZ, 0xc0, !PT ;  /* 0x0000ffff00027812 */ /* 0x000fe200078ec0ff */
[----:B------:R1:W3:Y:S01]  /*ba20*/  MUFU.EX2 R183, R5 ;  /* 0x0000000500b77308 */ /* 0x0002e20000000800 */
[----:B------:R-:W-:Y:S01]  /*ba30*/  PRMT R7, R4, 0x5410, R7 ;  /* 0x0000541004077816 */ /* 0x000fe20000000007 */
[----:B------:R-:W-:-:S06]  /*ba40*/  FFMA.FTZ R4, R221, UR14, -R11 ;  /* 0x0000000edd047c23 */ /* 0x000fcc000801080b */
[----:B------:R5:W2:Y:S01]  /*ba50*/  MUFU.EX2 R181, R6 ;  /* 0x0000000600b57308 */ /* 0x000aa20000000800 */
[----:B-1----:R-:W-:Y:S02]  /*ba60*/  SHF.R.U32.HI R5, RZ, 0x8, R3 ;  /* 0x00000008ff057819 */ /* 0x002fe40000011603 */
[----:B------:R-:W-:Y:S02]  /*ba70*/  SHF.R.U32.HI R3, RZ, 0x8, R2 ;  /* 0x00000008ff037819 */ /* 0x000fe40000011602 */
[----:B------:R-:W-:-:S03]  /*ba80*/  LOP3.LUT R2, R0, 0xff, RZ, 0xc0, !PT ;  /* 0x000000ff00027812 */ /* 0x000fc600078ec0ff */
[----:B------:R1:W-:Y:S01]  /*ba90*/  MUFU.EX2 R179, R4 ;  /* 0x0000000400b37308 */ /* 0x0003e20000000800 */
[----:B-----5:R-:W-:Y:S02]  /*baa0*/  PRMT R6, R2, 0x5410, R3 ;  /* 0x0000541002067816 */ /* 0x020fe40000000003 */
[--C-:B------:R-:W-:Y:S02]  /*bab0*/  SHF.R.U32.HI R2, RZ, 0x10, R0.reuse ;  /* 0x00000010ff027819 */ /* 0x100fe40000011600 */
[----:B------:R-:W-:Y:S02]  /*bac0*/  PRMT R12, R8, 0x5410, R5 ;  /* 0x00005410080c7816 */ /* 0x000fe40000000005 */
[----:B------:R-:W-:Y:S02]  /*bad0*/  SHF.R.U32.HI R5, RZ, 0x18, R0 ;  /* 0x00000018ff057819 */ /* 0x000fe40000011600 */
[----:B------:R-:W-:Y:S01]  /*bae0*/  LOP3.LUT R0, R2, 0xff, RZ, 0xc0, !PT ;  /* 0x000000ff02007812 */ /* 0x000fe200078ec0ff */
[----:B------:R-:W-:Y:S01]  /*baf0*/  FFMA.FTZ R2, R176, UR14, -R11 ;  /* 0x0000000eb0027c23 */ /* 0x000fe2000801080b */
[----:B-1----:R-:W-:-:S02]  /*bb00*/  FSEL R4, R169, RZ, P2 ;  /* 0x000000ffa9047208 */ /* 0x002fc40001000000 */
[----:B------:R-:W-:-:S03]  /*bb10*/  FSEL R3, R168, RZ, P1 ;  /* 0x000000ffa8037208 */ /* 0x000fc60000800000 */
[----:B------:R-:W-:Y:S01]  /*bb20*/  FADD.FTZ R4, R153, -R4 ;  /* 0x8000000499047221 */ /* 0x000fe20000010000 */
[----:B------:R-:W-:Y:S01]  /*bb30*/  PRMT R5, R0, 0x5410, R5 ;  /* 0x0000541000057816 */ /* 0x000fe20000000005 */
[----:B------:R3:W1:Y:S01]  /*bb40*/  MUFU.EX2 R182, R2 ;  /* 0x0000000200b67308 */ /* 0x0006620000000800 */
[----:B------:R-:W-:Y:S01]  /*bb50*/  HSET2.LE.AND R0, R6, R172, PT ;  /* 0x000000ac06007233 */ /* 0x000fe20003803000 */
[----:B------:R-:W-:Y:S01]  /*bb60*/  FMUL.FTZ R4, R4, UR14 ;  /* 0x0000000e04047c20 */ /* 0x000fe20008410000 */
[----:B------:R-:W-:Y:S01]  /*bb70*/  FADD.FTZ R3, R152, -R3 ;  /* 0x8000000398037221 */ /* 0x000fe20000010000 */
[----:B----4-:R-:W-:-:S04]  /*bb80*/  IMAD.MOV.U32 R152, RZ, RZ, R9 ;  /* 0x000000ffff987224 */ /* 0x010fc800078e0009 */
[----:B------:R4:W5:Y:S01]  /*bb90*/  MUFU.EX2 R9, R4 ;  /* 0x0000000400097308 */ /* 0x0009620000000800 */
[----:B---3--:R-:W-:-:S04]  /*bba0*/  F2FP.BF16.F32.PACK_AB R2, R183, R184 ;  /* 0x000000b8b702723e */ /* 0x008fc800000010ff */
[----:B----4-:R-:W-:Y:S02]  /*bbb0*/  LOP3.LUT R4, R0, R2, RZ, 0xc0, !PT ;  /* 0x0000000200047212 */ /* 0x010fe400078ec0ff */
[----:B------:R-:W-:Y:S02]  /*bbc0*/  HSET2.LE.AND R0, R5, R172, PT ;  /* 0x000000ac05007233 */ /* 0x000fe40003803000 */
[----:B--2---:R-:W-:-:S04]  /*bbd0*/  F2FP.BF16.F32.PACK_AB R2, R181, R152 ;  /* 0x00000098b502723e */ /* 0x004fc800000010ff */
[----:B------:R-:W-:Y:S02]  /*bbe0*/  LOP3.LUT R5, R0, R2, RZ, 0xc0, !PT ;  /* 0x0000000200057212 */ /* 0x000fe400078ec0ff */
[----:B------:R-:W-:Y:S02]  /*bbf0*/  HSET2.LE.AND R0, R12, R172, PT ;  /* 0x000000ac0c007233 */ /* 0x000fe40003803000 */
[----:B------:R-:W2:Y:S01]  /*bc00*/  LDSM.16.MT88.4 R12, [R190+0x10000] ;  /* 0x01000000be0c783b */ /* 0x000ea20000004200 */
[----:B------:R-:W-:-:S04]  /*bc10*/  FMUL.FTZ R3, R3, UR14 ;  /* 0x0000000e03037c20 */ /* 0x000fc80008410000 */
[----:B------:R-:W3:Y:S01]  /*bc20*/  MUFU.EX2 R8, R3 ;  /* 0x0000000300087308 */ /* 0x000ee20000000800 */
[----:B------:R-:W-:-:S04]  /*bc30*/  F2FP.BF16.F32.PACK_AB R2, R178, R180 ;  /* 0x000000b4b202723e */ /* 0x000fc800000010ff */
[----:B------:R-:W-:Y:S02]  /*bc40*/  LOP3.LUT R6, R0, R2, RZ, 0xc0, !PT ;  /* 0x0000000200067212 */ /* 0x000fe400078ec0ff */
[----:B------:R-:W-:Y:S02]  /*bc50*/  HSET2.LE.AND R0, R7, R172, PT ;  /* 0x000000ac07007233 */ /* 0x000fe40003803000 */
[----:B-1----:R-:W-:Y:S01]  /*bc60*/  F2FP.BF16.F32.PACK_AB R2, R182, R179 ;  /* 0x000000b3b602723e */ /* 0x002fe200000010ff */
[-C--:B-----5:R-:W-:Y:S01]  /*bc70*/  FMUL.FTZ R156, R156, R9.reuse ;  /* 0x000000099c9c7220 */ /* 0x0a0fe20000410000 */
[-C--:B------:R-:W-:Y:S01]  /*bc80*/  FMUL.FTZ R157, R157, R9.reuse ;  /* 0x000000099d9d7220 */ /* 0x080fe20000410000 */
[-C--:B------:R-:W-:Y:S01]  /*bc90*/  FMUL.FTZ R36, R36, R9.reuse ;  /* 0x0000000924247220 */ /* 0x080fe20000410000 */
[----:B------:R-:W-:Y:S01]  /*bca0*/  LOP3.LUT R7, R0, R2, RZ, 0xc0, !PT ;  /* 0x0000000200077212 */ /* 0x000fe200078ec0ff */
[-C--:B------:R-:W-:Y:S01]  /*bcb0*/  FMUL.FTZ R37, R37, R9.reuse ;  /* 0x0000000925257220 */ /* 0x080fe20000410000 */
[-C--:B---3--:R-:W-:Y:S01]  /*bcc0*/  FMUL.FTZ R158, R158, R8.reuse ;  /* 0x000000089e9e7220 */ /* 0x088fe20000410000 */
[-C--:B------:R-:W-:Y:S01]  /*bcd0*/  FMUL.FTZ R159, R159, R8.reuse ;  /* 0x000000089f9f7220 */ /* 0x080fe20000410000 */
[-C--:B------:R-:W-:Y:S01]  /*bce0*/  FMUL.FTZ R38, R38, R8.reuse ;  /* 0x0000000826267220 */ /* 0x080fe20000410000 */
[-C--:B------:R-:W-:Y:S01]  /*bcf0*/  FMUL.FTZ R39, R39, R8.reuse ;  /* 0x0000000827277220 */ /* 0x080fe20000410000 */
[-C--:B------:R-:W-:Y:S01]  /*bd00*/  FMUL.FTZ R160, R160, R9.reuse ;  /* 0x00000009a0a07220 */ /* 0x080fe20000410000 */
[----:B------:R-:W-:Y:S01]  /*bd10*/  FMUL.FTZ R161, R161, R9 ;  /* 0x00000009a1a17220 */ /* 0x000fe20000410000 */
[----:B------:R-:W-:-:S02]  /*bd20*/  FMUL.FTZ R162, R162, R8 ;  /* 0x00000008a2a27220 */ /* 0x000fc40000410000 */
[----:B------:R-:W-:Y:S01]  /*bd30*/  HMMA.16816.F32.BF16 R232, R4, R18, R156 ;  /* 0x0000001204e8723c */ /* 0x000fe2000004189c */
[----:B------:R-:W-:-:S05]  /*bd40*/  FMUL.FTZ R163, R163, R8 ;  /* 0x00000008a3a37220 */ /* 0x000fca0000410000 */
[C---:B--2---:R-:W-:Y:S06]  /*bd50*/  HMMA.16816.F32.BF16 R156, R4.reuse, R12, R36 ;  /* 0x0000000c049c723c */ /* 0x044fec0000041824 */
[----:B------:R-:W-:Y:S01]  /*bd60*/  HMMA.16816.F32.BF16 R160, R4, R16, R160 ;  /* 0x0000001004a0723c */ /* 0x000fe200000418a0 */
[----:B------:R-:W1:Y:S01]  /*bd70*/  LDSM.16.MT88.4 R16, [R192+0x10000] ;  /* 0x01000000c010783b */ /* 0x000e620000004200 */
[-C--:B------:R-:W-:Y:S01]  /*bd80*/  FMUL.FTZ R40, R40, R9.reuse ;  /* 0x0000000928287220 */ /* 0x080fe20000410000 */
[----:B------:R-:W-:Y:S01]  /*bd90*/  FMUL.FTZ R41, R41, R9 ;  /* 0x0000000929297220 */ /* 0x000fe20000410000 */
[-C--:B------:R-:W-:Y:S01]  /*bda0*/  FMUL.FTZ R42, R42, R8.reuse ;  /* 0x000000082a2a7220 */ /* 0x080fe20000410000 */
[----:B------:R-:W-:Y:S01]  /*bdb0*/  FMUL.FTZ R43, R43, R8 ;  /* 0x000000082b2b7220 */ /* 0x000fe20000410000 */
[----:B------:R-:W-:-:S12]  /*bdc0*/  IMAD.MOV.U32 R2, RZ, RZ, R245 ;  /* 0x000000ffff027224 */ /* 0x000fd800078e00f5 */
[----:B------:R-:W-:Y:S02]  /*bdd0*/  MOV R39, R156 ;  /* 0x0000009c00277202 */ /* 0x000fe40000000f00 */
[----:B------:R-:W-:Y:S02]  /*bde0*/  MOV R156, R244 ;  /* 0x000000f4009c7202 */ /* 0x000fe40000000f00 */
        /* <DEDUP_REMOVED lines=9> */
[----:B------:R-:W-:Y:S01]  /*be80*/  FMUL.FTZ R51, R51, R8 ;  /* 0x0000000833337220 */ /* 0x000fe20000410000 */
[----:B------:R-:W-:Y:S01]  /*be90*/  MOV R34, R232 ;  /* 0x000000e800227202 */ /* 0x000fe20000000f00 */
[----:B------:R-:W-:Y:S01]  /*bea0*/  IMAD.MOV.U32 R33, RZ, RZ, R233 ;  /* 0x000000ffff217224 */ /* 0x000fe200078e00e9 */
[----:B------:R-:W-:Y:S01]  /*beb0*/  MOV R29, R234 ;  /* 0x000000ea001d7202 */ /* 0x000fe20000000f00 */
[----:B------:R-:W-:Y:S01]  /*bec0*/  IMAD.MOV.U32 R28, RZ, RZ, R235 ;  /* 0x000000ffff1c7224 */ /* 0x000fe200078e00eb */
[C---:B-1----:R-:W-:Y:S06]  /*bed0*/  HMMA.16816.F32.BF16 R236, R4.reuse, R16, R44 ;  /* 0x0000001004ec723c */ /* 0x042fec000004182c */
[----:B------:R-:W-:Y:S01]  /*bee0*/  HMMA.16816.F32.BF16 R232, R4, R18, R48 ;  /* 0x0000001204e8723c */ /* 0x000fe20000041830 */
[----:B------:R-:W1:Y:S01]  /*bef0*/  LDSM.16.MT88.4 R16, [R189+0x12000] ;  /* 0x01200000bd10783b */ /* 0x000e620000004200 */
        /* <DEDUP_REMOVED lines=8> */
[----:B------:R-:W-:Y:S01]  /*bf80*/  IMAD.MOV.U32 R51, RZ, RZ, R227 ;  /* 0x000000ffff337224 */ /* 0x000fe200078e00e3 */
[----:B------:R-:W-:Y:S01]  /*bf90*/  MOV R50, R226 ;  /* 0x000000e200327202 */ /* 0x000fe20000000f00 */
[----:B------:R-:W-:-:S02]  /*bfa0*/  IMAD.MOV.U32 R49, RZ, RZ, R225 ;  /* 0x000000ffff317224 */ /* 0x000fc400078e00e1 */
[----:B------:R-:W-:Y:S02]  /*bfb0*/  IMAD.MOV.U32 R153, RZ, RZ, R224 ;  /* 0x000000ffff997224 */ /* 0x000fe400078e00e0 */
[----:B--2---:R-:W-:Y:S07]  /*bfc0*/  HMMA.16816.F32.BF16 R224, R4, R12, R52 ;  /* 0x0000000c04e0723c */ /* 0x004fee0000041834 */
[----:B------:R-:W-:Y:S01]  /*bfd0*/  IMAD.MOV.U32 R54, RZ, RZ, R218 ;  /* 0x000000ffff367224 */ /* 0x000fe200078e00da */
[----:B------:R-:W-:-:S02]  /*bfe0*/  MOV R53, R219 ;  /* 0x000000db00357202 */ /* 0x000fc40000000f00 */
[----:B------:R-:W-:Y:S01]  /*bff0*/  HMMA.16816.F32.BF16 R216, R4, R14, R56 ;  /* 0x0000000e04d8723c */ /* 0x000fe20000041838 */
[----:B------:R-:W2:Y:S01]  /*c000*/  LDSM.16.MT88.4 R12, [R190+0x12000] ;  /* 0x01200000be0c783b */ /* 0x000ea20000004200 */
[-C--:B------:R-:W-:Y:S01]  /*c010*/  FMUL.FTZ R60, R60, R9.reuse ;  /* 0x000000093c3c7220 */ /* 0x080fe20000410000 */
[-C--:B------:R-:W-:Y:S01]  /*c020*/  FMUL.FTZ R61, R61, R9.reuse ;  /* 0x000000093d3d7220 */ /* 0x080fe20000410000 */
[-C--:B------:R-:W-:Y:S01]  /*c030*/  FMUL.FTZ R62, R62, R8.reuse ;  /* 0x000000083e3e7220 */ /* 0x080fe20000410000 */
[-C--:B------:R-:W-:Y:S01]  /*c040*/  FMUL.FTZ R63, R63, R8.reuse ;  /* 0x000000083f3f7220 */ /* 0x080fe20000410000 */
[-C--:B------:R-:W-:Y:S01]  /*c050*/  FMUL.FTZ R64, R64, R9.reuse ;  /* 0x0000000940407220 */ /* 0x080fe20000410000 */
[----:B------:R-:W-:Y:S01]  /*c060*/  FMUL.FTZ R65, R65, R9 ;  /* 0x0000000941417220 */ /* 0x000fe20000410000 */
[-C--:B------:R-:W-:Y:S01]  /*c070*/  FMUL.FTZ R66, R66, R8.reuse ;  /* 0x0000000842427220 */ /* 0x080fe20000410000 */
[----:B------:R-:W-:-:S03]  /*c080*/  FMUL.FTZ R67, R67, R8 ;  /* 0x0000000843437220 */ /* 0x000fc60000410000 */
        /* <DEDUP_REMOVED lines=11> */
[----:B------:R-:W-:-:S02]  /*c140*/  MOV R3, R184 ;  /* 0x000000b800037202 */ /* 0x000fc40000000f00 */
[----:B------:R-:W-:Y:S02]  /*c150*/  MOV R47, R223 ;  /* 0x000000df002f7202 */ /* 0x000fe40000000f00 */
[C---:B--2---:R-:W-:Y:S06]  /*c160*/  HMMA.16816.F32.BF16 R220, R4.reuse, R12, R68 ;  /* 0x0000000c04dc723c */ /* 0x044fec0000041844 */
[C---:B------:R-:W-:Y:S01]  /*c170*/  HMMA.16816.F32.BF16 R184, R4.reuse, R14, R72 ;  /* 0x0000000e04b8723c */ /* 0x040fe20000041848 */
        /* <DEDUP_REMOVED lines=11> */
[----:B------:R-:W-:Y:S01]  /*c230*/  IMAD.MOV.U32 R36, RZ, RZ, R159 ;  /* 0x000000ffff247224 */ /* 0x000fe200078e009f */
[----:B------:R-:W-:Y:S01]  /*c240*/  MOV R0, R183 ;  /* 0x000000b700007202 */ /* 0x000fe20000000f00 */
[----:B------:R-:W-:Y:S01]  /*c250*/  IMAD.MOV.U32 R159, RZ, RZ, R182 ;  /* 0x000000ffff9f7224 */ /* 0x000fe200078e00b6 */
[----:B------:R-:W-:Y:S01]  /*c260*/  MOV R158, R181 ;  /* 0x000000b5009e7202 */ /* 0x000fe20000000f00 */
[----:B------:R-:W-:Y:S01]  /*c270*/  IMAD.MOV.U32 R157, RZ, RZ, R180 ;  /* 0x000000ffff9d7224 */ /* 0x000fe200078e00b4 */
[C---:B-1----:R-:W-:Y:S06]  /*c280*/  HMMA.16816.F32.BF16 R72, R4.reuse, R18, R80 ;  /* 0x000000120448723c */ /* 0x042fec0000041850 */
[C---:B------:R-:W-:Y:S01]  /*c290*/  HMMA.16816.F32.BF16 R180, R4.reuse, R16, R76 ;  /* 0x0000001004b4723c */ /* 0x040fe2000004184c */
        /* <DEDUP_REMOVED lines=9> */
[----:B------:R-:W-:Y:S01]  /*c330*/  MOV R48, R179 ;  /* 0x000000b300307202 */ /* 0x000fe20000000f00 */
[----:B------:R-:W-:Y:S01]  /*c340*/  IMAD.MOV.U32 R44, RZ, RZ, R174 ;  /* 0x000000ffff2c7224 */ /* 0x000fe200078e00ae */
[----:B------:R-:W-:Y:S01]  /*c350*/  MOV R55, R178 ;  /* 0x000000b200377202 */ /* 0x000fe20000000f00 */
[----:B------:R-:W-:Y:S01]  /*c360*/  IMAD.MOV.U32 R46, RZ, RZ, R177 ;  /* 0x000000ffff2e7224 */ /* 0x000fe200078e00b1 */
[----:B------:R-:W-:Y:S01]  /*c370*/  MOV R45, R175 ;  /* 0x000000af002d7202 */ /* 0x000fe20000000f00 */
[----:B------:R-:W-:Y:S01]  /*c380*/  IMAD.MOV.U32 R52, RZ, RZ, R172 ;  /* 0x000000ffff347224 */ /* 0x000fe200078e00ac */
        /* <DEDUP_REMOVED lines=17> */
[----:B------:R-:W-:Y:S01]  /*c4a0*/  MOV R53, R158 ;  /* 0x0000009e00357202 */ /* 0x000fe20000000f00 */
        /* <DEDUP_REMOVED lines=11> */
[C---:B--2---:R-:W-:Y:S06]  /*c560*/  HMMA.16816.F32.BF16 R56, R4.reuse, R12, R100 ;  /* 0x0000000c0438723c */ /* 0x044fec0000041864 */
        /* <DEDUP_REMOVED lines=13> */
[----:B------:R-:W-:-:S02]  /*c640*/  IMAD.MOV.U32 R78, RZ, RZ, R51 ;  /* 0x000000ffff4e7224 */ /* 0x000fc400078e0033 */
        /* <DEDUP_REMOVED lines=25> */
[----:B------:R-:W-:-:S02]  /*c7e0*/  MOV R63, R20 ;  /* 0x00000014003f7202 */ /* 0x000fc40000000f00 */
[----:B------:R-:W3:Y:S01]  /*c7f0*/  LDSM.16.MT88.4 R20, [R192+0x16000] ;  /* 0x01600000c014783b */ /* 0x000ee20000004200 */
[----:B-1----:R-:W-:Y:S01]  /*c800*/  HMMA.16816.F32.BF16 R124, R4, R16, R124 ;  /* 0x00000010047c723c */ /* 0x002fe2000004187c */
[----:B------:R-:W-:-:S05]  /*c810*/  UIADD3 UR6, UR36, 0x1715609d, URZ ;  /* 0x1715609d24067890 */ /* 0x000fca000fffe03f */
[C---:B------:R-:W-:Y:S01]  /*c820*/  HMMA.16816.F32.BF16 R128, R4.reuse, R18, R128 ;  /* 0x000000120480723c */ /* 0x040fe20000041880 */
[----:B------:R-:W1:Y:S01]  /*c830*/  LDSM.16.MT88.4 R16, [R191+0x16000] ;  /* 0x01600000bf10783b */ /* 0x000e620000004200 */
[----:B------:R-:W-:Y:S01]  /*c840*/  IMAD.MOV.U32 R69, RZ, RZ, R2 ;  /* 0x000000ffff457224 */ /* 0x000fe200078e0002 */
[----:B------:R-:W-:Y:S01]  /*c850*/  LOP3.LUT R2, R25, UR6, R26, 0x96, !PT ;  /* 0x0000000619027c12 */ /* 0x000fe2000f8e961a */
[-C--:B------:R-:W-:Y:S01]  /*c860*/  FMUL.FTZ R132, R132, R9.reuse ;  /* 0x0000000984847220 */ /* 0x080fe20000410000 */
[----:B------:R-:W-:Y:S01]  /*c870*/  FMUL.FTZ R133, R133, R9 ;  /* 0x0000000985857220 */ /* 0x000fe20000410000 */
[-C--:B------:R-:W-:Y:S01]  /*c880*/  FMUL.FTZ R134, R134, R8.reuse ;  /* 0x0000000886867220 */ /* 0x080fe20000410000 */
[----:B------:R-:W-:Y:S01]  /*c890*/  FMUL.FTZ R135, R135, R8 ;  /* 0x0000000887877220 */ /* 0x000fe20000410000 */
[----:B------:R-:W-:Y:S01]  /*c8a0*/  IMAD.MOV.U32 R76, RZ, RZ, R55 ;  /* 0x000000ffff4c7224 */ /* 0x000fe200078e0037 */
[----:B------:R-:W-:Y:S01]  /*c8b0*/  MOV R55, R0 ;  /* 0x0000000000377202 */ /* 0x000fe20000000f00 */
[----:B------:R-:W-:Y:S01]  /*c8c0*/  UIADD3 UR33, UR37, 0x646e171e, URZ ;  /* 0x646e171e25217890 */ /* 0x000fe2000fffe03f */
[----:B------:R-:W-:Y:S01]  /*c8d0*/  MOV R70, R3 ;  /* 0x0000000300467202 */ /* 0x000fe20000000f00 */
[-C--:B------:R-:W-:Y:S01]  /*c8e0*/  FMUL.FTZ R136, R136, R9.reuse ;  /* 0x0000000988887220 */ /* 0x080fe20000410000 */
[----:B------:R-:W-:Y:S01]  /*c8f0*/  FMUL.FTZ R137, R137, R9 ;  /* 0x0000000989897220 */ /* 0x000fe20000410000 */
[-C--:B------:R-:W-:Y:S01]  /*c900*/  FMUL.FTZ R138, R138, R8.reuse ;  /* 0x000000088a8a7220 */ /* 0x080fe20000410000 */
[----:B------:R-:W-:Y:S01]  /*c910*/  FMUL.FTZ R139, R139, R8 ;  /* 0x000000088b8b7220 */ /* 0x000fe20000410000 */
[----:B------:R-:W-:Y:S01]  /*c920*/  FFMA.FTZ R0, R230, UR14, -R10 ;  /* 0x0000000ee6007c23 */ /* 0x000fe2000801080a */
[----:B------:R-:W-:Y:S01]  /*c930*/  IMAD.WIDE.U32 R2, R2, -0x2daee0ad, RZ ;  /* 0xd2511f5302027825 */ /* 0x000fe200078e00ff */
[C---:B--2---:R-:W-:Y:S01]  /*c940*/  HMMA.16816.F32.BF16 R132, R4.reuse, R12, R132 ;  /* 0x0000000c0484723c */ /* 0x044fe20000041884 */
[----:B------:R-:W-:Y:S01]  /*c950*/  MOV R89, R60 ;  /* 0x0000003c00597202 */ /* 0x000fe20000000f00 */
[----:B------:R2:W-:Y:S01]  /*c960*/  MUFU.EX2 R88, R0 ;  /* 0x0000000000587308 */ /* 0x0005e20000000800 */
[----:B------:R-:W-:Y:S01]  /*c970*/  IMAD.MOV.U32 R92, RZ, RZ, R46 ;  /* 0x000000ffff5c7224 */ /* 0x000fe200078e002e */
[----:B------:R-:W-:Y:S01]  /*c980*/  MOV R99, R47 ;  /* 0x0000002f00637202 */ /* 0x000fe20000000f00 */
[-C--:B------:R-:W-:Y:S01]  /*c990*/  FMUL.FTZ R140, R140, R9.reuse ;  /* 0x000000098c8c7220 */ /* 0x080fe20000410000 */
[-C--:B------:R-:W-:Y:S01]  /*c9a0*/  FMUL.FTZ R141, R141, R9.reuse ;  /* 0x000000098d8d7220 */ /* 0x080fe20000410000 */
[----:B------:R-:W-:Y:S01]  /*c9b0*/  FFMA.FTZ R12, R229, UR14, -R10 ;  /* 0x0000000ee50c7c23 */ /* 0x000fe2000801080a */
[----:B------:R-:W-:Y:S01]  /*c9c0*/  HMMA.16816.F32.BF16 R136, R4, R14, R136 ;  /* 0x0000000e0488723c */ /* 0x000fe20000041888 */
[----:B------:R-:W-:Y:S01]  /*c9d0*/  SHF.R.U32.HI R13, RZ, 0x18, R2 ;  /* 0x00000018ff0d7819 */ /* 0x000fe20000011602 */
[-C--:B------:R-:W-:Y:S01]  /*c9e0*/  FMUL.FTZ R142, R142, R8.reuse ;  /* 0x000000088e8e7220 */ /* 0x080fe20000410000 */
[----:B------:R4:W5:Y:S01]  /*c9f0*/  MUFU.EX2 R84, R12 ;  /* 0x0000000c00547308 */ /* 0x0009620000000800 */
[-C--:B------:R-:W-:Y:S01]  /*ca00*/  FMUL.FTZ R143, R143, R8.reuse ;  /* 0x000000088f8f7220 */ /* 0x080fe20000410000 */
[-C--:B------:R-:W-:Y:S01]  /*ca10*/  FMUL.FTZ R164, R164, R9.reuse ;  /* 0x00000009a4a47220 */ /* 0x080fe20000410000 */
[-C--:B------:R-:W-:Y:S01]  /*ca20*/  FMUL.FTZ R165, R165, R9.reuse ;  /* 0x00000009a5a57220 */ /* 0x080fe20000410000 */
[----:B------:R-:W-:Y:S01]  /*ca30*/  LOP3.LUT R15, R2, 0xff, RZ, 0xc0, !PT ;  /* 0x000000ff020f7812 */ /* 0x000fe200078ec0ff */
[-C--:B------:R-:W-:Y:S01]  /*ca40*/  FMUL.FTZ R166, R166, R8.reuse ;  /* 0x00000008a6a67220 */ /* 0x080fe20000410000 */
[-C--:B------:R-:W-:Y:S01]  /*ca50*/  FMUL.FTZ R167, R167, R8.reuse ;  /* 0x00000008a7a77220 */ /* 0x080fe20000410000 */
[-C--:B------:R-:W-:Y:S01]  /*ca60*/  FMUL.FTZ R144, R144, R9.reuse ;  /* 0x0000000990907220 */ /* 0x080fe20000410000 */
[----:B--2---:R-:W-:Y:S01]  /*ca70*/  LOP3.LUT R0, R3, UR33, R30, 0x96, !PT ;  /* 0x0000002103007c12 */ /* 0x004fe2000f8e961e */
[-C--:B------:R-:W-:Y:S01]  /*ca80*/  FMUL.FTZ R145, R145, R9.reuse ;  /* 0x0000000991917220 */ /* 0x080fe20000410000 */
[----:B------:R-:W-:Y:S01]  /*ca90*/  LOP3.LUT R3, R2, 0xffff, RZ, 0xc0, !PT ;  /* 0x0000ffff02037812 */ /* 0x000fe200078ec0ff */
[-C--:B------:R-:W-:Y:S01]  /*caa0*/  FMUL.FTZ R146, R146, R8.reuse ;  /* 0x0000000892927220 */ /* 0x080fe20000410000 */
[----:B------:R-:W-:Y:S01]  /*cab0*/  SHF.R.U32.HI R14, RZ, 0x10, R2 ;  /* 0x00000010ff0e7819 */ /* 0x000fe20000011602 */
[--C-:B------:R-:W-:Y:S01]  /*cac0*/  FFMA.FTZ R2, R228, UR14, -R10.reuse ;  /* 0x0000000ee4027c23 */ /* 0x100fe2000801080a */
[----:B------:R-:W-:Y:S01]  /*cad0*/  FMUL.FTZ R147, R147, R8 ;  /* 0x0000000893937220 */ /* 0x000fe20000410000 */
[-C--:B------:R-:W-:Y:S01]  /*cae0*/  FMUL.FTZ R148, R148, R9.reuse ;  /* 0x0000000994947220 */ /* 0x080fe20000410000 */
[----:B------:R-:W-:Y:S01]  /*caf0*/  FMUL.FTZ R149, R149, R9 ;  /* 0x0000000995957220 */ /* 0x000fe20000410000 */
[----:B----4-:R-:W-:Y:S01]  /*cb00*/  SHF.R.U32.HI R12, RZ, 0x8, R3 ;  /* 0x00000008ff0c7819 */ /* 0x010fe20000011603 */
[----:B------:R-:W-:Y:S01]  /*cb10*/  FFMA.FTZ R3, R32, UR14, -R10 ;  /* 0x0000000e20037c23 */ /* 0x000fe2000801080a */
[----:B------:R2:W-:Y:S01]  /*cb20*/  MUFU.EX2 R60, R2 ;  /* 0x00000002003c7308 */ /* 0x0005e20000000800 */
[----:B------:R-:W-:Y:S01]  /*cb30*/  MOV R85, R76 ;  /* 0x0000004c00557202 */ /* 0x000fe20000000f00 */
[----:B------:R-:W-:Y:S01]  /*cb40*/  FMUL.FTZ R150, R150, R8 ;  /* 0x0000000896967220 */ /* 0x000fe20000410000 */
[----:B------:R-:W-:Y:S01]  /*cb50*/  MOV R46, R37 ;  /* 0x00000025002e7202 */ /* 0x000fe20000000f00 */
[----:B------:R-:W-:Y:S01]  /*cb60*/  IMAD.MOV.U32 R37, RZ, RZ, R33 ;  /* 0x000000ffff257224 */ /* 0x000fe200078e0021 */
[----:B------:R-:W-:Y:S01]  /*cb70*/  PRMT R33, R15, 0x5410, R12 ;  /* 0x000054100f217816 */ /* 0x000fe2000000000c */
[----:B------:R-:W-:-:S02]  /*cb80*/  IMAD.MOV.U32 R47, RZ, RZ, R36 ;  /* 0x000000ffff2f7224 */ /* 0x000fc400078e0024 */
[----:B------:R-:W-:Y:S01]  /*cb90*/  FMUL.FTZ R151, R151, R8 ;  /* 0x0000000897977220 */ /* 0x000fe20000410000 */
[----:B------:R4:W-:Y:S01]  /*cba0*/  MUFU.EX2 R76, R3 ;  /* 0x00000003004c7308 */ /* 0x0009e20000000800 */
[----:B------:R-:W-:Y:S01]  /*cbb0*/  MOV R36, R34 ;  /* 0x0000002200247202 */ /* 0x000fe20000000f00 */
[----:B------:R-:W-:Y:S01]  /*cbc0*/  IMAD.MOV.U32 R93, RZ, RZ, R152 ;  /* 0x000000ffff5d7224 */ /* 0x000fe200078e0098 */
[----:B------:R-:W-:Y:S01]  /*cbd0*/  LOP3.LUT R12, R0, 0xffff, RZ, 0xc0, !PT ;  /* 0x0000ffff000c7812 */ /* 0x000fe200078ec0ff */
[----:B------:R-:W5:Y:S01]  /*cbe0*/  LDSM.16.MT88.4 R24, [R189+0x10800] ;  /* 0x01080000bd18783b */ /* 0x000f620000004200 */
[----:B--2---:R-:W-:Y:S02]  /*cbf0*/  LOP3.LUT R2, R14, 0xff, RZ, 0xc0, !PT ;  /* 0x000000ff0e027812 */ /* 0x004fe400078ec0ff */
[----:B------:R-:W-:Y:S02]  /*cc00*/  LOP3.LUT R14, R0, 0xff, RZ, 0xc0, !PT ;  /* 0x000000ff000e7812 */ /* 0x000fe400078ec0ff */
[----:B------:R-:W-:Y:S01]  /*cc10*/  PRMT R34, R2, 0x5410, R13 ;  /* 0x0000541002227816 */ /* 0x000fe2000000000d */
[----:B----4-:R-:W-:Y:S01]  /*cc20*/  FFMA.FTZ R3, R241, UR14, -R11 ;  /* 0x0000000ef1037c23 */ /* 0x010fe2000801080b */
[----:B------:R-:W-:-:S02]  /*cc30*/  SHF.R.U32.HI R2, RZ, 0x10, R0 ;  /* 0x00000010ff027819 */ /* 0x000fc40000011600 */
[----:B------:R-:W-:Y:S01]  /*cc40*/  SHF.R.U32.HI R13, RZ, 0x18, R0 ;  /* 0x00000018ff0d7819 */ /* 0x000fe20000011600 */
[----:B------:R2:W-:Y:S01]  /*cc50*/  MUFU.EX2 R152, R3 ;  /* 0x0000000300987308 */ /* 0x0005e20000000800 */
[----:B------:R-:W-:Y:S01]  /*cc60*/  FFMA.FTZ R0, R240, UR14, -R11 ;  /* 0x0000000ef0007c23 */ /* 0x000fe2000801080b */
[----:B---3--:R-:W-:Y:S01]  /*cc70*/  HMMA.16816.F32.BF16 R140, R4, R20, R140 ;  /* 0x00000014048c723c */ /* 0x008fe2000004188c */
[----:B------:R-:W-:Y:S01]  /*cc80*/  LOP3.LUT R2, R2, 0xff, RZ, 0xc0, !PT ;  /* 0x000000ff02027812 */ /* 0x000fe200078ec0ff */
[----:B------:R-:W-:-:S04]  /*cc90*/  IMAD.MOV.U32 R90, RZ, RZ, R68 ;  /* 0x000000ffff5a7224 */ /* 0x000fc800078e0044 */
[C---:B------:R-:W-:Y:S01]  /*cca0*/  HMMA.16816.F32.BF16 R164, R4.reuse, R22, R164 ;  /* 0x0000001604a4723c */ /* 0x040fe200000418a4 */
[----:B------:R3:W4:Y:S01]  /*ccb0*/  MUFU.EX2 R241, R0 ;  /* 0x0000000000f17308 */ /* 0x0007220000000800 */
[----:B------:R-:W4:Y:S01]  /*ccc0*/  LDSM.16.MT88.4 R20, [R190+0x10800] ;  /* 0x01080000be14783b */ /* 0x000f220000004200 */
[----:B------:R-:W-:Y:S02]  /*ccd0*/  PRMT R32, R2, 0x5410, R13 ;  /* 0x0000541002207816 */ /* 0x000fe4000000000d */
[----:B--2---:R-:W-:Y:S01]  /*cce0*/  SHF.R.U32.HI R3, RZ, 0x8, R12 ;  /* 0x00000008ff037819 */ /* 0x004fe2000001160c */
[----:B------:R-:W-:Y:S01]  /*ccf0*/  FFMA.FTZ R12, R35, UR14, -R11 ;  /* 0x0000000e230c7c23 */ /* 0x000fe2000801080b */
[C---:B-1----:R-:W-:Y:S03]  /*cd00*/  HMMA.16816.F32.BF16 R144, R4.reuse, R16, R144 ;  /* 0x000000100490723c */ /* 0x042fe60000041890 */
[----:B------:R1:W-:Y:S03]  /*cd10*/  MUFU.EX2 R68, R12 ;  /* 0x0000000c00447308 */ /* 0x0003e60000000800 */
[----:B------:R-:W-:Y:S01]  /*cd20*/  HMMA.16816.F32.BF16 R148, R4, R18, R148 ;  /* 0x000000120494723c */ /* 0x000fe20000041894 */
[----:B------:R-:W2:Y:S01]  /*cd30*/  LDSM.16.MT88.4 R16, [R192+0x10800] ;  /* 0x01080000c010783b */ /* 0x000ea20000004200 */
[----:B---3--:R-:W-:Y:S01]  /*cd40*/  PRMT R0, R14, 0x5410, R3 ;  /* 0x000054100e007816 */ /* 0x008fe20000000003 */
[----:B-----5:R-:W-:-:S02]  /*cd50*/  IMAD.MOV.U32 R228, RZ, RZ, R84 ;  /* 0x000000ffffe47224 */ /* 0x020fc400078e0054 */
[----:B------:R-:W-:Y:S02]  /*cd60*/  FFMA.FTZ R3, R231, UR14, -R11 ;  /* 0x0000000ee7037c23 */ /* 0x000fe4000801080b */
[--C-:B------:R-:W-:Y:S01]  /*cd70*/  HSET2.LE.AND R0, R0, R91.reuse, PT ;  /* 0x0000005b00007233 */ /* 0x100fe20003803000 */
[----:B-1----:R-:W1:Y:S01]  /*cd80*/  LDSM.16.MT88.4 R12, [R191+0x10800] ;  /* 0x01080000bf0c783b */ /* 0x002e620000004200 */
[----:B------:R-:W-:Y:S01]  /*cd90*/  F2FP.BF16.F32.PACK_AB R2, R228, R88 ;  /* 0x00000058e402723e */ /* 0x000fe200000010ff */
[----:B------:R-:W3:Y:S03]  /*cda0*/  MUFU.EX2 R84, R3 ;  /* 0x0000000300547308 */ /* 0x000ee60000000800 */
[----:B------:R-:W-:Y:S02]  /*cdb0*/  LOP3.LUT R4, R0, R2, RZ, 0xc0, !PT ;  /* 0x0000000200047212 */ /* 0x000fe400078ec0ff */
[----:B------:R-:W-:-:S02]  /*cdc0*/  HSET2.LE.AND R0, R32, R91, PT ;  /* 0x0000005b20007233 */ /* 0x000fc40003803000 */
[----:B----4-:R-:W-:-:S04]  /*cdd0*/  F2FP.BF16.F32.PACK_AB R2, R241, R152 ;  /* 0x00000098f102723e */ /* 0x010fc800000010ff */
[----:B------:R-:W-:Y:S02]  /*cde0*/  LOP3.LUT R5, R0, R2, RZ, 0xc0, !PT ;  /* 0x0000000200057212 */ /* 0x000fe400078ec0ff */
[----:B------:R-:W-:Y:S02]  /*cdf0*/  HSET2.LE.AND R0, R33, R91, PT ;  /* 0x0000005b21007233 */ /* 0x000fe40003803000 */
[----:B------:R-:W-:-:S04]  /*ce00*/  F2FP.BF16.F32.PACK_AB R2, R76, R60 ;  /* 0x0000003c4c02723e */ /* 0x000fc800000010ff */
[----:B------:R-:W-:Y:S02]  /*ce10*/  LOP3.LUT R6, R0, R2, RZ, 0xc0, !PT ;  /* 0x0000000200067212 */ /* 0x000fe400078ec0ff */
[----:B------:R-:W-:Y:S02]  /*ce20*/  HSET2.LE.AND R0, R34, R91, PT ;  /* 0x0000005b22007233 */ /* 0x000fe40003803000 */
[----:B---3--:R-:W-:Y:S01]  /*ce30*/  F2FP.BF16.F32.PACK_AB R2, R84, R68 ;  /* 0x000000445402723e */ /* 0x008fe200000010ff */
[----:B------:R-:W-:Y:S01]  /*ce40*/  IMAD.MOV.U32 R94, RZ, RZ, R44 ;  /* 0x000000ffff5e7224 */ /* 0x000fe200078e002c */
[----:B------:R-:W-:Y:S01]  /*ce50*/  MOV R95, R45 ;  /* 0x0000002d005f7202 */ /* 0x000fe20000000f00 */
[----:B------:R-:W-:Y:S01]  /*ce60*/  IMAD.MOV.U32 R45, RZ, RZ, R38 ;  /* 0x000000ffff2d7224 */ /* 0x000fe200078e0026 */
[----:B------:R-:W-:Y:S01]  /*ce70*/  MOV R44, R39 ;  /* 0x00000027002c7202 */ /* 0x000fe20000000f00 */
[----:B------:R-:W-:Y:S01]  /*ce80*/  IMAD.MOV.U32 R39, RZ, RZ, R28 ;  /* 0x000000ffff277224 */ /* 0x000fe200078e001c */
[----:B------:R-:W-:Y:S01]  /*ce90*/  MOV R38, R29 ;  /* 0x0000001d00267202 */ /* 0x000fe20000000f00 */
[----:B------:R-:W-:Y:S01]  /*cea0*/  IMAD.MOV.U32 R230, RZ, RZ, R92 ;  /* 0x000000ffffe67224 */ /* 0x000fe200078e005c */
[----:B------:R-:W-:Y:S01]  /*ceb0*/  LOP3.LUT R7, R0, R2, RZ, 0xc0, !PT ;  /* 0x0000000200077212 */ /* 0x000fe200078ec0ff */
[----:B------:R-:W3:Y:S01]  /*cec0*/  LDSM.16.MT88.4 R28, [R189+0x12800] ;  /* 0x01280000bd1c783b */ /* 0x000ee20000004200 */
[----:B------:R-:W-:Y:S01]  /*ced0*/  MOV R229, R99 ;  /* 0x0000006300e57202 */ /* 0x000fe20000000f00 */
[----:B------:R-:W-:Y:S01]  /*cee0*/  IMAD.MOV.U32 R97, RZ, RZ, R52 ;  /* 0x000000ffff617224 */ /* 0x000fe200078e0034 */
[----:B------:R-:W-:Y:S01]  /*cef0*/  MOV R98, R53 ;  /* 0x0000003500627202 */ /* 0x000fe20000000f00 */
[----:B------:R-:W-:Y:S01]  /*cf00*/  IMAD.MOV.U32 R99, RZ, RZ, R54 ;  /* 0x000000ffff637224 */ /* 0x000fe200078e0036 */
[----:B------:R-:W-:Y:S01]  /*cf10*/  MOV R92, R55 ;  /* 0x00000037005c7202 */ /* 0x000fe20000000f00 */
[C---:B------:R-:W-:Y:S01]  /*cf20*/  HMMA.16816.F32.BF16 R160, R4.reuse, R24, R160 ;  /* 0x0000001804a0723c */ /* 0x040fe200000418a0 */
[----:B------:R-:W-:Y:S01]  /*cf30*/  MOV R108, R94 ;  /* 0x0000005e006c7202 */ /* 0x000fe20000000f00 */
[----:B------:R-:W-:Y:S01]  /*cf40*/  IMAD.MOV.U32 R109, RZ, RZ, R95 ;  /* 0x000000ffff6d7224 */ /* 0x000fe200078e005f */
[----:B------:R-:W-:Y:S01]  /*cf50*/  MOV R110, R89 ;  /* 0x00000059006e7202 */ /* 0x000fe20000000f00 */
[----:B------:R-:W-:Y:S01]  /*cf60*/  IMAD.MOV.U32 R111, RZ, RZ, R85 ;  /* 0x000000ffff6f7224 */ /* 0x000fe200078e0055 */
[----:B------:R-:W-:Y:S01]  /*cf70*/  MOV R100, R86 ;  /* 0x0000005600647202 */ /* 0x000fe20000000f00 */
[C---:B------:R-:W-:Y:S01]  /*cf80*/  HMMA.16816.F32.BF16 R36, R4.reuse, R26, R36 ;  /* 0x0000001a0424723c */ /* 0x040fe20000041824 */
[----:B------:R-:W-:Y:S01]  /*cf90*/  IMAD.MOV.U32 R101, RZ, RZ, R87 ;  /* 0x000000ffff657224 */ /* 0x000fe200078e0057 */
[----:B------:R-:W-:Y:S01]  /*cfa0*/  MOV R85, R69 ;  /* 0x0000004500557202 */ /* 0x000fe20000000f00 */
[----:B------:R-:W-:Y:S01]  /*cfb0*/  IMAD.MOV.U32 R86, RZ, RZ, R70 ;  /* 0x000000ffff567224 */ /* 0x000fe200078e0046 */
[----:B------:R-:W-:Y:S01]  /*cfc0*/  MOV R87, R71 ;  /* 0x0000004700577202 */ /* 0x000fe20000000f00 */
[----:B------:R-:W-:Y:S01]  /*cfd0*/  IMAD.MOV.U32 R95, RZ, RZ, R62 ;  /* 0x000000ffff5f7224 */ /* 0x000fe200078e003e */
[----:B------:R-:W-:Y:S01]  /*cfe0*/  HMMA.16816.F32.BF16 R52, R4, R22, R244 ;  /* 0x000000160434723c */ /* 0x000fe200000418f4 */
[----:B------:R-:W-:Y:S01]  /*cff0*/  MOV R94, R61 ;  /* 0x0000003d005e7202 */ /* 0x000fe20000000f00 */
[----:B------:R-:W4:Y:S01]  /*d000*/  LDSM.16.MT88.4 R24, [R190+0x12800] ;  /* 0x01280000be18783b */ /* 0x000f220000004200 */
[----:B------:R-:W-:Y:S01]  /*d010*/  MOV R89, R63 ;  /* 0x0000003f00597202 */ /* 0x000fe20000000f00 */
[----:B------:R-:W-:Y:S01]  /*d020*/  IMAD.MOV.U32 R103, RZ, RZ, R78 ;  /* 0x000000ffff677224 */ /* 0x000fe200078e004e */
[----:B------:R-:W-:Y:S01]  /*d030*/  MOV R102, R77 ;  /* 0x0000004d00667202 */ /* 0x000fe20000000f00 */
[----:B------:R-:W-:Y:S01]  /*d040*/  LDSM.16.MT88.4 R32, [R192+0x14800] ;  /* 0x01480000c020783b */ /* 0x000fe20000004200 */
[----:B------:R-:W-:-:S02]  /*d050*/  IMAD.MOV.U32 R245, RZ, RZ, R68 ;  /* 0x000000fffff57224 */ /* 0x000fc400078e0044 */
[----:B------:R-:W-:Y:S01]  /*d060*/  IMAD.MOV.U32 R244, RZ, RZ, R60 ;  /* 0x000000fffff47224 */ /* 0x000fe200078e003c */
[----:B--2---:R-:W-:Y:S01]  /*d070*/  HMMA.16816.F32.BF16 R68, R4, R18, R232 ;  /* 0x000000120444723c */ /* 0x004fe200000418e8 */
[----:B------:R-:W-:Y:S01]  /*d080*/  MOV R96, R79 ;  /* 0x0000004f00607202 */ /* 0x000fe20000000f00 */
[----:B------:R-:W-:-:S04]  /*d090*/  IMAD.MOV.U32 R246, RZ, RZ, R76 ;  /* 0x000000fffff67224 */ /* 0x000fc800078e004c */
[C---:B------:R-:W-:Y:S01]  /*d0a0*/  HMMA.16816.F32.BF16 R60, R4.reuse, R16, R236 ;  /* 0x00000010043c723c */ /* 0x040fe200000418ec */
[----:B------:R-:W2:Y:S01]  /*d0b0*/  LDSM.16.MT88.4 R16, [R191+0x12800] ;  /* 0x01280000bf10783b */ /* 0x000ea20000004200 */
[----:B------:R-:W-:Y:S01]  /*d0c0*/  MOV R247, R84 ;  /* 0x0000005400f77202 */ /* 0x000fe20000000f00 */
[----:B------:R-:W-:Y:S01]  /*d0d0*/  IMAD.MOV.U32 R234, RZ, RZ, R87 ;  /* 0x000000ffffea7224 */ /* 0x000fe200078e0057 */
[----:B------:R-:W-:Y:S02]  /*d0e0*/  MOV R240, R86 ;  /* 0x0000005600f07202 */ /* 0x000fe40000000f00 */
[----:B-1----:R-:W-:Y:S07]  /*d0f0*/  HMMA.16816.F32.BF16 R76, R4, R12, R224 ;  /* 0x0000000c044c723c */ /* 0x002fee00000418e0 */
[----:B------:R-:W-:Y:S01]  /*d100*/  MOV R227, R241 ;  /* 0x000000f100e37202 */ /* 0x000fe20000000f00 */
[----:B------:R-:W-:-:S02]  /*d110*/  IMAD.MOV.U32 R241, RZ, RZ, R85 ;  /* 0x000000fffff17224 */ /* 0x000fc400078e0055 */
[C---:B------:R-:W-:Y:S01]  /*d120*/  HMMA.16816.F32.BF16 R84, R4.reuse, R14, R216 ;  /* 0x0000000e0454723c */ /* 0x040fe200000418d8 */
[----:B------:R-:W1:Y:S01]  /*d130*/  LDSM.16.MT88.4 R12, [R189+0x14800] ;  /* 0x01480000bd0c783b */ /* 0x000e620000004200 */
        /* <DEDUP_REMOVED lines=8> */
[----:B---3--:R-:W-:Y:S01]  /*d1c0*/  HMMA.16816.F32.BF16 R100, R4, R30, R64 ;  /* 0x0000001e0464723c */ /* 0x008fe20000041840 */
[----:B------:R-:W-:Y:S01]  /*d1d0*/  IMAD.MOV.U32 R226, RZ, RZ, R228 ;  /* 0x000000ffffe27224 */ /* 0x000fe200078e00e4 */
[----:B------:R-:W-:Y:S01]  /*d1e0*/  MOV R225, R229 ;  /* 0x000000e500e17202 */ /* 0x000fe20000000f00 */
[----:B------:R-:W-:Y:S01]  /*d1f0*/  IMAD.MOV.U32 R224, RZ, RZ, R230 ;  /* 0x000000ffffe07224 */ /* 0x000fe200078e00e6 */
[----:B------:R-:W-:-:S02]  /*d200*/  MOV R228, R108 ;  /* 0x0000006c00e47202 */ /* 0x000fc40000000f00 */
[C---:B------:R-:W-:Y:S01]  /*d210*/  HMMA.16816.F32.BF16 R92, R4.reuse, R28, R40 ;  /* 0x0000001c045c723c */ /* 0x040fe20000041828 */
[----:B------:R-:W3:Y:S01]  /*d220*/  LDSM.16.MT88.4 R28, [R190+0x14800] ;  /* 0x01480000be1c783b */ /* 0x000ee20000004200 */
[----:B------:R-:W-:Y:S01]  /*d230*/  IMAD.MOV.U32 R229, RZ, RZ, R109 ;  /* 0x000000ffffe57224 */ /* 0x000fe200078e006d */
[----:B------:R-:W-:Y:S01]  /*d240*/  MOV R230, R110 ;  /* 0x0000006e00e67202 */ /* 0x000fe20000000f00 */
[----:B------:R-:W-:Y:S02]  /*d250*/  IMAD.MOV.U32 R231, RZ, RZ, R111 ;  /* 0x000000ffffe77224 */ /* 0x000fe400078e006f */
[C---:B------:R-:W-:Y:S01]  /*d260*/  HMMA.16816.F32.BF16 R44, R4.reuse, R20, R44 ;  /* 0x00000014042c723c */ /* 0x040fe2000004182c */
[----:B------:R-:W5:Y:S01]  /*d270*/  LDSM.16.MT88.4 R20, [R192+0x12800] ;  /* 0x01280000c014783b */ /* 0x000f620000004200 */
[----:B------:R-:W-:Y:S01]  /*d280*/  MOV R236, R96 ;  /* 0x0000006000ec7202 */ /* 0x000fe20000000f00 */
[----:B------:R-:W-:Y:S01]  /*d290*/  IMAD.MOV.U32 R237, RZ, RZ, R97 ;  /* 0x000000ffffed7224 */ /* 0x000fe200078e0061 */
[----:B------:R-:W-:Y:S01]  /*d2a0*/  MOV R239, R98 ;  /* 0x0000006200ef7202 */ /* 0x000fe20000000f00 */
[----:B------:R-:W-:Y:S01]  /*d2b0*/  IMAD.MOV.U32 R238, RZ, RZ, R99 ;  /* 0x000000ffffee7224 */ /* 0x000fe200078e0063 */
[----:B----4-:R-:W-:Y:S01]  /*d2c0*/  HMMA.16816.F32.BF16 R108, R4, R24, R220 ;  /* 0x00000018046c723c */ /* 0x010fe200000418dc */
[----:B------:R-:W-:Y:S01]  /*d2d0*/  MOV R218, R89 ;  /* 0x0000005900da7202 */ /* 0x000fe20000000f00 */
[----:B------:R-:W-:-:S04]  /*d2e0*/  IMAD.MOV.U32 R219, RZ, RZ, R88 ;  /* 0x000000ffffdb7224 */ /* 0x000fc800078e0058 */
[----:B--2---:R-:W-:Y:S01]  /*d2f0*/  HMMA.16816.F32.BF16 R96, R4, R18, R172 ;  /* 0x000000120460723c */ /* 0x004fe200000418ac */
[----:B------:R-:W-:Y:S01]  /*d300*/  MOV R222, R90 ;  /* 0x0000005a00de7202 */ /* 0x000fe20000000f00 */
[----:B------:R-:W-:-:S04]  /*d310*/  IMAD.MOV.U32 R223, RZ, RZ, R91 ;  /* 0x000000ffffdf7224 */ /* 0x000fc800078e005b */
[C---:B------:R-:W-:Y:S01]  /*d320*/  HMMA.16816.F32.BF16 R88, R4.reuse, R16, R176 ;  /* 0x000000100458723c */ /* 0x040fe200000418b0 */
[----:B------:R-:W2:Y:S05]  /*d330*/  LDSM.16.MT88.4 R16, [R189+0x16800] ;  /* 0x01680000bd10783b */ /* 0x000eaa0000004200 */
[C---:B-1----:R-:W-:Y:S06]  /*d340*/  HMMA.16816.F32.BF16 R176, R4.reuse, R12, R156 ;  /* 0x0000000c04b0723c */ /* 0x042fec000004189c */
[----:B------:R-:W-:Y:S01]  /*d350*/  HMMA.16816.F32.BF16 R156, R4, R14, R80 ;  /* 0x0000000e049c723c */ /* 0x000fe20000041850 */
[----:B------:R-:W1:Y:S01]  /*d360*/  LDSM.16.MT88.4 R12, [R191+0x14800] ;  /* 0x01480000bf0c783b */ /* 0x000e620000004200 */
[----:B------:R-:W-:-:S04]  /*d370*/  UIADD3 UR34, UR34, 0x1, URZ ;  /* 0x0000000122227890 */ /* 0x000fc8000fffe03f */
[C---:B------:R-:W-:Y:S01]  /*d380*/  HMMA.16816.F32.BF16 R40, R4.reuse, R26, R184 ;  /* 0x0000001a0428723c */ /* 0x040fe200000418b8 */
[----:B------:R-:W-:Y:S06]  /*d390*/  LDSM.16.MT88.4 R24, [R192+0x16800] ;  /* 0x01680000c018783b */ /* 0x000fec0000004200 */
[----:B------:R-:W-:Y:S01]  /*d3a0*/  MOV R187, R0 ;  /* 0x0000000000bb7202 */ /* 0x000fe20000000f00 */
[----:B------:R-:W-:Y:S01]  /*d3b0*/  IMAD.U32 R0, RZ, RZ, UR34 ;  /* 0x00000022ff007e24 */ /* 0x000fe2000f8e00ff */
[C---:B---3--:R-:W-:Y:S04]  /*d3c0*/  HMMA.16816.F32.BF16 R172, R4.reuse, R28, R56 ;  /* 0x0000001c04ac723c */ /* 0x048fe80000041838 */
[----:B------:R-:W-:Y:S01]  /*d3d0*/  LOP3.LUT R0, R243, UR37, R0, 0x96, !PT ;  /* 0x00000025f3007c12 */ /* 0x000fe2000f8e9600 */
[----:B------:R-:W-:Y:S01]  /*d3e0*/  IMAD.MOV.U32 R186, RZ, RZ, R2 ;  /* 0x000000ffffba7224 */ /* 0x000fe200078e0002 */
[C---:B-----5:R-:W-:Y:S01]  /*d3f0*/  HMMA.16816.F32.BF16 R64, R4.reuse, R20, R180 ;  /* 0x000000140440723c */ /* 0x060fe200000418b4 */
[----:B------:R-:W-:Y:S01]  /*d400*/  MOV R58, R222 ;  /* 0x000000de003a7202 */ /* 0x000fe20000000f00 */
[----:B------:R-:W-:Y:S01]  /*d410*/  IMAD.MOV.U32 R57, RZ, RZ, R223 ;  /* 0x000000ffff397224 */ /* 0x000fe200078e00df */
[----:B------:R-:W-:Y:S01]  /*d420*/  MOV R185, R3 ;  /* 0x0000000300b97202 */ /* 0x000fe20000000f00 */
[----:B------:R-:W-:Y:S01]  /*d430*/  IMAD.MOV.U32 R29, RZ, RZ, R217 ;  /* 0x000000ffff1d7224 */ /* 0x000fe200078e00d9 */
[----:B------:R-:W-:Y:S01]  /*d440*/  MOV R56, R216 ;  /* 0x000000d800387202 */ /* 0x000fe20000000f00 */
[----:B------:R-:W-:Y:S01]  /*d450*/  HMMA.16816.F32.BF16 R180, R4, R30, R104 ;  /* 0x0000001e04b4723c */ /* 0x000fe20000041868 */
[----:B------:R-:W-:Y:S01]  /*d460*/  IMAD.WIDE.U32 R2, R0, -0x326172a9, RZ ;  /* 0xcd9e8d5700027825 */ /* 0x000fe200078e00ff */
[----:B------:R-:W-:-:S02]  /*d470*/  MOV R217, R232 ;  /* 0x000000e800d97202 */ /* 0x000fc40000000f00 */
[----:B------:R-:W-:Y:S02]  /*d480*/  MOV R28, R234 ;  /* 0x000000ea001c7202 */ /* 0x000fe40000000f00 */
[----:B------:R-:W-:Y:S01]  /*d490*/  HMMA.16816.F32.BF16 R220, R4, R32, R48 ;  /* 0x0000002004dc723c */ /* 0x000fe20000041830 */
[----:B------:R-:W-:Y:S01]  /*d4a0*/  MOV R31, R230 ;  /* 0x000000e6001f7202 */ /* 0x000fe20000000f00 */
[----:B------:R-:W-:Y:S02]  /*d4b0*/  IMAD.MOV.U32 R59, RZ, RZ, R233 ;  /* 0x000000ffff3b7224 */ /* 0x000fe400078e00e9 */
[----:B------:R-:W-:-:S03]  /*d4c0*/  IMAD.MOV.U32 R216, RZ, RZ, R235 ;  /* 0x000000ffffd87224 */ /* 0x000fc600078e00eb */
[----:B------:R-:W-:Y:S01]  /*d4d0*/  IMAD.MOV.U32 R32, RZ, RZ, R228 ;  /* 0x000000ffff207224 */ /* 0x000fe200078e00e4 */
[C---:B------:R-:W-:Y:S01]  /*d4e0*/  HMMA.16816.F32.BF16 R72, R4.reuse, R22, R72 ;  /* 0x000000160448723c */ /* 0x040fe20000041848 */
[----:B------:R-:W-:Y:S01]  /*d4f0*/  IMAD.MOV.U32 R184, RZ, RZ, R231 ;  /* 0x000000ffffb87224 */ /* 0x000fe200078e00e7 */
[----:B------:R-:W-:Y:S01]  /*d500*/  MOV R33, R229 ;  /* 0x000000e500217202 */ /* 0x000fe20000000f00 */
[----:B------:R-:W3:Y:S03]  /*d510*/  LDSM.16.MT88.4 R20, [R190+0x16800] ;  /* 0x01680000be14783b */ /* 0x000ee60000004200 */
[----:B--2---:R-:W-:Y:S01]  /*d520*/  HMMA.16816.F32.BF16 R48, R4, R16, R124 ;  /* 0x000000100430723c */ /* 0x004fe2000004187c */
[----:B------:R-:W-:-:S05]  /*d530*/  LOP3.LUT R3, R3, UR19, R32, 0x96, !PT ;  /* 0x0000001303037c12 */ /* 0x000fca000f8e9620 */
[C---:B------:R-:W-:Y:S01]  /*d540*/  HMMA.16816.F32.BF16 R232, R4.reuse, R18, R128 ;  /* 0x0000001204e8723c */ /* 0x040fe20000041880 */
[----:B------:R-:W2:Y:S05]  /*d550*/  LDSM.16.MT88.4 R16, [R191+0x16800] ;  /* 0x01680000bf10783b */ /* 0x000eaa0000004200 */
[----:B------:R-:W-:Y:S01]  /*d560*/  HMMA.16816.F32.BF16 R228, R4, R34, R112 ;  /* 0x0000002204e4723c */ /* 0x000fe20000041870 */
[----:B------:R-:W-:-:S06]  /*d570*/  LOP3.LUT R0, R155, UR15, R2, 0x96, !PT ;  /* 0x0000000f9b007c12 */ /* 0x000fcc000f8e9602 */
[----:B------:R-:W-:Y:S01]  /*d580*/  MOV R115, R31 ;  /* 0x0000001f00737202 */ /* 0x000fe20000000f00 */
[----:B-1----:R-:W-:Y:S01]  /*d590*/  HMMA.16816.F32.BF16 R104, R4, R12, R116 ;  /* 0x0000000c0468723c */ /* 0x002fe20000041874 */
[----:B------:R-:W-:-:S06]  /*d5a0*/  IMAD.WIDE.U32 R2, R3, -0x2daee0ad, RZ ;  /* 0xd2511f5303027825 */ /* 0x000fcc00078e00ff */
[----:B------:R-:W-:Y:S01]  /*d5b0*/  FFMA.FTZ R12, R115, UR14, -R10 ;  /* 0x0000000e730c7c23 */ /* 0x000fe2000801080a */
[----:B------:R-:W-:Y:S01]  /*d5c0*/  IMAD.MOV.U32 R32, RZ, RZ, R28 ;  /* 0x000000ffff207224 */ /* 0x000fe200078e001c */
[----:B------:R-:W-:Y:S02]  /*d5d0*/  LOP3.LUT R3, R3, UR11, R170, 0x96, !PT ;  /* 0x0000000b03037c12 */ /* 0x000fe4000f8e96aa */
[----:B------:R1:W-:Y:S01]  /*d5e0*/  MUFU.EX2 R243, R12 ;  /* 0x0000000c00f37308 */ /* 0x0003e20000000800 */
[----:B------:R-:W-:Y:S01]  /*d5f0*/  MOV R33, R29 ;  /* 0x0000001d00217202 */ /* 0x000fe20000000f00 */
[----:B------:R-:W-:Y:S01]  /*d600*/  IMAD.MOV.U32 R30, RZ, RZ, R56 ;  /* 0x000000ffff1e7224 */ /* 0x000fe200078e0038 */
[----:B------:R-:W-:Y:S02]  /*d610*/  MOV R31, R57 ;  /* 0x00000039001f7202 */ /* 0x000fe40000000f00 */
[----:B------:R-:W-:Y:S01]  /*d620*/  MOV R29, R224 ;  /* 0x000000e0001d7202 */ /* 0x000fe20000000f00 */
[----:B------:R-:W-:Y:S01]  /*d630*/  IMAD.MOV.U32 R28, RZ, RZ, R58 ;  /* 0x000000ffff1c7224 */ /* 0x000fe200078e003a */
[----:B------:R-:W-:Y:S01]  /*d640*/  MOV R57, R226 ;  /* 0x000000e200397202 */ /* 0x000fe20000000f00 */
[----:B------:R-:W-:-:S02]  /*d650*/  IMAD.MOV.U32 R56, RZ, RZ, R225 ;  /* 0x000000ffff387224 */ /* 0x000fc400078e00e1 */
[----:B-1----:R-:W-:-:S04]  /*d660*/  IMAD.WIDE.U32 R12, R0, -0x2daee0ad, RZ ;  /* 0xd2511f53000c7825 */ /* 0x002fc800078e00ff */
[----:B------:R-:W-:Y:S01]  /*d670*/  FFMA.FTZ R0, R32, UR14, -R10 ;  /* 0x0000000e20007c23 */ /* 0x000fe2000801080a */
[----:B------:R-:W-:Y:S01]  /*d680*/  LOP3.LUT R13, R13, UR9, R2, 0x96, !PT ;  /* 0x000000090d0d7c12 */ /* 0x000fe2000f8e9602 */
[----:B------:R-:W-:Y:S01]  /*d690*/  IMAD.WIDE.U32 R2, R3, -0x326172a9, RZ ;  /* 0xcd9e8d5703027825 */ /* 0x000fe200078e00ff */
[----:B------:R-:W-:Y:S01]  /*d6a0*/  MOV R113, R31 ;  /* 0x0000001f00717202 */ /* 0x000fe20000000f00 */
[----:B------:R1:W-:Y:S02]  /*d6b0*/  MUFU.EX2 R242, R0 ;  /* 0x0000000000f27308 */ /* 0x0003e40000000800 */
[----:B------:R-:W-:Y:S01]  /*d6c0*/  IMAD.MOV.U32 R112, RZ, RZ, R30 ;  /* 0x000000ffff707224 */ /* 0x000fe200078e001e */
[----:B------:R-:W-:Y:S01]  /*d6d0*/  LOP3.LUT R3, R3, UR10, R154, 0x96, !PT ;  /* 0x0000000a03037c12 */ /* 0x000fe2000f8e969a */
[----:B------:R-:W-:Y:S01]  /*d6e0*/  IMAD.MOV.U32 R115, RZ, RZ, R29 ;  /* 0x000000ffff737224 */ /* 0x000fe200078e001d */
[----:B------:R-:W-:Y:S01]  /*d6f0*/  MOV R29, R57 ;  /* 0x00000039001d7202 */ /* 0x000fe20000000f00 */
[----:B------:R-:W-:Y:S01]  /*d700*/  IMAD.WIDE.U32 R30, R13, -0x326172a9, RZ ;  /* 0xcd9e8d570d1e7825 */ /* 0x000fe200078e00ff */
[----:B------:R-:W-:-:S03]  /*d710*/  MOV R57, R59 ;  /* 0x0000003b00397202 */ /* 0x000fc60000000f00 */
[----:B------:R-:W-:Y:S01]  /*d720*/  IMAD.MOV.U32 R58, RZ, RZ, R227 ;  /* 0x000000ffff3a7224 */ /* 0x000fe200078e00e3 */
[----:B------:R-:W-:Y:S01]  /*d730*/  MOV R114, R28 ;  /* 0x0000001c00727202 */ /* 0x000fe20000000f00 */
[----:B------:R-:W-:Y:S01]  /*d740*/  IMAD.MOV.U32 R59, RZ, RZ, R241 ;  /* 0x000000ffff3b7224 */ /* 0x000fe200078e00f1 */
[----:B------:R-:W-:Y:S01]  /*d750*/  MOV R35, R33 ;  /* 0x0000002100237202 */ /* 0x000fe20000000f00 */
[--C-:B-1----:R-:W-:Y:S01]  /*d760*/  FFMA.FTZ R0, R250, UR14, -R10.reuse ;  /* 0x0000000efa007c23 */ /* 0x102fe2000801080a */
[----:B------:R-:W-:Y:S01]  /*d770*/  MOV R28, R56 ;  /* 0x00000038001c7202 */ /* 0x000fe20000000f00 */
[----:B------:R-:W-:Y:S01]  /*d780*/  FFMA.FTZ R13, R251, UR14, -R10 ;  /* 0x0000000efb0d7c23 */ /* 0x000fe2000801080a */
[----:B------:R-:W-:Y:S01]  /*d790*/  IMAD.MOV.U32 R56, RZ, RZ, R58 ;  /* 0x000000ffff387224 */ /* 0x000fe200078e003a */
[----:B------:R1:W-:Y:S01]  /*d7a0*/  MUFU.EX2 R241, R0 ;  /* 0x0000000000f17308 */ /* 0x0003e20000000800 */
[----:B------:R-:W-:Y:S02]  /*d7b0*/  MOV R58, R240 ;  /* 0x000000f0003a7202 */ /* 0x000fe40000000f00 */
[----:B------:R-:W-:-:S02]  /*d7c0*/  MOV R119, R112 ;  /* 0x0000007000777202 */ /* 0x000fc40000000f00 */
[----:B------:R-:W-:-:S03]  /*d7d0*/  MOV R112, R115 ;  /* 0x0000007300707202 */ /* 0x000fc60000000f00 */
[----:B------:R4:W-:Y:S01]  /*d7e0*/  MUFU.EX2 R240, R13 ;  /* 0x0000000d00f07308 */ /* 0x0009e20000000800 */
[----:B------:R-:W-:Y:S02]  /*d7f0*/  MOV R115, R56 ;  /* 0x0000003800737202 */ /* 0x000fe40000000f00 */
[----:B------:R-:W-:Y:S02]  /*d800*/  MOV R56, R57 ;  /* 0x0000003900387202 */ /* 0x000fe40000000f00 */
[----:B-1----:R-:W-:Y:S01]  /*d810*/  LOP3.LUT R0, R31, UR8, R2, 0x96, !PT ;  /* 0x000000081f007c12 */ /* 0x002fe2000f8e9602 */
[----:B------:R-:W-:Y:S01]  /*d820*/  IMAD.WIDE.U32 R2, R3, -0x2daee0ad, RZ ;  /* 0xd2511f5303027825 */ /* 0x000fe200078e00ff */
[----:B------:R-:W-:-:S03]  /*d830*/  MOV R34, R113 ;  /* 0x0000007100227202 */ /* 0x000fc60000000f00 */
[----:B------:R-:W-:Y:S01]  /*d840*/  IMAD.WIDE.U32 R32, R0, -0x2daee0ad, RZ ;  /* 0xd2511f5300207825 */ /* 0x000fe200078e00ff */
[----:B------:R-:W-:-:S03]  /*d850*/  LOP3.LUT R0, R3, UR7, R12, 0x96, !PT ;  /* 0x0000000703007c12 */ /* 0x000fc6000f8e960c */
[----:B----4-:R-:W-:Y:S01]  /*d860*/  FFMA.FTZ R13, R35, UR14, -R11 ;  /* 0x0000000e230d7c23 */ /* 0x010fe2000801080b */
[----:B------:R-:W-:Y:S01]  /*d870*/  IMAD.MOV.U32 R35, RZ, RZ, R114 ;  /* 0x000000ffff237224 */ /* 0x000fe200078e0072 */
[----:B------:R-:W-:Y:S01]  /*d880*/  MOV R113, R28 ;  /* 0x0000001c00717202 */ /* 0x000fe20000000f00 */
[----:B------:R-:W-:Y:S02]  /*d890*/  IMAD.MOV.U32 R114, RZ, RZ, R29 ;  /* 0x000000ffff727224 */ /* 0x000fe400078e001d */
[----:B------:R-:W-:Y:S01]  /*d8a0*/  IMAD.MOV.U32 R57, RZ, RZ, R58 ;  /* 0x000000ffff397224 */ /* 0x000fe200078e003a */
[----:B------:R-:W-:Y:S02]  /*d8b0*/  MOV R58, R59 ;  /* 0x0000003b003a7202 */ /* 0x000fe40000000f00 */
[----:B------:R-:W-:Y:S01]  /*d8c0*/  MOV R59, R184 ;  /* 0x000000b8003b7202 */ /* 0x000fe20000000f00 */
[----:B------:R-:W-:Y:S01]  /*d8d0*/  IMAD.MOV.U32 R184, RZ, RZ, R185 ;  /* 0x000000ffffb87224 */ /* 0x000fe200078e00b9 */
[----:B------:R-:W-:Y:S01]  /*d8e0*/  MOV R116, R35 ;  /* 0x0000002300747202 */ /* 0x000fe20000000f00 */
[----:B------:R-:W-:Y:S01]  /*d8f0*/  IMAD.WIDE.U32 R28, R0, -0x326172a9, RZ ;  /* 0xcd9e8d57001c7825 */ /* 0x000fe200078e00ff */
[----:B------:R-:W-:-:S03]  /*d900*/  MOV R185, R186 ;  /* 0x000000ba00b97202 */ /* 0x000fc60000000f00 */
[----:B------:R-:W-:Y:S01]  /*d910*/  FFMA.FTZ R0, R119, UR14, -R11 ;  /* 0x0000000e77007c23 */ /* 0x000fe2000801080b */
        /* <DEDUP_REMOVED lines=8> */
[----:B------:R-:W-:Y:S01]  /*d9a0*/  MOV R34, R56 ;  /* 0x0000003800227202 */ /* 0x000fe20000000f00 */
[----:B------:R-:W-:Y:S01]  /*d9b0*/  IMAD.MOV.U32 R187, RZ, RZ, R216 ;  /* 0x000000ffffbb7224 */ /* 0x000fe200078e00d8 */
[----:B------:R-:W-:-:S02]  /*d9c0*/  MOV R112, R57 ;  /* 0x0000003900707202 */ /* 0x000fc40000000f00 */
[----:B------:R-:W-:Y:S01]  /*d9d0*/  MOV R114, R59 ;  /* 0x0000003b00727202 */ /* 0x000fe20000000f00 */
[----:B---3--:R-:W-:Y:S01]  /*d9e0*/  HMMA.16816.F32.BF16 R224, R4, R20, R132 ;  /* 0x0000001404e0723c */ /* 0x008fe20000041884 */
[----:B------:R-:W-:Y:S02]  /*d9f0*/  LOP3.LUT R2, R33, UR4, R2, 0x96, !PT ;  /* 0x0000000421027c12 */ /* 0x000fe4000f8e9602 */
[----:B------:R-:W-:-:S03]  /*da00*/  MOV R216, R236 ;  /* 0x000000ec00d87202 */ /* 0x000fc60000000f00 */
[----:B------:R-:W-:Y:S01]  /*da10*/  HMMA.16816.F32.BF16 R136, R4, R22, R136 ;  /* 0x000000160488723c */ /* 0x000fe20000041888 */
[----:B------:R-:W-:Y:S01]  /*da20*/  MOV R236, R237 ;  /* 0x000000ed00ec7202 */ /* 0x000fe20000000f00 */
[----:B------:R-:W-:Y:S01]  /*da30*/  IMAD.MOV.U32 R237, RZ, RZ, R239 ;  /* 0x000000ffffed7224 */ /* 0x000fe200078e00ef */
[----:B------:R-:W-:-:S03]  /*da40*/  MOV R115, R184 ;  /* 0x000000b800737202 */ /* 0x000fc60000000f00 */
[----:B------:R-:W-:Y:S01]  /*da50*/  HMMA.16816.F32.BF16 R140, R4, R24, R140 ;  /* 0x00000018048c723c */ /* 0x000fe2000004188c */
[----:B------:R-:W-:Y:S01]  /*da60*/  IMAD.MOV.U32 R184, RZ, RZ, R185 ;  /* 0x000000ffffb87224 */ /* 0x000fe200078e00b9 */
[----:B------:R-:W-:-:S04]  /*da70*/  MOV R185, R186 ;  /* 0x000000ba00b97202 */ /* 0x000fc80000000f00 */
[----:B------:R-:W-:Y:S01]  /*da80*/  HMMA.16816.F32.BF16 R164, R4, R26, R164 ;  /* 0x0000001a04a4723c */ /* 0x000fe200000418a4 */
[----:B------:R-:W-:-:S05]  /*da90*/  MOV R186, R187 ;  /* 0x000000bb00ba7202 */ /* 0x000fca0000000f00 */
[----:B--2---:R-:W-:Y:S01]  /*daa0*/  HMMA.16816.F32.BF16 R144, R4, R16, R144 ;  /* 0x000000100490723c */ /* 0x004fe20000041890 */
[----:B------:R-:W-:-:S05]  /*dab0*/  IMAD.WIDE.U32 R2, R2, -0x326172a9, RZ ;  /* 0xcd9e8d5702027825 */ /* 0x000fca00078e00ff */
[----:B------:R-:W-:Y:S01]  /*dac0*/  HMMA.16816.F32.BF16 R56, R4, R18, R148 ;  /* 0x000000120438723c */ /* 0x000fe20000041894 */
[----:B------:R-:W-:Y:S01]  /*dad0*/  IMAD.MOV.U32 R187, RZ, RZ, R216 ;  /* 0x000000ffffbb7224 */ /* 0x000fe200078e00d8 */
[----:B------:R-:W-:Y:S01]  /*dae0*/  MUFU.EX2 R239, R13 ;  /* 0x0000000d00ef7308 */ /* 0x000fe20000000800 */
[----:B------:R-:W1:Y:S04]  /*daf0*/  LDSM.16.MT88.4 R20, [R190+0x11000] ;  /* 0x01100000be14783b */ /* 0x000e680000004200 */
[----:B------:R-:W-:Y:S01]  /*db00*/  FFMA.FTZ R4, R116, UR14, -R11 ;  /* 0x0000000e74047c23 */ /* 0x000fe2000801080b */
[----:B------:R-:W-:Y:S01]  /*db10*/  IMAD.MOV.U32 R116, RZ, RZ, R117 ;  /* 0x000000ffff747224 */ /* 0x000fe200078e0075 */
[----:B------:R-:W-:Y:S01]  /*db20*/  MOV R117, R118 ;  /* 0x0000007600757202 */ /* 0x000fe20000000f00 */
[----:B------:R-:W2:Y:S01]  /*db30*/  LDSM.16.MT88.4 R24, [R189+0x11000] ;  /* 0x01100000bd18783b */ /* 0x000ea20000004200 */
[----:B------:R-:W-:Y:S01]  /*db40*/  MOV R118, R119 ;  /* 0x0000007700767202 */ /* 0x000fe20000000f00 */
[----:B------:R-:W-:Y:S01]  /*db50*/  IMAD.MOV.U32 R119, RZ, RZ, R34 ;  /* 0x000000ffff777224 */ /* 0x000fe200078e0022 */
[----:B------:R-:W-:Y:S01]  /*db60*/  MOV R34, R112 ;  /* 0x0000007000227202 */ /* 0x000fe20000000f00 */
[----:B------:R-:W3:Y:S01]  /*db70*/  LDSM.16.MT88.4 R16, [R192+0x11000] ;  /* 0x01100000c010783b */ /* 0x000ee20000004200 */
[----:B------:R-:W-:-:S02]  /*db80*/  MOV R216, R236 ;  /* 0x000000ec00d87202 */ /* 0x000fc40000000f00 */
[----:B------:R-:W-:Y:S01]  /*db90*/  MOV R112, R113 ;  /* 0x0000007100707202 */ /* 0x000fe20000000f00 */
[----:B------:R-:W-:Y:S01]  /*dba0*/  IMAD.MOV.U32 R113, RZ, RZ, R114 ;  /* 0x000000ffff717224 */ /* 0x000fe200078e0072 */
[----:B------:R-:W-:Y:S02]  /*dbb0*/  MOV R236, R237 ;  /* 0x000000ed00ec7202 */ /* 0x000fe40000000f00 */
[----:B------:R4:W-:Y:S01]  /*dbc0*/  MUFU.EX2 R237, R0 ;  /* 0x0000000000ed7308 */ /* 0x0009e20000000800 */
[----:B------:R-:W-:Y:S02]  /*dbd0*/  MOV R114, R115 ;  /* 0x0000007300727202 */ /* 0x000fe40000000f00 */
[----:B------:R-:W-:Y:S01]  /*dbe0*/  MOV R115, R184 ;  /* 0x000000b800737202 */ /* 0x000fe20000000f00 */
[----:B------:R-:W-:Y:S01]  /*dbf0*/  IMAD.MOV.U32 R184, RZ, RZ, R185 ;  /* 0x000000ffffb87224 */ /* 0x000fe200078e00b9 */
[----:B------:R-:W-:Y:S02]  /*dc00*/  MOV R185, R186 ;  /* 0x000000ba00b97202 */ /* 0x000fe40000000f00 */
[----:B------:R-:W-:Y:S01]  /*dc10*/  MOV R186, R187 ;  /* 0x000000bb00ba7202 */ /* 0x000fe20000000f00 */
[----:B------:R-:W-:Y:S01]  /*dc20*/  IMAD.MOV.U32 R187, RZ, RZ, R216 ;  /* 0x000000ffffbb7224 */ /* 0x000fe200078e00d8 */
[----:B------:R-:W-:-:S02]  /*dc30*/  MOV R150, R112 ;  /* 0x0000007000967202 */ /* 0x000fc40000000f00 */
[----:B------:R-:W-:Y:S01]  /*dc40*/  MOV R112, R113 ;  /* 0x0000007100707202 */ /* 0x000fe20000000f00 */
[----:B------:R-:W-:Y:S01]  /*dc50*/  IMAD.MOV.U32 R113, RZ, RZ, R114 ;  /* 0x000000ffff717224 */ /* 0x000fe200078e0072 */
[----:B----4-:R-:W-:Y:S02]  /*dc60*/  LOP3.LUT R0, R3, UR29, R28, 0x96, !PT ;  /* 0x0000001d03007c12 */ /* 0x010fe4000f8e961c */
[----:B------:R-:W-:Y:S02]  /*dc70*/  MOV R216, R236 ;  /* 0x000000ec00d87202 */ /* 0x000fe40000000f00 */
[----:B------:R-:W-:Y:S02]  /*dc80*/  LOP3.LUT R5, R0, 0xffff, RZ, 0xc0, !PT ;  /* 0x0000ffff00057812 */ /* 0x000fe400078ec0ff */
[----:B------:R-:W-:Y:S02]  /*dc90*/  MOV R236, R238 ;  /* 0x000000ee00ec7202 */ /* 0x000fe40000000f00 */
[----:B------:R-:W-:Y:S01]  /*dca0*/  MOV R114, R115 ;  /* 0x0000007300727202 */ /* 0x000fe20000000f00 */
[----:B------:R4:W-:Y:S01]  /*dcb0*/  MUFU.EX2 R238, R4 ;  /* 0x0000000400ee7308 */ /* 0x0009e20000000800 */
[----:B------:R-:W-:-:S02]  /*dcc0*/  LOP3.LUT R3, R2, 0xffff, RZ, 0xc0, !PT ;  /* 0x0000ffff02037812 */ /* 0x000fc400078ec0ff */
[----:B------:R-:W-:Y:S01]  /*dcd0*/  MOV R115, R184 ;  /* 0x000000b800737202 */ /* 0x000fe20000000f00 */
[----:B------:R-:W-:Y:S01]  /*dce0*/  IMAD.MOV.U32 R184, RZ, RZ, R185 ;  /* 0x000000ffffb87224 */ /* 0x000fe200078e00b9 */
[----:B------:R-:W-:Y:S02]  /*dcf0*/  MOV R185, R186 ;  /* 0x000000ba00b97202 */ /* 0x000fe40000000f00 */
[----:B------:R-:W-:Y:S01]  /*dd00*/  MOV R186, R187 ;  /* 0x000000bb00ba7202 */ /* 0x000fe20000000f00 */
[----:B------:R-:W-:Y:S01]  /*dd10*/  IMAD.MOV.U32 R187, RZ, RZ, R216 ;  /* 0x000000ffffbb7224 */ /* 0x000fe200078e00d8 */
[----:B------:R-:W-:Y:S02]  /*dd20*/  SHF.R.U32.HI R7, RZ, 0x8, R3 ;  /* 0x00000008ff077819 */ /* 0x000fe40000011603 */
[----:B------:R-:W-:Y:S02]  /*dd30*/  LOP3.LUT R3, R0, 0xff, RZ, 0xc0, !PT ;  /* 0x000000ff00037812 */ /* 0x000fe400078ec0ff */
[----:B------:R-:W-:-:S02]  /*dd40*/  MOV R216, R236 ;  /* 0x000000ec00d87202 */ /* 0x000fc40000000f00 */
[----:B----4-:R-:W-:Y:S01]  /*dd50*/  SHF.R.U32.HI R4, RZ, 0x8, R5 ;  /* 0x00000008ff047819 */ /* 0x010fe20000011605 */
[----:B------:R-:W-:Y:S01]  /*dd60*/  FFMA.FTZ R5, R116, UR14, -R11 ;  /* 0x0000000e74057c23 */ /* 0x000fe2000801080b */
[----:B------:R-:W-:-:S03]  /*dd70*/  LOP3.LUT R12, R2, 0xff, RZ, 0xc0, !PT ;  /* 0x000000ff020c7812 */ /* 0x000fc600078ec0ff */
[----:B------:R4:W5:Y:S01]  /*dd80*/  MUFU.EX2 R236, R5 ;  /* 0x0000000500ec7308 */ /* 0x0009620000000800 */
[--C-:B------:R-:W-:Y:S02]  /*dd90*/  SHF.R.U32.HI R6, RZ, 0x10, R2.reuse ;  /* 0x00000010ff067819 */ /* 0x100fe40000011602 */
[----:B------:R-:W-:Y:S02]  /*dda0*/  SHF.R.U32.HI R13, RZ, 0x18, R2 ;  /* 0x00000018ff0d7819 */ /* 0x000fe40000011602 */
[----:B------:R-:W-:Y:S02]  /*ddb0*/  PRMT R2, R3, 0x5410, R4 ;  /* 0x0000541003027816 */ /* 0x000fe40000000004 */
[----:B------:R-:W-:-:S04]  /*ddc0*/  SHF.R.U32.HI R3, RZ, 0x10, R0 ;  /* 0x00000010ff037819 */ /* 0x000fc80000011600 */
[----:B------:R-:W-:Y:S02]  /*ddd0*/  LOP3.LUT R3, R3, 0xff, RZ, 0xc0, !PT ;  /* 0x000000ff03037812 */ /* 0x000fe400078ec0ff */
[----:B----4-:R-:W-:Y:S02]  /*dde0*/  LOP3.LUT R5, R6, 0xff, RZ, 0xc0, !PT ;  /* 0x000000ff06057812 */ /* 0x010fe400078ec0ff */
[----:B------:R-:W-:Y:S02]  /*ddf0*/  SHF.R.U32.HI R6, RZ, 0x18, R0 ;  /* 0x00000018ff067819 */ /* 0x000fe40000011600 */
[----:B------:R-:W-:Y:S02]  /*de00*/  PRMT R5, R5, 0x5410, R13 ;  /* 0x0000541005057816 */ /* 0x000fe4000000000d */
[----:B------:R-:W-:Y:S02]  /*de10*/  PRMT R6, R3, 0x5410, R6 ;  /* 0x0000541003067816 */ /* 0x000fe40000000006 */
[----:B------:R-:W-:-:S02]  /*de20*/  PRMT R7, R12, 0x5410, R7 ;  /* 0x000054100c077816 */ /* 0x000fc40000000007 */
[--C-:B------:R-:W-:Y:S02]  /*de30*/  HSET2.LE.AND R3, R5, R171.reuse, PT ;  /* 0x000000ab05037233 */ /* 0x100fe40003803000 */
[----:B------:R-:W-:Y:S02]  /*de40*/  HSET2.LE.AND R5, R6, R171, PT ;  /* 0x000000ab06057233 */ /* 0x000fe40003803000 */
[----:B-----5:R-:W-:-:S04]  /*de50*/  F2FP.BF16.F32.PACK_AB R12, R236, R239 ;  /* 0x000000efec0c723e */ /* 0x020fc800000010ff */
[----:B------:R-:W-:Y:S02]  /*de60*/  LOP3.LUT R5, R5, R12, RZ, 0xc0, !PT ;  /* 0x0000000c05057212 */ /* 0x000fe400078ec0ff */
[----:B------:R-:W4:Y:S01]  /*de70*/  LDSM.16.MT88.4 R12, [R191+0x11000] ;  /* 0x01100000bf0c783b */ /* 0x000f220000004200 */
[----:B------:R-:W-:Y:S02]  /*de80*/  HSET2.LE.AND R0, R2, R171, PT ;  /* 0x000000ab02007233 */ /* 0x000fe40003803000 */
[----:B------:R-:W-:-:S04]  /*de90*/  F2FP.BF16.F32.PACK_AB R2, R242, R243 ;  /* 0x000000f3f202723e */ /* 0x000fc800000010ff */
[----:B------:R-:W-:Y:S02]  /*dea0*/  LOP3.LUT R4, R0, R2, RZ, 0xc0, !PT ;  /* 0x0000000200047212 */ /* 0x000fe400078ec0ff */
[----:B------:R-:W-:Y:S02]  /*deb0*/  HSET2.LE.AND R0, R7, R171, PT ;  /* 0x000000ab07007233 */ /* 0x000fe40003803000 */
[----:B------:R-:W-:Y:S02]  /*dec0*/  F2FP.BF16.F32.PACK_AB R2, R240, R241 ;  /* 0x000000f1f002723e */ /* 0x000fe400000010ff */
[----:B------:R-:W-:Y:S02]  /*ded0*/  F2FP.BF16.F32.PACK_AB R7, R238, R237 ;  /* 0x000000edee07723e */ /* 0x000fe400000010ff */
[----:B------:R-:W-:Y:S02]  /*dee0*/  LOP3.LUT R6, R0, R2, RZ, 0xc0, !PT ;  /* 0x0000000200067212 */ /* 0x000fe400078ec0ff */
[----:B------:R-:W-:-:S07]  /*def0*/  LOP3.LUT R7, R3, R7, RZ, 0xc0, !PT ;  /* 0x0000000703077212 */ /* 0x000fce00078ec0ff */
        /* <DEDUP_REMOVED lines=10> */
[----:B------:R-:W-:Y:S01]  /*dfa0*/  HMMA.16816.F32.BF16 R84, R4, R14, R84 ;  /* 0x0000000e0454723c */ /* 0x000fe20000041854 */
[----:B------:R-:W4:Y:S01]  /*dfb0*/  LDSM.16.MT88.4 R12, [R191+0x13000] ;  /* 0x01300000bf0c783b */ /* 0x000f220000004200 */
[----:B------:R-:W-:Y:S01]  /*dfc0*/  MOV R250, R118 ;  /* 0x0000007600fa7202 */ /* 0x000fe20000000f00 */
[----:B------:R-:W-:Y:S01]  /*dfd0*/  IMAD.MOV.U32 R118, RZ, RZ, R113 ;  /* 0x000000ffff767224 */ /* 0x000fe200078e0071 */
[----:B------:R-:W-:Y:S01]  /*dfe0*/  MOV R251, R119 ;  /* 0x0000007700fb7202 */ /* 0x000fe20000000f00 */
[----:B------:R-:W-:Y:S01]  /*dff0*/  IMAD.MOV.U32 R151, RZ, RZ, R34 ;  /* 0x000000ffff977224 */ /* 0x000fe200078e0022 */
[----:B------:R-:W-:-:S02]  /*e000*/  MOV R119, R114 ;  /* 0x0000007200777202 */ /* 0x000fc40000000f00 */
[----:B------:R-:W-:Y:S02]  /*e010*/  MOV R2, R112 ;  /* 0x0000007000027202 */ /* 0x000fe40000000f00 */
[----:B------:R-:W-:Y:S01]  /*e020*/  MOV R34, R115 ;  /* 0x0000007300227202 */ /* 0x000fe20000000f00 */
[----:B------:R-:W-:Y:S01]  /*e030*/  IMAD.MOV.U32 R170, RZ, RZ, R117 ;  /* 0x000000ffffaa7224 */ /* 0x000fe200078e0075 */
[----:B-1----:R-:W-:Y:S01]  /*e040*/  HMMA.16816.F32.BF16 R112, R4, R22, R40 ;  /* 0x000000160470723c */ /* 0x002fe20000041828 */
[----:B------:R-:W-:-:S05]  /*e050*/  MOV R0, R119 ;  /* 0x0000007700007202 */ /* 0x000fca0000000f00 */
[C---:B------:R-:W-:Y:S01]  /*e060*/  HMMA.16816.F32.BF16 R108, R4.reuse, R20, R108 ;  /* 0x00000014046c723c */ /* 0x040fe2000004186c */
[----:B------:R-:W-:Y:S01]  /*e070*/  IMAD.MOV.U32 R42, RZ, RZ, R118 ;  /* 0x000000ffff2a7224 */ /* 0x000fe200078e0076 */
[----:B------:R-:W1:Y:S04]  /*e080*/  LDSM.16.MT88.4 R20, [R189+0x15000] ;  /* 0x01500000bd14783b */ /* 0x000e680000004200 */
        /* <DEDUP_REMOVED lines=10> */
[----:B------:R-:W-:Y:S01]  /*e130*/  FFMA.FTZ R0, R0, UR14, -R10 ;  /* 0x0000000e00007c23 */ /* 0x000fe2000801080a */
[----:B------:R-:W-:-:S02]  /*e140*/  IMAD.MOV.U32 R64, RZ, RZ, R218 ;  /* 0x000000ffff407224 */ /* 0x000fc400078e00da */
[----:B------:R-:W-:Y:S01]  /*e150*/  IMAD.MOV.U32 R65, RZ, RZ, R153 ;  /* 0x000000ffff417224 */ /* 0x000fe200078e0099 */
[----:B------:R-:W-:Y:S01]  /*e160*/  MOV R75, R3 ;  /* 0x00000003004b7202 */ /* 0x000fe20000000f00 */
[----:B------:R-:W-:Y:S01]  /*e170*/  IMAD.MOV.U32 R41, RZ, RZ, R184 ;  /* 0x000000ffff297224 */ /* 0x000fe200078e00b8 */
[----:B------:R-:W-:Y:S01]  /*e180*/  MOV R3, R171 ;  /* 0x000000ab00037202 */ /* 0x000fe20000000f00 */
[----:B------:R-:W-:Y:S01]  /*e190*/  IMAD.MOV.U32 R73, RZ, RZ, R65 ;  /* 0x000000ffff497224 */ /* 0x000fe200078e0041 */
[----:B------:R5:W-:Y:S01]  /*e1a0*/  MUFU.EX2 R171, R0 ;  /* 0x0000000000ab7308 */ /* 0x000be20000000800 */
[----:B------:R-:W-:Y:S01]  /*e1b0*/  IMAD.MOV.U32 R65, RZ, RZ, R150 ;  /* 0x000000ffff417224 */ /* 0x000fe200078e0096 */
[----:B------:R-:W-:Y:S01]  /*e1c0*/  MOV R150, R251 ;  /* 0x000000fb00967202 */ /* 0x000fe20000000f00 */
[C---:B-1----:R-:W-:Y:S01]  /*e1d0*/  HMMA.16816.F32.BF16 R132, R4.reuse, R20, R176 ;  /* 0x000000140484723c */ /* 0x042fe200000418b0 */
[----:B------:R-:W-:Y:S02]  /*e1e0*/  MOV R251, R170 ;  /* 0x000000aa00fb7202 */ /* 0x000fe40000000f00 */
[----:B------:R-:W-:Y:S01]  /*e1f0*/  MOV R149, R217 ;  /* 0x000000d900957202 */ /* 0x000fe20000000f00 */
[----:B------:R-:W-:Y:S01]  /*e200*/  IMAD.MOV.U32 R148, RZ, RZ, R187 ;  /* 0x000000ffff947224 */ /* 0x000fe200078e00bb */
[----:B------:R-:W-:Y:S01]  /*e210*/  MOV R66, R152 ;  /* 0x0000009800427202 */ /* 0x000fe20000000f00 */
[----:B--2---:R-:W-:Y:S01]  /*e220*/  HMMA.16816.F32.BF16 R172, R4, R24, R172 ;  /* 0x0000001804ac723c */ /* 0x004fe200000418ac */
[----:B------:R-:W-:Y:S01]  /*e230*/  MOV R40, R216 ;  /* 0x000000d800287202 */ /* 0x000fe20000000f00 */
[----:B------:R-:W-:Y:S01]  /*e240*/  LDSM.16.MT88.4 R88, [R191+0x13800] ;  /* 0x01380000bf58783b */ /* 0x000fe20000004200 */
[----:B------:R-:W-:-:S02]  /*e250*/  MOV R67, R219 ;  /* 0x000000db00437202 */ /* 0x000fc40000000f00 */
[----:B------:R-:W-:Y:S01]  /*e260*/  MOV R43, R186 ;  /* 0x000000ba002b7202 */ /* 0x000fe20000000f00 */
[----:B------:R-:W-:Y:S01]  /*e270*/  LDSM.16.MT88.4 R96, [R189+0x15800] ;  /* 0x01580000bd60783b */ /* 0x000fe20000004200 */
[----:B-----5:R-:W-:Y:S01]  /*e280*/  FFMA.FTZ R0, R64, UR14, -R10 ;  /* 0x0000000e40007c23 */ /* 0x020fe2000801080a */
[----:B------:R-:W-:Y:S02]  /*e290*/  MOV R64, R41 ;  /* 0x0000002900407202 */ /* 0x000fe40000000f00 */
[----:B------:R-:W-:Y:S01]  /*e2a0*/  MOV R41, R2 ;  /* 0x0000000200297202 */ /* 0x000fe20000000f00 */
[----:B------:R1:W2:Y:S01]  /*e2b0*/  MUFU.EX2 R170, R0 ;  /* 0x0000000000aa7308 */ /* 0x0002a20000000800 */
[----:B------:R-:W-:Y:S01]  /*e2c0*/  LOP3.LUT R2, R29, UR6, R30, 0x96, !PT ;  /* 0x000000061d027c12 */ /* 0x000fe2000f8e961e */
[C---:B------:R-:W-:Y:S01]  /*e2d0*/  HMMA.16816.F32.BF16 R152, R4.reuse, R22, R156 ;  /* 0x000000160498723c */ /* 0x040fe2000004189c */
[----:B------:R-:W5:Y:S04]  /*e2e0*/  LDSM.16.MT88.4 R28, [R191+0x17000] ;  /* 0x01700000bf1c783b */ /* 0x000f680000004200 */
[----:B------:R-:W2:Y:S01]  /*e2f0*/  LDSM.16.MT88.4 R20, [R189+0x17000] ;  /* 0x01700000bd14783b */ /* 0x000ea20000004200 */
[C---:B------:R-:W-:Y:S03]  /*e300*/  HMMA.16816.F32.BF16 R176, R4.reuse, R26, R180 ;  /* 0x0000001a04b0723c */ /* 0x040fe600000418b4 */
[----:B------:R-:W2:Y:S03]  /*e310*/  LDSM.16.MT88.4 R24, [R190+0x17000] ;  /* 0x01700000be18783b */ /* 0x000ea60000004200 */
[----:B---3--:R-:W-:Y:S01]  /*e320*/  HMMA.16816.F32.BF16 R220, R4, R16, R220 ;  /* 0x0000001004dc723c */ /* 0x008fe200000418dc */
[----:B------:R-:W-:Y:S01]  /*e330*/  MOV R34, R185 ;  /* 0x000000b900227202 */ /* 0x000fe20000000f00 */
[----:B------:R-:W-:Y:S01]  /*e340*/  LDSM.16.MT88.4 R156, [R189+0x11800] ;  /* 0x01180000bd9c783b */ /* 0x000fe20000004200 */
[----:B-1----:R-:W-:-:S03]  /*e350*/  FFMA.FTZ R0, R35, UR14, -R10 ;  /* 0x0000000e23007c23 */ /* 0x002fc6000801080a */
[----:B------:R-:W-:Y:S01]  /*e360*/  HMMA.16816.F32.BF16 R228, R4, R18, R228 ;  /* 0x0000001204e4723c */ /* 0x000fe200000418e4 */
[----:B------:R-:W1:Y:S01]  /*e370*/  LDSM.16.MT88.4 R16, [R192+0x17000] ;  /* 0x01700000c010783b */ /* 0x000e620000004200 */
[----:B------:R3:W-:Y:S01]  /*e380*/  MUFU.EX2 R35, R0 ;  /* 0x0000000000237308 */ /* 0x0007e20000000800 */
[----:B------:R-:W-:-:S03]  /*e390*/  MOV R74, R34 ;  /* 0x00000022004a7202 */ /* 0x000fc60000000f00 */
[C---:B----4-:R-:W-:Y:S01]  /*e3a0*/  HMMA.16816.F32.BF16 R216, R4.reuse, R12, R104 ;  /* 0x0000000c04d8723c */ /* 0x050fe20000041868 */
[----:B------:R-:W-:Y:S01]  /*e3b0*/  LDSM.16.MT88.4 R104, [R190+0x15800] ;  /* 0x01580000be68783b */ /* 0x000fe20000004200 */
[----:B---3--:R-:W-:Y:S01]  /*e3c0*/  FFMA.FTZ R0, R75, UR14, -R10 ;  /* 0x0000000e4b007c23 */ /* 0x008fe2000801080a */
[----:B------:R-:W-:Y:S02]  /*e3d0*/  IMAD.MOV.U32 R75, RZ, RZ, R3 ;  /* 0x000000ffff4b7224 */ /* 0x000fe400078e0003 */
[----:B------:R-:W-:Y:S01]  /*e3e0*/  IMAD.WIDE.U32 R2, R2, -0x2daee0ad, RZ ;  /* 0xd2511f5302027825 */ /* 0x000fe200078e00ff */
[----:B------:R3:W-:Y:S03]  /*e3f0*/  MUFU.EX2 R34, R0 ;  /* 0x0000000000227308 */ /* 0x0007e60000000800 */
[----:B------:R-:W-:Y:S01]  /*e400*/  FFMA.FTZ R13, R73, UR14, -R11 ;  /* 0x0000000e490d7c23 */ /* 0x000fe2000801080b */
[----:B------:R-:W-:Y:S01]  /*e410*/  HMMA.16816.F32.BF16 R184, R4, R14, R80 ;  /* 0x0000000e04b8723c */ /* 0x000fe20000041850 */
[----:B------:R-:W-:-:S02]  /*e420*/  LOP3.LUT R12, R2, 0xff, RZ, 0xc0, !PT ;  /* 0x000000ff020c7812 */ /* 0x000fc400078ec0ff */
[----:B---3--:R-:W-:Y:S01]  /*e430*/  LOP3.LUT R0, R2, 0xffff, RZ, 0xc0, !PT ;  /* 0x0000ffff02007812 */ /* 0x008fe200078ec0ff */
[----:B------:R3:W-:Y:S03]  /*e440*/  MUFU.EX2 R33, R13 ;  /* 0x0000000d00217308 */ /* 0x0007e60000000800 */
[----:B------:R-:W-:Y:S02]  /*e450*/  SHF.R.U32.HI R14, RZ, 0x10, R2 ;  /* 0x00000010ff0e7819 */ /* 0x000fe40000011602 */
[----:B------:R-:W-:Y:S01]  /*e460*/  MOV R72, R75 ;  /* 0x0000004b00487202 */ /* 0x000fe20000000f00 */
[----:B------:R-:W-:Y:S01]  /*e470*/  IMAD.MOV.U32 R73, RZ, RZ, R66 ;  /* 0x000000ffff497224 */ /* 0x000fe200078e0042 */
[----:B------:R-:W-:Y:S01]  /*e480*/  SHF.R.U32.HI R10, RZ, 0x8, R0 ;  /* 0x00000008ff0a7819 */ /* 0x000fe20000011600 */
[----:B-----5:R-:W-:Y:S01]  /*e490*/  HMMA.16816.F32.BF16 R144, R4, R28, R144 ;  /* 0x0000001c0490723c */ /* 0x020fe20000041890 */
[----:B------:R-:W-:Y:S01]  /*e4a0*/  LOP3.LUT R0, R3, UR33, R32, 0x96, !PT ;  /* 0x0000002103007c12 */ /* 0x000fe2000f8e9620 */
[----:B------:R-:W-:Y:S01]  /*e4b0*/  FFMA.FTZ R3, R74, UR14, -R11 ;  /* 0x0000000e4a037c23 */ /* 0x000fe2000801080b */
[----:B------:R-:W-:Y:S01]  /*e4c0*/  PRMT R15, R12, 0x5410, R10 ;  /* 0x000054100c0f7816 */ /* 0x000fe2000000000a */
[----:B------:R-:W-:Y:S02]  /*e4d0*/  LDSM.16.MT88.4 R80, [R192+0x13800] ;  /* 0x01380000c050783b */ /* 0x000fe40000004200 */
[----:B------:R4:W5:Y:S01]  /*e4e0*/  MUFU.EX2 R32, R3 ;  /* 0x0000000300207308 */ /* 0x0009620000000800 */
[----:B---3--:R-:W-:-:S02]  /*e4f0*/  SHF.R.U32.HI R13, RZ, 0x18, R2 ;  /* 0x00000018ff0d7819 */ /* 0x008fc40000011602 */
[----:B------:R-:W-:Y:S02]  /*e500*/  LOP3.LUT R2, R0, 0xffff, RZ, 0xc0, !PT ;  /* 0x0000ffff00027812 */ /* 0x000fe400078ec0ff */
[----:B------:R-:W-:Y:S02]  /*e510*/  LOP3.LUT R10, R14, 0xff, RZ, 0xc0, !PT ;  /* 0x000000ff0e0a7812 */ /* 0x000fe400078ec0ff */
[----:B------:R-:W-:Y:S02]  /*e520*/  LOP3.LUT R12, R0, 0xff, RZ, 0xc0, !PT ;  /* 0x000000ff000c7812 */ /* 0x000fe400078ec0ff */
[----:B------:R-:W-:Y:S01]  /*e530*/  SHF.R.U32.HI R2, RZ, 0x8, R2 ;  /* 0x00000008ff027819 */ /* 0x000fe20000011602 */
[----:B----4-:R-:W-:-:S03]  /*e540*/  FFMA.FTZ R3, R64, UR14, -R11 ;  /* 0x0000000e40037c23 */ /* 0x010fc6000801080b */
[----:B------:R-:W-:Y:S01]  /*e550*/  PRMT R12, R12, 0x5410, R2 ;  /* 0x000054100c0c7816 */ /* 0x000fe20000000002 */
[----:B------:R3:W-:Y:S01]  /*e560*/  MUFU.EX2 R14, R3 ;  /* 0x00000003000e7308 */ /* 0x0007e20000000800 */
[--C-:B------:R-:W-:Y:S02]  /*e570*/  SHF.R.U32.HI R2, RZ, 0x18, R0.reuse ;  /* 0x00000018ff027819 */ /* 0x100fe40000011600 */
[----:B------:R-:W-:Y:S01]  /*e580*/  PRMT R13, R10, 0x5410, R13 ;  /* 0x000054100a0d7816 */ /* 0x000fe2000000000d */
[----:B------:R-:W-:Y:S01]  /*e590*/  FFMA.FTZ R11, R65, UR14, -R11 ;  /* 0x0000000e410b7c23 */ /* 0x000fe2000801080b */
[----:B------:R-:W-:Y:S01]  /*e5a0*/  MOV R74, R67 ;  /* 0x00000043004a7202 */ /* 0x000fe20000000f00 */
[----:B------:R-:W-:Y:S01]  /*e5b0*/  IMAD.MOV.U32 R64, RZ, RZ, R41 ;  /* 0x000000ffff407224 */ /* 0x000fe200078e0029 */
[----:B------:R-:W-:Y:S02]  /*e5c0*/  MOV R75, R40 ;  /* 0x00000028004b7202 */ /* 0x000fe40000000f00 */
[----:B---3--:R-:W-:-:S04]  /*e5d0*/  SHF.R.U32.HI R3, RZ, 0x10, R0 ;  /* 0x00000010ff037819 */ /* 0x008fc80000011600 */
[----:B------:R-:W-:-:S04]  /*e5e0*/  LOP3.LUT R0, R3, 0xff, RZ, 0xc0, !PT ;  /* 0x000000ff03007812 */ /* 0x000fc800078ec0ff */
[----:B------:R-:W-:Y:S02]  /*e5f0*/  PRMT R10, R0, 0x5410, R2 ;  /* 0x00005410000a7816 */ /* 0x000fe40000000002 */
[----:B------:R-:W-:Y:S02]  /*e600*/  HSET2.LE.AND R0, R12, R72, PT ;  /* 0x000000480c007233 */ /* 0x000fe40003803000 */
[----:B--2---:R-:W-:Y:S02]  /*e610*/  F2FP.BF16.F32.PACK_AB R2, R170, R171 ;  /* 0x000000abaa02723e */ /* 0x004fe400000010ff */
[----:B------:R-:W-:Y:S02]  /*e620*/  MOV R65, R42 ;  /* 0x0000002a00417202 */ /* 0x000fe40000000f00 */
[----:B------:R-:W-:Y:S01]  /*e630*/  MOV R66, R43 ;  /* 0x0000002b00427202 */ /* 0x000fe20000000f00 */
[----:B------:R-:W-:Y:S01]  /*e640*/  HMMA.16816.F32.BF16 R180, R4, R20, R48 ;  /* 0x0000001404b4723c */ /* 0x000fe20000041830 */
[----:B------:R-:W2:Y:S01]  /*e650*/  LDSM.16.MT88.4 R40, [R190+0x11800] ;  /* 0x01180000be28783b */ /* 0x000ea20000004200 */
[----:B------:R-:W-:Y:S01]  /*e660*/  IMAD.MOV.U32 R67, RZ, RZ, R148 ;  /* 0x000000ffff437224 */ /* 0x000fe200078e0094 */
[----:B------:R-:W-:-:S02]  /*e670*/  LOP3.LUT R148, R0, R2, RZ, 0xc0, !PT ;  /* 0x0000000200947212 */ /* 0x000fc400078ec0ff */
[----:B------:R-:W3:Y:S01]  /*e680*/  LDSM.16.MT88.4 R48, [R192+0x11800] ;  /* 0x01180000c030783b */ /* 0x000ee20000004200 */
[----:B------:R-:W-:Y:S01]  /*e690*/  HMMA.16816.F32.BF16 R224, R4, R24, R224 ;  /* 0x0000001804e0723c */ /* 0x000fe200000418e0 */
[--C-:B------:R-:W-:Y:S02]  /*e6a0*/  HSET2.LE.AND R3, R15, R72.reuse, PT ;  /* 0x000000480f037233 */ /* 0x100fe40003803000 */
[----:B------:R-:W-:-:S03]  /*e6b0*/  HSET2.LE.AND R0, R10, R72, PT ;  /* 0x000000480a007233 */ /* 0x000fc60003803000 */
[C---:B-1----:R-:W-:Y:S06]  /*e6c0*/  HMMA.16816.F32.BF16 R140, R4.reuse, R16, R140 ;  /* 0x00000010048c723c */ /* 0x042fec000004188c */
[C---:B------:R-:W-:Y:S01]  /*e6d0*/  HMMA.16816.F32.BF16 R28, R4.reuse, R30, R56 ;  /* 0x0000001e041c723c */ /* 0x040fe20000041838 */
[----:B------:R-:W1:Y:S05]  /*e6e0*/  LDSM.16.MT88.4 R56, [R191+0x11800] ;  /* 0x01180000bf38783b */ /* 0x000e6a0000004200 */
[C---:B------:R-:W-:Y:S06]  /*e6f0*/  HMMA.16816.F32.BF16 R20, R4.reuse, R22, R232 ;  /* 0x000000160414723c */ /* 0x040fec00000418e8 */
[C---:B------:R-:W-:Y:S01]  /*e700*/  HMMA.16816.F32.BF16 R24, R4.reuse, R26, R136 ;  /* 0x0000001a0418723c */ /* 0x040fe20000041888 */
[----:B------:R-:W-:Y:S01]  /*e710*/  MOV R235, R73 ;  /* 0x0000004900eb7202 */ /* 0x000fe20000000f00 */
[----:B------:R-:W-:Y:S01]  /*e720*/  IMAD.MOV.U32 R233, RZ, RZ, R75 ;  /* 0x000000ffffe97224 */ /* 0x000fe200078e004b */
[----:B------:R-:W-:Y:S01]  /*e730*/  MOV R234, R74 ;  /* 0x0000004a00ea7202 */ /* 0x000fe20000000f00 */
[----:B------:R-:W4:Y:S02]  /*e740*/  MUFU.EX2 R11, R11 ;  /* 0x0000000b000b7308 */ /* 0x000f240000000800 */
[----:B------:R-:W-:Y:S01]  /*e750*/  HMMA.16816.F32.BF16 R16, R4, R18, R164 ;  /* 0x000000120410723c */ /* 0x000fe200000418a4 */
[----:B-----5:R-:W-:Y:S01]  /*e760*/  F2FP.BF16.F32.PACK_AB R2, R32, R33 ;  /* 0x000000212002723e */ /* 0x020fe200000010ff */
[----:B------:R-:W-:Y:S01]  /*e770*/  IMAD.MOV.U32 R15, RZ, RZ, R66 ;  /* 0x000000ffff0f7224 */ /* 0x000fe200078e0042 */
[----:B------:R-:W-:Y:S01]  /*e780*/  MOV R10, R149 ;  /* 0x00000095000a7202 */ /* 0x000fe20000000f00 */
[----:B------:R-:W-:Y:S03]  /*e790*/  LDSM.16.MT88.4 R136, [R190+0x17800] ;  /* 0x01780000be88783b */ /* 0x000fe60000004200 */
[----:B------:R-:W-:Y:S01]  /*e7a0*/  HSET2.LE.AND R5, R13, R72, PT ;  /* 0x000000480d057233 */ /* 0x000fe20003803000 */
[----:B------:R-:W-:Y:S04]  /*e7b0*/  LDSM.16.MT88.4 R164, [R192+0x17800] ;  /* 0x01780000c0a4783b */ /* 0x000fe80000004200 */
[----:B------:R-:W5:Y:S01]  /*e7c0*/  LDSM.16.MT88.4 R72, [R190+0x13800] ;  /* 0x01380000be48783b */ /* 0x000f620000004200 */
[----:B------:R-:W-:-:S02]  /*e7d0*/  LOP3.LUT R149, R0, R2, RZ, 0xc0, !PT ;  /* 0x0000000200957212 */ /* 0x000fc400078ec0ff */
[----:B------:R-:W-:Y:S01]  /*e7e0*/  MOV R2, R151 ;  /* 0x0000009700027202 */ /* 0x000fe20000000f00 */
[----:B------:R-:W-:Y:S01]  /*e7f0*/  IMAD.MOV.U32 R0, RZ, RZ, R150 ;  /* 0x000000ffff007224 */ /* 0x000fe200078e0096 */
[----:B------:R-:W-:Y:S02]  /*e800*/  F2FP.BF16.F32.PACK_AB R4, R34, R35 ;  /* 0x000000232204723e */ /* 0x000fe400000010ff */
[----:B----4-:R-:W-:Y:S01]  /*e810*/  F2FP.BF16.F32.PACK_AB R6, R11, R14 ;  /* 0x0000000e0b06723e */ /* 0x010fe200000010ff */
[----:B------:R-:W-:Y:S01]  /*e820*/  FFMA.FTZ R2, R248, R9, R2 ;  /* 0x00000009f8027223 */ /* 0x000fe20000010002 */
[----:B------:R-:W-:Y:S01]  /*e830*/  MOV R13, R67 ;  /* 0x00000043000d7202 */ /* 0x000fe20000000f00 */
[----:B------:R-:W-:Y:S01]  /*e840*/  FFMA.FTZ R0, R249, R8, R0 ;  /* 0x00000008f9007223 */ /* 0x000fe20000010000 */
[----:B------:R-:W-:Y:S02]  /*e850*/  LOP3.LUT R150, R3, R4, RZ, 0xc0, !PT ;  /* 0x0000000403967212 */ /* 0x000fe400078ec0ff */
[----:B------:R-:W-:Y:S01]  /*e860*/  LOP3.LUT R151, R5, R6, RZ, 0xc0, !PT ;  /* 0x0000000605977212 */ /* 0x000fe200078ec0ff */
[----:B------:R-:W-:Y:S01]  /*e870*/  FADD.FTZ R2, R10, R2 ;  /* 0x000000020a027221 */ /* 0x000fe20000010000 */
[----:B------:R-:W-:Y:S01]  /*e880*/  MOV R12, R65 ;  /* 0x00000041000c7202 */ /* 0x000fe20000000f00 */
[----:B------:R-:W-:Y:S01]  /*e890*/  FADD.FTZ R3, R13, R0 ;  /* 0x000000000d037221 */ /* 0x000fe20000010000 */
[----:B------:R-:W-:Y:S01]  /*e8a0*/  MOV R232, R64 ;  /* 0x0000004000e87202 */ /* 0x000fe20000000f00 */
[----:B------:R-:W-:Y:S01]  /*e8b0*/  FADD.FTZ R0, R15, R2 ;  /* 0x000000020f007221 */ /* 0x000fe20000010000 */
[----:B------:R-:W4:Y:S01]  /*e8c0*/  LDSM.16.MT88.4 R64, [R189+0x13800] ;  /* 0x01380000bd40783b */ /* 0x000f220000004200 */
[C---:B------:R-:W-:Y:S01]  /*e8d0*/  HMMA.16816.F32.BF16 R160, R148.reuse, R156, R160 ;  /* 0x0000009c94a0723c */ /* 0x040fe200000418a0 */
[----:B------:R-:W-:Y:S01]  /*e8e0*/  FADD.FTZ R2, R12, R3 ;  /* 0x000000030c027221 */ /* 0x000fe20000010000 */
[----:B------:R-:W-:Y:S01]  /*e8f0*/  FADD.FTZ R0, R232, R0 ;  /* 0x00000000e8007221 */ /* 0x000fe20000010000 */
[----:B------:R-:W-:Y:S03]  /*e900*/  LDSM.16.MT88.4 R4, [R191+0x17800] ;  /* 0x01780000bf04783b */ /* 0x000fe60000004200 */
[----:B------:R-:W-:Y:S01]  /*e910*/  HMMA.16816.F32.BF16 R156, R148, R158, R36 ;  /* 0x0000009e949c723c */ /* 0x000fe20000041824 */
[----:B------:R-:W-:-:S05]  /*e920*/  FADD.FTZ R2, R233, R2 ;  /* 0x00000002e9027221 */ /* 0x000fca0000010000 */
[----:B--2---:R-:W-:Y:S01]  /*e930*/  HMMA.16816.F32.BF16 R36, R148, R40, R44 ;  /* 0x000000289424723c */ /* 0x004fe2000004182c */
[----:B------:R-:W-:-:S05]  /*e940*/  FADD.FTZ R0, R234, R0 ;  /* 0x00000000ea007221 */ /* 0x000fca0000010000 */
[----:B------:R-:W-:Y:S01]  /*e950*/  HMMA.16816.F32.BF16 R40, R148, R42, R52 ;  /* 0x0000002a9428723c */ /* 0x000fe20000041834 */
[----:B------:R-:W-:-:S05]  /*e960*/  FADD.FTZ R2, R235, R2 ;  /* 0x00000002eb027221 */ /* 0x000fca0000010000 */
[C---:B---3--:R-:W-:Y:S06]  /*e970*/  HMMA.16816.F32.BF16 R44, R148.reuse, R48, R60 ;  /* 0x00000030942c723c */ /* 0x048fec000004183c */
[C---:B-1----:R-:W-:Y:S06]  /*e980*/  HMMA.16816.F32.BF16 R52, R148.reuse, R56, R76 ;  /* 0x000000389434723c */ /* 0x042fec000004184c */
[C---:B------:R-:W-:Y:S06]  /*e990*/  HMMA.16816.F32.BF16 R48, R148.reuse, R50, R68 ;  /* 0x000000329430723c */ /* 0x040fec0000041844 */
[C---:B------:R-:W-:Y:S06]  /*e9a0*/  HMMA.16816.F32.BF16 R56, R148.reuse, R58, R84 ;  /* 0x0000003a9438723c */ /* 0x040fec0000041854 */
[C---:B-----5:R-:W-:Y:S06]  /*e9b0*/  HMMA.16816.F32.BF16 R68, R148.reuse, R72, R108 ;  /* 0x000000489444723c */ /* 0x060fec000004186c */
[C---:B------:R-:W-:Y:S06]  /*e9c0*/  HMMA.16816.F32.BF16 R76, R148.reuse, R80, R116 ;  /* 0x00000050944c723c */ /* 0x040fec0000041874 */
[----:B------:R-:W-:Y:S01]  /*e9d0*/  HMMA.16816.F32.BF16 R84, R148, R88, R124 ;  /* 0x000000589454723c */ /* 0x000fe2000004187c */
[----:B------:R-:W-:-:S05]  /*e9e0*/  FADD.FTZ R0, R251, R0 ;  /* 0x00000000fb007221 */ /* 0x000fca0000010000 */
[C---:B------:R-:W-:Y:S01]  /*e9f0*/  HMMA.16816.F32.BF16 R72, R148.reuse, R74, R112 ;  /* 0x0000004a9448723c */ /* 0x040fe20000041870 */
[----:B------:R-:W1:Y:S05]  /*ea00*/  LDSM.16.MT88.4 R112, [R192+0x15800] ;  /* 0x01580000c070783b */ /* 0x000e6a0000004200 */
[C---:B------:R-:W-:Y:S01]  /*ea10*/  HMMA.16816.F32.BF16 R80, R148.reuse, R82, R120 ;  /* 0x000000529450723c */ /* 0x040fe20000041878 */
[----:B------:R-:W2:Y:S05]  /*ea20*/  LDSM.16.MT88.4 R120, [R191+0x15800] ;  /* 0x01580000bf78783b */ /* 0x000eaa0000004200 */
[----:B------:R-:W-:Y:S01]  /*ea30*/  HMMA.16816.F32.BF16 R88, R148, R90, R128 ;  /* 0x0000005a9458723c */ /* 0x000fe20000041880 */
[----:B------:R-:W3:Y:S01]  /*ea40*/  LDSM.16.MT88.4 R128, [R189+0x17800] ;  /* 0x01780000bd80783b */ /* 0x000ee20000004200 */
        /* <DEDUP_REMOVED lines=16> */
[----:B----4-:R-:W-:Y:S02]  /*eb50*/  HMMA.16816.F32.BF16 R60, R148, R64, R92 ;  /* 0x00000040943c723c */ /* 0x010fe4000004185c */
[----:B------:R-:W-:Y:S01]  /*eb60*/  FADD.FTZ R0, R32, R0 ;  /* 0x0000000020007221 */ /* 0x000fe20000010000 */
[----:B------:R-:W-:-:S03]  /*eb70*/  FADD.FTZ R2, R35, R2 ;  /* 0x0000000223027221 */ /* 0x000fc60000010000 */
[----:B------:R-:W-:Y:S01]  /*eb80*/  HMMA.16816.F32.BF16 R64, R148, R66, R100 ;  /* 0x000000429440723c */ /* 0x000fe20000041864 */
[----:B------:R-:W-:Y:S01]  /*eb90*/  FADD.FTZ R249, R14, R0 ;  /* 0x000000000ef97221 */ /* 0x000fe20000010000 */
[----:B------:R-:W-:-:S04]  /*eba0*/  @UP0 UIADD3 UR22, UR22, -0x3, URZ ;  /* 0xfffffffd16160890 */ /* 0x000fc8000fffe03f */
[----:B------:R-:W-:Y:S01]  /*ebb0*/  HMMA.16816.F32.BF16 R92, R148, R96, R132 ;  /* 0x00000060945c723c */ /* 0x000fe20000041884 */
[----:B------:R-:W-:-:S05]  /*ebc0*/  FADD.FTZ R248, R34, R2 ;  /* 0x0000000222f87221 */ /* 0x000fca0000010000 */
[----:B------:R-:W-:Y:S01]  /*ebd0*/  HMMA.16816.F32.BF16 R100, R148, R104, R172 ;  /* 0x000000689464723c */ /* 0x000fe200000418ac */
[----:B------:R-:W-:-:S05]  /*ebe0*/  FADD.FTZ R249, R11, R249 ;  /* 0x000000f90bf97221 */ /* 0x000fca0000010000 */
[C---:B-1----:R-:W-:Y:S06]  /*ebf0*/  HMMA.16816.F32.BF16 R108, R148.reuse, R112, R220 ;  /* 0x00000070946c723c */ /* 0x042fec00000418dc */
[C---:B--2---:R-:W-:Y:S06]  /*ec00*/  HMMA.16816.F32.BF16 R116, R148.reuse, R120, R216 ;  /* 0x000000789474723c */ /* 0x044fec00000418d8 */
[C---:B---3--:R-:W-:Y:S06]  /*ec10*/  HMMA.16816.F32.BF16 R124, R148.reuse, R128, R180 ;  /* 0x00000080947c723c */ /* 0x048fec00000418b4 */
[C---:B------:R-:W-:Y:S06]  /*ec20*/  HMMA.16816.F32.BF16 R132, R148.reuse, R136, R224 ;  /* 0x000000889484723c */ /* 0x040fec00000418e0 */
[C---:B------:R-:W-:Y:S06]  /*ec30*/  HMMA.16816.F32.BF16 R140, R148.reuse, R164, R140 ;  /* 0x000000a4948c723c */ /* 0x040fec000004188c */
[C---:B------:R-:W-:Y:S06]  /*ec40*/  HMMA.16816.F32.BF16 R96, R148.reuse, R98, R152 ;  /* 0x000000629460723c */ /* 0x040fec0000041898 */
[----:B------:R-:W-:Y:S01]  /*ec50*/  HMMA.16816.F32.BF16 R104, R148, R106, R176 ;  /* 0x0000006a9468723c */ /* 0x000fe200000418b0 */
[----:B------:R-:W-:Y:S01]  /*ec60*/  MOV R152, R168 ;  /* 0x000000a800987202 */ /* 0x000fe20000000f00 */
[----:B------:R-:W-:-:S04]  /*ec70*/  IMAD.MOV.U32 R153, RZ, RZ, R169 ;  /* 0x000000ffff997224 */ /* 0x000fc800078e00a9 */
[----:B------:R-:W-:Y:S01]  /*ec80*/  HMMA.16816.F32.BF16 R112, R148, R114, R228 ;  /* 0x000000729470723c */ /* 0x000fe200000418e4 */
[----:B------:R-:W-:-:S05]  /*ec90*/  @P0 MOV R152, R168 ;  /* 0x000000a800980202 */ /* 0x000fca0000000f00 */
[----:B------:R-:W-:Y:S01]  /*eca0*/  HMMA.16816.F32.BF16 R120, R148, R122, R184 ;  /* 0x0000007a9478723c */ /* 0x000fe200000418b8 */
[----:B------:R-:W-:-:S05]  /*ecb0*/  @P0 MOV R153, R169 ;  /* 0x000000a900990202 */ /* 0x000fca0000000f00 */
[C---:B------:R-:W-:Y:S06]  /*ecc0*/  HMMA.16816.F32.BF16 R128, R148.reuse, R130, R20 ;  /* 0x000000829480723c */ /* 0x040fec0000041814 */
[C---:B------:R-:W-:Y:S06]  /*ecd0*/  HMMA.16816.F32.BF16 R136, R148.reuse, R138, R24 ;  /* 0x0000008a9488723c */ /* 0x040fec0000041818 */
[C---:B------:R-:W-:Y:S06]  /*ece0*/  HMMA.16816.F32.BF16 R164, R148.reuse, R166, R16 ;  /* 0x000000a694a4723c */ /* 0x040fec0000041810 */
[C---:B------:R-:W-:Y:S06]  /*ecf0*/  HMMA.16816.F32.BF16 R144, R148.reuse, R4, R144 ;  /* 0x000000049490723c */ /* 0x040fec0000041890 */
[----:B------:R-:W-:Y:S01]  /*ed00*/  HMMA.16816.F32.BF16 R148, R148, R6, R28 ;  /* 0x000000069494723c */ /* 0x000fe2000004181c */
[----:B------:R-:W-:-:S08]  /*ed10*/  NOP ;  /* 0x0000000000007918 */ /* 0x000fd00000000000 */
[----:B------:R-:W-:-:S15]  /*ed20*/  @P0 BRA `(.L_x_511) ;  /* 0x0000000000040947 */ /* 0x000fde0003800000 */
.L_x_507:
[----:B------:R-:W-:-:S12]  /*ed30*/  UIADD3 UR22, UR20, -0x1, URZ ;  /* 0xffffffff14167890 */ /* 0x000fd8000fffe03f */
.L_x_511:
[----:B------:R-:W-:-:S13]  /*ed40*/  ISETP.LE.AND P0, PT, RZ, UR22, PT ;  /* 0x00000016ff007c0c */ /* 0x000fda000bf03270 */
[----:B------:R-:W-:Y:S05]  /*ed50*/  @!P0 BRA `(.L_x_512) ;  /* 0x0000005000688947 */ /* 0x000fea0003800000 */
[----:B------:R-:W2:Y:S01]  /*ed60*/  LDL.LU R0, [R1+0x48] ;  /* 0x0000480001007983 */ /* 0x000ea20000300800 */
[----:B------:R-:W-:Y:S01]  /*ed70*/  ULDC UR4, c[0x0][0x2d0] ;  /* 0x0000b40000047ab9 */ /* 0x000fe20000000800 */
[----:B------:R-:W-:Y:S01]  /*ed80*/  ULDC.64 UR8, c[0x0][0x218] ;  /* 0x0000860000087ab9 */ /* 0x000fe20000000a00 */
[----:B------:R-:W-:Y:S01]  /*ed90*/  ULDC.64 UR6, c[0x0][0x220] ;  /* 0x0000880000067ab9 */ /* 0x000fe20000000a00 */
[----:B------:R-:W3:Y:S01]  /*eda0*/  LDL.LU R4, [R1+0x6c] ;  /* 0x00006c0001047983 */ /* 0x000ee20000300800 */
[----:B------:R-:W-:Y:S01]  /*edb0*/  IMAD.MOV.U32 R154, RZ, RZ, R153 ;  /* 0x000000ffff9a7224 */ /* 0x000fe200078e0099 */
[----:B------:R-:W-:Y:S01]  /*edc0*/  UMOV UR33, URZ ;  /* 0x0000003f00217c82 */ /* 0x000fe20008000000 */
[----:B------:R-:W-:Y:S01]  /*edd0*/  ULDC UR29, c[0x0][0x2d0] ;  /* 0x0000b400001d7ab9 */ /* 0x000fe20000000800 */
[----:B------:R-:W4:Y:S04]  /*ede0*/  LDL.LU R9, [R1+0x68] ;  /* 0x0000680001097983 */ /* 0x000f280000300800 */
[----:B------:R-:W3:Y:S04]  /*edf0*/  LDL.LU R8, [R1+0x58] ;  /* 0x0000580001087983 */ /* 0x000ee80000300800 */
[----:B------:R-:W3:Y:S04]  /*ee00*/  LDL.LU R11, [R1+0x70] ;  /* 0x00007000010b7983 */ /* 0x000ee80000300800 */
[----:B------:R-:W3:Y:S01]  /*ee10*/  LDL.64 R6, [R1+0x28] ;  /* 0x0000280001067983 */ /* 0x000ee20000100a00 */
[----:B--2---:R-:W-:-:S02]  /*ee20*/  IMAD.MOV.U32 R10, RZ, RZ, R0 ;  /* 0x000000ffff0a7224 */ /* 0x004fc400078e0000 */
[----:B------:R-:W1:Y:S02]  /*ee30*/  S2R R0, SR_TID.X ;  /* 0x0000000000007919 */ /* 0x000e640000002100 */
[----:B-1----:R-:W-:-:S04]  /*ee40*/  SHF.R.S32.HI R2, RZ, 0x1f, R0 ;  /* 0x0000001fff027819 */ /* 0x002fc80000011400 */
[----:B------:R-:W-:-:S04]  /*ee50*/  LEA.HI R2, R2, R0, RZ, 0x3 ;  /* 0x0000000002027211 */ /* 0x000fc800078f18ff */
[----:B------:R-:W-:-:S05]  /*ee60*/  LOP3.LUT R2, R2, 0xfffffff8, RZ, 0xc0, !PT ;  /* 0xfffffff802027812 */ /* 0x000fca00078ec0ff */
[----:B------:R-:W-:-:S04]  /*ee70*/  IMAD.IADD R2, R0, 0x1, -R2 ;  /* 0x0000000100027824 */ /* 0x000fc800078e0a02 */
[----:B------:R-:W-:-:S05]  /*ee80*/  IMAD.SHL.U32 R2, R2, 0x8, RZ ;  /* 0x0000000802027824 */ /* 0x000fca00078e00ff */
[----:B------:R-:W-:Y:S01]  /*ee90*/  SHF.R.S32.HI R3, RZ, 0x1f, R2 ;  /* 0x0000001fff037819 */ /* 0x000fe20000011402 */
[----:B------:R-:W-:Y:S01]  /*eea0*/  IMAD.U32 R0, RZ, RZ, UR24 ;  /* 0x00000018ff007e24 */ /* 0x000fe2000f8e00ff */
[----:B------:R-:W-:Y:S01]  /*eeb0*/  ISETP.GE.AND P6, PT, R2, UR4, PT ;  /* 0x0000000402007c0c */ /* 0x000fe2000bfc6270 */
[----:B------:R-:W-:-:S04]  /*eec0*/  IMAD.WIDE.U32 R246, R10, -0x326172a9, RZ ;  /* 0xcd9e8d570af67825 */ /* 0x000fc800078e00ff */
[----:B----4-:R-:W-:Y:S01]  /*eed0*/  IMAD.WIDE.U32 R244, R9, -0x2daee0ad, RZ ;  /* 0xd2511f5309f47825 */ /* 0x010fe200078e00ff */
[----:B---3--:R-:W-:Y:S01]  /*eee0*/  SHF.R.S32.HI R229, RZ, 0x1f, R6 ;  /* 0x0000001fffe57819 */ /* 0x008fe20000011406 */
[----:B------:R-:W-:Y:S02]  /*eef0*/  ULDC UR4, c[0x0][0x2ec] ;  /* 0x0000bb0000047ab9 */ /* 0x000fe40000000800 */
[----:B------:R-:W-:-:S04]  /*ef00*/  IMAD.WIDE.U32 R4, R4, UR21, R2 ;  /* 0x0000001504047c25 */ /* 0x000fc8000f8e0002 */
[----:B------:R-:W-:Y:S01]  /*ef10*/  IMAD.WIDE.U32 R2, R11, UR21, R2 ;  /* 0x000000150b027c25 */ /* 0x000fe2000f8e0002 */
[----:B------:R-:W-:Y:S01]  /*ef20*/  IADD3 R240, P0, R4, UR26, RZ ;  /* 0x0000001a04f07c10 */ /* 0x000fe2000ff1e0ff */
[----:B-----5:R-:W1:Y:S03]  /*ef30*/  @!P6 LDC.64 R12, c[0x0][0x220] ;  /* 0x00008800ff0ceb82 */ /* 0x020e660000000a00 */
[----:B------:R-:W-:Y:S01]  /*ef40*/  IADD3.X R4, R0, UR32, R5, P0, !PT ;  /* 0x0000002000047c10 */ /* 0x000fe200087fe405 */
[----:B------:R-:W-:Y:S01]  /*ef50*/  IMAD.U32 R0, RZ, RZ, UR25 ;  /* 0x00000019ff007e24 */ /* 0x000fe2000f8e00ff */
[----:B------:R-:W-:-:S04]  /*ef60*/  IADD3 R238, P0, R2, UR28, RZ ;  /* 0x0000001c02ee7c10 */ /* 0x000fc8000ff1e0ff */
[----:B------:R-:W-:Y:S02]  /*ef70*/  IADD3.X R0, R0, UR38, R3, P0, !PT ;  /* 0x0000002600007c10 */ /* 0x000fe400087fe403 */
[----:B------:R-:W2:Y:S01]  /*ef80*/  @!P6 LDC.64 R2, c[0x0][0x220] ;  /* 0x00008800ff02eb82 */ /* 0x000ea20000000a00 */
[----:B------:R-:W-:-:S04]  /*ef90*/  LEA R241, P1, R240, UR8, 0x1 ;  /* 0x00000008f0f17c11 */ /* 0x000fc8000f8208ff */
[----:B------:R-:W-:Y:S01]  /*efa0*/  LEA.HI.X R240, R240, UR9, R4, 0x1, P1 ;  /* 0x00000009f0f07c11 */ /* 0x000fe200088f0c04 */
[----:B------:R-:W-:Y:S01]  /*efb0*/  IMAD.MOV.U32 R228, RZ, RZ, R6 ;  /* 0x000000ffffe47224 */ /* 0x000fe200078e0006 */
[----:B------:R-:W-:Y:S01]  /*efc0*/  LOP3.LUT R242, R247, R8, RZ, 0x3c, !PT ;  /* 0x00000008f7f27212 */ /* 0x000fe200078e3cff */
[----:B------:R-:W3:Y:S01]  /*efd0*/  @!P6 LDC.64 R4, c[0x0][0x220] ;  /* 0x00008800ff04eb82 */ /* 0x000ee20000000a00 */
[----:B--2---:R2:W-:Y:S01]  /*efe0*/  @!P6 STL.64 [R1+0x18], R2 ;  /* 0x000018020100e387 */ /* 0x0045e20000100a00 */
[C---:B------:R-:W-:Y:S01]  /*eff0*/  LEA R239, P0, R238.reuse, UR6, 0x1 ;  /* 0x00000006eeef7c11 */ /* 0x040fe2000f8008ff */
[----:B------:R-:W-:Y:S02]  /*f000*/  ULDC.64 UR8, c[0x0][0x248] ;  /* 0x0000920000087ab9 */ /* 0x000fe40000000a00 */
[----:B-1----:R-:W-:Y:S03]  /*f010*/  @!P6 STL.64 [R1+0x10], R12 ;  /* 0x0000100c0100e387 */ /* 0x002fe60000100a00 */
[----:B--2---:R-:W1:Y:S02]  /*f020*/  @!P6 LDC.64 R2, c[0x0][0x220] ;  /* 0x00008800ff02eb82 */ /* 0x004e640000000a00 */
[----:B-1----:R1:W-:Y:S04]  /*f030*/  @!P6 STL.64 [R1+0x8], R2 ;  /* 0x000008020100e387 */ /* 0x0023e80000100a00 */
[----:B---3--:R2:W-:Y:S04]  /*f040*/  @!P6 STL.64 [R1], R4 ;  /* 0x000000040100e387 */ /* 0x0085e80000100a00 */
[----:B------:R-:W3:Y:S04]  /*f050*/  LDL.LU.64 R10, [R1+0x50] ;  /* 0x00005000010a7983 */ /* 0x000ee80000300a00 */
[----:B------:R-:W4:Y:S01]  /*f060*/  LDL.LU.64 R8, [R1+0x60] ;  /* 0x0000600001087983 */ /* 0x000f220000300a00 */
[----:B------:R-:W-:-:S02]  /*f070*/  LEA.HI.X R238, R238, UR7, R0, 0x1, P0 ;  /* 0x00000007eeee7c11 */ /* 0x000fc400080f0c00 */
[C---:B------:R-:W-:Y:S02]  /*f080*/  IADD3 R236, P2, R6.reuse, 0x30, RZ ;  /* 0x0000003006ec7810 */ /* 0x040fe40007f5e0ff */
[----:B------:R-:W-:Y:S01]  /*f090*/  IADD3 R234, P1, R6, 0x10, RZ ;  /* 0x0000001006ea7810 */ /* 0x000fe20007f3e0ff */
[----:B------:R-:W-:Y:S01]  /*f0a0*/  IMAD.WIDE.U32 R242, R242, -0x2daee0ad, RZ ;  /* 0xd2511f53f2f27825 */ /* 0x000fe200078e00ff */
[----:B------:R-:W-:Y:S01]  /*f0b0*/  IADD3 R232, P0, R6, 0x20, RZ ;  /* 0x0000002006e87810 */ /* 0x000fe20007f1e0ff */
[----:B------:R-:W-:Y:S02]  /*f0c0*/  ULDC.64 UR6, c[0x0][0x250] ;  /* 0x0000940000067ab9 */ /* 0x000fe40000000a00 */
[--C-:B------:R-:W-:Y:S02]  /*f0d0*/  IMAD.X R237, RZ, RZ, R229.reuse, P2 ;  /* 0x000000ffffed7224 */ /* 0x100fe400010e06e5 */
[--C-:B------:R-:W-:Y:S02]  /*f0e0*/  IMAD.X R235, RZ, RZ, R229.reuse, P1 ;  /* 0x000000ffffeb7224 */ /* 0x100fe400008e06e5 */
[----:B------:R-:W-:-:S02]  /*f0f0*/  IMAD.X R233, RZ, RZ, R229, P0 ;  /* 0x000000ffffe97224 */ /* 0x000fc400000e06e5 */
[----:B-1----:R-:W-:Y:S02]  /*f100*/  IMAD.MOV.U32 R3, RZ, RZ, R152 ;  /* 0x000000ffff037224 */ /* 0x002fe400078e0098 */
[----:B---3--:R-:W-:Y:S02]  /*f110*/  IMAD.MOV.U32 R251, RZ, RZ, R11 ;  /* 0x000000fffffb7224 */ /* 0x008fe400078e000b */
[----:B----4-:R-:W-:Y:S01]  /*f120*/  IMAD.MOV.U32 R250, RZ, RZ, R8 ;  /* 0x000000fffffa7224 */ /* 0x010fe200078e0008 */
[----:B--2---:R-:W-:Y:S06]  /*f130*/  BRA `(.L_x_513) ;  /* 0x0000000400c07947 */ /* 0x004fec0003800000 */
.L_x_515:
        /* <DEDUP_REMOVED lines=11> */
[----:B------:R-:W-:Y:S02]  /*f1f0*/  UIADD3 UR11, UR15, UR11, URZ ;  /* 0x0000000b0f0b7290 */ /* 0x000fe4000fffe03f */
[----:B------:R-:W4:Y:S04]  /*f200*/  @!P6 LDC.64 R174, c[0x0][0x218] ;  /* 0x00008600ffaeeb82 */ /* 0x000f280000000a00 */
[----:B------:R-:W-:Y:S04]  /*f210*/  IMAD.U32 R155, RZ, RZ, UR11 ;  /* 0x0000000bff9b7e24 */ /* 0x000fe8000f8e00ff */
[----:B------:R-:W4:Y:S01]  /*f220*/  @!P6 LDC.64 R184, c[0x0][0x218] ;  /* 0x00008600ffb8eb82 */ /* 0x000f220000000a00 */
[C---:B--2---:R-:W-:Y:S04]  /*f230*/  LEA R2, P1, R172.reuse, R218, 0x6 ;  /* 0x000000daac027211 */ /* 0x044fe800078230ff */
[----:B---3--:R-:W-:Y:S02]  /*f240*/  LEA.HI.X R172, R172, R217, R155, 0x6, P1 ;  /* 0x000000d9acac7211 */ /* 0x008fe400008f349b */
[C---:B-1----:R-:W-:Y:S02]  /*f250*/  @!P6 LEA R180, P1, R2.reuse, R180, 0x1 ;  /* 0x000000b402b4e211 */ /* 0x042fe400078208ff */
[C---:B------:R-:W-:Y:S02]  /*f260*/  IADD3 R155, P2, R2.reuse, UR40, RZ ;  /* 0x00000028029b7c10 */ /* 0x040fe4000ff5e0ff */
[----:B------:R-:W-:Y:S02]  /*f270*/  @!P6 LEA.HI.X R181, R2, R181, R172, 0x1, P1 ;  /* 0x000000b502b5e211 */ /* 0x000fe400008f0cac */
[C---:B-----5:R-:W-:Y:S02]  /*f280*/  @!P6 LEA R178, P1, R155.reuse, R178, 0x1 ;  /* 0x000000b29bb2e211 */ /* 0x060fe400078208ff */
        /* <DEDUP_REMOVED lines=18> */
[C---:B------:R-:W-:Y:S01]  /*f3b0*/  @!P6 LEA R172, P1, R173.reuse, R184, 0x1 ;  /* 0x000000b8adace211 */ /* 0x040fe200078208ff */
        /* <DEDUP_REMOVED lines=72> */
.L_x_513:
[----:B------:R-:W2:Y:S01]  /*f840*/  LDL R8, [R1+0x18] ;  /* 0x0000180001087983 */ /* 0x000ea20000100800 */
[----:B------:R-:W-:Y:S01]  /*f850*/  UIADD3 UR32, -UR33, UR22, URZ ;  /* 0x0000001621207290 */ /* 0x000fe2000fffe13f */
[----:B------:R-:W-:Y:S04]  /*f860*/  DEPBAR.LE SB0, 0x0 ;  /* 0x000080000000791a */ /* 0x000fe80000000000 */
[----:B------:R-:W3:Y:S01]  /*f870*/  LDL R23, [R1+0x20] ;  /* 0x0000200001177983 */ /* 0x000ee20000100800 */
[----:B------:R-:W-:Y:S01]  /*f880*/  USHF.R.S32.HI UR11, URZ, 0x1f, UR32 ;  /* 0x0000001f3f0b7899 */ /* 0x000fe20008011420 */
[----:B------:R-:W-:Y:S01]  /*f890*/  IMAD.U32 R6, RZ, RZ, UR32 ;  /* 0x00000020ff067e24 */ /* 0x000fe2000f8e00ff */
[----:B------:R-:W-:Y:S01]  /*f8a0*/  UIMAD UR10, UR12, UR32, URZ ;  /* 0x000000200c0a72a4 */ /* 0x000fe2000f8e023f */
[----:B------:R-:W4:Y:S01]  /*f8b0*/  LDL R13, [R1+0x1c] ;  /* 0x00001c00010d7983 */ /* 0x000f220000100800 */
[----:B------:R-:W-:Y:S01]  /*f8c0*/  IMAD.U32 R4, RZ, RZ, UR32 ;  /* 0x00000020ff047e24 */ /* 0x000fe2000f8e00ff */
[----:B------:R-:W-:Y:S01]  /*f8d0*/  ISETP.GE.AND P4, PT, R252, UR29, PT ;  /* 0x0000001dfc007c0c */ /* 0x000fe2000bf86270 */
[----:B------:R-:W-:Y:S01]  /*f8e0*/  UIMAD UR10, UR11, UR13, UR10 ;  /* 0x0000000d0b0a72a4 */ /* 0x000fe2000f8e020a */
[----:B------:R-:W5:Y:S01]  /*f8f0*/  LDL R12, [R1+0x10] ;  /* 0x00001000010c7983 */ /* 0x000f620000100800 */
[----:B------:R-:W-:Y:S01]  /*f900*/  IMAD.WIDE.U32 R6, R6, UR13, R250 ;  /* 0x0000000d06067c25 */ /* 0x000fe2000f8e00fa */
[----:B------:R-:W-:Y:S02]  /*f910*/  LEA R4, P0, R4, R228, 0x6 ;  /* 0x000000e404047211 */ /* 0x000fe400078030ff */
[----:B------:R-:W5:Y:S01]  /*f920*/  LDL R10, [R1] ;  /* 0x00000000010a7983 */ /* 0x000f620000100800 */
[----:B------:R-:W-:Y:S01]  /*f930*/  IMAD.U32 R0, RZ, RZ, UR32 ;  /* 0x00000020ff007e24 */ /* 0x000fe2000f8e00ff */
[----:B------:R-:W-:Y:S01]  /*f940*/  IADD3 R2, P1, R6, UR27, RZ ;  /* 0x0000001b06027c10 */ /* 0x000fe2000ff3e0ff */
[----:B------:R-:W-:Y:S01]  /*f950*/  VIADD R7, R7, UR10 ;  /* 0x0000000a07077c36 */ /* 0x000fe20008000000 */
[----:B------:R-:W5:Y:S01]  /*f960*/  LDL R11, [R1+0x8] ;  /* 0x00000800010b7983 */ /* 0x000f620000100800 */
[----:B------:R-:W-:Y:S01]  /*f970*/  IMAD.WIDE.U32 R20, R4, UR6, RZ ;  /* 0x0000000604147c25 */ /* 0x000fe2000f8e00ff */
[----:B------:R-:W-:Y:S01]  /*f980*/  LEA.HI.X.SX32 R5, R0, R229, 0x6, P0 ;  /* 0x000000e500057211 */ /* 0x000fe200000f36ff */
[----:B------:R-:W-:Y:S01]  /*f990*/  UIADD3 UR10, UR22, -0x1, URZ ;  /* 0xffffffff160a7890 */ /* 0x000fe2000fffe03f */
[----:B------:R-:W5:Y:S03]  /*f9a0*/  LDL R26, [R1+0x14] ;  /* 0x00001400011a7983 */ /* 0x000f660000100800 */
[----:B------:R-:W-:Y:S01]  /*f9b0*/  IMAD R9, R5, UR6, RZ ;  /* 0x0000000605097c24 */ /* 0x000fe2000f8e02ff */
[----:B------:R-:W5:Y:S01]  /*f9c0*/  LDL R22, [R1+0x24] ;  /* 0x0000240001167983 */ /* 0x000f620000100800 */
[----:B------:R-:W-:Y:S02]  /*f9d0*/  UIADD3 UR10, UR10, -UR33, URZ ;  /* 0x800000210a0a7290 */ /* 0x000fe4000fffe03f */
[----:B------:R-:W-:Y:S01]  /*f9e0*/  IMAD R9, R4, UR7, R9 ;  /* 0x0000000704097c24 */ /* 0x000fe2000f8e0209 */
[----:B------:R-:W5:Y:S03]  /*f9f0*/  LDL R25, [R1+0xc] ;  /* 0x00000c0001197983 */ /* 0x000f660000100800 */
[----:B------:R-:W-:Y:S01]  /*fa00*/  IMAD.IADD R9, R21, 0x1, R9 ;  /* 0x0000000115097824 */ /* 0x000fe200078e0209 */
[----:B------:R-:W5:Y:S01]  /*fa10*/  LDL R24, [R1+0x4] ;  /* 0x0000040001187983 */ /* 0x000f620000100800 */
[----:B------:R-:W-:Y:S02]  /*fa20*/  IMAD.U32 R152, RZ, RZ, UR10 ;  /* 0x0000000aff987e24 */ /* 0x000fe4000f8e00ff */
[----:B------:R-:W-:Y:S01]  /*fa30*/  IMAD.U32 R155, RZ, RZ, UR10 ;  /* 0x0000000aff9b7e24 */ /* 0x000fe2000f8e00ff */
[----:B------:R-:W-:Y:S06]  /*fa40*/  BAR.SYNC.DEFER_BLOCKING 0x0 ;  /* 0x0000000000007b1d */ /* 0x000fec0000010000 */
[----:B------:R-:W-:Y:S01]  /*fa50*/  @P6 STS.128 [R215+0x10000], RZ ;  /* 0x010000ffd7006388 */ /* 0x000fe20000000c00 */
[----:B------:R-:W1:Y:S02]  /*fa60*/  S2R R216, SR_TID.X ;  /* 0x0000000000d87919 */ /* 0x000e640000002100 */
[----:B-1----:R-:W-:Y:S05]  /*fa70*/  IMAD.SHL.U32 R216, R216, 0x2, RZ ;  /* 0x00000002d8d87824 */ /* 0x002fea00078e00ff */
[----:B------:R-:W-:Y:S02]  /*fa80*/  LOP3.LUT R216, R216, 0x6, RZ, 0xc0, !PT ;  /* 0x00000006d8d87812 */ /* 0x000fe400078ec0ff */
[----:B--2---:R-:W-:Y:S02]  /*fa90*/  @!P6 LEA R18, P0, R6, R8, 0x1 ;  /* 0x000000080612e211 */ /* 0x004fe400078008ff */
[----:B------:R-:W-:Y:S02]  /*faa0*/  IADD3.X R8, R7, UR23, RZ, P1, !PT ;  /* 0x0000001707087c10 */ /* 0x000fe40008ffe4ff */
[----:B------:R-:W-:Y:S02]  /*fab0*/  IADD3 R0, P1, R2, UR27, RZ ;  /* 0x0000001b02007c10 */ /* 0x000fe4000ff3e0ff */
[----:B---3--:R-:W-:Y:S02]  /*fac0*/  ISETP.GE.AND P5, PT, R23, UR29, PT ;  /* 0x0000001d17007c0c */ /* 0x008fe4000bfa6270 */
[----:B------:R-:W-:Y:S02]  /*fad0*/  IADD3.X R5, R8, UR23, RZ, P1, !PT ;  /* 0x0000001708057c10 */ /* 0x000fe40008ffe4ff */
[----:B----4-:R-:W-:Y:S02]  /*fae0*/  @!P6 LEA.HI.X R19, R6, R13, R7, 0x1, P0 ;  /* 0x0000000d0613e211 */ /* 0x010fe400000f0c07 */
[----:B------:R-:W-:Y:S02]  /*faf0*/  @!P6 IADD3 R6, P0, R0, UR27, RZ ;  /* 0x0000001b0006ec10 */ /* 0x000fe4000ff1e0ff */
[----:B-----5:R-:W-:Y:S01]  /*fb00*/  @!P6 LEA R16, P2, R2, R12, 0x1 ;  /* 0x0000000c0210e211 */ /* 0x020fe200078408ff */
[----:B------:R-:W-:Y:S01]  /*fb10*/  @!PT LDS RZ, [RZ] ;  /* 0x00000000fffff984 */ /* 0x000fe20000000800 */
[----:B------:R-:W-:Y:S01]  /*fb20*/  @!PT LDS RZ, [RZ] ;  /* 0x00000000fffff984 */ /* 0x000fe20000000800 */
[----:B------:R-:W-:Y:S01]  /*fb30*/  @!PT LDS RZ, [RZ] ;  /* 0x00000000fffff984 */ /* 0x000fe20000000800 */
[----:B------:R-:W-:Y:S01]  /*fb40*/  @!P6 LDGSTS.E.BYPASS.LTC128B.128 [R215+0x10000], desc[UR30][R18.64] ;  /* 0x1000000012d7efae */ /* 0x000fe2000b901d5e */
[----:B------:R-:W-:Y:S02]  /*fb50*/  @!P6 IADD3.X R4, R5, UR23, RZ, P0, !PT ;  /* 0x000000170504ec10 */ /* 0x000fe400087fe4ff */
[----:B------:R-:W-:Y:S01]  /*fb60*/  @!P6 LEA R12, P0, R6, R10, 0x1 ;  /* 0x0000000a060ce211 */ /* 0x000fe200078008ff */
[----:B------:R-:W-:Y:S01]  /*fb70*/  @P5 STS.128 [R215+0x12000], RZ ;  /* 0x012000ffd7005388 */ /* 0x000fe20000000c00 */
[----:B------:R-:W-:Y:S02]  /*fb80*/  LEA R10, P3, R20, R239, 0x1 ;  /* 0x000000ef140a7211 */ /* 0x000fe400078608ff */
[----:B------:R-:W-:Y:S02]  /*fb90*/  @!P6 LEA R14, P1, R0, R11, 0x1 ;  /* 0x0000000b000ee211 */ /* 0x000fe400078208ff */
[----:B------:R-:W-:Y:S02]  /*fba0*/  LEA.HI.X R11, R20, R238, R9, 0x1, P3 ;  /* 0x000000ee140b7211 */ /* 0x000fe400018f0c09 */
[----:B------:R-:W-:Y:S01]  /*fbb0*/  @!P6 LEA.HI.X R17, R2, R26, R8, 0x1, P2 ;  /* 0x0000001a0211e211 */ /* 0x000fe200010f0c08 */
[----:B------:R-:W-:Y:S01]  /*fbc0*/  IMAD.U32 R8, RZ, RZ, UR32 ;  /* 0x00000020ff087e24 */ /* 0x000fe2000f8e00ff */
[----:B------:R-:W-:Y:S01]  /*fbd0*/  MOV R2, UR32 ;  /* 0x0000002000027c02 */ /* 0x000fe20008000f00 */
[----:B------:R-:W-:Y:S01]  /*fbe0*/  @!PT LDS RZ, [RZ] ;  /* 0x00000000fffff984 */ /* 0x000fe20000000800 */
[----:B------:R-:W-:Y:S01]  /*fbf0*/  @!PT LDS RZ, [RZ] ;  /* 0x00000000fffff984 */ /* 0x000fe20000000800 */
[----:B------:R-:W-:Y:S01]  /*fc00*/  @!PT LDS RZ, [RZ] ;  /* 0x00000000fffff984 */ /* 0x000fe20000000800 */
[----:B------:R-:W-:Y:S01]  /*fc10*/  @!P5 LDGSTS.E.BYPASS.LTC128B.128 [R215+0x12000], desc[UR30][R10.64+0x80] ;  /* 0x120000800ad7dfae */ /* 0x000fe2000b901d5e */
[----:B------:R-:W-:Y:S02]  /*fc20*/  ISETP.GE.AND P3, PT, R22, UR29, PT ;  /* 0x0000001d16007c0c */ /* 0x000fe4000bf66270 */
[----:B------:R-:W-:Y:S01]  /*fc30*/  LEA R8, P2, R8, R234, 0x6 ;  /* 0x000000ea08087211 */ /* 0x000fe200078430ff */
[----:B------:R-:W-:Y:S01]  /*fc40*/  @P4 STS.128 [R215+0x14000], RZ ;  /* 0x014000ffd7004388 */ /* 0x000fe20000000c00 */
[----:B------:R-:W-:Y:S01]  /*fc50*/  @!P6 LEA.HI.X R15, R0, R25, R5, 0x1, P1 ;  /* 0x00000019000fe211 */ /* 0x000fe200008f0c05 */
[----:B------:R-:W-:Y:S02]  /*fc60*/  IMAD.U32 R5, RZ, RZ, UR32 ;  /* 0x00000020ff057e24 */ /* 0x000fe4000f8e00ff */
[----:B------:R-:W-:Y:S01]  /*fc70*/  @!PT LDS RZ, [RZ] ;  /* 0x00000000fffff984 */ /* 0x000fe20000000800 */
[----:B------:R-:W-:Y:S01]  /*fc80*/  @!PT LDS RZ, [RZ] ;  /* 0x00000000fffff984 */ /* 0x000fe20000000800 */
[----:B------:R-:W-:Y:S01]  /*fc90*/  @!PT LDS RZ, [RZ] ;  /* 0x00000000fffff984 */ /* 0x000fe20000000800 */
[----:B------:R-:W-:Y:S01]  /*fca0*/  @!P4 LDGSTS.E.BYPASS.LTC128B.128 [R215+0x14000], desc[UR30][R10.64+0x100] ;  /* 0x140001000ad7cfae */ /* 0x000fe2000b901d5e */
[----:B------:R-:W-:Y:S01]  /*fcb0*/  @!P6 LEA.HI.X R13, R6, R24, R4, 0x1, P0 ;  /* 0x00000018060de211 */ /* 0x000fe200000f0c04 */
[----:B------:R-:W-:Y:S01]  /*fcc0*/  IMAD.U32 R6, RZ, RZ, UR32 ;  /* 0x00000020ff067e24 */ /* 0x000fe2000f8e00ff */
[----:B------:R-:W-:Y:S01]  /*fcd0*/  LEA.HI.X.SX32 R9, R5, R235, 0x6, P2 ;  /* 0x000000eb05097211 */ /* 0x000fe200010f36ff */
[----:B------:R-:W-:Y:S02]  /*fce0*/  IMAD.U32 R4, RZ, RZ, UR32 ;  /* 0x00000020ff047e24 */ /* 0x000fe4000f8e00ff */
[----:B------:R-:W-:Y:S01]  /*fcf0*/  IMAD.U32 R0, RZ, RZ, UR32 ;  /* 0x00000020ff007e24 */ /* 0x000fe2000f8e00ff */
[----:B------:R-:W-:Y:S01]  /*fd00*/  LEA R6, P1, R6, R232, 0x6 ;  /* 0x000000e806067211 */ /* 0x000fe200078230ff */
[----:B------:R-:W-:Y:S01]  /*fd10*/  @P3 STS.128 [R215+0x16000], RZ ;  /* 0x016000ffd7003388 */ /* 0x000fe20000000c00 */
[----:B------:R-:W-:Y:S01]  /*fd20*/  LEA R4, P0, R4, R236, 0x6 ;  /* 0x000000ec04047211 */ /* 0x000fe200078030ff */
[----:B------:R-:W-:Y:S01]  /*fd30*/  IMAD.WIDE.U32 R22, R8, UR6, RZ ;  /* 0x0000000608167c25 */ /* 0x000fe2000f8e00ff */
[----:B------:R-:W-:Y:S01]  /*fd40*/  LEA.HI.X.SX32 R7, R2, R233, 0x6, P1 ;  /* 0x000000e902077211 */ /* 0x000fe200008f36ff */
[----:B------:R-:W-:Y:S01]  /*fd50*/  @!PT LDS RZ, [RZ] ;  /* 0x00000000fffff984 */ /* 0x000fe20000000800 */
[----:B------:R-:W-:Y:S01]  /*fd60*/  @!PT LDS RZ, [RZ] ;  /* 0x00000000fffff984 */ /* 0x000fe20000000800 */
[----:B------:R-:W-:Y:S01]  /*fd70*/  @!PT LDS RZ, [RZ] ;  /* 0x00000000fffff984 */ /* 0x000fe20000000800 */
[----:B------:R1:W-:Y:S01]  /*fd80*/  @!P3 LDGSTS.E.BYPASS.LTC128B.128 [R215+0x16000], desc[UR30][R10.64+0x180] ;  /* 0x160001800ad7bfae */ /* 0x0003e2000b901d5e */
[----:B------:R-:W-:Y:S01]  /*fd90*/  LEA.HI.X.SX32 R5, R0, R237, 0x6, P0 ;  /* 0x000000ed00057211 */ /* 0x000fe200000f36ff */
[----:B------:R-:W-:Y:S02]  /*fda0*/  IMAD R0, R9, UR6, RZ ;  /* 0x0000000609007c24 */ /* 0x000fe4000f8e02ff */
[----:B------:R-:W-:Y:S01]  /*fdb0*/  IMAD R2, R7, UR6, RZ ;  /* 0x0000000607027c24 */ /* 0x000fe2000f8e02ff */
[----:B------:R-:W-:Y:S01]  /*fdc0*/  @P6 STS.128 [R215+0x10800], RZ ;  /* 0x010800ffd7006388 */ /* 0x000fe20000000c00 */
[----:B------:R-:W-:Y:S02]  /*fdd0*/  IMAD R0, R8, UR7, R0 ;  /* 0x0000000708007c24 */ /* 0x000fe4000f8e0200 */
[C---:B------:R-:W-:Y:S01]  /*fde0*/  IMAD R2, R6.reuse, UR7, R2 ;  /* 0x0000000706027c24 */ /* 0x040fe2000f8e0202 */
[----:B------:R-:W-:Y:S01]  /*fdf0*/  @!PT LDS RZ, [RZ] ;  /* 0x00000000fffff984 */ /* 0x000fe20000000800 */
[----:B------:R-:W-:Y:S01]  /*fe00*/  @!PT LDS RZ, [RZ] ;  /* 0x00000000fffff984 */ /* 0x000fe20000000800 */
[----:B------:R-:W-:Y:S01]  /*fe10*/  @!PT LDS RZ, [RZ] ;  /* 0x00000000fffff984 */ /* 0x000fe20000000800 */
[----:B------:R2:W-:Y:S01]  /*fe20*/  @!P6 LDGSTS.E.BYPASS.LTC128B.128 [R215+0x10800], desc[UR30][R16.64] ;  /* 0x1080000010d7efae */ /* 0x0005e2000b901d5e */
[----:B------:R-:W-:Y:S01]  /*fe30*/  IMAD.WIDE.U32 R20, R6, UR6, RZ ;  /* 0x0000000606147c25 */ /* 0x000fe2000f8e00ff */
[-C--:B------:R-:W-:Y:S02]  /*fe40*/  LEA R6, P2, R22, R239.reuse, 0x1 ;  /* 0x000000ef16067211 */ /* 0x080fe400078408ff */
[----:B------:R-:W-:Y:S01]  /*fe50*/  @P5 STS.128 [R215+0x12800], RZ ;  /* 0x012800ffd7005388 */ /* 0x000fe20000000c00 */
[----:B------:R-:W-:Y:S02]  /*fe60*/  IMAD.IADD R7, R23, 0x1, R0 ;  /* 0x0000000117077824 */ /* 0x000fe400078e0200 */
[----:B------:R-:W-:Y:S02]  /*fe70*/  IMAD R5, R5, UR6, RZ ;  /* 0x0000000605057c24 */ /* 0x000fe4000f8e02ff */
[----:B------:R-:W-:Y:S01]  /*fe80*/  IMAD.WIDE.U32 R8, R4, UR6, RZ ;  /* 0x0000000604087c25 */ /* 0x000fe2000f8e00ff */
[-C--:B------:R-:W-:Y:S03]  /*fe90*/  LEA.HI.X R7, R22, R238.reuse, R7, 0x1, P2 ;  /* 0x000000ee16077211 */ /* 0x080fe600010f0c07 */
[----:B------:R-:W-:Y:S01]  /*fea0*/  IMAD R5, R4, UR7, R5 ;  /* 0x0000000704057c24 */ /* 0x000fe2000f8e0205 */
[-C--:B------:R-:W-:Y:S01]  /*feb0*/  LEA R4, P1, R20, R239.reuse, 0x1 ;  /* 0x000000ef14047211 */ /* 0x080fe200078208ff */
[----:B------:R-:W-:Y:S01]  /*fec0*/  @!PT LDS RZ, [RZ] ;  /* 0x00000000fffff984 */ /* 0x000fe20000000800 */
[----:B------:R-:W-:Y:S01]  /*fed0*/  @!PT LDS RZ, [RZ] ;  /* 0x00000000fffff984 */ /* 0x000fe20000000800 */
[----:B------:R-:W-:Y:S01]  /*fee0*/  @!PT LDS RZ, [RZ] ;  /* 0x00000000fffff984 */ /* 0x000fe20000000800 */
[----:B------:R-:W-:Y:S01]  /*fef0*/  @!P5 LDGSTS.E.BYPASS.LTC128B.128 [R215+0x12800], desc[UR30][R6.64+0x80] ;  /* 0x1280008006d7dfae */ /* 0x000fe2000b901d5e */
[----:B------:R-:W-:Y:S01]  /*ff00*/  IMAD.IADD R2, R21, 0x1, R2 ;  /* 0x0000000115027824 */ /* 0x000fe200078e0202 */
[----:B------:R-:W-:Y:S01]  /*ff10*/  LEA R28, P0, R8, R239, 0x1 ;  /* 0x000000ef081c7211 */ /* 0x000fe200078008ff */
[----:B------:R-:W-:Y:S01]  /*ff20*/  IMAD.IADD R0, R9, 0x1, R5 ;  /* 0x0000000109007824 */ /* 0x000fe200078e0205 */
[----:B------:R-:W-:Y:S02]  /*ff30*/  @P4 STS.128 [R215+0x14800], RZ ;  /* 0x014800ffd7004388 */ /* 0x000fe40000000c00 */
[-C--:B------:R-:W-:Y:S01]  /*ff40*/  LEA.HI.X R5, R20, R238.reuse, R2, 0x1, P1 ;  /* 0x000000ee14057211 */ /* 0x080fe200008f0c02 */
[----:B------:R-:W-:Y:S01]  /*ff50*/  IMAD.U32 R2, RZ, RZ, UR10 ;  /* 0x0000000aff027e24 */ /* 0x000fe2000f8e00ff */
[----:B------:R-:W-:Y:S01]  /*ff60*/  @!PT LDS RZ, [RZ] ;  /* 0x00000000fffff984 */ /* 0x000fe20000000800 */
[----:B------:R-:W-:Y:S01]  /*ff70*/  @!PT LDS RZ, [RZ] ;  /* 0x00000000fffff984 */ /* 0x000fe20000000800 */
[----:B------:R-:W-:Y:S01]  /*ff80*/  @!PT LDS RZ, [RZ] ;  /* 0x00000000fffff984 */ /* 0x000fe20000000800 */
[----:B------:R-:W-:Y:S01]  /*ff90*/  @!P4 LDGSTS.E.BYPASS.LTC128B.128 [R215+0x14800], desc[UR30][R6.64+0x100] ;  /* 0x1480010006d7cfae */ /* 0x000fe2000b901d5e */
[----:B------:R-:W-:Y:S01]  /*ffa0*/  LEA.HI.X R29, R8, R238, R0, 0x1, P0 ;  /* 0x000000ee081d7211 */ /* 0x000fe200000f0c00 */
[----:B------:R-:W-:Y:S01]  /*ffb0*/  IMAD.U32 R0, RZ, RZ, UR10 ;  /* 0x0000000aff007e24 */ /* 0x000fe2000f8e00ff */
[----:B------:R-:W-:Y:S01]  /*ffc0*/  LEA R152, P0, R152, R228, 0x6 ;  /* 0x000000e498987211 */ /* 0x000fe200078030ff */
[----:B------:R-:W-:Y:S03]  /*ffd0*/  @P3 STS.128 [R215+0x16800], RZ ;  /* 0x016800ffd7003388 */ /* 0x000fe60000000c00 */
[----:B------:R-:W-:Y:S01]  /*ffe0*/  LEA.HI.X.SX32 R153, R0, R229, 0x6, P0 ;  /* 0x000000e500997211 */ /* 0x000fe200000f36ff */
[----:B------:R-:W-:Y:S01]  /*fff0*/  @!PT LDS RZ, [RZ] ;  /* 0x00000000fffff984 */ /* 0x000fe20000000800 */
[----:B------:R-:W-:Y:S01]  /*10000*/  @!PT LDS RZ, [RZ] ;  /* 0x00000000fffff984 */ /* 0x000fe20000000800 */
[----:B------:R-:W-:Y:S01]  /*10010*/  @!PT LDS RZ, [RZ] ;  /* 0x00000000fffff984 */ /* 0x000fe20000000800 */
[----:B------:R-:W-:Y:S04]  /*10020*/  @!P3 LDGSTS.E.BYPASS.LTC128B.128 [R215+0x16800], desc[UR30][R6.64+0x180] ;  /* 0x1680018006d7bfae */ /* 0x000fe8000b901d5e */
[----:B------:R-:W-:Y:S01]  /*10030*/  @P6 STS.128 [R215+0x11000], RZ ;  /* 0x011000ffd7006388 */ /* 0x000fe20000000c00 */
[----:B------:R-:W-:Y:S02]  /*10040*/  IMAD R0, R153, UR8, RZ ;  /* 0x0000000899007c24 */ /* 0x000fe4000f8e02ff */
[----:B------:R-:W-:Y:S01]  /*10050*/  IMAD.U32 R153, RZ, RZ, UR10 ;  /* 0x0000000aff997e24 */ /* 0x000fe2000f8e00ff */
[----:B------:R-:W-:Y:S01]  /*10060*/  @!PT LDS RZ, [RZ] ;  /* 0x00000000fffff984 */ /* 0x000fe20000000800 */
[----:B------:R-:W-:Y:S01]  /*10070*/  @!PT LDS RZ, [RZ] ;  /* 0x00000000fffff984 */ /* 0x000fe20000000800 */
[----:B------:R-:W-:Y:S01]  /*10080*/  @!PT LDS RZ, [RZ] ;  /* 0x00000000fffff984 */ /* 0x000fe20000000800 */
[----:B------:R-:W-:Y:S01]  /*10090*/  @!P6 LDGSTS.E.BYPASS.LTC128B.128 [R215+0x11000], desc[UR30][R14.64] ;  /* 0x110000000ed7efae */ /* 0x000fe2000b901d5e */
[C---:B------:R-:W-:Y:S03]  /*100a0*/  IMAD R0, R152.reuse, UR9, R0 ;  /* 0x0000000998007c24 */ /* 0x040fe6000f8e0200 */
        /* <DEDUP_REMOVED lines=36> */
[----:B-1----:R-:W3:Y:S04]  /*102f0*/  LDSM.16.M88.4 R8, [R188+0x8000] ;  /* 0x00800000bc08783b */ /* 0x002ee80000000200 */
[----:B--2---:R-:W4:Y:S04]  /*10300*/  LDSM.16.M88.4 R16, [R188+0x8800] ;  /* 0x00880000bc10783b */ /* 0x004f280000000200 */
[----:B------:R-:W1:Y:S04]  /*10310*/  LDSM.16.M88.4 R24, [R188+0x9000] ;  /* 0x00900000bc18783b */ /* 0x000e680000000200 */
[----:B------:R-:W5:Y:S04]  /*10320*/  LDSM.16.M88.4 R168, [R188+0x9800] ;  /* 0x00980000bca8783b */ /* 0x000f680000000200 */
[----:B------:R-:W0:Y:S04]  /*10330*/  LDGDEPBAR ;  /* 0x00000000000079af */ /* 0x000e280000000000 */
[----:B------:R-:W-:Y:S04]  /*10340*/  LDSM.16.M88.4 R172, [R196] ;  /* 0x00000000c4ac783b */ /* 0x000fe80000000200 */
[----:B------:R-:W2:Y:S04]  /*10350*/  LDSM.16.M88.4 R176, [R199] ;  /* 0x00000000c7b0783b */ /* 0x000ea80000000200 */
[----:B------:R-:W2:Y:S04]  /*10360*/  LDSM.16.M88.4 R180, [R214] ;  /* 0x00000000d6b4783b */ /* 0x000ea80000000200 */
[----:B------:R-:W2:Y:S01]  /*10370*/  LDSM.16.M88.4 R184, [R213] ;  /* 0x00000000d5b8783b */ /* 0x000ea20000000200 */
[C---:B---3--:R-:W-:Y:S06]  /*10380*/  HMMA.16816.F32.BF16 R4, R32.reuse, R8, RZ ;  /* 0x000000082004723c */ /* 0x048fec00000418ff */
[C---:B------:R-:W-:Y:S06]  /*10390*/  HMMA.16816.F32.BF16 R8, R32.reuse, R10, RZ ;  /* 0x0000000a2008723c */ /* 0x040fec00000418ff */
[C---:B----4-:R-:W-:Y:S06]  /*103a0*/  HMMA.16816.F32.BF16 R12, R32.reuse, R16, RZ ;  /* 0x00000010200c723c */ /* 0x050fec00000418ff */
[C---:B------:R-:W-:Y:S06]  /*103b0*/  HMMA.16816.F32.BF16 R16, R32.reuse, R18, RZ ;  /* 0x000000122010723c */ /* 0x040fec00000418ff */
[C---:B-1----:R-:W-:Y:S06]  /*103c0*/  HMMA.16816.F32.BF16 R20, R32.reuse, R24, RZ ;  /* 0x000000182014723c */ /* 0x042fec00000418ff */
[C---:B------:R-:W-:Y:S06]  /*103d0*/  HMMA.16816.F32.BF16 R24, R32.reuse, R26, RZ ;  /* 0x0000001a2018723c */ /* 0x040fec00000418ff */
[C---:B-----5:R-:W-:Y:S06]  /*103e0*/  HMMA.16816.F32.BF16 R28, R32.reuse, R168, RZ ;  /* 0x000000a8201c723c */ /* 0x060fec00000418ff */
[----:B------:R-:W-:Y:S01]  /*103f0*/  HMMA.16816.F32.BF16 R32, R32, R170, RZ ;  /* 0x000000aa2020723c */ /* 0x000fe200000418ff */
[----:B------:R-:W1:Y:S05]  /*10400*/  LDSM.16.M88.4 R168, [R212] ;  /* 0x00000000d4a8783b */ /* 0x000e6a0000000200 */
[C---:B--2---:R-:W-:Y:S06]  /*10410*/  HMMA.16816.F32.BF16 R4, R172.reuse, R176, R4 ;  /* 0x000000b0ac04723c */ /* 0x044fec0000041804 */
[C---:B------:R-:W-:Y:S01]  /*10420*/  HMMA.16816.F32.BF16 R8, R172.reuse, R178, R8 ;  /* 0x000000b2ac08723c */ /* 0x040fe20000041808 */
[----:B------:R-:W-:Y:S05]  /*10430*/  LDSM.16.M88.4 R176, [R198] ;  /* 0x00000000c6b0783b */ /* 0x000fea0000000200 */
[C---:B------:R-:W-:Y:S06]  /*10440*/  HMMA.16816.F32.BF16 R12, R172.reuse, R180, R12 ;  /* 0x000000b4ac0c723c */ /* 0x040fec000004180c */
[C---:B------:R-:W-:Y:S01]  /*10450*/  HMMA.16816.F32.BF16 R16, R172.reuse, R182, R16 ;  /* 0x000000b6ac10723c */ /* 0x040fe20000041810 */
[----:B------:R-:W2:Y:S05]  /*10460*/  LDSM.16.M88.4 R180, [R194+0x8000] ;  /* 0x00800000c2b4783b */ /* 0x000eaa0000000200 */
[C---:B------:R-:W-:Y:S06]  /*10470*/  HMMA.16816.F32.BF16 R20, R172.reuse, R184, R20 ;  /* 0x000000b8ac14723c */ /* 0x040fec0000041814 */
[C---:B------:R-:W-:Y:S01]  /*10480*/  HMMA.16816.F32.BF16 R24, R172.reuse, R186, R24 ;  /* 0x000000baac18723c */ /* 0x040fe20000041818 */
[----:B------:R-:W3:Y:S05]  /*10490*/  LDSM.16.M88.4 R184, [R194+0x8800] ;  /* 0x00880000c2b8783b */ /* 0x000eea0000000200 */
[C---:B-1----:R-:W-:Y:S06]  /*104a0*/  HMMA.16816.F32.BF16 R28, R172.reuse, R168, R28 ;  /* 0x000000a8ac1c723c */ /* 0x042fec000004181c */
[----:B------:R-:W-:Y:S01]  /*104b0*/  HMMA.16816.F32.BF16 R32, R172, R170, R32 ;  /* 0x000000aaac20723c */ /* 0x000fe20000041820 */
[----:B------:R-:W1:Y:S04]  /*104c0*/  LDSM.16.M88.4 R168, [R194+0x9000] ;  /* 0x00900000c2a8783b */ /* 0x000e680000000200 */
[----:B------:R-:W4:Y:S01]  /*104d0*/  LDSM.16.M88.4 R172, [R194+0x9800] ;  /* 0x00980000c2ac783b */ /* 0x000f220000000200 */
[C---:B--2---:R-:W-:Y:S06]  /*104e0*/  HMMA.16816.F32.BF16 R4, R176.reuse, R180, R4 ;  /* 0x000000b4b004723c */ /* 0x044fec0000041804 */
[C---:B------:R-:W-:Y:S01]  /*104f0*/  HMMA.16816.F32.BF16 R8, R176.reuse, R182, R8 ;  /* 0x000000b6b008723c */ /* 0x040fe20000041808 */
[----:B------:R-:W-:Y:S05]  /*10500*/  LDSM.16.M88.4 R180, [R193] ;  /* 0x00000000c1b4783b */ /* 0x000fea0000000200 */
[C---:B---3--:R-:W-:Y:S06]  /*10510*/  HMMA.16816.F32.BF16 R12, R176.reuse, R184, R12 ;  /* 0x000000b8b00c723c */ /* 0x048fec000004180c */
[C---:B------:R-:W-:Y:S01]  /*10520*/  HMMA.16816.F32.BF16 R16, R176.reuse, R186, R16 ;  /* 0x000000bab010723c */ /* 0x040fe20000041810 */
[----:B------:R-:W-:Y:S05]  /*10530*/  LDSM.16.M88.4 R184, [R193+0x800] ;  /* 0x00080000c1b8783b */ /* 0x000fea0000000200 */
[C---:B-1----:R-:W-:Y:S06]  /*10540*/  HMMA.16816.F32.BF16 R20, R176.reuse, R168, R20 ;  /* 0x000000a8b014723c */ /* 0x042fec0000041814 */
[C---:B------:R-:W-:Y:S01]  /*10550*/  HMMA.16816.F32.BF16 R24, R176.reuse, R170, R24 ;  /* 0x000000aab018723c */ /* 0x040fe20000041818 */
[----:B------:R-:W1:Y:S05]  /*10560*/  LDSM.16.M88.4 R168, [R197] ;  /* 0x00000000c5a8783b */ /* 0x000e6a0000000200 */
[C---:B----4-:R-:W-:Y:S06]  /*10570*/  HMMA.16816.F32.BF16 R28, R176.reuse, R172, R28 ;  /* 0x000000acb01c723c */ /* 0x050fec000004181c */
[----:B------:R-:W-:Y:S01]  /*10580*/  HMMA.16816.F32.BF16 R32, R176, R174, R32 ;  /* 0x000000aeb020723c */ /* 0x000fe20000041820 */
[----:B------:R-:W2:Y:S04]  /*10590*/  LDSM.16.M88.4 R172, [R193+0x1000] ;  /* 0x00100000c1ac783b */ /* 0x000ea80000000200 */
[----:B------:R-:W3:Y:S01]  /*105a0*/  LDSM.16.M88.4 R176, [R193+0x1800] ;  /* 0x00180000c1b0783b */ /* 0x000ee20000000200 */
        /* <DEDUP_REMOVED lines=13> */
[C---:B-1----:R-:W-:Y:S06]  /*10680*/  HMMA.16816.F32.BF16 R4, R172.reuse, R180, R4 ;  /* 0x000000b4ac04723c */ /* 0x042fec0000041804 */
[C---:B------:R-:W-:Y:S01]  /*10690*/  HMMA.16816.F32.BF16 R8, R172.reuse, R182, R8 ;  /* 0x000000b6ac08723c */ /* 0x040fe20000041808 */
[----:B------:R-:W-:Y:S05]  /*106a0*/  LDSM.16.M88.4 R180, [R211] ;  /* 0x00000000d3b4783b */ /* 0x000fea0000000200 */
[C---:B------:R-:W-:Y:S06]  /*106b0*/  HMMA.16816.F32.BF16 R12, R172.reuse, R184, R12 ;  /* 0x000000b8ac0c723c */ /* 0x040fec000004180c */
[C---:B------:R-:W-:Y:S01]  /*106c0*/  HMMA.16816.F32.BF16 R16, R172.reuse, R186, R16 ;  /* 0x000000baac10723c */ /* 0x040fe20000041810 */
[----:B------:R-:W-:Y:S05]  /*106d0*/  LDSM.16.M88.4 R184, [R210] ;  /* 0x00000000d2b8783b */ /* 0x000fea0000000200 */
[C---:B--2---:R-:W-:Y:S06]  /*106e0*/  HMMA.16816.F32.BF16 R20, R172.reuse, R168, R20 ;  /* 0x000000a8ac14723c */ /* 0x044fec0000041814 */
[C---:B------:R-:W-:Y:S01]  /*106f0*/  HMMA.16816.F32.BF16 R24, R172.reuse, R170, R24 ;  /* 0x000000aaac18723c */ /* 0x040fe20000041818 */
[----:B------:R-:W1:Y:S05]  /*10700*/  LDSM.16.M88.4 R168, [R196+0x2000] ;  /* 0x00200000c4a8783b */ /* 0x000e6a0000000200 */
[C---:B---3--:R-:W-:Y:S06]  /*10710*/  HMMA.16816.F32.BF16 R28, R172.reuse, R176, R28 ;  /* 0x000000b0ac1c723c */ /* 0x048fec000004181c */
[----:B------:R-:W-:Y:S01]  /*10720*/  HMMA.16816.F32.BF16 R32, R172, R178, R32 ;  /* 0x000000b2ac20723c */ /* 0x000fe20000041820 */
[----:B------:R-:W2:Y:S04]  /*10730*/  LDSM.16.M88.4 R172, [R209] ;  /* 0x00000000d1ac783b */ /* 0x000ea80000000200 */
[----:B------:R-:W3:Y:S01]  /*10740*/  LDSM.16.M88.4 R176, [R208] ;  /* 0x00000000d0b0783b */ /* 0x000ee20000000200 */
        /* <DEDUP_REMOVED lines=130> */
[----:B------:R-:W-:Y:S04]  /*10f70*/  DEPBAR.LE SB0, 0x0 ;  /* 0x000080000000791a */ /* 0x000fe80000000000 */
[----:B------:R-:W-:Y:S01]  /*10f80*/  BAR.SYNC.DEFER_BLOCKING 0x0 ;  /* 0x0000000000007b1d */ /* 0x000fe20000010000 */
[C---:B-1----:R-:W-:Y:S06]  /*10f90*/  HMMA.16816.F32.BF16 R4, R172.reuse, R184, R4 ;  /* 0x000000b8ac04723c */ /* 0x042fec0000041804 */
[C---:B------:R-:W-:Y:S05]  /*10fa0*/  HMMA.16816.F32.BF16 R8, R172.reuse, R186, R8 ;  /* 0x000000baac08723c */ /* 0x040fea0000041808 */
[----:B------:R-:W-:Y:S01]  /*10fb0*/  IMAD.WIDE.U32 R184, R152, UR8, RZ ;  /* 0x0000000898b87c25 */ /* 0x000fe2000f8e00ff */
[C---:B--2---:R-:W-:Y:S05]  /*10fc0*/  HMMA.16816.F32.BF16 R12, R172.reuse, R168, R12 ;  /* 0x000000a8ac0c723c */ /* 0x044fea000004180c */
[----:B------:R-:W-:Y:S01]  /*10fd0*/  IMAD.IADD R0, R185, 0x1, R0 ;  /* 0x00000001b9007824 */ /* 0x000fe200078e0200 */
[C---:B------:R-:W-:Y:S01]  /*10fe0*/  HMMA.16816.F32.BF16 R16, R172.reuse, R170, R16 ;  /* 0x000000aaac10723c */ /* 0x040fe20000041810 */
[----:B------:R-:W-:Y:S01]  /*10ff0*/  IMAD.U32 R169, RZ, RZ, UR10 ;  /* 0x0000000affa97e24 */ /* 0x000fe2000f8e00ff */
[----:B------:R-:W-:Y:S03]  /*11000*/  MOV R168, UR10 ;  /* 0x0000000a00a87c02 */ /* 0x000fe60008000f00 */
[----:B------:R-:W-:Y:S01]  /*11010*/  LEA R152, P1, R153, R232, 0x6 ;  /* 0x000000e899987211 */ /* 0x000fe200078230ff */
[C---:B---3--:R-:W-:Y:S01]  /*11020*/  HMMA.16816.F32.BF16 R20, R172.reuse, R176, R20 ;  /* 0x000000b0ac14723c */ /* 0x048fe20000041814 */
[----:B------:R-:W-:Y:S04]  /*11030*/  IMAD.U32 R170, RZ, RZ, UR10 ;  /* 0x0000000affaa7e24 */ /* 0x000fe8000f8e00ff */
[----:B------:R-:W-:Y:S01]  /*11040*/  LEA R168, P0, R168, R234, 0x6 ;  /* 0x000000eaa8a87211 */ /* 0x000fe200078030ff */
[C---:B------:R-:W-:Y:S05]  /*11050*/  HMMA.16816.F32.BF16 R24, R172.reuse, R178, R24 ;  /* 0x000000b2ac18723c */ /* 0x040fea0000041818 */
[----:B------:R-:W-:Y:S01]  /*11060*/  IMAD.WIDE.U32 R186, R168, UR8, RZ ;  /* 0x00000008a8ba7c25 */ /* 0x000fe2000f8e00ff */
[----:B------:R-:W-:Y:S01]  /*11070*/  LEA.HI.X.SX32 R169, R169, R235, 0x6, P0 ;  /* 0x000000eba9a97211 */ /* 0x000fe200000f36ff */
[C---:B----4-:R-:W-:Y:S04]  /*11080*/  HMMA.16816.F32.BF16 R28, R172.reuse, R180, R28 ;  /* 0x000000b4ac1c723c */ /* 0x050fe8000004181c */
[----:B------:R-:W-:Y:S02]  /*11090*/  LEA R170, P0, R170, R236, 0x6 ;  /* 0x000000ecaaaa7211 */ /* 0x000fe400078030ff */
[----:B------:R-:W-:Y:S01]  /*110a0*/  LEA.HI.X.SX32 R153, R155, R233, 0x6, P1 ;  /* 0x000000e99b997211 */ /* 0x000fe200008f36ff */
[----:B------:R-:W-:Y:S04]  /*110b0*/  HMMA.16816.F32.BF16 R32, R172, R182, R32 ;  /* 0x000000b6ac20723c */ /* 0x000fe80000041820 */
[----:B------:R-:W-:Y:S01]  /*110c0*/  IMAD.WIDE.U32 R178, R170, UR8, RZ ;  /* 0x00000008aab27c25 */ /* 0x000fe2000f8e00ff */
[----:B------:R-:W-:Y:S02]  /*110d0*/  LEA.HI.X.SX32 R171, R2, R237, 0x6, P0 ;  /* 0x000000ed02ab7211 */ /* 0x000fe400000f36ff */
[CC--:B------:R-:W-:Y:S01]  /*110e0*/  LEA R176, P2, R184.reuse, R241.reuse, 0x1 ;  /* 0x000000f1b8b07211 */ /* 0x0c0fe200078408ff */
[----:B------:R-:W-:Y:S03]  /*110f0*/  IMAD R2, R153, UR8, RZ ;  /* 0x0000000899027c24 */ /* 0x000fe6000f8e02ff */
[----:B------:R-:W-:Y:S01]  /*11100*/  IMAD R153, R171, UR8, RZ ;  /* 0x00000008ab997c24 */ /* 0x000fe2000f8e02ff */
[-C--:B------:R-:W-:Y:S01]  /*11110*/  LEA.HI.X R177, R184, R240.reuse, R0, 0x1, P2 ;  /* 0x000000f0b8b17211 */ /* 0x080fe200010f0c00 */
[----:B------:R-:W-:Y:S02]  /*11120*/  IMAD R2, R152, UR9, R2 ;  /* 0x0000000998027c24 */ /* 0x000fe4000f8e0202 */
[----:B------:R-:W-:Y:S01]  /*11130*/  IMAD R153, R170, UR9, R153 ;  /* 0x00000009aa997c24 */ /* 0x000fe2000f8e0299 */
[-C--:B------:R-:W-:Y:S01]  /*11140*/  LEA R170, P2, R186, R241.reuse, 0x1 ;  /* 0x000000f1baaa7211 */ /* 0x080fe200078408ff */
[----:B------:R-:W-:Y:S01]  /*11150*/  IMAD.WIDE.U32 R184, R152, UR8, RZ ;  /* 0x0000000898b87c25 */ /* 0x000fe2000f8e00ff */
[CC--:B------:R-:W-:Y:S03]  /*11160*/  LEA R152, P0, R178.reuse, R241.reuse, 0x1 ;  /* 0x000000f1b2987211 */ /* 0x0c0fe600078008ff */
[----:B------:R-:W-:Y:S02]  /*11170*/  IMAD.IADD R153, R179, 0x1, R153 ;  /* 0x00000001b3997824 */ /* 0x000fe400078e0299 */
[----:B------:R-:W-:Y:S02]  /*11180*/  IMAD R0, R169, UR8, RZ ;  /* 0x00000008a9007c24 */ /* 0x000fe4000f8e02ff */
[----:B------:R-:W-:Y:S01]  /*11190*/  IMAD.IADD R2, R185, 0x1, R2 ;  /* 0x00000001b9027824 */ /* 0x000fe200078e0202 */
[----:B------:R-:W-:Y:S01]  /*111a0*/  LEA.HI.X R153, R178, R240, R153, 0x1, P0 ;  /* 0x000000f0b2997211 */ /* 0x000fe200000f0c99 */
[----:B------:R-:W-:Y:S01]  /*111b0*/  IMAD R0, R168, UR9, R0 ;  /* 0x00000009a8007c24 */ /* 0x000fe2000f8e0200 */
[----:B------:R-:W-:Y:S02]  /*111c0*/  ISETP.LT.AND P0, PT, RZ, UR32, PT ;  /* 0x00000020ff007c0c */ /* 0x000fe4000bf01270 */
[C---:B------:R-:W-:Y:S02]  /*111d0*/  LEA R168, P1, R184.reuse, R241, 0x1 ;  /* 0x000000f1b8a87211 */ /* 0x040fe400078208ff */
[----:B------:R-:W-:Y:S02]  /*111e0*/  IADD3 R0, R187, R0, RZ ;  /* 0x00000000bb007210 */ /* 0x000fe40007ffe0ff */
[-C--:B------:R-:W-:Y:S02]  /*111f0*/  LEA.HI.X R169, R184, R240.reuse, R2, 0x1, P1 ;  /* 0x000000f0b8a97211 */ /* 0x080fe400008f0c02 */
[----:B------:R-:W-:Y:S01]  /*11200*/  LEA.HI.X R171, R186, R240, R0, 0x1, P2 ;  /* 0x000000f0baab7211 */ /* 0x000fe200010f0c00 */
[----:B------:R-:W-:Y:S04]  /*11210*/  IMAD.U32 R0, RZ, RZ, UR32 ;  /* 0x00000020ff007e24 */ /* 0x000fe8000f8e00ff */
[----:B------:R-:W-:Y:S01]  /*11220*/  IMAD R0, R0, 0x40, R216 ;  /* 0x0000004000007824 */ /* 0x000fe200078e02d8 */
[----:B------:R-:W-:Y:S06]  /*11230*/  @P0 BRA `(.L_x_515) ;  /* 0xffffffdc00c00947 */ /* 0x000fec000383ffff */
.L_x_514:
[C---:B-1----:R-:W-:Y:S01]  /*11240*/  IADD3 R152, R0.reuse, 0x1, RZ ;  /* 0x0000000100987810 */ /* 0x042fe20007ffe0ff */
[----:B------:R-:W-:Y:S01]  /*11250*/  USHF.L.U32 UR32, UR32, 0x1, URZ ;  /* 0x0000000120207899 */ /* 0x000fe2000800063f */
[----:B------:R-:W-:Y:S01]  /*11260*/  I2FP.F32.S32 R2, R0 ;  /* 0x0000000000027245 */ /* 0x000fe20000201400 */
[----:B------:R-:W-:Y:S01]  /*11270*/  UIADD3 UR10, UR37, -0x4498517b, URZ ;  /* 0xbb67ae85250a7890 */ /* 0x000fe2000fffe03f */
[----:B------:R-:W-:Y:S01]  /*11280*/  IADD3 R155, R0, 0x8, RZ ;  /* 0x00000008009b7810 */ /* 0x000fe20007ffe0ff */
[----:B------:R-:W-:Y:S01]  /*11290*/  UIADD3 UR26, UR36, -0x61c88647, URZ ;  /* 0x9e3779b9241a7890 */ /* 0x000fe2000fffe03f */
[----:B------:R-:W-:Y:S01]  /*112a0*/  I2FP.F32.S32 R152, R152 ;  /* 0x0000009800987245 */ /* 0x000fe20000201400 */
[C---:B------:R-:W-:Y:S01]  /*112b0*/  FFMA.FTZ R6, R2.reuse, UR5, R6 ;  /* 0x0000000502067c23 */ /* 0x040fe20008010006 */
[----:B------:R-:W-:Y:S01]  /*112c0*/  FFMA.FTZ R4, R2, UR5, R4 ;  /* 0x0000000502047c23 */ /* 0x000fe20008010004 */
[----:B------:R-:W-:Y:S01]  /*112d0*/  IADD3 R153, R0, 0x9, RZ ;  /* 0x0000000900997810 */ /* 0x000fe20007ffe0ff */
[----:B------:R-:W-:Y:S01]  /*112e0*/  UIADD3 UR19, UR36, 0x3c6ef372, URZ ;  /* 0x3c6ef37224137890 */ /* 0x000fe2000fffe03f */
        /* <DEDUP_REMOVED lines=16> */
[----:B------:R-:W-:Y:S01]  /*113f0*/  FFMA.FTZ R12, R2, UR5, R12 ;  /* 0x00000005020c7c23 */ /* 0x000fe2000801000c */
[----:B------:R-:W-:Y:S01]  /*11400*/  FMNMX.FTZ R168, R4, R154, !PT ;  /* 0x0000009a04a87209 */ /* 0x000fe20007810000 */
[----:B------:R-:W-:Y:S01]  /*11410*/  FFMA.FTZ R14, R2, UR5, R14 ;  /* 0x00000005020e7c23 */ /* 0x000fe2000801000e */
[----:B------:R-:W-:Y:S01]  /*11420*/  IADD3 R155, R0, 0x19, RZ ;  /* 0x00000019009b7810 */ /* 0x000fe20007ffe0ff */
[C---:B------:R-:W-:Y:S01]  /*11430*/  FFMA.FTZ R15, R152.reuse, UR5, R15 ;  /* 0x00000005980f7c23 */ /* 0x040fe2000801000f */
[----:B------:R-:W-:Y:S01]  /*11440*/  I2FP.F32.S32 R2, R153 ;  /* 0x0000009900027245 */ /* 0x000fe20000201400 */
[----:B------:R-:W-:Y:S01]  /*11450*/  FFMA.FTZ R13, R152, UR5, R13 ;  /* 0x00000005980d7c23 */ /* 0x000fe2000801000d */
[----:B------:R-:W-:Y:S01]  /*11460*/  IADD3 R153, R0, 0x20, RZ ;  /* 0x0000002000997810 */ /* 0x000fe20007ffe0ff */
[----:B------:R-:W-:Y:S01]  /*11470*/  UIADD3 UR21, UR37, -0x56f99767, URZ ;  /* 0xa906689925157890 */ /* 0x000fe2000fffe03f */
[----:B------:R-:W-:Y:S01]  /*11480*/  FMNMX.FTZ R168, R5, R168, !PT ;  /* 0x000000a805a87209 */ /* 0x000fe20007810000 */
[C---:B------:R-:W-:Y:S01]  /*11490*/  FFMA.FTZ R18, R2.reuse, UR5, R18 ;  /* 0x0000000502127c23 */ /* 0x040fe20008010012 */
[----:B------:R-:W-:Y:S01]  /*114a0*/  I2FP.F32.S32 R152, R155 ;  /* 0x0000009b00987245 */ /* 0x000fe20000201400 */
[----:B------:R-:W-:Y:S01]  /*114b0*/  FFMA.FTZ R16, R2, UR5, R16 ;  /* 0x0000000502107c23 */ /* 0x000fe20008010010 */
[----:B------:R-:W-:Y:S01]  /*114c0*/  IADD3 R155, R0, 0x21, RZ ;  /* 0x00000021009b7810 */ /* 0x000fe20007ffe0ff */
[----:B------:R-:W-:Y:S01]  /*114d0*/  UIADD3 UR25, UR37, -0x126145ec, URZ ;  /* 0xed9eba1425197890 */ /* 0x000fe2000fffe03f */
        /* <DEDUP_REMOVED lines=8> */
[----:B------:R-:W-:Y:S01]  /*11560*/  FMNMX.FTZ R155, R9, R168, !PT ;  /* 0x000000a8099b7209 */ /* 0x000fe20007810000 */
[----:B------:R-:W-:Y:S01]  /*11570*/  UIADD3 UR14, UR36, -0x4ab325aa, URZ ;  /* 0xb54cda56240e7890 */ /* 0x000fe2000fffe03f */
[----:B------:R-:W-:Y:S01]  /*11580*/  I2FP.F32.S32 R2, R153 ;  /* 0x0000009900027245 */ /* 0x000fe20000201400 */
[----:B------:R-:W-:Y:S01]  /*11590*/  FFMA.FTZ R23, R152, UR5, R23 ;  /* 0x0000000598177c23 */ /* 0x000fe20008010017 */
[----:B------:R-:W-:Y:S01]  /*115a0*/  FMNMX.FTZ R153, R6, R3, !PT ;  /* 0x0000000306997209 */ /* 0x000fe20007810000 */
[----:B------:R-:W-:Y:S01]  /*115b0*/  FFMA.FTZ R21, R152, UR5, R21 ;  /* 0x0000000598157c23 */ /* 0x000fe20008010015 */
[----:B------:R-:W-:Y:S01]  /*115c0*/  FMNMX.FTZ R155, R12, R155, !PT ;  /* 0x0000009b0c9b7209 */ /* 0x000fe20007810000 */
[C---:B------:R-:W-:Y:S01]  /*115d0*/  FFMA.FTZ R26, R2.reuse, UR5, R26 ;  /* 0x00000005021a7c23 */ /* 0x040fe2000801001a */
[----:B------:R-:W-:Y:S01]  /*115e0*/  FMNMX.FTZ R152, R7, R153, !PT ;  /* 0x0000009907987209 */ /* 0x000fe20007810000 */
[----:B------:R-:W-:Y:S01]  /*115f0*/  FFMA.FTZ R24, R2, UR5, R24 ;  /* 0x0000000502187c23 */ /* 0x000fe20008010018 */
[----:B------:R-:W-:Y:S01]  /*11600*/  FMNMX.FTZ R153, R13, R155, !PT ;  /* 0x0000009b0d997209 */ /* 0x000fe20007810000 */
[----:B------:R-:W1:Y:S01]  /*11610*/  LDC.U8 R185, c[0x0][0x388] ;  /* 0x0000e200ffb97b82 */ /* 0x000e620000000000 */
[----:B------:R-:W-:Y:S01]  /*11620*/  FMNMX.FTZ R2, R10, R152, !PT ;  /* 0x000000980a027209 */ /* 0x000fe20007810000 */
[----:B------:R-:W-:Y:S01]  /*11630*/  LDSM.16.MT88.4 R172, [R189+0x10000] ;  /* 0x01000000bdac783b */ /* 0x000fe20000004200 */
[----:B------:R-:W-:Y:S05]  /*11640*/  FMNMX.FTZ R152, R16, R153, !PT ;  /* 0x0000009910987209 */ /* 0x000fea0007810000 */
[----:B------:R-:W1:Y:S01]  /*11650*/  LDC.U8 R184, c[0x0][0x388] ;  /* 0x0000e200ffb87b82 */ /* 0x000e620000000000 */
[----:B------:R-:W-:Y:S01]  /*11660*/  FMNMX.FTZ R2, R11, R2, !PT ;  /* 0x000000020b027209 */ /* 0x000fe20007810000 */
[----:B------:R-:W-:Y:S01]  /*11670*/  UIADD3 UR24, UR36, 0x1715609d, URZ ;  /* 0x1715609d24187890 */ /* 0x000fe2000fffe03f */
[----:B------:R-:W-:Y:S01]  /*11680*/  FMNMX.FTZ R152, R17, R152, !PT ;  /* 0x0000009811987209 */ /* 0x000fe20007810000 */
[----:B------:R-:W-:Y:S01]  /*11690*/  UIADD3 UR15, UR37, 0x646e171e, URZ ;  /* 0x646e171e250f7890 */ /* 0x000fe2000fffe03f */
[----:B------:R-:W-:Y:S01]  /*116a0*/  IADD3 R155, R0, 0x29, RZ ;  /* 0x00000029009b7810 */ /* 0x000fe20007ffe0ff */
[----:B------:R-:W-:Y:S01]  /*116b0*/  LDSM.16.MT88.4 R176, [R190+0x10000] ;  /* 0x01000000beb0783b */ /* 0x000fe20000004200 */
[----:B------:R-:W-:Y:S01]  /*116c0*/  FMNMX.FTZ R2, R14, R2, !PT ;  /* 0x000000020e027209 */ /* 0x000fe20007810000 */
[----:B------:R-:W-:Y:S01]  /*116d0*/  UIADD3 UR33, UR33, 0x1, URZ ;  /* 0x0000000121217890 */ /* 0x000fe2000fffe03f */
[----:B------:R-:W-:Y:S02]  /*116e0*/  FMNMX.FTZ R153, R20, R152, !PT ;  /* 0x0000009814997209 */ /* 0x000fe40007810000 */
[----:B------:R-:W-:Y:S02]  /*116f0*/  I2FP.F32.S32 R152, R155 ;  /* 0x0000009b00987245 */ /* 0x000fe40000201400 */
[C---:B------:R-:W-:Y:S02]  /*11700*/  IADD3 R155, R0.reuse, 0x39, RZ ;  /* 0x00000039009b7810 */ /* 0x040fe40007ffe0ff */
[----:B------:R-:W-:Y:S01]  /*11710*/  IADD3 R169, R0, 0x30, RZ ;  /* 0x0000003000a97810 */ /* 0x000fe20007ffe0ff */
[----:B------:R-:W-:Y:S01]  /*11720*/  FFMA.FTZ R25, R152, UR5, R25 ;  /* 0x0000000598197c23 */ /* 0x000fe20008010019 */
[----:B------:R-:W-:Y:S01]  /*11730*/  IADD3 R168, R0, 0x31, RZ ;  /* 0x0000003100a87810 */ /* 0x000fe20007ffe0ff */
[----:B------:R-:W-:Y:S01]  /*11740*/  FFMA.FTZ R27, R152, UR5, R27 ;  /* 0x00000005981b7c23 */ /* 0x000fe2000801001b */
[----:B------:R-:W-:Y:S02]  /*11750*/  IADD3 R170, R0, 0x38, RZ ;  /* 0x0000003800aa7810 */ /* 0x000fe40007ffe0ff */
        /* <DEDUP_REMOVED lines=28> */
[----:B-1----:R-:W-:Y:S01]  /*11920*/  PRMT R184, R184, 0x7054, R185 ;  /* 0x00007054b8b87816 */ /* 0x002fe200000000b9 */
[----:B------:R-:W1:Y:S01]  /*11930*/  SHFL.BFLY PT, R152, R153, 0x2, 0x1f ;  /* 0x0c401f0099987f89 */ /* 0x000e6200000e0000 */
[----:B------:R-:W-:Y:S04]  /*11940*/  FMNMX.FTZ R0, R34, R0, !PT ;  /* 0x0000000022007209 */ /* 0x000fe80007810000 */
[----:B------:R-:W-:Y:S05]  /*11950*/  FMNMX.FTZ R0, R35, R0, !PT ;  /* 0x0000000023007209 */ /* 0x000fea0007810000 */
[----:B------:R-:W2:Y:S01]  /*11960*/  SHFL.BFLY PT, R2, R0, 0x2, 0x1f ;  /* 0x0c401f0000027f89 */ /* 0x000ea200000e0000 */
[----:B-1----:R-:W-:Y:S02]  /*11970*/  FMNMX.FTZ R153, R153, R152, !PT ;  /* 0x0000009899997209 */ /* 0x002fe40007810000 */
[----:B------:R-:W-:Y:S05]  /*11980*/  MOV R152, UR37 ;  /* 0x0000002500987c02 */ /* 0x000fea0008000f00 */
[----:B------:R-:W1:Y:S01]  /*11990*/  SHFL.BFLY PT, R168, R153, 0x1, 0x1f ;  /* 0x0c201f0099a87f89 */ /* 0x000e6200000e0000 */
[----:B------:R-:W-:Y:S01]  /*119a0*/  LOP3.LUT R155, R245, UR32, R152, 0x96, !PT ;  /* 0x00000020f59b7c12 */ /* 0x000fe2000f8e9698 */
[----:B------:R-:W-:Y:S01]  /*119b0*/  UIADD3 UR32, UR32, 0x1, URZ ;  /* 0x0000000120207890 */ /* 0x000fe2000fffe03f */
[----:B------:R-:W-:Y:S01]  /*119c0*/  LOP3.LUT R152, R243, UR10, R244, 0x96, !PT ;  /* 0x0000000af3987c12 */ /* 0x000fe2000f8e96f4 */
[----:B------:R-:W-:Y:S01]  /*119d0*/  UIADD3 UR10, UR37, 0x76cf5d0a, URZ ;  /* 0x76cf5d0a250a7890 */ /* 0x000fe2000fffe03f */
[----:B--2---:R-:W-:Y:S01]  /*119e0*/  FMNMX.FTZ R0, R0, R2, !PT ;  /* 0x0000000200007209 */ /* 0x004fe20007810000 */
[----:B------:R-:W-:Y:S04]  /*119f0*/  IMAD.WIDE.U32 R170, R155, -0x326172a9, RZ ;  /* 0xcd9e8d579baa7825 */ /* 0x000fe800078e00ff */
[----:B------:R-:W2:Y:S01]  /*11a00*/  SHFL.BFLY PT, R2, R0, 0x1, 0x1f ;  /* 0x0c201f0000027f89 */ /* 0x000ea200000e0000 */
[----:B------:R-:W-:Y:S05]  /*11a10*/  IMAD.WIDE.U32 R230, R152, -0x326172a9, RZ ;  /* 0xcd9e8d5798e67825 */ /* 0x000fea00078e00ff */
[----:B------:R-:W-:Y:S02]  /*11a20*/  LOP3.LUT R170, R231, UR19, R170, 0x96, !PT ;  /* 0x00000013e7aa7c12 */ /* 0x000fe4000f8e96aa */
[----:B-1----:R-:W-:Y:S02]  /*11a30*/  FMNMX.FTZ R153, R153, R168, !PT ;  /* 0x000000a899997209 */ /* 0x002fe40007810000 */
[----:B------:R-:W-:Y:S01]  /*11a40*/  LOP3.LUT R168, R171, UR26, R246, 0x96, !PT ;  /* 0x0000001aaba87c12 */ /* 0x000fe2000f8e96f6 */
[----:B------:R-:W-:Y:S01]  /*11a50*/  IMAD.WIDE.U32 R170, R170, -0x2daee0ad, RZ ;  /* 0xd2511f53aaaa7825 */ /* 0x000fe200078e00ff */
[C---:B------:R-:W-:Y:S03]  /*11a60*/  FSETP.NEU.FTZ.AND P1, PT, R153.reuse, -INF , PT ;  /* 0xff8000009900780b */ /* 0x040fe60003f3d000 */
[----:B------:R-:W-:Y:S01]  /*11a70*/  FMUL.FTZ R180, R153, UR4 ;  /* 0x0000000499b47c20 */ /* 0x000fe20008410000 */
[----:B------:R-:W-:Y:S01]  /*11a80*/  IMAD.WIDE.U32 R168, R168, -0x2daee0ad, RZ ;  /* 0xd2511f53a8a87825 */ /* 0x000fe200078e00ff */
[----:B--2---:R-:W-:Y:S03]  /*11a90*/  FMNMX.FTZ R152, R0, R2, !PT ;  /* 0x0000000200987209 */ /* 0x004fe60007810000 */
[----:B------:R-:W-:Y:S02]  /*11aa0*/  FSEL R180, R180, RZ, P1 ;  /* 0x000000ffb4b47208 */ /* 0x000fe40000800000 */
[C---:B------:R-:W-:Y:S01]  /*11ab0*/  FSETP.NEU.FTZ.AND P1, PT, R152.reuse, -INF , PT ;  /* 0xff8000009800780b */ /* 0x040fe20003f3d000 */
[----:B------:R-:W-:Y:S01]  /*11ac0*/  FMUL.FTZ R181, R152, UR4 ;  /* 0x0000000498b57c20 */ /* 0x000fe20008410000 */
[----:B------:R-:W-:Y:S01]  /*11ad0*/  LOP3.LUT R168, R171, UR11, R168, 0x96, !PT ;  /* 0x0000000baba87c12 */ /* 0x000fe2000f8e96a8 */
[--C-:B------:R-:W-:Y:S01]  /*11ae0*/  FFMA.FTZ R0, R9, UR4, -R180.reuse ;  /* 0x0000000409007c23 */ /* 0x100fe200080108b4 */
[----:B------:R-:W-:Y:S01]  /*11af0*/  FFMA.FTZ R155, R8, UR4, -R180 ;  /* 0x00000004089b7c23 */ /* 0x000fe200080108b4 */
[----:B------:R-:W-:Y:S01]  /*11b00*/  LOP3.LUT R8, R169, UR10, R242, 0x96, !PT ;  /* 0x0000000aa9087c12 */ /* 0x000fe2000f8e96f2 */
[--C-:B------:R-:W-:Y:S01]  /*11b10*/  FFMA.FTZ R4, R4, UR4, -R180.reuse ;  /* 0x0000000404047c23 */ /* 0x100fe200080108b4 */
[----:B------:R1:W-:Y:S01]  /*11b20*/  MUFU.EX2 R226, R0 ;  /* 0x0000000000e27308 */ /* 0x0003e20000000800 */
[----:B------:R-:W-:Y:S01]  /*11b30*/  FSEL R181, R181, RZ, P1 ;  /* 0x000000ffb5b57208 */ /* 0x000fe20000800000 */
[----:B------:R-:W-:Y:S04]  /*11b40*/  IMAD.WIDE.U32 R168, R168, -0x326172a9, RZ ;  /* 0xcd9e8d57a8a87825 */ /* 0x000fe800078e00ff */
[--C-:B------:R-:W-:Y:S01]  /*11b50*/  FFMA.FTZ R5, R5, UR4, -R180.reuse ;  /* 0x0000000405057c23 */ /* 0x100fe200080108b4 */
[----:B------:R-:W-:Y:S01]  /*11b60*/  FFMA.FTZ R16, R16, UR4, -R180 ;  /* 0x0000000410107c23 */ /* 0x000fe200080108b4 */
[--C-:B------:R-:W-:Y:S01]  /*11b70*/  FFMA.FTZ R10, R10, UR4, -R181.reuse ;  /* 0x000000040a0a7c23 */ /* 0x100fe200080108b5 */
[--C-:B------:R-:W-:Y:S01]  /*11b80*/  FFMA.FTZ R11, R11, UR4, -R181.reuse ;  /* 0x000000040b0b7c23 */ /* 0x100fe200080108b5 */
[----:B------:R-:W-:Y:S01]  /*11b90*/  IMAD.WIDE.U32 R8, R8, -0x326172a9, RZ ;  /* 0xcd9e8d5708087825 */ /* 0x000fe200078e00ff */
[----:B------:R-:W-:Y:S03]  /*11ba0*/  MUFU.EX2 R222, R4 ;  /* 0x0000000400de7308 */ /* 0x000fe60000000800 */
[--C-:B------:R-:W-:Y:S01]  /*11bb0*/  FFMA.FTZ R6, R6, UR4, -R181.reuse ;  /* 0x0000000406067c23 */ /* 0x100fe200080108b5 */
[--C-:B------:R-:W-:Y:S01]  /*11bc0*/  FFMA.FTZ R7, R7, UR4, -R181.reuse ;  /* 0x0000000407077c23 */ /* 0x100fe200080108b5 */
[----:B------:R-:W-:Y:S01]  /*11bd0*/  LOP3.LUT R9, R9, UR20, R230, 0x96, !PT ;  /* 0x0000001409097c12 */ /* 0x000fe2000f8e96e6 */
[--C-:B------:R-:W-:Y:S01]  /*11be0*/  FFMA.FTZ R18, R18, UR4, -R181.reuse ;  /* 0x0000000412127c23 */ /* 0x100fe200080108b5 */
[--C-:B------:R-:W-:Y:S01]  /*11bf0*/  FFMA.FTZ R17, R17, UR4, -R180.reuse ;  /* 0x0000000411117c23 */ /* 0x100fe200080108b4 */
[----:B------:R-:W-:Y:S02]  /*11c00*/  FFMA.FTZ R13, R13, UR4, -R180 ;  /* 0x000000040d0d7c23 */ /* 0x000fe400080108b4 */
[----:B------:R2:W-:Y:S01]  /*11c10*/  MUFU.EX2 R224, R10 ;  /* 0x0000000a00e07308 */ /* 0x0005e20000000800 */
[----:B-1----:R-:W-:Y:S01]  /*11c20*/  LOP3.LUT R0, R169, UR28, R8, 0x96, !PT ;  /* 0x0000001ca9007c12 */ /* 0x002fe2000f8e9608 */
[----:B------:R-:W-:Y:S04]  /*11c30*/  IMAD.WIDE.U32 R8, R9, -0x2daee0ad, RZ ;  /* 0xd2511f5309087825 */ /* 0x000fe800078e00ff */
[--C-:B------:R-:W-:Y:S01]  /*11c40*/  FFMA.FTZ R14, R14, UR4, -R181.reuse ;  /* 0x000000040e0e7c23 */ /* 0x100fe200080108b5 */
[--C-:B------:R-:W-:Y:S01]  /*11c50*/  FFMA.FTZ R15, R15, UR4, -R181.reuse ;  /* 0x000000040f0f7c23 */ /* 0x100fe200080108b5 */
[----:B------:R-:W-:Y:S04]  /*11c60*/  IMAD.WIDE.U32 R182, R0, -0x2daee0ad, RZ ;  /* 0xd2511f5300b67825 */ /* 0x000fe800078e00ff */
[--C-:B------:R-:W-:Y:S01]  /*11c70*/  FFMA.FTZ R31, R31, UR4, -R181.reuse ;  /* 0x000000041f1f7c23 */ /* 0x100fe200080108b5 */
[----:B------:R1:W3:Y:S01]  /*11c80*/  MUFU.EX2 R225, R11 ;  /* 0x0000000b00e17308 */ /* 0x0002e20000000800 */
[--C-:B------:R-:W-:Y:S01]  /*11c90*/  FFMA.FTZ R34, R34, UR4, -R181.reuse ;  /* 0x0000000422227c23 */ /* 0x100fe200080108b5 */
[--C-:B------:R-:W-:Y:S01]  /*11ca0*/  FFMA.FTZ R26, R26, UR4, -R181.reuse ;  /* 0x000000041a1a7c23 */ /* 0x100fe200080108b5 */
[----:B------:R-:W-:Y:S01]  /*11cb0*/  LOP3.LUT R8, R183, UR21, R8, 0x96, !PT ;  /* 0x00000015b7087c12 */ /* 0x000fe2000f8e9608 */
[----:B------:R-:W-:Y:S01]  /*11cc0*/  FFMA.FTZ R25, R25, UR4, -R180 ;  /* 0x0000000419197c23 */ /* 0x000fe200080108b4 */
[--C-:B------:R-:W-:Y:S01]  /*11cd0*/  FFMA.FTZ R27, R27, UR4, -R181.reuse ;  /* 0x000000041b1b7c23 */ /* 0x100fe200080108b5 */
[--C-:B------:R-:W-:Y:S01]  /*11ce0*/  FFMA.FTZ R22, R22, UR4, -R181.reuse ;  /* 0x0000000416167c23 */ /* 0x100fe200080108b5 */
[--C-:B------:R-:W-:Y:S03]  /*11cf0*/  FFMA.FTZ R23, R23, UR4, -R181.reuse ;  /* 0x0000000417177c23 */ /* 0x100fe600080108b5 */
[----:B------:R4:W-:Y:S01]  /*11d00*/  MUFU.EX2 R223, R5 ;  /* 0x0000000500df7308 */ /* 0x0009e20000000800 */
[----:B--2---:R-:W-:Y:S01]  /*11d10*/  LOP3.LUT R10, R9, UR25, R170, 0x96, !PT ;  /* 0x00000019090a7c12 */ /* 0x004fe2000f8e96aa */
[----:B------:R-:W-:Y:S04]  /*11d20*/  IMAD.WIDE.U32 R8, R8, -0x326172a9, RZ ;  /* 0xcd9e8d5708087825 */ /* 0x000fe800078e00ff */
[----:B------:R-:W-:Y:S01]  /*11d30*/  FFMA.FTZ R30, R30, UR4, -R181 ;  /* 0x000000041e1e7c23 */ /* 0x000fe200080108b5 */
[--C-:B------:R-:W-:Y:S01]  /*11d40*/  FFMA.FTZ R24, R24, UR4, -R180.reuse ;  /* 0x0000000418187c23 */ /* 0x100fe200080108b4 */
[----:B------:R-:W-:Y:S01]  /*11d50*/  FFMA.FTZ R21, R21, UR4, -R180 ;  /* 0x0000000415157c23 */ /* 0x000fe200080108b4 */
[----:B------:R-:W-:Y:S01]  /*11d60*/  LOP3.LUT R4, R8, 0xffff, RZ, 0xc0, !PT ;  /* 0x0000ffff08047812 */ /* 0x000fe200078ec0ff */
[----:B------:R2:W-:Y:S01]  /*11d70*/  MUFU.EX2 R220, R6 ;  /* 0x0000000600dc7308 */ /* 0x0005e20000000800 */
[----:B-1----:R-:W-:Y:S01]  /*11d80*/  IMAD.WIDE.U32 R10, R10, -0x326172a9, RZ ;  /* 0xcd9e8d570a0a7825 */ /* 0x002fe200078e00ff */
[----:B---3--:R-:W-:Y:S02]  /*11d90*/  F2FP.BF16.F32.PACK_AB R171, R225, R224 ;  /* 0x000000e0e1ab723e */ /* 0x008fe400000010ff */
[----:B------:R-:W-:Y:S02]  /*11da0*/  SHF.R.U32.HI R4, RZ, 0x8, R4 ;  /* 0x00000008ff047819 */ /* 0x000fe40000011604 */
[----:B------:R-:W-:Y:S02]  /*11db0*/  LOP3.LUT R0, R9, UR14, R10, 0x96, !PT ;  /* 0x0000000e09007c12 */ /* 0x000fe4000f8e960a */
[----:B------:R-:W-:Y:S02]  /*11dc0*/  SHF.R.U32.HI R9, RZ, 0x10, R8 ;  /* 0x00000010ff097819 */ /* 0x000fe40000011608 */
[----:B------:R1:W3:Y:S01]  /*11dd0*/  MUFU.EX2 R227, R155 ;  /* 0x0000009b00e37308 */ /* 0x0002e20000000800 */
[C---:B------:R-:W-:Y:S02]  /*11de0*/  LOP3.LUT R2, R0.reuse, 0xffff, RZ, 0xc0, !PT ;  /* 0x0000ffff00027812 */ /* 0x040fe400078ec0ff */
[----:B----4-:R-:W-:Y:S02]  /*11df0*/  LOP3.LUT R5, R9, 0xff, RZ, 0xc0, !PT ;  /* 0x000000ff09057812 */ /* 0x010fe400078ec0ff */
[----:B------:R-:W-:Y:S02]  /*11e00*/  LOP3.LUT R9, R0, 0xff, RZ, 0xc0, !PT ;  /* 0x000000ff00097812 */ /* 0x000fe400078ec0ff */
[----:B------:R-:W-:Y:S03]  /*11e10*/  LOP3.LUT R10, R8, 0xff, RZ, 0xc0, !PT ;  /* 0x000000ff080a7812 */ /* 0x000fe600078ec0ff */
[----:B------:R-:W-:Y:S01]  /*11e20*/  MUFU.EX2 R221, R7 ;  /* 0x0000000700dd7308 */ /* 0x000fe20000000800 */
[----:B--2---:R-:W-:Y:S02]  /*11e30*/  SHF.R.U32.HI R6, RZ, 0x8, R2 ;  /* 0x00000008ff067819 */ /* 0x004fe40000011602 */
[----:B------:R-:W-:Y:S02]  /*11e40*/  SHF.R.U32.HI R2, RZ, 0x10, R0 ;  /* 0x00000010ff027819 */ /* 0x000fe40000011600 */
[----:B------:R-:W-:Y:S02]  /*11e50*/  PRMT R9, R9, 0x5410, R6 ;  /* 0x0000541009097816 */ /* 0x000fe40000000006 */
[----:B------:R-:W-:Y:S01]  /*11e60*/  SHF.R.U32.HI R6, RZ, 0x18, R0 ;  /* 0x00000018ff067819 */ /* 0x000fe20000011600 */
[----:B------:R-:W-:Y:S01]  /*11e70*/  FADD.FTZ R0, -R152, R3 ;  /* 0x0000000398007221 */ /* 0x000fe20000010100 */
[----:B------:R-:W-:Y:S01]  /*11e80*/  PRMT R4, R10, 0x5410, R4 ;  /* 0x000054100a047816 */ /* 0x000fe20000000004 */
[----:B------:R-:W-:Y:S01]  /*11e90*/  MUFU.EX2 R217, R18 ;  /* 0x0000001200d97308 */ /* 0x000fe20000000800 */
[----:B------:R-:W-:Y:S01]  /*11ea0*/  SHF.R.U32.HI R8, RZ, 0x18, R8 ;  /* 0x00000018ff087819 */ /* 0x000fe20000011608 */
[----:B------:R-:W-:Y:S01]  /*11eb0*/  FMUL.FTZ R0, R0, UR4 ;  /* 0x0000000400007c20 */ /* 0x000fe20008410000 */
[----:B-1----:R-:W-:Y:S02]  /*11ec0*/  LOP3.LUT R155, R11, UR24, R168, 0x96, !PT ;  /* 0x000000180b9b7c12 */ /* 0x002fe4000f8e96a8 */
[----:B------:R-:W-:Y:S02]  /*11ed0*/  PRMT R8, R5, 0x5410, R8 ;  /* 0x0000541005087816 */ /* 0x000fe40000000008 */
[----:B------:R-:W-:Y:S03]  /*11ee0*/  LOP3.LUT R5, R2, 0xff, RZ, 0xc0, !PT ;  /* 0x000000ff02057812 */ /* 0x000fe600078ec0ff */
[----:B------:R1:W2:Y:S01]  /*11ef0*/  MUFU.EX2 R3, R0 ;  /* 0x0000000000037308 */ /* 0x0002a20000000800 */
[--C-:B------:R-:W-:Y:S02]  /*11f00*/  HSET2.LE.AND R170, R4, R184.reuse, PT ;  /* 0x000000b804aa7233 */ /* 0x100fe40003803000 */
[----:B---3--:R-:W-:Y:S02]  /*11f10*/  F2FP.BF16.F32.PACK_AB R2, R226, R227 ;  /* 0x000000e3e202723e */ /* 0x008fe400000010ff */
[----:B------:R-:W-:Y:S02]  /*11f20*/  PRMT R6, R5, 0x5410, R6 ;  /* 0x0000541005067816 */ /* 0x000fe40000000006 */
[----:B------:R-:W-:Y:S01]  /*11f30*/  LOP3.LUT R170, R170, R2, RZ, 0xc0, !PT ;  /* 0x00000002aaaa7212 */ /* 0x000fe200078ec0ff */
[----:B------:R-:W-:Y:S01]  /*11f40*/  FADD.FTZ R2, -R153, R154 ;  /* 0x0000009a99027221 */ /* 0x000fe20000010100 */
[--C-:B------:R-:W-:Y:S01]  /*11f50*/  HSET2.LE.AND R4, R8, R184.reuse, PT ;  /* 0x000000b808047233 */ /* 0x100fe20003803000 */
[----:B------:R-:W-:Y:S01]  /*11f60*/  MUFU.EX2 R218, R16 ;  /* 0x0000001000da7308 */ /* 0x000fe20000000800 */
[--C-:B------:R-:W-:Y:S01]  /*11f70*/  HSET2.LE.AND R5, R9, R184.reuse, PT ;  /* 0x000000b809057233 */ /* 0x100fe20003803000 */
[----:B------:R-:W-:Y:S01]  /*11f80*/  IMAD.WIDE.U32 R154, R155, -0x2daee0ad, RZ ;  /* 0xd2511f539b9a7825 */ /* 0x000fe200078e00ff */
[----:B------:R-:W-:Y:S02]  /*11f90*/  HSET2.LE.AND R6, R6, R184, PT ;  /* 0x000000b806067233 */ /* 0x000fe40003803000 */
[----:B------:R-:W-:Y:S01]  /*11fa0*/  F2FP.BF16.F32.PACK_AB R168, R223, R222 ;  /* 0x000000dedfa8723e */ /* 0x000fe200000010ff */
[----:B-1----:R-:W-:Y:S01]  /*11fb0*/  FMUL.FTZ R0, R2, UR4 ;  /* 0x0000000402007c20 */ /* 0x002fe20008410000 */
[C---:B--2---:R-:W-:Y:S01]  /*11fc0*/  FMUL.FTZ R10, R3.reuse, R158 ;  /* 0x0000009e030a7220 */ /* 0x044fe20000410000 */
[----:B------:R-:W-:Y:S01]  /*11fd0*/  FMUL.FTZ R11, R3, R159 ;  /* 0x0000009f030b7220 */ /* 0x000fe20000410000 */
[----:B------:R-:W-:Y:S01]  /*11fe0*/  F2FP.BF16.F32.PACK_AB R169, R221, R220 ;  /* 0x000000dcdda9723e */ /* 0x000fe200000010ff */
[----:B------:R-:W-:Y:S01]  /*11ff0*/  FMUL.FTZ R7, R3, R163 ;  /* 0x000000a303077220 */ /* 0x000fe20000410000 */
[----:B------:R-:W-:Y:S01]  /*12000*/  LOP3.LUT R171, R4, R171, RZ, 0xc0, !PT ;  /* 0x000000ab04ab7212 */ /* 0x000fe200078ec0ff */
[----:B------:R-:W1:Y:S01]  /*12010*/  MUFU.EX2 R0, R0 ;  /* 0x0000000000007308 */ /* 0x000e620000000800 */
[----:B------:R-:W-:Y:S01]  /*12020*/  LOP3.LUT R168, R5, R168, RZ, 0xc0, !PT ;  /* 0x000000a805a87212 */ /* 0x000fe200078ec0ff */
[C---:B------:R-:W-:Y:S01]  /*12030*/  FMUL.FTZ R38, R3.reuse, R38 ;  /* 0x0000002603267220 */ /* 0x040fe20000410000 */
[----:B------:R-:W-:Y:S01]  /*12040*/  LOP3.LUT R169, R6, R169, RZ, 0xc0, !PT ;  /* 0x000000a906a97212 */ /* 0x000fe200078ec0ff */
        /* <DEDUP_REMOVED lines=13> */
[C---:B-1----:R-:W-:Y:S01]  /*12120*/  FMUL.FTZ R8, R0.reuse, R156 ;  /* 0x0000009c00087220 */ /* 0x042fe20000410000 */
[C---:B------:R-:W-:Y:S01]  /*12130*/  FMUL.FTZ R9, R0.reuse, R157 ;  /* 0x0000009d00097220 */ /* 0x040fe20000410000 */
[C---:B------:R-:W-:Y:S01]  /*12140*/  FMUL.FTZ R4, R0.reuse, R160 ;  /* 0x000000a000047220 */ /* 0x040fe20000410000 */
[----:B------:R-:W1:Y:S01]  /*12150*/  LDSM.16.MT88.4 R156, [R192+0x10000] ;  /* 0x01000000c09c783b */ /* 0x000e620000004200 */
[C---:B------:R-:W-:Y:S01]  /*12160*/  FMUL.FTZ R5, R0.reuse, R161 ;  /* 0x000000a100057220 */ /* 0x040fe20000410000 */
[C---:B------:R-:W-:Y:S01]  /*12170*/  FMUL.FTZ R18, R3.reuse, R166 ;  /* 0x000000a603127220 */ /* 0x040fe20000410000 */
[C---:B------:R-:W-:Y:S01]  /*12180*/  FMUL.FTZ R44, R0.reuse, R44 ;  /* 0x0000002c002c7220 */ /* 0x040fe20000410000 */
[C---:B------:R-:W-:Y:S01]  /*12190*/  FMUL.FTZ R45, R0.reuse, R45 ;  /* 0x0000002d002d7220 */ /* 0x040fe20000410000 */
[C---:B------:R-:W-:Y:S01]  /*121a0*/  FMUL.FTZ R48, R0.reuse, R48 ;  /* 0x0000003000307220 */ /* 0x040fe20000410000 */
[C---:B------:R-:W-:Y:S01]  /*121b0*/  FMUL.FTZ R49, R0.reuse, R49 ;  /* 0x0000003100317220 */ /* 0x040fe20000410000 */
[C---:B------:R-:W-:Y:S01]  /*121c0*/  FMUL.FTZ R52, R0.reuse, R52 ;  /* 0x0000003400347220 */ /* 0x040fe20000410000 */
[C---:B------:R-:W-:Y:S01]  /*121d0*/  HMMA.16816.F32.BF16 R4, R168.reuse, R172, R4 ;  /* 0x000000aca804723c */ /* 0x040fe20000041804 */
[----:B------:R-:W2:Y:S01]  /*121e0*/  LDSM.16.MT88.4 R160, [R191+0x10000] ;  /* 0x01000000bfa0783b */ /* 0x000ea20000004200 */
[----:B------:R-:W-:Y:S03]  /*121f0*/  MUFU.EX2 R185, R14 ;  /* 0x0000000e00b97308 */ /* 0x000fe60000000800 */
[C---:B------:R-:W-:Y:S01]  /*12200*/  FMUL.FTZ R36, R0.reuse, R36 ;  /* 0x0000002400247220 */ /* 0x040fe20000410000 */
[C---:B------:R-:W-:Y:S06]  /*12210*/  HMMA.16816.F32.BF16 R8, R168.reuse, R174, R8 ;  /* 0x000000aea808723c */ /* 0x040fec0000041808 */
[----:B------:R-:W-:Y:S01]  /*12220*/  MUFU.EX2 R219, R17 ;  /* 0x0000001100db7308 */ /* 0x000fe20000000800 */
[C---:B------:R-:W-:Y:S01]  /*12230*/  FMUL.FTZ R37, R0.reuse, R37 ;  /* 0x0000002500257220 */ /* 0x040fe20000410000 */
[C---:B------:R-:W-:Y:S03]  /*12240*/  FMUL.FTZ R40, R0.reuse, R40 ;  /* 0x0000002800287220 */ /* 0x040fe60000410000 */
[C---:B------:R-:W-:Y:S01]  /*12250*/  FMUL.FTZ R41, R0.reuse, R41 ;  /* 0x0000002900297220 */ /* 0x040fe20000410000 */
[C---:B------:R-:W-:Y:S01]  /*12260*/  FMUL.FTZ R53, R0.reuse, R53 ;  /* 0x0000003500357220 */ /* 0x040fe20000410000 */
[C---:B------:R-:W-:Y:S01]  /*12270*/  FMUL.FTZ R56, R0.reuse, R56 ;  /* 0x0000003800387220 */ /* 0x040fe20000410000 */
[C---:B------:R-:W-:Y:S02]  /*12280*/  HMMA.16816.F32.BF16 R36, R168.reuse, R176, R36 ;  /* 0x000000b0a824723c */ /* 0x040fe40000041824 */
[----:B------:R-:W-:Y:S01]  /*12290*/  MUFU.EX2 R183, R25 ;  /* 0x0000001900b77308 */ /* 0x000fe20000000800 */
[C---:B------:R-:W-:Y:S01]  /*122a0*/  FMUL.FTZ R57, R0.reuse, R57 ;  /* 0x0000003900397220 */ /* 0x040fe20000410000 */
[C---:B------:R-:W-:Y:S01]  /*122b0*/  FMUL.FTZ R63, R3.reuse, R63 ;  /* 0x0000003f033f7220 */ /* 0x040fe20000410000 */
[C---:B------:R-:W-:Y:S01]  /*122c0*/  FMUL.FTZ R60, R0.reuse, R60 ;  /* 0x0000003c003c7220 */ /* 0x040fe20000410000 */
[C---:B------:R-:W-:Y:S06]  /*122d0*/  HMMA.16816.F32.BF16 R40, R168.reuse, R178, R40 ;  /* 0x000000b2a828723c */ /* 0x040fec0000041828 */
[----:B------:R3:W-:Y:S01]  /*122e0*/  MUFU.EX2 R178, R26 ;  /* 0x0000001a00b27308 */ /* 0x0007e20000000800 */
[C---:B------:R-:W-:Y:S01]  /*122f0*/  FMUL.FTZ R61, R0.reuse, R61 ;  /* 0x0000003d003d7220 */ /* 0x040fe20000410000 */
[C---:B------:R-:W-:Y:S03]  /*12300*/  FMUL.FTZ R66, R3.reuse, R66 ;  /* 0x0000004203427220 */ /* 0x040fe60000410000 */
[C---:B------:R-:W-:Y:S01]  /*12310*/  FMUL.FTZ R67, R3.reuse, R67 ;  /* 0x0000004303437220 */ /* 0x040fe20000410000 */
[C---:B-1----:R-:W-:Y:S03]  /*12320*/  HMMA.16816.F32.BF16 R44, R168.reuse, R156, R44 ;  /* 0x0000009ca82c723c */ /* 0x042fe6000004182c */
[C---:B------:R-:W-:Y:S01]  /*12330*/  FMUL.FTZ R64, R0.reuse, R64 ;  /* 0x0000004000407220 */ /* 0x040fe20000410000 */
[----:B------:R-:W-:Y:S01]  /*12340*/  FMUL.FTZ R65, R0, R65 ;  /* 0x0000004100417220 */ /* 0x000fe20000410000 */
[C---:B------:R-:W-:Y:S01]  /*12350*/  FMUL.FTZ R70, R3.reuse, R70 ;  /* 0x0000004603467220 */ /* 0x040fe20000410000 */
[C---:B------:R-:W-:Y:S01]  /*12360*/  HMMA.16816.F32.BF16 R48, R168.reuse, R158, R48 ;  /* 0x0000009ea830723c */ /* 0x040fe20000041830 */
[----:B------:R-:W1:Y:S01]  /*12370*/  LDSM.16.MT88.4 R156, [R189+0x12000] ;  /* 0x01200000bd9c783b */ /* 0x000e620000004200 */
[----:B------:R-:W-:Y:S03]  /*12380*/  MUFU.EX2 R179, R27 ;  /* 0x0000001b00b37308 */ /* 0x000fe60000000800 */
[C---:B------:R-:W-:Y:S01]  /*12390*/  FMUL.FTZ R71, R3.reuse, R71 ;  /* 0x0000004703477220 */ /* 0x040fe20000410000 */
[C---:B--2---:R-:W-:Y:S06]  /*123a0*/  HMMA.16816.F32.BF16 R52, R168.reuse, R160, R52 ;  /* 0x000000a0a834723c */ /* 0x044fec0000041834 */
[----:B------:R-:W-:Y:S01]  /*123b0*/  MUFU.EX2 R174, R22 ;  /* 0x0000001600ae7308 */ /* 0x000fe20000000800 */
[----:B---3--:R-:W-:Y:S01]  /*123c0*/  FFMA.FTZ R26, R20, UR4, -R180 ;  /* 0x00000004141a7c23 */ /* 0x008fe200080108b4 */
[C---:B------:R-:W-:Y:S01]  /*123d0*/  HMMA.16816.F32.BF16 R56, R168.reuse, R162, R56 ;  /* 0x000000a2a838723c */ /* 0x040fe20000041838 */
[----:B------:R-:W2:Y:S02]  /*123e0*/  LDSM.16.MT88.4 R160, [R190+0x12000] ;  /* 0x01200000bea0783b */ /* 0x000ea40000004200 */
[C---:B------:R-:W-:Y:S05]  /*123f0*/  FMUL.FTZ R68, R0.reuse, R68 ;  /* 0x0000004400447220 */ /* 0x040fea0000410000 */
[----:B------:R-:W-:Y:S03]  /*12400*/  MUFU.EX2 R177, R26 ;  /* 0x0000001a00b17308 */ /* 0x000fe60000000800 */
        /* <DEDUP_REMOVED lines=20> */
[C---:B-1----:R-:W-:Y:S01]  /*12550*/  HMMA.16816.F32.BF16 R60, R168.reuse, R156, R60 ;  /* 0x0000009ca83c723c */ /* 0x042fe2000004183c */
[----:B------:R-:W-:Y:S02]  /*12560*/  MUFU.EX2 R175, R23 ;  /* 0x0000001700af7308 */ /* 0x000fe40000000800 */
[C---:B------:R-:W-:Y:S01]  /*12570*/  FMUL.FTZ R89, R0.reuse, R89 ;  /* 0x0000005900597220 */ /* 0x040fe20000410000 */
[C---:B------:R-:W-:Y:S01]  /*12580*/  FMUL.FTZ R94, R3.reuse, R94 ;  /* 0x0000005e035e7220 */ /* 0x040fe20000410000 */
[C---:B------:R-:W-:Y:S01]  /*12590*/  FMUL.FTZ R95, R3.reuse, R95 ;  /* 0x0000005f035f7220 */ /* 0x040fe20000410000 */
[C---:B------:R-:W-:Y:S01]  /*125a0*/  HMMA.16816.F32.BF16 R64, R168.reuse, R158, R64 ;  /* 0x0000009ea840723c */ /* 0x040fe20000041840 */
[----:B------:R-:W1:Y:S04]  /*125b0*/  LDSM.16.MT88.4 R156, [R192+0x12000] ;  /* 0x01200000c09c783b */ /* 0x000e680000004200 */
[----:B------:R-:W-:Y:S01]  /*125c0*/  MUFU.EX2 R186, R13 ;  /* 0x0000000d00ba7308 */ /* 0x000fe20000000800 */
[C---:B------:R-:W-:Y:S01]  /*125d0*/  FMUL.FTZ R92, R0.reuse, R92 ;  /* 0x0000005c005c7220 */ /* 0x040fe20000410000 */
[C---:B--2---:R-:W-:Y:S04]  /*125e0*/  HMMA.16816.F32.BF16 R68, R168.reuse, R160, R68 ;  /* 0x000000a0a844723c */ /* 0x044fe80000041844 */
[C---:B------:R-:W-:Y:S02]  /*125f0*/  FMUL.FTZ R93, R0.reuse, R93 ;  /* 0x0000005d005d7220 */ /* 0x040fe40000410000 */
[C---:B------:R-:W-:Y:S01]  /*12600*/  HMMA.16816.F32.BF16 R72, R168.reuse, R162, R72 ;  /* 0x000000a2a848723c */ /* 0x040fe20000041848 */
[----:B------:R-:W2:Y:S01]  /*12610*/  LDSM.16.MT88.4 R160, [R191+0x12000] ;  /* 0x01200000bfa0783b */ /* 0x000ea20000004200 */
[----:B------:R-:W3:Y:S03]  /*12620*/  MUFU.EX2 R176, R21 ;  /* 0x0000001500b07308 */ /* 0x000ee60000000800 */
        /* <DEDUP_REMOVED lines=52> */
[----:B------:R-:W-:Y:S01]  /*12970*/  LOP3.LUT R165, R154, 0xff, RZ, 0xc0, !PT ;  /* 0x000000ff9aa57812 */ /* 0x000fe200078ec0ff */
[C---:B------:R-:W-:Y:S01]  /*12980*/  FMUL.FTZ R146, R3.reuse, R146 ;  /* 0x0000009203927220 */ /* 0x040fe20000410000 */
[----:B------:R-:W-:Y:S01]  /*12990*/  MOV R173, R184 ;  /* 0x000000b800ad7202 */ /* 0x000fe20000000f00 */
[C---:B-1----:R-:W-:Y:S01]  /*129a0*/  HMMA.16816.F32.BF16 R92, R168.reuse, R156, R92 ;  /* 0x0000009ca85c723c */ /* 0x042fe2000004185c */
[----:B------:R-:W-:Y:S02]  /*129b0*/  MUFU.EX2 R184, R15 ;  /* 0x0000000f00b87308 */ /* 0x000fe40000000800 */
[C---:B------:R-:W-:Y:S01]  /*129c0*/  FMUL.FTZ R147, R3.reuse, R147 ;  /* 0x0000009303937220 */ /* 0x040fe20000410000 */
[C---:B------:R-:W-:Y:S01]  /*129d0*/  FMUL.FTZ R144, R0.reuse, R144 ;  /* 0x0000009000907220 */ /* 0x040fe20000410000 */
[C---:B------:R-:W-:Y:S01]  /*129e0*/  FMUL.FTZ R145, R0.reuse, R145 ;  /* 0x0000009100917220 */ /* 0x040fe20000410000 */
[C---:B------:R-:W-:Y:S01]  /*129f0*/  HMMA.16816.F32.BF16 R96, R168.reuse, R158, R96 ;  /* 0x0000009ea860723c */ /* 0x040fe20000041860 */
[----:B------:R-:W1:Y:S04]  /*12a00*/  LDSM.16.MT88.4 R156, [R192+0x14000] ;  /* 0x01400000c09c783b */ /* 0x000e680000004200 */
[----:B------:R-:W-:Y:S01]  /*12a10*/  SHF.R.U32.HI R164, RZ, 0x18, R154 ;  /* 0x00000018ffa47819 */ /* 0x000fe2000001169a */
[C---:B--2---:R-:W-:Y:S05]  /*12a20*/  HMMA.16816.F32.BF16 R100, R168.reuse, R160, R100 ;  /* 0x000000a0a864723c */ /* 0x044fea0000041864 */
[C---:B------:R-:W-:Y:S01]  /*12a30*/  FMUL.FTZ R150, R3.reuse, R150 ;  /* 0x0000009603967220 */ /* 0x040fe20000410000 */
[C---:B------:R-:W-:Y:S01]  /*12a40*/  HMMA.16816.F32.BF16 R104, R168.reuse, R162, R104 ;  /* 0x000000a2a868723c */ /* 0x040fe20000041868 */
[----:B------:R-:W2:Y:S04]  /*12a50*/  LDSM.16.MT88.4 R160, [R191+0x14000] ;  /* 0x01400000bfa0783b */ /* 0x000ea80000004200 */
[C---:B------:R-:W-:Y:S01]  /*12a60*/  FMUL.FTZ R151, R3.reuse, R151 ;  /* 0x0000009703977220 */ /* 0x040fe20000410000 */
[C---:B------:R-:W-:Y:S01]  /*12a70*/  FMUL.FTZ R148, R0.reuse, R148 ;  /* 0x0000009400947220 */ /* 0x040fe20000410000 */
[----:B------:R-:W-:Y:S01]  /*12a80*/  FMUL.FTZ R149, R0, R149 ;  /* 0x0000009500957220 */ /* 0x000fe20000410000 */
[----:B---3--:R-:W-:Y:S03]  /*12a90*/  F2FP.BF16.F32.PACK_AB R21, R176, R177 ;  /* 0x000000b1b015723e */ /* 0x008fe600000010ff */
[C---:B------:R-:W-:Y:S01]  /*12aa0*/  FMUL.FTZ R142, R3.reuse, R142 ;  /* 0x0000008e038e7220 */ /* 0x040fe20000410000 */
[----:B------:R-:W-:Y:S01]  /*12ab0*/  FMUL.FTZ R143, R3, R143 ;  /* 0x0000008f038f7220 */ /* 0x000fe20000410000 */
[C---:B------:R-:W-:Y:S01]  /*12ac0*/  FMUL.FTZ R140, R0.reuse, R140 ;  /* 0x0000008c008c7220 */ /* 0x040fe20000410000 */
[----:B------:R-:W-:Y:S01]  /*12ad0*/  FMUL.FTZ R141, R0, R141 ;  /* 0x0000008d008d7220 */ /* 0x000fe20000410000 */
[----:B------:R-:W-:Y:S01]  /*12ae0*/  LOP3.LUT R2, R155, UR15, R182, 0x96, !PT ;  /* 0x0000000f9b027c12 */ /* 0x000fe2000f8e96b6 */
[----:B------:R-:W-:Y:S01]  /*12af0*/  FFMA.FTZ R172, R29, UR4, -R180 ;  /* 0x000000041dac7c23 */ /* 0x000fe200080108b4 */
[----:B------:R-:W-:Y:S01]  /*12b00*/  F2FP.BF16.F32.PACK_AB R29, R175, R174 ;  /* 0x000000aeaf1d723e */ /* 0x000fe200000010ff */
[----:B------:R-:W-:Y:S01]  /*12b10*/  MUFU.EX2 R182, R24 ;  /* 0x0000001800b67308 */ /* 0x000fe20000000800 */
[----:B------:R-:W-:Y:S09]  /*12b20*/  SHF.R.U32.HI R13, RZ, 0x10, R2 ;  /* 0x00000010ff0d7819 */ /* 0x000ff20000011602 */
[----:B------:R-:W-:Y:S01]  /*12b30*/  MUFU.EX2 R172, R172 ;  /* 0x000000ac00ac7308 */ /* 0x000fe20000000800 */
        /* <DEDUP_REMOVED lines=12> */
[C---:B-1----:R-:W-:Y:S07]  /*12c00*/  HMMA.16816.F32.BF16 R140, R168.reuse, R156, R140 ;  /* 0x0000009ca88c723c */ /* 0x042fee000004188c */
[--C-:B------:R-:W-:Y:S01]  /*12c10*/  FFMA.FTZ R156, R19, UR4, -R181.reuse ;  /* 0x00000004139c7c23 */ /* 0x100fe200080108b5 */
[----:B------:R-:W-:Y:S03]  /*12c20*/  FFMA.FTZ R157, R12, UR4, -R180 ;  /* 0x000000040c9d7c23 */ /* 0x000fe600080108b4 */
[----:B------:R-:W-:Y:S01]  /*12c30*/  MUFU.EX2 R216, R156 ;  /* 0x0000009c00d87308 */ /* 0x000fe20000000800 */
[----:B------:R-:W-:Y:S01]  /*12c40*/  FMUL.FTZ R19, R3, R167 ;  /* 0x000000a703137220 */ /* 0x000fe20000410000 */
[----:B------:R-:W-:Y:S01]  /*12c50*/  FFMA.FTZ R181, R35, UR4, -R181 ;  /* 0x0000000423b57c23 */ /* 0x000fe200080108b5 */
[----:B------:R-:W-:Y:S01]  /*12c60*/  LOP3.LUT R12, R154, 0xffff, RZ, 0xc0, !PT ;  /* 0x0000ffff9a0c7812 */ /* 0x000fe200078ec0ff */
[----:B------:R-:W-:Y:S01]  /*12c70*/  FFMA.FTZ R3, R3, R249, R220 ;  /* 0x000000f903037223 */ /* 0x000fe200000100dc */
[----:B------:R-:W-:Y:S02]  /*12c80*/  SHF.R.U32.HI R155, RZ, 0x10, R154 ;  /* 0x00000010ff9b7819 */ /* 0x000fe4000001169a */
[----:B------:R-:W-:Y:S01]  /*12c90*/  SHF.R.U32.HI R154, RZ, 0x8, R12 ;  /* 0x00000008ff9a7819 */ /* 0x000fe2000001160c */
[C---:B------:R-:W-:Y:S02]  /*12ca0*/  HMMA.16816.F32.BF16 R16, R168.reuse, R158, R16 ;  /* 0x0000009ea810723c */ /* 0x040fe40000041810 */
[----:B------:R1:W3:Y:S01]  /*12cb0*/  MUFU.EX2 R187, R157 ;  /* 0x0000009d00bb7308 */ /* 0x0002e20000000800 */
[----:B------:R-:W-:Y:S01]  /*12cc0*/  LOP3.LUT R12, R155, 0xff, RZ, 0xc0, !PT ;  /* 0x000000ff9b0c7812 */ /* 0x000fe200078ec0ff */
[----:B------:R-:W-:Y:S01]  /*12cd0*/  FADD.FTZ R3, R221, R3 ;  /* 0x00000003dd037221 */ /* 0x000fe20000010000 */
[----:B------:R-:W-:Y:S01]  /*12ce0*/  PRMT R14, R165, 0x5410, R154 ;  /* 0x00005410a50e7816 */ /* 0x000fe2000000009a */
[C---:B--2---:R-:W-:Y:S06]  /*12cf0*/  HMMA.16816.F32.BF16 R144, R168.reuse, R160, R144 ;  /* 0x000000a0a890723c */ /* 0x044fec0000041890 */
[----:B------:R-:W-:Y:S01]  /*12d00*/  MUFU.EX2 R181, R181 ;  /* 0x000000b500b57308 */ /* 0x000fe20000000800 */
[----:B------:R-:W-:Y:S01]  /*12d10*/  PRMT R164, R12, 0x5410, R164 ;  /* 0x000054100ca47816 */ /* 0x000fe200000000a4 */
[----:B------:R-:W-:Y:S01]  /*12d20*/  HMMA.16816.F32.BF16 R148, R168, R162, R148 ;  /* 0x000000a2a894723c */ /* 0x000fe20000041894 */
[----:B------:R-:W-:Y:S02]  /*12d30*/  LDSM.16.MT88.4 R160, [R190+0x10800] ;  /* 0x01080000bea0783b */ /* 0x000fe40000004200 */
[C---:B------:R-:W-:Y:S05]  /*12d40*/  LOP3.LUT R12, R2.reuse, 0xffff, RZ, 0xc0, !PT ;  /* 0x0000ffff020c7812 */ /* 0x040fea00078ec0ff */
[----:B------:R-:W-:Y:S03]  /*12d50*/  MUFU.EX2 R170, R31 ;  /* 0x0000001f00aa7308 */ /* 0x000fe60000000800 */
[----:B------:R-:W-:Y:S01]  /*12d60*/  LOP3.LUT R155, R2, 0xff, RZ, 0xc0, !PT ;  /* 0x000000ff029b7812 */ /* 0x000fe200078ec0ff */
[----:B------:R-:W-:Y:S01]  /*12d70*/  FADD.FTZ R3, R224, R3 ;  /* 0x00000003e0037221 */ /* 0x000fe20000010000 */
[----:B-1----:R-:W1:Y:S01]  /*12d80*/  LDSM.16.MT88.4 R156, [R189+0x10800] ;  /* 0x01080000bd9c783b */ /* 0x002e620000004200 */
[----:B------:R-:W-:Y:S02]  /*12d90*/  SHF.R.U32.HI R15, RZ, 0x8, R12 ;  /* 0x00000008ff0f7819 */ /* 0x000fe4000001160c */
[----:B------:R-:W-:Y:S02]  /*12da0*/  SHF.R.U32.HI R154, RZ, 0x18, R2 ;  /* 0x00000018ff9a7819 */ /* 0x000fe40000011602 */
[----:B------:R-:W-:Y:S01]  /*12db0*/  MUFU.EX2 R171, R30 ;  /* 0x0000001e00ab7308 */ /* 0x000fe20000000800 */
[----:B------:R-:W-:Y:S02]  /*12dc0*/  LOP3.LUT R12, R13, 0xff, RZ, 0xc0, !PT ;  /* 0x000000ff0d0c7812 */ /* 0x000fe400078ec0ff */
[----:B------:R-:W-:Y:S02]  /*12dd0*/  PRMT R13, R155, 0x5410, R15 ;  /* 0x000054109b0d7816 */ /* 0x000fe4000000000f */
[--C-:B------:R-:W-:Y:S02]  /*12de0*/  HSET2.LE.AND R14, R14, R173.reuse, PT ;  /* 0x000000ad0e0e7233 */ /* 0x100fe40003803000 */
[----:B------:R-:W-:Y:S02]  /*12df0*/  PRMT R154, R12, 0x5410, R154 ;  /* 0x000054100c9a7816 */ /* 0x000fe4000000009a */
[----:B------:R-:W-:Y:S02]  /*12e00*/  F2FP.BF16.F32.PACK_AB R2, R219, R218 ;  /* 0x000000dadb02723e */ /* 0x000fe400000010ff */
[--C-:B------:R-:W-:Y:S02]  /*12e10*/  HSET2.LE.AND R12, R13, R173.reuse, PT ;  /* 0x000000ad0d0c7233 */ /* 0x100fe40003803000 */
[----:B------:R-:W-:Y:S02]  /*12e20*/  LOP3.LUT R14, R14, R2, RZ, 0xc0, !PT ;  /* 0x000000020e0e7212 */ /* 0x000fe400078ec0ff */
[--C-:B------:R-:W-:Y:S02]  /*12e30*/  HSET2.LE.AND R15, R164, R173.reuse, PT ;  /* 0x000000ada40f7233 */ /* 0x100fe40003803000 */
[----:B------:R-:W-:Y:S01]  /*12e40*/  HSET2.LE.AND R154, R154, R173, PT ;  /* 0x000000ad9a9a7233 */ /* 0x000fe20003803000 */
[----:B------:R-:W2:Y:S01]  /*12e50*/  LDSM.16.MT88.4 R164, [R192+0x10800] ;  /* 0x01080000c0a4783b */ /* 0x000ea20000004200 */
[----:B---3--:R-:W-:Y:S02]  /*12e60*/  F2FP.BF16.F32.PACK_AB R13, R186, R187 ;  /* 0x000000bbba0d723e */ /* 0x008fe400000010ff */
[----:B------:R-:W-:Y:S02]  /*12e70*/  F2FP.BF16.F32.PACK_AB R2, R216, R217 ;  /* 0x000000d9d802723e */ /* 0x000fe400000010ff */
[----:B------:R-:W-:Y:S02]  /*12e80*/  F2FP.BF16.F32.PACK_AB R155, R184, R185 ;  /* 0x000000b9b89b723e */ /* 0x000fe400000010ff */
[----:B------:R-:W-:Y:S02]  /*12e90*/  LOP3.LUT R12, R12, R13, RZ, 0xc0, !PT ;  /* 0x0000000d0c0c7212 */ /* 0x000fe400078ec0ff */
[----:B------:R-:W-:Y:S02]  /*12ea0*/  LOP3.LUT R15, R15, R2, RZ, 0xc0, !PT ;  /* 0x000000020f0f7212 */ /* 0x000fe400078ec0ff */
[----:B------:R-:W-:Y:S02]  /*12eb0*/  LOP3.LUT R13, R154, R155, RZ, 0xc0, !PT ;  /* 0x0000009b9a0d7212 */ /* 0x000fe400078ec0ff */
[----:B------:R-:W-:Y:S04]  /*12ec0*/  MOV R2, UR32 ;  /* 0x0000002000027c02 */ /* 0x000fe80008000f00 */
[----:B------:R-:W-:Y:S01]  /*12ed0*/  LOP3.LUT R2, R245, UR37, R2, 0x96, !PT ;  /* 0x00000025f5027c12 */ /* 0x000fe2000f8e9602 */
[C---:B-1----:R-:W-:Y:S05]  /*12ee0*/  HMMA.16816.F32.BF16 R4, R12.reuse, R156, R4 ;  /* 0x0000009c0c04723c */ /* 0x042fea0000041804 */
[----:B------:R-:W-:Y:S01]  /*12ef0*/  IMAD.WIDE.U32 R168, R2, -0x326172a9, RZ ;  /* 0xcd9e8d5702a87825 */ /* 0x000fe200078e00ff */
[C---:B------:R-:W-:Y:S01]  /*12f00*/  HMMA.16816.F32.BF16 R8, R12.reuse, R158, R8 ;  /* 0x0000009e0c08723c */ /* 0x040fe20000041808 */
[----:B------:R-:W1:Y:S04]  /*12f10*/  LDSM.16.MT88.4 R156, [R191+0x10800] ;  /* 0x01080000bf9c783b */ /* 0x000e680000004200 */
[----:B------:R-:W-:Y:S01]  /*12f20*/  LOP3.LUT R154, R169, UR26, R246, 0x96, !PT ;  /* 0x0000001aa99a7c12 */ /* 0x000fe2000f8e96f6 */
[C---:B------:R-:W-:Y:S05]  /*12f30*/  HMMA.16816.F32.BF16 R36, R12.reuse, R160, R36 ;  /* 0x000000a00c24723c */ /* 0x040fea0000041824 */
[----:B------:R-:W-:Y:S01]  /*12f40*/  LOP3.LUT R168, R231, UR19, R168, 0x96, !PT ;  /* 0x00000013e7a87c12 */ /* 0x000fe2000f8e96a8 */
[C---:B------:R-:W-:Y:S01]  /*12f50*/  HMMA.16816.F32.BF16 R40, R12.reuse, R162, R40 ;  /* 0x000000a20c28723c */ /* 0x040fe20000041828 */
[----:B------:R-:W3:Y:S04]  /*12f60*/  LDSM.16.MT88.4 R160, [R189+0x12800] ;  /* 0x01280000bda0783b */ /* 0x000ee80000004200 */
[----:B------:R-:W-:Y:S01]  /*12f70*/  IMAD.WIDE.U32 R168, R168, -0x2daee0ad, RZ ;  /* 0xd2511f53a8a87825 */ /* 0x000fe200078e00ff */
[C---:B--2---:R-:W-:Y:S05]  /*12f80*/  HMMA.16816.F32.BF16 R44, R12.reuse, R164, R44 ;  /* 0x000000a40c2c723c */ /* 0x044fea000004182c */
[----:B------:R-:W-:Y:S01]  /*12f90*/  MOV R231, R173 ;  /* 0x000000ad00e77202 */ /* 0x000fe20000000f00 */
[C---:B------:R-:W-:Y:S01]  /*12fa0*/  HMMA.16816.F32.BF16 R48, R12.reuse, R166, R48 ;  /* 0x000000a60c30723c */ /* 0x040fe20000041830 */
[----:B------:R-:W2:Y:S04]  /*12fb0*/  LDSM.16.MT88.4 R164, [R190+0x12800] ;  /* 0x01280000bea4783b */ /* 0x000ea80000004200 */
[----:B------:R-:W-:Y:S01]  /*12fc0*/  FFMA.FTZ R173, R28, UR4, -R180 ;  /* 0x000000041cad7c23 */ /* 0x000fe200080108b4 */
[----:B------:R-:W-:Y:S05]  /*12fd0*/  IMAD.WIDE.U32 R154, R154, -0x2daee0ad, RZ ;  /* 0xd2511f539a9a7825 */ /* 0x000fea00078e00ff */
[----:B------:R-:W4:Y:S01]  /*12fe0*/  MUFU.EX2 R173, R173 ;  /* 0x000000ad00ad7308 */ /* 0x000f220000000800 */
        /* <DEDUP_REMOVED lines=25> */
[C---:B------:R-:W-:Y:S05]  /*13180*/  HMMA.16816.F32.BF16 R120, R12.reuse, R166, R120 ;  /* 0x000000a60c78723c */ /* 0x040fea0000041878 */
[----:B------:R-:W-:Y:S01]  /*13190*/  LOP3.LUT R164, R169, UR11, R154, 0x96, !PT ;  /* 0x0000000ba9a47c12 */ /* 0x000fe2000f8e969a */
[--C-:B------:R-:W-:Y:S01]  /*131a0*/  FFMA.FTZ R169, R32, UR4, -R180.reuse ;  /* 0x0000000420a97c23 */ /* 0x100fe200080108b4 */
[----:B------:R-:W-:Y:S01]  /*131b0*/  FFMA.FTZ R180, R33, UR4, -R180 ;  /* 0x0000000421b47c23 */ /* 0x000fe200080108b4 */
[----:B------:R-:W-:Y:S03]  /*131c0*/  LOP3.LUT R166, R155, UR10, R242, 0x96, !PT ;  /* 0x0000000a9ba67c12 */ /* 0x000fe6000f8e96f2 */
[----:B------:R-:W-:Y:S01]  /*131d0*/  IMAD.WIDE.U32 R164, R164, -0x326172a9, RZ ;  /* 0xcd9e8d57a4a47825 */ /* 0x000fe200078e00ff */
[----:B------:R-:W-:Y:S03]  /*131e0*/  MUFU.EX2 R169, R169 ;  /* 0x000000a900a97308 */ /* 0x000fe60000000800 */
[----:B------:R-:W-:Y:S01]  /*131f0*/  IMAD.WIDE.U32 R166, R166, -0x326172a9, RZ ;  /* 0xcd9e8d57a6a67825 */ /* 0x000fe200078e00ff */
[C---:B-1----:R-:W-:Y:S04]  /*13200*/  HMMA.16816.F32.BF16 R124, R12.reuse, R156, R124 ;  /* 0x0000009c0c7c723c */ /* 0x042fe8000004187c */
[----:B------:R-:W-:Y:S02]  /*13210*/  LOP3.LUT R154, R167, UR20, R230, 0x96, !PT ;  /* 0x00000014a79a7c12 */ /* 0x000fe4000f8e96e6 */
[----:B------:R-:W1:Y:S01]  /*13220*/  MUFU.EX2 R180, R180 ;  /* 0x000000b400b47308 */ /* 0x000e620000000800 */
[----:B------:R-:W-:Y:S01]  /*13230*/  LOP3.LUT R166, R165, UR28, R166, 0x96, !PT ;  /* 0x0000001ca5a67c12 */ /* 0x000fe2000f8e96a6 */
[C---:B------:R-:W-:Y:S01]  /*13240*/  HMMA.16816.F32.BF16 R128, R12.reuse, R158, R128 ;  /* 0x0000009e0c80723c */ /* 0x040fe20000041880 */
[----:B------:R-:W2:Y:S03]  /*13250*/  LDSM.16.MT88.4 R156, [R192+0x16800] ;  /* 0x01680000c09c783b */ /* 0x000ea60000004200 */
[----:B------:R-:W-:Y:S02]  /*13260*/  IMAD.WIDE.U32 R166, R166, -0x2daee0ad, RZ ;  /* 0xd2511f53a6a67825 */ /* 0x000fe400078e00ff */
[C---:B---3--:R-:W-:Y:S05]  /*13270*/  HMMA.16816.F32.BF16 R132, R12.reuse, R160, R132 ;  /* 0x000000a00c84723c */ /* 0x048fea0000041884 */
[----:B------:R-:W-:Y:S01]  /*13280*/  IMAD.WIDE.U32 R154, R154, -0x2daee0ad, RZ ;  /* 0xd2511f539a9a7825 */ /* 0x000fe200078e00ff */
[C---:B------:R-:W-:Y:S05]  /*13290*/  HMMA.16816.F32.BF16 R136, R12.reuse, R162, R136 ;  /* 0x000000a20c88723c */ /* 0x040fea0000041888 */
[----:B------:R-:W-:Y:S02]  /*132a0*/  LOP3.LUT R154, R167, UR21, R154, 0x96, !PT ;  /* 0x00000015a79a7c12 */ /* 0x000fe4000f8e969a */
[----:B------:R-:W-:Y:S02]  /*132b0*/  LOP3.LUT R160, R155, UR25, R168, 0x96, !PT ;  /* 0x000000199ba07c12 */ /* 0x000fe4000f8e96a8 */
[----:B------:R3:W5:Y:S02]  /*132c0*/  MUFU.EX2 R168, R34 ;  /* 0x0000002200a87308 */ /* 0x0007640000000800 */
[----:B------:R-:W-:Y:S04]  /*132d0*/  IMAD.WIDE.U32 R154, R154, -0x326172a9, RZ ;  /* 0xcd9e8d579a9a7825 */ /* 0x000fe800078e00ff */
[----:B------:R-:W-:Y:S01]  /*132e0*/  IMAD.WIDE.U32 R160, R160, -0x326172a9, RZ ;  /* 0xcd9e8d57a0a07825 */ /* 0x000fe200078e00ff */
[C---:B------:R-:W-:Y:S02]  /*132f0*/  LOP3.LUT R2, R154.reuse, 0xffff, RZ, 0xc0, !PT ;  /* 0x0000ffff9a027812 */ /* 0x040fe400078ec0ff */
[----:B------:R-:W-:Y:S02]  /*13300*/  LOP3.LUT R162, R154, 0xff, RZ, 0xc0, !PT ;  /* 0x000000ff9aa27812 */ /* 0x000fe400078ec0ff */
[----:B------:R-:W-:Y:S02]  /*13310*/  LOP3.LUT R165, R161, UR24, R164, 0x96, !PT ;  /* 0x00000018a1a57c12 */ /* 0x000fe4000f8e96a4 */
[----:B------:R-:W-:Y:S02]  /*13320*/  SHF.R.U32.HI R161, RZ, 0x8, R2 ;  /* 0x00000008ffa17819 */ /* 0x000fe40000011602 */
[----:B------:R-:W-:Y:S02]  /*13330*/  LOP3.LUT R2, R155, UR14, R160, 0x96, !PT ;  /* 0x0000000e9b027c12 */ /* 0x000fe4000f8e96a0 */
[----:B------:R-:W-:Y:S02]  /*13340*/  PRMT R164, R162, 0x5410, R161 ;  /* 0x00005410a2a47816 */ /* 0x000fe400000000a1 */
[----:B------:R-:W4:Y:S01]  /*13350*/  LDSM.16.MT88.4 R160, [R191+0x16800] ;  /* 0x01680000bfa0783b */ /* 0x000f220000004200 */
[C---:B--2---:R-:W-:Y:S03]  /*13360*/  HMMA.16816.F32.BF16 R140, R12.reuse, R156, R140 ;  /* 0x0000009c0c8c723c */ /* 0x044fe6000004188c */
[--C-:B------:R-:W-:Y:S02]  /*13370*/  SHF.R.U32.HI R155, RZ, 0x10, R154.reuse ;  /* 0x00000010ff9b7819 */ /* 0x100fe4000001169a */
[----:B------:R-:W-:Y:S01]  /*13380*/  SHF.R.U32.HI R154, RZ, 0x18, R154 ;  /* 0x00000018ff9a7819 */ /* 0x000fe2000001169a */
[C---:B------:R-:W-:Y:S05]  /*13390*/  HMMA.16816.F32.BF16 R16, R12.reuse, R158, R16 ;  /* 0x0000009e0c10723c */ /* 0x040fea0000041810 */
[----:B------:R-:W-:Y:S02]  /*133a0*/  LOP3.LUT R24, R155, 0xff, RZ, 0xc0, !PT ;  /* 0x000000ff9b187812 */ /* 0x000fe400078ec0ff */
[----:B------:R-:W-:Y:S04]  /*133b0*/  SHF.R.U32.HI R25, RZ, 0x10, R2 ;  /* 0x00000010ff197819 */ /* 0x000fe80000011602 */
[----:B------:R-:W-:Y:S02]  /*133c0*/  PRMT R156, R24, 0x5410, R154 ;  /* 0x00005410189c7816 */ /* 0x000fe4000000009a */
[C---:B------:R-:W-:Y:S02]  /*133d0*/  LOP3.LUT R24, R2.reuse, 0xffff, RZ, 0xc0, !PT ;  /* 0x0000ffff02187812 */ /* 0x040fe400078ec0ff */
[----:B------:R-:W-:Y:S02]  /*133e0*/  LOP3.LUT R27, R2, 0xff, RZ, 0xc0, !PT ;  /* 0x000000ff021b7812 */ /* 0x000fe400078ec0ff */
[----:B------:R-:W-:Y:S02]  /*133f0*/  SHF.R.U32.HI R24, RZ, 0x8, R24 ;  /* 0x00000008ff187819 */ /* 0x000fe40000011618 */
[----:B------:R-:W-:Y:S02]  /*13400*/  SHF.R.U32.HI R20, RZ, 0x18, R2 ;  /* 0x00000018ff147819 */ /* 0x000fe40000011602 */
[----:B------:R-:W-:Y:S02]  /*13410*/  LOP3.LUT R2, R25, 0xff, RZ, 0xc0, !PT ;  /* 0x000000ff19027812 */ /* 0x000fe400078ec0ff */
[----:B------:R-:W-:Y:S02]  /*13420*/  PRMT R155, R27, 0x5410, R24 ;  /* 0x000054101b9b7816 */ /* 0x000fe40000000018 */
[----:B------:R-:W2:Y:S01]  /*13430*/  LDSM.16.MT88.4 R24, [R189+0x11000] ;  /* 0x01100000bd18783b */ /* 0x000ea20000004200 */
[--C-:B------:R-:W-:Y:S02]  /*13440*/  HSET2.LE.AND R22, R164, R231.reuse, PT ;  /* 0x000000e7a4167233 */ /* 0x100fe40003803000 */
[--C-:B------:R-:W-:Y:S02]  /*13450*/  HSET2.LE.AND R23, R156, R231.reuse, PT ;  /* 0x000000e79c177233 */ /* 0x100fe40003803000 */
[----:B------:R-:W-:Y:S02]  /*13460*/  PRMT R154, R2, 0x5410, R20 ;  /* 0x00005410029a7816 */ /* 0x000fe40000000014 */
[----:B------:R-:W-:Y:S01]  /*13470*/  F2FP.BF16.F32.PACK_AB R2, R183, R182 ;  /* 0x000000b6b702723e */ /* 0x000fe200000010ff */
[C---:B----4-:R-:W-:Y:S01]  /*13480*/  HMMA.16816.F32.BF16 R144, R12.reuse, R160, R144 ;  /* 0x000000a00c90723c */ /* 0x050fe20000041890 */
[----:B------:R-:W-:Y:S02]  /*13490*/  LDSM.16.MT88.4 R156, [R192+0x11000] ;  /* 0x01100000c09c783b */ /* 0x000fe40000004200 */
[----:B------:R-:W-:Y:S02]  /*134a0*/  LOP3.LUT R22, R22, R2, RZ, 0xc0, !PT ;  /* 0x0000000216167212 */ /* 0x000fe400078ec0ff */
[--C-:B------:R-:W-:Y:S01]  /*134b0*/  HSET2.LE.AND R20, R155, R231.reuse, PT ;  /* 0x000000e79b147233 */ /* 0x100fe20003803000 */
[----:B------:R-:W-:Y:S03]  /*134c0*/  HMMA.16816.F32.BF16 R148, R12, R162, R148 ;  /* 0x000000a20c94723c */ /* 0x000fe60000041894 */
[----:B------:R-:W4:Y:S02]  /*134d0*/  LDSM.16.MT88.4 R12, [R190+0x11000] ;  /* 0x01100000be0c783b */ /* 0x000f240000004200 */
[--C-:B------:R-:W-:Y:S01]  /*134e0*/  HSET2.LE.AND R28, R154, R231.reuse, PT ;  /* 0x000000e79a1c7233 */ /* 0x100fe20003803000 */
[----:B------:R-:W-:Y:S01]  /*134f0*/  FFMA.FTZ R154, R0, R248, R222 ;  /* 0x000000f8009a7223 */ /* 0x000fe200000100de */
[----:B------:R-:W-:Y:S04]  /*13500*/  F2FP.BF16.F32.PACK_AB R2, R179, R178 ;  /* 0x000000b2b302723e */ /* 0x000fe800000010ff */
[----:B------:R-:W-:Y:S01]  /*13510*/  LOP3.LUT R20, R20, R21, RZ, 0xc0, !PT ;  /* 0x0000001514147212 */ /* 0x000fe200078ec0ff */
[----:B------:R-:W-:Y:S01]  /*13520*/  FADD.FTZ R154, R223, R154 ;  /* 0x0000009adf9a7221 */ /* 0x000fe20000010000 */
[----:B------:R-:W-:Y:S02]  /*13530*/  LOP3.LUT R23, R23, R2, RZ, 0xc0, !PT ;  /* 0x0000000217177212 */ /* 0x000fe400078ec0ff */
[----:B------:R-:W-:Y:S01]  /*13540*/  LOP3.LUT R21, R28, R29, RZ, 0xc0, !PT ;  /* 0x0000001d1c157212 */ /* 0x000fe200078ec0ff */
[----:B------:R-:W-:Y:S01]  /*13550*/  IMAD.WIDE.U32 R28, R165, -0x2daee0ad, RZ ;  /* 0xd2511f53a51c7825 */ /* 0x000fe200078e00ff */
[----:B------:R-:W-:Y:S02]  /*13560*/  F2FP.BF16.F32.PACK_AB R0, R172, R173 ;  /* 0x000000adac00723e */ /* 0x000fe400000010ff */
[C---:B------:R-:W-:Y:S02]  /*13570*/  LOP3.LUT R33, R28.reuse, 0xff, RZ, 0xc0, !PT ;  /* 0x000000ff1c217812 */ /* 0x040fe400078ec0ff */
[----:B------:R-:W-:Y:S02]  /*13580*/  LOP3.LUT R2, R28, 0xffff, RZ, 0xc0, !PT ;  /* 0x0000ffff1c027812 */ /* 0x000fe400078ec0ff */
[--C-:B------:R-:W-:Y:S01]  /*13590*/  SHF.R.U32.HI R32, RZ, 0x18, R28.reuse ;  /* 0x00000018ff207819 */ /* 0x100fe2000001161c */
        /* <DEDUP_REMOVED lines=35> */
[----:B------:R-:W-:Y:S05]  /*137d0*/  LDSM.16.MT88.4 R156, [R189+0x11800] ;  /* 0x01180000bd9c783b */ /* 0x000fea0000004200 */
[C---:B--2---:R-:W-:Y:S06]  /*137e0*/  HMMA.16816.F32.BF16 R124, R20.reuse, R24, R124 ;  /* 0x00000018147c723c */ /* 0x044fec000004187c */
[C---:B------:R-:W-:Y:S05]  /*137f0*/  HMMA.16816.F32.BF16 R128, R20.reuse, R26, R128 ;  /* 0x0000001a1480723c */ /* 0x040fea0000041880 */
[----:B------:R-:W-:Y:S02]  /*13800*/  SHF.R.U32.HI R24, RZ, 0x10, R28 ;  /* 0x00000010ff187819 */ /* 0x000fe4000001161c */
[----:B------:R-:W-:Y:S01]  /*13810*/  SHF.R.U32.HI R25, RZ, 0x8, R2 ;  /* 0x00000008ff197819 */ /* 0x000fe20000011602 */
[C---:B----4-:R-:W-:Y:S03]  /*13820*/  HMMA.16816.F32.BF16 R132, R20.reuse, R12, R132 ;  /* 0x0000000c1484723c */ /* 0x050fe60000041884 */
[----:B------:R-:W-:Y:S02]  /*13830*/  LOP3.LUT R2, R24, 0xff, RZ, 0xc0, !PT ;  /* 0x000000ff18027812 */ /* 0x000fe400078ec0ff */
[----:B------:R-:W-:Y:S01]  /*13840*/  LOP3.LUT R28, R29, UR15, R166, 0x96, !PT ;  /* 0x0000000f1d1c7c12 */ /* 0x000fe2000f8e96a6 */
[C---:B------:R-:W-:Y:S01]  /*13850*/  HMMA.16816.F32.BF16 R136, R20.reuse, R14, R136 ;  /* 0x0000000e1488723c */ /* 0x040fe20000041888 */
[----:B------:R-:W-:Y:S04]  /*13860*/  LDSM.16.MT88.4 R164, [R191+0x11800] ;  /* 0x01180000bfa4783b */ /* 0x000fe80000004200 */
[----:B------:R-:W-:Y:S02]  /*13870*/  PRMT R160, R33, 0x5410, R25 ;  /* 0x0000541021a07816 */ /* 0x000fe40000000019 */
[----:B------:R-:W-:Y:S02]  /*13880*/  PRMT R155, R2, 0x5410, R32 ;  /* 0x00005410029b7816 */ /* 0x000fe40000000020 */
[----:B------:R-:W1:Y:S02]  /*13890*/  LDSM.16.MT88.4 R24, [R192+0x17000] ;  /* 0x01700000c018783b */ /* 0x000e640000004200 */
[C---:B------:R-:W-:Y:S02]  /*138a0*/  LOP3.LUT R2, R28.reuse, 0xffff, RZ, 0xc0, !PT ;  /* 0x0000ffff1c027812 */ /* 0x040fe400078ec0ff */
[--C-:B------:R-:W-:Y:S02]  /*138b0*/  SHF.R.U32.HI R30, RZ, 0x10, R28.reuse ;  /* 0x00000010ff1e7819 */ /* 0x100fe4000001161c */
[----:B------:R-:W-:Y:S02]  /*138c0*/  SHF.R.U32.HI R29, RZ, 0x18, R28 ;  /* 0x00000018ff1d7819 */ /* 0x000fe4000001161c */
[----:B------:R-:W-:Y:S02]  /*138d0*/  LOP3.LUT R32, R28, 0xff, RZ, 0xc0, !PT ;  /* 0x000000ff1c207812 */ /* 0x000fe400078ec0ff */
[----:B------:R-:W-:Y:S02]  /*138e0*/  SHF.R.U32.HI R28, RZ, 0x8, R2 ;  /* 0x00000008ff1c7819 */ /* 0x000fe40000011602 */
[----:B------:R-:W-:Y:S02]  /*138f0*/  LOP3.LUT R2, R30, 0xff, RZ, 0xc0, !PT ;  /* 0x000000ff1e027812 */ /* 0x000fe400078ec0ff */
[----:B------:R-:W-:Y:S02]  /*13900*/  PRMT R32, R32, 0x5410, R28 ;  /* 0x0000541020207816 */ /* 0x000fe4000000001c */
[----:B------:R-:W-:Y:S02]  /*13910*/  PRMT R2, R2, 0x5410, R29 ;  /* 0x0000541002027816 */ /* 0x000fe4000000001d */
[----:B------:R-:W2:Y:S01]  /*13920*/  LDSM.16.MT88.4 R28, [R191+0x17000] ;  /* 0x01700000bf1c783b */ /* 0x000ea20000004200 */
[--C-:B------:R-:W-:Y:S02]  /*13930*/  HSET2.LE.AND R12, R32, R231.reuse, PT ;  /* 0x000000e7200c7233 */ /* 0x100fe40003803000 */
[--C-:B------:R-:W-:Y:S02]  /*13940*/  HSET2.LE.AND R14, R160, R231.reuse, PT ;  /* 0x000000e7a00e7233 */ /* 0x100fe40003803000 */
[--C-:B------:R-:W-:Y:S02]  /*13950*/  HSET2.LE.AND R13, R2, R231.reuse, PT ;  /* 0x000000e7020d7233 */ /* 0x100fe40003803000 */
[----:B------:R-:W-:Y:S01]  /*13960*/  LOP3.LUT R12, R12, R0, RZ, 0xc0, !PT ;  /* 0x000000000c0c7212 */ /* 0x000fe200078ec0ff */
[----:B---3--:R-:W3:Y:S01]  /*13970*/  LDSM.16.MT88.4 R32, [R190+0x11800] ;  /* 0x01180000be20783b */ /* 0x008ee20000004200 */
[----:B------:R-:W-:Y:S02]  /*13980*/  F2FP.BF16.F32.PACK_AB R2, R170, R171 ;  /* 0x000000abaa02723e */ /* 0x000fe400000010ff */
[----:B------:R-:W-:Y:S02]  /*13990*/  HSET2.LE.AND R15, R155, R231, PT ;  /* 0x000000e79b0f7233 */ /* 0x000fe40003803000 */
[----:B------:R-:W-:Y:S02]  /*139a0*/  LOP3.LUT R13, R13, R2, RZ, 0xc0, !PT ;  /* 0x000000020d0d7212 */ /* 0x000fe400078ec0ff */
[----:B------:R-:W-:Y:S02]  /*139b0*/  F2FP.BF16.F32.PACK_AB R0, R180, R169 ;  /* 0x000000a9b400723e */ /* 0x000fe400000010ff */
[----:B-----5:R-:W-:Y:S02]  /*139c0*/  F2FP.BF16.F32.PACK_AB R2, R181, R168 ;  /* 0x000000a8b502723e */ /* 0x020fe400000010ff */
[----:B------:R-:W-:Y:S01]  /*139d0*/  LOP3.LUT R14, R14, R0, RZ, 0xc0, !PT ;  /* 0x000000000e0e7212 */ /* 0x000fe200078ec0ff */
[----:B------:R-:W-:Y:S01]  /*139e0*/  FADD.FTZ R0, R225, R3 ;  /* 0x00000003e1007221 */ /* 0x000fe20000010000 */
[----:B------:R-:W-:Y:S01]  /*139f0*/  LOP3.LUT R15, R15, R2, RZ, 0xc0, !PT ;  /* 0x000000020f0f7212 */ /* 0x000fe200078ec0ff */
[C---:B-1----:R-:W-:Y:S03]  /*13a00*/  HMMA.16816.F32.BF16 R140, R20.reuse, R24, R140 ;  /* 0x00000018148c723c */ /* 0x042fe6000004188c */
[----:B------:R-:W-:Y:S01]  /*13a10*/  MOV R3, R152 ;  /* 0x0000009800037202 */ /* 0x000fe20000000f00 */
[----:B------:R-:W-:Y:S01]  /*13a20*/  FADD.FTZ R2, R227, R154 ;  /* 0x0000009ae3027221 */ /* 0x000fe20000010000 */
[----:B------:R-:W-:Y:S01]  /*13a30*/  FADD.FTZ R0, R185, R0 ;  /* 0x00000000b9007221 */ /* 0x000fe20000010000 */
[C---:B------:R-:W-:Y:S01]  /*13a40*/  HMMA.16816.F32.BF16 R16, R20.reuse, R26, R16 ;  /* 0x0000001a1410723c */ /* 0x040fe20000041810 */
[----:B------:R-:W1:Y:S04]  /*13a50*/  LDSM.16.MT88.4 R24, [R192+0x11800] ;  /* 0x01180000c018783b */ /* 0x000e680000004200 */
[----:B------:R-:W-:Y:S01]  /*13a60*/  FADD.FTZ R2, R226, R2 ;  /* 0x00000002e2027221 */ /* 0x000fe20000010000 */
[----:B------:R-:W-:Y:S01]  /*13a70*/  FADD.FTZ R0, R184, R0 ;  /* 0x00000000b8007221 */ /* 0x000fe20000010000 */
[----:B------:R-:W-:Y:S04]  /*13a80*/  MOV R154, R153 ;  /* 0x00000099009a7202 */ /* 0x000fe80000000f00 */
[----:B------:R-:W-:Y:S01]  /*13a90*/  FADD.FTZ R2, R187, R2 ;  /* 0x00000002bb027221 */ /* 0x000fe20000010000 */
[C---:B--2---:R-:W-:Y:S03]  /*13aa0*/  HMMA.16816.F32.BF16 R144, R20.reuse, R28, R144 ;  /* 0x0000001c1490723c */ /* 0x044fe60000041890 */
[----:B------:R-:W-:Y:S01]  /*13ab0*/  FADD.FTZ R2, R186, R2 ;  /* 0x00000002ba027221 */ /* 0x000fe20000010000 */
[----:B------:R-:W-:Y:S02]  /*13ac0*/  FADD.FTZ R0, R217, R0 ;  /* 0x00000000d9007221 */ /* 0x000fe40000010000 */
[----:B------:R-:W-:Y:S01]  /*13ad0*/  HMMA.16816.F32.BF16 R148, R20, R30, R148 ;  /* 0x0000001e1494723c */ /* 0x000fe20000041894 */
[----:B------:R-:W2:Y:S04]  /*13ae0*/  LDSM.16.MT88.4 R20, [R189+0x13800] ;  /* 0x01380000bd14783b */ /* 0x000ea80000004200 */
[----:B------:R-:W-:Y:S01]  /*13af0*/  FADD.FTZ R2, R218, R2 ;  /* 0x00000002da027221 */ /* 0x000fe20000010000 */
[C---:B------:R-:W-:Y:S03]  /*13b00*/  HMMA.16816.F32.BF16 R160, R12.reuse, R156, R4 ;  /* 0x0000009c0ca0723c */ /* 0x040fe60000041804 */
[----:B------:R-:W4:Y:S02]  /*13b10*/  LDSM.16.MT88.4 R4, [R190+0x13800] ;  /* 0x01380000be04783b */ /* 0x000f240000004200 */
[----:B------:R-:W-:Y:S01]  /*13b20*/  FADD.FTZ R0, R216, R0 ;  /* 0x00000000d8007221 */ /* 0x000fe20000010000 */
[C---:B------:R-:W-:Y:S05]  /*13b30*/  HMMA.16816.F32.BF16 R156, R12.reuse, R158, R8 ;  /* 0x0000009e0c9c723c */ /* 0x040fea0000041808 */
[----:B------:R-:W5:Y:S01]  /*13b40*/  LDSM.16.MT88.4 R8, [R192+0x13800] ;  /* 0x01380000c008783b */ /* 0x000f620000004200 */
[C---:B---3--:R-:W-:Y:S05]  /*13b50*/  HMMA.16816.F32.BF16 R36, R12.reuse, R32, R36 ;  /* 0x000000200c24723c */ /* 0x048fea0000041824 */
[----:B------:R-:W-:Y:S01]  /*13b60*/  FADD.FTZ R2, R219, R2 ;  /* 0x00000002db027221 */ /* 0x000fe20000010000 */
[C---:B------:R-:W-:Y:S01]  /*13b70*/  HMMA.16816.F32.BF16 R40, R12.reuse, R34, R40 ;  /* 0x000000220c28723c */ /* 0x040fe20000041828 */
[----:B------:R-:W3:Y:S04]  /*13b80*/  LDSM.16.MT88.4 R28, [R191+0x13800] ;  /* 0x01380000bf1c783b */ /* 0x000ee80000004200 */
[----:B------:R-:W-:Y:S01]  /*13b90*/  FADD.FTZ R0, R174, R0 ;  /* 0x00000000ae007221 */ /* 0x000fe20000010000 */
[C---:B-1----:R-:W-:Y:S03]  /*13ba0*/  HMMA.16816.F32.BF16 R44, R12.reuse, R24, R44 ;  /* 0x000000180c2c723c */ /* 0x042fe6000004182c */
[----:B------:R-:W-:Y:S02]  /*13bb0*/  LDSM.16.MT88.4 R32, [R190+0x15800] ;  /* 0x01580000be20783b */ /* 0x000fe40000004200 */
[----:B------:R-:W-:Y:S01]  /*13bc0*/  FADD.FTZ R2, R177, R2 ;  /* 0x00000002b1027221 */ /* 0x000fe20000010000 */
[C---:B------:R-:W-:Y:S05]  /*13bd0*/  HMMA.16816.F32.BF16 R48, R12.reuse, R26, R48 ;  /* 0x0000001a0c30723c */ /* 0x040fea0000041830 */
[----:B------:R-:W1:Y:S01]  /*13be0*/  LDSM.16.MT88.4 R24, [R189+0x15800] ;  /* 0x01580000bd18783b */ /* 0x000e620000004200 */
[C---:B------:R-:W-:Y:S05]  /*13bf0*/  HMMA.16816.F32.BF16 R52, R12.reuse, R164, R52 ;  /* 0x000000a40c34723c */ /* 0x040fea0000041834 */
[----:B------:R-:W-:Y:S01]  /*13c00*/  FADD.FTZ R0, R175, R0 ;  /* 0x00000000af007221 */ /* 0x000fe20000010000 */
[C---:B------:R-:W-:Y:S01]  /*13c10*/  HMMA.16816.F32.BF16 R56, R12.reuse, R166, R56 ;  /* 0x000000a60c38723c */ /* 0x040fe20000041838 */
[----:B------:R-:W-:Y:S04]  /*13c20*/  LDSM.16.MT88.4 R164, [R192+0x17800] ;  /* 0x01780000c0a4783b */ /* 0x000fe80000004200 */
        /* <DEDUP_REMOVED lines=16> */
[C---:B---3--:R-:W-:Y:S05]  /*13d30*/  HMMA.16816.F32.BF16 R84, R12.reuse, R28, R84 ;  /* 0x0000001c0c54723c */ /* 0x048fea0000041854 */
[----:B------:R-:W-:Y:S01]  /*13d40*/  FADD.FTZ R0, R170, R0 ;  /* 0x00000000aa007221 */ /* 0x000fe20000010000 */
[C---:B------:R-:W-:Y:S01]  /*13d50*/  HMMA.16816.F32.BF16 R88, R12.reuse, R30, R88 ;  /* 0x0000001e0c58723c */ /* 0x040fe20000041858 */
[----:B------:R-:W3:Y:S04]  /*13d60*/  LDSM.16.MT88.4 R28, [R190+0x17800] ;  /* 0x01780000be1c783b */ /* 0x000ee80000004200 */
[----:B------:R-:W-:Y:S01]  /*13d70*/  FADD.FTZ R2, R172, R2 ;  /* 0x00000002ac027221 */ /* 0x000fe20000010000 */
[C---:B-1----:R-:W-:Y:S05]  /*13d80*/  HMMA.16816.F32.BF16 R92, R12.reuse, R24, R92 ;  /* 0x000000180c5c723c */ /* 0x042fea000004185c */
[----:B------:R-:W-:Y:S01]  /*13d90*/  FADD.FTZ R0, R168, R0 ;  /* 0x00000000a8007221 */ /* 0x000fe20000010000 */
[C---:B------:R-:W-:Y:S01]  /*13da0*/  HMMA.16816.F32.BF16 R96, R12.reuse, R26, R96 ;  /* 0x0000001a0c60723c */ /* 0x040fe20000041860 */
[----:B------:R-:W1:Y:S04]  /*13db0*/  LDSM.16.MT88.4 R24, [R191+0x17800] ;  /* 0x01780000bf18783b */ /* 0x000e680000004200 */
[----:B------:R-:W-:Y:S01]  /*13dc0*/  FADD.FTZ R2, R169, R2 ;  /* 0x00000002a9027221 */ /* 0x000fe20000010000 */
[C---:B------:R-:W-:Y:S05]  /*13dd0*/  HMMA.16816.F32.BF16 R100, R12.reuse, R32, R100 ;  /* 0x000000200c64723c */ /* 0x040fea0000041864 */
[----:B------:R-:W-:Y:S01]  /*13de0*/  FADD.FTZ R249, R181, R0 ;  /* 0x00000000b5f97221 */ /* 0x000fe20000010000 */
[C---:B------:R-:W-:Y:S05]  /*13df0*/  HMMA.16816.F32.BF16 R104, R12.reuse, R34, R104 ;  /* 0x000000220c68723c */ /* 0x040fea0000041868 */
[----:B------:R-:W-:Y:S01]  /*13e00*/  FADD.FTZ R248, R180, R2 ;  /* 0x00000002b4f87221 */ /* 0x000fe20000010000 */
[C---:B--2---:R-:W-:Y:S06]  /*13e10*/  HMMA.16816.F32.BF16 R108, R12.reuse, R20, R108 ;  /* 0x000000140c6c723c */ /* 0x044fec000004186c */
[C---:B------:R-:W-:Y:S06]  /*13e20*/  HMMA.16816.F32.BF16 R112, R12.reuse, R22, R112 ;  /* 0x000000160c70723c */ /* 0x040fec0000041870 */
[C---:B----4-:R-:W-:Y:S06]  /*13e30*/  HMMA.16816.F32.BF16 R116, R12.reuse, R4, R116 ;  /* 0x000000040c74723c */ /* 0x050fec0000041874 */
[C---:B------:R-:W-:Y:S06]  /*13e40*/  HMMA.16816.F32.BF16 R120, R12.reuse, R6, R120 ;  /* 0x000000060c78723c */ /* 0x040fec0000041878 */
[C---:B-----5:R-:W-:Y:S06]  /*13e50*/  HMMA.16816.F32.BF16 R124, R12.reuse, R8, R124 ;  /* 0x000000080c7c723c */ /* 0x060fec000004187c */
[C---:B------:R-:W-:Y:S06]  /*13e60*/  HMMA.16816.F32.BF16 R128, R12.reuse, R10, R128 ;  /* 0x0000000a0c80723c */ /* 0x040fec0000041880 */
[C---:B---3--:R-:W-:Y:S06]  /*13e70*/  HMMA.16816.F32.BF16 R132, R12.reuse, R28, R132 ;  /* 0x0000001c0c84723c */ /* 0x048fec0000041884 */
[C---:B------:R-:W-:Y:S06]  /*13e80*/  HMMA.16816.F32.BF16 R136, R12.reuse, R30, R136 ;  /* 0x0000001e0c88723c */ /* 0x040fec0000041888 */
[C---:B------:R-:W-:Y:S06]  /*13e90*/  HMMA.16816.F32.BF16 R140, R12.reuse, R164, R140 ;  /* 0x000000a40c8c723c */ /* 0x040fec000004188c */
[C---:B------:R-:W-:Y:S06]  /*13ea0*/  HMMA.16816.F32.BF16 R164, R12.reuse, R166, R16 ;  /* 0x000000a60ca4723c */ /* 0x040fec0000041810 */
[C---:B-1----:R-:W-:Y:S06]  /*13eb0*/  HMMA.16816.F32.BF16 R144, R12.reuse, R24, R144 ;  /* 0x000000180c90723c */ /* 0x042fec0000041890 */
[----:B------:R-:W-:Y:S01]  /*13ec0*/  HMMA.16816.F32.BF16 R148, R12, R26, R148 ;  /* 0x0000001a0c94723c */ /* 0x000fe20000041894 */
[----:B------:R-:W-:Y:S11]  /*13ed0*/  @!UPT UIADD3 URZ, URZ, URZ, URZ ;  /* 0x0000003f3f3ff290 */ /* 0x000ff6000fffe03f */
[----:B------:R-:W-:Y:S01]  /*13ee0*/  @!UPT UIADD3 URZ, URZ, URZ, URZ ;  /* 0x0000003f3f3ff290 */ /* 0x000fe2000fffe03f */
[----:B------:R-:W-:Y:S11]  /*13ef0*/  @P0 BRA `(.L_x_513) ;  /* 0xffffffb800500947 */ /* 0x000ff6000383ffff */
.L_x_512:
[----:B------:R-:W1:Y:S01]  /*13f00*/  SHFL.BFLY PT, R2, R248, 0x2, 0x1f ;  /* 0x0c401f00f8027f89 */ /* 0x000e6200000e0000 */
[----:B------:R-:W-:Y:S01]  /*13f10*/  ULDC UR4, c[0x0][0x38c] ;  /* 0x0000e30000047ab9 */ /* 0x000fe20000000800 */
[----:B------:R-:W-:Y:S01]  /*13f20*/  UMOV UR5, 0x400 ;  /* 0x0000040000057882 */ /* 0x000fe20000000000 */
[----:B------:R-:W-:Y:S01]  /*13f30*/  UISETP.NE.AND UP0, UPT, UR16, -0x1, UPT ;  /* 0xffffffff1000788c */ /* 0x000fe2000bf05270 */
[----:B------:R-:W2:Y:S01]  /*13f40*/  SHFL.BFLY PT, R0, R249, 0x2, 0x1f ;  /* 0x0c401f00f9007f89 */ /* 0x000ea200000e0000 */
[----:B------:R-:W3:Y:S01]  /*13f50*/  S2R R172, SR_TID.X ;  /* 0x0000000000ac7919 */ /* 0x000ee20000002100 */
[----:B-1----:R-:W-:Y:S01]  /*13f60*/  FADD.FTZ R2, R2, R248 ;  /* 0x000000f802027221 */ /* 0x002fe20000010000 */
[----:B--2---:R-:W-:-:S04]  /*13f70*/  FADD.FTZ R0, R0, R249 ;  /* 0x000000f900007221 */ /* 0x004fc80000010000 */
[----:B------:R-:W1:Y:S04]  /*13f80*/  SHFL.BFLY PT, R4, R2, 0x1, 0x1f ;  /* 0x0c201f0002047f89 */ /* 0x000e6800000e0000 */
[----:B------:R-:W2:Y:S01]  /*13f90*/  SHFL.BFLY PT, R3, R0, 0x1, 0x1f ;  /* 0x0c201f0000037f89 */ /* 0x000ea200000e0000 */
[----:B---3--:R-:W-:-:S04]  /*13fa0*/  SHF.R.S32.HI R173, RZ, 0x1f, R172 ;  /* 0x0000001fffad7819 */ /* 0x008fc800000114ac */
[----:B------:R-:W-:-:S04]  /*13fb0*/  LEA.HI R171, R173, R172, RZ, 0x2 ;  /* 0x000000acadab7211 */ /* 0x000fc800078f10ff */
[----:B------:R-:W-:Y:S01]  /*13fc0*/  SHF.R.S32.HI R15, RZ, 0x2, R171 ;  /* 0x00000002ff0f7819 */ /* 0x000fe200000114ab */
[----:B-1----:R-:W-:Y:S01]  /*13fd0*/  FADD.FTZ R154, R2, R4 ;  /* 0x00000004029a7221 */ /* 0x002fe20000010000 */
[----:B------:R-:W-:Y:S01]  /*13fe0*/  MOV R2, 0x3f800000 ;  /* 0x3f80000000027802 */ /* 0x000fe20000000f00 */
[----:B--2---:R-:W-:-:S03]  /*13ff0*/  FADD.FTZ R155, R0, R3 ;  /* 0x00000003009b7221 */ /* 0x004fc60000010000 */
[----:B------:R-:W-:Y:S02]  /*14000*/  FSETP.NE.FTZ.AND P4, PT, R154, RZ, PT ;  /* 0x000000ff9a00720b */ /* 0x000fe40003f95000 */
[----:B------:R-:W-:Y:S02]  /*14010*/  MOV R0, 0x3f800000 ;  /* 0x3f80000000007802 */ /* 0x000fe40000000f00 */
[----:B------:R-:W-:Y:S02]  /*14020*/  FSETP.NE.FTZ.AND P3, PT, R155, RZ, PT ;  /* 0x000000ff9b00720b */ /* 0x000fe40003f75000 */
[----:B------:R-:W-:-:S04]  /*14030*/  SHF.R.S32.HI R3, RZ, 0x1f, R171 ;  /* 0x0000001fff037819 */ /* 0x000fc800000114ab */
[----:B------:R-:W-:-:S03]  /*14040*/  LEA.HI R3, R3, R15, RZ, 0x3 ;  /* 0x0000000f03037211 */ /* 0x000fc600078f18ff */
[----:B------:R-:W1:Y:S01]  /*14050*/  @P4 MUFU.RCP R2, R154 ;  /* 0x0000009a00024308 */ /* 0x000e620000001000 */
[----:B------:R-:W-:-:S04]  /*14060*/  LOP3.LUT R3, R3, 0xfffffff8, RZ, 0xc0, !PT ;  /* 0xfffffff803037812 */ /* 0x000fc800078ec0ff */
[----:B------:R-:W-:-:S03]  /*14070*/  IADD3 R15, R15, -R3, RZ ;  /* 0x800000030f0f7210 */ /* 0x000fc60007ffe0ff */
[----:B------:R-:W2:Y:S01]  /*14080*/  @P3 MUFU.RCP R0, R155 ;  /* 0x0000009b00003308 */ /* 0x000ea20000001000 */
[----:B------:R-:W-:Y:S01]  /*14090*/  R2P PR, R15, 0x6 ;  /* 0x000000060f007804 */ /* 0x000fe20000000000 */
[----:B-1----:R-:W-:-:S04]  /*140a0*/  FMUL.FTZ R2, R2, UR4 ;  /* 0x0000000402027c20 */ /* 0x002fc80008410000 */
[C---:B------:R-:W-:Y:S01]  /*140b0*/  FMUL.FTZ R6, R2.reuse, R157 ;  /* 0x0000009d02067220 */ /* 0x040fe20000410000 */
[C---:B------:R-:W-:Y:S01]  /*140c0*/  FMUL.FTZ R157, R2.reuse, R48 ;  /* 0x00000030029d7220 */ /* 0x040fe20000410000 */
[C---:B------:R-:W-:Y:S01]  /*140d0*/  FMUL.FTZ R170, R2.reuse, R160 ;  /* 0x000000a002aa7220 */ /* 0x040fe20000410000 */
[----:B------:R-:W-:Y:S01]  /*140e0*/  FMUL.FTZ R4, R2, R161 ;  /* 0x000000a102047220 */ /* 0x000fe20000410000 */
[----:B--2---:R-:W-:Y:S01]  /*140f0*/  FMUL.FTZ R0, R0, UR4 ;  /* 0x0000000400007c20 */ /* 0x004fe20008410000 */
[----:B------:R-:W1:Y:S01]  /*14100*/  S2UR UR4, SR_CgaCtaId ;  /* 0x00000000000479c3 */ /* 0x000e620000008800 */
[C---:B------:R-:W-:Y:S01]  /*14110*/  FMUL.FTZ R169, R2.reuse, R156 ;  /* 0x0000009c02a97220 */ /* 0x040fe20000410000 */
[C---:B------:R-:W-:Y:S01]  /*14120*/  FMUL.FTZ R7, R2.reuse, R37 ;  /* 0x0000002502077220 */ /* 0x040fe20000410000 */
[C---:B------:R-:W-:Y:S01]  /*14130*/  FMUL.FTZ R11, R2.reuse, R41 ;  /* 0x00000029020b7220 */ /* 0x040fe20000410000 */
[C---:B-----5:R-:W-:Y:S01]  /*14140*/  FMUL.FTZ R13, R2.reuse, R45 ;  /* 0x0000002d020d7220 */ /* 0x060fe20000410000 */
[----:B------:R-:W-:Y:S01]  /*14150*/  FMUL.FTZ R48, R2, R53 ;  /* 0x0000003502307220 */ /* 0x000fe20000410000 */
[C---:B------:R-:W-:Y:S01]  /*14160*/  FMUL.FTZ R46, R0.reuse, R46 ;  /* 0x0000002e002e7220 */ /* 0x040fe20000410000 */
        /* <DEDUP_REMOVED lines=59> */
[----:B------:R-:W-:Y:S01]  /*14520*/  FMUL.FTZ R5, R0, R42 ;  /* 0x0000002a00057220 */ /* 0x000fe20000410000 */
        /* <DEDUP_REMOVED lines=60> */
[----:B-1----:R-:W-:Y:S01]  /*148f0*/  ULEA UR4, UR4, UR5, 0x18 ;  /* 0x0000000504047291 */ /* 0x002fe2000f8ec03f */
[----:B------:R-:W-:-:S02]  /*14900*/  F2FP.BF16.F32.PACK_AB R49, R49, R2 ;  /* 0x000000023131723e */ /* 0x000fc400000010ff */
[-C--:B------:R-:W-:Y:S02]  /*14910*/  LEA.HI R57, R173, R172.reuse, RZ, 0x5 ;  /* 0x000000acad397211 */ /* 0x080fe400078f28ff */
[----:B------:R-:W-:Y:S02]  /*14920*/  LOP3.LUT R0, R171, 0x3ffffffc, RZ, 0xc0, !PT ;  /* 0x3ffffffcab007812 */ /* 0x000fe400078ec0ff */
[----:B------:R-:W-:Y:S02]  /*14930*/  SHF.L.U32 R2, R15, 0x6, RZ ;  /* 0x000000060f027819 */ /* 0x000fe400000006ff */
[----:B------:R-:W-:Y:S02]  /*14940*/  F2FP.BF16.F32.PACK_AB R12, R12, R9 ;  /* 0x000000090c0c723e */ /* 0x000fe400000010ff */
[----:B------:R-:W-:Y:S02]  /*14950*/  SHF.R.S32.HI R45, RZ, 0x5, R57 ;  /* 0x00000005ff2d7819 */ /* 0x000fe40000011439 */
[----:B------:R-:W-:-:S02]  /*14960*/  IADD3 R0, -R0, R172, RZ ;  /* 0x000000ac00007210 */ /* 0x000fc40007ffe1ff */
[----:B------:R-:W-:Y:S02]  /*14970*/  LOP3.LUT R2, R2, 0x1c0, RZ, 0xc0, !PT ;  /* 0x000001c002027812 */ /* 0x000fe400078ec0ff */
[----:B------:R-:W-:Y:S02]  /*14980*/  LOP3.LUT R9, R15, 0x1, RZ, 0xc0, !PT ;  /* 0x000000010f097812 */ /* 0x000fe400078ec0ff */
[----:B------:R-:W-:Y:S02]  /*14990*/  F2FP.BF16.F32.PACK_AB R10, R10, R5 ;  /* 0x000000050a0a723e */ /* 0x000fe400000010ff */
[----:B------:R-:W-:Y:S02]  /*149a0*/  LEA R5, R45, R0, 0x9 ;  /* 0x000000002d057211 */ /* 0x000fe400078e48ff */
[----:B------:R-:W-:Y:S02]  /*149b0*/  LEA.HI R0, R2, R2, RZ, 0x1d ;  /* 0x0000000202007211 */ /* 0x000fe400078fe8ff */
[----:B------:R-:W-:-:S02]  /*149c0*/  ISETP.NE.U32.AND P0, PT, R9, 0x1, PT ;  /* 0x000000010900780c */ /* 0x000fc40003f05070 */
[----:B------:R-:W-:Y:S02]  /*149d0*/  LEA R0, R5, R0, 0x1 ;  /* 0x0000000005007211 */ /* 0x000fe400078e08ff */
[----:B------:R-:W-:Y:S02]  /*149e0*/  MOV R5, 0x20 ;  /* 0x0000002000057802 */ /* 0x000fe40000000f00 */
[----:B------:R-:W-:Y:S02]  /*149f0*/  F2FP.BF16.F32.PACK_AB R4, R4, R170 ;  /* 0x000000aa0404723e */ /* 0x000fe400000010ff */
[----:B------:R-:W-:Y:S01]  /*14a00*/  LEA R0, R0, UR4, 0x1 ;  /* 0x0000000400007c11 */ /* 0x000fe2000f8e08ff */
[----:B------:R-:W-:Y:S01]  /*14a10*/  @UP0 ULDC.64 UR4, c[0x0][0x298] ;  /* 0x0000a60000040ab9 */ /* 0x000fe20000000a00 */
[----:B------:R-:W-:Y:S01]  /*14a20*/  SEL R5, R5, 0xffffffe0, !P1 ;  /* 0xffffffe005057807 */ /* 0x000fe20004800000 */
[----:B------:R-:W-:Y:S01]  /*14a30*/  @UP0 UIMAD.WIDE.U32 UR10, UR16, UR4, URZ ;  /* 0x00000004100a02a5 */ /* 0x000fe2000f8e003f */
[----:B------:R-:W-:Y:S01]  /*14a40*/  MOV R9, 0x40 ;  /* 0x0000004000097802 */ /* 0x000fe20000000f00 */
[----:B------:R1:W-:Y:S01]  /*14a50*/  STS [R0], R4 ;  /* 0x0000000400007388 */ /* 0x0003e20000000800 */
[----:B------:R-:W-:Y:S01]  /*14a60*/  F2FP.BF16.F32.PACK_AB R3, R3, R162 ;  /* 0x000000a20303723e */ /* 0x000fe200000010ff */
[----:B------:R-:W-:Y:S01]  /*14a70*/  @UP0 UIMAD UR9, UR16, UR5, UR11 ;  /* 0x00000005100902a4 */ /* 0x000fe2000f8e020b */
[----:B------:R-:W-:-:S02]  /*14a80*/  IADD3 R2, R0, -0x10, RZ ;  /* 0xfffffff000027810 */ /* 0x000fc40007ffe0ff */
[----:B------:R-:W-:Y:S01]  /*14a90*/  F2FP.BF16.F32.PACK_AB R6, R6, R169 ;  /* 0x000000a90606723e */ /* 0x000fe200000010ff */
[----:B------:R2:W-:Y:S01]  /*14aa0*/  STS [R0+0x400], R3 ;  /* 0x0004000300007388 */ /* 0x0005e20000000800 */
[----:B------:R-:W-:Y:S02]  /*14ab0*/  F2FP.BF16.F32.PACK_AB R8, R8, R158 ;  /* 0x0000009e0808723e */ /* 0x000fe400000010ff */
[----:B------:R-:W-:Y:S02]  /*14ac0*/  @P0 IADD3 R2, R0, 0x10, RZ ;  /* 0x0000001000020810 */ /* 0x000fe40007ffe0ff */
[----:B------:R-:W-:Y:S02]  /*14ad0*/  F2FP.BF16.F32.PACK_AB R7, R7, R168 ;  /* 0x000000a80707723e */ /* 0x000fe400000010ff */
[----:B------:R-:W-:Y:S01]  /*14ae0*/  SEL R9, R9, 0xffffffc0, !P2 ;  /* 0xffffffc009097807 */ /* 0x000fe20005000000 */
[----:B------:R3:W-:Y:S01]  /*14af0*/  STS [R2], R6 ;  /* 0x0000000602007388 */ /* 0x0007e20000000800 */
[----:B------:R-:W-:-:S02]  /*14b00*/  F2FP.BF16.F32.PACK_AB R11, R11, R161 ;  /* 0x000000a10b0b723e */ /* 0x000fc400000010ff */
[----:B------:R-:W-:Y:S01]  /*14b10*/  F2FP.BF16.F32.PACK_AB R13, R13, R160 ;  /* 0x000000a00d0d723e */ /* 0x000fe200000010ff */
[----:B------:R4:W-:Y:S01]  /*14b20*/  STS [R2+0x400], R8 ;  /* 0x0004000802007388 */ /* 0x0009e20000000800 */
[----:B------:R-:W-:Y:S02]  /*14b30*/  F2FP.BF16.F32.PACK_AB R50, R17, R157 ;  /* 0x0000009d1132723e */ /* 0x000fe400000010ff */
[----:B------:R-:W-:Y:S02]  /*14b40*/  F2FP.BF16.F32.PACK_AB R48, R48, R156 ;  /* 0x0000009c3030723e */ /* 0x000fe400000010ff */
[----:B------:R-:W-:Y:S02]  /*14b50*/  F2FP.BF16.F32.PACK_AB R47, R47, R54 ;  /* 0x000000362f2f723e */ /* 0x000fe400000010ff */
[----:B-1----:R-:W-:Y:S02]  /*14b60*/  IADD3 R4, R0, R5, RZ ;  /* 0x0000000500047210 */ /* 0x002fe40007ffe0ff */
[----:B------:R-:W-:-:S02]  /*14b70*/  F2FP.BF16.F32.PACK_AB R44, R44, R58 ;  /* 0x0000003a2c2c723e */ /* 0x000fc400000010ff */
[----:B------:R-:W-:Y:S01]  /*14b80*/  F2FP.BF16.F32.PACK_AB R43, R61, R60 ;  /* 0x0000003c3d2b723e */ /* 0x000fe200000010ff */
[----:B------:R1:W-:Y:S01]  /*14b90*/  STS [R4], R7 ;  /* 0x0000000704007388 */ /* 0x0003e20000000800 */
[----:B--2---:R-:W-:Y:S02]  /*14ba0*/  IADD3 R3, R5, R2, RZ ;  /* 0x0000000205037210 */ /* 0x004fe40007ffe0ff */
[----:B------:R-:W-:Y:S01]  /*14bb0*/  F2FP.BF16.F32.PACK_AB R42, R42, R62 ;  /* 0x0000003e2a2a723e */ /* 0x000fe200000010ff */
[----:B------:R-:W-:Y:S01]  /*14bc0*/  STS [R4+0x400], R12 ;  /* 0x0004000c04007388 */ /* 0x000fe20000000800 */
[-C--:B------:R-:W-:Y:S02]  /*14bd0*/  IADD3 R5, R3, R9.reuse, RZ ;  /* 0x0000000903057210 */ /* 0x080fe40007ffe0ff */
[----:B------:R-:W-:Y:S01]  /*14be0*/  F2FP.BF16.F32.PACK_AB R41, R41, R64 ;  /* 0x000000402929723e */ /* 0x000fe200000010ff */
[----:B------:R-:W-:Y:S01]  /*14bf0*/  STS [R3], R11 ;  /* 0x0000000b03007388 */ /* 0x000fe20000000800 */
[----:B---3--:R-:W-:-:S02]  /*14c00*/  IADD3 R6, R4, R9, RZ ;  /* 0x0000000904067210 */ /* 0x008fc40007ffe0ff */
[----:B------:R-:W-:Y:S01]  /*14c10*/  F2FP.BF16.F32.PACK_AB R40, R40, R66 ;  /* 0x000000422828723e */ /* 0x000fe200000010ff */
[----:B------:R-:W-:Y:S01]  /*14c20*/  STS [R3+0x400], R10 ;  /* 0x0004000a03007388 */ /* 0x000fe20000000800 */
[----:B----4-:R-:W-:Y:S02]  /*14c30*/  IADD3 R8, R0, R9, RZ ;  /* 0x0000000900087210 */ /* 0x010fe40007ffe0ff */
[----:B------:R-:W-:Y:S02]  /*14c40*/  F2FP.BF16.F32.PACK_AB R39, R69, R68 ;  /* 0x000000444527723e */ /* 0x000fe400000010ff */
[----:B------:R-:W-:Y:S01]  /*14c50*/  F2FP.BF16.F32.PACK_AB R38, R38, R70 ;  /* 0x000000462626723e */ /* 0x000fe200000010ff */
[----:B------:R-:W-:Y:S01]  /*14c60*/  STS [R8], R13 ;  /* 0x0000000d08007388 */ /* 0x000fe20000000800 */
[----:B------:R-:W-:Y:S02]  /*14c70*/  F2FP.BF16.F32.PACK_AB R37, R37, R72 ;  /* 0x000000482525723e */ /* 0x000fe400000010ff */
[----:B------:R-:W-:Y:S01]  /*14c80*/  F2FP.BF16.F32.PACK_AB R36, R36, R74 ;  /* 0x0000004a2424723e */ /* 0x000fe200000010ff */
[----:B------:R2:W-:Y:S01]  /*14c90*/  STS [R8+0x400], R14 ;  /* 0x0004000e08007388 */ /* 0x0005e20000000800 */
[----:B------:R-:W-:-:S02]  /*14ca0*/  F2FP.BF16.F32.PACK_AB R35, R35, R76 ;  /* 0x0000004c2323723e */ /* 0x000fc400000010ff */
[----:B-1----:R-:W-:Y:S02]  /*14cb0*/  IADD3 R7, R9, R2, RZ ;  /* 0x0000000209077210 */ /* 0x002fe40007ffe0ff */
[----:B------:R-:W-:Y:S02]  /*14cc0*/  F2FP.BF16.F32.PACK_AB R34, R34, R78 ;  /* 0x0000004e2222723e */ /* 0x000fe400000010ff */
[----:B------:R-:W-:Y:S01]  /*14cd0*/  F2FP.BF16.F32.PACK_AB R33, R33, R80 ;  /* 0x000000502121723e */ /* 0x000fe200000010ff */
[----:B------:R-:W-:Y:S01]  /*14ce0*/  STS [R7], R50 ;  /* 0x0000003207007388 */ /* 0x000fe20000000800 */
[----:B------:R-:W-:Y:S02]  /*14cf0*/  F2FP.BF16.F32.PACK_AB R32, R32, R82 ;  /* 0x000000522020723e */ /* 0x000fe400000010ff */
[----:B------:R-:W-:Y:S01]  /*14d00*/  PLOP3.LUT P0, PT, PT, PT, UP0, 0x80, 0x0 ;  /* 0x000000000000781c */ /* 0x000fe20003f0f008 */
[----:B------:R-:W-:Y:S01]  /*14d10*/  STS [R7+0x400], R49 ;  /* 0x0004003107007388 */ /* 0x000fe20000000800 */
[----:B------:R-:W-:-:S02]  /*14d20*/  F2FP.BF16.F32.PACK_AB R31, R31, R84 ;  /* 0x000000541f1f723e */ /* 0x000fc400000010ff */
[----:B------:R-:W-:Y:S01]  /*14d30*/  F2FP.BF16.F32.PACK_AB R30, R30, R86 ;  /* 0x000000561e1e723e */ /* 0x000fe200000010ff */
[----:B------:R-:W-:Y:S01]  /*14d40*/  STS [R6], R48 ;  /* 0x0000003006007388 */ /* 0x000fe20000000800 */
[----:B------:R-:W-:Y:S02]  /*14d50*/  F2FP.BF16.F32.PACK_AB R29, R29, R88 ;  /* 0x000000581d1d723e */ /* 0x000fe400000010ff */
[----:B------:R-:W-:Y:S01]  /*14d60*/  F2FP.BF16.F32.PACK_AB R28, R28, R90 ;  /* 0x0000005a1c1c723e */ /* 0x000fe200000010ff */
[----:B------:R-:W-:Y:S01]  /*14d70*/  STS [R6+0x400], R47 ;  /* 0x0004002f06007388 */ /* 0x000fe20000000800 */
[----:B------:R-:W-:Y:S02]  /*14d80*/  F2FP.BF16.F32.PACK_AB R27, R27, R92 ;  /* 0x0000005c1b1b723e */ /* 0x000fe400000010ff */
[----:B------:R-:W-:Y:S01]  /*14d90*/  F2FP.BF16.F32.PACK_AB R26, R26, R94 ;  /* 0x0000005e1a1a723e */ /* 0x000fe200000010ff */
[----:B------:R-:W-:Y:S01]  /*14da0*/  STS [R5], R46 ;  /* 0x0000002e05007388 */ /* 0x000fe20000000800 */
        /* <DEDUP_REMOVED lines=25> */
[----:B--2---:R-:W-:Y:S01]  /*14f40*/  F2FP.BF16.F32.PACK_AB R14, R165, R164 ;  /* 0x000000a4a50e723e */ /* 0x004fe200000010ff */
[----:B------:R-:W-:Y:S01]  /*14f50*/  STS [R3+0x2400], R36 ;  /* 0x0024002403007388 */ /* 0x000fe20000000800 */
[----:B------:R-:W-:-:S02]  /*14f60*/  F2FP.BF16.F32.PACK_AB R13, R167, R166 ;  /* 0x000000a6a70d723e */ /* 0x000fc400000010ff */
[----:B------:R-:W-:Y:S01]  /*14f70*/  F2FP.BF16.F32.PACK_AB R12, R145, R144 ;  /* 0x00000090910c723e */ /* 0x000fe200000010ff */
[----:B------:R-:W-:Y:S01]  /*14f80*/  STS [R8+0x2000], R35 ;  /* 0x0020002308007388 */ /* 0x000fe20000000800 */
[----:B------:R-:W-:Y:S02]  /*14f90*/  F2FP.BF16.F32.PACK_AB R11, R147, R146 ;  /* 0x00000092930b723e */ /* 0x000fe400000010ff */
[----:B------:R-:W-:Y:S01]  /*14fa0*/  F2FP.BF16.F32.PACK_AB R10, R149, R148 ;  /* 0x00000094950a723e */ /* 0x000fe200000010ff */
[----:B------:R-:W-:Y:S01]  /*14fb0*/  STS [R8+0x2400], R34 ;  /* 0x0024002208007388 */ /* 0x000fe20000000800 */
[----:B------:R-:W-:-:S03]  /*14fc0*/  F2FP.BF16.F32.PACK_AB R9, R151, R150 ;  /* 0x000000969709723e */ /* 0x000fc600000010ff */
        /* <DEDUP_REMOVED lines=13> */
[----:B------:R2:W-:Y:S04]  /*150a0*/  STS [R3+0x4400], R20 ;  /* 0x0044001403007388 */ /* 0x0005e80000000800 */
[----:B------:R3:W-:Y:S04]  /*150b0*/  STS [R8+0x4000], R19 ;  /* 0x0040001308007388 */ /* 0x0007e80000000800 */
[----:B------:R4:W-:Y:S04]  /*150c0*/  STS [R8+0x4400], R18 ;  /* 0x0044001208007388 */ /* 0x0009e80000000800 */
[----:B------:R4:W-:Y:S04]  /*150d0*/  STS [R7+0x4000], R17 ;  /* 0x0040001107007388 */ /* 0x0009e80000000800 */
[----:B------:R4:W-:Y:S04]  /*150e0*/  STS [R7+0x4400], R16 ;  /* 0x0044001007007388 */ /* 0x0009e80000000800 */
[----:B------:R4:W-:Y:S01]  /*150f0*/  STS [R6+0x4000], R15 ;  /* 0x0040000f06007388 */ /* 0x0009e20000000800 */
[----:B-1----:R-:W-:-:S02]  /*15100*/  F2FP.BF16.F32.PACK_AB R21, R131, R130 ;  /* 0x000000828315723e */ /* 0x002fc400000010ff */
[----:B--2---:R-:W-:Y:S02]  /*15110*/  F2FP.BF16.F32.PACK_AB R20, R133, R132 ;  /* 0x000000848514723e */ /* 0x004fe400000010ff */
[----:B---3--:R-:W-:Y:S02]  /*15120*/  F2FP.BF16.F32.PACK_AB R19, R135, R134 ;  /* 0x000000868713723e */ /* 0x008fe400000010ff */
[----:B----4-:R-:W-:Y:S02]  /*15130*/  F2FP.BF16.F32.PACK_AB R18, R137, R136 ;  /* 0x000000888912723e */ /* 0x010fe400000010ff */
[----:B------:R-:W-:Y:S02]  /*15140*/  F2FP.BF16.F32.PACK_AB R17, R139, R138 ;  /* 0x0000008a8b11723e */ /* 0x000fe400000010ff */
[----:B------:R-:W-:Y:S02]  /*15150*/  F2FP.BF16.F32.PACK_AB R16, R141, R140 ;  /* 0x0000008c8d10723e */ /* 0x000fe400000010ff */
[----:B------:R-:W-:Y:S01]  /*15160*/  F2FP.BF16.F32.PACK_AB R15, R143, R142 ;  /* 0x0000008e8f0f723e */ /* 0x000fe200000010ff */
[----:B------:R-:W-:Y:S06]  /*15170*/  @P0 BRA `(.L_x_516) ;  /* 0x00000000001c0947 */ /* 0x000fec0003800000 */
[----:B------:R-:W1:Y:S01]  /*15180*/  S2UR UR7, SR_CTAID.Y ;  /* 0x00000000000779c3 */ /* 0x000e620000002600 */
[----:B------:R-:W-:Y:S01]  /*15190*/  ULDC.64 UR4, c[0x0][0x290] ;  /* 0x0000a40000047ab9 */ /* 0x000fe20000000a00 */
[----:B-1----:R-:W-:Y:S02]  /*151a0*/  USHF.R.S32.HI UR6, URZ, 0x1f, UR7 ;  /* 0x0000001f3f067899 */ /* 0x002fe40008011407 */
[----:B------:R-:W-:Y:S02]  /*151b0*/  UIMAD.WIDE.U32 UR10, UR7, UR4, URZ ;  /* 0x00000004070a72a5 */ /* 0x000fe4000f8e003f */
[----:B------:R-:W-:-:S04]  /*151c0*/  UIMAD UR6, UR6, UR4, URZ ;  /* 0x00000004060672a4 */ /* 0x000fc8000f8e023f */
[----:B------:R-:W-:-:S04]  /*151d0*/  UIMAD UR5, UR7, UR5, UR6 ;  /* 0x00000005070572a4 */ /* 0x000fc8000f8e0206 */
[----:B------:R-:W-:-:S12]  /*151e0*/  UIADD3 UR9, UR11, UR5, URZ ;  /* 0x000000050b097290 */ /* 0x000fd8000fffe03f */
.L_x_516:
[----:B------:R-:W-:Y:S01]  /*151f0*/  ULDC.U8 UR4, c[0x0][0x3d9] ;  /* 0x0000f64000047ab9 */ /* 0x000fe20000000000 */
[----:B------:R-:W1:Y:S01]  /*15200*/  S2R R22, SR_TID.X ;  /* 0x0000000000167919 */ /* 0x000e620000002100 */
[----:B------:R-:W-:Y:S01]  /*15210*/  ISETP.NE.AND P0, PT, RZ, UR4, PT ;  /* 0x00000004ff007c0c */ /* 0x000fe2000bf05270 */
[----:B------:R-:W2:Y:S01]  /*15220*/  S2UR UR5, SR_CTAID.X ;  /* 0x00000000000579c3 */ /* 0x000ea20000002500 */
[----:B------:R-:W-:Y:S01]  /*15230*/  ULDC.U8 UR8, c[0x0][0x3d8] ;  /* 0x0000f60000087ab9 */ /* 0x000fe20000000000 */
[----:B------:R-:W-:Y:S01]  /*15240*/  STS [R6+0x4400], R56 ;  /* 0x0044003806007388 */ /* 0x000fe20000000800 */
[----:B------:R-:W-:-:S03]  /*15250*/  ISETP.NE.AND P1, PT, RZ, UR8, PT ;  /* 0x00000008ff007c0c */ /* 0x000fc6000bf25270 */
[----:B------:R-:W-:Y:S01]  /*15260*/  STS [R5+0x4000], R55 ;  /* 0x0040003705007388 */ /* 0x000fe20000000800 */
[----:B------:R-:W-:-:S03]  /*15270*/  ISETP.EQ.AND P1, PT, RZ, UR4, P1 ;  /* 0x00000004ff007c0c */ /* 0x000fc60008f22270 */
[----:B------:R-:W-:Y:S04]  /*15280*/  STS [R5+0x4400], R54 ;  /* 0x0044003605007388 */ /* 0x000fe80000000800 */
[----:B------:R-:W-:Y:S04]  /*15290*/  STS [R0+0x6000], R53 ;  /* 0x0060003500007388 */ /* 0x000fe80000000800 */
[----:B------:R3:W-:Y:S02]  /*152a0*/  STS [R0+0x6400], R52 ;  /* 0x0064003400007388 */ /* 0x0007e40000000800 */
[----:B------:R-:W-:-:S02]  /*152b0*/  @!P1 PLOP3.LUT P5, PT, PT, PT, PT, 0x8, 0x0 ;  /* 0x000000000000981c */ /* 0x000fc40003fae170 */
[----:B------:R-:W-:Y:S01]  /*152c0*/  STS [R2+0x6000], R51 ;  /* 0x0060003302007388 */ /* 0x000fe20000000800 */
[----:B--2---:R-:W-:-:S03]  /*152d0*/  UIMAD UR4, UR5, -0x40, UR18 ;  /* 0xffffffc0050478a4 */ /* 0x004fc6000f8e0212 */
[----:B------:R-:W-:Y:S04]  /*152e0*/  STS [R2+0x6400], R21 ;  /* 0x0064001502007388 */ /* 0x000fe80000000800 */
[----:B------:R-:W-:Y:S04]  /*152f0*/  STS [R4+0x6000], R20 ;  /* 0x0060001404007388 */ /* 0x000fe80000000800 */
[----:B------:R2:W-:Y:S04]  /*15300*/  STS [R4+0x6400], R19 ;  /* 0x0064001304007388 */ /* 0x0005e80000000800 */
[----:B------:R1:W-:Y:S04]  /*15310*/  STS [R3+0x6000], R18 ;  /* 0x0060001203007388 */ /* 0x0003e80000000800 */
[----:B------:R4:W-:Y:S01]  /*15320*/  STS [R3+0x6400], R17 ;  /* 0x0064001103007388 */ /* 0x0009e20000000800 */
[----:B---3--:R-:W-:-:S03]  /*15330*/  LOP3.LUT R0, R57, 0xffffffe0, RZ, 0xc0, !PT ;  /* 0xffffffe039007812 */ /* 0x008fc600078ec0ff */
[----:B------:R-:W-:Y:S04]  /*15340*/  STS [R8+0x6000], R16 ;  /* 0x0060001008007388 */ /* 0x000fe80000000800 */
[----:B------:R3:W-:Y:S04]  /*15350*/  STS [R8+0x6400], R15 ;  /* 0x0064000f08007388 */ /* 0x0007e80000000800 */
[----:B------:R5:W-:Y:S04]  /*15360*/  STS [R7+0x6000], R14 ;  /* 0x0060000e07007388 */ /* 0x000be80000000800 */
[----:B------:R5:W-:Y:S01]  /*15370*/  STS [R7+0x6400], R13 ;  /* 0x0064000d07007388 */ /* 0x000be20000000800 */
[----:B--2---:R-:W-:Y:S01]  /*15380*/  LEA.HI R19, R173, R172, RZ, 0x3 ;  /* 0x000000acad137211 */ /* 0x004fe200078f18ff */
[----:B------:R-:W2:Y:S01]  /*15390*/  S2R R20, SR_CTAID.Z ;  /* 0x0000000000147919 */ /* 0x000ea20000002700 */
[----:B-1----:R-:W-:Y:S01]  /*153a0*/  SHF.R.S32.HI R18, RZ, 0x1f, R22 ;  /* 0x0000001fff127819 */ /* 0x002fe20000011416 */
[----:B------:R-:W-:Y:S01]  /*153b0*/  STS [R6+0x6000], R12 ;  /* 0x0060000c06007388 */ /* 0x000fe20000000800 */
[----:B----4-:R-:W1:Y:S02]  /*153c0*/  @P0 LDC.64 R2, c[0x0][0x2c0] ;  /* 0x0000b000ff020b82 */ /* 0x010e640000000a00 */
[----:B------:R-:W-:Y:S01]  /*153d0*/  LEA.HI R4, R18, R22, RZ, 0x5 ;  /* 0x0000001612047211 */ /* 0x000fe200078f28ff */
[----:B------:R4:W-:Y:S04]  /*153e0*/  STS [R6+0x6400], R11 ;  /* 0x0064000b06007388 */ /* 0x0009e80000000800 */
[----:B------:R2:W-:Y:S01]  /*153f0*/  STS [R5+0x6400], R9 ;  /* 0x0064000905007388 */ /* 0x0005e20000000800 */
[----:B---3--:R-:W-:-:S03]  /*15400*/  SHF.R.S32.HI R8, RZ, 0x3, R19 ;  /* 0x00000003ff087819 */ /* 0x008fc60000011413 */
[----:B------:R3:W-:Y:S01]  /*15410*/  STS [R5+0x6000], R10 ;  /* 0x0060000a05007388 */ /* 0x0007e20000000800 */
[----:B-----5:R-:W1:Y:S01]  /*15420*/  S2R R14, SR_CTAID.Y ;  /* 0x00000000000e7919 */ /* 0x020e620000002600 */
[----:B------:R-:W3:Y:S08]  /*15430*/  @P4 LDC R13, c[0x0][0x2e8] ;  /* 0x0000ba00ff0d4b82 */ /* 0x000ef00000000800 */
[----:B------:R-:W3:Y:S01]  /*15440*/  @P0 LDC R7, c[0x0][0x2c0] ;  /* 0x0000b000ff070b82 */ /* 0x000ee20000000800 */
[----:B----4-:R-:W-:Y:S01]  /*15450*/  IMAD.IADD R6, R172, 0x1, -R0 ;  /* 0x00000001ac067824 */ /* 0x010fe200078e0a00 */
[----:B------:R-:W-:Y:S01]  /*15460*/  LEA.HI.SX32 R11, R19, 0x10, 0x1d ;  /* 0x00000010130b7811 */ /* 0x000fe200078feaff */
[----:B-1----:R-:W-:Y:S01]  /*15470*/  @P0 IMAD R0, R3, R2, RZ ;  /* 0x0000000203000224 */ /* 0x002fe200078e02ff */
[----:B------:R-:W-:Y:S01]  /*15480*/  @!P1 CS2R R2, SRZ ;  /* 0x0000000000029805 */ /* 0x000fe2000001ff00 */
[----:B--2---:R1:W2:Y:S01]  /*15490*/  @P4 MUFU.LG2 R9, R154 ;  /* 0x0000009a00094308 */ /* 0x0042a20000000c00 */
[----:B---3--:R-:W-:Y:S01]  /*154a0*/  LEA.HI.SX32 R10, R19, 0x20, 0x1d ;  /* 0x00000020130a7811 */ /* 0x008fe200078feaff */
[----:B------:R-:W-:Y:S01]  /*154b0*/  @P0 IMAD.MOV.U32 R5, RZ, RZ, 0x1 ;  /* 0x00000001ff050424 */ /* 0x000fe200078e00ff */
        /* <DEDUP_REMOVED lines=9> */
.L_x_517:
[----:B------:R-:W-:Y:S05]  /*15550*/  @P0 BRA `(.L_x_518) ;  /* 0x0000000000180947 */ /* 0x000fea0003800000 */
[----:B------:R-:W3:Y:S01]  /*15560*/  LDC R0, c[0x0][0x2c4] ;  /* 0x0000b100ff007b82 */ /* 0x000ee20000000800 */
[----:B------:R-:W-:Y:S02]  /*15570*/  ISETP.NE.AND P0, PT, RZ, UR8, PT ;  /* 0x00000008ff007c0c */ /* 0x000fe4000bf05270 */
[----:B------:R-:W-:-:S05]  /*15580*/  MOV R7, 0x1 ;  /* 0x0000000100077802 */ /* 0x000fca0000000f00 */
[----:B------:R-:W4:Y:S08]  /*15590*/  LDC R5, c[0x0][0x270] ;  /* 0x00009c00ff057b82 */ /* 0x000f300000000800 */
[----:B---3--:R-:W4:Y:S02]  /*155a0*/  @P0 LDC R0, c[0x0][0x2e4] ;  /* 0x0000b900ff000b82 */ /* 0x008f240000000800 */
[----:B----4-:R-:W-:-:S07]  /*155b0*/  IMAD R5, R0, R5, RZ ;  /* 0x0000000500057224 */ /* 0x010fce00078e02ff */
.L_x_518:
[----:B------:R-:W-:Y:S01]  /*155c0*/  BAR.SYNC.DEFER_BLOCKING 0x0 ;  /* 0x0000000000007b1d */ /* 0x000fe20000010000 */
[----:B------:R-:W-:Y:S01]  /*155d0*/  LOP3.LUT R4, R4, 0xffffffe0, RZ, 0xc0, !PT ;  /* 0xffffffe004047812 */ /* 0x000fe200078ec0ff */
[----:B------:R-:W-:Y:S01]  /*155e0*/  IMAD R5, R14, R5, RZ ;  /* 0x000000050e057224 */ /* 0x000fe200078e02ff */
[----:B------:R-:W-:Y:S01]  /*155f0*/  ISETP.GE.AND P1, PT, R8, UR4, PT ;  /* 0x0000000408007c0c */ /* 0x000fe2000bf26270 */
[----:B------:R-:W-:Y:S01]  /*15600*/  IMAD.MOV.U32 R16, RZ, RZ, 0x7f800000 ;  /* 0x7f800000ff107424 */ /* 0x000fe200078e00ff */
[----:B------:R-:W-:Y:S01]  /*15610*/  SHF.R.S32.HI R8, RZ, 0x1f, R45 ;  /* 0x0000001fff087819 */ /* 0x000fe2000001142d */
[----:B------:R-:W-:Y:S02]  /*15620*/  IMAD.IADD R4, R22, 0x1, -R4 ;  /* 0x0000000116047824 */ /* 0x000fe400078e0a04 */
[----:B------:R-:W3:Y:S01]  /*15630*/  @P3 LDC R17, c[0x0][0x2e8] ;  /* 0x0000ba00ff113b82 */ /* 0x000ee20000000800 */
[----:B------:R-:W-:Y:S01]  /*15640*/  ISETP.GE.AND P0, PT, R11, UR4, PT ;  /* 0x000000040b007c0c */ /* 0x000fe2000bf06270 */
[----:B------:R-:W-:Y:S01]  /*15650*/  BSSY B0, `(.L_x_519) ;  /* 0x000002f000007945 */ /* 0x000fe20003800000 */
[----:B------:R-:W-:Y:S01]  /*15660*/  ISETP.GE.AND P6, PT, R10, UR4, PT ;  /* 0x000000040a007c0c */ /* 0x000fe2000bfc6270 */
[----:B------:R-:W-:Y:S01]  /*15670*/  IMAD.MOV.U32 R15, RZ, RZ, 0x7f800000 ;  /* 0x7f800000ff0f7424 */ /* 0x000fe200078e00ff */
[----:B------:R-:W-:Y:S01]  /*15680*/  SHF.R.S32.HI R11, RZ, 0x1f, R4 ;  /* 0x0000001fff0b7819 */ /* 0x000fe20000011404 */
[----:B------:R-:W4:Y:S01]  /*15690*/  @P3 MUFU.LG2 R10, R155 ;  /* 0x0000009b000a3308 */ /* 0x000f220000000c00 */
[----:B------:R-:W-:-:S02]  /*156a0*/  LEA.HI R8, R8, R45, RZ, 0x2 ;  /* 0x0000002d08087211 */ /* 0x000fc400078f10ff */
[----:B------:R-:W-:Y:S02]  /*156b0*/  LEA.HI R11, R11, R4, RZ, 0x2 ;  /* 0x000000040b0b7211 */ /* 0x000fe400078f10ff */
[----:B------:R-:W-:Y:S02]  /*156c0*/  LOP3.LUT P2, RZ, R6, 0x3, RZ, 0xc0, !PT ;  /* 0x0000000306ff7812 */ /* 0x000fe4000784c0ff */
[----:B------:R-:W-:Y:S01]  /*156d0*/  LOP3.LUT R4, R8, 0xffffffc, RZ, 0xc0, !PT ;  /* 0x0ffffffc08047812 */ /* 0x000fe200078ec0ff */
[----:B--2---:R-:W-:Y:S01]  /*156e0*/  @P4 FMUL.FTZ R8, R9, 0.69314718246459960938 ;  /* 0x3f31721809084820 */ /* 0x004fe20000410000 */
[----:B------:R-:W-:Y:S01]  /*156f0*/  SEL R6, R5, RZ, !P5 ;  /* 0x000000ff05067207 */ /* 0x000fe20006800000 */
[----:B------:R-:W-:Y:S01]  /*15700*/  IMAD R5, R7, UR5, RZ ;  /* 0x0000000507057c24 */ /* 0x000fe2000f8e02ff */
[----:B------:R2:W1:Y:S01]  /*15710*/  LDS.128 R32, [R215+0x1800] ;  /* 0x00180000d7207984 */ /* 0x0004620000000c00 */
[----:B------:R-:W-:Y:S01]  /*15720*/  IMAD.IADD R12, R45, 0x1, -R4 ;  /* 0x000000012d0c7824 */ /* 0x000fe200078e0a04 */
[----:B------:R-:W-:Y:S01]  /*15730*/  LEA.HI R18, R18, R22, RZ, 0x3 ;  /* 0x0000001612127211 */ /* 0x000fe200078f18ff */
[----:B------:R-:W-:-:S02]  /*15740*/  IMAD R4, R20, R0, R6 ;  /* 0x0000000014047224 */ /* 0x000fc400078e0206 */
[----:B------:R-:W-:Y:S01]  /*15750*/  @P4 FFMA.FTZ R16, R153, R13, R8 ;  /* 0x0000000d99104223 */ /* 0x000fe20000010008 */
[----:B------:R-:W-:Y:S01]  /*15760*/  IMAD.SHL.U32 R0, R5, 0x40, RZ ;  /* 0x0000004005007824 */ /* 0x000fe200078e00ff */
[----:B------:R-:W-:Y:S01]  /*15770*/  LOP3.LUT R5, R18, 0xfffffff8, RZ, 0xc0, !PT ;  /* 0xfffffff812057812 */ /* 0x000fe200078ec0ff */
[----:B----4-:R-:W-:Y:S01]  /*15780*/  @P3 FMUL.FTZ R10, R10, 0.69314718246459960938 ;  /* 0x3f3172180a0a3820 */ /* 0x010fe20000410000 */
[----:B------:R-:W-:Y:S02]  /*15790*/  SHF.R.S32.HI R6, RZ, 0x2, R11 ;  /* 0x00000002ff067819 */ /* 0x000fe4000001140b */
[----:B------:R-:W-:Y:S01]  /*157a0*/  IADD3 R8, P5, P4, R0, R2, R4 ;  /* 0x0000000200087210 */ /* 0x000fe20007cbe004 */
[----:B------:R-:W-:Y:S01]  /*157b0*/  IMAD.IADD R14, R22, 0x1, -R5 ;  /* 0x00000001160e7824 */ /* 0x000fe200078e0a05 */
[----:B------:R-:W-:Y:S01]  /*157c0*/  SHF.R.S32.HI R9, RZ, 0x1f, R0 ;  /* 0x0000001fff097819 */ /* 0x000fe20000011400 */
[----:B------:R-:W-:Y:S01]  /*157d0*/  IMAD R0, R12, 0x10, R6 ;  /* 0x000000100c007824 */ /* 0x000fe200078e0206 */
[----:B------:R-:W-:Y:S01]  /*157e0*/  SHF.R.S32.HI R2, RZ, 0x1f, R4 ;  /* 0x0000001fff027819 */ /* 0x000fe20000011404 */
[----:B---3--:R-:W-:-:S03]  /*157f0*/  @P3 FFMA.FTZ R15, R152, R17, R10 ;  /* 0x00000011980f3223 */ /* 0x008fc6000001000a */
[----:B------:R-:W-:Y:S01]  /*15800*/  IADD3.X R5, R9, R3, R2, P5, P4 ;  /* 0x0000000309057210 */ /* 0x000fe20002fe8402 */
[----:B--2---:R-:W-:Y:S06]  /*15810*/  @P2 BRA `(.L_x_520) ;  /* 0x0000000000482947 */ /* 0x004fec0003800000 */
[----:B------:R-:W-:Y:S01]  /*15820*/  UIMAD UR6, UR5, -0x40, UR18 ;  /* 0xffffffc0050678a4 */ /* 0x000fe2000f8e0212 */
[----:B------:R-:W-:-:S05]  /*15830*/  VIADD R2, R0, 0x8 ;  /* 0x0000000800027836 */ /* 0x000fca0000000000 */
[----:B------:R-:W-:Y:S02]  /*15840*/  ISETP.GE.AND P5, PT, R0, UR6, PT ;  /* 0x0000000600007c0c */ /* 0x000fe4000bfa6270 */
[----:B------:R-:W-:-:S11]  /*15850*/  ISETP.GE.AND P4, PT, R2, UR6, PT ;  /* 0x0000000602007c0c */ /* 0x000fd6000bf86270 */
[----:B------:R-:W2:Y:S01]  /*15860*/  @!P5 LDC.64 R10, c[0x0][0x2b0] ;  /* 0x0000ac00ff0adb82 */ /* 0x000ea20000000a00 */
[-C--:B------:R-:W-:Y:S02]  /*15870*/  @!P5 IMAD R0, R0, R7.reuse, RZ ;  /* 0x000000070000d224 */ /* 0x080fe400078e02ff */
[----:B------:R-:W-:-:S03]  /*15880*/  @!P4 IMAD R3, R2, R7, RZ ;  /* 0x000000070203c224 */ /* 0x000fc600078e02ff */
[CC--:B------:R-:W-:Y:S02]  /*15890*/  @!P5 IADD3 R2, P3, R0.reuse, R8.reuse, RZ ;  /* 0x000000080002d210 */ /* 0x0c0fe40007f7e0ff */
[----:B------:R-:W3:Y:S01]  /*158a0*/  @!P4 LDC.64 R12, c[0x0][0x2b0] ;  /* 0x0000ac00ff0ccb82 */ /* 0x000ee20000000a00 */
[C---:B------:R-:W-:Y:S02]  /*158b0*/  @!P4 IADD3 R6, P2, R3.reuse, R8, RZ ;  /* 0x000000080306c210 */ /* 0x040fe40007f5e0ff */
[-C--:B------:R-:W-:Y:S02]  /*158c0*/  @!P5 LEA.HI.X.SX32 R0, R0, R5.reuse, 0x1, P3 ;  /* 0x000000050000d211 */ /* 0x080fe400018f0eff */
[----:B------:R-:W-:Y:S02]  /*158d0*/  @!P4 LEA.HI.X.SX32 R3, R3, R5, 0x1, P2 ;  /* 0x000000050303c211 */ /* 0x000fe400010f0eff */
[----:B--2---:R-:W-:-:S04]  /*158e0*/  @!P5 LEA R4, P3, R2, R10, 0x2 ;  /* 0x0000000a0204d211 */ /* 0x004fc800078610ff */
[----:B------:R-:W-:Y:S02]  /*158f0*/  @!P5 LEA.HI.X R5, R2, R11, R0, 0x2, P3 ;  /* 0x0000000b0205d211 */ /* 0x000fe400018f1400 */
[----:B---3--:R-:W-:-:S03]  /*15900*/  @!P4 LEA R2, P2, R6, R12, 0x2 ;  /* 0x0000000c0602c211 */ /* 0x008fc600078410ff */
[----:B------:R2:W-:Y:S01]  /*15910*/  @!P5 STG.E desc[UR30][R4.64], R16 ;  /* 0x000000100400d986 */ /* 0x0005e2000c10191e */
[----:B------:R-:W-:-:S05]  /*15920*/  @!P4 LEA.HI.X R3, R6, R13, R3, 0x2, P2 ;  /* 0x0000000d0603c211 */ /* 0x000fca00010f1403 */
[----:B------:R2:W-:Y:S04]  /*15930*/  @!P4 STG.E desc[UR30][R2.64], R15 ;  /* 0x0000000f0200c986 */ /* 0x0005e8000c10191e */
.L_x_520:
[----:B------:R-:W-:Y:S05]  /*15940*/  BSYNC B0 ;  /* 0x0000000000007941 */ /* 0x000fea0003800000 */
.L_x_519:
[----:B------:R3:W5:Y:S04]  /*15950*/  LDL R30, [R1+0x24] ;  /* 0x00002400011e7983 */ /* 0x0007680000100800 */
[----:B------:R3:W5:Y:S01]  /*15960*/  LDL R31, [R1+0x20] ;  /* 0x00002000011f7983 */ /* 0x0007620000100800 */
[----:B------:R-:W-:Y:S01]  /*15970*/  IMAD.SHL.U32 R28, R14, 0x8, RZ ;  /* 0x000000080e1c7824 */ /* 0x000fe200078e00ff */
[----:B------:R-:W-:Y:S01]  /*15980*/  SHF.R.S32.HI R8, RZ, 0x1f, R20 ;  /* 0x0000001fff087819 */ /* 0x000fe20000011414 */
[----:B------:R-:W-:Y:S01]  /*15990*/  ULDC.64 UR6, c[0x0][0x2a0] ;  /* 0x0000a80000067ab9 */ /* 0x000fe20000000a00 */
[----:B--2---:R-:W-:Y:S01]  /*159a0*/  SHF.R.S32.HI R2, RZ, 0x3, R18 ;  /* 0x00000003ff027819 */ /* 0x004fe20000011412 */
[----:B------:R3:W2:Y:S01]  /*159b0*/  LDS.128 R24, [R215] ;  /* 0x00000000d7187984 */ /* 0x0006a20000000c00 */
[----:B------:R-:W-:Y:S01]  /*159c0*/  SHF.R.S32.HI R0, RZ, 0x1f, R28 ;  /* 0x0000001fff007819 */ /* 0x000fe2000001141c */
[----:B------:R-:W-:Y:S01]  /*159d0*/  IMAD.U32 R5, RZ, RZ, UR17 ;  /* 0x00000011ff057e24 */ /* 0x000fe2000f8e00ff */
[----:B------:R-:W-:Y:S01]  /*159e0*/  IADD3 R6, P2, R28, UR10, RZ ;  /* 0x0000000a1c067c10 */ /* 0x000fe2000ff5e0ff */
[----:B------:R3:W4:Y:S01]  /*159f0*/  LDS.128 R12, [R215+0x6000] ;  /* 0x00600000d70c7984 */ /* 0x0007220000000c00 */
[----:B------:R-:W-:Y:S01]  /*15a00*/  LEA.HI.SX32 R4, R19, 0x30, 0x1d ;  /* 0x0000003013047811 */ /* 0x000fe200078feaff */
[----:B------:R-:W-:Y:S01]  /*15a10*/  BSSY B0, `(.L_x_521) ;  /* 0x000001e000007945 */ /* 0x000fe20003800000 */
[----:B------:R-:W-:Y:S01]  /*15a20*/  IADD3.X R7, R0, UR9, RZ, P2, !PT ;  /* 0x0000000900077c10 */ /* 0x000fe200097fe4ff */
[----:B------:R-:W-:Y:S01]  /*15a30*/  IMAD R0, R8, UR6, RZ ;  /* 0x0000000608007c24 */ /* 0x000fe2000f8e02ff */
[----:B------:R3:W1:Y:S01]  /*15a40*/  LDS.128 R16, [R215+0x4000] ;  /* 0x00400000d7107984 */ /* 0x0006620000000c00 */
[----:B------:R-:W-:-:S02]  /*15a50*/  SHF.R.S32.HI R3, RZ, 0x1f, R2 ;  /* 0x0000001fff037819 */ /* 0x000fc40000011402 */
[----:B------:R-:W-:Y:S01]  /*15a60*/  IMAD R0, R20, UR7, R0 ;  /* 0x0000000714007c24 */ /* 0x000fe2000f8e0200 */
[----:B------:R-:W-:Y:S01]  /*15a70*/  ISETP.GE.AND P5, PT, R4, UR4, PT ;  /* 0x0000000404007c0c */ /* 0x000fe2000bfa6270 */
[----:B------:R-:W-:Y:S02]  /*15a80*/  IMAD.WIDE.U32 R10, R20, UR6, R6 ;  /* 0x00000006140a7c25 */ /* 0x000fe4000f8e0006 */
[----:B------:R3:W1:Y:S02]  /*15a90*/  LDS.128 R20, [R215+0x2000] ;  /* 0x00200000d7147984 */ /* 0x0006640000000c00 */
        /* <DEDUP_REMOVED lines=18> */
[----:B-1----:R2:W-:Y:S04]  /*15bc0*/  @!P3 STG.E.128 desc[UR30][R2.64+0x80], R20 ;  /* 0x000080140200b986 */ /* 0x0025e8000c101d1e */
[----:B------:R2:W-:Y:S04]  /*15bd0*/  @!P2 STG.E.128 desc[UR30][R2.64+0x100], R16 ;  /* 0x000100100200a986 */ /* 0x0005e8000c101d1e */
[----:B----4-:R2:W-:Y:S02]  /*15be0*/  @!P1 STG.E.128 desc[UR30][R2.64+0x180], R12 ;  /* 0x0001800c02009986 */ /* 0x0105e4000c101d1e */
.L_x_522:
[----:B------:R-:W-:Y:S05]  /*15bf0*/  BSYNC B0 ;  /* 0x0000000000007941 */ /* 0x000fea0003800000 */
.L_x_521:
[----:B--2---:R2:W2:Y:S01]  /*15c00*/  LDS.128 R24, [R215+0x800] ;  /* 0x00080000d7187984 */ /* 0x0044a20000000c00 */
[----:B------:R-:W-:Y:S03]  /*15c10*/  BSSY B0, `(.L_x_523) ;  /* 0x000001a000007945 */ /* 0x000fe60003800000 */
[----:B-1----:R1:W1:Y:S04]  /*15c20*/  LDS.128 R20, [R215+0x2800] ;  /* 0x00280000d7147984 */ /* 0x0022680000000c00 */
[----:B------:R1:W1:Y:S04]  /*15c30*/  LDS.128 R16, [R215+0x4800] ;  /* 0x00480000d7107984 */ /* 0x0002680000000c00 */
[----:B----4-:R4:W1:Y:S01]  /*15c40*/  LDS.128 R12, [R215+0x6800] ;  /* 0x00680000d70c7984 */ /* 0x0108620000000c00 */
        /* <DEDUP_REMOVED lines=18> */
[----:B--2---:R2:W-:Y:S04]  /*15d70*/  @!P3 STG.E.128 desc[UR30][R2.64], R24 ;  /* 0x000000180200b986 */ /* 0x0045e8000c101d1e */
[----:B-1----:R2:W-:Y:S04]  /*15d80*/  @!P2 STG.E.128 desc[UR30][R2.64+0x80], R20 ;  /* 0x000080140200a986 */ /* 0x0025e8000c101d1e */
[----:B------:R2:W-:Y:S04]  /*15d90*/  @!P1 STG.E.128 desc[UR30][R2.64+0x100], R16 ;  /* 0x0001001002009986 */ /* 0x0005e8000c101d1e */
[----:B------:R2:W-:Y:S02]  /*15da0*/  @!P0 STG.E.128 desc[UR30][R2.64+0x180], R12 ;  /* 0x0001800c02008986 */ /* 0x0005e4000c101d1e */
.L_x_524:
[----:B------:R-:W-:Y:S05]  /*15db0*/  BSYNC B0 ;  /* 0x0000000000007941 */ /* 0x000fea0003800000 */
.L_x_523:
[----:B--2---:R2:W2:Y:S01]  /*15dc0*/  LDS.128 R24, [R215+0x1000] ;  /* 0x00100000d7187984 */ /* 0x0044a20000000c00 */
[----:B------:R-:W-:Y:S03]  /*15dd0*/  BSSY B0, `(.L_x_525) ;  /* 0x000001a000007945 */ /* 0x000fe60003800000 */
[----:B-1----:R1:W1:Y:S04]  /*15de0*/  LDS.128 R20, [R215+0x3000] ;  /* 0x00300000d7147984 */ /* 0x0022680000000c00 */
        /* <DEDUP_REMOVED lines=24> */
.L_x_526:
[----:B------:R-:W-:Y:S05]  /*15f70*/  BSYNC B0 ;  /* 0x0000000000007941 */ /* 0x000fea0003800000 */
.L_x_525:
[----:B-12---:R1:W2:Y:S04]  /*15f80*/  LDS.128 R20, [R215+0x3800] ;  /* 0x00380000d7147984 */ /* 0x0062a80000000c00 */
[----:B------:R1:W1:Y:S04]  /*15f90*/  LDS.128 R16, [R215+0x5800] ;  /* 0x00580000d7107984 */ /* 0x0002680000000c00 */
[----:B------:R1:W1:Y:S01]  /*15fa0*/  LDS.128 R12, [R215+0x7800] ;  /* 0x00780000d70c7984 */ /* 0x0002620000000c00 */
        /* <DEDUP_REMOVED lines=24> */
.L_x_477:
        /* <DEDUP_REMOVED lines=13> */
[----:B------:R-:W-:Y:S01]  /*16200*/  @!UP3 USHF.R.S32.HI UR14, URZ, 0x1f, UR35 ;  /* 0x0000001f3f0eb899 */ /* 0x000fe20008011423 */
[--C-:B------:R-:W-:Y:S01]  /*16210*/  SHF.R.S32.HI R11, RZ, 0x1f, R10.reuse ;  /* 0x0000001fff0b7819 */ /* 0x100fe2000001140a */
[----:B------:R-:W-:Y:S01]  /*16220*/  @UP3 UIMAD.WIDE.U32 UR12, UR16, UR8, URZ ;  /* 0x00000008100c32a5 */ /* 0x000fe2000f8e003f */
[C---:B------:R-:W-:Y:S01]  /*16230*/  ISETP.NE.AND P3, PT, R0.reuse, RZ, PT ;  /* 0x000000ff0000720c */ /* 0x040fe20003f65270 */
[----:B------:R-:W-:Y:S01]  /*16240*/  @!UP2 ULDC UR6, c[0x0][0x2c4] ;  /* 0x0000b1000006aab9 */ /* 0x000fe20000000800 */
[----:B------:R-:W-:Y:S01]  /*16250*/  @UP2 ULDC.64 UR4, c[0x0][0x2c0] ;  /* 0x0000b00000042ab9 */ /* 0x000fe20000000a00 */
[----:B------:R-:W-:Y:S01]  /*16260*/  @UP3 UIMAD UR15, UR16, UR9, UR13 ;  /* 0x00000009100f32a4 */ /* 0x000fe2000f8e020d */
[----:B------:R-:W-:Y:S01]  /*16270*/  IMAD.SHL.U32 R0, R0, 0x8, RZ ;  /* 0x0000000800007824 */ /* 0x000fe200078e00ff */
[----:B------:R-:W-:Y:S01]  /*16280*/  @UP0 ULDC UR6, c[0x0][0x2e4] ;  /* 0x0000b90000060ab9 */ /* 0x000fe20000000800 */
[----:B------:R-:W-:Y:S01]  /*16290*/  @!UP3 ULDC.64 UR8, c[0x0][0x290] ;  /* 0x0000a4000008bab9 */ /* 0x000fe20000000a00 */
[----:B------:R-:W-:Y:S01]  /*162a0*/  UISETP.NE.OR UP0, UPT, UR16, -0x1, !UP1 ;  /* 0xffffffff1000788c */ /* 0x000fe2000cf05670 */
[----:B------:R-:W-:Y:S01]  /*162b0*/  VIADD R14, R10, 0x10 ;  /* 0x000000100a0e7836 */ /* 0x000fe20000000000 */
[----:B------:R-:W-:Y:S01]  /*162c0*/  @!UP3 UIMAD UR14, UR14, UR8, URZ ;  /* 0x000000080e0eb2a4 */ /* 0x000fe2000f8e023f */
[----:B------:R-:W-:Y:S01]  /*162d0*/  BSSY B0, `(.L_x_527) ;  /* 0x000003d000007945 */ /* 0x000fe20003800000 */
[----:B------:R-:W-:Y:S01]  /*162e0*/  @!UP3 UIMAD.WIDE.U32 UR20, UR35, UR8, URZ ;  /* 0x000000082314b2a5 */ /* 0x000fe2000f8e003f */
[----:B------:R-:W-:Y:S01]  /*162f0*/  IMAD.WIDE R6, R6, 0x40, R10 ;  /* 0x0000004006067825 */ /* 0x000fe200078e020a */
[----:B------:R-:W-:Y:S01]  /*16300*/  USHF.R.S32.HI UR13, URZ, 0x1f, UR34 ;  /* 0x0000001f3f0d7899 */ /* 0x000fe20008011422 */
[----:B------:R-:W-:Y:S01]  /*16310*/  IADD3 R19, R0, 0x40, RZ ;  /* 0x0000004000137810 */ /* 0x000fe20007ffe0ff */
[----:B------:R-:W-:Y:S01]  /*16320*/  @UP2 UMOV UR8, 0x1 ;  /* 0x0000000100082882 */ /* 0x000fe20000000000 */
[----:B------:R-:W-:Y:S01]  /*16330*/  @!UP3 UIMAD UR9, UR35, UR9, UR14 ;  /* 0x000000092309b2a4 */ /* 0x000fe2000f8e020e */
[----:B------:R-:W-:Y:S01]  /*16340*/  VIADD R16, R10, 0x20 ;  /* 0x000000200a107836 */ /* 0x000fe20000000000 */
[----:B------:R-:W-:Y:S01]  /*16350*/  @!UP2 UIMAD UR8, UR6, UR7, URZ ;  /* 0x000000070608a2a4 */ /* 0x000fe2000f8e023f */
[C---:B------:R-:W-:Y:S01]  /*16360*/  VIADD R18, R0.reuse, 0x80 ;  /* 0x0000008000127836 */ /* 0x040fe20000000000 */
[----:B------:R-:W-:Y:S01]  /*16370*/  @UP2 UIMAD UR11, UR5, UR4, URZ ;  /* 0x00000004050b22a4 */ /* 0x000fe2000f8e023f */
[----:B------:R-:W-:Y:S01]  /*16380*/  VIADD R17, R0, 0xc0 ;  /* 0x000000c000117836 */ /* 0x000fe20000000000 */
[----:B------:R-:W-:Y:S01]  /*16390*/  UIADD3 UR18, -UR27, UR18, URZ ;  /* 0x000000121b127290 */ /* 0x000fe2000fffe13f */
[----:B------:R-:W-:Y:S01]  /*163a0*/  ULDC.64 UR4, c[0x0][0x2a0] ;  /* 0x0000a80000047ab9 */ /* 0x000fe20000000a00 */
[----:B------:R-:W-:Y:S01]  /*163b0*/  @!UP3 UIADD3 UR15, UR21, UR9, URZ ;  /* 0x00000009150fb290 */ /* 0x000fe2000fffe03f */
[----:B------:R-:W-:Y:S01]  /*163c0*/  IMAD.U32 R12, RZ, RZ, UR4 ;  /* 0x00000004ff0c7e24 */ /* 0x000fe2000f8e00ff */
[----:B------:R-:W-:-:S02]  /*163d0*/  UIMAD UR13, UR13, UR4, URZ ;  /* 0x000000040d0d72a4 */ /* 0x000fc4000f8e023f */
        /* <DEDUP_REMOVED lines=9> */
[----:B------:R-:W-:Y:S01]  /*16470*/  ISETP.GE.AND P0, PT, R14, UR18, PT ;  /* 0x000000120e007c0c */ /* 0x000fe2000bf06270 */
[----:B------:R-:W-:Y:S01]  /*16480*/  @!UP2 UMOV UR10, 0x1 ;  /* 0x00000001000aa882 */ /* 0x000fe20000000000 */
[----:B------:R-:W-:Y:S01]  /*16490*/  @!UP2 UMOV UR11, UR6 ;  /* 0x00000006000bac82 */ /* 0x000fe20008000000 */
[----:B------:R-:W-:Y:S01]  /*164a0*/  UIMAD UR6, UR27, UR10, URZ ;  /* 0x0000000a1b0672a4 */ /* 0x000fe2000f8e023f */
[----:B------:R-:W-:Y:S01]  /*164b0*/  IMAD.WIDE.U32 R12, R12, UR34, R2 ;  /* 0x000000220c0c7c25 */ /* 0x000fe2000f8e0002 */
[----:B------:R-:W-:Y:S01]  /*164c0*/  UIMAD UR11, UR34, UR11, UR8 ;  /* 0x0000000b220b72a4 */ /* 0x000fe2000f8e0208 */
[----:B------:R-:W-:Y:S01]  /*164d0*/  @!UP1 UMOV UR22, URZ ;  /* 0x0000003f00169c82 */ /* 0x000fe20008000000 */
[----:B------:R-:W-:Y:S01]  /*164e0*/  UIMAD UR5, UR34, UR5, UR13 ;  /* 0x00000005220572a4 */ /* 0x000fe2000f8e020d */
[----:B------:R-:W-:Y:S01]  /*164f0*/  @!UP1 UMOV UR23, URZ ;  /* 0x0000003f00179c82 */ /* 0x000fe20008000000 */
[----:B------:R-:W-:Y:S01]  /*16500*/  @UP1 UMOV UR22, UR16 ;  /* 0x0000001000161c82 */ /* 0x000fe20008000000 */
[----:B------:R-:W-:-:S02]  /*16510*/  @UP1 USHF.R.S32.HI UR23, URZ, 0x1f, UR16 ;  /* 0x0000001f3f171899 */ /* 0x000fc40008011410 */
[----:B------:R-:W-:Y:S01]  /*16520*/  USHF.R.S32.HI UR4, URZ, 0x1f, UR6 ;  /* 0x0000001f3f047899 */ /* 0x000fe20008011406 */
[----:B------:R-:W-:Y:S01]  /*16530*/  IADD3 R9, R13, UR5, RZ ;  /* 0x000000050d097c10 */ /* 0x000fe2000fffe0ff */
        /* <DEDUP_REMOVED lines=22> */
.L_x_528:
[----:B------:R-:W-:Y:S05]  /*166a0*/  BSYNC B0 ;  /* 0x0000000000007941 */ /* 0x000fea0003800000 */
.L_x_527:
[----:B------:R-:W-:Y:S01]  /*166b0*/  BSSY B0, `(.L_x_529) ;  /* 0x0000019000007945 */ /* 0x000fe20003800000 */
[----:B------:R-:W-:Y:S02]  /*166c0*/  ISETP.GE.AND P1, PT, R16, UR18, PT ;  /* 0x0000001210007c0c */ /* 0x000fe4000bf26270 */
[----:B------:R-:W-:Y:S01]  /*166d0*/  IADD3 R15, R10, 0x30, RZ ;  /* 0x000000300a0f7810 */ /* 0x000fe20007ffe0ff */
[----:B------:R-:W-:Y:S05]  /*166e0*/  @P0 BRA `(.L_x_530) ;  /* 0x0000000000540947 */ /* 0x000fea0003800000 */
[----:B--2---:R-:W-:Y:S01]  /*166f0*/  IADD3 R2, P0, R6, 0x10, RZ ;  /* 0x0000001006027810 */ /* 0x004fe20007f1e0ff */
        /* <DEDUP_REMOVED lines=20> */
.L_x_530:
[----:B------:R-:W-:Y:S05]  /*16840*/  BSYNC B0 ;  /* 0x0000000000007941 */ /* 0x000fea0003800000 */
.L_x_529:
[----:B------:R-:W-:Y:S01]  /*16850*/  BSSY B0, `(.L_x_531) ;  /* 0x0000018000007945 */ /* 0x000fe20003800000 */
[----:B------:R-:W-:-:S03]  /*16860*/  ISETP.GE.AND P0, PT, R15, UR18, PT ;  /* 0x000000120f007c0c */ /* 0x000fc6000bf06270 */
[----:B------:R-:W-:Y:S10]  /*16870*/  @P1 BRA `(.L_x_532) ;  /* 0x0000000000541947 */ /* 0x000ff40003800000 */
[----:B--23--:R-:W-:Y:S01]  /*16880*/  IADD3 R2, P1, R6, 0x20, RZ ;  /* 0x0000002006027810 */ /* 0x00cfe20007f3e0ff */
        /* <DEDUP_REMOVED lines=20> */
.L_x_532:
[----:B------:R-:W-:Y:S05]  /*169d0*/  BSYNC B0 ;  /* 0x0000000000007941 */ /* 0x000fea0003800000 */
.L_x_531:
        /* <DEDUP_REMOVED lines=8> */
[----:B--234-:R-:W-:Y:S01]  /*16a60*/  IMAD.MOV.U32 R2, RZ, RZ, R12 ;  /* 0x000000ffff027224 */ /* 0x01cfe200078e000c */
        /* <DEDUP_REMOVED lines=18> */
.L_x_534:
[----:B------:R-:W-:Y:S05]  /*16b90*/  BSYNC B0 ;  /* 0x0000000000007941 */ /* 0x000fea0003800000 */
.L_x_533:
[----:B------:R-:W-:Y:S04]  /*16ba0*/  BSSY B0, `(.L_x_535) ;  /* 0x000000a000007945 */ /* 0x000fe80003800000 */
[----:B------:R-:W-:Y:S05]  /*16bb0*/  @P6 BRA `(.L_x_536) ;  /* 0x0000000000206947 */ /* 0x000fea0003800000 */
[----:B------:R-:W-:Y:S01]  /*16bc0*/  IMAD R0, R10, UR10, RZ ;  /* 0x0000000a0a007c24 */ /* 0x000fe2000f8e02ff */
[----:B------:R-:W-:-:S04]  /*16bd0*/  ULDC.64 UR4, c[0x0][0x2b0] ;  /* 0x0000ac0000047ab9 */ /* 0x000fc80000000a00 */
[----:B--234-:R-:W-:-:S04]  /*16be0*/  IADD3 R3, P0, R0, UR6, RZ ;  /* 0x0000000600037c10 */ /* 0x01cfc8000ff1e0ff */
[----:B------:R-:W-:Y:S02]  /*16bf0*/  LEA.HI.X.SX32 R0, R0, UR22, 0x1, P0 ;  /* 0x0000001600007c11 */ /* 0x000fe400080f0eff */
[----:B------:R-:W-:-:S04]  /*16c00*/  LEA R2, P0, R3, UR4, 0x2 ;  /* 0x0000000403027c11 */ /* 0x000fc8000f8010ff */
[----:B------:R-:W-:Y:S01]  /*16c10*/  LEA.HI.X R3, R3, UR5, R0, 0x2, P0 ;  /* 0x0000000503037c11 */ /* 0x000fe200080f1400 */
[----:B------:R-:W-:-:S05]  /*16c20*/  IMAD.MOV.U32 R0, RZ, RZ, 0x7f800000 ;  /* 0x7f800000ff007424 */ /* 0x000fca00078e00ff */
[----:B------:R2:W-:Y:S03]  /*16c30*/  STG.E desc[UR30][R2.64], R0 ;  /* 0x0000000002007986 */ /* 0x0005e6000c10191e */
.L_x_536:
[----:B------:R-:W-:Y:S05]  /*16c40*/  BSYNC B0 ;  /* 0x0000000000007941 */ /* 0x000fea0003800000 */
.L_x_535:
[----:B------:R-:W-:Y:S04]  /*16c50*/  BSSY B0, `(.L_x_537) ;  /* 0x000000a000007945 */ /* 0x000fe80003800000 */
[----:B------:R-:W-:Y:S05]  /*16c60*/  @P5 BRA `(.L_x_538) ;  /* 0x0000000000205947 */ /* 0x000fea0003800000 */
[----:B--2---:R-:W-:Y:S01]  /*16c70*/  IMAD R0, R14, UR10, RZ ;  /* 0x0000000a0e007c24 */ /* 0x004fe2000f8e02ff */
[----:B------:R-:W-:-:S04]  /*16c80*/  ULDC.64 UR4, c[0x0][0x2b0] ;  /* 0x0000ac0000047ab9 */ /* 0x000fc80000000a00 */
[----:B---34-:R-:W-:-:S04]  /*16c90*/  IADD3 R3, P0, R0, UR6, RZ ;  /* 0x0000000600037c10 */ /* 0x018fc8000ff1e0ff */
[----:B------:R-:W-:Y:S02]  /*16ca0*/  LEA.HI.X.SX32 R0, R0, UR22, 0x1, P0 ;  /* 0x0000001600007c11 */ /* 0x000fe400080f0eff */
[----:B------:R-:W-:-:S04]  /*16cb0*/  LEA R2, P0, R3, UR4, 0x2 ;  /* 0x0000000403027c11 */ /* 0x000fc8000f8010ff */
[----:B------:R-:W-:Y:S01]  /*16cc0*/  LEA.HI.X R3, R3, UR5, R0, 0x2, P0 ;  /* 0x0000000503037c11 */ /* 0x000fe200080f1400 */
[----:B------:R-:W-:-:S05]  /*16cd0*/  IMAD.MOV.U32 R0, RZ, RZ, 0x7f800000 ;  /* 0x7f800000ff007424 */ /* 0x000fca00078e00ff */
[----:B------:R2:W-:Y:S03]  /*16ce0*/  STG.E desc[UR30][R2.64], R0 ;  /* 0x0000000002007986 */ /* 0x0005e6000c10191e */
.L_x_538:
[----:B------:R-:W-:Y:S05]  /*16cf0*/  BSYNC B0 ;  /* 0x0000000000007941 */ /* 0x000fea0003800000 */
.L_x_537:
        /* <DEDUP_REMOVED lines=10> */
.L_x_540:
[----:B------:R-:W-:Y:S05]  /*16da0*/  BSYNC B0 ;  /* 0x0000000000007941 */ /* 0x000fea0003800000 */
.L_x_539:
[----:B------:R-:W-:Y:S05]  /*16db0*/  @P3 EXIT ;  /* 0x000000000000394d */ /* 0x000fea0003800000 */
[----:B--2---:R-:W-:Y:S01]  /*16dc0*/  IMAD R0, R15, UR10, RZ ;  /* 0x0000000a0f007c24 */ /* 0x004fe2000f8e02ff */
[----:B------:R-:W-:-:S04]  /*16dd0*/  ULDC.64 UR4, c[0x0][0x2b0] ;  /* 0x0000ac0000047ab9 */ /* 0x000fc80000000a00 */
[----:B---34-:R-:W-:-:S04]  /*16de0*/  IADD3 R3, P0, R0, UR6, RZ ;  /* 0x0000000600037c10 */ /* 0x018fc8000ff1e0ff */
[----:B------:R-:W-:Y:S02]  /*16df0*/  LEA.HI.X.SX32 R0, R0, UR22, 0x1, P0 ;  /* 0x0000001600007c11 */ /* 0x000fe400080f0eff */
[----:B------:R-:W-:-:S04]  /*16e00*/  LEA R2, P0, R3, UR4, 0x2 ;  /* 0x0000000403027c11 */ /* 0x000fc8000f8010ff */
[----:B------:R-:W-:Y:S01]  /*16e10*/  LEA.HI.X R3, R3, UR5, R0, 0x2, P0 ;  /* 0x0000000503037c11 */ /* 0x000fe200080f1400 */
[----:B------:R-:W-:-:S05]  /*16e20*/  IMAD.MOV.U32 R0, RZ, RZ, 0x7f800000 ;  /* 0x7f800000ff007424 */ /* 0x000fca00078e00ff */
[----:B------:R-:W-:Y:S01]  /*16e30*/  STG.E desc[UR30][R2.64], R0 ;  /* 0x0000000002007986 */ /* 0x000fe2000c10191e */
[----:B------:R-:W-:Y:S05]  /*16e40*/  EXIT ;  /* 0x000000000000794d */ /* 0x000fea0003800000 */
.L_x_541:
        /* <DEDUP_REMOVED lines=11> */
.L_x_1266:


//--------------------- .text._ZN5flash16flash_fwd_kernelI23Flash_fwd_kernel_traitsILi256ELi64ELi64ELi4ELb0ELb0EN7cutlass10bfloat16_tE19Flash_kernel_traitsILi256ELi64ELi64ELi4ES3_EELb1ELb1ELb0ELb0ELb0ELb0ELb0ELb1EEEvNS_16Flash_fwd_paramsE --------------------------
	.section	.text._ZN5flash16flash_fwd_kernelI23Flash_fwd_kernel_traitsILi256ELi64ELi64ELi4ELb0ELb0EN7cutlass10bfloat16_tE19Flash_kernel_traitsILi256ELi64ELi64ELi4ES3_EELb1ELb1ELb0ELb0ELb0ELb0ELb0ELb1EEEvNS_16Flash_fwd_paramsE,"ax",@progbits
	.align	128
        .global         _ZN5flash16flash_fwd_kernelI23Flash_fwd_kernel_traitsILi256ELi64ELi64ELi4ELb0ELb0EN7cutlass10bfloat16_tE19Flash_kernel_traitsILi256ELi64ELi64ELi4ES3_EELb1ELb1ELb0ELb0ELb0ELb0ELb0ELb1EEEvNS_16Flash_fwd_paramsE
        .type           _ZN5flash16flash_fwd_kernelI23Flash_fwd_kernel_traitsILi256ELi64ELi64ELi4ELb0ELb0EN7cutlass10bfloat16_tE19Flash_kernel_traitsILi256ELi64ELi64ELi4ES3_EELb1ELb1ELb0ELb0ELb0ELb0ELb0ELb1EEEvNS_16Flash_fwd_paramsE,@function
        .size           _ZN5flash16flash_fwd_kernelI23Flash_fwd_kernel_traitsILi256ELi64ELi64ELi4ELb0ELb0EN7cutlass10bfloat16_tE19Flash_kernel_traitsILi256ELi64ELi64ELi4ES3_EELb1ELb1ELb0ELb0ELb0ELb0ELb0ELb1EEEvNS_16Flash_fwd_paramsE,(.L_x_1267 - _ZN5flash16flash_fwd_kernelI23Flash_fwd_kernel_traitsILi256ELi64ELi64ELi4ELb0ELb0EN7cutlass10bfloat16_tE19Flash_kernel_traitsILi256ELi64ELi64ELi4ES3_EELb1ELb1ELb0ELb0ELb0ELb0ELb0ELb1EEEvNS_16Flash_fwd_paramsE)
        .other          _ZN5flash16flash_fwd_kernelI23Flash_fwd_kernel_traitsILi256ELi64ELi64ELi4ELb0ELb0EN7cutlass10bfloat16_tE19Flash_kernel_traitsILi256ELi64ELi64ELi4ES3_EELb1ELb1ELb0ELb0ELb0ELb0ELb0ELb1EEEvNS_16Flash_fwd_paramsE,@"STO_CUDA_ENTRY STV_DEFAULT"
_ZN5flash16flash_fwd_kernelI23Flash_fwd_kernel_traitsILi256ELi64ELi64ELi4ELb0ELb0EN7cutlass10bfloat16_tE19Flash_kernel_traitsILi256ELi64ELi64ELi4ES3_EELb1ELb1ELb0ELb0ELb0ELb0ELb0ELb1EEEvNS_16Flash_fwd_paramsE:
.text._ZN5flash16flash_fwd_kernelI23Flash_fwd_kernel_traitsILi256ELi64ELi64ELi4ELb0ELb0EN7cutlass10bfloat16_tE19Flash_kernel_traitsILi256ELi64ELi64ELi4ES3_EELb1ELb1ELb0ELb0ELb0ELb0ELb0ELb1EEEvNS_16Flash_fwd_paramsE:
        /* <DEDUP_REMOVED lines=15> */
[----:B------:R-:W-:Y:S08]  /*00f0*/  S2UR UR4, SR_CTAID.Y ;  /* 0x00000000000479c3 */ /* 0x000ff00000002600 */
[----:B------:R-:W1:Y:S01]  /*0100*/  S2UR UR15, SR_CTAID.Z ;  /* 0x00000000000f79c3 */ /* 0x000e620000002700 */
[----:B--2---:R-:W-:-:S07]  /*0110*/  @P2 IMAD.MOV.U32 R2, RZ, RZ, R9 ;  /* 0x000000ffff022224 */ /* 0x004fce00078e0009 */
[----:B------:R-:W2:Y:S01]  /*0120*/  @P2 LDC R0, c[0x0][0x3b0] ;  /* 0x0000ec00ff002b82 */ /* 0x000ea20000000800 */
[----:B---3--:R-:W-:-:S06]  /*0130*/  @P2 IMAD.MOV.U32 R3, RZ, RZ, R8 ;  /* 0x000000ffff032224 */ /* 0x008fcc00078e0008 */
[----:B------:R-:W2:Y:S01]  /*0140*/  @P2 LDG.E.64 R2, desc[UR30][R2.64] ;  /* 0x0000001e02022981 */ /* 0x000ea2000c1e1b00 */
[----:B------:R-:W-:Y:S02]  /*0150*/  UISETP.NE.U32.AND UP2, UPT, UR8, URZ, UPT ;  /* 0x0000003f0800728c */ /* 0x000fe4000bf45070 */
[----:B------:R-:W-:Y:S02]  /*0160*/  UISETP.NE.U32.AND UP1, UPT, UR6, URZ, UPT ;  /* 0x0000003f0600728c */ /* 0x000fe4000bf25070 */
[----:B------:R-:W-:Y:S02]  /*0170*/  UISETP.NE.AND.EX UP2, UPT, UR9, URZ, UPT, UP2 ;  /* 0x0000003f0900728c */ /* 0x000fe4000bf45320 */
[----:B------:R-:W-:Y:S02]  /*0180*/  UISETP.NE.AND.EX UP1, UPT, UR7, URZ, UPT, UP1 ;  /* 0x0000003f0700728c */ /* 0x000fe4000bf25310 */
[----:B-1----:R-:W-:Y:S01]  /*0190*/  ULOP3.LUT UR5, UR15, UR17, UR4, 0xfe, !UPT ;  /* 0x000000110f057292 */ /* 0x002fe2000f8efe04 */
[----:B------:R-:W-:Y:S01]  /*01a0*/  ULDC.64 UR8, c[0x0][0x2f0] ;  /* 0x0000bc0000087ab9 */ /* 0x000fe20000000a00 */
[----:B------:R-:W-:Y:S01]  /*01b0*/  PLOP3.LUT P0, PT, PT, PT, UP2, 0x80, 0x0 ;  /* 0x000000000000781c */ /* 0x000fe20003f0f028 */
[----:B------:R-:W-:-:S03]  /*01c0*/  UIMAD.WIDE UR8, UR4, 0x4, UR8 ;  /* 0x00000004040878a5 */ /* 0x000fc6000f8e0208 */
[----:B----4-:R-:W-:Y:S01]  /*01d0*/  LOP3.LUT P3, RZ, R110, UR5, RZ, 0xfc, !PT ;  /* 0x000000056eff7c12 */ /* 0x010fe2000f86fcff */
[----:B------:R-:W-:Y:S01]  /*01e0*/  ULDC.U8 UR5, c[0x0][0x3c2] ;  /* 0x0000f08000057ab9 */ /* 0x000fe20000000000 */
[----:B------:R-:W-:Y:S01]  /*01f0*/  ULDC.64 UR6, c[0x0][0x2f8] ;  /* 0x0000be0000067ab9 */ /* 0x000fe20000000a00 */
[----:B------:R-:W-:Y:S02]  /*0200*/  UISETP.NE.AND UP3, UPT, UR5, URZ, UPT ;  /* 0x0000003f0500728c */ /* 0x000fe4000bf65270 */
[----:B------:R-:W-:Y:S01]  /*0210*/  UISETP.EQ.U32.AND UP0, UPT, UR6, URZ, UPT ;  /* 0x0000003f0600728c */ /* 0x000fe2000bf02070 */
[----:B------:R-:W-:Y:S01]  /*0220*/  @UP1 ULDC.64 UR10, c[0x0][0x300] ;  /* 0x0000c000000a1ab9 */ /* 0x000fe20000000a00 */
[----:B------:R-:W-:Y:S02]  /*0230*/  UMOV UR16, 0xffffffff ;  /* 0xffffffff00107882 */ /* 0x000fe40000000000 */
[----:B------:R-:W-:-:S04]  /*0240*/  UISETP.EQ.OR.EX UP0, UPT, UR7, URZ, !UP3, UP0 ;  /* 0x0000003f0700728c */ /* 0x000fc8000df02700 */
[----:B------:R-:W1:Y:S01]  /*0250*/  @!P3 LDC.64 R6, c[0x0][0x3b8] ;  /* 0x0000ee00ff06bb82 */ /* 0x000e620000000a00 */
[----:B------:R-:W-:Y:S01]  /*0260*/  @UP1 UIMAD.WIDE UR10, UR4, 0x4, UR10 ;  /* 0x00000004040a18a5 */ /* 0x000fe2000f8e020a */
[----:B------:R-:W-:Y:S01]  /*0270*/  UMOV UR19, URZ ;  /* 0x0000003f00137c82 */ /* 0x000fe20008000000 */
[----:B------:R-:W-:Y:S01]  /*0280*/  ULDC.U8 UR5, c[0x0][0x388] ;  /* 0x0000e20000057ab9 */ /* 0x000fe20000000000 */
        /* <DEDUP_REMOVED lines=10> */
[----:B------:R-:W-:Y:S01]  /*0330*/  ULDC.64 UR8, c[0x0][0x2f8] ;  /* 0x0000be0000087ab9 */ /* 0x000fe20000000a00 */
[----:B-1----:R-:W-:Y:S02]  /*0340*/  @!P3 IMAD.MOV.U32 R4, RZ, RZ, R9 ;  /* 0x000000ffff04b224 */ /* 0x002fe400078e0009 */
[----:B------:R-:W-:-:S05]  /*0350*/  @!P3 IMAD.MOV.U32 R5, RZ, RZ, R8 ;  /* 0x000000ffff05b224 */ /* 0x000fca00078e0008 */
[----:B------:R1:W-:Y:S01]  /*0360*/  @!P3 STG.E.64 desc[UR30][R6.64+0x8], R4 ;  /* 0x000008040600b986 */ /* 0x0003e2000c101b1e */
[----:B------:R-:W-:Y:S01]  /*0370*/  PLOP3.LUT P2, PT, PT, PT, UP0, 0x80, 0x0 ;  /* 0x000000000000781c */ /* 0x000fe20003f4f008 */
[----:B------:R-:W-:Y:S02]  /*0380*/  UIMAD.WIDE UR8, UR4, 0x4, UR8 ;  /* 0x00000004040878a5 */ /* 0x000fe4000f8e0208 */
[----:B-1----:R-:W2:Y:S04]  /*0390*/  @P0 LDG.E R7, desc[UR30][R2.64] ;  /* 0x0000001e02070981 */ /* 0x002ea8000c1e1900 */
[----:B------:R1:W3:Y:S01]  /*03a0*/  @P0 LDG.E R6, desc[UR30][R2.64+0x4] ;  /* 0x0000041e02060981 */ /* 0x0002e2000c1e1900 */
[----:B------:R-:W-:Y:S02]  /*03b0*/  IMAD.U32 R4, RZ, RZ, UR10 ;  /* 0x0000000aff047e24 */ /* 0x000fe4000f8e00ff */
[----:B------:R-:W-:-:S05]  /*03c0*/  IMAD.U32 R5, RZ, RZ, UR11 ;  /* 0x0000000bff057e24 */ /* 0x000fca000f8e00ff */
[----:B------:R-:W4:Y:S01]  /*03d0*/  @P1 LDG.E R4, desc[UR30][R4.64] ;  /* 0x0000001e04041981 */ /* 0x000f22000c1e1900 */
[----:B-1----:R-:W-:Y:S02]  /*03e0*/  IMAD.U32 R2, RZ, RZ, UR8 ;  /* 0x00000008ff027e24 */ /* 0x002fe4000f8e00ff */
[----:B------:R-:W-:-:S05]  /*03f0*/  IMAD.U32 R3, RZ, RZ, UR9 ;  /* 0x00000009ff037e24 */ /* 0x000fca000f8e00ff */
[----:B------:R-:W5:Y:S01]  /*0400*/  @!P2 LDG.E R0, desc[UR30][R2.64] ;  /* 0x0000001e0200a981 */ /* 0x000f62000c1e1900 */
[----:B------:R-:W-:Y:S01]  /*0410*/  UMOV UR10, 0xffffffff ;  /* 0xffffffff000a7882 */ /* 0x000fe20000000000 */
[----:B--2---:R-:W-:Y:S02]  /*0420*/  @P0 R2UR UR16, R7 ;  /* 0x00000000071002ca */ /* 0x004fe400000e0000 */
[----:B---3--:R-:W-:Y:S02]  /*0430*/  @P0 R2UR UR18, R6 ;  /* 0x00000000061202ca */ /* 0x008fe400000e0000 */
[----:B------:R-:W-:-:S04]  /*0440*/  ISETP.NE.U32.AND P0, PT, RZ, UR6, PT ;  /* 0x00000006ff007c0c */ /* 0x000fc8000bf05070 */
[----:B------:R-:W-:-:S07]  /*0450*/  ISETP.NE.AND.EX P0, PT, RZ, UR7, PT, P0 ;  /* 0x00000007ff007c0c */ /* 0x000fce000bf05300 */
[----:B------:R-:W-:Y:S01]  /*0460*/  @UP2 UIADD3 UR18, UR18, -UR16, URZ ;  /* 0x8000001012122290 */ /* 0x000fe2000fffe03f */
[----:B------:R-:W-:Y:S02]  /*0470*/  SHF.R.S32.HI R7, RZ, 0x1f, R110 ;  /* 0x0000001fff077819 */ /* 0x000fe4000001146e */
[----:B----4-:R-:W-:-:S04]  /*0480*/  @P1 R2UR UR19, R4 ;  /* 0x00000000041312ca */ /* 0x010fc800000e0000 */
[----:B------:R-:W-:Y:S01]  /*0490*/  @!UP2 ULDC UR18, c[0x0][0x2c4] ;  /* 0x0000b1000012aab9 */ /* 0x000fe20000000800 */
[----:B------:R-:W-:Y:S02]  /*04a0*/  LEA.HI R6, R7, R110, RZ, 0x5 ;  /* 0x0000006e07067211 */ /* 0x000fe400078f28ff */
[----:B-----5:R-:W-:Y:S01]  /*04b0*/  @!P2 R2UR UR10, R0 ;  /* 0x00000000000aa2ca */ /* 0x020fe200000e0000 */
[----:B------:R-:W-:-:S14]  /*04c0*/  @!P0 BRA `(.L_x_542) ;  /* 0x00000000001c8947 */ /* 0x000fdc0003800000 */
[----:B------:R-:W-:-:S13]  /*04d0*/  PLOP3.LUT P0, PT, PT, PT, UP3, 0x80, 0x0 ;  /* 0x000000000000781c */ /* 0x000fda0003f0f038 */
[----:B------:R-:W2:Y:S04]  /*04e0*/  @P0 LDG.E R0, desc[UR30][R2.64+0x4] ;  /* 0x0000041e02000981 */ /* 0x000ea8000c1e1900 */
[----:B------:R-:W3:Y:S01]  /*04f0*/  @!P0 LDG.E R2, desc[UR30][R2.64] ;  /* 0x0000001e02028981 */ /* 0x000ee2000c1e1900 */
[----:B--2---:R-:W-:-:S13]  /*0500*/  @P0 R2UR UR8, R0 ;  /* 0x00000000000802ca */ /* 0x004fda00000e0000 */
[----:B------:R-:W-:-:S07]  /*0510*/  @UP3 UIADD3 UR8, UR8, -UR10, URZ ;  /* 0x8000000a08083290 */ /* 0x000fce000fffe03f */
[----:B---3--:R-:W-:Y:S01]  /*0520*/  @!P0 R2UR UR8, R2 ;  /* 0x00000000020882ca */ /* 0x008fe200000e0000 */
[----:B------:R-:W-:-:S14]  /*0530*/  BRA `(.L_x_543) ;  /* 0x0000000000047947 */ /* 0x000fdc0003800000 */
.L_x_542:
[----:B------:R-:W-:-:S05]  /*0540*/  ULDC UR8, c[0x0][0x2c8] ;  /* 0x0000b20000087ab9 */ /* 0x000fca0000000800 */
.L_x_543:
        /* <DEDUP_REMOVED lines=36> */
[----:B------:R-:W-:Y:S01]  /*0790*/  UISETP.NE.AND UP1, UPT, UR16, -0x1, UPT ;  /* 0xffffffff1000788c */ /* 0x000fe2000bf25270 */
[----:B------:R-:W-:Y:S01]  /*07a0*/  LOP3.LUT R0, R6, 0xffffffe0, RZ, 0xc0, !PT ;  /* 0xffffffe006007812 */ /* 0x000fe200078ec0ff */
[----:B------:R-:W-:Y:S01]  /*07b0*/  ULDC UR37, c[0x0][0x2d4] ;  /* 0x0000b50000257ab9 */ /* 0x000fe20000000800 */
[----:B------:R-:W-:Y:S01]  /*07c0*/  UISETP.NE.AND UP0, UPT, UR10, -0x1, UPT ;  /* 0xffffffff0a00788c */ /* 0x000fe2000bf05270 */
[----:B------:R-:W-:Y:S02]  /*07d0*/  ULDC UR23, c[0x0][0x2d8] ;  /* 0x0000b60000177ab9 */ /* 0x000fe40000000800 */
[----:B------:R-:W-:-:S03]  /*07e0*/  IMAD.IADD R3, R110, 0x1, -R0 ;  /* 0x000000016e037824 */ /* 0x000fc600078e0a00 */
[----:B------:R-:W-:Y:S02]  /*07f0*/  PLOP3.LUT P0, PT, PT, PT, UP0, 0x80, 0x0 ;  /* 0x000000000000781c */ /* 0x000fe40003f0f008 */
[----:B------:R-:W-:Y:S01]  /*0800*/  @UP1 ULDC.64 UR8, c[0x0][0x240] ;  /* 0x0000900000081ab9 */ /* 0x000fe20000000a00 */
[----:B------:R-:W-:Y:S01]  /*0810*/  @!UP1 USHF.R.S32.HI UR11, URZ, 0x1f, UR4 ;  /* 0x0000001f3f0b9899 */ /* 0x000fe20008011404 */
[----:B------:R-:W-:Y:S01]  /*0820*/  SHF.R.S32.HI R0, RZ, 0x1f, R3 ;  /* 0x0000001fff007819 */ /* 0x000fe20000011403 */
[----:B------:R-:W-:Y:S01]  /*0830*/  @UP1 UIMAD.WIDE.U32 UR20, UR16, UR8, URZ ;  /* 0x00000008101412a5 */ /* 0x000fe2000f8e003f */
[----:B------:R-:W-:Y:S01]  /*0840*/  @!UP1 ULDC.64 UR6, c[0x0][0x228] ;  /* 0x00008a0000069ab9 */ /* 0x000fe20000000a00 */
[----:B------:R-:W-:Y:S02]  /*0850*/  @UP0 UIADD3 UR25, UR19, UR10, URZ ;  /* 0x0000000a13190290 */ /* 0x000fe4000fffe03f */
[----:B------:R-:W-:Y:S02]  /*0860*/  @UP1 UIMAD UR8, UR16, UR9, UR21 ;  /* 0x00000009100812a4 */ /* 0x000fe4000f8e0215 */
[----:B------:R-:W-:Y:S01]  /*0870*/  @!UP1 UIMAD UR11, UR11, UR6, URZ ;  /* 0x000000060b0b92a4 */ /* 0x000fe2000f8e023f */
[----:B------:R-:W-:Y:S01]  /*0880*/  ULDC UR9, c[0x0][0x270] ;  /* 0x00009c0000097ab9 */ /* 0x000fe20000000800 */
[----:B------:R-:W-:-:S02]  /*0890*/  @!UP1 UIMAD.WIDE.U32 UR38, UR4, UR6, URZ ;  /* 0x00000006042692a5 */ /* 0x000fc4000f8e003f */
[----:B------:R-:W-:Y:S01]  /*08a0*/  UIMAD UR9, UR4, UR9, UR15 ;  /* 0x00000009040972a4 */ /* 0x000fe2000f8e020f */
[----:B------:R-:W-:Y:S01]  /*08b0*/  @UP0 ULDC.64 UR12, c[0x0][0x248] ;  /* 0x00009200000c0ab9 */ /* 0x000fe20000000a00 */
[----:B------:R-:W-:Y:S02]  /*08c0*/  @!UP1 UIMAD UR7, UR4, UR7, UR11 ;  /* 0x00000007040792a4 */ /* 0x000fe4000f8e020b */
[----:B------:R-:W-:Y:S02]  /*08d0*/  UIMAD UR37, UR9, UR37, UR29 ;  /* 0x00000025092572a4 */ /* 0x000fe4000f8e021d */
[----:B------:R-:W-:Y:S02]  /*08e0*/  USHF.L.U32 UR9, UR9, 0x5, URZ ;  /* 0x0000000509097899 */ /* 0x000fe4000800063f */
[----:B------:R-:W-:Y:S02]  /*08f0*/  @UP0 UIMAD.WIDE.U32 UR26, UR25, UR12, URZ ;  /* 0x0000000c191a02a5 */ /* 0x000fe4000f8e003f */
[----:B------:R-:W-:-:S02]  /*0900*/  USHF.R.S32.HI UR6, URZ, 0x1f, UR9 ;  /* 0x0000001f3f067899 */ /* 0x000fc40008011409 */
[----:B------:R-:W-:Y:S01]  /*0910*/  IADD3 R112, P2, P1, R9, UR9, R3 ;  /* 0x0000000909707c10 */ /* 0x000fe2000f95e003 */
[----:B------:R-:W-:Y:S02]  /*0920*/  @UP0 UIMAD UR25, UR25, UR13, URZ ;  /* 0x0000000d191902a4 */ /* 0x000fe4000f8e023f */
[----:B------:R-:W-:Y:S01]  /*0930*/  UIMAD UR37, UR37, UR23, URZ ;  /* 0x00000017252572a4 */ /* 0x000fe2000f8e023f */
[----:B------:R-:W-:Y:S01]  /*0940*/  IADD3.X R111, R8, UR6, R0, P2, P1 ;  /* 0x00000006086f7c10 */ /* 0x000fe200097e2400 */
[----:B------:R1:W-:Y:S01]  /*0950*/  STL [R1+0xe0], R112 ;  /* 0x0000e07001007387 */ /* 0x0003e20000100800 */
        /* <DEDUP_REMOVED lines=16> */
.L_x_545:
[----:B------:R-:W-:Y:S01]  /*0a60*/  ULDC UR6, c[0x0][0x278] ;  /* 0x00009e0000067ab9 */ /* 0x000fe20000000800 */
[----:B------:R-:W2:Y:S01]  /*0a70*/  S2R R2, SR_CTAID.Z ;  /* 0x0000000000027919 */ /* 0x000ea20000002700 */
[----:B------:R-:W-:Y:S01]  /*0a80*/  IMAD.U32 R0, RZ, RZ, UR6 ;  /* 0x00000006ff007e24 */ /* 0x000fe2000f8e00ff */
[----:B------:R-:W-:Y:S01]  /*0a90*/  UMOV UR38, URZ ;  /* 0x0000003f00267c82 */ /* 0x000fe20008000000 */
[----:B------:R-:W-:Y:S01]  /*0aa0*/  SHF.R.S32.HI R4, RZ, 0x1f, R3 ;  /* 0x0000001fff047819 */ /* 0x000fe20000011403 */
[----:B------:R-:W-:Y:S01]  /*0ab0*/  UIADD3 UR36, -UR29, UR18, URZ ;  /* 0x000000121d247290 */ /* 0x000fe2000fffe13f */
[----:B------:R-:W-:Y:S02]  /*0ac0*/  SHF.R.S32.HI R108, RZ, 0x5, R6 ;  /* 0x00000005ff6c7819 */ /* 0x000fe40000011406 */
[----:B------:R-:W-:Y:S02]  /*0ad0*/  IABS R0, R0 ;  /* 0x0000000000007213 */ /* 0x000fe40000000000 */
[----:B------:R-:W-:-:S02]  /*0ae0*/  LEA.HI R4, R4, R3, RZ, 0x2 ;  /* 0x0000000304047211 */ /* 0x000fc400078f10ff */
[----:B------:R-:W-:Y:S02]  /*0af0*/  R2UR UR9, R0 ;  /* 0x00000000000972ca */ /* 0x000fe400000e0000 */
[----:B------:R-:W-:-:S11]  /*0b00*/  SHF.R.S32.HI R25, RZ, 0x2, R4 ;  /* 0x00000002ff197819 */ /* 0x000fd60000011404 */
        /* <DEDUP_REMOVED lines=8> */
[----:B------:R-:W-:-:S02]  /*0b90*/  LOP3.LUT R0, R2, 0xfffffff8, RZ, 0xc0, !PT ;  /* 0xfffffff802007812 */ /* 0x000fc400078ec0ff */
[----:B------:R-:W-:Y:S01]  /*0ba0*/  SHF.R.S32.HI R250, RZ, 0x3, R2 ;  /* 0x00000003fffa7819 */ /* 0x000fe20000011402 */
[----:B------:R-:W-:Y:S02]  /*0bb0*/  IMAD.U32 R2, RZ, RZ, UR17 ;  /* 0x00000011ff027e24 */ /* 0x000fe4000f8e00ff */
[----:B------:R-:W-:Y:S01]  /*0bc0*/  UIADD3 UR11, URZ, -UR39, URZ ;  /* 0x800000273f0b7290 */ /* 0x000fe2000fffe03f */
[----:B------:R-:W-:Y:S01]  /*0bd0*/  IMAD.IADD R26, R110, 0x1, -R0 ;  /* 0x000000016e1a7824 */ /* 0x000fe200078e0a00 */
[--C-:B------:R-:W-:Y:S01]  /*0be0*/  SHF.R.S32.HI R251, RZ, 0x1f, R250.reuse ;  /* 0x0000001ffffb7819 */ /* 0x100fe200000114fa */
[----:B------:R-:W-:Y:S01]  /*0bf0*/  IMAD.SHL.U32 R0, R250, 0x40, RZ ;  /* 0x00000040fa007824 */ /* 0x000fe200078e00ff */
[----:B------:R-:W-:Y:S01]  /*0c00*/  UIMAD UR11, UR11, UR9, URZ ;  /* 0x000000090b0b72a4 */ /* 0x000fe2000f8e023f */
[----:B------:R-:W-:Y:S02]  /*0c10*/  IMAD.SHL.U32 R28, R26, 0x8, RZ ;  /* 0x000000081a1c7824 */ /* 0x000fe400078e00ff */
[----:B------:R-:W-:Y:S01]  /*0c20*/  IMAD.WIDE R14, R2, 0x40, R250 ;  /* 0x00000040020e7825 */ /* 0x000fe200078e02fa */
[----:B------:R-:W-:Y:S01]  /*0c30*/  UIMAD.WIDE.U32 UR38, UR39, UR11, UR38 ;  /* 0x0000000b272672a5 */ /* 0x000fe2000f8e0026 */
[----:B------:R-:W-:-:S02]  /*0c40*/  LOP3.LUT R0, R0, 0x1c0, RZ, 0xc0, !PT ;  /* 0x000001c000007812 */ /* 0x000fc400078ec0ff */
[--C-:B------:R-:W-:Y:S02]  /*0c50*/  SHF.R.S32.HI R29, RZ, 0x1f, R28.reuse ;  /* 0x0000001fff1d7819 */ /* 0x100fe4000001141c */
[----:B------:R-:W-:Y:S02]  /*0c60*/  LOP3.LUT R2, R0, 0x38, R28, 0xf8, !PT ;  /* 0x0000003800027812 */ /* 0x000fe400078ef81c */
[----:B------:R-:W-:Y:S01]  /*0c70*/  UMOV UR11, UR39 ;  /* 0x00000027000b7c82 */ /* 0x000fe20008000000 */
[----:B------:R-:W-:Y:S01]  /*0c80*/  SHF.R.U32.HI R5, RZ, 0x3, R0 ;  /* 0x00000003ff057819 */ /* 0x000fe20000011600 */
[----:B------:R-:W-:Y:S01]  /*0c90*/  UIMAD.WIDE.U32 UR38, UR11, UR7, URZ ;  /* 0x000000070b2672a5 */ /* 0x000fe2000f8e003f */
[----:B------:R-:W-:Y:S02]  /*0ca0*/  LOP3.LUT R0, R4, 0x7ffffffc, RZ, 0xc0, !PT ;  /* 0x7ffffffc04007812 */ /* 0x000fe400078ec0ff */
[----:B------:R-:W-:Y:S02]  /*0cb0*/  LOP3.LUT R5, R2, R5, RZ, 0x3c, !PT ;  /* 0x0000000502057212 */ /* 0x000fe400078e3cff */
[----:B------:R-:W-:Y:S01]  /*0cc0*/  LEA.HI R2, R7, R110, RZ, 0x6 ;  /* 0x0000006e07027211 */ /* 0x000fe200078f30ff */
[----:B------:R-:W-:Y:S01]  /*0cd0*/  IMAD.IADD R3, R3, 0x1, -R0 ;  /* 0x0000000103037824 */ /* 0x000fe200078e0a00 */
[----:B------:R-:W-:Y:S01]  /*0ce0*/  UMOV UR21, UR39 ;  /* 0x0000002700157c82 */ /* 0x000fe20008000000 */
[----:B------:R-:W-:Y:S01]  /*0cf0*/  SHF.R.S32.HI R0, RZ, 0x1f, R6 ;  /* 0x0000001fff007819 */ /* 0x000fe20000011406 */
[----:B------:R-:W-:Y:S01]  /*0d00*/  UIADD3 UR11, -UR21, URZ, URZ ;  /* 0x0000003f150b7290 */ /* 0x000fe2000fffe13f */
[----:B------:R-:W-:-:S02]  /*0d10*/  IMAD.SHL.U32 R2, R2, 0x8, RZ ;  /* 0x0000000802027824 */ /* 0x000fc400078e00ff */
[----:B------:R-:W-:Y:S01]  /*0d20*/  LEA.HI R0, R0, R108, RZ, 0x2 ;  /* 0x0000006c00007211 */ /* 0x000fe200078f10ff */
[----:B------:R-:W-:Y:S02]  /*0d30*/  UIMAD UR7, UR9, UR11, UR7 ;  /* 0x0000000b090772a4 */ /* 0x000fe4000f8e0207 */
[----:B------:R-:W-:Y:S02]  /*0d40*/  LOP3.LUT R212, R5, 0xfffffe00, R2, 0xf8, !PT ;  /* 0xfffffe0005d47812 */ /* 0x000fe400078ef802 */
[----:B------:R-:W-:Y:S01]  /*0d50*/  UISETP.GT.U32.AND UP1, UPT, UR9, UR7, UPT ;  /* 0x000000070900728c */ /* 0x000fe2000bf24070 */
[----:B------:R-:W-:-:S05]  /*0d60*/  LOP3.LUT R0, R0, 0xffffffc, RZ, 0xc0, !PT ;  /* 0x0ffffffc00007812 */ /* 0x000fca00078ec0ff */
[----:B------:R-:W-:-:S04]  /*0d70*/  IMAD.IADD R0, R108, 0x1, -R0 ;  /* 0x000000016c007824 */ /* 0x000fc800078e0a00 */
[----:B------:R-:W-:Y:S01]  /*0d80*/  IMAD R5, R0, 0x10, R25 ;  /* 0x0000001000057824 */ /* 0x000fe200078e0219 */
[----:B------:R-:W-:Y:S02]  /*0d90*/  @!UP1 UIADD3 UR7, UR7, -UR9, URZ ;  /* 0x8000000907079290 */ /* 0x000fe4000fffe03f */
[----:B------:R-:W-:Y:S02]  /*0da0*/  @!UP1 UIADD3 UR21, UR21, 0x1, URZ ;  /* 0x0000000115159890 */ /* 0x000fe4000fffe03f */
[----:B------:R-:W-:Y:S02]  /*0db0*/  UISETP.GE.U32.AND UP2, UPT, UR7, UR9, UPT ;  /* 0x000000090700728c */ /* 0x000fe4000bf46070 */
[----:B------:R-:W-:Y:S02]  /*0dc0*/  ULOP3.LUT UR9, UR15, UR6, URZ, 0x3c, !UPT ;  /* 0x000000060f097292 */ /* 0x000fe4000f8e3c3f */
[----:B------:R-:W-:Y:S02]  /*0dd0*/  @UP0 UIADD3 UR7, UR19, UR10, URZ ;  /* 0x0000000a13070290 */ /* 0x000fe4000fffe03f */
[----:B------:R-:W-:Y:S01]  /*0de0*/  UISETP.GE.AND UP1, UPT, UR9, URZ, UPT ;  /* 0x0000003f0900728c */ /* 0x000fe2000bf26270 */
[----:B------:R-:W-:Y:S01]  /*0df0*/  @UP0 ULDC.64 UR10, c[0x0][0x250] ;  /* 0x00009400000a0ab9 */ /* 0x000fe20000000a00 */
[----:B------:R-:W-:-:S03]  /*0e00*/  USHF.R.S32.HI UR9, URZ, 0x1f, UR15 ;  /* 0x0000001f3f097899 */ /* 0x000fc6000801140f */
        /* <DEDUP_REMOVED lines=23> */
.L_x_546:
[C---:B------:R-:W-:Y:S01]  /*0f80*/  IADD3 R2, P0, R28.reuse, UR20, RZ ;  /* 0x000000141c027c10 */ /* 0x040fe2000ff1e0ff */
[----:B------:R-:W-:Y:S01]  /*0f90*/  ULDC.64 UR6, c[0x0][0x258] ;  /* 0x0000960000067ab9 */ /* 0x000fe20000000a00 */
[----:B------:R-:W-:Y:S01]  /*0fa0*/  IMAD.SHL.U32 R4, R3, 0x2, RZ ;  /* 0x0000000203047824 */ /* 0x000fe200078e00ff */
[----:B------:R-:W-:Y:S01]  /*0fb0*/  UIMAD UR9, UR9, UR6, URZ ;  /* 0x00000006090972a4 */ /* 0x000fe2000f8e023f */
[----:B------:R-:W-:Y:S01]  /*0fc0*/  IADD3.X R3, R29, UR8, RZ, P0, !PT ;  /* 0x000000081d037c10 */ /* 0x000fe200087fe4ff */
[----:B------:R-:W-:Y:S01]  /*0fd0*/  IMAD.U32 R0, RZ, RZ, UR6 ;  /* 0x00000006ff007e24 */ /* 0x000fe2000f8e00ff */
[----:B------:R-:W2:Y:S01]  /*0fe0*/  S2UR UR4, SR_CgaCtaId ;  /* 0x00000000000479c3 */ /* 0x000ea20000008800 */
[C---:B------:R-:W-:Y:S01]  /*0ff0*/  VIADD R129, R28.reuse, 0x40 ;  /* 0x000000401c817836 */ /* 0x040fe20000000000 */
[----:B------:R-:W-:Y:S01]  /*1000*/  IADD3 R128, R28, 0x80, RZ ;  /* 0x000000801c807810 */ /* 0x000fe20007ffe0ff */
[----:B------:R-:W-:Y:S01]  /*1010*/  IMAD.WIDE.U32 R16, R0, UR15, R2 ;  /* 0x0000000f00107c25 */ /* 0x000fe2000f8e0002 */
[----:B------:R-:W-:Y:S01]  /*1020*/  UIMAD UR15, UR15, UR7, UR9 ;  /* 0x000000070f0f72a4 */ /* 0x000fe2000f8e0209 */
[----:B------:R-:W-:Y:S01]  /*1030*/  ISETP.GE.AND P1, PT, R250, UR36, PT ;  /* 0x00000024fa007c0c */ /* 0x000fe2000bf26270 */
[----:B------:R3:W-:Y:S01]  /*1040*/  STL [R1+0xa8], R129 ;  /* 0x0000a88101007387 */ /* 0x0007e20000100800 */
[----:B------:R-:W-:Y:S01]  /*1050*/  ULDC.64 UR8, c[0x0][0x260] ;  /* 0x0000980000087ab9 */ /* 0x000fe20000000a00 */
[----:B------:R-:W-:Y:S01]  /*1060*/  VIADD R113, R28, 0xc0 ;  /* 0x000000c01c717836 */ /* 0x000fe20000000000 */
[----:B------:R-:W-:Y:S01]  /*1070*/  ULDC.64 UR6, c[0x0][0x268] ;  /* 0x00009a0000067ab9 */ /* 0x000fe20000000a00 */
[----:B------:R-:W-:Y:S01]  /*1080*/  MOV R35, UR8 ;  /* 0x0000000800237c02 */ /* 0x000fe20008000f00 */
[----:B------:R-:W-:Y:S01]  /*1090*/  IMAD.U32 R34, RZ, RZ, UR6 ;  /* 0x00000006ff227e24 */ /* 0x000fe2000f8e00ff */
[----:B------:R3:W-:Y:S01]  /*10a0*/  STL [R1+0x74], R128 ;  /* 0x0000748001007387 */ /* 0x0007e20000100800 */
[----:B------:R-:W-:Y:S01]  /*10b0*/  UMOV UR38, 0x400 ;  /* 0x0000040000267882 */ /* 0x000fe20000000000 */
[----:B------:R-:W-:Y:S01]  /*10c0*/  UIMAD UR33, UR14, UR8, URZ ;  /* 0x000000080e2172a4 */ /* 0x000fe2000f8e023f */
[C---:B------:R-:W-:Y:S01]  /*10d0*/  VIADD R27, R250.reuse, 0x20 ;  /* 0x00000020fa1b7836 */ /* 0x040fe20000000000 */
[----:B------:R3:W-:Y:S01]  /*10e0*/  STL [R1+0xac], R113 ;  /* 0x0000ac7101007387 */ /* 0x0007e20000100800 */
[----:B------:R-:W-:Y:S01]  /*10f0*/  UIADD3 UR20, UR22, -0x1, URZ ;  /* 0xffffffff16147890 */ /* 0x000fe2000fffe03f */
[C---:B------:R-:W-:Y:S01]  /*1100*/  IADD3 R24, R250.reuse, 0x10, RZ ;  /* 0x00000010fa187810 */ /* 0x040fe20007ffe0ff */
[----:B------:R-:W-:Y:S01]  /*1110*/  UIMAD UR14, UR14, UR6, URZ ;  /* 0x000000060e0e72a4 */ /* 0x000fe2000f8e023f */
[----:B------:R3:W-:Y:S01]  /*1120*/  STL [R1+0xe4], R35 ;  /* 0x0000e42301007387 */ /* 0x0007e20000100800 */
[----:B------:R-:W-:Y:S01]  /*1130*/  UIMAD UR9, UR21, UR9, UR33 ;  /* 0x00000009150972a4 */ /* 0x000fe2000f8e0221 */
[----:B------:R-:W-:Y:S01]  /*1140*/  IADD3 R13, R17, UR15, RZ ;  /* 0x0000000f110d7c10 */ /* 0x000fe2000fffe0ff */
[----:B------:R-:W-:Y:S01]  /*1150*/  USHF.R.S32.HI UR19, URZ, 0x1f, UR20 ;  /* 0x0000001f3f137899 */ /* 0x000fe20008011414 */
[----:B------:R3:W-:Y:S01]  /*1160*/  STL [R1+0xe8], R34 ;  /* 0x0000e82201007387 */ /* 0x0007e20000100800 */
[----:B--2---:R-:W-:Y:S01]  /*1170*/  ULEA UR4, UR4, UR38, 0x18 ;  /* 0x0000002604047291 */ /* 0x004fe2000f8ec03f */
[----:B------:R-:W-:Y:S01]  /*1180*/  BSSY B0, `(.L_x_547) ;  /* 0x0000037000007945 */ /* 0x000fe20003800000 */
[----:B------:R-:W-:Y:S01]  /*1190*/  UIMAD UR33, UR21, UR7, UR14 ;  /* 0x00000007152172a4 */ /* 0x000fe2000f8e020e */
[----:B------:R-:W-:Y:S01]  /*11a0*/  IMAD R109, R5, UR23, R4 ;  /* 0x00000017056d7c24 */ /* 0x000fe2000f8e0204 */
[----:B------:R-:W-:Y:S01]  /*11b0*/  LEA.HI R33, R7, R110, RZ, 0x4 ;  /* 0x0000006e07217211 */ /* 0x000fe200078f20ff */
[----:B------:R-:W-:Y:S01]  /*11c0*/  IMAD R18, R251, UR12, RZ ;  /* 0x0000000cfb127c24 */ /* 0x000fe2000f8e02ff */
[C---:B------:R-:W-:Y:S01]  /*11d0*/  IADD3 R30, R250.reuse, 0x30, RZ ;  /* 0x00000030fa1e7810 */ /* 0x040fe20007ffe0ff */
[----:B------:R-:W-:Y:S01]  /*11e0*/  IMAD.WIDE.U32 R10, R250, UR12, R28 ;  /* 0x0000000cfa0a7c25 */ /* 0x000fe2000f8e001c */
[----:B------:R-:W-:-:S02]  /*11f0*/  ISETP.GE.AND P0, PT, R24, UR36, PT ;  /* 0x0000002418007c0c */ /* 0x000fc4000bf06270 */
[----:B------:R-:W-:Y:S02]  /*1200*/  ISETP.GE.AND P4, PT, R27, UR36, PT ;  /* 0x000000241b007c0c */ /* 0x000fe4000bf86270 */
[----:B------:R-:W-:Y:S01]  /*1210*/  LEA R212, R212, UR4, 0x1 ;  /* 0x00000004d4d47c11 */ /* 0x000fe2000f8e08ff */
[----:B------:R-:W-:Y:S10]  /*1220*/  @P1 BRA `(.L_x_548) ;  /* 0x0000000000b01947 */ /* 0x000ff40003800000 */
        /* <DEDUP_REMOVED lines=44> */
.L_x_548:
[----:B------:R-:W-:Y:S05]  /*14f0*/  BSYNC B0 ;  /* 0x0000000000007941 */ /* 0x000fea0003800000 */
.L_x_547:
[----:B------:R-:W-:Y:S01]  /*1500*/  ULEA UR6, UR22, UR37, 0x6 ;  /* 0x0000002516067291 */ /* 0x000fe2000f8e303f */
[----:B--2-4-:R-:W-:Y:S01]  /*1510*/  IMAD R2, R250, UR13, R18 ;  /* 0x0000000dfa027c24 */ /* 0x014fe2000f8e0212 */
[----:B------:R-:W-:Y:S01]  /*1520*/  IADD3 R20, P1, R10, UR26, RZ ;  /* 0x0000001a0a147c10 */ /* 0x000fe2000ff3e0ff */
[----:B------:R-:W-:Y:S01]  /*1530*/  IMAD R0, R251, UR10, RZ ;  /* 0x0000000afb007c24 */ /* 0x000fe2000f8e02ff */
[----:B------:R-:W-:Y:S01]  /*1540*/  UIADD3 UR6, UR6, -0x40, URZ ;  /* 0xffffffc006067890 */ /* 0x000fe2000fffe03f */
[----:B------:R-:W-:Y:S01]  /*1550*/  BSSY B0, `(.L_x_549) ;  /* 0x0000038000007945 */ /* 0x000fe20003800000 */
[----:B------:R-:W-:Y:S01]  /*1560*/  ISETP.GE.AND P5, PT, R30, UR36, PT ;  /* 0x000000241e007c0c */ /* 0x000fe2000bfa6270 */
[C---:B------:R-:W-:Y:S01]  /*1570*/  IMAD.WIDE.U32 R22, R250.reuse, UR10, R28 ;  /* 0x0000000afa167c25 */ /* 0x040fe2000f8e001c */
[----:B------:R-:W-:Y:S02]  /*1580*/  IADD3.X R21, R11, UR25, R2, P1, !PT ;  /* 0x000000190b157c10 */ /* 0x000fe40008ffe402 */
[----:B------:R-:W-:Y:S01]  /*1590*/  IADD3 R181, P6, R109, UR6, RZ ;  /* 0x000000066db57c10 */ /* 0x000fe2000ffde0ff */
[----:B------:R-:W-:Y:S01]  /*15a0*/  IMAD R32, R250, UR11, R0 ;  /* 0x0000000bfa207c24 */ /* 0x000fe2000f8e0200 */
[----:B------:R-:W-:-:S02]  /*15b0*/  MOV R147, UR6 ;  /* 0x0000000600937c02 */ /* 0x000fc40008000f00 */
[----:B------:R-:W-:Y:S01]  /*15c0*/  LOP3.LUT R31, R33, 0xfffffff0, RZ, 0xc0, !PT ;  /* 0xfffffff0211f7812 */ /* 0x000fe200078ec0ff */
[----:B------:R-:W-:Y:S08]  /*15d0*/  @P0 BRA `(.L_x_550) ;  /* 0x0000000000bc0947 */ /* 0x000ff00003800000 */
        /* <DEDUP_REMOVED lines=32> */
[----:B-1----:R-:W-:-:S04]  /*17e0*/  @!P2 LEA R4, P1, R2, R10, 0x1 ;  /* 0x0000000a0204a211 */ /* 0x002fc800078208ff */
        /* <DEDUP_REMOVED lines=14> */
.L_x_550:
[----:B------:R-:W-:Y:S05]  /*18d0*/  BSYNC B0 ;  /* 0x0000000000007941 */ /* 0x000fea0003800000 */
.L_x_549:
        /* <DEDUP_REMOVED lines=49> */
.L_x_552:
[----:B------:R-:W-:Y:S05]  /*1bf0*/  BSYNC B0 ;  /* 0x0000000000007941 */ /* 0x000fea0003800000 */
.L_x_551:
        /* <DEDUP_REMOVED lines=49> */
.L_x_554:
[----:B------:R-:W-:Y:S05]  /*1f10*/  BSYNC B0 ;  /* 0x0000000000007941 */ /* 0x000fea0003800000 */
.L_x_553:
[----:B--2-4-:R-:W-:Y:S01]  /*1f20*/  IMAD.WIDE.U32 R6, R35, UR21, R20 ;  /* 0x0000001523067c25 */ /* 0x014fe2000f8e0014 */
[----:B------:R-:W-:Y:S01]  /*1f30*/  UIMAD UR37, UR20, -0x40, UR32 ;  /* 0xffffffc0142578a4 */ /* 0x000fe2000f8e0220 */
[----:B------:R-:W-:Y:S01]  /*1f40*/  SHF.R.S32.HI R13, RZ, 0x4, R33 ;  /* 0x00000004ff0d7819 */ /* 0x000fe20000011421 */
[----:B------:R-:W-:Y:S01]  /*1f50*/  USHF.L.U64.HI UR8, UR12, 0x6, UR13 ;  /* 0x000000060c087899 */ /* 0x000fe2000801020d */
[----:B------:R-:W-:Y:S01]  /*1f60*/  VIADD R127, R7, UR9 ;  /* 0x00000009077f7c36 */ /* 0x000fe20008000000 */
[----:B------:R2:W-:Y:S01]  /*1f70*/  STL.64 [R1+0xb8], R6 ;  /* 0x0000b80601007387 */ /* 0x0005e20000100a00 */
[----:B------:R-:W-:Y:S01]  /*1f80*/  IMAD.MOV.U32 R126, RZ, RZ, R6 ;  /* 0x000000ffff7e7224 */ /* 0x000fe200078e0006 */
[----:B------:R-:W-:Y:S01]  /*1f90*/  ISETP.GE.AND P0, PT, R250, UR37, PT ;  /* 0x00000025fa007c0c */ /* 0x000fe2000bf06270 */
[----:B-1----:R-:W-:Y:S01]  /*1fa0*/  IMAD.IADD R4, R110, 0x1, -R31 ;  /* 0x000000016e047824 */ /* 0x002fe200078e0a1f */
[----:B------:R-:W-:Y:S01]  /*1fb0*/  USHF.L.U32 UR14, UR12, 0x6, URZ ;  /* 0x000000060c0e7899 */ /* 0x000fe2000800063f */
[----:B------:R-:W-:Y:S01]  /*1fc0*/  IMAD.U32 R21, RZ, RZ, UR20 ;  /* 0x00000014ff157e24 */ /* 0x000fe2000f8e00ff */
[----:B------:R2:W-:Y:S01]  /*1fd0*/  STL.64 [R1+0xb0], R126 ;  /* 0x0000b07e01007387 */ /* 0x0005e20000100a00 */
[----:B------:R-:W-:Y:S01]  /*1fe0*/  UIMAD UR6, UR8, UR20, URZ ;  /* 0x00000014080672a4 */ /* 0x000fe2000f8e023f */
[----:B------:R-:W-:Y:S01]  /*1ff0*/  SHF.R.S32.HI R2, RZ, 0x1f, R4 ;  /* 0x0000001fff027819 */ /* 0x000fe20000011404 */
[----:B------:R-:W-:Y:S01]  /*2000*/  BSSY B0, `(.L_x_555) ;  /* 0x0000031000007945 */ /* 0x000fe20003800000 */
[----:B------:R-:W-:Y:S01]  /*2010*/  LEA.HI R0, R33, R13, RZ, 0x1 ;  /* 0x0000000d21007211 */ /* 0x000fe200078f08ff */
[----:B------:R-:W-:Y:S01]  /*2020*/  UIMAD UR6, UR19, UR14, UR6 ;  /* 0x0000000e130672a4 */ /* 0x000fe2000f8e0206 */
[----:B------:R-:W-:Y:S01]  /*2030*/  LEA.HI R19, R2, R4, RZ, 0x3 ;  /* 0x0000000402137211 */ /* 0x000fe200078f18ff */
[----:B------:R-:W-:Y:S01]  /*2040*/  IMAD.WIDE.U32 R2, R21, UR14, R126 ;  /* 0x0000000e15027c25 */ /* 0x000fe2000f8e007e */
[----:B------:R-:W-:-:S02]  /*2050*/  ISETP.GE.AND P1, PT, R24, UR37, PT ;  /* 0x0000002518007c0c */ /* 0x000fc4000bf26270 */
[----:B------:R-:W-:Y:S01]  /*2060*/  LEA R14, R108, UR29, 0x4 ;  /* 0x0000001d6c0e7c11 */ /* 0x000fe2000f8e20ff */
[----:B------:R-:W-:Y:S01]  /*2070*/  VIADD R5, R3, UR6 ;  /* 0x0000000603057c36 */ /* 0x000fe20008000000 */
[----:B------:R-:W-:Y:S02]  /*2080*/  LOP3.LUT R0, R0, 0xfffffffe, RZ, 0xc0, !PT ;  /* 0xfffffffe00007812 */ /* 0x000fe400078ec0ff */
[----:B------:R-:W-:Y:S01]  /*2090*/  LOP3.LUT R12, R19, 0xfffffff8, RZ, 0xc0, !PT ;  /* 0xfffffff8130c7812 */ /* 0x000fe200078ec0ff */
[----:B------:R-:W-:Y:S06]  /*20a0*/  @P0 BRA `(.L_x_556) ;  /* 0x0000000000980947 */ /* 0x000fec0003800000 */
[----:B------:R-:W-:Y:S02]  /*20b0*/  ULDC UR6, c[0x0][0x2d0] ;  /* 0x0000b40000067ab9 */ /* 0x000fe40000000800 */
[----:B------:R-:W-:Y:S02]  /*20c0*/  ISETP.GE.AND P4, PT, R129, UR6, PT ;  /* 0x0000000681007c0c */ /* 0x000fe4000bf86270 */
[----:B------:R-:W-:Y:S02]  /*20d0*/  ISETP.GE.AND P5, PT, R28, UR6, PT ;  /* 0x000000061c007c0c */ /* 0x000fe4000bfa6270 */
[----:B------:R-:W-:-:S09]  /*20e0*/  ISETP.GE.AND P3, PT, R128, UR6, PT ;  /* 0x0000000680007c0c */ /* 0x000fd2000bf66270 */
[----:B------:R-:W1:Y:S02]  /*20f0*/  @!P4 LDC.64 R8, c[0x0][0x218] ;  /* 0x00008600ff08cb82 */ /* 0x000e640000000a00 */
[----:B------:R4:W-:Y:S06]  /*2100*/  @P5 STS.128 [R212+0x8000], RZ ;  /* 0x008000ffd4005388 */ /* 0x0009ec0000000c00 */
[----:B------:R-:W5:Y:S08]  /*2110*/  @!P5 LDC.64 R10, c[0x0][0x218] ;  /* 0x00008600ff0adb82 */ /* 0x000f700000000a00 */
[----:B--2---:R-:W2:Y:S01]  /*2120*/  @!P3 LDC.64 R6, c[0x0][0x218] ;  /* 0x00008600ff06bb82 */ /* 0x004ea20000000a00 */
[----:B-1----:R-:W-:-:S04]  /*2130*/  @!P4 LEA R8, P0, R2, R8, 0x1 ;  /* 0x000000080208c211 */ /* 0x002fc800078008ff */
[C---:B------:R-:W-:Y:S02]  /*2140*/  @!P4 LEA.HI.X R9, R2.reuse, R9, R5, 0x1, P0 ;  /* 0x000000090209c211 */ /* 0x040fe400000f0c05 */
        /* <DEDUP_REMOVED lines=28> */
.L_x_556:
[----:B------:R-:W-:Y:S05]  /*2310*/  BSYNC B0 ;  /* 0x0000000000007941 */ /* 0x000fea0003800000 */
.L_x_555:
[----:B------:R-:W-:Y:S01]  /*2320*/  ISETP.GE.AND P0, PT, R24, UR37, PT ;  /* 0x0000002518007c0c */ /* 0x000fe2000bf06270 */
[----:B------:R-:W-:Y:S01]  /*2330*/  IMAD.IADD R24, R13, 0x1, -R0 ;  /* 0x000000010d187824 */ /* 0x000fe200078e0a00 */
[----:B-12-4-:R-:W-:Y:S01]  /*2340*/  IADD3 R6, R14, 0x1, R25 ;  /* 0x000000010e067810 */ /* 0x016fe20007ffe019 */
[----:B------:R-:W-:Y:S01]  /*2350*/  IMAD.U32 R0, RZ, RZ, UR32 ;  /* 0x00000020ff007e24 */ /* 0x000fe2000f8e00ff */
[----:B------:R-:W-:Y:S01]  /*2360*/  IADD3 R16, P2, R22, UR28, RZ ;  /* 0x0000001c16107c10 */ /* 0x000fe2000ff5e0ff */
[----:B------:R-:W-:Y:S01]  /*2370*/  IMAD.IADD R25, R4, 0x1, -R12 ;  /* 0x0000000104197824 */ /* 0x000fe200078e0a0c */
[----:B------:R-:W-:Y:S01]  /*2380*/  USHF.L.U64.HI UR15, UR12, 0x4, UR13 ;  /* 0x000000040c0f7899 */ /* 0x000fe2000801020d */
[----:B------:R-:W-:Y:S01]  /*2390*/  BSSY B0, `(.L_x_557) ;  /* 0x0000032000007945 */ /* 0x000fe20003800000 */
[----:B------:R-:W-:Y:S01]  /*23a0*/  IADD3 R22, R0, -UR18, R6 ;  /* 0x8000001200167c10 */ /* 0x000fe2000fffe006 */
[----:B------:R-:W-:Y:S01]  /*23b0*/  IMAD.SHL.U32 R0, R25, 0x40, RZ ;  /* 0x0000004019007824 */ /* 0x000fe200078e00ff */
[----:B------:R-:W-:Y:S01]  /*23c0*/  USHF.L.U32 UR36, UR12, 0x4, URZ ;  /* 0x000000040c247899 */ /* 0x000fe2000800063f */
[----:B------:R-:W-:Y:S01]  /*23d0*/  ISETP.GE.AND P4, PT, R27, UR37, PT ;  /* 0x000000251b007c0c */ /* 0x000fe2000bf86270 */
[----:B------:R-:W-:Y:S01]  /*23e0*/  IMAD.SHL.U32 R20, R24, 0x8, RZ ;  /* 0x0000000818147824 */ /* 0x000fe200078e00ff */
[----:B------:R-:W-:-:S02]  /*23f0*/  ISETP.GE.AND P5, PT, R30, UR37, PT ;  /* 0x000000251e007c0c */ /* 0x000fc4000bfa6270 */
[----:B------:R-:W-:Y:S02]  /*2400*/  IADD3.X R17, R23, UR27, R32, P2, !PT ;  /* 0x0000001b17117c10 */ /* 0x000fe400097fe420 */
[----:B------:R-:W-:Y:S01]  /*2410*/  LOP3.LUT R18, R0, 0x1c0, RZ, 0xc0, !PT ;  /* 0x000001c000127812 */ /* 0x000fe200078ec0ff */
[----:B------:R-:W-:Y:S08]  /*2420*/  @P1 BRA `(.L_x_558) ;  /* 0x0000000000a01947 */ /* 0x000ff00003800000 */
[----:B------:R-:W-:Y:S01]  /*2430*/  ULDC UR6, c[0x0][0x2d0] ;  /* 0x0000b40000067ab9 */ /* 0x000fe20000000800 */
[----:B------:R-:W-:Y:S02]  /*2440*/  IADD3 R0, P2, R2, UR36, RZ ;  /* 0x0000002402007c10 */ /* 0x000fe4000ff5e0ff */
[----:B------:R-:W-:Y:S02]  /*2450*/  ISETP.GE.AND P1, PT, R28, UR6, PT ;  /* 0x000000061c007c0c */ /* 0x000fe4000bf26270 */
[----:B------:R-:W-:Y:S02]  /*2460*/  IADD3.X R10, R5, UR15, RZ, P2, !PT ;  /* 0x0000000f050a7c10 */ /* 0x000fe400097fe4ff */
[----:B------:R-:W-:-:S09]  /*2470*/  ISETP.GE.AND P3, PT, R129, UR6, PT ;  /* 0x0000000681007c0c */ /* 0x000fd2000bf66270 */
[----:B------:R-:W1:Y:S01]  /*2480*/  @!P1 LDC.64 R6, c[0x0][0x218] ;  /* 0x00008600ff069b82 */ /* 0x000e620000000a00 */
[----:B------:R2:W-:Y:S07]  /*2490*/  @P1 STS.128 [R212+0x8800], RZ ;  /* 0x008800ffd4001388 */ /* 0x0005ee0000000c00 */
[----:B------:R-:W4:Y:S01]  /*24a0*/  @!P3 LDC.64 R8, c[0x0][0x218] ;  /* 0x00008600ff08bb82 */ /* 0x000f220000000a00 */
[----:B-1----:R-:W-:-:S04]  /*24b0*/  @!P1 LEA R6, P2, R0, R6, 0x1 ;  /* 0x0000000600069211 */ /* 0x002fc800078408ff */
[----:B------:R-:W-:Y:S02]  /*24c0*/  @!P1 LEA.HI.X R7, R0, R7, R10, 0x1, P2 ;  /* 0x0000000700079211 */ /* 0x000fe400010f0c0a */
[----:B------:R-:W-:-:S03]  /*24d0*/  ISETP.GE.AND P2, PT, R128, UR6, PT ;  /* 0x0000000680007c0c */ /* 0x000fc6000bf46270 */
[----:B------:R-:W-:Y:S01]  /*24e0*/  @!PT LDS RZ, [RZ] ;  /* 0x00000000fffff984 */ /* 0x000fe20000000800 */
[----:B------:R-:W-:Y:S01]  /*24f0*/  @!PT LDS RZ, [RZ] ;  /* 0x00000000fffff984 */ /* 0x000fe20000000800 */
[----:B------:R-:W-:Y:S01]  /*2500*/  @!PT LDS RZ, [RZ] ;  /* 0x00000000fffff984 */ /* 0x000fe20000000800 */
[----:B------:R1:W-:Y:S01]  /*2510*/  @!P1 LDGSTS.E.BYPASS.LTC128B.128 [R212+0x8800], desc[UR30][R6.64] ;  /* 0x0880000006d49fae */ /* 0x0003e2000b901d5e */
[----:B----4-:R-:W-:-:S03]  /*2520*/  @!P3 LEA R8, P1, R0, R8, 0x1 ;  /* 0x000000080008b211 */ /* 0x010fc600078208ff */
        /* <DEDUP_REMOVED lines=24> */
.L_x_558:
[----:B------:R-:W-:Y:S05]  /*26b0*/  BSYNC B0 ;  /* 0x0000000000007941 */ /* 0x000fea0003800000 */
.L_x_557:
[----:B------:R-:W-:Y:S04]  /*26c0*/  BSSY B0, `(.L_x_559) ;  /* 0x000002c000007945 */ /* 0x000fe80003800000 */
[----:B------:R-:W-:Y:S05]  /*26d0*/  @P4 BRA `(.L_x_560) ;  /* 0x0000000000a84947 */ /* 0x000fea0003800000 */
[----:B------:R-:W-:Y:S01]  /*26e0*/  ULDC UR6, c[0x0][0x2d0] ;  /* 0x0000b40000067ab9 */ /* 0x000fe20000000800 */
[----:B-12---:R-:W-:Y:S01]  /*26f0*/  IMAD.U32 R6, RZ, RZ, UR12 ;  /* 0x0000000cff067e24 */ /* 0x006fe2000f8e00ff */
[----:B------:R-:W-:Y:S01]  /*2700*/  ISETP.GE.AND P2, PT, R28, UR6, PT ;  /* 0x000000061c007c0c */ /* 0x000fe2000bf46270 */
[----:B------:R-:W-:Y:S01]  /*2710*/  IMAD.U32 R10, RZ, RZ, UR13 ;  /* 0x0000000dff0a7e24 */ /* 0x000fe2000f8e00ff */
[----:B------:R-:W-:Y:S02]  /*2720*/  ISETP.GE.AND P4, PT, R129, UR6, PT ;  /* 0x0000000681007c0c */ /* 0x000fe4000bf86270 */
[----:B------:R-:W-:Y:S02]  /*2730*/  ISETP.GE.AND P3, PT, R128, UR6, PT ;  /* 0x0000000680007c0c */ /* 0x000fe4000bf66270 */
[----:B------:R-:W-:-:S04]  /*2740*/  LEA R0, P1, R6, R2, 0x5 ;  /* 0x0000000206007211 */ /* 0x000fc800078228ff */
[----:B------:R-:W-:-:S03]  /*2750*/  LEA.HI.X R10, R6, R5, R10, 0x5, P1 ;  /* 0x00000005060a7211 */ /* 0x000fc600008f2c0a */
[----:B------:R-:W1:Y:S01]  /*2760*/  @!P2 LDC.64 R8, c[0x0][0x218] ;  /* 0x00008600ff08ab82 */ /* 0x000e620000000a00 */
[----:B------:R4:W-:Y:S07]  /*2770*/  @P2 STS.128 [R212+0x9000], RZ ;  /* 0x009000ffd4002388 */ /* 0x0009ee0000000c00 */
[----:B------:R-:W2:Y:S08]  /*2780*/  @!P4 LDC.64 R12, c[0x0][0x218] ;  /* 0x00008600ff0ccb82 */ /* 0x000eb00000000a00 */
[----:B------:R-:W5:Y:S01]  /*2790*/  @!P3 LDC.64 R14, c[0x0][0x218] ;  /* 0x00008600ff0ebb82 */ /* 0x000f620000000a00 */
[----:B-1----:R-:W-:-:S04]  /*27a0*/  @!P2 LEA R6, P1, R0, R8, 0x1 ;  /* 0x000000080006a211 */ /* 0x002fc800078208ff */
[C---:B------:R-:W-:Y:S02]  /*27b0*/  @!P2 LEA.HI.X R7, R0.reuse, R9, R10, 0x1, P1 ;  /* 0x000000090007a211 */ /* 0x040fe400008f0c0a */
[----:B--2---:R-:W-:-:S03]  /*27c0*/  @!P4 LEA R8, P1, R0, R12, 0x1 ;  /* 0x0000000c0008c211 */ /* 0x004fc600078208ff */
        /* <DEDUP_REMOVED lines=27> */
.L_x_560:
[----:B------:R-:W-:Y:S05]  /*2980*/  BSYNC B0 ;  /* 0x0000000000007941 */ /* 0x000fea0003800000 */
.L_x_559:
        /* <DEDUP_REMOVED lines=11> */
[----:B-12-4-:R-:W1:Y:S02]  /*2a40*/  @!P4 LDC.64 R6, c[0x0][0x218] ;  /* 0x00008600ff06cb82 */ /* 0x016e640000000a00 */
        /* <DEDUP_REMOVED lines=33> */
.L_x_562:
[----:B------:R-:W-:Y:S05]  /*2c60*/  BSYNC B0 ;  /* 0x0000000000007941 */ /* 0x000fea0003800000 */
.L_x_561:
[----:B------:R-:W0:Y:S01]  /*2c70*/  LDGDEPBAR ;  /* 0x00000000000079af */ /* 0x000e220000000000 */
[----:B------:R-:W-:Y:S01]  /*2c80*/  ISETP.GE.AND P1, PT, R250, UR37, PT ;  /* 0x00000025fa007c0c */ /* 0x000fe2000bf26270 */
[----:B--2-4-:R-:W-:Y:S01]  /*2c90*/  IMAD.WIDE.U32 R8, R34, UR21, R16 ;  /* 0x0000001522087c25 */ /* 0x014fe2000f8e0010 */
[----:B------:R-:W-:Y:S01]  /*2ca0*/  USHF.L.U64.HI UR12, UR10, 0x6, UR11 ;  /* 0x000000060a0c7899 */ /* 0x000fe2000801020b */
[----:B-1----:R-:W-:Y:S01]  /*2cb0*/  LOP3.LUT R4, R18, 0x8, R20, 0xf8, !PT ;  /* 0x0000000812047812 */ /* 0x002fe200078ef814 */
[----:B------:R-:W-:Y:S01]  /*2cc0*/  USHF.L.U32 UR13, UR10, 0x6, URZ ;  /* 0x000000060a0d7899 */ /* 0x000fe2000800063f */
[----:B------:R-:W-:Y:S01]  /*2cd0*/  IMAD.SHL.U32 R0, R26, 0x40, RZ ;  /* 0x000000401a007824 */ /* 0x000fe200078e00ff */
[----:B------:R-:W-:Y:S01]  /*2ce0*/  MOV R6, R8 ;  /* 0x0000000800067202 */ /* 0x000fe20000000f00 */
[----:B------:R-:W-:Y:S01]  /*2cf0*/  VIADD R7, R9, UR33 ;  /* 0x0000002109077c36 */ /* 0x000fe20008000000 */
[----:B------:R-:W-:Y:S01]  /*2d00*/  SHF.R.U32.HI R3, RZ, 0x3, R18 ;  /* 0x00000003ff037819 */ /* 0x000fe20000011612 */
[----:B------:R-:W-:Y:S01]  /*2d10*/  UIMAD UR6, UR12, UR20, URZ ;  /* 0x000000140c0672a4 */ /* 0x000fe2000f8e023f */
[----:B------:R-:W-:Y:S01]  /*2d20*/  IMAD.SHL.U32 R2, R250, 0x8, RZ ;  /* 0x00000008fa027824 */ /* 0x000fe200078e00ff */
[----:B------:R-:W-:Y:S01]  /*2d30*/  LOP3.LUT R0, R0, 0x1c0, RZ, 0xc0, !PT ;  /* 0x000001c000007812 */ /* 0x000fe200078ec0ff */
[----:B------:R-:W-:Y:S01]  /*2d40*/  STL.64 [R1+0xd8], R8 ;  /* 0x0000d80801007387 */ /* 0x000fe20000100a00 */
[----:B------:R-:W-:Y:S01]  /*2d50*/  IMAD.SHL.U32 R5, R19, 0x40, RZ ;  /* 0x0000004013057824 */ /* 0x000fe200078e00ff */
[----:B------:R-:W-:Y:S01]  /*2d60*/  LOP3.LUT R3, R4, R3, RZ, 0x3c, !PT ;  /* 0x0000000304037212 */ /* 0x000fe200078e3cff */
[----:B------:R-:W-:Y:S01]  /*2d70*/  UIMAD UR6, UR19, UR13, UR6 ;  /* 0x0000000d130672a4 */ /* 0x000fe2000f8e0206 */
[----:B------:R1:W-:Y:S01]  /*2d80*/  STL.64 [R1+0xc8], R6 ;  /* 0x0000c80601007387 */ /* 0x0003e20000100a00 */
[----:B------:R-:W-:Y:S01]  /*2d90*/  LOP3.LUT R2, R0, 0x8, R2, 0xf8, !PT ;  /* 0x0000000800027812 */ /* 0x000fe200078ef802 */
[----:B------:R-:W-:Y:S01]  /*2da0*/  BSSY B0, `(.L_x_563) ;  /* 0x0000035000007945 */ /* 0x000fe20003800000 */
[----:B------:R-:W-:Y:S01]  /*2db0*/  SHF.R.U32.HI R0, RZ, 0x3, R0 ;  /* 0x00000003ff007819 */ /* 0x000fe20000011600 */
[----:B------:R-:W-:Y:S01]  /*2dc0*/  VIADD R31, R22, UR24 ;  /* 0x00000018161f7c36 */ /* 0x000fe20008000000 */
[----:B------:R-:W-:Y:S01]  /*2dd0*/  LOP3.LUT R5, R3, 0xfffffe00, R5, 0xf8, !PT ;  /* 0xfffffe0003057812 */ /* 0x000fe200078ef805 */
[----:B------:R-:W-:-:S04]  /*2de0*/  DEPBAR.LE SB0, 0x0 ;  /* 0x000080000000791a */ /* 0x000fc80000000000 */
[----:B------:R-:W-:Y:S01]  /*2df0*/  BAR.SYNC.DEFER_BLOCKING 0x0 ;  /* 0x0000000000007b1d */ /* 0x000fe20000010000 */
[----:B------:R-:W-:Y:S01]  /*2e00*/  LOP3.LUT R0, R2, R0, RZ, 0x3c, !PT ;  /* 0x0000000002007212 */ /* 0x000fe200078e3cff */
[----:B------:R-:W-:Y:S02]  /*2e10*/  IMAD R2, R108, 0x400, R5 ;  /* 0x000004006c027824 */ /* 0x000fe400078e0205 */
[----:B-1----:R-:W-:-:S05]  /*2e20*/  IMAD.WIDE.U32 R6, R21, UR13, R6 ;  /* 0x0000000d15067c25 */ /* 0x002fca000f8e0006 */
[----:B------:R-:W-:Y:S01]  /*2e30*/  IADD3 R3, R7, UR6, RZ ;  /* 0x0000000607037c10 */ /* 0x000fe2000fffe0ff */
        /* <DEDUP_REMOVED lines=11> */
[----:B------:R-:W5:Y:S08]  /*2ef0*/  @!P5 LDC.64 R12, c[0x0][0x220] ;  /* 0x00008800ff0cdb82 */ /* 0x000f700000000a00 */
[----:B------:R-:W3:Y:S01]  /*2f00*/  @!P3 LDC.64 R8, c[0x0][0x220] ;  /* 0x00008800ff08bb82 */ /* 0x000ee20000000a00 */
[----:B--2---:R-:W-:-:S04]  /*2f10*/  @!P4 LEA R10, P1, R6, R10, 0x1 ;  /* 0x0000000a060ac211 */ /* 0x004fc800078208ff */
[C---:B------:R-:W-:Y:S02]  /*2f20*/  @!P4 LEA.HI.X R11, R6.reuse, R11, R3, 0x1, P1 ;  /* 0x0000000b060bc211 */ /* 0x040fe400008f0c03 */
[----:B------:R-:W-:Y:S02]  /*2f30*/  ISETP.GE.AND P1, PT, R113, UR6, PT ;  /* 0x0000000671007c0c */ /* 0x000fe4000bf26270 */
[----:B-----5:R-:W-:-:S04]  /*2f40*/  @!P5 LEA R12, P2, R6, R12, 0x1 ;  /* 0x0000000c060cd211 */ /* 0x020fc800078408ff */
[C---:B------:R-:W-:Y:S02]  /*2f50*/  @!P5 LEA.HI.X R13, R6.reuse, R13, R3, 0x1, P2 ;  /* 0x0000000d060dd211 */ /* 0x040fe400010f0c03 */
        /* <DEDUP_REMOVED lines=25> */
.L_x_564:
[----:B------:R-:W-:Y:S05]  /*30f0*/  BSYNC B0 ;  /* 0x0000000000007941 */ /* 0x000fea0003800000 */
.L_x_563:
[----:B------:R1:W-:Y:S01]  /*3100*/  @P0 STS.128 [R212+0x10800], RZ ;  /* 0x010800ffd4000388 */ /* 0x0003e20000000c00 */
[----:B------:R-:W-:Y:S01]  /*3110*/  IMAD R0, R24, 0x200, R0 ;  /* 0x0000020018007824 */ /* 0x000fe200078e0200 */
[----:B------:R-:W-:Y:S01]  /*3120*/  USHF.L.U64.HI UR19, UR10, 0x4, UR11 ;  /* 0x000000040a137899 */ /* 0x000fe2000801020b */
[----:B------:R-:W-:Y:S01]  /*3130*/  BSSY B0, `(.L_x_565) ;  /* 0x0000032000007945 */ /* 0x000fe20003800000 */
[----:B------:R1:W-:Y:S01]  /*3140*/  @P0 STS.128 [R212+0x12800], RZ ;  /* 0x012800ffd4000388 */ /* 0x0003e20000000c00 */
[----:B------:R-:W-:Y:S01]  /*3150*/  USHF.L.U32 UR24, UR10, 0x4, URZ ;  /* 0x000000040a187899 */ /* 0x000fe2000800063f */
[----:B------:R-:W-:Y:S02]  /*3160*/  ISETP.GE.AND P4, PT, R27, UR37, PT ;  /* 0x000000251b007c0c */ /* 0x000fe4000bf86270 */
[----:B------:R1:W-:Y:S01]  /*3170*/  @P0 STS.128 [R212+0x14800], RZ ;  /* 0x014800ffd4000388 */ /* 0x0003e20000000c00 */
[----:B------:R-:W-:Y:S02]  /*3180*/  ISETP.GE.AND P5, PT, R30, UR37, PT ;  /* 0x000000251e007c0c */ /* 0x000fe4000bfa6270 */
[----:B------:R-:W-:Y:S01]  /*3190*/  LEA R192, R2, UR4, 0x1 ;  /* 0x0000000402c07c11 */ /* 0x000fe2000f8e08ff */
[----:B------:R1:W-:Y:S01]  /*31a0*/  @P0 STS.128 [R212+0x16800], RZ ;  /* 0x016800ffd4000388 */ /* 0x0003e20000000c00 */
[----:B------:R-:W-:Y:S01]  /*31b0*/  LEA R184, R0, UR4, 0x1 ;  /* 0x0000000400b87c11 */ /* 0x000fe2000f8e08ff */
[----:B------:R-:W-:Y:S08]  /*31c0*/  @P0 BRA `(.L_x_566) ;  /* 0x0000000000a00947 */ /* 0x000ff00003800000 */
[----:B------:R-:W-:Y:S01]  /*31d0*/  ULDC UR6, c[0x0][0x2d0] ;  /* 0x0000b40000067ab9 */ /* 0x000fe20000000800 */
[----:B------:R-:W-:Y:S02]  /*31e0*/  IADD3 R0, P0, R6, UR24, RZ ;  /* 0x0000001806007c10 */ /* 0x000fe4000ff1e0ff */
[----:B------:R-:W-:Y:S02]  /*31f0*/  ISETP.GE.AND P1, PT, R28, UR6, PT ;  /* 0x000000061c007c0c */ /* 0x000fe4000bf26270 */
[----:B------:R-:W-:Y:S02]  /*3200*/  ISETP.GE.AND P3, PT, R129, UR6, PT ;  /* 0x0000000681007c0c */ /* 0x000fe4000bf66270 */
[----:B------:R-:W-:Y:S02]  /*3210*/  ISETP.GE.AND P2, PT, R128, UR6, PT ;  /* 0x0000000680007c0c */ /* 0x000fe4000bf46270 */
[----:B------:R-:W-:-:S07]  /*3220*/  IADD3.X R4, R3, UR19, RZ, P0, !PT ;  /* 0x0000001303047c10 */ /* 0x000fce00087fe4ff */
[----:B--2-4-:R-:W2:Y:S01]  /*3230*/  @!P1 LDC.64 R8, c[0x0][0x220] ;  /* 0x00008800ff089b82 */ /* 0x014ea20000000a00 */
[----:B------:R4:W-:Y:S07]  /*3240*/  @P1 STS.128 [R212+0x10800], RZ ;  /* 0x010800ffd4001388 */ /* 0x0009ee0000000c00 */
[----:B------:R-:W5:Y:S08]  /*3250*/  @!P3 LDC.64 R10, c[0x0][0x220] ;  /* 0x00008800ff0abb82 */ /* 0x000f700000000a00 */
[----:B------:R-:W3:Y:S01]  /*3260*/  @!P2 LDC.64 R12, c[0x0][0x220] ;  /* 0x00008800ff0cab82 */ /* 0x000ee20000000a00 */
        /* <DEDUP_REMOVED lines=15> */
[----:B---3--:R-:W-:-:S04]  /*3360*/  @!P2 LEA R8, P1, R0, R12, 0x1 ;  /* 0x0000000c0008a211 */ /* 0x008fc800078208ff */
        /* <DEDUP_REMOVED lines=14> */
.L_x_566:
[----:B------:R-:W-:Y:S05]  /*3450*/  BSYNC B0 ;  /* 0x0000000000007941 */ /* 0x000fea0003800000 */
.L_x_565:
        /* <DEDUP_REMOVED lines=9> */
[----:B--2-4-:R-:W-:Y:S01]  /*34f0*/  IMAD.U32 R8, RZ, RZ, UR11 ;  /* 0x0000000bff087e24 */ /* 0x014fe2000f8e00ff */
[----:B------:R-:W-:Y:S02]  /*3500*/  ISETP.GE.AND P4, PT, R28, UR6, PT ;  /* 0x000000061c007c0c */ /* 0x000fe4000bf86270 */
[----:B------:R-:W-:Y:S02]  /*3510*/  ISETP.GE.AND P2, PT, R128, UR6, PT ;  /* 0x0000000680007c0c */ /* 0x000fe4000bf46270 */
[----:B------:R-:W-:-:S04]  /*3520*/  LEA R0, P0, R4, R6, 0x5 ;  /* 0x0000000604007211 */ /* 0x000fc800078028ff */
[----:B------:R-:W-:-:S03]  /*3530*/  LEA.HI.X R4, R4, R3, R8, 0x5, P0 ;  /* 0x0000000304047211 */ /* 0x000fc600000f2c08 */
        /* <DEDUP_REMOVED lines=34> */
.L_x_568:
[----:B------:R-:W-:Y:S05]  /*3760*/  BSYNC B0 ;  /* 0x0000000000007941 */ /* 0x000fea0003800000 */
.L_x_567:
        /* <DEDUP_REMOVED lines=15> */
[----:B----4-:R-:W4:Y:S01]  /*3860*/  @!P5 LDC.64 R10, c[0x0][0x220] ;  /* 0x00008800ff0adb82 */ /* 0x010f220000000a00 */
[----:B------:R1:W-:Y:S07]  /*3870*/  @P5 STS.128 [R212+0x11800], RZ ;  /* 0x011800ffd4005388 */ /* 0x0003ee0000000c00 */
[----:B--2---:R-:W2:Y:S08]  /*3880*/  @!P4 LDC.64 R8, c[0x0][0x220] ;  /* 0x00008800ff08cb82 */ /* 0x004eb00000000a00 */
[----:B------:R-:W5:Y:S01]  /*3890*/  @!P2 LDC.64 R12, c[0x0][0x220] ;  /* 0x00008800ff0cab82 */ /* 0x000f620000000a00 */
[----:B----4-:R-:W-:-:S04]  /*38a0*/  @!P5 LEA R10, P0, R2, R10, 0x1 ;  /* 0x0000000a020ad211 */ /* 0x010fc800078008ff */
[C-C-:B------:R-:W-:Y:S02]  /*38b0*/  @!P5 LEA.HI.X R11, R2.reuse, R11, R0.reuse, 0x1, P0 ;  /* 0x0000000b020bd211 */ /* 0x140fe400000f0c00 */
        /* <DEDUP_REMOVED lines=28> */
.L_x_570:
[----:B------:R-:W-:Y:S05]  /*3a80*/  BSYNC B0 ;  /* 0x0000000000007941 */ /* 0x000fea0003800000 */
.L_x_569:
[----:B-12-4-:R-:W-:Y:S01]  /*3a90*/  LDSM.16.M88.4 R8, [R192] ;  /* 0x00000000c008783b */ /* 0x016fe20000000200 */
[----:B------:R-:W-:Y:S01]  /*3aa0*/  LOP3.LUT P0, RZ, R26, 0x2, RZ, 0xc0, !PT ;  /* 0x000000021aff7812 */ /* 0x000fe2000780c0ff */
[----:B------:R-:W-:Y:S01]  /*3ab0*/  IMAD.MOV.U32 R4, RZ, RZ, 0x10 ;  /* 0x00000010ff047424 */ /* 0x000fe200078e00ff */
[C---:B------:R-:W-:Y:S01]  /*3ac0*/  LOP3.LUT P1, RZ, R25.reuse, 0x2, RZ, 0xc0, !PT ;  /* 0x0000000219ff7812 */ /* 0x040fe2000782c0ff */
[----:B------:R-:W1:Y:S01]  /*3ad0*/  LDSM.16.M88.4 R12, [R184+0x8000] ;  /* 0x00800000b80c783b */ /* 0x000e620000000200 */
[----:B------:R-:W-:Y:S01]  /*3ae0*/  VIADD R0, R184, 0x8000 ;  /* 0x00008000b8007836 */ /* 0x000fe20000000000 */
[----:B------:R-:W-:Y:S01]  /*3af0*/  UISETP.GE.AND UP0, UPT, UR22, 0x2, UPT ;  /* 0x000000021600788c */ /* 0x000fe2000bf06270 */
[----:B------:R-:W-:Y:S01]  /*3b00*/  SEL R4, R4, 0xfffffff0, !P1 ;  /* 0xfffffff004047807 */ /* 0x000fe20004800000 */
[----:B------:R-:W-:Y:S01]  /*3b10*/  VIADD R196, R184, 0x8020 ;  /* 0x00008020b8c47836 */ /* 0x000fe20000000000 */
[----:B---3--:R-:W2:Y:S01]  /*3b20*/  LDSM.16.M88.4 R32, [R184+0x8800] ;  /* 0x00880000b820783b */ /* 0x008ea20000000200 */
[----:B------:R-:W-:Y:S01]  /*3b30*/  IMAD.MOV.U32 R2, RZ, RZ, 0x20 ;  /* 0x00000020ff027424 */ /* 0x000fe200078e00ff */
[----:B------:R-:W-:Y:S01]  /*3b40*/  LOP3.LUT P1, RZ, R25, 0x4, RZ, 0xc0, !PT ;  /* 0x0000000419ff7812 */ /* 0x000fe2000782c0ff */
[----:B------:R-:W-:Y:S01]  /*3b50*/  IMAD R193, R4, 0x2, R192 ;  /* 0x0000000204c17824 */ /* 0x000fe200078e02c0 */
[----:B------:R-:W-:Y:S01]  /*3b60*/  LDSM.16.M88.4 R52, [R184+0x9000] ;  /* 0x00900000b834783b */ /* 0x000fe20000000200 */
[----:B------:R-:W-:Y:S01]  /*3b70*/  @P0 VIADD R196, R0, 0xffffffe0 ;  /* 0xffffffe000c40836 */ /* 0x000fe20000000000 */
[----:B------:R-:W-:Y:S01]  /*3b80*/  LOP3.LUT P0, RZ, R26, 0x4, RZ, 0xc0, !PT ;  /* 0x000000041aff7812 */ /* 0x000fe2000780c0ff */
[----:B------:R-:W-:Y:S01]  /*3b90*/  IMAD.SHL.U32 R6, R110, 0x2, RZ ;  /* 0x000000026e067824 */ /* 0x000fe200078e00ff */
[----:B------:R-:W-:Y:S01]  /*3ba0*/  LDSM.16.M88.4 R16, [R193] ;  /* 0x00000000c110783b */ /* 0x000fe20000000200 */
[----:B------:R-:W-:Y:S01]  /*3bb0*/  IMAD.U32 R3, RZ, RZ, UR17 ;  /* 0x00000011ff037e24 */ /* 0x000fe2000f8e00ff */
[C---:B------:R-:W-:Y:S01]  /*3bc0*/  SEL R0, R2.reuse, 0xffffffe0, !P0 ;  /* 0xffffffe002007807 */ /* 0x040fe20004000000 */
[----:B------:R-:W-:Y:S01]  /*3bd0*/  UIADD3 UR29, UR35, 0x646e171e, URZ ;  /* 0x646e171e231d7890 */ /* 0x000fe2000fffe03f */
[----:B------:R-:W3:Y:S01]  /*3be0*/  LDSM.16.M88.4 R40, [R196] ;  /* 0x00000000c428783b */ /* 0x000ee20000000200 */
[----:B------:R-:W-:Y:S01]  /*3bf0*/  SEL R2, R2, 0xffffffe0, !P1 ;  /* 0xffffffe002027807 */ /* 0x000fe20004800000 */
[----:B------:R-:W-:Y:S01]  /*3c00*/  IMAD R108, R3, 0x4, R108 ;  /* 0x00000004036c7824 */ /* 0x000fe200078e026c */
[----:B------:R-:W-:Y:S01]  /*3c10*/  LOP3.LUT R6, R6, 0x6, RZ, 0xc0, !PT ;  /* 0x0000000606067812 */ /* 0x000fe200078ec0ff */
[----:B------:R-:W4:Y:S01]  /*3c20*/  LDSM.16.M88.4 R48, [R184+0x9800] ;  /* 0x00980000b830783b */ /* 0x000f220000000200 */
[----:B------:R-:W-:Y:S01]  /*3c30*/  IMAD R190, R0, 0x2, R184 ;  /* 0x0000000200be7824 */ /* 0x000fe200078e02b8 */
[----:B------:R-:W-:Y:S01]  /*3c40*/  UIADD3 UR11, UR34, -0x4ab325aa, URZ ;  /* 0xb54cda56220b7890 */ /* 0x000fe2000fffe03f */
[C---:B------:R-:W-:Y:S01]  /*3c50*/  IMAD R195, R2.reuse, 0x2, R192 ;  /* 0x0000000202c37824 */ /* 0x040fe200078e02c0 */
[----:B------:R-:W5:Y:S01]  /*3c60*/  LDSM.16.M88.4 R64, [R196+0x800] ;  /* 0x00080000c440783b */ /* 0x000f620000000200 */
[----:B------:R-:W-:-:S02]  /*3c70*/  IMAD R194, R2, 0x2, R193 ;  /* 0x0000000202c27824 */ /* 0x000fc400078e02c1 */
[----:B------:R-:W-:Y:S01]  /*3c80*/  IMAD R189, R0, 0x2, R196 ;  /* 0x0000000200bd7824 */ /* 0x000fe200078e02c4 */
[----:B------:R-:W-:Y:S01]  /*3c90*/  LDSM.16.M88.4 R20, [R195] ;  /* 0x00000000c314783b */ /* 0x000fe20000000200 */
[----:B------:R-:W-:Y:S02]  /*3ca0*/  IMAD.U32 R0, RZ, RZ, UR20 ;  /* 0x00000014ff007e24 */ /* 0x000fe4000f8e00ff */
[----:B------:R-:W-:Y:S01]  /*3cb0*/  VIADD R211, R196, 0x800 ;  /* 0x00000800c4d37836 */ /* 0x000fe20000000000 */
[----:B------:R-:W5:Y:S01]  /*3cc0*/  LDSM.16.M88.4 R72, [R190+0x8000] ;  /* 0x00800000be48783b */ /* 0x000f620000000200 */
[----:B------:R-:W-:Y:S02]  /*3cd0*/  IMAD R0, R0, 0x40, R6 ;  /* 0x0000004000007824 */ /* 0x000fe400078e0206 */
[----:B------:R-:W-:Y:S01]  /*3ce0*/  IMAD.U32 R6, RZ, RZ, UR32 ;  /* 0x00000020ff067e24 */ /* 0x000fe2000f8e00ff */
[----:B------:R-:W5:Y:S01]  /*3cf0*/  LDSM.16.M88.4 R76, [R196+0x1000] ;  /* 0x00100000c44c783b */ /* 0x000f620000000200 */
[----:B------:R-:W-:Y:S01]  /*3d00*/  VIADD R3, R0, 0x1 ;  /* 0x0000000100037836 */ /* 0x000fe20000000000 */
[----:B-1----:R-:W-:Y:S02]  /*3d10*/  HMMA.16816.F32.BF16 R24, R8, R12, RZ ;  /* 0x0000000c0818723c */ /* 0x002fe400000418ff */
[----:B------:R-:W1:Y:S01]  /*3d20*/  LDSM.16.M88.4 R80, [R196+0x1800] ;  /* 0x00180000c450783b */ /* 0x000e620000000200 */
[----:B------:R-:W-:-:S02]  /*3d30*/  VIADD R210, R196, 0x1000 ;  /* 0x00001000c4d27836 */ /* 0x000fc40000000000 */
[C---:B------:R-:W-:Y:S01]  /*3d40*/  VIADD R209, R196.reuse, 0x1800 ;  /* 0x00001800c4d17836 */ /* 0x040fe20000000000 */
[----:B------:R-:W1:Y:S01]  /*3d50*/  LDSM.16.M88.4 R92, [R190+0x8800] ;  /* 0x00880000be5c783b */ /* 0x000e620000000200 */
[C---:B------:R-:W-:Y:S01]  /*3d60*/  HMMA.16816.F32.BF16 R36, R8.reuse, R14, RZ ;  /* 0x0000000e0824723c */ /* 0x040fe200000418ff */
[C---:B------:R-:W-:Y:S02]  /*3d70*/  VIADD R208, R196.reuse, 0x2000 ;  /* 0x00002000c4d07836 */ /* 0x040fe40000000000 */
[----:B------:R-:W-:Y:S01]  /*3d80*/  LDSM.16.M88.4 R96, [R189] ;  /* 0x00000000bd60783b */ /* 0x000fe20000000200 */
[C---:B------:R-:W-:Y:S02]  /*3d90*/  VIADD R207, R196.reuse, 0x2800 ;  /* 0x00002800c4cf7836 */ /* 0x040fe40000000000 */
[----:B--2---:R-:W-:Y:S01]  /*3da0*/  HMMA.16816.F32.BF16 R44, R8, R32, RZ ;  /* 0x00000020082c723c */ /* 0x004fe200000418ff */
[----:B------:R-:W-:Y:S01]  /*3db0*/  LDSM.16.M88.4 R84, [R190+0x9000] ;  /* 0x00900000be54783b */ /* 0x000fe20000000200 */
[----:B------:R-:W-:-:S02]  /*3dc0*/  VIADD R206, R196, 0x3000 ;  /* 0x00003000c4ce7836 */ /* 0x000fc40000000000 */
[C---:B------:R-:W-:Y:S01]  /*3dd0*/  VIADD R205, R196.reuse, 0x3800 ;  /* 0x00003800c4cd7836 */ /* 0x040fe20000000000 */
[----:B------:R-:W-:Y:S01]  /*3de0*/  LDSM.16.M88.4 R88, [R190+0x9800] ;  /* 0x00980000be58783b */ /* 0x000fe20000000200 */
[----:B------:R-:W-:Y:S01]  /*3df0*/  HMMA.16816.F32.BF16 R32, R8, R34, RZ ;  /* 0x000000220820723c */ /* 0x000fe200000418ff */
[C---:B------:R-:W-:Y:S02]  /*3e00*/  VIADD R204, R196.reuse, 0x4000 ;  /* 0x00004000c4cc7836 */ /* 0x040fe40000000000 */
[----:B------:R-:W-:Y:S01]  /*3e10*/  LDSM.16.M88.4 R100, [R189+0x800] ;  /* 0x00080000bd64783b */ /* 0x000fe20000000200 */
[C---:B------:R-:W-:Y:S02]  /*3e20*/  VIADD R203, R196.reuse, 0x4800 ;  /* 0x00004800c4cb7836 */ /* 0x040fe40000000000 */
[----:B---3--:R-:W-:Y:S01]  /*3e30*/  HMMA.16816.F32.BF16 R12, R16, R40, R24 ;  /* 0x00000028100c723c */ /* 0x008fe20000041818 */
[----:B------:R-:W2:Y:S01]  /*3e40*/  LDSM.16.M88.4 R24, [R194] ;  /* 0x00000000c218783b */ /* 0x000ea20000000200 */
[----:B------:R-:W-:-:S02]  /*3e50*/  VIADD R202, R196, 0x5000 ;  /* 0x00005000c4ca7836 */ /* 0x000fc40000000000 */
[C---:B------:R-:W-:Y:S01]  /*3e60*/  VIADD R201, R196.reuse, 0x5800 ;  /* 0x00005800c4c97836 */ /* 0x040fe20000000000 */
[----:B------:R-:W-:Y:S01]  /*3e70*/  LDSM.16.M88.4 R104, [R184+0xa000] ;  /* 0x00a00000b868783b */ /* 0x000fe20000000200 */
[C---:B------:R-:W-:Y:S01]  /*3e80*/  HMMA.16816.F32.BF16 R56, R8.reuse, R52, RZ ;  /* 0x000000340838723c */ /* 0x040fe200000418ff */
[C---:B------:R-:W-:Y:S02]  /*3e90*/  VIADD R200, R196.reuse, 0x6000 ;  /* 0x00006000c4c87836 */ /* 0x040fe40000000000 */
[----:B------:R-:W0:Y:S01]  /*3ea0*/  LDGDEPBAR ;  /* 0x00000000000079af */ /* 0x000e220000000000 */
[C---:B------:R-:W-:Y:S02]  /*3eb0*/  VIADD R199, R196.reuse, 0x6800 ;  /* 0x00006800c4c77836 */ /* 0x040fe40000000000 */
[----:B------:R-:W-:Y:S01]  /*3ec0*/  HMMA.16816.F32.BF16 R60, R8, R54, RZ ;  /* 0x00000036083c723c */ /* 0x000fe200000418ff */
[----:B------:R-:W-:Y:S01]  /*3ed0*/  STL [R1+0xc0], R108 ;  /* 0x0000c06c01007387 */ /* 0x000fe20000100800 */
[----:B------:R-:W-:-:S02]  /*3ee0*/  VIADD R198, R196, 0x7000 ;  /* 0x00007000c4c67836 */ /* 0x000fc40000000000 */
[----:B------:R-:W-:Y:S02]  /*3ef0*/  VIADD R197, R196, 0x7800 ;  /* 0x00007800c4c57836 */ /* 0x000fe40000000000 */
[----:B----4-:R-:W-:Y:S06]  /*3f00*/  HMMA.16816.F32.BF16 R68, R8, R48, RZ ;  /* 0x000000300844723c */ /* 0x010fec00000418ff */
[----:B------:R-:W-:Y:S06]  /*3f10*/  HMMA.16816.F32.BF16 R36, R16, R42, R36 ;  /* 0x0000002a1024723c */ /* 0x000fec0000041824 */
[----:B------:R-:W-:Y:S06]  /*3f20*/  HMMA.16816.F32.BF16 R40, R8, R50, RZ ;  /* 0x000000320828723c */ /* 0x000fec00000418ff */
[----:B-----5:R-:W-:Y:S06]  /*3f30*/  HMMA.16816.F32.BF16 R44, R16, R64, R44 ;  /* 0x00000040102c723c */ /* 0x020fec000004182c */
[----:B------:R-:W-:Y:S01]  /*3f40*/  HMMA.16816.F32.BF16 R8, R20, R72, R12 ;  /* 0x000000481408723c */ /* 0x000fe2000004180c */
[----:B------:R-:W3:Y:S05]  /*3f50*/  LDSM.16.M88.4 R12, [R192+0x2000] ;  /* 0x00200000c00c783b */ /* 0x000eea0000000200 */
[C---:B------:R-:W-:Y:S01]  /*3f60*/  HMMA.16816.F32.BF16 R48, R16.reuse, R66, R32 ;  /* 0x000000421030723c */ /* 0x040fe20000041820 */
[----:B------:R-:W4:Y:S04]  /*3f70*/  LDSM.16.M88.4 R32, [R189+0x1000] ;  /* 0x00100000bd20783b */ /* 0x000f280000000200 */
[----:B------:R-:W5:Y:S01]  /*3f80*/  LDSM.16.M88.4 R64, [R189+0x1800] ;  /* 0x00180000bd40783b */ /* 0x000f620000000200 */
[C---:B------:R-:W-:Y:S06]  /*3f90*/  HMMA.16816.F32.BF16 R52, R16.reuse, R76, R56 ;  /* 0x0000004c1034723c */ /* 0x040fec0000041838 */
[C---:B------:R-:W-:Y:S01]  /*3fa0*/  HMMA.16816.F32.BF16 R60, R16.reuse, R78, R60 ;  /* 0x0000004e103c723c */ /* 0x040fe2000004183c */
[----:B------:R-:W5:Y:S05]  /*3fb0*/  LDSM.16.M88.4 R76, [R184+0xa800] ;  /* 0x00a80000b84c783b */ /* 0x000f6a0000000200 */
[----:B-1----:R-:W-:Y:S01]  /*3fc0*/  HMMA.16816.F32.BF16 R56, R16, R80, R68 ;  /* 0x000000501038723c */ /* 0x002fe20000041844 */
[----:B------:R-:W-:Y:S05]  /*3fd0*/  LDSM.16.M88.4 R68, [R184+0xb000] ;  /* 0x00b00000b844783b */ /* 0x000fea0000000200 */
[----:B------:R-:W-:Y:S01]  /*3fe0*/  HMMA.16816.F32.BF16 R36, R20, R74, R36 ;  /* 0x0000004a1424723c */ /* 0x000fe20000041824 */
[----:B------:R-:W-:Y:S05]  /*3ff0*/  LDSM.16.M88.4 R72, [R184+0xb800] ;  /* 0x00b80000b848783b */ /* 0x000fea0000000200 */
[----:B------:R-:W-:Y:S01]  /*4000*/  HMMA.16816.F32.BF16 R40, R16, R82, R40 ;  /* 0x000000521028723c */ /* 0x000fe20000041828 */
[----:B------:R-:W-:Y:S05]  /*4010*/  LDSM.16.M88.4 R80, [R196+0x2800] ;  /* 0x00280000c450783b */ /* 0x000fea0000000200 */
[----:B------:R-:W-:Y:S06]  /*4020*/  HMMA.16816.F32.BF16 R44, R20, R92, R44 ;  /* 0x0000005c142c723c */ /* 0x000fec000004182c */
[----:B--2---:R-:W-:Y:S01]  /*4030*/  HMMA.16816.F32.BF16 R16, R24, R96, R8 ;  /* 0x000000601810723c */ /* 0x004fe20000041808 */
[----:B------:R-:W-:Y:S05]  /*4040*/  LDSM.16.M88.4 R8, [R193+0x2000] ;  /* 0x00200000c108783b */ /* 0x000fea0000000200 */
[C---:B------:R-:W-:Y:S01]  /*4050*/  HMMA.16816.F32.BF16 R48, R20.reuse, R94, R48 ;  /* 0x0000005e1430723c */ /* 0x040fe20000041830 */
[----:B------:R-:W1:Y:S05]  /*4060*/  LDSM.16.M88.4 R92, [R196+0x2000] ;  /* 0x00200000c45c783b */ /* 0x000e6a0000000200 */
[C---:B------:R-:W-:Y:S06]  /*4070*/  HMMA.16816.F32.BF16 R52, R20.reuse, R84, R52 ;  /* 0x000000541434723c */ /* 0x040fec0000041834 */
[C---:B------:R-:W-:Y:S01]  /*4080*/  HMMA.16816.F32.BF16 R60, R20.reuse, R86, R60 ;  /* 0x00000056143c723c */ /* 0x040fe2000004183c */
[----:B------:R-:W-:Y:S05]  /*4090*/  LDSM.16.M88.4 R84, [R189+0x2000] ;  /* 0x00200000bd54783b */ /* 0x000fea0000000200 */
[----:B------:R-:W-:Y:S06]  /*40a0*/  HMMA.16816.F32.BF16 R56, R20, R88, R56 ;  /* 0x000000581438723c */ /* 0x000fec0000041838 */
[----:B------:R-:W-:Y:S01]  /*40b0*/  HMMA.16816.F32.BF16 R36, R24, R98, R36 ;  /* 0x000000621824723c */ /* 0x000fe20000041824 */
[----:B------:R-:W-:Y:S05]  /*40c0*/  LDSM.16.M88.4 R96, [R184+0xe000] ;  /* 0x00e00000b860783b */ /* 0x000fea0000000200 */
[----:B------:R-:W-:Y:S01]  /*40d0*/  HMMA.16816.F32.BF16 R40, R20, R90, R40 ;  /* 0x0000005a1428723c */ /* 0x000fe20000041828 */
[----:B------:R-:W-:Y:S04]  /*40e0*/  LDSM.16.M88.4 R20, [R195+0x2000] ;  /* 0x00200000c314783b */ /* 0x000fe80000000200 */
[----:B------:R-:W2:Y:S01]  /*40f0*/  LDSM.16.M88.4 R88, [R190+0xa000] ;  /* 0x00a00000be58783b */ /* 0x000ea20000000200 */
[----:B------:R-:W-:Y:S06]  /*4100*/  HMMA.16816.F32.BF16 R44, R24, R100, R44 ;  /* 0x00000064182c723c */ /* 0x000fec000004182c */
[----:B---3--:R-:W-:Y:S06]  /*4110*/  HMMA.16816.F32.BF16 R16, R12, R104, R16 ;  /* 0x000000680c10723c */ /* 0x008fec0000041810 */
[C---:B------:R-:W-:Y:S06]  /*4120*/  HMMA.16816.F32.BF16 R48, R24.reuse, R102, R48 ;  /* 0x000000661830723c */ /* 0x040fec0000041830 */
[C---:B----4-:R-:W-:Y:S06]  /*4130*/  HMMA.16816.F32.BF16 R52, R24.reuse, R32, R52 ;  /* 0x000000201834723c */ /* 0x050fec0000041834 */
[C---:B------:R-:W-:Y:S01]  /*4140*/  HMMA.16816.F32.BF16 R60, R24.reuse, R34, R60 ;  /* 0x00000022183c723c */ /* 0x040fe2000004183c */
[----:B------:R-:W3:Y:S05]  /*4150*/  LDSM.16.M88.4 R32, [R196+0x3000] ;  /* 0x00300000c420783b */ /* 0x000eea0000000200 */
[----:B-----5:R-:W-:Y:S06]  /*4160*/  HMMA.16816.F32.BF16 R56, R24, R64, R56 ;  /* 0x000000401838723c */ /* 0x020fec0000041838 */
[----:B------:R-:W-:Y:S06]  /*4170*/  HMMA.16816.F32.BF16 R36, R12, R106, R36 ;  /* 0x0000006a0c24723c */ /* 0x000fec0000041824 */
[----:B------:R-:W-:Y:S01]  /*4180*/  HMMA.16816.F32.BF16 R40, R24, R66, R40 ;  /* 0x000000421828723c */ /* 0x000fe20000041828 */
[----:B------:R-:W4:Y:S04]  /*4190*/  LDSM.16.M88.4 R64, [R196+0x3800] ;  /* 0x00380000c440783b */ /* 0x000f280000000200 */
[----:B------:R-:W-:Y:S01]  /*41a0*/  LDSM.16.M88.4 R24, [R194+0x2000] ;  /* 0x00200000c218783b */ /* 0x000fe20000000200 */
[----:B------:R-:W-:Y:S06]  /*41b0*/  HMMA.16816.F32.BF16 R44, R12, R76, R44 ;  /* 0x0000004c0c2c723c */ /* 0x000fec000004182c */
[----:B-1----:R-:W-:Y:S06]  /*41c0*/  HMMA.16816.F32.BF16 R16, R8, R92, R16 ;  /* 0x0000005c0810723c */ /* 0x002fec0000041810 */
[C---:B------:R-:W-:Y:S01]  /*41d0*/  HMMA.16816.F32.BF16 R48, R12.reuse, R78, R48 ;  /* 0x0000004e0c30723c */ /* 0x040fe20000041830 */
[----:B------:R-:W1:Y:S05]  /*41e0*/  LDSM.16.M88.4 R76, [R190+0xa800] ;  /* 0x00a80000be4c783b */ /* 0x000e6a0000000200 */
[C---:B------:R-:W-:Y:S06]  /*41f0*/  HMMA.16816.F32.BF16 R52, R12.reuse, R68, R52 ;  /* 0x000000440c34723c */ /* 0x040fec0000041834 */
[C---:B------:R-:W-:Y:S01]  /*4200*/  HMMA.16816.F32.BF16 R60, R12.reuse, R70, R60 ;  /* 0x000000460c3c723c */ /* 0x040fe2000004183c */
[----:B------:R-:W5:Y:S05]  /*4210*/  LDSM.16.M88.4 R68, [R190+0xb000] ;  /* 0x00b00000be44783b */ /* 0x000f6a0000000200 */
[----:B------:R-:W-:Y:S06]  /*4220*/  HMMA.16816.F32.BF16 R56, R12, R72, R56 ;  /* 0x000000480c38723c */ /* 0x000fec0000041838 */
[----:B------:R-:W-:Y:S01]  /*4230*/  HMMA.16816.F32.BF16 R36, R8, R94, R36 ;  /* 0x0000005e0824723c */ /* 0x000fe20000041824 */
[----:B------:R-:W-:Y:S05]  /*4240*/  LDSM.16.M88.4 R92, [R184+0xc000] ;  /* 0x00c00000b85c783b */ /* 0x000fea0000000200 */
[----:B------:R-:W-:Y:S01]  /*4250*/  HMMA.16816.F32.BF16 R40, R12, R74, R40 ;  /* 0x0000004a0c28723c */ /* 0x000fe20000041828 */
[----:B------:R-:W5:Y:S05]  /*4260*/  LDSM.16.M88.4 R72, [R190+0xb800] ;  /* 0x00b80000be48783b */ /* 0x000f6a0000000200 */
[----:B------:R-:W-:Y:S06]  /*4270*/  HMMA.16816.F32.BF16 R44, R8, R80, R44 ;  /* 0x00000050082c723c */ /* 0x000fec000004182c */
[----:B--2---:R-:W-:Y:S01]  /*4280*/  HMMA.16816.F32.BF16 R12, R20, R88, R16 ;  /* 0x00000058140c723c */ /* 0x004fe20000041810 */
[----:B------:R-:W-:Y:S05]  /*4290*/  LDSM.16.M88.4 R16, [R192+0x4000] ;  /* 0x00400000c010783b */ /* 0x000fea0000000200 */
[C---:B------:R-:W-:Y:S01]  /*42a0*/  HMMA.16816.F32.BF16 R48, R8.reuse, R82, R48 ;  /* 0x000000520830723c */ /* 0x040fe20000041830 */
[----:B------:R-:W2:Y:S05]  /*42b0*/  LDSM.16.M88.4 R80, [R189+0x2800] ;  /* 0x00280000bd50783b */ /* 0x000eaa0000000200 */
[C---:B---3--:R-:W-:Y:S06]  /*42c0*/  HMMA.16816.F32.BF16 R52, R8.reuse, R32, R52 ;  /* 0x000000200834723c */ /* 0x048fec0000041834 */
[C---:B------:R-:W-:Y:S01]  /*42d0*/  HMMA.16816.F32.BF16 R60, R8.reuse, R34, R60 ;  /* 0x00000022083c723c */ /* 0x040fe2000004183c */
[----:B------:R-:W3:Y:S05]  /*42e0*/  LDSM.16.M88.4 R32, [R189+0x3000] ;  /* 0x00300000bd20783b */ /* 0x000eea0000000200 */
[----:B----4-:R-:W-:Y:S06]  /*42f0*/  HMMA.16816.F32.BF16 R56, R8, R64, R56 ;  /* 0x000000400838723c */ /* 0x010fec0000041838 */
[----:B------:R-:W-:Y:S01]  /*4300*/  HMMA.16816.F32.BF16 R36, R20, R90, R36 ;  /* 0x0000005a1424723c */ /* 0x000fe20000041824 */
[----:B------:R-:W-:Y:S05]  /*4310*/  LDSM.16.M88.4 R88, [R196+0x4000] ;  /* 0x00400000c458783b */ /* 0x000fea0000000200 */
[----:B------:R-:W-:Y:S01]  /*4320*/  HMMA.16816.F32.BF16 R40, R8, R66, R40 ;  /* 0x000000420828723c */ /* 0x000fe20000041828 */
[----:B------:R-:W4:Y:S05]  /*4330*/  LDSM.16.M88.4 R64, [R189+0x3800] ;  /* 0x00380000bd40783b */ /* 0x000f2a0000000200 */
[----:B-1----:R-:W-:Y:S06]  /*4340*/  HMMA.16816.F32.BF16 R44, R20, R76, R44 ;  /* 0x0000004c142c723c */ /* 0x002fec000004182c */
[----:B------:R-:W-:Y:S01]  /*4350*/  HMMA.16816.F32.BF16 R8, R24, R84, R12 ;  /* 0x000000541808723c */ /* 0x000fe2000004180c */
[----:B------:R-:W-:Y:S05]  /*4360*/  LDSM.16.M88.4 R12, [R193+0x4000] ;  /* 0x00400000c10c783b */ /* 0x000fea0000000200 */
[C---:B------:R-:W-:Y:S01]  /*4370*/  HMMA.16816.F32.BF16 R48, R20.reuse, R78, R48 ;  /* 0x0000004e1430723c */ /* 0x040fe20000041830 */
[----:B------:R-:W1:Y:S05]  /*4380*/  LDSM.16.M88.4 R76, [R184+0xc800] ;  /* 0x00c80000b84c783b */ /* 0x000e6a0000000200 */
[C---:B-----5:R-:W-:Y:S06]  /*4390*/  HMMA.16816.F32.BF16 R52, R20.reuse, R68, R52 ;  /* 0x000000441434723c */ /* 0x060fec0000041834 */
[C---:B------:R-:W-:Y:S01]  /*43a0*/  HMMA.16816.F32.BF16 R60, R20.reuse, R70, R60 ;  /* 0x00000046143c723c */ /* 0x040fe2000004183c */
[----:B------:R-:W5:Y:S05]  /*43b0*/  LDSM.16.M88.4 R68, [R184+0xd000] ;  /* 0x00d00000b844783b */ /* 0x000f6a0000000200 */
[----:B------:R-:W-:Y:S06]  /*43c0*/  HMMA.16816.F32.BF16 R56, R20, R72, R56 ;  /* 0x000000481438723c */ /* 0x000fec0000041838 */
[----:B------:R-:W-:Y:S01]  /*43d0*/  HMMA.16816.F32.BF16 R36, R24, R86, R36 ;  /* 0x000000561824723c */ /* 0x000fe20000041824 */
[----:B------:R-:W-:Y:S05]  /*43e0*/  LDSM.16.M88.4 R84, [R196+0x4800] ;  /* 0x00480000c454783b */ /* 0x000fea0000000200 */
[----:B------:R-:W-:Y:S01]  /*43f0*/  HMMA.16816.F32.BF16 R40, R20, R74, R40 ;  /* 0x0000004a1428723c */ /* 0x000fe20000041828 */
[----:B------:R-:W5:Y:S05]  /*4400*/  LDSM.16.M88.4 R72, [R184+0xd800] ;  /* 0x00d80000b848783b */ /* 0x000f6a0000000200 */
[----:B--2---:R-:W-:Y:S06]  /*4410*/  HMMA.16816.F32.BF16 R44, R24, R80, R44 ;  /* 0x00000050182c723c */ /* 0x004fec000004182c */
[----:B------:R-:W-:Y:S01]  /*4420*/  HMMA.16816.F32.BF16 R20, R16, R92, R8 ;  /* 0x0000005c1014723c */ /* 0x000fe20000041808 */
[----:B------:R-:W-:Y:S05]  /*4430*/  LDSM.16.M88.4 R8, [R195+0x4000] ;  /* 0x00400000c308783b */ /* 0x000fea0000000200 */
[C---:B------:R-:W-:Y:S01]  /*4440*/  HMMA.16816.F32.BF16 R48, R24.reuse, R82, R48 ;  /* 0x000000521830723c */ /* 0x040fe20000041830 */
[----:B------:R-:W-:Y:S05]  /*4450*/  LDSM.16.M88.4 R80, [R190+0xc800] ;  /* 0x00c80000be50783b */ /* 0x000fea0000000200 */
[C---:B---3--:R-:W-:Y:S06]  /*4460*/  HMMA.16816.F32.BF16 R52, R24.reuse, R32, R52 ;  /* 0x000000201834723c */ /* 0x048fec0000041834 */
[C---:B------:R-:W-:Y:S01]  /*4470*/  HMMA.16816.F32.BF16 R60, R24.reuse, R34, R60 ;  /* 0x00000022183c723c */ /* 0x040fe2000004183c */
[----:B------:R-:W-:Y:S05]  /*4480*/  LDSM.16.M88.4 R32, [R196+0x5000] ;  /* 0x00500000c420783b */ /* 0x000fea0000000200 */
[----:B----4-:R-:W-:Y:S06]  /*4490*/  HMMA.16816.F32.BF16 R56, R24, R64, R56 ;  /* 0x000000401838723c */ /* 0x010fec0000041838 */
[----:B------:R-:W-:Y:S01]  /*44a0*/  HMMA.16816.F32.BF16 R36, R16, R94, R36 ;  /* 0x0000005e1024723c */ /* 0x000fe20000041824 */
[----:B------:R-:W2:Y:S05]  /*44b0*/  LDSM.16.M88.4 R92, [R190+0xc000] ;  /* 0x00c00000be5c783b */ /* 0x000eaa0000000200 */
[----:B------:R-:W-:Y:S01]  /*44c0*/  HMMA.16816.F32.BF16 R40, R24, R66, R40 ;  /* 0x000000421828723c */ /* 0x000fe20000041828 */
[----:B------:R-:W3:Y:S04]  /*44d0*/  LDSM.16.M88.4 R64, [R196+0x5800] ;  /* 0x00580000c440783b */ /* 0x000ee80000000200 */
[----:B------:R-:W-:Y:S01]  /*44e0*/  LDSM.16.M88.4 R24, [R194+0x4000] ;  /* 0x00400000c218783b */ /* 0x000fe20000000200 */
[----:B-1----:R-:W-:Y:S06]  /*44f0*/  HMMA.16816.F32.BF16 R44, R16, R76, R44 ;  /* 0x0000004c102c723c */ /* 0x002fec000004182c */
[----:B------:R-:W-:Y:S06]  /*4500*/  HMMA.16816.F32.BF16 R20, R12, R88, R20 ;  /* 0x000000580c14723c */ /* 0x000fec0000041814 */
[C---:B------:R-:W-:Y:S01]  /*4510*/  HMMA.16816.F32.BF16 R48, R16.reuse, R78, R48 ;  /* 0x0000004e1030723c */ /* 0x040fe20000041830 */
[----:B------:R-:W-:Y:S05]  /*4520*/  LDSM.16.M88.4 R76, [R190+0xd800] ;  /* 0x00d80000be4c783b */ /* 0x000fea0000000200 */
[C---:B-----5:R-:W-:Y:S06]  /*4530*/  HMMA.16816.F32.BF16 R52, R16.reuse, R68, R52 ;  /* 0x000000441034723c */ /* 0x060fec0000041834 */
[C---:B------:R-:W-:Y:S01]  /*4540*/  HMMA.16816.F32.BF16 R60, R16.reuse, R70, R60 ;  /* 0x00000046103c723c */ /* 0x040fe2000004183c */
[----:B------:R-:W-:Y:S05]  /*4550*/  LDSM.16.M88.4 R68, [R189+0x5800] ;  /* 0x00580000bd44783b */ /* 0x000fea0000000200 */
[----:B------:R-:W-:Y:S06]  /*4560*/  HMMA.16816.F32.BF16 R56, R16, R72, R56 ;  /* 0x000000481038723c */ /* 0x000fec0000041838 */
[----:B------:R-:W-:Y:S01]  /*4570*/  HMMA.16816.F32.BF16 R36, R12, R90, R36 ;  /* 0x0000005a0c24723c */ /* 0x000fe20000041824 */
[----:B------:R-:W1:Y:S05]  /*4580*/  LDSM.16.M88.4 R88, [R189+0x4000] ;  /* 0x00400000bd58783b */ /* 0x000e6a0000000200 */
[----:B------:R-:W-:Y:S01]  /*4590*/  HMMA.16816.F32.BF16 R40, R16, R74, R40 ;  /* 0x0000004a1028723c */ /* 0x000fe20000041828 */
[----:B------:R-:W4:Y:S05]  /*45a0*/  LDSM.16.M88.4 R72, [R190+0xd000] ;  /* 0x00d00000be48783b */ /* 0x000f2a0000000200 */
[----:B------:R-:W-:Y:S06]  /*45b0*/  HMMA.16816.F32.BF16 R44, R12, R84, R44 ;  /* 0x000000540c2c723c */ /* 0x000fec000004182c */
[----:B--2---:R-:W-:Y:S01]  /*45c0*/  HMMA.16816.F32.BF16 R16, R8, R92, R20 ;  /* 0x0000005c0810723c */ /* 0x004fe20000041814 */
[----:B------:R-:W-:Y:S05]  /*45d0*/  LDSM.16.M88.4 R20, [R192+0x6000] ;  /* 0x00600000c014783b */ /* 0x000fea0000000200 */
[C---:B------:R-:W-:Y:S01]  /*45e0*/  HMMA.16816.F32.BF16 R48, R12.reuse, R86, R48 ;  /* 0x000000560c30723c */ /* 0x040fe20000041830 */
[----:B------:R-:W2:Y:S05]  /*45f0*/  LDSM.16.M88.4 R84, [R189+0x4800] ;  /* 0x00480000bd54783b */ /* 0x000eaa0000000200 */
[C---:B------:R-:W-:Y:S06]  /*4600*/  HMMA.16816.F32.BF16 R52, R12.reuse, R32, R52 ;  /* 0x000000200c34723c */ /* 0x040fec0000041834 */
[C---:B------:R-:W-:Y:S06]  /*4610*/  HMMA.16816.F32.BF16 R60, R12.reuse, R34, R60 ;  /* 0x000000220c3c723c */ /* 0x040fec000004183c */
[----:B---3--:R-:W-:Y:S06]  /*4620*/  HMMA.16816.F32.BF16 R56, R12, R64, R56 ;  /* 0x000000400c38723c */ /* 0x008fec0000041838 */
[----:B------:R-:W-:Y:S01]  /*4630*/  HMMA.16816.F32.BF16 R36, R8, R94, R36 ;  /* 0x0000005e0824723c */ /* 0x000fe20000041824 */
[----:B------:R-:W-:Y:S05]  /*4640*/  LDSM.16.M88.4 R92, [R196+0x6000] ;  /* 0x00600000c45c783b */ /* 0x000fea0000000200 */
[----:B------:R-:W-:Y:S01]  /*4650*/  HMMA.16816.F32.BF16 R40, R12, R66, R40 ;  /* 0x000000420c28723c */ /* 0x000fe20000041828 */
[----:B------:R-:W3:Y:S05]  /*4660*/  LDSM.16.M88.4 R64, [R189+0x5000] ;  /* 0x00500000bd40783b */ /* 0x000eea0000000200 */
[----:B------:R-:W-:Y:S06]  /*4670*/  HMMA.16816.F32.BF16 R44, R8, R80, R44 ;  /* 0x00000050082c723c */ /* 0x000fec000004182c */
[----:B-1----:R-:W-:Y:S01]  /*4680*/  HMMA.16816.F32.BF16 R32, R24, R88, R16 ;  /* 0x000000581820723c */ /* 0x002fe20000041810 */
[----:B------:R-:W-:Y:S05]  /*4690*/  LDSM.16.M88.4 R16, [R193+0x6000] ;  /* 0x00600000c110783b */ /* 0x000fea0000000200 */
[C---:B------:R-:W-:Y:S01]  /*46a0*/  HMMA.16816.F32.BF16 R48, R8.reuse, R82, R48 ;  /* 0x000000520830723c */ /* 0x040fe20000041830 */
[----:B------:R-:W1:Y:S05]  /*46b0*/  LDSM.16.M88.4 R80, [R184+0xe800] ;  /* 0x00e80000b850783b */ /* 0x000e6a0000000200 */
[C---:B----4-:R-:W-:Y:S06]  /*46c0*/  HMMA.16816.F32.BF16 R52, R8.reuse, R72, R52 ;  /* 0x000000480834723c */ /* 0x050fec0000041834 */
[C---:B------:R-:W-:Y:S01]  /*46d0*/  HMMA.16816.F32.BF16 R60, R8.reuse, R74, R60 ;  /* 0x0000004a083c723c */ /* 0x040fe2000004183c */
[----:B------:R-:W4:Y:S05]  /*46e0*/  LDSM.16.M88.4 R72, [R184+0xf000] ;  /* 0x00f00000b848783b */ /* 0x000f2a0000000200 */
[----:B------:R-:W-:Y:S06]  /*46f0*/  HMMA.16816.F32.BF16 R56, R8, R76, R56 ;  /* 0x0000004c0838723c */ /* 0x000fec0000041838 */
[----:B------:R-:W-:Y:S01]  /*4700*/  HMMA.16816.F32.BF16 R12, R24, R90, R36 ;  /* 0x0000005a180c723c */ /* 0x000fe20000041824 */
[----:B------:R-:W-:Y:S05]  /*4710*/  LDSM.16.M88.4 R88, [R196+0x6800] ;  /* 0x00680000c458783b */ /* 0x000fea0000000200 */
[----:B------:R-:W-:Y:S01]  /*4720*/  HMMA.16816.F32.BF16 R36, R8, R78, R40 ;  /* 0x0000004e0824723c */ /* 0x000fe20000041828 */
[----:B------:R-:W5:Y:S05]  /*4730*/  LDSM.16.M88.4 R76, [R184+0xf800] ;  /* 0x00f80000b84c783b */ /* 0x000f6a0000000200 */
[----:B--2---:R-:W-:Y:S06]  /*4740*/  HMMA.16816.F32.BF16 R44, R24, R84, R44 ;  /* 0x00000054182c723c */ /* 0x004fec000004182c */
[----:B------:R-:W-:Y:S06]  /*4750*/  HMMA.16816.F32.BF16 R40, R20, R96, R32 ;  /* 0x000000601428723c */ /* 0x000fec0000041820 */
[C---:B------:R-:W-:Y:S01]  /*4760*/  HMMA.16816.F32.BF16 R48, R24.reuse, R86, R48 ;  /* 0x000000561830723c */ /* 0x040fe20000041830 */
[----:B------:R-:W-:Y:S05]  /*4770*/  LDSM.16.M88.4 R84, [R190+0xe800] ;  /* 0x00e80000be54783b */ /* 0x000fea0000000200 */
[C---:B---3--:R-:W-:Y:S06]  /*4780*/  HMMA.16816.F32.BF16 R52, R24.reuse, R64, R52 ;  /* 0x000000401834723c */ /* 0x048fec0000041834 */
[C---:B------:R-:W-:Y:S01]  /*4790*/  HMMA.16816.F32.BF16 R60, R24.reuse, R66, R60 ;  /* 0x00000042183c723c */ /* 0x040fe2000004183c */
[----:B------:R-:W-:Y:S05]  /*47a0*/  LDSM.16.M88.4 R64, [R196+0x7000] ;  /* 0x00700000c440783b */ /* 0x000fea0000000200 */
[----:B------:R-:W-:Y:S06]  /*47b0*/  HMMA.16816.F32.BF16 R56, R24, R68, R56 ;  /* 0x000000441838723c */ /* 0x000fec0000041838 */
[----:B------:R-:W-:Y:S01]  /*47c0*/  HMMA.16816.F32.BF16 R8, R20, R98, R12 ;  /* 0x000000621408723c */ /* 0x000fe2000004180c */
[----:B------:R-:W-:Y:S04]  /*47d0*/  LDSM.16.M88.4 R12, [R195+0x6000] ;  /* 0x00600000c30c783b */ /* 0x000fe80000000200 */
[----:B------:R-:W2:Y:S01]  /*47e0*/  LDSM.16.M88.4 R96, [R190+0xe000] ;  /* 0x00e00000be60783b */ /* 0x000ea20000000200 */
[----:B------:R-:W-:Y:S03]  /*47f0*/  HMMA.16816.F32.BF16 R32, R24, R70, R36 ;  /* 0x000000461820723c */ /* 0x000fe60000041824 */
[----:B------:R-:W3:Y:S03]  /*4800*/  LDSM.16.M88.4 R68, [R196+0x7800] ;  /* 0x00780000c444783b */ /* 0x000ee60000000200 */
[----:B-1----:R-:W-:Y:S06]  /*4810*/  HMMA.16816.F32.BF16 R24, R20, R80, R44 ;  /* 0x000000501418723c */ /* 0x002fec000004182c */
[----:B------:R-:W-:Y:S06]  /*4820*/  HMMA.16816.F32.BF16 R40, R16, R92, R40 ;  /* 0x0000005c1028723c */ /* 0x000fec0000041828 */
[C---:B------:R-:W-:Y:S01]  /*4830*/  HMMA.16816.F32.BF16 R48, R20.reuse, R82, R48 ;  /* 0x000000521430723c */ /* 0x040fe20000041830 */
[----:B------:R-:W-:Y:S05]  /*4840*/  LDSM.16.M88.4 R80, [R189+0x6800] ;  /* 0x00680000bd50783b */ /* 0x000fea0000000200 */
[C---:B----4-:R-:W-:Y:S06]  /*4850*/  HMMA.16816.F32.BF16 R52, R20.reuse, R72, R52 ;  /* 0x000000481434723c */ /* 0x050fec0000041834 */
[C---:B------:R-:W-:Y:S06]  /*4860*/  HMMA.16816.F32.BF16 R60, R20.reuse, R74, R60 ;  /* 0x0000004a143c723c */ /* 0x040fec000004183c */
[C---:B-----5:R-:W-:Y:S06]  /*4870*/  HMMA.16816.F32.BF16 R56, R20.reuse, R76, R56 ;  /* 0x0000004c1438723c */ /* 0x060fec0000041838 */
[----:B------:R-:W-:Y:S01]  /*4880*/  HMMA.16816.F32.BF16 R44, R20, R78, R32 ;  /* 0x0000004e142c723c */ /* 0x000fe20000041820 */
[----:B------:R-:W1:Y:S05]  /*4890*/  LDSM.16.M88.4 R76, [R190+0xf000] ;  /* 0x00f00000be4c783b */ /* 0x000e6a0000000200 */
[C---:B------:R-:W-:Y:S01]  /*48a0*/  HMMA.16816.F32.BF16 R36, R16.reuse, R94, R8 ;  /* 0x0000005e1024723c */ /* 0x040fe20000041808 */
[----:B------:R-:W-:Y:S04]  /*48b0*/  LDSM.16.M88.4 R8, [R194+0x6000] ;  /* 0x00600000c208783b */ /* 0x000fe80000000200 */
[----:B------:R-:W4:Y:S01]  /*48c0*/  LDSM.16.M88.4 R92, [R189+0x6000] ;  /* 0x00600000bd5c783b */ /* 0x000f220000000200 */
[----:B------:R-:W-:Y:S06]  /*48d0*/  HMMA.16816.F32.BF16 R32, R16, R88, R24 ;  /* 0x000000581020723c */ /* 0x000fec0000041818 */
[----:B--2---:R-:W-:Y:S06]  /*48e0*/  HMMA.16816.F32.BF16 R20, R12, R96, R40 ;  /* 0x000000600c14723c */ /* 0x004fec0000041828 */
[C---:B------:R-:W-:Y:S06]  /*48f0*/  HMMA.16816.F32.BF16 R24, R16.reuse, R90, R48 ;  /* 0x0000005a1018723c */ /* 0x040fec0000041830 */
[C---:B------:R-:W-:Y:S06]  /*4900*/  HMMA.16816.F32.BF16 R40, R16.reuse, R64, R52 ;  /* 0x000000401028723c */ /* 0x040fec0000041834 */
[C---:B------:R-:W-:Y:S01]  /*4910*/  HMMA.16816.F32.BF16 R52, R16.reuse, R66, R60 ;  /* 0x000000421034723c */ /* 0x040fe2000004183c */
[----:B------:R-:W-:Y:S05]  /*4920*/  LDSM.16.M88.4 R60, [R189+0x7000] ;  /* 0x00700000bd3c783b */ /* 0x000fea0000000200 */
[----:B---3--:R-:W-:Y:S01]  /*4930*/  HMMA.16816.F32.BF16 R72, R16, R68, R56 ;  /* 0x000000441048723c */ /* 0x008fe20000041838 */
[----:B------:R-:W2:Y:S05]  /*4940*/  LDSM.16.M88.4 R56, [R190+0xf800] ;  /* 0x00f80000be38783b */ /* 0x000eaa0000000200 */
[----:B------:R-:W-:Y:S06]  /*4950*/  HMMA.16816.F32.BF16 R36, R12, R98, R36 ;  /* 0x000000620c24723c */ /* 0x000fec0000041824 */
[----:B------:R-:W-:Y:S06]  /*4960*/  HMMA.16816.F32.BF16 R68, R16, R70, R44 ;  /* 0x000000461044723c */ /* 0x000fec000004182c */
[C---:B------:R-:W-:Y:S06]  /*4970*/  HMMA.16816.F32.BF16 R32, R12.reuse, R84, R32 ;  /* 0x000000540c20723c */ /* 0x040fec0000041820 */
[C---:B------:R-:W-:Y:S06]  /*4980*/  HMMA.16816.F32.BF16 R44, R12.reuse, R86, R24 ;  /* 0x000000560c2c723c */ /* 0x040fec0000041818 */
[----:B-1----:R-:W-:Y:S01]  /*4990*/  HMMA.16816.F32.BF16 R24, R12, R78, R52 ;  /* 0x0000004e0c18723c */ /* 0x002fe20000041834 */
[----:B------:R-:W1:Y:S01]  /*49a0*/  LDSM.16.M88.4 R52, [R189+0x7800] ;  /* 0x00780000bd34783b */ /* 0x000e620000000200 */
[----:B------:R-:W-:-:S04]  /*49b0*/  DEPBAR.LE SB0, 0x0 ;  /* 0x000080000000791a */ /* 0x000fc80000000000 */
[----:B----4-:R-:W-:Y:S06]  /*49c0*/  HMMA.16816.F32.BF16 R64, R8, R92, R20 ;  /* 0x0000005c0840723c */ /* 0x010fec0000041814 */
[----:B------:R-:W-:Y:S01]  /*49d0*/  HMMA.16816.F32.BF16 R16, R12, R76, R40 ;  /* 0x0000004c0c10723c */ /* 0x000fe20000041828 */
[C---:B------:R-:W-:Y:S02]  /*49e0*/  VIMNMX R21, R31.reuse, UR32, PT ;  /* 0x000000201f157c48 */ /* 0x040fe4000bfe0100 */
[----:B------:R-:W-:Y:S01]  /*49f0*/  VIADDMNMX R20, R31, 0x8, R6, PT ;  /* 0x000000081f147846 */ /* 0x000fe20003800106 */
[C---:B------:R-:W-:Y:S01]  /*4a00*/  VIADD R6, R0.reuse, 0x8 ;  /* 0x0000000800067836 */ /* 0x040fe20000000000 */
[CC--:B------:R-:W-:Y:S01]  /*4a10*/  ISETP.GE.AND P5, PT, R3.reuse, R21.reuse, PT ;  /* 0x000000150300720c */ /* 0x0c0fe20003fa6270 */
[----:B------:R-:W-:Y:S01]  /*4a20*/  HMMA.16816.F32.BF16 R48, R8, R94, R36 ;  /* 0x0000005e0830723c */ /* 0x000fe20000041824 */
[----:B------:R-:W-:Y:S01]  /*4a30*/  ISETP.GE.AND P2, PT, R3, R20, PT ;  /* 0x000000140300720c */ /* 0x000fe20003f46270 */
[----:B------:R-:W-:Y:S01]  /*4a40*/  VIADD R3, R0, 0x9 ;  /* 0x0000000900037836 */ /* 0x000fe20000000000 */
[----:B------:R-:W-:-:S02]  /*4a50*/  ISETP.GE.AND P4, PT, R6, R21, PT ;  /* 0x000000150600720c */ /* 0x000fc40003f86270 */
[-C--:B------:R-:W-:Y:S01]  /*4a60*/  ISETP.GE.AND P1, PT, R6, R20.reuse, PT ;  /* 0x000000140600720c */ /* 0x080fe20003f26270 */
[C---:B--2---:R-:W-:Y:S01]  /*4a70*/  HMMA.16816.F32.BF16 R36, R12.reuse, R56, R72 ;  /* 0x000000380c24723c */ /* 0x044fe20000041848 */
[CC--:B------:R-:W-:Y:S02]  /*4a80*/  ISETP.GE.AND P3, PT, R3.reuse, R21.reuse, PT ;  /* 0x000000150300720c */ /* 0x0c0fe40003f66270 */
[----:B------:R-:W-:Y:S01]  /*4a90*/  ISETP.GE.AND P0, PT, R3, R20, PT ;  /* 0x000000140300720c */ /* 0x000fe20003f06270 */
[C---:B------:R-:W-:Y:S01]  /*4aa0*/  VIADD R3, R0.reuse, 0x10 ;  /* 0x0000001000037836 */ /* 0x040fe20000000000 */
[----:B------:R-:W-:Y:S01]  /*4ab0*/  SHF.R.S32.HI R6, RZ, 0x1f, R109 ;  /* 0x0000001fff067819 */ /* 0x000fe2000001146d */
[----:B------:R-:W-:Y:S01]  /*4ac0*/  HMMA.16816.F32.BF16 R12, R12, R58, R68 ;  /* 0x0000003a0c0c723c */ /* 0x000fe20000041844 */
[----:B------:R-:W-:Y:S02]  /*4ad0*/  FSEL R65, R65, -INF , !P5 ;  /* 0xff80000041417808 */ /* 0x000fe40006800000 */
[----:B------:R-:W-:Y:S01]  /*4ae0*/  LEA.HI.X.SX32 R147, R147, R6, 0x1, P6 ;  /* 0x0000000693937211 */ /* 0x000fe200030f0eff */
[C---:B------:R-:W-:Y:S01]  /*4af0*/  VIADD R6, R0.reuse, 0x11 ;  /* 0x0000001100067836 */ /* 0x040fe20000000000 */
[C---:B------:R-:W-:Y:S01]  /*4b00*/  ISETP.GE.AND P6, PT, R3.reuse, R21, PT ;  /* 0x000000150300720c */ /* 0x040fe20003fc6270 */
[----:B------:R-:W-:Y:S01]  /*4b10*/  HMMA.16816.F32.BF16 R32, R8, R80, R32 ;  /* 0x000000500820723c */ /* 0x000fe20000041820 */
[----:B------:R-:W-:Y:S01]  /*4b20*/  ISETP.GE.AND P5, PT, R3, R20, PT ;  /* 0x000000140300720c */ /* 0x000fe20003fa6270 */
[----:B------:R-:W-:Y:S01]  /*4b30*/  VIADD R3, R0, 0x18 ;  /* 0x0000001800037836 */ /* 0x000fe20000000000 */
[----:B------:R-:W-:-:S02]  /*4b40*/  FSEL R67, R67, -INF , !P2 ;  /* 0xff80000043437808 */ /* 0x000fc40005000000 */
[-C--:B------:R-:W-:Y:S01]  /*4b50*/  ISETP.GE.AND P2, PT, R6, R21.reuse, PT ;  /* 0x000000150600720c */ /* 0x080fe20003f46270 */
[C---:B------:R-:W-:Y:S01]  /*4b60*/  HMMA.16816.F32.BF16 R44, R8.reuse, R82, R44 ;  /* 0x00000052082c723c */ /* 0x040fe2000004182c */
[----:B------:R-:W-:Y:S02]  /*4b70*/  FSEL R50, R50, -INF , !P1 ;  /* 0xff80000032327808 */ /* 0x000fe40004800000 */
[----:B------:R-:W-:Y:S02]  /*4b80*/  FSEL R49, R49, -INF , !P3 ;  /* 0xff80000031317808 */ /* 0x000fe40005800000 */
[----:B------:R-:W-:Y:S01]  /*4b90*/  FSEL R76, R48, -INF , !P4 ;  /* 0xff800000304c7808 */ /* 0x000fe20006000000 */
[C---:B------:R-:W-:Y:S01]  /*4ba0*/  HMMA.16816.F32.BF16 R40, R8.reuse, R60, R16 ;  /* 0x0000003c0828723c */ /* 0x040fe20000041810 */
[C---:B------:R-:W-:Y:S02]  /*4bb0*/  ISETP.GE.AND P1, PT, R3.reuse, R21, PT ;  /* 0x000000150300720c */ /* 0x040fe40003f26270 */
[-C--:B------:R-:W-:Y:S01]  /*4bc0*/  ISETP.GE.AND P3, PT, R3, R20.reuse, PT ;  /* 0x000000140300720c */ /* 0x080fe20003f66270 */
[----:B------:R-:W-:Y:S01]  /*4bd0*/  VIADD R3, R0, 0x20 ;  /* 0x0000002000037836 */ /* 0x000fe20000000000 */
[----:B------:R-:W-:Y:S01]  /*4be0*/  ISETP.GE.AND P4, PT, R6, R20, PT ;  /* 0x000000140600720c */ /* 0x000fe20003f86270 */
[----:B------:R-:W-:Y:S01]  /*4bf0*/  HMMA.16816.F32.BF16 R24, R8, R62, R24 ;  /* 0x0000003e0818723c */ /* 0x000fe20000041818 */
[----:B------:R-:W-:Y:S01]  /*4c00*/  VIADD R6, R0, 0x19 ;  /* 0x0000001900067836 */ /* 0x000fe20000000000 */
[----:B------:R-:W-:-:S04]  /*4c10*/  FSEL R51, R51, -INF , !P0 ;  /* 0xff80000033337808 */ /* 0x000fc80004000000 */
[C---:B-1----:R-:W-:Y:S01]  /*4c20*/  HMMA.16816.F32.BF16 R16, R8.reuse, R52, R36 ;  /* 0x000000340810723c */ /* 0x042fe20000041824 */
[----:B------:R-:W-:Y:S02]  /*4c30*/  FSEL R34, R34, -INF , !P5 ;  /* 0xff80000022227808 */ /* 0x000fe40006800000 */
[----:B------:R-:W-:Y:S02]  /*4c40*/  FSEL R33, R33, -INF , !P2 ;  /* 0xff80000021217808 */ /* 0x000fe40005000000 */
[----:B------:R-:W-:Y:S01]  /*4c50*/  FSEL R48, R32, -INF , !P6 ;  /* 0xff80000020307808 */ /* 0x000fe20007000000 */
[----:B------:R-:W-:Y:S01]  /*4c60*/  HMMA.16816.F32.BF16 R8, R8, R54, R12 ;  /* 0x000000360808723c */ /* 0x000fe2000004180c */
[----:B------:R-:W-:Y:S01]  /*4c70*/  BAR.SYNC.DEFER_BLOCKING 0x0 ;  /* 0x0000000000007b1d */ /* 0x000fe20000010000 */
[CC--:B------:R-:W-:Y:S02]  /*4c80*/  ISETP.GE.AND P5, PT, R3.reuse, R21.reuse, PT ;  /* 0x000000150300720c */ /* 0x0c0fe40003fa6270 */
[----:B------:R-:W-:Y:S01]  /*4c90*/  ISETP.GE.AND P2, PT, R3, R20, PT ;  /* 0x000000140300720c */ /* 0x000fe20003f46270 */
[----:B------:R-:W-:Y:S01]  /*4ca0*/  VIADD R3, R0, 0x28 ;  /* 0x0000002800037836 */ /* 0x000fe20000000000 */
[----:B------:R-:W-:-:S02]  /*4cb0*/  ISETP.GE.AND P0, PT, R6, R21, PT ;  /* 0x000000150600720c */ /* 0x000fc40003f06270 */
[-C--:B------:R-:W-:Y:S01]  /*4cc0*/  ISETP.GE.AND P6, PT, R6, R20.reuse, PT ;  /* 0x000000140600720c */ /* 0x080fe20003fc6270 */
[----:B------:R-:W-:Y:S01]  /*4cd0*/  VIADD R6, R0, 0x21 ;  /* 0x0000002100067836 */ /* 0x000fe20000000000 */
[----:B------:R-:W-:Y:S02]  /*4ce0*/  FSEL R46, R46, -INF , !P3 ;  /* 0xff8000002e2e7808 */ /* 0x000fe40005800000 */
[----:B------:R-:W-:Y:S02]  /*4cf0*/  FSEL R45, R45, -INF , !P0 ;  /* 0xff8000002d2d7808 */ /* 0x000fe40004000000 */
[----:B------:R-:W-:Y:S02]  /*4d00*/  FSEL R35, R35, -INF , !P4 ;  /* 0xff80000023237808 */ /* 0x000fe40006000000 */
[CC--:B------:R-:W-:Y:S02]  /*4d10*/  ISETP.GE.AND P3, PT, R3.reuse, R21.reuse, PT ;  /* 0x000000150300720c */ /* 0x0c0fe40003f66270 */
[----:B------:R-:W-:Y:S01]  /*4d20*/  ISETP.GE.AND P0, PT, R3, R20, PT ;  /* 0x000000140300720c */ /* 0x000fe20003f06270 */
[----:B------:R-:W-:Y:S01]  /*4d30*/  VIADD R3, R0, 0x30 ;  /* 0x0000003000037836 */ /* 0x000fe20000000000 */
[----:B------:R-:W-:-:S02]  /*4d40*/  ISETP.GE.AND P4, PT, R6, R21, PT ;  /* 0x000000150600720c */ /* 0x000fc40003f86270 */
[----:B------:R-:W-:Y:S02]  /*4d50*/  FSEL R117, R42, -INF , !P2 ;  /* 0xff8000002a757808 */ /* 0x000fe40005000000 */
[----:B------:R-:W-:Y:S02]  /*4d60*/  FSEL R114, R41, -INF , !P4 ;  /* 0xff80000029727808 */ /* 0x000fe40006000000 */
[C---:B------:R-:W-:Y:S02]  /*4d70*/  ISETP.GE.AND P2, PT, R3.reuse, R21, PT ;  /* 0x000000150300720c */ /* 0x040fe40003f46270 */
[-C--:B------:R-:W-:Y:S01]  /*4d80*/  ISETP.GE.AND P4, PT, R3, R20.reuse, PT ;  /* 0x000000140300720c */ /* 0x080fe20003f86270 */
[----:B------:R-:W-:Y:S01]  /*4d90*/  VIADD R3, R0, 0x38 ;  /* 0x0000003800037836 */ /* 0x000fe20000000000 */
[----:B------:R-:W-:Y:S02]  /*4da0*/  FSEL R44, R44, -INF , !P1 ;  /* 0xff8000002c2c7808 */ /* 0x000fe40004800000 */
        /* <DEDUP_REMOVED lines=8> */
[----:B------:R-:W-:-:S02]  /*4e30*/  PLOP3.LUT P0, PT, PT, PT, UP0, 0x80, 0x0 ;  /* 0x000000000000781c */ /* 0x000fc40003f0f008 */
[-C--:B------:R-:W-:Y:S01]  /*4e40*/  ISETP.GE.AND P5, PT, R6, R20.reuse, PT ;  /* 0x000000140600720c */ /* 0x080fe20003fa6270 */
[C---:B------:R-:W-:Y:S01]  /*4e50*/  VIADD R6, R0.reuse, 0x31 ;  /* 0x0000003100067836 */ /* 0x040fe20000000000 */
[----:B------:R-:W-:Y:S02]  /*4e60*/  FSEL R118, R25, -INF , !P6 ;  /* 0xff80000019767808 */ /* 0x000fe40007000000 */
[----:B------:R-:W-:Y:S01]  /*4e70*/  ISETP.GE.AND P6, PT, R3, R20, PT ;  /* 0x000000140300720c */ /* 0x000fe20003fc6270 */
[C---:B------:R-:W-:Y:S01]  /*4e80*/  VIADD R3, R0.reuse, 0x39 ;  /* 0x0000003900037836 */ /* 0x040fe20000000000 */
[----:B------:R-:W-:Y:S02]  /*4e90*/  FSEL R121, R27, -INF , !P5 ;  /* 0xff8000001b797808 */ /* 0x000fe40006800000 */
[----:B------:R-:W-:Y:S02]  /*4ea0*/  ISETP.GE.AND P5, PT, R0, R21, PT ;  /* 0x000000150000720c */ /* 0x000fe40003fa6270 */
[----:B------:R-:W-:-:S02]  /*4eb0*/  FSEL R115, R43, -INF , !P1 ;  /* 0xff8000002b737808 */ /* 0x000fc40004800000 */
[----:B------:R-:W-:Y:S02]  /*4ec0*/  FSEL R119, R24, -INF , !P3 ;  /* 0xff80000018777808 */ /* 0x000fe40005800000 */
[----:B------:R-:W-:Y:S02]  /*4ed0*/  FSEL R123, R16, -INF , !P2 ;  /* 0xff800000107b7808 */ /* 0x000fe40005000000 */
[----:B------:R-:W-:Y:S02]  /*4ee0*/  FSEL R125, R18, -INF , !P4 ;  /* 0xff800000127d7808 */ /* 0x000fe40006000000 */
[----:B------:R-:W-:Y:S02]  /*4ef0*/  FSEL R64, R64, -INF , !P5 ;  /* 0xff80000040407808 */ /* 0x000fe40006800000 */
[C---:B------:R-:W-:Y:S02]  /*4f00*/  ISETP.GE.AND P1, PT, R6.reuse, R21, PT ;  /* 0x000000150600720c */ /* 0x040fe40003f26270 */
[----:B------:R-:W-:-:S02]  /*4f10*/  ISETP.GE.AND P3, PT, R6, R20, PT ;  /* 0x000000140600720c */ /* 0x000fc40003f66270 */
[-C--:B------:R-:W-:Y:S02]  /*4f20*/  ISETP.GE.AND P2, PT, R0, R20.reuse, PT ;  /* 0x000000140000720c */ /* 0x080fe40003f46270 */
[C---:B------:R-:W-:Y:S02]  /*4f30*/  ISETP.GE.AND P4, PT, R3.reuse, R21, PT ;  /* 0x000000150300720c */ /* 0x040fe40003f86270 */
        /* <DEDUP_REMOVED lines=13> */
[----:B------:R-:W-:Y:S01]  /*5010*/  USHF.R.S32.HI UR7, URZ, 0x1f, UR10 ;  /* 0x0000001f3f077899 */ /* 0x000fe2000801140a */
[----:B------:R-:W-:Y:S01]  /*5020*/  ISETP.GE.AND P4, PT, R128, UR6, PT ;  /* 0x0000000680007c0c */ /* 0x000fe2000bf86270 */
[----:B------:R-:W-:Y:S01]  /*5030*/  IMAD.U32 R6, RZ, RZ, UR10 ;  /* 0x0000000aff067e24 */ /* 0x000fe2000f8e00ff */
[----:B------:R-:W-:Y:S01]  /*5040*/  ISETP.GE.AND P3, PT, R113, UR6, PT ;  /* 0x0000000671007c0c */ /* 0x000fe2000bf66270 */
[----:B------:R-:W-:Y:S02]  /*5050*/  UIMAD UR6, UR8, UR10, URZ ;  /* 0x0000000a080672a4 */ /* 0x000fe4000f8e023f */
[----:B------:R-:W-:-:S02]  /*5060*/  IMAD.WIDE.U32 R6, R6, UR14, R126 ;  /* 0x0000000e06067c25 */ /* 0x000fc4000f8e007e */
        /* <DEDUP_REMOVED lines=71> */
[----:B------:R-:W-:Y:S01]  /*54e0*/  IADD3.X R6, R6, UR15, RZ, P2, !PT ;  /* 0x0000000f06067c10 */ /* 0x000fe200097fe4ff */
[----:B------:R-:W2:Y:S01]  /*54f0*/  @!P4 LDC.64 R26, c[0x0][0x218] ;  /* 0x00008600ff1acb82 */ /* 0x000ea20000000a00 */
[C---:B----4-:R-:W-:Y:S01]  /*5500*/  @!P6 LEA R8, P1, R0.reuse, R14, 0x1 ;  /* 0x0000000e0008e211 */ /* 0x050fe200078208ff */
        /* <DEDUP_REMOVED lines=22> */
[----:B------:R-:W-:-:S02]  /*5670*/  IADD3.X R6, R6, UR15, RZ, P2, !PT ;  /* 0x0000000f06067c10 */ /* 0x000fc400097fe4ff */
[C---:B-----5:R-:W-:Y:S01]  /*5680*/  @!P6 LEA R12, P1, R3.reuse, R22, 0x1 ;  /* 0x00000016030ce211 */ /* 0x060fe200078208ff */
        /* <DEDUP_REMOVED lines=39> */
.L_x_573:
[----:B------:R-:W-:Y:S05]  /*5900*/  BSYNC B0 ;  /* 0x0000000000007941 */ /* 0x000fea0003800000 */
.L_x_572:
[----:B------:R-:W0:Y:S02]  /*5910*/  LDGDEPBAR ;  /* 0x00000000000079af */ /* 0x000e240000000000 */
.L_x_571:
[----:B------:R-:W-:Y:S01]  /*5920*/  FMNMX.FTZ R3, R32, R67, !PT ;  /* 0x0000004320037209 */ /* 0x000fe20007810000 */
[----:B------:R-:W-:Y:S01]  /*5930*/  STL [R1+0x104], R193 ;  /* 0x000104c101007387 */ /* 0x000fe20000100800 */
[----:B------:R-:W-:Y:S01]  /*5940*/  FMNMX.FTZ R0, R64, R65, !PT ;  /* 0x0000004140007209 */ /* 0x000fe20007810000 */
[----:B------:R-:W-:Y:S01]  /*5950*/  IMAD.WIDE.U32 R152, R108, -0x326172a9, RZ ;  /* 0xcd9e8d576c987825 */ /* 0x000fe200078e00ff */
[----:B------:R-:W-:Y:S01]  /*5960*/  FMNMX.FTZ R3, R50, R3, !PT ;  /* 0x0000000332037209 */ /* 0x000fe20007810000 */
[----:B------:R-:W-:Y:S01]  /*5970*/  STL [R1+0x100], R192 ;  /* 0x000100c001007387 */ /* 0x000fe20000100800 */
[----:B------:R-:W-:Y:S01]  /*5980*/  FMNMX.FTZ R0, R76, R0, !PT ;  /* 0x000000004c007209 */ /* 0x000fe20007810000 */
[----:B------:R-:W-:Y:S01]  /*5990*/  USHF.L.U32 UR43, UR20, 0x1, URZ ;  /* 0x00000001142b7899 */ /* 0x000fe2000800063f */
[----:B------:R-:W-:Y:S01]  /*59a0*/  FMNMX.FTZ R3, R51, R3, !PT ;  /* 0x0000000333037209 */ /* 0x000fe20007810000 */
[----:B------:R-:W-:Y:S01]  /*59b0*/  STL [R1+0xfc], R190 ;  /* 0x0000fcbe01007387 */ /* 0x000fe20000100800 */
[----:B------:R-:W-:Y:S01]  /*59c0*/  FMNMX.FTZ R0, R49, R0, !PT ;  /* 0x0000000031007209 */ /* 0x000fe20007810000 */
[----:B------:R-:W-:Y:S01]  /*59d0*/  UIADD3 UR6, UR35, -0x4498517b, URZ ;  /* 0xbb67ae8523067890 */ /* 0x000fe2000fffe03f */
[----:B------:R-:W-:Y:S01]  /*59e0*/  FMNMX.FTZ R3, R34, R3, !PT ;  /* 0x0000000322037209 */ /* 0x000fe20007810000 */
[----:B------:R-:W-:Y:S01]  /*59f0*/  STL [R1+0xf8], R189 ;  /* 0x0000f8bd01007387 */ /* 0x000fe20000100800 */
[----:B------:R-:W-:Y:S01]  /*5a00*/  FMNMX.FTZ R0, R48, R0, !PT ;  /* 0x0000000030007209 */ /* 0x000fe20007810000 */
[----:B------:R-:W-:Y:S01]  /*5a10*/  ULOP3.LUT UR7, UR43, UR35, URZ, 0x3c, !UPT ;  /* 0x000000232b077292 */ /* 0x000fe2000f8e3c3f */
[----:B------:R-:W-:Y:S01]  /*5a20*/  FMNMX.FTZ R3, R35, R3, !PT ;  /* 0x0000000323037209 */ /* 0x000fe20007810000 */
[----:B------:R-:W-:Y:S01]  /*5a30*/  STL [R1+0xf4], R184 ;  /* 0x0000f4b801007387 */ /* 0x000fe20000100800 */
[----:B------:R-:W-:Y:S01]  /*5a40*/  FMNMX.FTZ R0, R33, R0, !PT ;  /* 0x0000000021007209 */ /* 0x000fe20007810000 */
[----:B------:R-:W-:Y:S01]  /*5a50*/  IMAD.WIDE.U32 R112, R112, -0x2daee0ad, RZ ;  /* 0xd2511f5370707825 */ /* 0x000fe200078e00ff */
[----:B------:R-:W-:Y:S01]  /*5a60*/  FMNMX.FTZ R3, R46, R3, !PT ;  /* 0x000000032e037209 */ /* 0x000fe20007810000 */
[----:B------:R-:W-:Y:S01]  /*5a70*/  STL [R1+0xf0], R21 ;  /* 0x0000f01501007387 */ /* 0x000fe20000100800 */
[----:B------:R-:W-:Y:S01]  /*5a80*/  FMNMX.FTZ R0, R44, R0, !PT ;  /* 0x000000002c007209 */ /* 0x000fe20007810000 */
[----:B------:R-:W-:Y:S01]  /*5a90*/  ULDC UR10, c[0x0][0x2ec] ;  /* 0x0000bb00000a7ab9 */ /* 0x000fe20000000800 */
[----:B------:R-:W-:Y:S01]  /*5aa0*/  FMNMX.FTZ R3, R47, R3, !PT ;  /* 0x000000032f037209 */ /* 0x000fe20007810000 */
[----:B------:R-:W-:Y:S01]  /*5ab0*/  STL [R1+0xec], R20 ;  /* 0x0000ec1401007387 */ /* 0x000fe20000100800 */
[----:B------:R-:W-:Y:S01]  /*5ac0*/  FMNMX.FTZ R0, R45, R0, !PT ;  /* 0x000000002d007209 */ /* 0x000fe20007810000 */
[----:B------:R-:W-:Y:S01]  /*5ad0*/  UIADD3 UR42, UR34, -0x61c88647, URZ ;  /* 0x9e3779b9222a7890 */ /* 0x000fe2000fffe03f */
[----:B------:R-:W-:Y:S01]  /*5ae0*/  FMNMX.FTZ R3, R117, R3, !PT ;  /* 0x0000000375037209 */ /* 0x000fe20007810000 */
[----:B------:R-:W-:Y:S01]  /*5af0*/  UIADD3 UR41, UR34, 0x3c6ef372, URZ ;  /* 0x3c6ef37222297890 */ /* 0x000fe2000fffe03f */
        /* <DEDUP_REMOVED lines=10> */
[----:B------:R-:W-:-:S02]  /*5ba0*/  FMNMX.FTZ R3, R121, R3, !PT ;  /* 0x0000000379037209 */ /* 0x000fc40007810000 */
[----:B------:R-:W-:Y:S02]  /*5bb0*/  FMNMX.FTZ R0, R118, R0, !PT ;  /* 0x0000000076007209 */ /* 0x000fe40007810000 */
[----:B------:R-:W-:Y:S02]  /*5bc0*/  FMNMX.FTZ R3, R125, R3, !PT ;  /* 0x000000037d037209 */ /* 0x000fe40007810000 */
[----:B------:R-:W-:Y:S02]  /*5bd0*/  FMNMX.FTZ R0, R123, R0, !PT ;  /* 0x000000007b007209 */ /* 0x000fe40007810000 */
[----:B------:R-:W-:Y:S02]  /*5be0*/  FMNMX.FTZ R3, R124, R3, !PT ;  /* 0x000000037c037209 */ /* 0x000fe40007810000 */
[----:B-1-3--:R-:W-:Y:S02]  /*5bf0*/  FMNMX.FTZ R8, R122, R0, !PT ;  /* 0x000000007a087209 */ /* 0x00afe40007810000 */
[----:B------:R-:W-:-:S02]  /*5c00*/  FMNMX.FTZ R3, R142, R3, !PT ;  /* 0x000000038e037209 */ /* 0x000fc40007810000 */
[----:B------:R-:W-:Y:S02]  /*5c10*/  FMNMX.FTZ R8, R144, R8, !PT ;  /* 0x0000000890087209 */ /* 0x000fe40007810000 */
[----:B------:R-:W-:Y:S02]  /*5c20*/  FMNMX.FTZ R3, R141, R3, !PT ;  /* 0x000000038d037209 */ /* 0x000fe40007810000 */
[----:B------:R-:W-:Y:S02]  /*5c30*/  FMNMX.FTZ R8, R143, R8, !PT ;  /* 0x000000088f087209 */ /* 0x000fe40007810000 */
[----:B------:R-:W-:Y:S01]  /*5c40*/  LOP3.LUT R0, R111, UR34, RZ, 0x3c, !PT ;  /* 0x000000226f007c12 */ /* 0x000fe2000f8e3cff */
[----:B------:R-:W1:Y:S01]  /*5c50*/  SHFL.BFLY PT, R6, R3, 0x2, 0x1f ;  /* 0x0c401f0003067f89 */ /* 0x000e6200000e0000 */
[----:B------:R-:W-:Y:S01]  /*5c60*/  LEA R185, R5, UR4, 0x1 ;  /* 0x0000000405b97c11 */ /* 0x000fe2000f8e08ff */
[----:B------:R-:W-:Y:S02]  /*5c70*/  UIADD3 UR4, UR43, 0x1, URZ ;  /* 0x000000012b047890 */ /* 0x000fe4000fffe03f */
[----:B------:R-:W2:Y:S02]  /*5c80*/  SHFL.BFLY PT, R132, R8, 0x2, 0x1f ;  /* 0x0c401f0008847f89 */ /* 0x000ea400000e0000 */
[--C-:B------:R-:W-:Y:S01]  /*5c90*/  IMAD R186, R4, 0x2, R185.reuse ;  /* 0x0000000204ba7824 */ /* 0x100fe200078e02b9 */
[----:B------:R-:W-:Y:S01]  /*5ca0*/  ULOP3.LUT UR4, UR4, UR35, URZ, 0x3c, !UPT ;  /* 0x0000002304047292 */ /* 0x000fe2000f8e3c3f */
[----:B------:R3:W-:Y:S01]  /*5cb0*/  STL [R1+0xd0], R0 ;  /* 0x0000d00001007387 */ /* 0x0007e20000100800 */
[----:B------:R-:W-:-:S02]  /*5cc0*/  IMAD R188, R2, 0x2, R185 ;  /* 0x0000000202bc7824 */ /* 0x000fc400078e02b9 */
[----:B------:R-:W-:Y:S01]  /*5cd0*/  IMAD R187, R2, 0x2, R186 ;  /* 0x0000000202bb7824 */ /* 0x000fe200078e02ba */
[----:B------:R-:W-:Y:S04]  /*5ce0*/  LDSM.16.MT88.4 R24, [R185+0x10000] ;  /* 0x01000000b918783b */ /* 0x000fe80000004200 */
[----:B------:R-:W-:Y:S04]  /*5cf0*/  LDSM.16.MT88.4 R68, [R185+0x12000] ;  /* 0x01200000b944783b */ /* 0x000fe80000004200 */
[----:B------:R-:W-:Y:S01]  /*5d00*/  LDSM.16.MT88.4 R40, [R188+0x10000] ;  /* 0x01000000bc28783b */ /* 0x000fe20000004200 */
[----:B-1----:R-:W-:-:S03]  /*5d10*/  FMNMX.FTZ R3, R3, R6, !PT ;  /* 0x0000000603037209 */ /* 0x002fc60007810000 */
[----:B------:R-:W-:Y:S01]  /*5d20*/  LDSM.16.MT88.4 R88, [R186+0x12000] ;  /* 0x01200000ba58783b */ /* 0x000fe20000004200 */
[----:B------:R-:W-:Y:S01]  /*5d30*/  LOP3.LUT R6, R113, UR7, RZ, 0x3c, !PT ;  /* 0x0000000771067c12 */ /* 0x000fe2000f8e3cff */
[----:B------:R-:W-:Y:S01]  /*5d40*/  UIADD3 UR7, UR34, 0x1715609d, URZ ;  /* 0x1715609d22077890 */ /* 0x000fe2000fffe03f */
[----:B--2---:R-:W-:Y:S01]  /*5d50*/  FMNMX.FTZ R132, R8, R132, !PT ;  /* 0x0000008408847209 */ /* 0x004fe20007810000 */
[----:B------:R-:W1:Y:S01]  /*5d60*/  SHFL.BFLY PT, R7, R3, 0x1, 0x1f ;  /* 0x0c201f0003077f89 */ /* 0x000e6200000e0000 */
[----:B---3--:R-:W-:-:S03]  /*5d70*/  LOP3.LUT R0, R153, R0, RZ, 0x3c, !PT ;  /* 0x0000000099007212 */ /* 0x008fc600078e3cff */
[----:B------:R-:W2:Y:S02]  /*5d80*/  SHFL.BFLY PT, R13, R132, 0x1, 0x1f ;  /* 0x0c201f00840d7f89 */ /* 0x000ea400000e0000 */
[----:B------:R-:W-:Y:S02]  /*5d90*/  IMAD.WIDE.U32 R58, R0, -0x2daee0ad, RZ ;  /* 0xd2511f53003a7825 */ /* 0x000fe400078e00ff */
[----:B------:R-:W-:Y:S03]  /*5da0*/  LDSM.16.MT88.4 R100, [R186+0x10800] ;  /* 0x01080000ba64783b */ /* 0x000fe60000004200 */
[----:B------:R-:W-:Y:S01]  /*5db0*/  LOP3.LUT R0, R59, UR6, R112, 0x96, !PT ;  /* 0x000000063b007c12 */ /* 0x000fe2000f8e9670 */
[----:B------:R-:W-:Y:S01]  /*5dc0*/  UIADD3 UR6, UR35, -0x56f99767, URZ ;  /* 0xa906689923067890 */ /* 0x000fe2000fffe03f */
[----:B------:R-:W-:Y:S03]  /*5dd0*/  LDSM.16.MT88.4 R104, [R188+0x12000] ;  /* 0x01200000bc68783b */ /* 0x000fe60000004200 */
[----:B------:R-:W-:Y:S01]  /*5de0*/  IMAD.WIDE.U32 R56, R0, -0x326172a9, RZ ;  /* 0xcd9e8d5700387825 */ /* 0x000fe200078e00ff */
[----:B------:R-:W-:Y:S01]  /*5df0*/  LDSM.16.MT88.4 R80, [R188+0x10800] ;  /* 0x01080000bc50783b */ /* 0x000fe20000004200 */
[----:B-1----:R-:W-:-:S02]  /*5e00*/  FMNMX.FTZ R3, R3, R7, !PT ;  /* 0x0000000703037209 */ /* 0x002fc40007810000 */
[----:B------:R-:W-:Y:S01]  /*5e10*/  IMAD.WIDE.U32 R6, R6, -0x326172a9, RZ ;  /* 0xcd9e8d5706067825 */ /* 0x000fe200078e00ff */
[----:B------:R-:W-:Y:S01]  /*5e20*/  LDSM.16.MT88.4 R72, [R186+0x12800] ;  /* 0x01280000ba48783b */ /* 0x000fe20000004200 */
[C---:B------:R-:W-:Y:S02]  /*5e30*/  FSETP.NEU.FTZ.AND P1, PT, R3.reuse, -INF , PT ;  /* 0xff8000000300780b */ /* 0x040fe40003f3d000 */
[----:B------:R-:W-:Y:S01]  /*5e40*/  FMUL.FTZ R0, R3, UR10 ;  /* 0x0000000a03007c20 */ /* 0x000fe20008410000 */
[----:B------:R-:W-:Y:S01]  /*5e50*/  LOP3.LUT R7, R7, UR42, R152, 0x96, !PT ;  /* 0x0000002a07077c12 */ /* 0x000fe2000f8e9698 */
[----:B------:R-:W-:Y:S01]  /*5e60*/  LDSM.16.MT88.4 R92, [R188+0x12800] ;  /* 0x01280000bc5c783b */ /* 0x000fe20000004200 */
[----:B------:R-:W-:Y:S02]  /*5e70*/  LOP3.LUT R9, R57, UR41, R6, 0x96, !PT ;  /* 0x0000002939097c12 */ /* 0x000fe4000f8e9606 */
[----:B------:R-:W-:Y:S01]  /*5e80*/  FSEL R0, R0, RZ, P1 ;  /* 0x000000ff00007208 */ /* 0x000fe20000800000 */
[----:B------:R-:W-:Y:S01]  /*5e90*/  IMAD.WIDE.U32 R6, R7, -0x2daee0ad, RZ ;  /* 0xd2511f5307067825 */ /* 0x000fe200078e00ff */
[----:B--2---:R-:W-:Y:S01]  /*5ea0*/  FMNMX.FTZ R132, R132, R13, !PT ;  /* 0x0000000d84847209 */ /* 0x004fe20007810000 */
[----:B------:R-:W-:Y:S02]  /*5eb0*/  LDSM.16.MT88.4 R84, [R187+0x12000] ;  /* 0x01200000bb54783b */ /* 0x000fe40000004200 */
[----:B------:R-:W-:-:S04]  /*5ec0*/  IMAD.WIDE.U32 R8, R9, -0x2daee0ad, RZ ;  /* 0xd2511f5309087825 */ /* 0x000fc800078e00ff */
[----:B------:R-:W-:Y:S01]  /*5ed0*/  FFMA.FTZ R10, R32, UR10, -R0 ;  /* 0x0000000a200a7c23 */ /* 0x000fe20008010800 */
[----:B------:R-:W-:Y:S01]  /*5ee0*/  LOP3.LUT R7, R7, UR40, R58, 0x96, !PT ;  /* 0x0000002807077c12 */ /* 0x000fe2000f8e963a */
[----:B------:R-:W-:Y:S01]  /*5ef0*/  FFMA.FTZ R12, R50, UR10, -R0 ;  /* 0x0000000a320c7c23 */ /* 0x000fe20008010800 */
[----:B------:R-:W-:Y:S01]  /*5f00*/  FSETP.NEU.FTZ.AND P1, PT, R132, -INF , PT ;  /* 0xff8000008400780b */ /* 0x000fe20003f3d000 */
[----:B------:R1:W-:Y:S01]  /*5f10*/  MUFU.EX2 R249, R10 ;  /* 0x0000000a00f97308 */ /* 0x0003e20000000800 */
[----:B------:R-:W-:Y:S07]  /*5f20*/  LDSM.16.MT88.4 R96, [R185+0x14000] ;  /* 0x01400000b960783b */ /* 0x000fee0000004200 */
[----:B------:R-:W-:Y:S01]  /*5f30*/  MUFU.EX2 R182, R12 ;  /* 0x0000000c00b67308 */ /* 0x000fe20000000800 */
[----:B-1----:R-:W-:Y:S01]  /*5f40*/  LOP3.LUT R10, R9, UR38, R6, 0x96, !PT ;  /* 0x00000026090a7c12 */ /* 0x002fe2000f8e9606 */
[----:B------:R-:W-:Y:S01]  /*5f50*/  FFMA.FTZ R9, R67, UR10, -R0 ;  /* 0x0000000a43097c23 */ /* 0x000fe20008010800 */
[----:B------:R-:W-:-:S05]  /*5f60*/  IMAD.WIDE.U32 R6, R7, -0x326172a9, RZ ;  /* 0xcd9e8d5707067825 */ /* 0x000fca00078e00ff */
[----:B------:R1:W2:Y:S01]  /*5f70*/  MUFU.EX2 R248, R9 ;  /* 0x0000000900f87308 */ /* 0x0002a20000000800 */
[----:B------:R-:W-:Y:S01]  /*5f80*/  IMAD.WIDE.U32 R10, R10, -0x326172a9, RZ ;  /* 0xcd9e8d570a0a7825 */ /* 0x000fe200078e00ff */
[----:B------:R-:W-:-:S04]  /*5f90*/  LOP3.LUT R7, R7, UR39, R56, 0x96, !PT ;  /* 0x0000002707077c12 */ /* 0x000fc8000f8e9638 */
[----:B-1----:R-:W-:Y:S01]  /*5fa0*/  LOP3.LUT R9, R11, UR37, R6, 0x96, !PT ;  /* 0x000000250b097c12 */ /* 0x002fe2000f8e9606 */
[----:B------:R-:W-:Y:S01]  /*5fb0*/  IMAD.WIDE.U32 R6, R7, -0x2daee0ad, RZ ;  /* 0xd2511f5307067825 */ /* 0x000fe200078e00ff */
[----:B--2---:R-:W-:-:S03]  /*5fc0*/  F2FP.BF16.F32.PACK_AB R5, R248, R249 ;  /* 0x000000f9f805723e */ /* 0x004fc600000010ff */
[----:B------:R-:W-:-:S04]  /*5fd0*/  IMAD.WIDE.U32 R110, R9, -0x2daee0ad, RZ ;  /* 0xd2511f53096e7825 */ /* 0x000fc800078e00ff */
[----:B------:R-:W-:Y:S01]  /*5fe0*/  FFMA.FTZ R9, R51, UR10, -R0 ;  /* 0x0000000a33097c23 */ /* 0x000fe20008010800 */
[----:B------:R-:W-:Y:S02]  /*5ff0*/  LOP3.LUT R7, R7, UR32, R8, 0x96, !PT ;  /* 0x0000002007077c12 */ /* 0x000fe4000f8e9608 */
[----:B------:R-:W-:Y:S01]  /*6000*/  PRMT R235, R5, 0x7610, R235 ;  /* 0x0000761005eb7816 */ /* 0x000fe200000000eb */
[----:B------:R1:W-:Y:S01]  /*6010*/  MUFU.EX2 R252, R9 ;  /* 0x0000000900fc7308 */ /* 0x0003e20000000800 */
[----:B------:R-:W-:Y:S01]  /*6020*/  LOP3.LUT R16, R111, UR6, R6, 0x96, !PT ;  /* 0x000000066f107c12 */ /* 0x000fe2000f8e9606 */
[----:B------:R-:W-:Y:S01]  /*6030*/  FMUL.FTZ R6, R132, UR10 ;  /* 0x0000000a84067c20 */ /* 0x000fe20008410000 */
[----:B------:R-:W-:Y:S01]  /*6040*/  IMAD.WIDE.U32 R108, R7, -0x326172a9, RZ ;  /* 0xcd9e8d57076c7825 */ /* 0x000fe200078e00ff */
[----:B------:R-:W-:-:S03]  /*6050*/  PRMT R233, R5, 0x7632, R233 ;  /* 0x0000763205e97816 */ /* 0x000fc600000000e9 */
[----:B------:R-:W-:Y:S01]  /*6060*/  IMAD.WIDE.U32 R16, R16, -0x326172a9, RZ ;  /* 0xcd9e8d5710107825 */ /* 0x000fe200078e00ff */
[----:B------:R-:W-:Y:S02]  /*6070*/  FSEL R6, R6, RZ, P1 ;  /* 0x000000ff06067208 */ /* 0x000fe40000800000 */
[----:B------:R-:W-:Y:S02]  /*6080*/  LOP3.LUT R18, R109, UR7, R10, 0x96, !PT ;  /* 0x000000076d127c12 */ /* 0x000fe4000f8e960a */
[----:B------:R-:W-:Y:S01]  /*6090*/  LOP3.LUT R7, R16, 0xffff, RZ, 0xc0, !PT ;  /* 0x0000ffff10077812 */ /* 0x000fe200078ec0ff */
[--C-:B------:R-:W-:Y:S01]  /*60a0*/  FFMA.FTZ R8, R64, UR10, -R6.reuse ;  /* 0x0000000a40087c23 */ /* 0x100fe20008010806 */
[----:B------:R-:W-:Y:S01]  /*60b0*/  FFMA.FTZ R12, R33, UR10, -R6 ;  /* 0x0000000a210c7c23 */ /* 0x000fe20008010806 */
[----:B------:R-:W-:Y:S01]  /*60c0*/  IMAD.WIDE.U32 R18, R18, -0x2daee0ad, RZ ;  /* 0xd2511f5312127825 */ /* 0x000fe200078e00ff */
[----:B------:R-:W-:-:S03]  /*60d0*/  SHF.R.U32.HI R7, RZ, 0x8, R7 ;  /* 0x00000008ff077819 */ /* 0x000fc60000011607 */
[----:B-1----:R-:W-:Y:S01]  /*60e0*/  FFMA.FTZ R9, R34, UR10, -R0 ;  /* 0x0000000a22097c23 */ /* 0x002fe20008010800 */
[----:B------:R1:W-:Y:S01]  /*60f0*/  MUFU.EX2 R239, R8 ;  /* 0x0000000800ef7308 */ /* 0x0003e20000000800 */
[----:B------:R-:W-:Y:S02]  /*6100*/  SHF.R.U32.HI R22, RZ, 0x18, R16 ;  /* 0x00000018ff167819 */ /* 0x000fe40000011610 */
[----:B------:R-:W-:-:S05]  /*6110*/  LOP3.LUT R13, R18, 0xff, RZ, 0xc0, !PT ;  /* 0x000000ff120d7812 */ /* 0x000fca00078ec0ff */
[----:B------:R2:W-:Y:S08]  /*6120*/  MUFU.EX2 R180, R9 ;  /* 0x0000000900b47308 */ /* 0x0005f00000000800 */
[----:B------:R-:W-:Y:S01]  /*6130*/  MUFU.EX2 R184, R12 ;  /* 0x0000000c00b87308 */ /* 0x000fe20000000800 */
[----:B-1----:R-:W-:Y:S02]  /*6140*/  FFMA.FTZ R8, R65, UR10, -R6 ;  /* 0x0000000a41087c23 */ /* 0x002fe40008010806 */
[----:B------:R-:W-:Y:S05]  /*6150*/  LDSM.16.MT88.4 R64, [R187+0x10000] ;  /* 0x01000000bb40783b */ /* 0x000fea0000004200 */
[----:B------:R1:W-:Y:S01]  /*6160*/  MUFU.EX2 R238, R8 ;  /* 0x0000000800ee7308 */ /* 0x0003e20000000800 */
[----:B--2---:R-:W-:-:S04]  /*6170*/  LOP3.LUT R9, R16, 0xff, RZ, 0xc0, !PT ;  /* 0x000000ff10097812 */ /* 0x004fc800078ec0ff */
[----:B------:R-:W-:Y:S01]  /*6180*/  PRMT R28, R9, 0x5410, R7 ;  /* 0x00005410091c7816 */ /* 0x000fe20000000007 */
[----:B------:R-:W-:Y:S01]  /*6190*/  FFMA.FTZ R9, R48, UR10, -R6 ;  /* 0x0000000a30097c23 */ /* 0x000fe20008010806 */
[----:B------:R-:W-:-:S03]  /*61a0*/  LOP3.LUT R7, R17, UR11, R108, 0x96, !PT ;  /* 0x0000000b11077c12 */ /* 0x000fc6000f8e966c */
[----:B------:R2:W3:Y:S01]  /*61b0*/  MUFU.EX2 R192, R9 ;  /* 0x0000000900c07308 */ /* 0x0004e20000000800 */
[C---:B------:R-:W-:Y:S02]  /*61c0*/  LOP3.LUT R10, R7.reuse, 0xffff, RZ, 0xc0, !PT ;  /* 0x0000ffff070a7812 */ /* 0x040fe400078ec0ff */
[----:B------:R-:W-:Y:S02]  /*61d0*/  LOP3.LUT R23, R7, 0xff, RZ, 0xc0, !PT ;  /* 0x000000ff07177812 */ /* 0x000fe400078ec0ff */
[--C-:B------:R-:W-:Y:S02]  /*61e0*/  SHF.R.U32.HI R14, RZ, 0x10, R7.reuse ;  /* 0x00000010ff0e7819 */ /* 0x100fe40000011607 */
[----:B-1----:R-:W-:Y:S02]  /*61f0*/  SHF.R.U32.HI R8, RZ, 0x10, R16 ;  /* 0x00000010ff087819 */ /* 0x002fe40000011610 */
[----:B------:R-:W-:Y:S02]  /*6200*/  SHF.R.U32.HI R15, RZ, 0x18, R7 ;  /* 0x00000018ff0f7819 */ /* 0x000fe40000011607 */
[----:B------:R-:W-:-:S02]  /*6210*/  LOP3.LUT R7, R18, 0xffff, RZ, 0xc0, !PT ;  /* 0x0000ffff12077812 */ /* 0x000fc400078ec0ff */
[----:B------:R-:W-:Y:S02]  /*6220*/  LOP3.LUT R11, R8, 0xff, RZ, 0xc0, !PT ;  /* 0x000000ff080b7812 */ /* 0x000fe400078ec0ff */
[----:B------:R-:W-:Y:S02]  /*6230*/  LOP3.LUT R8, R14, 0xff, RZ, 0xc0, !PT ;  /* 0x000000ff0e087812 */ /* 0x000fe400078ec0ff */
[----:B--2---:R-:W-:Y:S01]  /*6240*/  SHF.R.U32.HI R9, RZ, 0x8, R10 ;  /* 0x00000008ff097819 */ /* 0x004fe2000001160a */
[--C-:B------:R-:W-:Y:S01]  /*6250*/  FFMA.FTZ R10, R49, UR10, -R6.reuse ;  /* 0x0000000a310a7c23 */ /* 0x100fe20008010806 */
[----:B------:R-:W-:Y:S01]  /*6260*/  SHF.R.U32.HI R7, RZ, 0x8, R7 ;  /* 0x00000008ff077819 */ /* 0x000fe20000011607 */
[----:B------:R-:W1:Y:S01]  /*6270*/  LDSM.16.MT88.4 R48, [R186+0x10000] ;  /* 0x01000000ba30783b */ /* 0x000e620000004200 */
[----:B------:R-:W-:Y:S01]  /*6280*/  PRMT R23, R23, 0x5410, R9 ;  /* 0x0000541017177816 */ /* 0x000fe20000000009 */
[----:B------:R-:W-:Y:S01]  /*6290*/  FFMA.FTZ R9, R76, UR10, -R6 ;  /* 0x0000000a4c097c23 */ /* 0x000fe20008010806 */
[----:B------:R-:W-:Y:S01]  /*62a0*/  PRMT R15, R8, 0x5410, R15 ;  /* 0x00005410080f7816 */ /* 0x000fe2000000000f */
[----:B------:R2:W-:Y:S01]  /*62b0*/  MUFU.EX2 R112, R10 ;  /* 0x0000000a00707308 */ /* 0x0005e20000000800 */
[----:B------:R-:W-:Y:S01]  /*62c0*/  PRMT R37, R13, 0x5410, R7 ;  /* 0x000054100d257816 */ /* 0x000fe20000000007 */
[----:B------:R-:W-:Y:S01]  /*62d0*/  LDSM.16.MT88.4 R76, [R187+0x10800] ;  /* 0x01080000bb4c783b */ /* 0x000fe20000004200 */
[----:B------:R-:W-:-:S02]  /*62e0*/  SHF.R.U32.HI R8, RZ, 0x10, R18 ;  /* 0x00000010ff087819 */ /* 0x000fc40000011612 */
[----:B------:R-:W-:Y:S02]  /*62f0*/  LOP3.LUT R7, R19, UR29, R110, 0x96, !PT ;  /* 0x0000001d13077c12 */ /* 0x000fe4000f8e966e */
[----:B------:R-:W-:Y:S01]  /*6300*/  PRMT R22, R11, 0x5410, R22 ;  /* 0x000054100b167816 */ /* 0x000fe20000000016 */
[----:B------:R4:W1:Y:S01]  /*6310*/  MUFU.EX2 R111, R9 ;  /* 0x00000009006f7308 */ /* 0x0008620000000800 */
[----:B------:R-:W-:Y:S02]  /*6320*/  LOP3.LUT R11, R8, 0xff, RZ, 0xc0, !PT ;  /* 0x000000ff080b7812 */ /* 0x000fe400078ec0ff */
[C---:B------:R-:W-:Y:S02]  /*6330*/  LOP3.LUT R8, R7.reuse, 0xffff, RZ, 0xc0, !PT ;  /* 0x0000ffff07087812 */ /* 0x040fe400078ec0ff */
[----:B------:R-:W-:Y:S02]  /*6340*/  LOP3.LUT R14, R7, 0xff, RZ, 0xc0, !PT ;  /* 0x000000ff070e7812 */ /* 0x000fe400078ec0ff */
[----:B------:R-:W-:-:S02]  /*6350*/  SHF.R.U32.HI R12, RZ, 0x8, R8 ;  /* 0x00000008ff0c7819 */ /* 0x000fc40000011608 */
[----:B--2---:R-:W-:Y:S02]  /*6360*/  SHF.R.U32.HI R10, RZ, 0x18, R7 ;  /* 0x00000018ff0a7819 */ /* 0x004fe40000011607 */
[----:B------:R-:W-:-:S04]  /*6370*/  SHF.R.U32.HI R13, RZ, 0x18, R18 ;  /* 0x00000018ff0d7819 */ /* 0x000fc80000011612 */
[----:B------:R-:W-:Y:S02]  /*6380*/  PRMT R36, R11, 0x5410, R13 ;  /* 0x000054100b247816 */ /* 0x000fe4000000000d */
[----:B----4-:R-:W-:Y:S02]  /*6390*/  SHF.R.U32.HI R9, RZ, 0x10, R7 ;  /* 0x00000010ff097819 */ /* 0x010fe40000011607 */
[----:B---3--:R-:W-:Y:S02]  /*63a0*/  F2FP.BF16.F32.PACK_AB R7, R184, R192 ;  /* 0x000000c0b807723e */ /* 0x008fe400000010ff */
[----:B------:R-:W-:Y:S01]  /*63b0*/  LOP3.LUT R8, R9, 0xff, RZ, 0xc0, !PT ;  /* 0x000000ff09087812 */ /* 0x000fe200078ec0ff */
[----:B------:R-:W-:Y:S01]  /*63c0*/  FFMA.FTZ R9, R35, UR10, -R0 ;  /* 0x0000000a23097c23 */ /* 0x000fe20008010800 */
[C---:B------:R-:W-:Y:S01]  /*63d0*/  PRMT R237, R7.reuse, 0x7610, R237 ;  /* 0x0000761007ed7816 */ /* 0x040fe200000000ed */
[----:B------:R-:W2:Y:S01]  /*63e0*/  LDSM.16.MT88.4 R32, [R185+0x10800] ;  /* 0x01080000b920783b */ /* 0x000ea20000004200 */
[----:B------:R-:W-:Y:S01]  /*63f0*/  PRMT R236, R7, 0x7632, R236 ;  /* 0x0000763207ec7816 */ /* 0x000fe200000000ec */
[----:B------:R-:W-:Y:S01]  /*6400*/  FFMA.FTZ R7, R46, UR10, -R0 ;  /* 0x0000000a2e077c23 */ /* 0x000fe20008010800 */
[----:B------:R-:W-:Y:S01]  /*6410*/  PRMT R10, R8, 0x5410, R10 ;  /* 0x00005410080a7816 */ /* 0x000fe2000000000a */
[----:B------:R3:W-:Y:S01]  /*6420*/  MUFU.EX2 R189, R9 ;  /* 0x0000000900bd7308 */ /* 0x0007e20000000800 */
[----:B------:R-:W-:-:S02]  /*6430*/  F2FP.BF16.F32.PACK_AB R8, R238, R239 ;  /* 0x000000efee08723e */ /* 0x000fc400000010ff */
[----:B-1----:R-:W-:Y:S02]  /*6440*/  F2FP.BF16.F32.PACK_AB R5, R112, R111 ;  /* 0x0000006f7005723e */ /* 0x002fe400000010ff */
[C---:B------:R-:W-:Y:S02]  /*6450*/  PRMT R109, R8.reuse, 0x7610, R109 ;  /* 0x00007610086d7816 */ /* 0x040fe4000000006d */
[----:B------:R-:W-:Y:S01]  /*6460*/  PRMT R59, R8, 0x7632, R59 ;  /* 0x00007632083b7816 */ /* 0x000fe2000000003b */
[----:B------:R1:W-:Y:S01]  /*6470*/  MUFU.EX2 R218, R7 ;  /* 0x0000000700da7308 */ /* 0x0003e20000000800 */
[----:B------:R-:W-:Y:S01]  /*6480*/  FFMA.FTZ R8, R44, UR10, -R6 ;  /* 0x0000000a2c087c23 */ /* 0x000fe20008010806 */
[C---:B------:R-:W-:Y:S02]  /*6490*/  PRMT R231, R5.reuse, 0x7610, R231 ;  /* 0x0000761005e77816 */ /* 0x040fe400000000e7 */
[----:B------:R-:W-:Y:S02]  /*64a0*/  PRMT R230, R5, 0x7632, R230 ;  /* 0x0000763205e67816 */ /* 0x000fe400000000e6 */
[----:B------:R-:W-:-:S02]  /*64b0*/  PRMT R11, R14, 0x5410, R12 ;  /* 0x000054100e0b7816 */ /* 0x000fc4000000000c */
[----:B------:R4:W-:Y:S01]  /*64c0*/  MUFU.EX2 R217, R8 ;  /* 0x0000000800d97308 */ /* 0x0009e20000000800 */
[----:B---3--:R-:W-:-:S07]  /*64d0*/  FFMA.FTZ R9, R45, UR10, -R6 ;  /* 0x0000000a2d097c23 */ /* 0x008fce0008010806 */
[----:B------:R3:W2:Y:S01]  /*64e0*/  MUFU.EX2 R183, R9 ;  /* 0x0000000900b77308 */ /* 0x0006a20000000800 */
[----:B-1----:R-:W-:-:S05]  /*64f0*/  IMAD.U32 R7, RZ, RZ, UR5 ;  /* 0x00000005ff077e24 */ /* 0x002fca000f8e00ff */
[----:B------:R-:W-:Y:S02]  /*6500*/  LEA R7, R7, UR5, 0x10 ;  /* 0x0000000507077c11 */ /* 0x000fe4000f8e80ff */
[----:B----4-:R-:W-:-:S03]  /*6510*/  F2FP.BF16.F32.PACK_AB R8, R252, R182 ;  /* 0x000000b6fc08723e */ /* 0x010fc600000010ff */
[--C-:B------:R-:W-:Y:S02]  /*6520*/  HSET2.LE.AND R5, R23, R7.reuse, PT ;  /* 0x0000000717057233 */ /* 0x100fe40003803000 */
[C---:B------:R-:W-:Y:S02]  /*6530*/  PRMT R234, R8.reuse, 0x7610, R234 ;  /* 0x0000761008ea7816 */ /* 0x040fe400000000ea */
[----:B------:R-:W-:Y:S02]  /*6540*/  PRMT R232, R8, 0x7632, R232 ;  /* 0x0000763208e87816 */ /* 0x000fe400000000e8 */
[----:B---3--:R-:W-:Y:S02]  /*6550*/  PRMT R9, R109, 0x5410, R59 ;  /* 0x000054106d097816 */ /* 0x008fe4000000003b */
[----:B------:R-:W-:Y:S02]  /*6560*/  HSET2.LE.AND R8, R15, R7, PT ;  /* 0x000000070f087233 */ /* 0x000fe40003803000 */
[----:B------:R-:W-:-:S02]  /*6570*/  LOP3.LUT R12, R5, R9, RZ, 0xc0, !PT ;  /* 0x00000009050c7212 */ /* 0x000fc400078ec0ff */
[----:B------:R-:W-:Y:S02]  /*6580*/  PRMT R5, R235, 0x5410, R233 ;  /* 0x00005410eb057816 */ /* 0x000fe400000000e9 */
[--C-:B------:R-:W-:Y:S02]  /*6590*/  HSET2.LE.AND R4, R22, R7.reuse, PT ;  /* 0x0000000716047233 */ /* 0x100fe40003803000 */
[----:B------:R-:W-:Y:S01]  /*65a0*/  LOP3.LUT R13, R8, R5, RZ, 0xc0, !PT ;  /* 0x00000005080d7212 */ /* 0x000fe200078ec0ff */
[----:B------:R-:W-:Y:S01]  /*65b0*/  FFMA.FTZ R8, R47, UR10, -R0 ;  /* 0x0000000a2f087c23 */ /* 0x000fe20008010800 */
[--C-:B------:R-:W-:Y:S02]  /*65c0*/  HSET2.LE.AND R5, R28, R7.reuse, PT ;  /* 0x000000071c057233 */ /* 0x100fe40003803000 */
[----:B------:R-:W-:Y:S01]  /*65d0*/  HSET2.LE.AND R2, R11, R7, PT ;  /* 0x000000070b027233 */ /* 0x000fe20003803000 */
[----:B------:R1:W3:Y:S02]  /*65e0*/  MUFU.EX2 R216, R8 ;  /* 0x0000000800d87308 */ /* 0x0002e40000000800 */
[----:B-1----:R-:W-:-:S04]  /*65f0*/  PRMT R8, R231, 0x5410, R230 ;  /* 0x00005410e7087816 */ /* 0x002fc800000000e6 */
[----:B------:R-:W-:Y:S02]  /*6600*/  LOP3.LUT R14, R5, R8, RZ, 0xc0, !PT ;  /* 0x00000008050e7212 */ /* 0x000fe400078ec0ff */
[----:B------:R-:W-:-:S04]  /*6610*/  PRMT R5, R234, 0x5410, R232 ;  /* 0x00005410ea057816 */ /* 0x000fc800000000e8 */
[----:B------:R-:W-:Y:S02]  /*6620*/  LOP3.LUT R15, R4, R5, RZ, 0xc0, !PT ;  /* 0x00000005040f7212 */ /* 0x000fe400078ec0ff */
[----:B--2---:R-:W-:Y:S02]  /*6630*/  F2FP.BF16.F32.PACK_AB R4, R183, R217 ;  /* 0x000000d9b704723e */ /* 0x004fe400000010ff */
[----:B------:R-:W-:Y:S02]  /*6640*/  F2FP.BF16.F32.PACK_AB R5, R189, R180 ;  /* 0x000000b4bd05723e */ /* 0x000fe400000010ff */
[C---:B------:R-:W-:Y:S01]  /*6650*/  PRMT R228, R4.reuse, 0x7610, R228 ;  /* 0x0000761004e47816 */ /* 0x040fe200000000e4 */
[----:B------:R-:W-:Y:S01]  /*6660*/  HMMA.16816.F32.BF16 R28, R12, R24, RZ ;  /* 0x000000180c1c723c */ /* 0x000fe200000418ff */
[----:B------:R-:W-:Y:S02]  /*6670*/  PRMT R214, R4, 0x7632, R214 ;  /* 0x0000763204d67816 */ /* 0x000fe400000000d6 */
[----:B------:R-:W-:-:S02]  /*6680*/  PRMT R229, R5, 0x7610, R229 ;  /* 0x0000761005e57816 */ /* 0x000fc400000000e5 */
[----:B------:R-:W-:Y:S01]  /*6690*/  PRMT R215, R5, 0x7632, R215 ;  /* 0x0000763205d77816 */ /* 0x000fe200000000d7 */
[C---:B------:R-:W-:Y:S01]  /*66a0*/  HMMA.16816.F32.BF16 R24, R12.reuse, R26, RZ ;  /* 0x0000001a0c18723c */ /* 0x040fe200000418ff */
[----:B---3--:R-:W-:Y:S02]  /*66b0*/  F2FP.BF16.F32.PACK_AB R4, R216, R218 ;  /* 0x000000dad804723e */ /* 0x008fe400000010ff */
[----:B------:R-:W-:Y:S02]  /*66c0*/  PRMT R5, R237, 0x5410, R236 ;  /* 0x00005410ed057816 */ /* 0x000fe400000000ec */
[C---:B------:R-:W-:Y:S01]  /*66d0*/  PRMT R213, R4.reuse, 0x7610, R213 ;  /* 0x0000761004d57816 */ /* 0x040fe200000000d5 */
[----:B------:R-:W-:Y:S01]  /*66e0*/  HMMA.16816.F32.BF16 R60, R12, R48, RZ ;  /* 0x000000300c3c723c */ /* 0x000fe200000418ff */
[----:B------:R-:W-:Y:S02]  /*66f0*/  PRMT R191, R4, 0x7632, R191 ;  /* 0x0000763204bf7816 */ /* 0x000fe400000000bf */
[----:B------:R-:W-:-:S02]  /*6700*/  HSET2.LE.AND R4, R10, R7, PT ;  /* 0x000000070a047233 */ /* 0x000fc40003803000 */
[----:B------:R-:W-:Y:S01]  /*6710*/  LOP3.LUT R8, R2, R5, RZ, 0xc0, !PT ;  /* 0x0000000502087212 */ /* 0x000fe200078ec0ff */
[C---:B------:R-:W-:Y:S01]  /*6720*/  HMMA.16816.F32.BF16 R44, R12.reuse, R40, RZ ;  /* 0x000000280c2c723c */ /* 0x040fe200000418ff */
[----:B------:R-:W-:Y:S02]  /*6730*/  PRMT R2, R229, 0x5410, R215 ;  /* 0x00005410e5027816 */ /* 0x000fe400000000d7 */
[--C-:B------:R-:W-:Y:S02]  /*6740*/  HSET2.LE.AND R5, R37, R7.reuse, PT ;  /* 0x0000000725057233 */ /* 0x100fe40003803000 */
[----:B------:R-:W-:Y:S01]  /*6750*/  LOP3.LUT R9, R4, R2, RZ, 0xc0, !PT ;  /* 0x0000000204097212 */ /* 0x000fe200078ec0ff */
[----:B------:R-:W-:Y:S01]  /*6760*/  HMMA.16816.F32.BF16 R48, R12, R50, RZ ;  /* 0x000000320c30723c */ /* 0x000fe200000418ff */
[----:B------:R-:W-:Y:S02]  /*6770*/  PRMT R4, R228, 0x5410, R214 ;  /* 0x00005410e4047816 */ /* 0x000fe400000000d6 */
[----:B------:R-:W-:-:S02]  /*6780*/  HSET2.LE.AND R2, R36, R7, PT ;  /* 0x0000000724027233 */ /* 0x000fc40003803000 */
[----:B------:R-:W-:Y:S01]  /*6790*/  LOP3.LUT R10, R5, R4, RZ, 0xc0, !PT ;  /* 0x00000004050a7212 */ /* 0x000fe200078ec0ff */
[----:B------:R-:W-:Y:S01]  /*67a0*/  HMMA.16816.F32.BF16 R40, R12, R42, RZ ;  /* 0x0000002a0c28723c */ /* 0x000fe200000418ff */
[----:B------:R-:W-:-:S04]  /*67b0*/  PRMT R4, R213, 0x5410, R191 ;  /* 0x00005410d5047816 */ /* 0x000fc800000000bf */
[----:B------:R-:W-:Y:S01]  /*67c0*/  LOP3.LUT R11, R2, R4, RZ, 0xc0, !PT ;  /* 0x00000004020b7212 */ /* 0x000fe200078ec0ff */
[----:B------:R-:W-:Y:S06]  /*67d0*/  HMMA.16816.F32.BF16 R36, R12, R64, RZ ;  /* 0x000000400c24723c */ /* 0x000fec00000418ff */
[C---:B------:R-:W-:Y:S06]  /*67e0*/  HMMA.16816.F32.BF16 R52, R8.reuse, R34, R24 ;  /* 0x000000220834723c */ /* 0x040fec0000041818 */
[----:B------:R-:W-:Y:S06]  /*67f0*/  HMMA.16816.F32.BF16 R164, R8, R32, R28 ;  /* 0x0000002008a4723c */ /* 0x000fec000004181c */
[C---:B------:R-:W-:Y:S06]  /*6800*/  HMMA.16816.F32.BF16 R32, R12.reuse, R66, RZ ;  /* 0x000000420c20723c */ /* 0x040fec00000418ff */
[C---:B------:R-:W-:Y:S06]  /*6810*/  HMMA.16816.F32.BF16 R24, R12.reuse, R70, RZ ;  /* 0x000000460c18723c */ /* 0x040fec00000418ff */
[----:B------:R-:W-:Y:S01]  /*6820*/  IMAD.MOV.U32 R23, RZ, RZ, R54 ;  /* 0x000000ffff177224 */ /* 0x000fe200078e0036 */
[----:B------:R-:W-:Y:S01]  /*6830*/  HMMA.16816.F32.BF16 R28, R12, R68, RZ ;  /* 0x000000440c1c723c */ /* 0x000fe200000418ff */
[----:B------:R-:W-:-:S02]  /*6840*/  IMAD.MOV.U32 R4, RZ, RZ, R52 ;  /* 0x000000ffff047224 */ /* 0x000fc400078e0034 */
[----:B------:R-:W-:Y:S02]  /*6850*/  IMAD.MOV.U32 R2, RZ, RZ, R53 ;  /* 0x000000ffff027224 */ /* 0x000fe400078e0035 */
[----:B------:R-:W-:Y:S01]  /*6860*/  IMAD.MOV.U32 R22, RZ, RZ, R55 ;  /* 0x000000ffff167224 */ /* 0x000fe200078e0037 */
[----:B------:R-:W-:Y:S01]  /*6870*/  HMMA.16816.F32.BF16 R68, R12, R88, RZ ;  /* 0x000000580c44723c */ /* 0x000fe200000418ff */
[----:B------:R-:W1:Y:S05]  /*6880*/  LDSM.16.MT88.4 R52, [R185+0x12800] ;  /* 0x01280000b934783b */ /* 0x000e6a0000004200 */
[C---:B------:R-:W-:Y:S06]  /*6890*/  HMMA.16816.F32.BF16 R32, R8.reuse, R78, R32 ;  /* 0x0000004e0820723c */ /* 0x040fec0000041820 */
[----:B------:R-:W-:Y:S06]  /*68a0*/  HMMA.16816.F32.BF16 R156, R8, R100, R60 ;  /* 0x00000064089c723c */ /* 0x000fec000004183c */
[C---:B------:R-:W-:Y:S01]  /*68b0*/  HMMA.16816.F32.BF16 R64, R12.reuse, R90, RZ ;  /* 0x0000005a0c40723c */ /* 0x040fe200000418ff */
[----:B------:R-:W2:Y:S05]  /*68c0*/  LDSM.16.MT88.4 R88, [R186+0x14000] ;  /* 0x01400000ba58783b */ /* 0x000eaa0000004200 */
[----:B------:R-:W-:Y:S06]  /*68d0*/  HMMA.16816.F32.BF16 R60, R12, R104, RZ ;  /* 0x000000680c3c723c */ /* 0x000fec00000418ff */
[----:B------:R-:W-:Y:S01]  /*68e0*/  HMMA.16816.F32.BF16 R148, R8, R102, R48 ;  /* 0x000000660894723c */ /* 0x000fe20000041830 */
[----:B------:R-:W-:Y:S01]  /*68f0*/  IMAD.MOV.U32 R101, RZ, RZ, R35 ;  /* 0x000000ffff657224 */ /* 0x000fe200078e0023 */
[----:B------:R-:W-:Y:S01]  /*6900*/  LDSM.16.MT88.4 R48, [R187+0x12800] ;  /* 0x01280000bb30783b */ /* 0x000fe20000004200 */
[----:B------:R-:W-:-:S02]  /*6910*/  IMAD.MOV.U32 R100, RZ, RZ, R32 ;  /* 0x000000ffff647224 */ /* 0x000fc400078e0020 */
[----:B------:R-:W-:Y:S01]  /*6920*/  IMAD.MOV.U32 R5, RZ, RZ, R34 ;  /* 0x000000ffff057224 */ /* 0x000fe200078e0022 */
[C---:B------:R-:W-:Y:S06]  /*6930*/  HMMA.16816.F32.BF16 R240, R8.reuse, R82, R40 ;  /* 0x0000005208f0723c */ /* 0x040fec0000041828 */
[----:B-1----:R-:W-:Y:S01]  /*6940*/  HMMA.16816.F32.BF16 R224, R8, R54, R24 ;  /* 0x0000003608e0723c */ /* 0x002fe20000041818 */
[----:B------:R-:W-:-:S05]  /*6950*/  IMAD.MOV.U32 R83, RZ, RZ, R33 ;  /* 0x000000ffff537224 */ /* 0x000fca00078e0021 */
[----:B------:R-:W-:Y:S06]  /*6960*/  HMMA.16816.F32.BF16 R24, R12, R106, RZ ;  /* 0x0000006a0c18723c */ /* 0x000fec00000418ff */
[C---:B------:R-:W-:Y:S01]  /*6970*/  HMMA.16816.F32.BF16 R36, R8.reuse, R76, R36 ;  /* 0x0000004c0824723c */ /* 0x040fe20000041824 */
[----:B------:R-:W-:Y:S02]  /*6980*/  IMAD.MOV.U32 R103, RZ, RZ, R149 ;  /* 0x000000ffff677224 */ /* 0x000fe400078e0095 */
[----:B------:R-:W-:Y:S02]  /*6990*/  IMAD.MOV.U32 R102, RZ, RZ, R148 ;  /* 0x000000ffff667224 */ /* 0x000fe400078e0094 */
[----:B------:R-:W-:Y:S01]  /*69a0*/  IMAD.MOV.U32 R193, RZ, RZ, R150 ;  /* 0x000000ffffc17224 */ /* 0x000fe200078e0096 */
[----:B------:R-:W-:Y:S01]  /*69b0*/  HMMA.16816.F32.BF16 R32, R8, R72, R68 ;  /* 0x000000480820723c */ /* 0x000fe20000041844 */
[----:B------:R-:W-:-:S05]  /*69c0*/  IMAD.MOV.U32 R190, RZ, RZ, R151 ;  /* 0x000000ffffbe7224 */ /* 0x000fca00078e0097 */
[C---:B------:R-:W-:Y:S06]  /*69d0*/  HMMA.16816.F32.BF16 R68, R8.reuse, R74, R64 ;  /* 0x0000004a0844723c */ /* 0x040fec0000041840 */
[C---:B------:R-:W-:Y:S01]  /*69e0*/  HMMA.16816.F32.BF16 R72, R8.reuse, R92, R60 ;  /* 0x0000005c0848723c */ /* 0x040fe2000004183c */
[----:B------:R-:W1:Y:S05]  /*69f0*/  LDSM.16.MT88.4 R60, [R186+0x14800] ;  /* 0x01480000ba3c783b */ /* 0x000e6a0000004200 */
[----:B------:R-:W-:Y:S01]  /*6a00*/  HMMA.16816.F32.BF16 R76, R8, R94, R24 ;  /* 0x0000005e084c723c */ /* 0x000fe20000041818 */
[----:B------:R-:W-:-:S02]  /*6a10*/  IMAD.MOV.U32 R82, RZ, RZ, R36 ;  /* 0x000000ffff527224 */ /* 0x000fc400078e0024 */
[----:B------:R-:W-:Y:S02]  /*6a20*/  IMAD.MOV.U32 R219, RZ, RZ, R37 ;  /* 0x000000ffffdb7224 */ /* 0x000fe400078e0025 */
[----:B------:R-:W-:Y:S01]  /*6a30*/  IMAD.MOV.U32 R21, RZ, RZ, R38 ;  /* 0x000000ffff157224 */ /* 0x000fe200078e0026 */
[----:B--2---:R-:W-:Y:S01]  /*6a40*/  HMMA.16816.F32.BF16 R24, R12, R88, RZ ;  /* 0x000000580c18723c */ /* 0x004fe200000418ff */
[----:B------:R-:W-:-:S05]  /*6a50*/  IMAD.MOV.U32 R20, RZ, RZ, R39 ;  /* 0x000000ffff147224 */ /* 0x000fca00078e0027 */
[C---:B------:R-:W-:Y:S01]  /*6a60*/  HMMA.16816.F32.BF16 R148, R8.reuse, R80, R44 ;  /* 0x000000500894723c */ /* 0x040fe2000004182c */
[----:B------:R-:W2:Y:S01]  /*6a70*/  LDSM.16.MT88.4 R44, [R185+0x14800] ;  /* 0x01480000b92c783b */ /* 0x000ea20000004200 */
[----:B------:R-:W-:Y:S02]  /*6a80*/  IMAD.MOV.U32 R88, RZ, RZ, R101 ;  /* 0x000000ffff587224 */ /* 0x000fe400078e0065 */
[----:B------:R-:W-:Y:S02]  /*6a90*/  IMAD.MOV.U32 R89, RZ, RZ, R100 ;  /* 0x000000ffff597224 */ /* 0x000fe400078e0064 */
[----:B------:R-:W-:Y:S01]  /*6aa0*/  HMMA.16816.F32.BF16 R244, R8, R52, R28 ;  /* 0x0000003408f4723c */ /* 0x000fe2000004181c */
[----:B------:R-:W3:Y:S01]  /*6ab0*/  LDSM.16.MT88.4 R52, [R188+0x14000] ;  /* 0x01400000bc34783b */ /* 0x000ee20000004200 */
[----:B------:R-:W-:Y:S02]  /*6ac0*/  IMAD.MOV.U32 R81, RZ, RZ, R103 ;  /* 0x000000ffff517224 */ /* 0x000fe400078e0067 */
[----:B------:R-:W-:-:S02]  /*6ad0*/  IMAD.MOV.U32 R80, RZ, RZ, R102 ;  /* 0x000000ffff507224 */ /* 0x000fc400078e0066 */
[C---:B------:R-:W-:Y:S01]  /*6ae0*/  HMMA.16816.F32.BF16 R36, R12.reuse, R86, RZ ;  /* 0x000000560c24723c */ /* 0x040fe200000418ff */
[----:B------:R-:W-:Y:S02]  /*6af0*/  IMAD.MOV.U32 R31, RZ, RZ, R34 ;  /* 0x000000ffff1f7224 */ /* 0x000fe400078e0022 */
[----:B------:R-:W-:Y:S02]  /*6b00*/  IMAD.MOV.U32 R30, RZ, RZ, R35 ;  /* 0x000000ffff1e7224 */ /* 0x000fe400078e0023 */
[----:B------:R-:W-:Y:S01]  /*6b10*/  IMAD.MOV.U32 R29, RZ, RZ, R32 ;  /* 0x000000ffff1d7224 */ /* 0x000fe200078e0020 */
[----:B------:R-:W-:Y:S01]  /*6b20*/  HMMA.16816.F32.BF16 R40, R12, R84, RZ ;  /* 0x000000540c28723c */ /* 0x000fe200000418ff */
[----:B------:R-:W-:Y:S02]  /*6b30*/  IMAD.MOV.U32 R28, RZ, RZ, R33 ;  /* 0x000000ffff1c7224 */ /* 0x000fe400078e0021 */
[----:B------:R-:W-:Y:S02]  /*6b40*/  IMAD.MOV.U32 R66, RZ, RZ, R31 ;  /* 0x000000ffff427224 */ /* 0x000fe400078e001f */
[----:B------:R-:W-:Y:S01]  /*6b50*/  IMAD.MOV.U32 R67, RZ, RZ, R30 ;  /* 0x000000ffff437224 */ /* 0x000fe200078e001e */
[----:B-1----:R-:W-:Y:S01]  /*6b60*/  HMMA.16816.F32.BF16 R220, R8, R60, R24 ;  /* 0x0000003c08dc723c */ /* 0x002fe20000041818 */
[----:B------:R-:W-:-:S02]  /*6b70*/  IMAD.MOV.U32 R64, RZ, RZ, R29 ;  /* 0x000000ffff407224 */ /* 0x000fc400078e001d */
[----:B------:R-:W-:-:S03]  /*6b80*/  IMAD.MOV.U32 R65, RZ, RZ, R28 ;  /* 0x000000ffff417224 */ /* 0x000fc600078e001c */
[C---:B------:R-:W-:Y:S01]  /*6b90*/  HMMA.16816.F32.BF16 R28, R12.reuse, R98, RZ ;  /* 0x000000620c1c723c */ /* 0x040fe200000418ff */
[----:B------:R-:W-:Y:S02]  /*6ba0*/  IMAD.MOV.U32 R60, RZ, RZ, R89 ;  /* 0x000000ffff3c7224 */ /* 0x000fe400078e0059 */
[----:B------:R-:W-:Y:S02]  /*6bb0*/  IMAD.MOV.U32 R61, RZ, RZ, R83 ;  /* 0x000000ffff3d7224 */ /* 0x000fe400078e0053 */
[----:B------:R-:W-:Y:S01]  /*6bc0*/  IMAD.MOV.U32 R83, RZ, RZ, R80 ;  /* 0x000000ffff537224 */ /* 0x000fe200078e0050 */
[----:B------:R-:W-:Y:S01]  /*6bd0*/  HMMA.16816.F32.BF16 R24, R12, R90, RZ ;  /* 0x0000005a0c18723c */ /* 0x000fe200000418ff */
[----:B------:R-:W-:Y:S02]  /*6be0*/  IMAD.MOV.U32 R80, RZ, RZ, R81 ;  /* 0x000000ffff507224 */ /* 0x000fe400078e0051 */
[----:B------:R-:W-:-:S03]  /*6bf0*/  IMAD.MOV.U32 R81, RZ, RZ, R182 ;  /* 0x000000ffff517224 */ /* 0x000fc600078e00b6 */
[C---:B------:R-:W-:Y:S01]  /*6c00*/  HMMA.16816.F32.BF16 R100, R8.reuse, R50, R36 ;  /* 0x000000320864723c */ /* 0x040fe20000041824 */
[----:B------:R-:W1:Y:S05]  /*6c10*/  LDSM.16.MT88.4 R36, [R188+0x14800] ;  /* 0x01480000bc24783b */ /* 0x000e6a0000004200 */
[----:B------:R-:W-:Y:S01]  /*6c20*/  HMMA.16816.F32.BF16 R84, R8, R48, R40 ;  /* 0x000000300854723c */ /* 0x000fe20000041828 */
[----:B------:R-:W-:Y:S02]  /*6c30*/  IMAD.MOV.U32 R50, RZ, RZ, R88 ;  /* 0x000000ffff327224 */ /* 0x000fe400078e0058 */
[----:B------:R-:W-:-:S03]  /*6c40*/  IMAD.MOV.U32 R51, RZ, RZ, R193 ;  /* 0x000000ffff337224 */ /* 0x000fc600078e00c1 */
[----:B------:R-:W-:Y:S01]  /*6c50*/  HMMA.16816.F32.BF16 R32, R12, R96, RZ ;  /* 0x000000600c20723c */ /* 0x000fe200000418ff */
[----:B------:R-:W-:Y:S01]  /*6c60*/  IMAD.MOV.U32 R42, RZ, RZ, R2 ;  /* 0x000000ffff2a7224 */ /* 0x000fe200078e0002 */
[----:B------:R-:W-:Y:S01]  /*6c70*/  LOP3.LUT R2, R113, UR4, RZ, 0x3c, !PT ;  /* 0x0000000471027c12 */ /* 0x000fe2000f8e3cff */
[----:B------:R-:W-:Y:S02]  /*6c80*/  IMAD.MOV.U32 R43, RZ, RZ, R5 ;  /* 0x000000ffff2b7224 */ /* 0x000fe400078e0005 */
[----:B------:R-:W-:Y:S01]  /*6c90*/  IMAD.MOV.U32 R41, RZ, RZ, R4 ;  /* 0x000000ffff297224 */ /* 0x000fe200078e0004 */
[----:B--2---:R-:W-:Y:S01]  /*6ca0*/  HMMA.16816.F32.BF16 R96, R8, R46, R28 ;  /* 0x0000002e0860723c */ /* 0x004fe2000004181c */
[----:B------:R-:W-:-:S04]  /*6cb0*/  IMAD.WIDE.U32 R4, R2, -0x326172a9, RZ ;  /* 0xcd9e8d5702047825 */ /* 0x000fc800078e00ff */
[----:B------:R-:W-:Y:S01]  /*6cc0*/  IMAD.MOV.U32 R40, RZ, RZ, R23 ;  /* 0x000000ffff287224 */ /* 0x000fe200078e0017 */
[----:B---3--:R-:W-:Y:S01]  /*6cd0*/  HMMA.16816.F32.BF16 R28, R12, R52, RZ ;  /* 0x000000340c1c723c */ /* 0x008fe200000418ff */
[----:B------:R-:W-:Y:S01]  /*6ce0*/  LOP3.LUT R5, R5, UR42, R152, 0x96, !PT ;  /* 0x0000002a05057c12 */ /* 0x000fe2000f8e9698 */
[----:B------:R-:W-:Y:S01]  /*6cf0*/  IMAD.MOV.U32 R49, RZ, RZ, R82 ;  /* 0x000000ffff317224 */ /* 0x000fe200078e0052 */
[----:B------:R-:W-:Y:S01]  /*6d00*/  LOP3.LUT R2, R57, UR41, R4, 0x96, !PT ;  /* 0x0000002939027c12 */ /* 0x000fe2000f8e9604 */
[----:B------:R-:W-:Y:S01]  /*6d10*/  IMAD.MOV.U32 R57, RZ, RZ, R42 ;  /* 0x000000ffff397224 */ /* 0x000fe200078e002a */
[----:B------:R-:W-:Y:S01]  /*6d20*/  LOP3.LUT R46, R18, 0xffff, RZ, 0xc0, !PT ;  /* 0x0000ffff122e7812 */ /* 0x000fe200078ec0ff */
[----:B------:R-:W-:Y:S01]  /*6d30*/  HMMA.16816.F32.BF16 R104, R8, R62, R24 ;  /* 0x0000003e0868723c */ /* 0x000fe20000041818 */
[----:B------:R-:W-:-:S04]  /*6d40*/  IMAD.WIDE.U32 R4, R5, -0x2daee0ad, RZ ;  /* 0xd2511f5305047825 */ /* 0x000fc800078e00ff */
[----:B------:R-:W-:Y:S01]  /*6d50*/  IMAD.MOV.U32 R82, RZ, RZ, R190 ;  /* 0x000000ffff527224 */ /* 0x000fe200078e00be */
[----:B------:R-:W-:Y:S01]  /*6d60*/  HMMA.16816.F32.BF16 R92, R8, R44, R32 ;  /* 0x0000002c085c723c */ /* 0x000fe20000041820 */
[----:B------:R-:W-:Y:S02]  /*6d70*/  IMAD.MOV.U32 R62, RZ, RZ, R22 ;  /* 0x000000ffff3e7224 */ /* 0x000fe400078e0016 */
[----:B------:R-:W-:Y:S01]  /*6d80*/  IMAD.WIDE.U32 R22, R2, -0x2daee0ad, RZ ;  /* 0xd2511f5302167825 */ /* 0x000fe200078e00ff */
[----:B------:R-:W-:Y:S02]  /*6d90*/  LOP3.LUT R2, R5, UR40, R58, 0x96, !PT ;  /* 0x0000002805027c12 */ /* 0x000fe4000f8e963a */
[----:B------:R-:W-:Y:S01]  /*6da0*/  HMMA.16816.F32.BF16 R32, R12, R54, RZ ;  /* 0x000000360c20723c */ /* 0x000fe200000418ff */
[----:B------:R-:W-:Y:S01]  /*6db0*/  IMAD.MOV.U32 R63, RZ, RZ, R43 ;  /* 0x000000ffff3f7224 */ /* 0x000fe200078e002b */
[C-C-:B------:R-:W-:Y:S01]  /*6dc0*/  LOP3.LUT R26, R23.reuse, UR38, R4.reuse, 0x96, !PT ;  /* 0x00000026171a7c12 */ /* 0x140fe2000f8e9604 */
[----:B------:R-:W-:Y:S01]  /*6dd0*/  IMAD.WIDE.U32 R24, R2, -0x326172a9, RZ ;  /* 0xcd9e8d5702187825 */ /* 0x000fe200078e00ff */
[----:B------:R-:W-:-:S02]  /*6de0*/  LOP3.LUT R23, R23, UR38, R4, 0x96, !PT ;  /* 0x0000002617177c12 */ /* 0x000fc4000f8e9604 */
[----:B-1----:R-:W-:Y:S01]  /*6df0*/  HMMA.16816.F32.BF16 R160, R8, R36, R28 ;  /* 0x0000002408a0723c */ /* 0x002fe2000004181c */
[----:B------:R-:W-:Y:S01]  /*6e00*/  IMAD.WIDE.U32 R26, R26, -0x326172a9, RZ ;  /* 0xcd9e8d571a1a7825 */ /* 0x000fe200078e00ff */
[----:B------:R-:W-:Y:S02]  /*6e10*/  LOP3.LUT R25, R25, UR39, R56, 0x96, !PT ;  /* 0x0000002719197c12 */ /* 0x000fe4000f8e9638 */
[----:B------:R-:W-:Y:S02]  /*6e20*/  LOP3.LUT R45, R16, 0xffff, RZ, 0xc0, !PT ;  /* 0x0000ffff102d7812 */ /* 0x000fe400078ec0ff */
[----:B------:R-:W-:Y:S01]  /*6e30*/  LOP3.LUT R2, R27, UR37, R24, 0x96, !PT ;  /* 0x000000251b027c12 */ /* 0x000fe2000f8e9618 */
[----:B------:R-:W-:Y:S01]  /*6e40*/  IMAD.WIDE.U32 R28, R23, -0x326172a9, RZ ;  /* 0xcd9e8d57171c7825 */ /* 0x000fe200078e00ff */
[----:B------:R-:W-:Y:S02]  /*6e50*/  LOP3.LUT R24, R5, UR40, R58, 0x96, !PT ;  /* 0x0000002805187c12 */ /* 0x000fe4000f8e963a */
[----:B------:R-:W-:Y:S01]  /*6e60*/  LOP3.LUT R23, R17, UR11, R108, 0x96, !PT ;  /* 0x0000000b11177c12 */ /* 0x000fe2000f8e966c */
[----:B------:R-:W-:Y:S01]  /*6e70*/  IMAD.WIDE.U32 R4, R25, -0x2daee0ad, RZ ;  /* 0xd2511f5319047825 */ /* 0x000fe200078e00ff */
[----:B------:R-:W-:-:S02]  /*6e80*/  SHF.R.U32.HI R43, RZ, 0x10, R16 ;  /* 0x00000010ff2b7819 */ /* 0x000fc40000011610 */
[----:B------:R-:W-:Y:S01]  /*6e90*/  LOP3.LUT R37, R18, 0xff, RZ, 0xc0, !PT ;  /* 0x000000ff12257812 */ /* 0x000fe200078ec0ff */
[----:B------:R-:W-:Y:S01]  /*6ea0*/  IMAD.WIDE.U32 R30, R2, -0x2daee0ad, RZ ;  /* 0xd2511f53021e7825 */ /* 0x000fe200078e00ff */
[----:B------:R-:W-:Y:S02]  /*6eb0*/  LOP3.LUT R25, R5, UR32, R22, 0x96, !PT ;  /* 0x0000002005197c12 */ /* 0x000fe4000f8e9616 */
[----:B------:R-:W-:Y:S01]  /*6ec0*/  HMMA.16816.F32.BF16 R152, R8, R38, R32 ;  /* 0x000000260898723c */ /* 0x000fe20000041820 */
[----:B------:R-:W-:Y:S01]  /*6ed0*/  IMAD.MOV.U32 R58, RZ, RZ, R40 ;  /* 0x000000ffff3a7224 */ /* 0x000fe200078e0028 */
[----:B------:R-:W-:Y:S01]  /*6ee0*/  LOP3.LUT R2, R31, UR6, R4, 0x96, !PT ;  /* 0x000000061f027c12 */ /* 0x000fe2000f8e9604 */
[----:B------:R-:W-:-:S04]  /*6ef0*/  IMAD.WIDE.U32 R4, R24, -0x326172a9, RZ ;  /* 0xcd9e8d5718047825 */ /* 0x000fc800078e00ff */
[----:B------:R-:W-:Y:S01]  /*6f00*/  IMAD.WIDE.U32 R24, R25, -0x326172a9, RZ ;  /* 0xcd9e8d5719187825 */ /* 0x000fe200078e00ff */
[----:B------:R-:W-:Y:S02]  /*6f10*/  LOP3.LUT R31, R5, UR39, R56, 0x96, !PT ;  /* 0x00000027051f7c12 */ /* 0x000fe4000f8e9638 */
[----:B------:R-:W-:Y:S01]  /*6f20*/  LOP3.LUT R27, R29, UR37, R4, 0x96, !PT ;  /* 0x000000251d1b7c12 */ /* 0x000fe2000f8e9604 */
[----:B------:R-:W-:Y:S01]  /*6f30*/  IMAD.WIDE.U32 R4, R2, -0x326172a9, RZ ;  /* 0xcd9e8d5702047825 */ /* 0x000fe200078e00ff */
[----:B------:R-:W-:Y:S02]  /*6f40*/  LOP3.LUT R36, R25, UR7, R26, 0x96, !PT ;  /* 0x0000000719247c12 */ /* 0x000fe4000f8e961a */
[----:B------:R-:W-:Y:S01]  /*6f50*/  LOP3.LUT R25, R16, 0xff, RZ, 0xc0, !PT ;  /* 0x000000ff10197812 */ /* 0x000fe200078ec0ff */
[----:B------:R-:W-:Y:S01]  /*6f60*/  IMAD.WIDE.U32 R34, R27, -0x2daee0ad, RZ ;  /* 0xd2511f531b227825 */ /* 0x000fe200078e00ff */
[----:B------:R-:W-:Y:S02]  /*6f70*/  LOP3.LUT R2, R5, UR11, R24, 0x96, !PT ;  /* 0x0000000b05027c12 */ /* 0x000fe4000f8e9618 */
[C---:B------:R-:W-:Y:S01]  /*6f80*/  LOP3.LUT R29, R4.reuse, 0xff, RZ, 0xc0, !PT ;  /* 0x000000ff041d7812 */ /* 0x040fe200078ec0ff */
[----:B------:R-:W-:Y:S01]  /*6f90*/  IMAD.MOV.U32 R56, RZ, RZ, R41 ;  /* 0x000000ffff387224 */ /* 0x000fe200078e0029 */
[----:B------:R-:W-:-:S02]  /*6fa0*/  LOP3.LUT R33, R4, 0xffff, RZ, 0xc0, !PT ;  /* 0x0000ffff04217812 */ /* 0x000fc400078ec0ff */
[--C-:B------:R-:W-:Y:S02]  /*6fb0*/  SHF.R.U32.HI R32, RZ, 0x10, R4.reuse ;  /* 0x00000010ff207819 */ /* 0x100fe40000011604 */
[----:B------:R-:W-:Y:S01]  /*6fc0*/  SHF.R.U32.HI R26, RZ, 0x18, R4 ;  /* 0x00000018ff1a7819 */ /* 0x000fe20000011604 */
[----:B------:R-:W-:Y:S01]  /*6fd0*/  IMAD.WIDE.U32 R4, R31, -0x2daee0ad, RZ ;  /* 0xd2511f531f047825 */ /* 0x000fe200078e00ff */
[----:B------:R-:W-:Y:S02]  /*6fe0*/  SHF.R.U32.HI R24, RZ, 0x18, R16 ;  /* 0x00000018ff187819 */ /* 0x000fe40000011610 */
[----:B------:R-:W-:Y:S02]  /*6ff0*/  SHF.R.U32.HI R39, RZ, 0x10, R18 ;  /* 0x00000010ff277819 */ /* 0x000fe40000011612 */
[----:B------:R-:W-:Y:S02]  /*7000*/  LOP3.LUT R5, R5, UR32, R22, 0x96, !PT ;  /* 0x0000002005057c12 */ /* 0x000fe4000f8e9616 */
[----:B------:R-:W-:-:S02]  /*7010*/  LOP3.LUT R4, R35, UR6, R4, 0x96, !PT ;  /* 0x0000000623047c12 */ /* 0x000fc4000f8e9604 */
[----:B------:R-:W-:Y:S01]  /*7020*/  SHF.R.U32.HI R35, RZ, 0x18, R18 ;  /* 0x00000018ff237819 */ /* 0x000fe20000011612 */
[----:B------:R-:W-:-:S04]  /*7030*/  IMAD.WIDE.U32 R16, R5, -0x326172a9, RZ ;  /* 0xcd9e8d5705107825 */ /* 0x000fc800078e00ff */
[----:B------:R-:W-:Y:S01]  /*7040*/  FFMA.FTZ R18, R121, UR10, -R0 ;  /* 0x0000000a79127c23 */ /* 0x000fe20008010800 */
[----:B------:R-:W-:Y:S01]  /*7050*/  ISETP.LE.U32.AND P2, PT, R29, UR5, PT ;  /* 0x000000051d007c0c */ /* 0x000fe2000bf43070 */
[----:B------:R-:W-:Y:S01]  /*7060*/  IMAD.WIDE.U32 R4, R4, -0x326172a9, RZ ;  /* 0xcd9e8d5704047825 */ /* 0x000fe200078e00ff */
[----:B------:R-:W-:Y:S01]  /*7070*/  LOP3.LUT R44, R17, UR7, R28, 0x96, !PT ;  /* 0x00000007112c7c12 */ /* 0x000fe2000f8e961c */
[----:B------:R1:W-:Y:S01]  /*7080*/  MUFU.EX2 R108, R18 ;  /* 0x00000012006c7308 */ /* 0x0003e20000000800 */
[----:B------:R-:W-:Y:S01]  /*7090*/  ISETP.LE.U32.AND P1, PT, R26, UR5, PT ;  /* 0x000000051a007c0c */ /* 0x000fe2000bf23070 */
[----:B------:R-:W-:Y:S01]  /*70a0*/  ULDC.64 UR6, c[0x0][0x2a8] ;  /* 0x0000aa0000067ab9 */ /* 0x000fe20000000a00 */
[C---:B------:R-:W-:Y:S02]  /*70b0*/  LOP3.LUT R38, R4.reuse, 0xffff, RZ, 0xc0, !PT ;  /* 0x0000ffff04267812 */ /* 0x040fe400078ec0ff */
[----:B------:R-:W-:Y:S02]  /*70c0*/  LOP3.LUT R40, R4, 0xff, RZ, 0xc0, !PT ;  /* 0x000000ff04287812 */ /* 0x000fe400078ec0ff */
[----:B------:R-:W-:-:S02]  /*70d0*/  SHF.R.U32.HI R42, RZ, 0x10, R4 ;  /* 0x00000010ff2a7819 */ /* 0x000fc40000011604 */
[----:B------:R-:W-:Y:S01]  /*70e0*/  SHF.R.U32.HI R41, RZ, 0x18, R4 ;  /* 0x00000018ff297819 */ /* 0x000fe20000011604 */
[----:B------:R-:W-:Y:S01]  /*70f0*/  FFMA.FTZ R4, R116, UR10, -R6 ;  /* 0x0000000a74047c23 */ /* 0x000fe20008010806 */
[----:B------:R-:W-:Y:S02]  /*7100*/  LOP3.LUT R22, R5, UR11, R16, 0x96, !PT ;  /* 0x0000000b05167c12 */ /* 0x000fe4000f8e9610 */
[----:B------:R-:W-:Y:S01]  /*7110*/  LOP3.LUT R5, R2, 0xff, RZ, 0xc0, !PT ;  /* 0x000000ff02057812 */ /* 0x000fe200078ec0ff */
[----:B------:R2:W-:Y:S01]  /*7120*/  MUFU.EX2 R89, R4 ;  /* 0x0000000400597308 */ /* 0x0005e20000000800 */
[----:B------:R-:W-:Y:S02]  /*7130*/  LOP3.LUT R16, R19, UR29, R110, 0x96, !PT ;  /* 0x0000001d13107c12 */ /* 0x000fe4000f8e966e */
[----:B------:R-:W-:Y:S01]  /*7140*/  ISETP.LE.U32.AND P4, PT, R5, UR5, PT ;  /* 0x0000000505007c0c */ /* 0x000fe2000bf83070 */
[----:B-1----:R-:W-:Y:S01]  /*7150*/  FFMA.FTZ R18, R122, UR10, -R6 ;  /* 0x0000000a7a127c23 */ /* 0x002fe20008010806 */
[----:B------:R-:W-:-:S02]  /*7160*/  ISETP.LE.U32.AND P6, PT, R25, UR5, PT ;  /* 0x0000000519007c0c */ /* 0x000fc4000bfc3070 */
[----:B------:R-:W-:Y:S02]  /*7170*/  ISETP.LE.U32.AND P3, PT, R24, UR5, PT ;  /* 0x0000000518007c0c */ /* 0x000fe4000bf63070 */
[----:B------:R-:W-:Y:S01]  /*7180*/  LDSM.16.MT88.4 R24, [R187+0x14800] ;  /* 0x01480000bb18783b */ /* 0x000fe20000004200 */
[----:B--2---:R-:W-:-:S08]  /*7190*/  FFMA.FTZ R4, R114, UR10, -R6 ;  /* 0x0000000a72047c23 */ /* 0x004fd00008010806 */
[----:B------:R-:W-:Y:S02]  /*71a0*/  @!P6 HFMA2.BF16_V2 R135, -RZ.H0_H0, RZ.H0_H0, -R231.H0_H0 ;  /* 0x200000ffff87e231 */ /* 0x000fe400003409e7 */
[----:B------:R-:W-:Y:S01]  /*71b0*/  @!P3 HFMA2.BF16_V2 R138, -RZ.H0_H0, RZ.H0_H0, -R232.H0_H0 ;  /* 0x200000ffff8ab231 */ /* 0x000fe200003409e8 */
[----:B------:R1:W2:Y:S02]  /*71c0*/  MUFU.EX2 R90, R4 ;  /* 0x00000004005a7308 */ /* 0x0002a40000000800 */
[----:B------:R-:W-:Y:S02]  /*71d0*/  @!P6 PRMT R231, R135, 0x5410, RZ ;  /* 0x0000541087e7e816 */ /* 0x000fe400000000ff */
[----:B------:R-:W-:Y:S01]  /*71e0*/  @!P3 PRMT R232, R138, 0x5410, RZ ;  /* 0x000054108ae8b816 */ /* 0x000fe200000000ff */
[----:B------:R-:W-:Y:S01]  /*71f0*/  IMAD.MOV.U32 R138, RZ, RZ, R81 ;  /* 0x000000ffff8a7224 */ /* 0x000fe200078e0051 */
[----:B-1----:R-:W-:Y:S02]  /*7200*/  LOP3.LUT R4, R2, 0xffff, RZ, 0xc0, !PT ;  /* 0x0000ffff02047812 */ /* 0x002fe400078ec0ff */
[----:B--2---:R-:W-:-:S02]  /*7210*/  F2FP.BF16.F32.PACK_AB R5, R90, R89 ;  /* 0x000000595a05723e */ /* 0x004fc400000010ff */
[----:B------:R-:W-:Y:S02]  /*7220*/  SHF.R.U32.HI R4, RZ, 0x8, R4 ;  /* 0x00000008ff047819 */ /* 0x000fe40000011604 */
[C---:B------:R-:W-:Y:S02]  /*7230*/  PRMT R179, R5.reuse, 0x7610, R179 ;  /* 0x0000761005b37816 */ /* 0x040fe400000000b3 */
[----:B------:R-:W-:Y:S02]  /*7240*/  LOP3.LUT R4, R4, 0xffff, RZ, 0xc0, !PT ;  /* 0x0000ffff04047812 */ /* 0x000fe400078ec0ff */
[----:B------:R-:W-:Y:S01]  /*7250*/  PRMT R178, R5, 0x7632, R178 ;  /* 0x0000763205b27816 */ /* 0x000fe200000000b2 */
[----:B------:R-:W-:Y:S01]  /*7260*/  @!P4 HFMA2.BF16_V2 R114, -RZ.H0_H0, RZ.H0_H0, -R179.H0_H0 ;  /* 0x200000ffff72c231 */ /* 0x000fe200003409b3 */
[----:B------:R-:W-:Y:S01]  /*7270*/  ISETP.LE.U32.AND P5, PT, R4, UR5, PT ;  /* 0x0000000504007c0c */ /* 0x000fe2000bfa3070 */
[----:B------:R-:W-:Y:S01]  /*7280*/  FFMA.FTZ R4, R117, UR10, -R0 ;  /* 0x0000000a75047c23 */ /* 0x000fe20008010800 */
[----:B------:R-:W-:-:S02]  /*7290*/  PRMT R48, R179, 0x5410, R178 ;  /* 0x00005410b3307816 */ /* 0x000fc400000000b2 */
[----:B------:R-:W-:Y:S01]  /*72a0*/  @!P4 PRMT R179, R114, 0x5410, RZ ;  /* 0x0000541072b3c816 */ /* 0x000fe200000000ff */
[----:B------:R1:W-:Y:S01]  /*72b0*/  MUFU.EX2 R88, R4 ;  /* 0x0000000400587308 */ /* 0x0003e20000000800 */
[----:B------:R-:W-:Y:S02]  /*72c0*/  IMAD.MOV.U32 R114, RZ, RZ, R180 ;  /* 0x000000ffff727224 */ /* 0x000fe400078e00b4 */
[----:B-1----:R-:W-:-:S05]  /*72d0*/  FFMA.FTZ R4, R115, UR10, -R0 ;  /* 0x0000000a73047c23 */ /* 0x002fca0008010800 */
[----:B------:R-:W-:Y:S01]  /*72e0*/  @!P5 HFMA2.BF16_V2 R115, -RZ.H0_H0, RZ.H0_H0, -R178.H0_H0 ;  /* 0x200000ffff73d231 */ /* 0x000fe200003409b2 */
[----:B------:R1:W2:Y:S04]  /*72f0*/  MUFU.EX2 R110, R4 ;  /* 0x00000004006e7308 */ /* 0x0002a80000000800 */
[----:B------:R-:W-:-:S04]  /*7300*/  @!P5 PRMT R178, R115, 0x5410, RZ ;  /* 0x0000541073b2d816 */ /* 0x000fc800000000ff */
[----:B------:R-:W-:Y:S01]  /*7310*/  MUFU.EX2 R115, R18 ;  /* 0x0000001200737308 */ /* 0x000fe20000000800 */
[--C-:B-1----:R-:W-:Y:S02]  /*7320*/  SHF.R.U32.HI R4, RZ, 0x18, R2.reuse ;  /* 0x00000018ff047819 */ /* 0x102fe40000011602 */
[----:B------:R-:W-:Y:S02]  /*7330*/  SHF.R.U32.HI R2, RZ, 0x10, R2 ;  /* 0x00000010ff027819 */ /* 0x000fe40000011602 */
[----:B------:R-:W-:Y:S01]  /*7340*/  ISETP.LE.U32.AND P4, PT, R4, UR5, PT ;  /* 0x0000000504007c0c */ /* 0x000fe2000bf83070 */
[----:B------:R-:W-:Y:S01]  /*7350*/  FFMA.FTZ R4, R119, UR10, -R6 ;  /* 0x0000000a77047c23 */ /* 0x000fe20008010806 */
[----:B------:R-:W-:-:S03]  /*7360*/  LOP3.LUT R2, R2, 0xff, RZ, 0xc0, !PT ;  /* 0x000000ff02027812 */ /* 0x000fc600078ec0ff */
[----:B------:R1:W-:Y:S01]  /*7370*/  MUFU.EX2 R113, R4 ;  /* 0x0000000400717308 */ /* 0x0003e20000000800 */
[----:B------:R-:W-:Y:S02]  /*7380*/  ISETP.LE.U32.AND P5, PT, R2, UR5, PT ;  /* 0x0000000502007c0c */ /* 0x000fe4000bfa3070 */
[----:B--2---:R-:W-:-:S04]  /*7390*/  F2FP.BF16.F32.PACK_AB R2, R110, R88 ;  /* 0x000000586e02723e */ /* 0x004fc800000010ff */
[C---:B------:R-:W-:Y:S02]  /*73a0*/  PRMT R177, R2.reuse, 0x7632, R177 ;  /* 0x0000763202b17816 */ /* 0x040fe400000000b1 */
[----:B------:R-:W-:Y:S02]  /*73b0*/  PRMT R176, R2, 0x7610, R176 ;  /* 0x0000761002b07816 */ /* 0x000fe400000000b0 */
[----:B------:R-:W-:Y:S01]  /*73c0*/  LOP3.LUT R2, R32, 0xff, RZ, 0xc0, !PT ;  /* 0x000000ff20027812 */ /* 0x000fe200078ec0ff */
[----:B------:R-:W-:Y:S01]  /*73d0*/  @!P4 HFMA2.BF16_V2 R116, -RZ.H0_H0, RZ.H0_H0, -R177.H0_H0 ;  /* 0x200000ffff74c231 */ /* 0x000fe200003409b1 */
[----:B------:R-:W-:Y:S01]  /*73e0*/  PRMT R55, R176, 0x5410, R177 ;  /* 0x00005410b0377816 */ /* 0x000fe200000000b1 */
[----:B------:R-:W-:Y:S02]  /*73f0*/  @!P5 HFMA2.BF16_V2 R117, -RZ.H0_H0, RZ.H0_H0, -R176.H0_H0 ;  /* 0x200000ffff75d231 */ /* 0x000fe400003409b0 */
[----:B-1----:R-:W-:Y:S01]  /*7400*/  FFMA.FTZ R4, R118, UR10, -R6 ;  /* 0x0000000a76047c23 */ /* 0x002fe20008010806 */
[----:B------:R-:W-:-:S02]  /*7410*/  @!P4 PRMT R177, R116, 0x5410, RZ ;  /* 0x0000541074b1c816 */ /* 0x000fc400000000ff */
[----:B------:R-:W-:Y:S01]  /*7420*/  ISETP.LE.U32.AND P4, PT, R2, UR5, PT ;  /* 0x0000000502007c0c */ /* 0x000fe2000bf83070 */
[----:B------:R1:W2:Y:S01]  /*7430*/  MUFU.EX2 R193, R4 ;  /* 0x0000000400c17308 */ /* 0x0002a20000000800 */
[----:B------:R-:W-:Y:S02]  /*7440*/  SHF.R.U32.HI R2, RZ, 0x8, R33 ;  /* 0x00000008ff027819 */ /* 0x000fe40000011621 */
[----:B------:R-:W-:Y:S02]  /*7450*/  @!P5 PRMT R176, R117, 0x5410, RZ ;  /* 0x0000541075b0d816 */ /* 0x000fe400000000ff */
[----:B------:R-:W-:-:S04]  /*7460*/  LOP3.LUT R2, R2, 0xffff, RZ, 0xc0, !PT ;  /* 0x0000ffff02027812 */ /* 0x000fc800078ec0ff */
[----:B------:R-:W-:Y:S01]  /*7470*/  ISETP.LE.U32.AND P5, PT, R2, UR5, PT ;  /* 0x0000000502007c0c */ /* 0x000fe2000bfa3070 */
[----:B------:R-:W-:-:S04]  /*7480*/  FFMA.FTZ R2, R120, UR10, -R0 ;  /* 0x0000000a78027c23 */ /* 0x000fc80008010800 */
[----:B------:R3:W4:Y:S01]  /*7490*/  MUFU.EX2 R180, R2 ;  /* 0x0000000200b47308 */ /* 0x0007220000000800 */
[----:B-1----:R-:W-:Y:S01]  /*74a0*/  IMAD.WIDE.U32 R4, R36, -0x2daee0ad, RZ ;  /* 0xd2511f5324047825 */ /* 0x002fe200078e00ff */
[----:B--2---:R-:W-:-:S04]  /*74b0*/  F2FP.BF16.F32.PACK_AB R17, R193, R113 ;  /* 0x00000071c111723e */ /* 0x004fc800000010ff */
[C---:B------:R-:W-:Y:S02]  /*74c0*/  PRMT R175, R17.reuse, 0x7610, R175 ;  /* 0x0000761011af7816 */ /* 0x040fe400000000af */
[----:B------:R-:W-:Y:S02]  /*74d0*/  PRMT R174, R17, 0x7632, R174 ;  /* 0x0000763211ae7816 */ /* 0x000fe400000000ae */
[----:B------:R-:W-:Y:S01]  /*74e0*/  LOP3.LUT R36, R4, 0xffff, RZ, 0xc0, !PT ;  /* 0x0000ffff04247812 */ /* 0x000fe200078ec0ff */
[----:B------:R-:W-:Y:S01]  /*74f0*/  @!P2 HFMA2.BF16_V2 R118, -RZ.H0_H0, RZ.H0_H0, -R175.H0_H0 ;  /* 0x200000ffff76a231 */ /* 0x000fe200003409af */
[----:B------:R-:W-:Y:S01]  /*7500*/  PRMT R54, R175, 0x5410, R174 ;  /* 0x00005410af367816 */ /* 0x000fe200000000ae */
[----:B------:R-:W-:Y:S01]  /*7510*/  @!P5 HFMA2.BF16_V2 R119, -RZ.H0_H0, RZ.H0_H0, -R174.H0_H0 ;  /* 0x200000ffff77d231 */ /* 0x000fe200003409ae */
[----:B---3--:R-:W-:Y:S02]  /*7520*/  LOP3.LUT R2, R5, UR29, R30, 0x96, !PT ;  /* 0x0000001d05027c12 */ /* 0x008fe4000f8e961e */
[----:B------:R-:W-:Y:S01]  /*7530*/  @!P2 PRMT R175, R118, 0x5410, RZ ;  /* 0x0000541076afa816 */ /* 0x000fe200000000ff */
[----:B------:R-:W1:Y:S01]  /*7540*/  LDSM.16.MT88.4 R28, [R187+0x14000] ;  /* 0x01400000bb1c783b */ /* 0x000e620000004200 */
[----:B------:R-:W-:-:S02]  /*7550*/  SHF.R.U32.HI R17, RZ, 0x10, R2 ;  /* 0x00000010ff117819 */ /* 0x000fc40000011602 */
[----:B------:R-:W-:Y:S02]  /*7560*/  @!P5 PRMT R174, R119, 0x5410, RZ ;  /* 0x0000541077aed816 */ /* 0x000fe400000000ff */
[----:B------:R-:W-:-:S04]  /*7570*/  LOP3.LUT R17, R17, 0xff, RZ, 0xc0, !PT ;  /* 0x000000ff11117812 */ /* 0x000fc800078ec0ff */
[----:B------:R-:W-:Y:S02]  /*7580*/  ISETP.LE.U32.AND P2, PT, R17, UR5, PT ;  /* 0x0000000511007c0c */ /* 0x000fe4000bf43070 */
[----:B----4-:R-:W-:-:S04]  /*7590*/  F2FP.BF16.F32.PACK_AB R17, R108, R180 ;  /* 0x000000b46c11723e */ /* 0x010fc800000010ff */
[C---:B------:R-:W-:Y:S02]  /*75a0*/  PRMT R173, R17.reuse, 0x7632, R173 ;  /* 0x0000763211ad7816 */ /* 0x040fe400000000ad */
[----:B------:R-:W-:Y:S01]  /*75b0*/  PRMT R172, R17, 0x7610, R172 ;  /* 0x0000761011ac7816 */ /* 0x000fe200000000ac */
[----:B------:R-:W-:Y:S02]  /*75c0*/  FFMA.FTZ R17, R123, UR10, -R6 ;  /* 0x0000000a7b117c23 */ /* 0x000fe40008010806 */
[----:B------:R-:W-:Y:S01]  /*75d0*/  @!P1 HFMA2.BF16_V2 R120, -RZ.H0_H0, RZ.H0_H0, -R173.H0_H0 ;  /* 0x200000ffff789231 */ /* 0x000fe200003409ad */
[----:B------:R-:W-:Y:S01]  /*75e0*/  PRMT R53, R172, 0x5410, R173 ;  /* 0x00005410ac357816 */ /* 0x000fe200000000ad */
[----:B------:R2:W3:Y:S01]  /*75f0*/  MUFU.EX2 R182, R17 ;  /* 0x0000001100b67308 */ /* 0x0004e20000000800 */
[----:B------:R-:W-:Y:S02]  /*7600*/  @!P4 HFMA2.BF16_V2 R121, -RZ.H0_H0, RZ.H0_H0, -R172.H0_H0 ;  /* 0x200000ffff79c231 */ /* 0x000fe400003409ac */
[----:B------:R-:W-:-:S03]  /*7610*/  @!P1 PRMT R173, R120, 0x5410, RZ ;  /* 0x0000541078ad9816 */ /* 0x000fc600000000ff */
[----:B------:R-:W-:Y:S02]  /*7620*/  @!P4 PRMT R172, R121, 0x5410, RZ ;  /* 0x0000541079acc816 */ /* 0x000fe400000000ff */
[----:B--2---:R-:W-:-:S04]  /*7630*/  LOP3.LUT R17, R2, 0xff, RZ, 0xc0, !PT ;  /* 0x000000ff02117812 */ /* 0x004fc800078ec0ff */
[----:B------:R-:W-:Y:S02]  /*7640*/  ISETP.LE.U32.AND P5, PT, R17, UR5, PT ;  /* 0x0000000511007c0c */ /* 0x000fe4000bfa3070 */
[----:B------:R-:W-:Y:S02]  /*7650*/  SHF.R.U32.HI R17, RZ, 0x18, R2 ;  /* 0x00000018ff117819 */ /* 0x000fe40000011602 */
[----:B------:R-:W-:Y:S02]  /*7660*/  LOP3.LUT R2, R2, 0xffff, RZ, 0xc0, !PT ;  /* 0x0000ffff02027812 */ /* 0x000fe400078ec0ff */
[----:B------:R-:W-:Y:S01]  /*7670*/  ISETP.LE.U32.AND P4, PT, R17, UR5, PT ;  /* 0x0000000511007c0c */ /* 0x000fe2000bf83070 */
[----:B------:R-:W-:Y:S01]  /*7680*/  FFMA.FTZ R17, R125, UR10, -R0 ;  /* 0x0000000a7d117c23 */ /* 0x000fe20008010800 */
[----:B------:R-:W-:-:S03]  /*7690*/  SHF.R.U32.HI R2, RZ, 0x8, R2 ;  /* 0x00000008ff027819 */ /* 0x000fc60000011602 */
[----:B------:R2:W-:Y:S01]  /*76a0*/  MUFU.EX2 R190, R17 ;  /* 0x0000001100be7308 */ /* 0x0005e20000000800 */
[----:B------:R-:W-:-:S04]  /*76b0*/  LOP3.LUT R2, R2, 0xffff, RZ, 0xc0, !PT ;  /* 0x0000ffff02027812 */ /* 0x000fc800078ec0ff */
[----:B------:R-:W-:Y:S02]  /*76c0*/  ISETP.LE.U32.AND P1, PT, R2, UR5, PT ;  /* 0x0000000502007c0c */ /* 0x000fe4000bf23070 */
[----:B---3--:R-:W-:-:S04]  /*76d0*/  F2FP.BF16.F32.PACK_AB R2, R115, R182 ;  /* 0x000000b67302723e */ /* 0x008fc800000010ff */
[C---:B------:R-:W-:Y:S02]  /*76e0*/  PRMT R171, R2.reuse, 0x7610, R171 ;  /* 0x0000761002ab7816 */ /* 0x040fe400000000ab */
[----:B------:R-:W-:Y:S02]  /*76f0*/  PRMT R170, R2, 0x7632, R170 ;  /* 0x0000763202aa7816 */ /* 0x000fe400000000aa */
[----:B------:R-:W-:Y:S01]  /*7700*/  LOP3.LUT R2, R16, 0xff, RZ, 0xc0, !PT ;  /* 0x000000ff10027812 */ /* 0x000fe200078ec0ff */
[----:B------:R-:W-:Y:S02]  /*7710*/  @!P5 HFMA2.BF16_V2 R122, -RZ.H0_H0, RZ.H0_H0, -R171.H0_H0 ;  /* 0x200000ffff7ad231 */ /* 0x000fe400003409ab */
[----:B--2---:R-:W-:Y:S01]  /*7720*/  FFMA.FTZ R17, R124, UR10, -R0 ;  /* 0x0000000a7c117c23 */ /* 0x004fe20008010800 */
[----:B------:R-:W-:Y:S01]  /*7730*/  PRMT R52, R171, 0x5410, R170 ;  /* 0x00005410ab347816 */ /* 0x000fe200000000aa */
[----:B------:R-:W-:Y:S02]  /*7740*/  @!P1 HFMA2.BF16_V2 R123, -RZ.H0_H0, RZ.H0_H0, -R170.H0_H0 ;  /* 0x200000ffff7b9231 */ /* 0x000fe400003409aa */
[----:B------:R-:W2:Y:S01]  /*7750*/  MUFU.EX2 R91, R17 ;  /* 0x00000011005b7308 */ /* 0x000ea20000000800 */
[----:B------:R-:W-:-:S02]  /*7760*/  @!P5 PRMT R171, R122, 0x5410, RZ ;  /* 0x000054107aabd816 */ /* 0x000fc400000000ff */
[----:B------:R-:W-:Y:S02]  /*7770*/  ISETP.LE.U32.AND P5, PT, R2, UR5, PT ;  /* 0x0000000502007c0c */ /* 0x000fe4000bfa3070 */
[--C-:B------:R-:W-:Y:S02]  /*7780*/  SHF.R.U32.HI R2, RZ, 0x18, R16.reuse ;  /* 0x00000018ff027819 */ /* 0x100fe40000011610 */
[----:B------:R-:W-:Y:S02]  /*7790*/  @!P1 PRMT R170, R123, 0x5410, RZ ;  /* 0x000054107baa9816 */ /* 0x000fe400000000ff */
[----:B------:R-:W-:Y:S02]  /*77a0*/  ISETP.LE.U32.AND P1, PT, R2, UR5, PT ;  /* 0x0000000502007c0c */ /* 0x000fe4000bf23070 */
[----:B------:R-:W-:-:S05]  /*77b0*/  SHF.R.U32.HI R2, RZ, 0x10, R16 ;  /* 0x00000010ff027819 */ /* 0x000fca0000011610 */
[----:B------:R-:W-:Y:S01]  /*77c0*/  @!P5 HFMA2.BF16_V2 R126, -RZ.H0_H0, RZ.H0_H0, -R237.H0_H0 ;  /* 0x200000ffff7ed231 */ /* 0x000fe200003409ed */
[----:B--2---:R-:W-:-:S04]  /*77d0*/  F2FP.BF16.F32.PACK_AB R17, R91, R190 ;  /* 0x000000be5b11723e */ /* 0x004fc800000010ff */
[C---:B------:R-:W-:Y:S01]  /*77e0*/  PRMT R169, R17.reuse, 0x7632, R169 ;  /* 0x0000763211a97816 */ /* 0x040fe200000000a9 */
[----:B------:R-:W-:Y:S01]  /*77f0*/  @!P1 HFMA2.BF16_V2 R127, -RZ.H0_H0, RZ.H0_H0, -R215.H0_H0 ;  /* 0x200000ffff7f9231 */ /* 0x000fe200003409d7 */
[----:B------:R-:W-:Y:S02]  /*7800*/  PRMT R168, R17, 0x7610, R168 ;  /* 0x0000761011a87816 */ /* 0x000fe400000000a8 */
[----:B------:R-:W-:Y:S01]  /*7810*/  LOP3.LUT R17, R2, 0xff, RZ, 0xc0, !PT ;  /* 0x000000ff02117812 */ /* 0x000fe200078ec0ff */
[----:B------:R-:W-:Y:S01]  /*7820*/  @!P4 HFMA2.BF16_V2 R124, -RZ.H0_H0, RZ.H0_H0, -R169.H0_H0 ;  /* 0x200000ffff7cc231 */ /* 0x000fe200003409a9 */
[----:B------:R-:W-:Y:S01]  /*7830*/  LOP3.LUT R2, R16, 0xffff, RZ, 0xc0, !PT ;  /* 0x0000ffff10027812 */ /* 0x000fe200078ec0ff */
[----:B------:R-:W-:Y:S01]  /*7840*/  @!P2 HFMA2.BF16_V2 R125, -RZ.H0_H0, RZ.H0_H0, -R168.H0_H0 ;  /* 0x200000ffff7da231 */ /* 0x000fe200003409a8 */
[----:B------:R-:W-:Y:S02]  /*7850*/  PRMT R47, R168, 0x5410, R169 ;  /* 0x00005410a82f7816 */ /* 0x000fe400000000a9 */
[----:B------:R-:W-:-:S02]  /*7860*/  SHF.R.U32.HI R2, RZ, 0x8, R2 ;  /* 0x00000008ff027819 */ /* 0x000fc40000011602 */
[----:B------:R-:W-:Y:S01]  /*7870*/  @!P2 PRMT R168, R125, 0x5410, RZ ;  /* 0x000054107da8a816 */ /* 0x000fe200000000ff */
[----:B------:R-:W-:Y:S01]  /*7880*/  IMAD.MOV.U32 R125, RZ, RZ, R91 ;  /* 0x000000ffff7d7224 */ /* 0x000fe200078e005b */
[----:B------:R-:W-:Y:S01]  /*7890*/  LOP3.LUT R2, R2, 0xffff, RZ, 0xc0, !PT ;  /* 0x0000ffff02027812 */ /* 0x000fe200078ec0ff */
[----:B------:R-:W-:Y:S01]  /*78a0*/  IMAD.MOV.U32 R91, RZ, RZ, R183 ;  /* 0x000000ffff5b7224 */ /* 0x000fe200078e00b7 */
[----:B------:R-:W-:Y:S01]  /*78b0*/  @!P4 PRMT R169, R124, 0x5410, RZ ;  /* 0x000054107ca9c816 */ /* 0x000fe200000000ff */
[----:B------:R-:W-:Y:S01]  /*78c0*/  IMAD.MOV.U32 R124, RZ, RZ, R51 ;  /* 0x000000ffff7c7224 */ /* 0x000fe200078e0033 */
[----:B------:R-:W-:Y:S01]  /*78d0*/  ISETP.LE.U32.AND P2, PT, R2, UR5, PT ;  /* 0x0000000502007c0c */ /* 0x000fe2000bf43070 */
[----:B------:R-:W-:Y:S01]  /*78e0*/  IMAD.MOV.U32 R51, RZ, RZ, R49 ;  /* 0x000000ffff337224 */ /* 0x000fe200078e0031 */
[----:B------:R-:W-:Y:S01]  /*78f0*/  SHF.R.U32.HI R2, RZ, 0x10, R23 ;  /* 0x00000010ff027819 */ /* 0x000fe20000011617 */
[----:B------:R-:W-:Y:S01]  /*7900*/  IMAD.MOV.U32 R49, RZ, RZ, R219 ;  /* 0x000000ffff317224 */ /* 0x000fe200078e00db */
[----:B------:R-:W-:-:S02]  /*7910*/  ISETP.LE.U32.AND P4, PT, R17, UR5, PT ;  /* 0x0000000511007c0c */ /* 0x000fc4000bf83070 */
[----:B------:R-:W-:Y:S01]  /*7920*/  LOP3.LUT R2, R2, 0xff, RZ, 0xc0, !PT ;  /* 0x000000ff02027812 */ /* 0x000fe200078ec0ff */
[----:B-1----:R-:W-:Y:S01]  /*7930*/  HMMA.16816.F32.BF16 R16, R12, R28, RZ ;  /* 0x0000001c0c10723c */ /* 0x002fe200000418ff */
[----:B------:R-:W-:Y:S01]  /*7940*/  @!P5 PRMT R237, R126, 0x5410, RZ ;  /* 0x000054107eedd816 */ /* 0x000fe200000000ff */
[----:B------:R-:W-:Y:S01]  /*7950*/  IMAD.MOV.U32 R126, RZ, RZ, R182 ;  /* 0x000000ffff7e7224 */ /* 0x000fe200078e00b6 */
[----:B------:R-:W-:Y:S02]  /*7960*/  ISETP.LE.U32.AND P5, PT, R2, UR5, PT ;  /* 0x0000000502007c0c */ /* 0x000fe4000bfa3070 */
[----:B------:R-:W-:Y:S01]  /*7970*/  LOP3.LUT R2, R23, 0xffff, RZ, 0xc0, !PT ;  /* 0x0000ffff17027812 */ /* 0x000fe200078ec0ff */
[----:B------:R-:W-:Y:S01]  /*7980*/  @!P2 HFMA2.BF16_V2 R129, -RZ.H0_H0, RZ.H0_H0, -R236.H0_H0 ;  /* 0x200000ffff81a231 */ /* 0x000fe200003409ec */
[----:B------:R-:W-:Y:S02]  /*7990*/  @!P1 PRMT R215, R127, 0x5410, RZ ;  /* 0x000054107fd79816 */ /* 0x000fe400000000ff */
[----:B------:R-:W-:Y:S01]  /*79a0*/  SHF.R.U32.HI R2, RZ, 0x8, R2 ;  /* 0x00000008ff027819 */ /* 0x000fe20000011602 */
[----:B------:R-:W-:Y:S01]  /*79b0*/  @!P4 HFMA2.BF16_V2 R128, -RZ.H0_H0, RZ.H0_H0, -R229.H0_H0 ;  /* 0x200000ffff80c231 */ /* 0x000fe200003409e5 */
[----:B------:R-:W-:Y:S01]  /*79c0*/  @!P2 PRMT R236, R129, 0x5410, RZ ;  /* 0x0000541081eca816 */ /* 0x000fe200000000ff */
[----:B------:R-:W-:Y:S01]  /*79d0*/  IMAD.MOV.U32 R129, RZ, RZ, R181 ;  /* 0x000000ffff817224 */ /* 0x000fe200078e00b5 */
[----:B------:R-:W-:-:S02]  /*79e0*/  LOP3.LUT R2, R2, 0xffff, RZ, 0xc0, !PT ;  /* 0x0000ffff02027812 */ /* 0x000fc400078ec0ff */
[----:B------:R-:W-:Y:S01]  /*79f0*/  @!P4 PRMT R229, R128, 0x5410, RZ ;  /* 0x0000541080e5c816 */ /* 0x000fe200000000ff */
[----:B------:R-:W-:Y:S01]  /*7a00*/  @!P5 HFMA2.BF16_V2 R130, -RZ.H0_H0, RZ.H0_H0, -R235.H0_H0 ;  /* 0x200000ffff82d231 */ /* 0x000fe200003409eb */
[----:B------:R-:W-:Y:S01]  /*7a10*/  ISETP.LE.U32.AND P2, PT, R2, UR5, PT ;  /* 0x0000000502007c0c */ /* 0x000fe2000bf43070 */
[----:B------:R-:W-:Y:S01]  /*7a20*/  IMAD.MOV.U32 R128, RZ, RZ, R124 ;  /* 0x000000ffff807224 */ /* 0x000fe200078e007c */
[----:B------:R-:W-:Y:S02]  /*7a30*/  LOP3.LUT R2, R23, 0xff, RZ, 0xc0, !PT ;  /* 0x000000ff17027812 */ /* 0x000fe400078ec0ff */
[----:B------:R-:W-:Y:S01]  /*7a40*/  @!P5 PRMT R235, R130, 0x5410, RZ ;  /* 0x0000541082ebd816 */ /* 0x000fe200000000ff */
[----:B------:R-:W-:Y:S01]  /*7a50*/  IMAD.MOV.U32 R130, RZ, RZ, R83 ;  /* 0x000000ffff827224 */ /* 0x000fe200078e0053 */
[----:B------:R-:W-:Y:S01]  /*7a60*/  ISETP.LE.U32.AND P1, PT, R2, UR5, PT ;  /* 0x0000000502007c0c */ /* 0x000fe2000bf23070 */
[----:B------:R-:W-:Y:S01]  /*7a70*/  HMMA.16816.F32.BF16 R116, R8, R24, R16 ;  /* 0x000000180874723c */ /* 0x000fe20000041810 */
[----:B------:R-:W-:-:S02]  /*7a80*/  SHF.R.U32.HI R2, RZ, 0x18, R23 ;  /* 0x00000018ff027819 */ /* 0x000fc40000011617 */
[----:B------:R-:W-:Y:S02]  /*7a90*/  ISETP.LE.U32.AND P5, PT, R35, UR5, PT ;  /* 0x0000000523007c0c */ /* 0x000fe4000bfa3070 */
[----:B------:R-:W-:Y:S01]  /*7aa0*/  ISETP.LE.U32.AND P4, PT, R2, UR5, PT ;  /* 0x0000000502007c0c */ /* 0x000fe2000bf83070 */
[----:B------:R-:W-:Y:S01]  /*7ab0*/  HMMA.16816.F32.BF16 R16, R12, R30, RZ ;  /* 0x0000001e0c10723c */ /* 0x000fe200000418ff */
[----:B------:R-:W-:Y:S01]  /*7ac0*/  LOP3.LUT R2, R43, 0xff, RZ, 0xc0, !PT ;  /* 0x000000ff2b027812 */ /* 0x000fe200078ec0ff */
[----:B------:R-:W1:Y:S01]  /*7ad0*/  LDSM.16.MT88.4 R28, [R185+0x16000] ;  /* 0x01600000b91c783b */ /* 0x000e620000004200 */
[----:B------:R-:W-:Y:S01]  /*7ae0*/  SHF.R.U32.HI R35, RZ, 0x10, R4 ;  /* 0x00000010ff237819 */ /* 0x000fe20000011604 */
[----:B------:R-:W-:Y:S02]  /*7af0*/  @!P2 HFMA2.BF16_V2 R131, -RZ.H0_H0, RZ.H0_H0, -R59.H0_H0 ;  /* 0x200000ffff83a231 */ /* 0x000fe4000034093b */
[----:B------:R-:W-:-:S03]  /*7b00*/  @!P1 HFMA2.BF16_V2 R133, -RZ.H0_H0, RZ.H0_H0, -R109.H0_H0 ;  /* 0x200000ffff859231 */ /* 0x000fc6000034096d */
[----:B------:R-:W-:Y:S01]  /*7b10*/  @!P2 PRMT R59, R131, 0x5410, RZ ;  /* 0x00005410833ba816 */ /* 0x000fe200000000ff */
[----:B------:R-:W-:Y:S01]  /*7b20*/  IMAD.MOV.U32 R131, RZ, RZ, R80 ;  /* 0x000000ffff837224 */ /* 0x000fe200078e0050 */
[----:B------:R-:W-:Y:S01]  /*7b30*/  @!P1 PRMT R109, R133, 0x5410, RZ ;  /* 0x00005410856d9816 */ /* 0x000fe200000000ff */
[----:B------:R-:W-:Y:S01]  /*7b40*/  @!P4 HFMA2.BF16_V2 R134, -RZ.H0_H0, RZ.H0_H0, -R233.H0_H0 ;  /* 0x200000ffff86c231 */ /* 0x000fe200003409e9 */
[----:B------:R-:W-:Y:S02]  /*7b50*/  ISETP.LE.U32.AND P1, PT, R2, UR5, PT ;  /* 0x0000000502007c0c */ /* 0x000fe4000bf23070 */
[----:B------:R-:W-:Y:S02]  /*7b60*/  SHF.R.U32.HI R2, RZ, 0x8, R38 ;  /* 0x00000008ff027819 */ /* 0x000fe40000011626 */
[----:B------:R-:W-:Y:S02]  /*7b70*/  @!P4 PRMT R233, R134, 0x5410, RZ ;  /* 0x0000541086e9c816 */ /* 0x000fe400000000ff */
[----:B------:R-:W-:-:S02]  /*7b80*/  PRMT R43, R40, 0x5410, R2 ;  /* 0x00005410282b7816 */ /* 0x000fc40000000002 */
[----:B------:R-:W-:Y:S01]  /*7b90*/  SHF.R.U32.HI R2, RZ, 0x8, R45 ;  /* 0x00000008ff027819 */ /* 0x000fe2000001162d */
[----:B------:R-:W-:Y:S01]  /*7ba0*/  IMAD.MOV.U32 R45, RZ, RZ, R114 ;  /* 0x000000ffff2d7224 */ /* 0x000fe200078e0072 */
[----:B------:R-:W-:Y:S01]  /*7bb0*/  ISETP.LE.U32.AND P2, PT, R37, UR5, PT ;  /* 0x0000000525007c0c */ /* 0x000fe2000bf43070 */
[----:B------:R-:W-:Y:S01]  /*7bc0*/  HMMA.16816.F32.BF16 R120, R8, R26, R16 ;  /* 0x0000001a0878723c */ /* 0x000fe20000041810 */
[----:B------:R-:W-:Y:S01]  /*7bd0*/  LOP3.LUT R2, R2, 0xffff, RZ, 0xc0, !PT ;  /* 0x0000ffff02027812 */ /* 0x000fe200078ec0ff */
[----:B------:R-:W2:Y:S01]  /*7be0*/  LDSM.16.MT88.4 R24, [R185+0x16800] ;  /* 0x01680000b918783b */ /* 0x000ea20000004200 */
[----:B------:R-:W-:Y:S02]  /*7bf0*/  @!P1 HFMA2.BF16_V2 R137, -RZ.H0_H0, RZ.H0_H0, -R234.H0_H0 ;  /* 0x200000ffff899231 */ /* 0x000fe400003409ea */
[----:B------:R-:W-:Y:S01]  /*7c00*/  IMAD.MOV.U32 R114, RZ, RZ, R90 ;  /* 0x000000ffff727224 */ /* 0x000fe200078e005a */
[----:B------:R-:W-:Y:S01]  /*7c10*/  ISETP.LE.U32.AND P4, PT, R2, UR5, PT ;  /* 0x0000000502007c0c */ /* 0x000fe2000bf83070 */
[----:B------:R-:W-:Y:S01]  /*7c20*/  IMAD.MOV.U32 R90, RZ, RZ, R216 ;  /* 0x000000ffff5a7224 */ /* 0x000fe200078e00d8 */
[----:B------:R-:W-:-:S02]  /*7c30*/  LOP3.LUT R16, R4, 0xff, RZ, 0xc0, !PT ;  /* 0x000000ff04107812 */ /* 0x000fc400078ec0ff */
[----:B------:R-:W-:Y:S02]  /*7c40*/  SHF.R.U32.HI R19, RZ, 0x18, R4 ;  /* 0x00000018ff137819 */ /* 0x000fe40000011604 */
[----:B------:R-:W-:Y:S01]  /*7c50*/  LOP3.LUT R4, R42, 0xff, RZ, 0xc0, !PT ;  /* 0x000000ff2a047812 */ /* 0x000fe200078ec0ff */
[----:B------:R-:W-:Y:S01]  /*7c60*/  IMAD.MOV.U32 R42, RZ, RZ, R108 ;  /* 0x000000ffff2a7224 */ /* 0x000fe200078e006c */
[----:B------:R-:W-:Y:S01]  /*7c70*/  LOP3.LUT R18, R22, 0xff, RZ, 0xc0, !PT ;  /* 0x000000ff16127812 */ /* 0x000fe200078ec0ff */
[----:B------:R-:W-:Y:S01]  /*7c80*/  IMAD.MOV.U32 R108, RZ, RZ, R218 ;  /* 0x000000ffff6c7224 */ /* 0x000fe200078e00da */
[----:B------:R-:W-:Y:S01]  /*7c90*/  PRMT R41, R4, 0x5410, R41 ;  /* 0x0000541004297816 */ /* 0x000fe20000000029 */
[----:B------:R-:W-:Y:S01]  /*7ca0*/  IMAD.WIDE.U32 R4, R44, -0x2daee0ad, RZ ;  /* 0xd2511f532c047825 */ /* 0x000fe200078e00ff */
[----:B------:R-:W-:-:S03]  /*7cb0*/  SHF.R.U32.HI R17, RZ, 0x18, R22 ;  /* 0x00000018ff117819 */ /* 0x000fc60000011616 */
[----:B------:R-:W-:Y:S01]  /*7cc0*/  @!P4 HFMA2.BF16_V2 R136, -RZ.H0_H0, RZ.H0_H0, -R230.H0_H0 ;  /* 0x200000ffff88c231 */ /* 0x000fe200003409e6 */
[----:B------:R-:W-:Y:S01]  /*7cd0*/  @!P1 PRMT R234, R137, 0x5410, RZ ;  /* 0x0000541089ea9816 */ /* 0x000fe200000000ff */
[----:B------:R-:W-:Y:S01]  /*7ce0*/  IMAD.MOV.U32 R44, RZ, RZ, R113 ;  /* 0x000000ffff2c7224 */ /* 0x000fe200078e0071 */
[----:B------:R-:W-:Y:S01]  /*7cf0*/  LOP3.LUT R2, R5, UR29, R34, 0x96, !PT ;  /* 0x0000001d05027c12 */ /* 0x000fe2000f8e9622 */
[----:B------:R-:W-:Y:S01]  /*7d00*/  IMAD.MOV.U32 R113, RZ, RZ, R217 ;  /* 0x000000ffff717224 */ /* 0x000fe200078e00d9 */
[C---:B------:R-:W-:Y:S01]  /*7d10*/  LOP3.LUT R23, R4.reuse, 0xffff, RZ, 0xc0, !PT ;  /* 0x0000ffff04177812 */ /* 0x040fe200078ec0ff */
[----:B------:R-:W-:Y:S01]  /*7d20*/  IMAD.MOV.U32 R137, RZ, RZ, R126 ;  /* 0x000000ffff897224 */ /* 0x000fe200078e007e */
[----:B------:R-:W-:Y:S01]  /*7d30*/  LOP3.LUT R32, R4, 0xff, RZ, 0xc0, !PT ;  /* 0x000000ff04207812 */ /* 0x000fe200078ec0ff */
[----:B------:R-:W-:Y:S01]  /*7d40*/  @!P2 HFMA2.BF16_V2 R139, -RZ.H0_H0, RZ.H0_H0, -R228.H0_H0 ;  /* 0x200000ffff8ba231 */ /* 0x000fe200003409e4 */
[--C-:B------:R-:W-:Y:S02]  /*7d50*/  SHF.R.U32.HI R34, RZ, 0x10, R4.reuse ;  /* 0x00000010ff227819 */ /* 0x100fe40000011604 */
[----:B------:R-:W-:-:S02]  /*7d60*/  SHF.R.U32.HI R33, RZ, 0x18, R4 ;  /* 0x00000018ff217819 */ /* 0x000fc40000011604 */
[----:B------:R-:W-:Y:S02]  /*7d70*/  LOP3.LUT R4, R39, 0xff, RZ, 0xc0, !PT ;  /* 0x000000ff27047812 */ /* 0x000fe400078ec0ff */
[----:B------:R-:W-:Y:S02]  /*7d80*/  SHF.R.U32.HI R5, RZ, 0x10, R22 ;  /* 0x00000010ff057819 */ /* 0x000fe40000011616 */
[----:B------:R-:W-:Y:S02]  /*7d90*/  ISETP.LE.U32.AND P6, PT, R4, UR5, PT ;  /* 0x0000000504007c0c */ /* 0x000fe4000bfc3070 */
[----:B------:R-:W-:Y:S01]  /*7da0*/  LOP3.LUT R4, R22, 0xffff, RZ, 0xc0, !PT ;  /* 0x0000ffff16047812 */ /* 0x000fe200078ec0ff */
[----:B------:R-:W-:Y:S01]  /*7db0*/  IMAD.MOV.U32 R22, RZ, RZ, R180 ;  /* 0x000000ffff167224 */ /* 0x000fe200078e00b4 */
[----:B------:R-:W-:Y:S01]  /*7dc0*/  @!P4 PRMT R230, R136, 0x5410, RZ ;  /* 0x0000541088e6c816 */ /* 0x000fe200000000ff */
[----:B------:R-:W-:Y:S01]  /*7dd0*/  IMAD.MOV.U32 R136, RZ, RZ, R125 ;  /* 0x000000ffff887224 */ /* 0x000fe200078e007d */
[----:B------:R-:W-:-:S02]  /*7de0*/  ISETP.LE.U32.AND P4, PT, R16, UR5, PT ;  /* 0x0000000510007c0c */ /* 0x000fc4000bf83070 */
[----:B------:R-:W-:Y:S02]  /*7df0*/  SHF.R.U32.HI R16, RZ, 0x8, R4 ;  /* 0x00000008ff107819 */ /* 0x000fe40000011604 */
[----:B------:R-:W-:Y:S02]  /*7e00*/  LOP3.LUT R4, R5, 0xff, RZ, 0xc0, !PT ;  /* 0x000000ff05047812 */ /* 0x000fe400078ec0ff */
[----:B------:R-:W-:Y:S02]  /*7e10*/  ISETP.LE.U32.AND P1, PT, R19, UR5, PT ;  /* 0x0000000513007c0c */ /* 0x000fe4000bf23070 */
[----:B------:R-:W-:Y:S02]  /*7e20*/  PRMT R39, R18, 0x5410, R16 ;  /* 0x0000541012277816 */ /* 0x000fe40000000010 */
[----:B------:R-:W-:Y:S02]  /*7e30*/  PRMT R40, R4, 0x5410, R17 ;  /* 0x0000541004287816 */ /* 0x000fe40000000011 */
[----:B-1----:R-:W-:Y:S01]  /*7e40*/  HMMA.16816.F32.BF16 R16, R12, R28, RZ ;  /* 0x0000001c0c10723c */ /* 0x002fe200000418ff */
[----:B------:R-:W-:Y:S01]  /*7e50*/  SHF.R.U32.HI R4, RZ, 0x8, R46 ;  /* 0x00000008ff047819 */ /* 0x000fe2000001162e */
[----:B------:R-:W-:Y:S01]  /*7e60*/  IMAD.MOV.U32 R46, RZ, RZ, R129 ;  /* 0x000000ffff2e7224 */ /* 0x000fe200078e0081 */
[----:B------:R-:W-:Y:S01]  /*7e70*/  LOP3.LUT R5, R35, 0xff, RZ, 0xc0, !PT ;  /* 0x000000ff23057812 */ /* 0x000fe200078ec0ff */
[----:B------:R-:W-:Y:S01]  /*7e80*/  IMAD.MOV.U32 R129, RZ, RZ, R82 ;  /* 0x000000ffff817224 */ /* 0x000fe200078e0052 */
[----:B------:R-:W-:Y:S01]  /*7e90*/  LOP3.LUT R4, R4, 0xffff, RZ, 0xc0, !PT ;  /* 0x0000ffff04047812 */ /* 0x000fe200078ec0ff */
[----:B------:R-:W-:Y:S01]  /*7ea0*/  IMAD.MOV.U32 R35, RZ, RZ, R45 ;  /* 0x000000ffff237224 */ /* 0x000fe200078e002d */
[----:B------:R-:W-:Y:S01]  /*7eb0*/  @!P2 PRMT R228, R139, 0x5410, RZ ;  /* 0x000054108be4a816 */ /* 0x000fe200000000ff */
[----:B------:R-:W-:Y:S01]  /*7ec0*/  IMAD.MOV.U32 R45, RZ, RZ, R193 ;  /* 0x000000ffff2d7224 */ /* 0x000fe200078e00c1 */
[----:B------:R-:W-:Y:S01]  /*7ed0*/  ISETP.LE.U32.AND P3, PT, R4, UR5, PT ;  /* 0x0000000504007c0c */ /* 0x000fe2000bf63070 */
[----:B------:R1:W5:Y:S01]  /*7ee0*/  LDL.LU R193, [R1+0x104] ;  /* 0x0001040001c17983 */ /* 0x0003620000300800 */
[----:B------:R-:W-:-:S02]  /*7ef0*/  SHF.R.U32.HI R4, RZ, 0x8, R23 ;  /* 0x00000008ff047819 */ /* 0x000fc40000011617 */
[----:B------:R-:W-:Y:S01]  /*7f00*/  ISETP.LE.U32.AND P2, PT, R5, UR5, PT ;  /* 0x0000000505007c0c */ /* 0x000fe2000bf43070 */
[----:B------:R-:W-:Y:S01]  /*7f10*/  FFMA.FTZ R5, R142, UR10, -R0 ;  /* 0x0000000a8e057c23 */ /* 0x000fe20008010800 */
[----:B------:R-:W-:Y:S02]  /*7f20*/  PRMT R38, R32, 0x5410, R4 ;  /* 0x0000541020267816 */ /* 0x000fe40000000004 */
[----:B------:R-:W-:-:S04]  /*7f30*/  LOP3.LUT R4, R34, 0xff, RZ, 0xc0, !PT ;  /* 0x000000ff22047812 */ /* 0x000fc800078ec0ff */
[----:B------:R-:W-:Y:S01]  /*7f40*/  PRMT R37, R4, 0x5410, R33 ;  /* 0x0000541004257816 */ /* 0x000fe20000000021 */
[----:B------:R-:W-:Y:S01]  /*7f50*/  @!P3 HFMA2.BF16_V2 R140, -RZ.H0_H0, RZ.H0_H0, -R214.H0_H0 ;  /* 0x200000ffff8cb231 */ /* 0x000fe200003409d6 */
[----:B------:R-:W-:Y:S01]  /*7f60*/  SHF.R.U32.HI R4, RZ, 0x8, R36 ;  /* 0x00000008ff047819 */ /* 0x000fe20000011624 */
[----:B--2---:R-:W-:Y:S03]  /*7f70*/  HMMA.16816.F32.BF16 R180, R8, R24, R16 ;  /* 0x0000001808b4723c */ /* 0x004fe60000041810 */
[----:B------:R-:W-:Y:S02]  /*7f80*/  LOP3.LUT R4, R4, 0xffff, RZ, 0xc0, !PT ;  /* 0x0000ffff04047812 */ /* 0x000fe400078ec0ff */
[----:B------:R-:W-:Y:S01]  /*7f90*/  @!P3 PRMT R214, R140, 0x5410, RZ ;  /* 0x000054108cd6b816 */ /* 0x000fe200000000ff */
[----:B------:R-:W-:Y:S01]  /*7fa0*/  HMMA.16816.F32.BF16 R16, R12, R30, RZ ;  /* 0x0000001e0c10723c */ /* 0x000fe200000418ff */
[----:B------:R-:W-:Y:S01]  /*7fb0*/  LDSM.16.MT88.4 R28, [R186+0x16800] ;  /* 0x01680000ba1c783b */ /* 0x000fe20000004200 */
[----:B------:R-:W-:Y:S01]  /*7fc0*/  ISETP.LE.U32.AND P3, PT, R4, UR5, PT ;  /* 0x0000000504007c0c */ /* 0x000fe2000bf63070 */
[----:B------:R-:W-:-:S04]  /*7fd0*/  FADD.FTZ R4, R249, R248 ;  /* 0x000000f8f9047221 */ /* 0x000fc80000010000 */
[----:B------:R-:W-:-:S15]  /*7fe0*/  FADD.FTZ R4, R138, R4 ;  /* 0x000000048a047221 */ /* 0x000fde0000010000 */
[----:B------:R-:W-:-:S02]  /*7ff0*/  NOP ;  /* 0x0000000000007918 */ /* 0x000fc40000000000 */
[----:B------:R-:W-:Y:S01]  /*8000*/  HMMA.16816.F32.BF16 R216, R8, R26, R16 ;  /* 0x0000001a08d8723c */ /* 0x000fe20000041810 */
[----:B------:R-:W2:Y:S01]  /*8010*/  LDSM.16.MT88.4 R24, [R186+0x16000] ;  /* 0x01600000ba18783b */ /* 0x000ea20000004200 */
[----:B------:R-:W-:Y:S01]  /*8020*/  MUFU.EX2 R249, R5 ;  /* 0x0000000500f97308 */ /* 0x000fe20000000800 */
[----:B------:R-:W-:Y:S02]  /*8030*/  IMAD.MOV.U32 R138, RZ, RZ, R46 ;  /* 0x000000ffff8a7224 */ /* 0x000fe400078e002e */
[----:B------:R-:W-:Y:S01]  /*8040*/  IMAD.MOV.U32 R46, RZ, RZ, R22 ;  /* 0x000000ffff2e7224 */ /* 0x000fe200078e0016 */
[----:B--2---:R-:W-:-:S15]  /*8050*/  HMMA.16816.F32.BF16 R16, R12, R24, RZ ;  /* 0x000000180c10723c */ /* 0x004fde00000418ff */
[----:B------:R-:W-:-:S09]  /*8060*/  NOP ;  /* 0x0000000000007918 */ /* 0x000fd20000000000 */
[----:B------:R-:W-:Y:S06]  /*8070*/  HMMA.16816.F32.BF16 R124, R8, R28, R16 ;  /* 0x0000001c087c723c */ /* 0x000fec0000041810 */
[----:B------:R-:W-:Y:S01]  /*8080*/  HMMA.16816.F32.BF16 R16, R12, R26, RZ ;  /* 0x0000001a0c10723c */ /* 0x000fe200000418ff */
[----:B------:R-:W2:-:S15]  /*8090*/  LDSM.16.MT88.4 R24, [R188+0x16000] ;  /* 0x01600000bc18783b */ /* 0x000e9e0000004200 */
[----:B------:R-:W-:-:S08]  /*80a0*/  NOP ;  /* 0x0000000000007918 */ /* 0x000fd00000000000 */
[----:B------:R-:W-:Y:S07]  /*80b0*/  HMMA.16816.F32.BF16 R80, R8, R30, R16 ;  /* 0x0000001e0850723c */ /* 0x000fee0000041810 */
[----:B------:R-:W-:Y:S01]  /*80c0*/  FFMA.FTZ R16, R141, UR10, -R0 ;  /* 0x0000000a8d107c23 */ /* 0x000fe20008010800 */
[----:B------:R-:W-:Y:S01]  /*80d0*/  FFMA.FTZ R0, R144, UR10, -R6 ;  /* 0x0000000a90007c23 */ /* 0x000fe20008010806 */
[----:B------:R-:W-:Y:S01]  /*80e0*/  FADD.FTZ R17, R252, R4 ;  /* 0x00000004fc117221 */ /* 0x000fe20000010000 */
[----:B------:R-:W-:Y:S01]  /*80f0*/  FFMA.FTZ R6, R143, UR10, -R6 ;  /* 0x0000000a8f067c23 */ /* 0x000fe20008010806 */
[----:B------:R-:W-:Y:S01]  /*8100*/  FADD.FTZ R18, R239, R238 ;  /* 0x000000eeef127221 */ /* 0x000fe20000010000 */
[----:B------:R3:W4:Y:S03]  /*8110*/  MUFU.EX2 R19, R0 ;  /* 0x0000000000137308 */ /* 0x0007260000000800 */
[----:B------:R-:W-:-:S04]  /*8120*/  FADD.FTZ R18, R111, R18 ;  /* 0x000000126f127221 */ /* 0x000fc80000010000 */
[----:B------:R-:W-:Y:S01]  /*8130*/  FADD.FTZ R18, R112, R18 ;  /* 0x0000001270127221 */ /* 0x000fe20000010000 */
[----:B------:R-:W1:Y:S01]  /*8140*/  MUFU.EX2 R248, R16 ;  /* 0x0000001000f87308 */ /* 0x000e620000000800 */
[----:B---3--:R-:W-:-:S07]  /*8150*/  LOP3.LUT R0, R2, 0xffff, RZ, 0xc0, !PT ;  /* 0x0000ffff02007812 */ /* 0x008fce00078ec0ff */
[----:B------:R3:W2:Y:S01]  /*8160*/  MUFU.EX2 R252, R6 ;  /* 0x0000000600fc7308 */ /* 0x0006a20000000800 */
[----:B----4-:R-:W-:Y:S01]  /*8170*/  IMAD.MOV.U32 R112, RZ, RZ, R19 ;  /* 0x000000ffff707224 */ /* 0x010fe200078e0013 */
[----:B------:R-:W-:Y:S02]  /*8180*/  SHF.R.U32.HI R4, RZ, 0x8, R0 ;  /* 0x00000008ff047819 */ /* 0x000fe40000011600 */
[----:B------:R-:W-:-:S04]  /*8190*/  LOP3.LUT R0, R2, 0xff, RZ, 0xc0, !PT ;  /* 0x000000ff02007812 */ /* 0x000fc800078ec0ff */
[----:B------:R-:W-:Y:S02]  /*81a0*/  PRMT R22, R0, 0x5410, R4 ;  /* 0x0000541000167816 */ /* 0x000fe40000000004 */
[--C-:B------:R-:W-:Y:S02]  /*81b0*/  SHF.R.U32.HI R0, RZ, 0x10, R2.reuse ;  /* 0x00000010ff007819 */ /* 0x100fe40000011602 */
[----:B------:R-:W-:Y:S02]  /*81c0*/  SHF.R.U32.HI R2, RZ, 0x18, R2 ;  /* 0x00000018ff027819 */ /* 0x000fe40000011602 */
[----:B------:R-:W-:-:S04]  /*81d0*/  LOP3.LUT R0, R0, 0xff, RZ, 0xc0, !PT ;  /* 0x000000ff00007812 */ /* 0x000fc800078ec0ff */
[----:B---3--:R-:W-:Y:S02]  /*81e0*/  PRMT R6, R0, 0x5410, R2 ;  /* 0x0000541000067816 */ /* 0x008fe40000000002 */
[----:B-1----:R-:W-:-:S04]  /*81f0*/  F2FP.BF16.F32.PACK_AB R0, R248, R249 ;  /* 0x000000f9f800723e */ /* 0x002fc800000010ff */
[C---:B------:R-:W-:Y:S01]  /*8200*/  PRMT R31, R0.reuse, 0x7632, R31 ;  /* 0x00007632001f7816 */ /* 0x040fe2000000001f */
[----:B------:R-:W-:Y:S01]  /*8210*/  FADD.FTZ R4, R35, R17 ;  /* 0x0000001123047221 */ /* 0x000fe20000010000 */
[----:B------:R-:W-:Y:S01]  /*8220*/  PRMT R133, R0, 0x7610, R133 ;  /* 0x0000761000857816 */ /* 0x000fe20000000085 */
[----:B------:R-:W-:Y:S02]  /*8230*/  IMAD.MOV.U32 R35, RZ, RZ, R138 ;  /* 0x000000ffff237224 */ /* 0x000fe400078e008a */
[----:B------:R-:W-:Y:S01]  /*8240*/  @!P1 HFMA2.BF16_V2 R144, -RZ.H0_H0, RZ.H0_H0, -R31.H0_H0 ;  /* 0x200000ffff909231 */ /* 0x000fe2000034091f */
[----:B------:R-:W-:-:S04]  /*8250*/  PRMT R30, R133, 0x5410, R31 ;  /* 0x00005410851e7816 */ /* 0x000fc8000000001f */
[----:B------:R-:W-:Y:S02]  /*8260*/  @!P1 PRMT R31, R144, 0x5410, RZ ;  /* 0x00005410901f9816 */ /* 0x000fe400000000ff */
[----:B------:R-:W-:-:S04]  /*8270*/  LEA R28, P1, R35, UR6, 0x1 ;  /* 0x00000006231c7c11 */ /* 0x000fc8000f8208ff */
[----:B------:R-:W-:Y:S02]  /*8280*/  LEA.HI.X R29, R35, UR7, R147, 0x1, P1 ;  /* 0x00000007231d7c11 */ /* 0x000fe400088f0c93 */
[----:B------:R-:W1:Y:S01]  /*8290*/  LDSM.16.MT88.4 R32, [R188+0x16800] ;  /* 0x01680000bc20783b */ /* 0x000e620000004200 */
[----:B------:R-:W-:Y:S02]  /*82a0*/  FADD.FTZ R5, R192, R18 ;  /* 0x00000012c0057221 */ /* 0x000fe40000010000 */
[----:B--2---:R-:W-:Y:S01]  /*82b0*/  HMMA.16816.F32.BF16 R16, R12, R24, RZ ;  /* 0x000000180c10723c */ /* 0x004fe200000418ff */
[----:B------:R-:W-:Y:S01]  /*82c0*/  F2FP.BF16.F32.PACK_AB R2, R252, R112 ;  /* 0x00000070fc02723e */ /* 0x000fe200000010ff */
[----:B------:R-:W-:Y:S02]  /*82d0*/  IMAD.MOV.U32 R139, RZ, RZ, R46 ;  /* 0x000000ffff8b7224 */ /* 0x000fe400078e002e */
[----:B------:R-:W-:Y:S01]  /*82e0*/  IMAD.MOV.U32 R111, RZ, RZ, R44 ;  /* 0x000000ffff6f7224 */ /* 0x000fe200078e002c */
[C---:B------:R-:W-:Y:S01]  /*82f0*/  PRMT R134, R2.reuse, 0x7632, R134 ;  /* 0x0000763202867816 */ /* 0x040fe20000000086 */
[----:B------:R1:W-:Y:S01]  /*8300*/  STG.E.U16 desc[UR30][R28.64+0x2], R59 ;  /* 0x0000023b1c007986 */ /* 0x0003e2000c10151e */
[----:B------:R-:W-:-:S03]  /*8310*/  PRMT R135, R2, 0x7610, R135 ;  /* 0x0000761002877816 */ /* 0x000fc60000000087 */
[----:B------:R-:W-:Y:S01]  /*8320*/  @!P3 HFMA2.BF16_V2 R146, -RZ.H0_H0, RZ.H0_H0, -R134.H0_H0 ;  /* 0x200000ffff92b231 */ /* 0x000fe20000340986 */
[----:B------:R-:W-:Y:S01]  /*8330*/  PRMT R23, R135, 0x5410, R134 ;  /* 0x0000541087177816 */ /* 0x000fe20000000086 */
[----:B------:R-:W-:Y:S02]  /*8340*/  IMAD.MOV.U32 R46, RZ, RZ, R130 ;  /* 0x000000ffff2e7224 */ /* 0x000fe400078e0082 */
[----:B------:R-:W-:Y:S01]  /*8350*/  @!P2 HFMA2.BF16_V2 R145, -RZ.H0_H0, RZ.H0_H0, -R133.H0_H0 ;  /* 0x200000ffff91a231 */ /* 0x000fe20000340985 */
[----:B------:R-:W-:Y:S01]  /*8360*/  HSET2.LE.AND R0, R39, R7, PT ;  /* 0x0000000727007233 */ /* 0x000fe20003803000 */
[----:B------:R-:W-:Y:S01]  /*8370*/  @!P6 HFMA2.BF16_V2 R141, -RZ.H0_H0, RZ.H0_H0, -R213.H0_H0 ;  /* 0x200000ffff8de231 */ /* 0x000fe200003409d5 */
[----:B------:R-:W-:Y:S01]  /*8380*/  @!P3 PRMT R134, R146, 0x5410, RZ ;  /* 0x000054109286b816 */ /* 0x000fe200000000ff */
[----:B------:R-:W-:Y:S02]  /*8390*/  IMAD.MOV.U32 R146, RZ, RZ, R42 ;  /* 0x000000ffff927224 */ /* 0x000fe400078e002a */
[----:B------:R-:W-:Y:S01]  /*83a0*/  FADD.FTZ R238, R189, R4 ;  /* 0x00000004bdee7221 */ /* 0x000fe20000010000 */
[----:B------:R-:W-:-:S02]  /*83b0*/  IMAD.MOV.U32 R44, RZ, RZ, R131 ;  /* 0x000000ffff2c7224 */ /* 0x000fc400078e0083 */
[----:B------:R-:W-:Y:S02]  /*83c0*/  IMAD.MOV.U32 R140, RZ, RZ, R51 ;  /* 0x000000ffff8c7224 */ /* 0x000fe400078e0033 */
[----:B------:R-:W-:Y:S02]  /*83d0*/  @!P5 HFMA2.BF16_V2 R142, -RZ.H0_H0, RZ.H0_H0, -R191.H0_H0 ;  /* 0x200000ffff8ed231 */ /* 0x000fe400003409bf */
[----:B------:R-:W-:Y:S02]  /*83e0*/  IMAD.MOV.U32 R42, RZ, RZ, R128 ;  /* 0x000000ffff2a7224 */ /* 0x000fe400078e0080 */
[----:B------:R-:W-:Y:S01]  /*83f0*/  IMAD.MOV.U32 R138, RZ, RZ, R137 ;  /* 0x000000ffff8a7224 */ /* 0x000fe200078e0089 */
[----:B------:R-:W-:Y:S01]  /*8400*/  STG.E.U16 desc[UR30][R28.64], R109 ;  /* 0x0000006d1c007986 */ /* 0x000fe2000c10151e */
[----:B------:R-:W-:Y:S02]  /*8410*/  IMAD.MOV.U32 R130, RZ, RZ, R56 ;  /* 0x000000ffff827224 */ /* 0x000fe400078e0038 */
[----:B------:R-:W-:Y:S01]  /*8420*/  IMAD.MOV.U32 R131, RZ, RZ, R57 ;  /* 0x000000ffff837224 */ /* 0x000fe200078e0039 */
[----:B------:R2:W5:Y:S01]  /*8430*/  LDL.LU R192, [R1+0x100] ;  /* 0x0001000001c07983 */ /* 0x0005620000300800 */
[----:B------:R-:W-:-:S02]  /*8440*/  IMAD.MOV.U32 R128, RZ, RZ, R58 ;  /* 0x000000ffff807224 */ /* 0x000fc400078e003a */
[----:B-1----:R-:W-:Y:S06]  /*8450*/  HMMA.16816.F32.BF16 R56, R8, R32, R16 ;  /* 0x000000200838723c */ /* 0x002fec0000041810 */
[----:B------:R-:W-:Y:S01]  /*8460*/  HMMA.16816.F32.BF16 R16, R12, R26, RZ ;  /* 0x0000001a0c10723c */ /* 0x000fe200000418ff */
[----:B------:R-:W1:Y:S01]  /*8470*/  LDSM.16.MT88.4 R24, [R187+0x16000] ;  /* 0x01600000bb18783b */ /* 0x000e620000004200 */
[----:B------:R-:W-:Y:S01]  /*8480*/  @!P2 PRMT R133, R145, 0x5410, RZ ;  /* 0x000054109185a816 */ /* 0x000fe200000000ff */
[----:B------:R-:W-:Y:S02]  /*8490*/  IMAD.MOV.U32 R145, RZ, RZ, R45 ;  /* 0x000000ffff917224 */ /* 0x000fe400078e002d */
[----:B------:R-:W-:Y:S01]  /*84a0*/  IMAD.MOV.U32 R45, RZ, RZ, R129 ;  /* 0x000000ffff2d7224 */ /* 0x000fe200078e0081 */
[----:B------:R-:W-:Y:S01]  /*84b0*/  @!P6 PRMT R213, R141, 0x5410, RZ ;  /* 0x000054108dd5e816 */ /* 0x000fe200000000ff */
[----:B------:R-:W-:Y:S01]  /*84c0*/  IMAD.MOV.U32 R129, RZ, RZ, R62 ;  /* 0x000000ffff817224 */ /* 0x000fe200078e003e */
[----:B------:R-:W-:Y:S01]  /*84d0*/  LOP3.LUT R4, R0, R48, RZ, 0xc0, !PT ;  /* 0x0000003000047212 */ /* 0x000fe200078ec0ff */
[----:B------:R-:W-:-:S02]  /*84e0*/  IMAD.MOV.U32 R62, RZ, RZ, R63 ;  /* 0x000000ffff3e7224 */ /* 0x000fc400078e003f */
[----:B------:R-:W-:Y:S02]  /*84f0*/  IMAD.MOV.U32 R63, RZ, RZ, R50 ;  /* 0x000000ffff3f7224 */ /* 0x000fe400078e0032 */
[----:B------:R-:W-:-:S11]  /*8500*/  IMAD.MOV.U32 R141, RZ, RZ, R49 ;  /* 0x000000ffff8d7224 */ /* 0x000fd600078e0031 */
[----:B------:R-:W-:Y:S06]  /*8510*/  HMMA.16816.F32.BF16 R48, R8, R34, R16 ;  /* 0x000000220830723c */ /* 0x000fec0000041810 */
[C---:B-1----:R-:W-:Y:S06]  /*8520*/  HMMA.16816.F32.BF16 R32, R12.reuse, R24, RZ ;  /* 0x000000180c20723c */ /* 0x042fec00000418ff */
[----:B------:R-:W-:Y:S01]  /*8530*/  HMMA.16816.F32.BF16 R24, R12, R26, RZ ;  /* 0x0000001a0c18723c */ /* 0x000fe200000418ff */
[----:B------:R-:W1:Y:S01]  /*8540*/  LDSM.16.MT88.4 R12, [R187+0x16800] ;  /* 0x01680000bb0c783b */ /* 0x000e620000004200 */
[--C-:B------:R-:W-:Y:S01]  /*8550*/  HSET2.LE.AND R0, R40, R7.reuse, PT ;  /* 0x0000000728007233 */ /* 0x100fe20003803000 */
[----:B------:R-:W-:Y:S01]  /*8560*/  FADD.FTZ R239, R184, R5 ;  /* 0x00000005b8ef7221 */ /* 0x000fe20000010000 */
[----:B------:R-:W-:-:S03]  /*8570*/  HSET2.LE.AND R2, R41, R7, PT ;  /* 0x0000000729027233 */ /* 0x000fc60003803000 */
[----:B------:R-:W-:Y:S02]  /*8580*/  LOP3.LUT R5, R0, R55, RZ, 0xc0, !PT ;  /* 0x0000003700057212 */ /* 0x000fe400078ec0ff */
[----:B------:R-:W-:-:S09]  /*8590*/  HSET2.LE.AND R0, R43, R7, PT ;  /* 0x000000072b007233 */ /* 0x000fd20003803000 */
[C---:B-1----:R-:W-:Y:S06]  /*85a0*/  HMMA.16816.F32.BF16 R32, R8.reuse, R12, R32 ;  /* 0x0000000c0820723c */ /* 0x042fec0000041820 */
[----:B------:R-:W-:Y:S01]  /*85b0*/  HMMA.16816.F32.BF16 R24, R8, R14, R24 ;  /* 0x0000000e0818723c */ /* 0x000fe20000041818 */
[----:B------:R-:W1:Y:S01]  /*85c0*/  LDSM.16.MT88.4 R8, [R185+0x11000] ;  /* 0x01100000b908783b */ /* 0x000e620000004200 */
[--C-:B------:R-:W-:Y:S01]  /*85d0*/  HSET2.LE.AND R18, R38, R7.reuse, PT ;  /* 0x0000000726127233 */ /* 0x100fe20003803000 */
[----:B------:R-:W-:Y:S01]  /*85e0*/  IMAD.MOV.U32 R36, RZ, RZ, R130 ;  /* 0x000000ffff247224 */ /* 0x000fe200078e0082 */
[--C-:B------:R-:W-:Y:S01]  /*85f0*/  HSET2.LE.AND R19, R37, R7.reuse, PT ;  /* 0x0000000725137233 */ /* 0x100fe20003803000 */
[----:B------:R-:W-:Y:S01]  /*8600*/  IMAD.MOV.U32 R37, RZ, RZ, R131 ;  /* 0x000000ffff257224 */ /* 0x000fe200078e0083 */
[--C-:B------:R-:W-:Y:S01]  /*8610*/  HSET2.LE.AND R17, R22, R7.reuse, PT ;  /* 0x0000000716117233 */ /* 0x100fe20003803000 */
[----:B------:R-:W-:Y:S01]  /*8620*/  IMAD.MOV.U32 R38, RZ, RZ, R128 ;  /* 0x000000ffff267224 */ /* 0x000fe200078e0080 */
[----:B------:R-:W-:Y:S01]  /*8630*/  HSET2.LE.AND R16, R6, R7, PT ;  /* 0x0000000706107233 */ /* 0x000fe20003803000 */
[----:B------:R-:W-:Y:S01]  /*8640*/  IMAD.MOV.U32 R39, RZ, RZ, R129 ;  /* 0x000000ffff277224 */ /* 0x000fe200078e0081 */
[----:B------:R-:W-:Y:S01]  /*8650*/  LOP3.LUT R6, R0, R54, RZ, 0xc0, !PT ;  /* 0x0000003600067212 */ /* 0x000fe200078ec0ff */
[----:B------:R-:W3:Y:S01]  /*8660*/  LDSM.16.MT88.4 R12, [R186+0x11000] ;  /* 0x01100000ba0c783b */ /* 0x000ee20000004200 */
[----:B------:R-:W-:-:S02]  /*8670*/  LOP3.LUT R7, R2, R53, RZ, 0xc0, !PT ;  /* 0x0000003502077212 */ /* 0x000fc400078ec0ff */
[----:B------:R-:W-:Y:S02]  /*8680*/  LOP3.LUT R128, R17, R52, RZ, 0xc0, !PT ;  /* 0x0000003411807212 */ /* 0x000fe400078ec0ff */
[----:B------:R-:W-:Y:S02]  /*8690*/  LOP3.LUT R129, R16, R47, RZ, 0xc0, !PT ;  /* 0x0000002f10817212 */ /* 0x000fe400078ec0ff */
[----:B------:R-:W-:Y:S02]  /*86a0*/  LOP3.LUT R130, R18, R23, RZ, 0xc0, !PT ;  /* 0x0000001712827212 */ /* 0x000fe400078ec0ff */
[----:B------:R-:W-:Y:S01]  /*86b0*/  LOP3.LUT R131, R19, R30, RZ, 0xc0, !PT ;  /* 0x0000001e13837212 */ /* 0x000fe200078ec0ff */
[C---:B-1----:R-:W-:Y:S06]  /*86c0*/  HMMA.16816.F32.BF16 R164, R4.reuse, R8, R164 ;  /* 0x0000000804a4723c */ /* 0x042fec00000418a4 */
[----:B------:R-:W-:Y:S01]  /*86d0*/  HMMA.16816.F32.BF16 R16, R4, R10, R36 ;  /* 0x0000000a0410723c */ /* 0x000fe20000041824 */
[----:B------:R-:W1:Y:S01]  /*86e0*/  LDSM.16.MT88.4 R8, [R188+0x11000] ;  /* 0x01100000bc08783b */ /* 0x000e620000004200 */
[----:B------:R-:W-:-:S02]  /*86f0*/  IMAD.MOV.U32 R40, RZ, RZ, R46 ;  /* 0x000000ffff287224 */ /* 0x000fc400078e002e */
[----:B------:R-:W-:Y:S02]  /*8700*/  IMAD.MOV.U32 R41, RZ, RZ, R44 ;  /* 0x000000ffff297224 */ /* 0x000fe400078e002c */
[----:B------:R-:W-:Y:S01]  /*8710*/  IMAD.MOV.U32 R43, RZ, RZ, R45 ;  /* 0x000000ffff2b7224 */ /* 0x000fe200078e002d */
[C---:B---3--:R-:W-:Y:S06]  /*8720*/  HMMA.16816.F32.BF16 R156, R4.reuse, R12, R156 ;  /* 0x0000000c049c723c */ /* 0x048fec000004189c */
[C---:B------:R-:W-:Y:S01]  /*8730*/  HMMA.16816.F32.BF16 R36, R4.reuse, R14, R40 ;  /* 0x0000000e0424723c */ /* 0x040fe20000041828 */
[----:B------:R-:W3:Y:S05]  /*8740*/  LDSM.16.MT88.4 R12, [R187+0x11000] ;  /* 0x01100000bb0c783b */ /* 0x000eea0000004200 */
[C---:B-1----:R-:W-:Y:S06]  /*8750*/  HMMA.16816.F32.BF16 R148, R4.reuse, R8, R148 ;  /* 0x000000080494723c */ /* 0x042fec0000041894 */
[----:B------:R-:W-:Y:S01]  /*8760*/  HMMA.16816.F32.BF16 R40, R4, R10, R240 ;  /* 0x0000000a0428723c */ /* 0x000fe200000418f0 */
[----:B------:R-:W1:Y:S01]  /*8770*/  LDSM.16.MT88.4 R8, [R185+0x13000] ;  /* 0x01300000b908783b */ /* 0x000e620000004200 */
[----:B------:R-:W-:Y:S01]  /*8780*/  @!P4 HFMA2.BF16_V2 R143, -RZ.H0_H0, RZ.H0_H0, -R135.H0_H0 ;  /* 0x200000ffff8fc231 */ /* 0x000fe20000340987 */
[----:B------:R-:W-:Y:S01]  /*8790*/  @!P5 PRMT R191, R142, 0x5410, RZ ;  /* 0x000054108ebfd816 */ /* 0x000fe200000000ff */
[----:B------:R-:W-:-:S03]  /*87a0*/  IMAD.MOV.U32 R142, RZ, RZ, R21 ;  /* 0x000000ffff8e7224 */ /* 0x000fc600078e0015 */
[----:B------:R-:W-:Y:S01]  /*87b0*/  @!P4 PRMT R135, R143, 0x5410, RZ ;  /* 0x000054108f87c816 */ /* 0x000fe200000000ff */
[----:B------:R-:W-:Y:S01]  /*87c0*/  IMAD.MOV.U32 R143, RZ, RZ, R20 ;  /* 0x000000ffff8f7224 */ /* 0x000fe200078e0014 */
[C---:B---3--:R-:W-:Y:S06]  /*87d0*/  HMMA.16816.F32.BF16 R44, R4.reuse, R14, R60 ;  /* 0x0000000e042c723c */ /* 0x048fec000004183c */
[C---:B------:R-:W-:Y:S01]  /*87e0*/  HMMA.16816.F32.BF16 R140, R4.reuse, R12, R140 ;  /* 0x0000000c048c723c */ /* 0x040fe2000004188c */
[----:B------:R-:W3:Y:S05]  /*87f0*/  LDSM.16.MT88.4 R12, [R186+0x13000] ;  /* 0x01300000ba0c783b */ /* 0x000eea0000004200 */
[C---:B-1----:R-:W-:Y:S06]  /*8800*/  HMMA.16816.F32.BF16 R52, R4.reuse, R8, R244 ;  /* 0x000000080434723c */ /* 0x042fec00000418f4 */
[C---:B------:R-:W-:Y:S01]  /*8810*/  HMMA.16816.F32.BF16 R60, R4.reuse, R10, R224 ;  /* 0x0000000a043c723c */ /* 0x040fe200000418e0 */
[----:B------:R-:W1:Y:S05]  /*8820*/  LDSM.16.MT88.4 R8, [R188+0x13000] ;  /* 0x01300000bc08783b */ /* 0x000e6a0000004200 */
[C---:B---3--:R-:W-:Y:S06]  /*8830*/  HMMA.16816.F32.BF16 R64, R4.reuse, R12, R64 ;  /* 0x0000000c0440723c */ /* 0x048fec0000041840 */
[C---:B------:R-:W-:Y:S01]  /*8840*/  HMMA.16816.F32.BF16 R68, R4.reuse, R14, R68 ;  /* 0x0000000e0444723c */ /* 0x040fe20000041844 */
[----:B------:R-:W3:Y:S05]  /*8850*/  LDSM.16.MT88.4 R12, [R187+0x13000] ;  /* 0x01300000bb0c783b */ /* 0x000eea0000004200 */
[C---:B-1----:R-:W-:Y:S06]  /*8860*/  HMMA.16816.F32.BF16 R72, R4.reuse, R8, R72 ;  /* 0x000000080448723c */ /* 0x042fec0000041848 */
[----:B------:R-:W-:Y:S01]  /*8870*/  HMMA.16816.F32.BF16 R76, R4, R10, R76 ;  /* 0x0000000a044c723c */ /* 0x000fe2000004184c */
[----:B------:R-:W1:Y:S01]  /*8880*/  LDSM.16.MT88.4 R8, [R185+0x15000] ;  /* 0x01500000b908783b */ /* 0x000e620000004200 */
[----:B------:R-:W-:-:S02]  /*8890*/  IMAD.MOV.U32 R241, RZ, RZ, R145 ;  /* 0x000000fffff17224 */ /* 0x000fc400078e0091 */
[----:B------:R-:W-:Y:S02]  /*88a0*/  IMAD.MOV.U32 R240, RZ, RZ, R146 ;  /* 0x000000fffff07224 */ /* 0x000fe400078e0092 */
[----:B------:R-:W-:Y:S02]  /*88b0*/  IMAD.MOV.U32 R246, RZ, RZ, R139 ;  /* 0x000000fffff67224 */ /* 0x000fe400078e008b */
[----:B------:R-:W-:Y:S01]  /*88c0*/  IMAD.MOV.U32 R243, RZ, RZ, R138 ;  /* 0x000000fffff37224 */ /* 0x000fe200078e008a */
[----:B---3--:R-:W-:Y:S01]  /*88d0*/  HMMA.16816.F32.BF16 R84, R4, R12, R84 ;  /* 0x0000000c0454723c */ /* 0x008fe20000041854 */
[----:B------:R-:W-:Y:S02]  /*88e0*/  IMAD.MOV.U32 R138, RZ, RZ, R90 ;  /* 0x000000ffff8a7224 */ /* 0x000fe400078e005a */
[----:B------:R-:W-:Y:S02]  /*88f0*/  IMAD.MOV.U32 R139, RZ, RZ, R91 ;  /* 0x000000ffff8b7224 */ /* 0x000fe400078e005b */
[----:B------:R-:W-:-:S02]  /*8900*/  IMAD.MOV.U32 R146, RZ, RZ, R88 ;  /* 0x000000ffff927224 */ /* 0x000fc400078e0058 */
[----:B------:R-:W-:Y:S02]  /*8910*/  IMAD.MOV.U32 R145, RZ, RZ, R89 ;  /* 0x000000ffff917224 */ /* 0x000fe400078e0059 */
[C---:B------:R-:W-:Y:S01]  /*8920*/  HMMA.16816.F32.BF16 R88, R4.reuse, R14, R100 ;  /* 0x0000000e0458723c */ /* 0x040fe20000041864 */
[----:B------:R-:W3:Y:S05]  /*8930*/  LDSM.16.MT88.4 R12, [R186+0x15000] ;  /* 0x01500000ba0c783b */ /* 0x000eea0000004200 */
[C---:B-1----:R-:W-:Y:S06]  /*8940*/  HMMA.16816.F32.BF16 R92, R4.reuse, R8, R92 ;  /* 0x00000008045c723c */ /* 0x042fec000004185c */
[----:B------:R-:W-:Y:S01]  /*8950*/  HMMA.16816.F32.BF16 R96, R4, R10, R96 ;  /* 0x0000000a0460723c */ /* 0x000fe20000041860 */
[----:B------:R-:W1:Y:S01]  /*8960*/  LDSM.16.MT88.4 R8, [R188+0x15000] ;  /* 0x01500000bc08783b */ /* 0x000e620000004200 */
[----:B------:R-:W-:-:S02]  /*8970*/  IMAD.MOV.U32 R137, RZ, RZ, R190 ;  /* 0x000000ffff897224 */ /* 0x000fc400078e00be */
[----:B------:R-:W-:Y:S01]  /*8980*/  IMAD.MOV.U32 R30, RZ, RZ, R136 ;  /* 0x000000ffff1e7224 */ /* 0x000fe200078e0088 */
[----:B------:R2:W5:Y:S01]  /*8990*/  LDL.LU R190, [R1+0xfc] ;  /* 0x0000fc0001be7983 */ /* 0x0005620000300800 */
[----:B------:R-:W-:Y:S02]  /*89a0*/  IMAD.MOV.U32 R242, RZ, RZ, R137 ;  /* 0x000000fffff27224 */ /* 0x000fe400078e0089 */
[----:B------:R-:W-:Y:S01]  /*89b0*/  IMAD.MOV.U32 R22, RZ, RZ, R112 ;  /* 0x000000ffff167224 */ /* 0x000fe200078e0070 */
[----:B------:R2:W5:Y:S01]  /*89c0*/  LDL.LU R189, [R1+0xf8] ;  /* 0x0000f80001bd7983 */ /* 0x0005620000300800 */
[----:B------:R-:W-:Y:S02]  /*89d0*/  IMAD.MOV.U32 R247, RZ, RZ, R111 ;  /* 0x000000fffff77224 */ /* 0x000fe400078e006f */
[----:B------:R-:W-:Y:S01]  /*89e0*/  IMAD.MOV.U32 R23, RZ, RZ, R115 ;  /* 0x000000ffff177224 */ /* 0x000fe200078e0073 */
[----:B---3--:R-:W-:Y:S01]  /*89f0*/  HMMA.16816.F32.BF16 R100, R4, R12, R220 ;  /* 0x0000000c0464723c */ /* 0x008fe200000418dc */
[----:B------:R-:W-:Y:S01]  /*8a00*/  IMAD.MOV.U32 R245, RZ, RZ, R114 ;  /* 0x000000fffff57224 */ /* 0x000fe200078e0072 */
[----:B------:R2:W5:Y:S01]  /*8a10*/  LDL.LU R184, [R1+0xf4] ;  /* 0x0000f40001b87983 */ /* 0x0005620000300800 */
[----:B------:R-:W-:-:S02]  /*8a20*/  IMAD.MOV.U32 R244, RZ, RZ, R110 ;  /* 0x000000fffff47224 */ /* 0x000fc400078e006e */
[----:B------:R-:W-:Y:S01]  /*8a30*/  IMAD.MOV.U32 R136, RZ, RZ, R108 ;  /* 0x000000ffff887224 */ /* 0x000fe200078e006c */
[C---:B------:R-:W-:Y:S01]  /*8a40*/  HMMA.16816.F32.BF16 R104, R4.reuse, R14, R104 ;  /* 0x0000000e0468723c */ /* 0x040fe20000041868 */
[----:B------:R-:W-:Y:S01]  /*8a50*/  IMAD.MOV.U32 R137, RZ, RZ, R113 ;  /* 0x000000ffff897224 */ /* 0x000fe200078e0071 */
[----:B------:R-:W3:Y:S04]  /*8a60*/  LDSM.16.MT88.4 R12, [R187+0x15000] ;  /* 0x01500000bb0c783b */ /* 0x000ee80000004200 */
[----:B------:R2:W5:Y:S04]  /*8a70*/  LDL.LU R21, [R1+0xf0] ;  /* 0x0000f00001157983 */ /* 0x0005680000300800 */
[----:B------:R2:W5:Y:S01]  /*8a80*/  LDL.LU R20, [R1+0xec] ;  /* 0x0000ec0001147983 */ /* 0x0005620000300800 */
[C---:B-1----:R-:W-:Y:S03]  /*8a90*/  HMMA.16816.F32.BF16 R108, R4.reuse, R8, R160 ;  /* 0x00000008046c723c */ /* 0x042fe600000418a0 */
[----:B------:R-:W-:Y:S03]  /*8aa0*/  LDSM.16.MT88.4 R160, [R185+0x11800] ;  /* 0x01180000b9a0783b */ /* 0x000fe60000004200 */
[----:B------:R-:W-:Y:S01]  /*8ab0*/  HMMA.16816.F32.BF16 R112, R4, R10, R152 ;  /* 0x0000000a0470723c */ /* 0x000fe20000041898 */
[----:B------:R-:W1:Y:S01]  /*8ac0*/  LDSM.16.MT88.4 R8, [R185+0x17000] ;  /* 0x01700000b908783b */ /* 0x000e620000004200 */
[----:B------:R-:W-:-:S02]  /*8ad0*/  IMAD.MOV.U32 R0, RZ, RZ, R137 ;  /* 0x000000ffff007224 */ /* 0x000fc400078e0089 */
[----:B------:R-:W-:Y:S01]  /*8ae0*/  IMAD.MOV.U32 R2, RZ, RZ, R136 ;  /* 0x000000ffff027224 */ /* 0x000fe200078e0088 */
[----:B------:R-:W-:Y:S01]  /*8af0*/  LDSM.16.MT88.4 R152, [R186+0x11800] ;  /* 0x01180000ba98783b */ /* 0x000fe20000004200 */
        /* <DEDUP_REMOVED lines=8> */
[----:B------:R-:W-:Y:S05]  /*8b80*/  LDSM.16.MT88.4 R80, [R186+0x15800] ;  /* 0x01580000ba50783b */ /* 0x000fea0000004200 */
[C---:B-1----:R-:W-:Y:S01]  /*8b90*/  HMMA.16816.F32.BF16 R124, R4.reuse, R8, R56 ;  /* 0x00000008047c723c */ /* 0x042fe20000041838 */
[----:B------:R-:W-:Y:S05]  /*8ba0*/  LDSM.16.MT88.4 R56, [R188+0x13800] ;  /* 0x01380000bc38783b */ /* 0x000fea0000004200 */
[----:B------:R-:W-:Y:S01]  /*8bb0*/  HMMA.16816.F32.BF16 R12, R4, R10, R48 ;  /* 0x0000000a040c723c */ /* 0x000fe20000041830 */
[----:B------:R-:W1:Y:S04]  /*8bc0*/  LDSM.16.MT88.4 R8, [R187+0x17000] ;  /* 0x01700000bb08783b */ /* 0x000e680000004200 */
[----:B------:R-:W-:Y:S01]  /*8bd0*/  LDSM.16.MT88.4 R48, [R186+0x13800] ;  /* 0x01380000ba30783b */ /* 0x000fe20000004200 */
[C---:B------:R-:W-:Y:S06]  /*8be0*/  HMMA.16816.F32.BF16 R164, R128.reuse, R160, R164 ;  /* 0x000000a080a4723c */ /* 0x040fec00000418a4 */
[----:B------:R-:W-:Y:S07]  /*8bf0*/  HMMA.16816.F32.BF16 R160, R128, R162, R16 ;  /* 0x000000a280a0723c */ /* 0x000fee0000041810 */
[----:B------:R-:W-:Y:S01]  /*8c00*/  IMAD.MOV.U32 R19, RZ, RZ, R146 ;  /* 0x000000ffff137224 */ /* 0x000fe200078e0092 */
[C---:B-1----:R-:W-:Y:S06]  /*8c10*/  HMMA.16816.F32.BF16 R32, R4.reuse, R8, R32 ;  /* 0x000000080420723c */ /* 0x042fec0000041820 */
[----:B------:R-:W-:Y:S01]  /*8c20*/  HMMA.16816.F32.BF16 R24, R4, R10, R24 ;  /* 0x0000000a0418723c */ /* 0x000fe20000041818 */
[----:B------:R-:W-:Y:S01]  /*8c30*/  IMAD.MOV.U32 R18, RZ, RZ, R139 ;  /* 0x000000ffff127224 */ /* 0x000fe200078e008b */
[----:B------:R-:W-:Y:S01]  /*8c40*/  USHF.L.U32 UR23, UR23, 0x3, URZ ;  /* 0x0000000317177899 */ /* 0x000fe2000800063f */
[----:B------:R-:W-:Y:S01]  /*8c50*/  IMAD.MOV.U32 R17, RZ, RZ, R138 ;  /* 0x000000ffff117224 */ /* 0x000fe200078e008a */
[----:B------:R-:W-:Y:S03]  /*8c60*/  LDSM.16.MT88.4 R8, [R187+0x17800] ;  /* 0x01780000bb08783b */ /* 0x000fe60000004200 */
[----:B------:R-:W-:Y:S01]  /*8c70*/  IMAD.MOV.U32 R7, RZ, RZ, R145 ;  /* 0x000000ffff077224 */ /* 0x000fe200078e0091 */
[----:B------:R-:W-:Y:S04]  /*8c80*/  LDSM.16.MT88.4 R136, [R187+0x11800] ;  /* 0x01180000bb88783b */ /* 0x000fe80000004200 */
[----:B------:R-:W1:Y:S02]  /*8c90*/  LDSM.16.MT88.4 R144, [R188+0x11800] ;  /* 0x01180000bc90783b */ /* 0x000e640000004200 */
[C---:B-1----:R-:W-:Y:S06]  /*8ca0*/  HMMA.16816.F32.BF16 R148, R128.reuse, R144, R148 ;  /* 0x000000908094723c */ /* 0x042fec0000041894 */
[C---:B------:R-:W-:Y:S01]  /*8cb0*/  HMMA.16816.F32.BF16 R144, R128.reuse, R146, R40 ;  /* 0x000000928090723c */ /* 0x040fe20000041828 */
[----:B------:R-:W1:Y:S05]  /*8cc0*/  LDSM.16.MT88.4 R40, [R185+0x13800] ;  /* 0x01380000b928783b */ /* 0x000e6a0000004200 */
[C---:B------:R-:W-:Y:S06]  /*8cd0*/  HMMA.16816.F32.BF16 R156, R128.reuse, R152, R156 ;  /* 0x00000098809c723c */ /* 0x040fec000004189c */
[C---:B------:R-:W-:Y:S06]  /*8ce0*/  HMMA.16816.F32.BF16 R152, R128.reuse, R154, R36 ;  /* 0x0000009a8098723c */ /* 0x040fec0000041824 */
[C---:B------:R-:W-:Y:S06]  /*8cf0*/  HMMA.16816.F32.BF16 R140, R128.reuse, R136, R140 ;  /* 0x00000088808c723c */ /* 0x040fec000004188c */
[C---:B------:R-:W-:Y:S06]  /*8d00*/  HMMA.16816.F32.BF16 R136, R128.reuse, R138, R44 ;  /* 0x0000008a8088723c */ /* 0x040fec000004182c */
[C---:B------:R-:W-:Y:S01]  /*8d10*/  HMMA.16816.F32.BF16 R44, R128.reuse, R48, R64 ;  /* 0x00000030802c723c */ /* 0x040fe20000041840 */
[----:B------:R-:W3:Y:S05]  /*8d20*/  LDSM.16.MT88.4 R64, [R187+0x13800] ;  /* 0x01380000bb40783b */ /* 0x000eea0000004200 */
[C---:B-1----:R-:W-:Y:S06]  /*8d30*/  HMMA.16816.F32.BF16 R36, R128.reuse, R40, R52 ;  /* 0x000000288024723c */ /* 0x042fec0000041834 */
[C---:B------:R-:W-:Y:S01]  /*8d40*/  HMMA.16816.F32.BF16 R52, R128.reuse, R56, R72 ;  /* 0x000000388034723c */ /* 0x040fe20000041848 */
[----:B------:R-:W1:Y:S05]  /*8d50*/  LDSM.16.MT88.4 R72, [R185+0x15800] ;  /* 0x01580000b948783b */ /* 0x000e6a0000004200 */
[C---:B------:R-:W-:Y:S06]  /*8d60*/  HMMA.16816.F32.BF16 R40, R128.reuse, R42, R60 ;  /* 0x0000002a8028723c */ /* 0x040fec000004183c */
[C---:B------:R-:W-:Y:S06]  /*8d70*/  HMMA.16816.F32.BF16 R48, R128.reuse, R50, R68 ;  /* 0x000000328030723c */ /* 0x040fec0000041844 */
[C---:B---3--:R-:W-:Y:S06]  /*8d80*/  HMMA.16816.F32.BF16 R60, R128.reuse, R64, R84 ;  /* 0x00000040803c723c */ /* 0x048fec0000041854 */
[C---:B------:R-:W-:Y:S01]  /*8d90*/  HMMA.16816.F32.BF16 R64, R128.reuse, R66, R88 ;  /* 0x000000428040723c */ /* 0x040fe20000041858 */
[----:B------:R-:W3:Y:S05]  /*8da0*/  LDSM.16.MT88.4 R88, [R188+0x15800] ;  /* 0x01580000bc58783b */ /* 0x000eea0000004200 */
[C---:B-1----:R-:W-:Y:S06]  /*8db0*/  HMMA.16816.F32.BF16 R68, R128.reuse, R72, R92 ;  /* 0x000000488044723c */ /* 0x042fec000004185c */
[C---:B------:R-:W-:Y:S01]  /*8dc0*/  HMMA.16816.F32.BF16 R72, R128.reuse, R74, R96 ;  /* 0x0000004a8048723c */ /* 0x040fe20000041860 */
[----:B------:R-:W1:Y:S05]  /*8dd0*/  LDSM.16.MT88.4 R96, [R187+0x15800] ;  /* 0x01580000bb60783b */ /* 0x000e6a0000004200 */
[----:B------:R-:W-:Y:S01]  /*8de0*/  HMMA.16816.F32.BF16 R56, R128, R58, R76 ;  /* 0x0000003a8038723c */ /* 0x000fe2000004184c */
[----:B------:R-:W-:-:S05]  /*8df0*/  FADD.FTZ R6, R0, R239 ;  /* 0x000000ef00067221 */ /* 0x000fca0000010000 */
[----:B------:R-:W-:Y:S01]  /*8e00*/  HMMA.16816.F32.BF16 R76, R128, R80, R100 ;  /* 0x00000050804c723c */ /* 0x000fe20000041864 */
[----:B------:R-:W-:-:S05]  /*8e10*/  IMAD.U32 R0, RZ, RZ, UR23 ;  /* 0x00000017ff007e24 */ /* 0x000fca000f8e00ff */
[C---:B------:R-:W-:Y:S01]  /*8e20*/  HMMA.16816.F32.BF16 R80, R128.reuse, R82, R104 ;  /* 0x000000528050723c */ /* 0x040fe20000041868 */
[----:B------:R-:W4:Y:S05]  /*8e30*/  LDSM.16.MT88.4 R104, [R185+0x17800] ;  /* 0x01780000b968783b */ /* 0x000f2a0000004200 */
[C---:B---3--:R-:W-:Y:S06]  /*8e40*/  HMMA.16816.F32.BF16 R84, R128.reuse, R88, R108 ;  /* 0x000000588054723c */ /* 0x048fec000004186c */
[----:B------:R-:W-:Y:S01]  /*8e50*/  HMMA.16816.F32.BF16 R88, R128, R90, R112 ;  /* 0x0000005a8058723c */ /* 0x000fe20000041870 */
[----:B------:R-:W3:Y:S01]  /*8e60*/  LDSM.16.MT88.4 R112, [R186+0x17800] ;  /* 0x01780000ba70783b */ /* 0x000ee20000004200 */
[----:B------:R-:W-:-:S04]  /*8e70*/  IMAD.WIDE R4, R0, 0x2, R28 ;  /* 0x0000000200047825 */ /* 0x000fc800078e021c */
[C---:B-1----:R-:W-:Y:S06]  /*8e80*/  HMMA.16816.F32.BF16 R92, R128.reuse, R96, R116 ;  /* 0x00000060805c723c */ /* 0x042fec0000041874 */
[----:B------:R-:W-:Y:S01]  /*8e90*/  HMMA.16816.F32.BF16 R96, R128, R98, R120 ;  /* 0x000000628060723c */ /* 0x000fe20000041878 */
[----:B------:R-:W1:Y:S01]  /*8ea0*/  LDSM.16.MT88.4 R120, [R188+0x17800] ;  /* 0x01780000bc78783b */ /* 0x000e620000004200 */
[----:B------:R-:W-:-:S03]  /*8eb0*/  FADD.FTZ R2, R2, R238 ;  /* 0x000000ee02027221 */ /* 0x000fc60000010000 */
[----:B------:R2:W-:Y:S01]  /*8ec0*/  STG.E.U16 desc[UR30][R4.64], R235 ;  /* 0x000000eb04007986 */ /* 0x0005e2000c10151e */
[----:B------:R-:W-:Y:S01]  /*8ed0*/  FADD.FTZ R0, R17, R2 ;  /* 0x0000000211007221 */ /* 0x000fe20000010000 */
[----:B------:R-:W-:Y:S02]  /*8ee0*/  FADD.FTZ R2, R18, R6 ;  /* 0x0000000612027221 */ /* 0x000fe40000010000 */
[----:B------:R2:W-:Y:S04]  /*8ef0*/  STG.E.U16 desc[UR30][R4.64+0x2], R233 ;  /* 0x000002e904007986 */ /* 0x0005e8000c10151e */
[----:B------:R2:W-:Y:S04]  /*8f00*/  STG.E.U16 desc[UR30][R28.64+0x10], R231 ;  /* 0x000010e71c007986 */ /* 0x0005e8000c10151e */
[----:B------:R2:W-:Y:S01]  /*8f10*/  STG.E.U16 desc[UR30][R28.64+0x12], R230 ;  /* 0x000012e61c007986 */ /* 0x0005e2000c10151e */
[----:B------:R-:W-:-:S03]  /*8f20*/  FADD.FTZ R0, R19, R0 ;  /* 0x0000000013007221 */ /* 0x000fc60000010000 */
[----:B------:R2:W-:Y:S04]  /*8f30*/  STG.E.U16 desc[UR30][R4.64+0x10], R234 ;  /* 0x000010ea04007986 */ /* 0x0005e8000c10151e */
[----:B------:R2:W-:Y:S01]  /*8f40*/  STG.E.U16 desc[UR30][R4.64+0x12], R232 ;  /* 0x000012e804007986 */ /* 0x0005e2000c10151e */
[----:B------:R-:W-:-:S03]  /*8f50*/  FADD.FTZ R2, R7, R2 ;  /* 0x0000000207027221 */ /* 0x000fc60000010000 */
[----:B------:R2:W-:Y:S04]  /*8f60*/  STG.E.U16 desc[UR30][R28.64+0x20], R237 ;  /* 0x000020ed1c007986 */ /* 0x0005e8000c10151e */
[----:B------:R2:W-:Y:S04]  /*8f70*/  STG.E.U16 desc[UR30][R28.64+0x22], R236 ;  /* 0x000022ec1c007986 */ /* 0x0005e8000c10151e */
[----:B------:R2:W-:Y:S04]  /*8f80*/  STG.E.U16 desc[UR30][R4.64+0x20], R229 ;  /* 0x000020e504007986 */ /* 0x0005e8000c10151e */
        /* <DEDUP_REMOVED lines=34> */
[----:B------:R-:W-:-:S05]  /*91b0*/  FADD.FTZ R249, R22, R2 ;  /* 0x0000000216f97221 */ /* 0x000fca0000010000 */
[----:B---3--:R-:W-:Y:S01]  /*91c0*/  HMMA.16816.F32.BF16 R108, R128, R112, R224 ;  /* 0x00000070806c723c */ /* 0x008fe200000418e0 */
[----:B------:R-:W-:-:S05]  /*91d0*/  IADD3 R216, P1, R28, -0x80, RZ ;  /* 0xffffff801cd87810 */ /* 0x000fca0007f3e0ff */
[----:B-1----:R-:W-:Y:S01]  /*91e0*/  HMMA.16816.F32.BF16 R116, R128, R120, R124 ;  /* 0x000000788074723c */ /* 0x002fe2000004187c */
[----:B------:R-:W-:Y:S01]  /*91f0*/  FADD.FTZ R248, R248, R0 ;  /* 0x00000000f8f87221 */ /* 0x000fe20000010000 */
[----:B------:R-:W-:-:S04]  /*9200*/  FADD.FTZ R249, R252, R249 ;  /* 0x000000f9fcf97221 */ /* 0x000fc80000010000 */
[----:B------:R-:W-:Y:S01]  /*9210*/  HMMA.16816.F32.BF16 R112, R128, R114, R220 ;  /* 0x000000728070723c */ /* 0x000fe200000418dc */
[----:B------:R-:W-:-:S05]  /*9220*/  IADD3.X R217, R29, -0x1, RZ, P1, !PT ;  /* 0xffffffff1dd97810 */ /* 0x000fca0000ffe4ff */
[C---:B------:R-:W-:Y:S06]  /*9230*/  HMMA.16816.F32.BF16 R120, R128.reuse, R122, R12 ;  /* 0x0000007a8078723c */ /* 0x040fec000004180c */
[C---:B------:R-:W-:Y:S06]  /*9240*/  HMMA.16816.F32.BF16 R124, R128.reuse, R8, R32 ;  /* 0x00000008807c723c */ /* 0x040fec0000041820 */
[----:B------:R-:W-:Y:S01]  /*9250*/  HMMA.16816.F32.BF16 R128, R128, R10, R24 ;  /* 0x0000000a8080723c */ /* 0x000fe20000041818 */
[----:B------:R-:W-:-:S08]  /*9260*/  NOP ;  /* 0x0000000000007918 */ /* 0x000fd00000000000 */
[----:B--2---:R-:W-:-:S15]  /*9270*/  @!P0 BRA `(.L_x_574) ;  /* 0x0000007c00a08947 */ /* 0x004fde0003800000 */
[----:B------:R-:W2:Y:S01]  /*9280*/  LDL R247, [R1+0xa8] ;  /* 0x0000a80001f77983 */ /* 0x000ea20000100800 */
[----:B------:R-:W-:-:S03]  /*9290*/  ULDC UR4, c[0x0][0x2d0] ;  /* 0x0000b40000047ab9 */ /* 0x000fc60000000800 */
[----:B------:R-:W3:Y:S04]  /*92a0*/  LDL R240, [R1+0x74] ;  /* 0x0000740001f07983 */ /* 0x000ee80000100800 */
[----:B------:R-:W4:Y:S04]  /*92b0*/  LDL R241, [R1+0xac] ;  /* 0x0000ac0001f17983 */ /* 0x000f280000100800 */
[----:B------:R-:W4:Y:S04]  /*92c0*/  LDL.64 R242, [R1+0xc8] ;  /* 0x0000c80001f27983 */ /* 0x000f280000100a00 */
[----:B------:R-:W4:Y:S01]  /*92d0*/  LDL.64 R22, [R1+0xd8] ;  /* 0x0000d80001167983 */ /* 0x000f220000100a00 */
[----:B------:R-:W-:Y:S01]  /*92e0*/  UIADD3 UR20, UR22, -0x2, URZ ;  /* 0xfffffffe16147890 */ /* 0x000fe2000fffe03f */
[----:B------:R-:W-:-:S04]  /*92f0*/  DEPBAR.LE SB0, 0x0 ;  /* 0x000080000000791a */ /* 0x000fc80000000000 */
[----:B------:R-:W1:Y:S01]  /*9300*/  S2R R30, SR_TID.X ;  /* 0x00000000001e7919 */ /* 0x000e620000002100 */
[----:B------:R-:W-:Y:S02]  /*9310*/  USHF.R.S32.HI UR6, URZ, 0x1f, UR20 ;  /* 0x0000001f3f067899 */ /* 0x000fe40008011414 */
[----:B------:R-:W-:Y:S01]  /*9320*/  UISETP.GE.AND UP0, UPT, UR22, 0x3, UPT ;  /* 0x000000031600788c */ /* 0x000fe2000bf06270 */
        /* <DEDUP_REMOVED lines=14> */
[----:B---3--:R-:W-:Y:S02]  /*9410*/  ISETP.GE.AND P4, PT, R240, UR4, PT ;  /* 0x00000004f0007c0c */ /* 0x008fe4000bf86270 */
[----:B----4-:R-:W-:Y:S01]  /*9420*/  ISETP.GE.AND P3, PT, R241, UR4, PT ;  /* 0x00000004f1007c0c */ /* 0x010fe2000bf66270 */
[----:B------:R-:W-:Y:S01]  /*9430*/  UIMAD UR4, UR12, UR20, URZ ;  /* 0x000000140c0472a4 */ /* 0x000fe2000f8e023f */
[----:B------:R-:W-:-:S07]  /*9440*/  IMAD.MOV.U32 R5, RZ, RZ, R243 ;  /* 0x000000ffff057224 */ /* 0x000fce00078e00f3 */
[----:B------:R-:W2:Y:S01]  /*9450*/  @!P5 LDC.64 R8, c[0x0][0x220] ;  /* 0x00008800ff08db82 */ /* 0x000ea20000000a00 */
[----:B------:R-:W-:Y:S01]  /*9460*/  UIMAD UR4, UR6, UR13, UR4 ;  /* 0x0000000d060472a4 */ /* 0x000fe2000f8e0204 */
[----:B------:R-:W-:-:S04]  /*9470*/  IMAD.MOV.U32 R4, RZ, RZ, R22 ;  /* 0x000000ffff047224 */ /* 0x000fc800078e0016 */
[----:B------:R-:W-:Y:S02]  /*9480*/  IMAD.WIDE.U32 R4, R0, UR13, R4 ;  /* 0x0000000d00047c25 */ /* 0x000fe4000f8e0004 */
[----:B------:R-:W3:Y:S02]  /*9490*/  @!P4 LDC.64 R12, c[0x0][0x220] ;  /* 0x00008800ff0ccb82 */ /* 0x000ee40000000a00 */
[----:B------:R-:W-:Y:S01]  /*94a0*/  VIADD R0, R5, UR4 ;  /* 0x0000000405007c36 */ /* 0x000fe20008000000 */
[----:B-1----:R-:W-:-:S05]  /*94b0*/  @!P6 LEA R6, P1, R4, R6, 0x1 ;  /* 0x000000060406e211 */ /* 0x002fca00078208ff */
[----:B------:R-:W1:Y:S01]  /*94c0*/  @!P3 LDC.64 R10, c[0x0][0x220] ;  /* 0x00008800ff0abb82 */ /* 0x000e620000000a00 */
[C---:B------:R-:W-:Y:S02]  /*94d0*/  @!P6 LEA.HI.X R7, R4.reuse, R7, R0, 0x1, P1 ;  /* 0x000000070407e211 */ /* 0x040fe400008f0c00 */
[----:B------:R-:W-:-:S03]  /*94e0*/  IADD3 R2, P1, R4, UR24, RZ ;  /* 0x0000001804027c10 */ /* 0x000fc6000ff3e0ff */
[----:B------:R-:W-:Y:S01]  /*94f0*/  @!PT LDS RZ, [RZ] ;  /* 0x00000000fffff984 */ /* 0x000fe20000000800 */
[----:B------:R-:W-:Y:S01]  /*9500*/  @!PT LDS RZ, [RZ] ;  /* 0x00000000fffff984 */ /* 0x000fe20000000800 */
[----:B------:R-:W-:Y:S01]  /*9510*/  @!PT LDS RZ, [RZ] ;  /* 0x00000000fffff984 */ /* 0x000fe20000000800 */
[----:B------:R4:W-:Y:S02]  /*9520*/  @!P6 LDGSTS.E.BYPASS.LTC128B.128 [R212+0x10000], desc[UR30][R6.64] ;  /* 0x1000000006d4efae */ /* 0x0009e4000b901d5e */
[----:B------:R-:W4:Y:S01]  /*9530*/  @!P5 LDC.64 R16, c[0x0][0x220] ;  /* 0x00008800ff10db82 */ /* 0x000f220000000a00 */
[C---:B--2---:R-:W-:Y:S01]  /*9540*/  @!P5 LEA R8, P0, R4.reuse, R8, 0x1 ;  /* 0x000000080408d211 */ /* 0x044fe200078008ff */
[----:B------:R-:W-:Y:S03]  /*9550*/  @P5 STS.128 [R212+0x12000], RZ ;  /* 0x012000ffd4005388 */ /* 0x000fe60000000c00 */
[----:B------:R-:W-:-:S03]  /*9560*/  @!P5 LEA.HI.X R9, R4, R9, R0, 0x1, P0 ;  /* 0x000000090409d211 */ /* 0x000fc600000f0c00 */
[----:B------:R-:W2:Y:S01]  /*9570*/  @!P4 LDC.64 R24, c[0x0][0x220] ;  /* 0x00008800ff18cb82 */ /* 0x000ea20000000a00 */
[C---:B---3--:R-:W-:Y:S01]  /*9580*/  @!P4 LEA R12, P0, R4.reuse, R12, 0x1 ;  /* 0x0000000c040cc211 */ /* 0x048fe200078008ff */
[----:B------:R-:W-:Y:S01]  /*9590*/  @!PT LDS RZ, [RZ] ;  /* 0x00000000fffff984 */ /* 0x000fe20000000800 */
[----:B------:R-:W-:Y:S01]  /*95a0*/  @!PT LDS RZ, [RZ] ;  /* 0x00000000fffff984 */ /* 0x000fe20000000800 */
[----:B------:R-:W-:Y:S01]  /*95b0*/  @!PT LDS RZ, [RZ] ;  /* 0x00000000fffff984 */ /* 0x000fe20000000800 */
[----:B------:R3:W-:Y:S03]  /*95c0*/  @!P5 LDGSTS.E.BYPASS.LTC128B.128 [R212+0x12000], desc[UR30][R8.64+0x80] ;  /* 0x1200008008d4dfae */ /* 0x0007e6000b901d5e */
[C-C-:B------:R-:W-:Y:S01]  /*95d0*/  @!P4 LEA.HI.X R13, R4.reuse, R13, R0.reuse, 0x1, P0 ;  /* 0x0000000d040dc211 */ /* 0x140fe200000f0c00 */
[----:B------:R-:W-:Y:S01]  /*95e0*/  @P4 STS.128 [R212+0x14000], RZ ;  /* 0x014000ffd4004388 */ /* 0x000fe20000000c00 */
[C---:B-1----:R-:W-:Y:S01]  /*95f0*/  @!P3 LEA R10, P0, R4.reuse, R10, 0x1 ;  /* 0x0000000a040ab211 */ /* 0x042fe200078008ff */
[----:B------:R-:W1:Y:S02]  /*9600*/  @!P3 LDC.64 R22, c[0x0][0x220] ;  /* 0x00008800ff16bb82 */ /* 0x000e640000000a00 */
[----:B------:R-:W-:Y:S01]  /*9610*/  @!PT LDS RZ, [RZ] ;  /* 0x00000000fffff984 */ /* 0x000fe20000000800 */
[----:B------:R-:W-:Y:S01]  /*9620*/  @!PT LDS RZ, [RZ] ;  /* 0x00000000fffff984 */ /* 0x000fe20000000800 */
[----:B------:R-:W-:Y:S01]  /*9630*/  @!PT LDS RZ, [RZ] ;  /* 0x00000000fffff984 */ /* 0x000fe20000000800 */
[----:B------:R2:W-:Y:S01]  /*9640*/  @!P4 LDGSTS.E.BYPASS.LTC128B.128 [R212+0x14000], desc[UR30][R12.64+0x100] ;  /* 0x140001000cd4cfae */ /* 0x0005e2000b901d5e */
[----:B------:R-:W-:-:S02]  /*9650*/  @!P3 LEA.HI.X R11, R4, R11, R0, 0x1, P0 ;  /* 0x0000000b040bb211 */ /* 0x000fc400000f0c00 */
[----:B------:R-:W-:Y:S01]  /*9660*/  IADD3.X R4, R0, UR19, RZ, P1, !PT ;  /* 0x0000001300047c10 */ /* 0x000fe20008ffe4ff */
[----:B------:R-:W-:Y:S01]  /*9670*/  @P3 STS.128 [R212+0x16000], RZ ;  /* 0x016000ffd4003388 */ /* 0x000fe20000000c00 */
[C---:B------:R-:W-:Y:S02]  /*9680*/  IADD3 R0, P1, R2.reuse, UR24, RZ ;  /* 0x0000001802007c10 */ /* 0x040fe4000ff3e0ff */
[----:B----4-:R-:W-:Y:S01]  /*9690*/  @!P6 LEA R6, P0, R2, R14, 0x1 ;  /* 0x0000000e0206e211 */ /* 0x010fe200078008ff */
[----:B------:R-:W-:Y:S01]  /*96a0*/  @!PT LDS RZ, [RZ] ;  /* 0x00000000fffff984 */ /* 0x000fe20000000800 */
[----:B------:R-:W-:Y:S01]  /*96b0*/  @!PT LDS RZ, [RZ] ;  /* 0x00000000fffff984 */ /* 0x000fe20000000800 */
[----:B------:R-:W-:Y:S01]  /*96c0*/  @!PT LDS RZ, [RZ] ;  /* 0x00000000fffff984 */ /* 0x000fe20000000800 */
[----:B------:R4:W-:Y:S01]  /*96d0*/  @!P3 LDGSTS.E.BYPASS.LTC128B.128 [R212+0x16000], desc[UR30][R10.64+0x180] ;  /* 0x160001800ad4bfae */ /* 0x0009e2000b901d5e */
[----:B------:R-:W-:Y:S02]  /*96e0*/  IADD3.X R5, R4, UR19, RZ, P1, !PT ;  /* 0x0000001304057c10 */ /* 0x000fe40008ffe4ff */
[C---:B------:R-:W-:Y:S01]  /*96f0*/  @!P6 LEA.HI.X R7, R2.reuse, R15, R4, 0x1, P0 ;  /* 0x0000000f0207e211 */ /* 0x040fe200000f0c04 */
[----:B------:R-:W-:Y:S01]  /*9700*/  @P6 STS.128 [R212+0x10800], RZ ;  /* 0x010800ffd4006388 */ /* 0x000fe20000000c00 */
[----:B------:R-:W1:Y:S03]  /*9710*/  @!P4 LDC.64 R14, c[0x0][0x220] ;  /* 0x00008800ff0ecb82 */ /* 0x000e660000000a00 */
[----:B------:R-:W-:Y:S01]  /*9720*/  @!PT LDS RZ, [RZ] ;  /* 0x00000000fffff984 */ /* 0x000fe20000000800 */
[----:B------:R-:W-:Y:S01]  /*9730*/  @!PT LDS RZ, [RZ] ;  /* 0x00000000fffff984 */ /* 0x000fe20000000800 */
[----:B------:R-:W-:Y:S01]  /*9740*/  @!PT LDS RZ, [RZ] ;  /* 0x00000000fffff984 */ /* 0x000fe20000000800 */
[----:B------:R-:W-:Y:S01]  /*9750*/  @!P6 LDGSTS.E.BYPASS.LTC128B.128 [R212+0x10800], desc[UR30][R6.64] ;  /* 0x1080000006d4efae */ /* 0x000fe2000b901d5e */
[----:B---3--:R-:W-:-:S03]  /*9760*/  @!P5 LEA R8, P0, R2, R16, 0x1 ;  /* 0x000000100208d211 */ /* 0x008fc600078008ff */
[----:B------:R-:W-:Y:S01]  /*9770*/  @P5 STS.128 [R212+0x12800], RZ ;  /* 0x012800ffd4005388 */ /* 0x000fe20000000c00 */
[----:B------:R-:W-:Y:S02]  /*9780*/  @!P5 LEA.HI.X R9, R2, R17, R4, 0x1, P0 ;  /* 0x000000110209d211 */ /* 0x000fe400000f0c04 */
[----:B------:R-:W3:Y:S01]  /*9790*/  @!P5 LDC.64 R16, c[0x0][0x220] ;  /* 0x00008800ff10db82 */ /* 0x000ee20000000a00 */
[C---:B--2---:R-:W-:Y:S02]  /*97a0*/  @!P6 LEA R12, P1, R0.reuse, R18, 0x1 ;  /* 0x00000012000ce211 */ /* 0x044fe400078208ff */
[----:B------:R-:W-:Y:S01]  /*97b0*/  @!PT LDS RZ, [RZ] ;  /* 0x00000000fffff984 */ /* 0x000fe20000000800 */
[----:B------:R-:W-:Y:S01]  /*97c0*/  @!PT LDS RZ, [RZ] ;  /* 0x00000000fffff984 */ /* 0x000fe20000000800 */
[----:B------:R-:W-:Y:S01]  /*97d0*/  @!PT LDS RZ, [RZ] ;  /* 0x00000000fffff984 */ /* 0x000fe20000000800 */
[----:B------:R1:W-:Y:S02]  /*97e0*/  @!P5 LDGSTS.E.BYPASS.LTC128B.128 [R212+0x12800], desc[UR30][R8.64+0x80] ;  /* 0x1280008008d4dfae */ /* 0x0003e4000b901d5e */
[----:B------:R-:W-:Y:S02]  /*97f0*/  @!P6 LEA.HI.X R13, R0, R19, R5, 0x1, P1 ;  /* 0x00000013000de211 */ /* 0x000fe400008f0c05 */
[----:B------:R-:W-:Y:S01]  /*9800*/  @P4 STS.128 [R212+0x14800], RZ ;  /* 0x014800ffd4004388 */ /* 0x000fe20000000c00 */
[----:B------:R-:W2:Y:S01]  /*9810*/  @!P4 LDC.64 R18, c[0x0][0x220] ;  /* 0x00008800ff12cb82 */ /* 0x000ea20000000a00 */
[----:B----4-:R-:W-:-:S04]  /*9820*/  @!P4 LEA R10, P0, R2, R24, 0x1 ;  /* 0x00000018020ac211 */ /* 0x010fc800078008ff */
[----:B------:R-:W-:-:S03]  /*9830*/  @!P4 LEA.HI.X R11, R2, R25, R4, 0x1, P0 ;  /* 0x00000019020bc211 */ /* 0x000fc600000f0c04 */
[----:B------:R-:W4:Y:S02]  /*9840*/  @!P3 LDC.64 R24, c[0x0][0x220] ;  /* 0x00008800ff18bb82 */ /* 0x000f240000000a00 */
        /* <DEDUP_REMOVED lines=8> */
[C---:B---3--:R-:W-:Y:S02]  /*98d0*/  @!P5 LEA R6, P0, R0.reuse, R16, 0x1 ;  /* 0x000000100006d211 */ /* 0x048fe400078008ff */
[----:B------:R-:W-:Y:S01]  /*98e0*/  @!PT LDS RZ, [RZ] ;  /* 0x00000000fffff984 */ /* 0x000fe20000000800 */
[----:B------:R-:W-:Y:S01]  /*98f0*/  @!PT LDS RZ, [RZ] ;  /* 0x00000000fffff984 */ /* 0x000fe20000000800 */
[----:B------:R-:W-:Y:S01]  /*9900*/  @!PT LDS RZ, [RZ] ;  /* 0x00000000fffff984 */ /* 0x000fe20000000800 */
[----:B------:R3:W-:Y:S01]  /*9910*/  @!P3 LDGSTS.E.BYPASS.LTC128B.128 [R212+0x16800], desc[UR30][R8.64+0x180] ;  /* 0x1680018008d4bfae */ /* 0x0007e2000b901d5e */
[C---:B------:R-:W-:Y:S02]  /*9920*/  IADD3 R2, P1, R0.reuse, UR24, RZ ;  /* 0x0000001800027c10 */ /* 0x040fe4000ff3e0ff */
[C---:B------:R-:W-:Y:S01]  /*9930*/  @!P5 LEA.HI.X R7, R0.reuse, R17, R5, 0x1, P0 ;  /* 0x000000110007d211 */ /* 0x040fe200000f0c05 */
[----:B------:R-:W-:Y:S01]  /*9940*/  @P6 STS.128 [R212+0x11000], RZ ;  /* 0x011000ffd4006388 */ /* 0x000fe20000000c00 */
[----:B------:R-:W-:Y:S01]  /*9950*/  IADD3.X R4, R5, UR19, RZ, P1, !PT ;  /* 0x0000001305047c10 */ /* 0x000fe20008ffe4ff */
[----:B------:R-:W2:Y:S02]  /*9960*/  @!P5 LDC.64 R10, c[0x0][0x220] ;  /* 0x00008800ff0adb82 */ /* 0x000ea40000000a00 */
        /* <DEDUP_REMOVED lines=9> */
[----:B------:R-:W-:Y:S01]  /*9a00*/  @P4 STS.128 [R212+0x15000], RZ ;  /* 0x015000ffd4004388 */ /* 0x000fe20000000c00 */
[----:B---3--:R-:W-:-:S02]  /*9a10*/  @!P4 LEA R8, P0, R0, R14, 0x1 ;  /* 0x0000000e0008c211 */ /* 0x008fc400078008ff */
[----:B------:R-:W-:Y:S02]  /*9a20*/  @!P6 LEA R14, P1, R2, R26, 0x1 ;  /* 0x0000001a020ee211 */ /* 0x000fe400078208ff */
[--C-:B------:R-:W-:Y:S02]  /*9a30*/  @!P4 LEA.HI.X R9, R0, R15, R5.reuse, 0x1, P0 ;  /* 0x0000000f0009c211 */ /* 0x100fe400000f0c05 */
[C---:B--2---:R-:W-:Y:S02]  /*9a40*/  @!P5 LEA R10, P2, R2.reuse, R10, 0x1 ;  /* 0x0000000a020ad211 */ /* 0x044fe400078408ff */
[--C-:B------:R-:W-:Y:S01]  /*9a50*/  @!P6 LEA.HI.X R15, R2, R27, R4.reuse, 0x1, P1 ;  /* 0x0000001b020fe211 */ /* 0x100fe200008f0c04 */
[----:B------:R-:W-:Y:S01]  /*9a60*/  @!PT LDS RZ, [RZ] ;  /* 0x00000000fffff984 */ /* 0x000fe20000000800 */
[----:B------:R-:W-:Y:S01]  /*9a70*/  @!PT LDS RZ, [RZ] ;  /* 0x00000000fffff984 */ /* 0x000fe20000000800 */
[----:B------:R-:W-:Y:S01]  /*9a80*/  @!PT LDS RZ, [RZ] ;  /* 0x00000000fffff984 */ /* 0x000fe20000000800 */
[----:B------:R2:W-:Y:S01]  /*9a90*/  @!P4 LDGSTS.E.BYPASS.LTC128B.128 [R212+0x15000], desc[UR30][R8.64+0x100] ;  /* 0x1500010008d4cfae */ /* 0x0005e2000b901d5e */
[----:B----4-:R-:W-:Y:S02]  /*9aa0*/  @!P3 LEA R12, P0, R0, R24, 0x1 ;  /* 0x00000018000cb211 */ /* 0x010fe400078008ff */
[----:B------:R-:W-:Y:S01]  /*9ab0*/  @!P5 LEA.HI.X R11, R2, R11, R4, 0x1, P2 ;  /* 0x0000000b020bd211 */ /* 0x000fe200010f0c04 */
[----:B------:R-:W-:Y:S01]  /*9ac0*/  @P3 STS.128 [R212+0x17000], RZ ;  /* 0x017000ffd4003388 */ /* 0x000fe20000000c00 */
[----:B------:R-:W-:Y:S01]  /*9ad0*/  @!P3 LEA.HI.X R13, R0, R25, R5, 0x1, P0 ;  /* 0x00000019000db211 */ /* 0x000fe200000f0c05 */
[----:B------:R-:W-:Y:S01]  /*9ae0*/  IMAD.U32 R0, RZ, RZ, UR20 ;  /* 0x00000014ff007e24 */ /* 0x000fe2000f8e00ff */
[----:B-1----:R-:W-:-:S03]  /*9af0*/  @!P3 LEA R6, P0, R2, R22, 0x1 ;  /* 0x000000160206b211 */ /* 0x002fc600078008ff */
        /* <DEDUP_REMOVED lines=15> */
[----:B--2---:R-:W-:-:S03]  /*9bf0*/  @!P4 LEA R8, P1, R2, R18, 0x1 ;  /* 0x000000120208c211 */ /* 0x004fc600078208ff */
[----:B------:R-:W-:Y:S01]  /*9c00*/  @P4 STS.128 [R212+0x15800], RZ ;  /* 0x015800ffd4004388 */ /* 0x000fe20000000c00 */
[----:B------:R-:W-:Y:S01]  /*9c10*/  @!P4 LEA.HI.X R9, R2, R19, R4, 0x1, P1 ;  /* 0x000000130209c211 */ /* 0x000fe200008f0c04 */
[----:B------:R-:W-:-:S04]  /*9c20*/  IMAD.SHL.U32 R2, R30, 0x2, RZ ;  /* 0x000000021e027824 */ /* 0x000fc800078e00ff */
[----:B------:R-:W-:Y:S01]  /*9c30*/  @!PT LDS RZ, [RZ] ;  /* 0x00000000fffff984 */ /* 0x000fe20000000800 */
[----:B------:R-:W-:Y:S01]  /*9c40*/  @!PT LDS RZ, [RZ] ;  /* 0x00000000fffff984 */ /* 0x000fe20000000800 */
[----:B------:R-:W-:Y:S01]  /*9c50*/  @!PT LDS RZ, [RZ] ;  /* 0x00000000fffff984 */ /* 0x000fe20000000800 */
[----:B------:R2:W-:Y:S01]  /*9c60*/  @!P4 LDGSTS.E.BYPASS.LTC128B.128 [R212+0x15800], desc[UR30][R8.64+0x100] ;  /* 0x1580010008d4cfae */ /* 0x0005e2000b901d5e */
[----:B------:R-:W-:-:S03]  /*9c70*/  LOP3.LUT R2, R2, 0x6, RZ, 0xc0, !PT ;  /* 0x0000000602027812 */ /* 0x000fc600078ec0ff */
[----:B------:R-:W-:Y:S02]  /*9c80*/  @P3 STS.128 [R212+0x17800], RZ ;  /* 0x017800ffd4003388 */ /* 0x000fe40000000c00 */
[----:B------:R-:W-:Y:S02]  /*9c90*/  IMAD R0, R0, 0x40, R2 ;  /* 0x0000004000007824 */ /* 0x000fe400078e0202 */
[----:B------:R-:W-:Y:S01]  /*9ca0*/  @!PT LDS RZ, [RZ] ;  /* 0x00000000fffff984 */ /* 0x000fe20000000800 */
[----:B------:R-:W-:Y:S01]  /*9cb0*/  @!PT LDS RZ, [RZ] ;  /* 0x00000000fffff984 */ /* 0x000fe20000000800 */
[----:B------:R-:W-:Y:S01]  /*9cc0*/  @!PT LDS RZ, [RZ] ;  /* 0x00000000fffff984 */ /* 0x000fe20000000800 */
[----:B------:R3:W-:Y:S02]  /*9cd0*/  @!P3 LDGSTS.E.BYPASS.LTC128B.128 [R212+0x17800], desc[UR30][R6.64+0x180] ;  /* 0x1780018006d4bfae */ /* 0x0007e4000b901d5e */
[----:B------:R-:W-:Y:S02]  /*9ce0*/  VIADD R2, R0, 0x1 ;  /* 0x0000000100027836 */ /* 0x000fe40000000000 */
[----:B-----5:R-:W-:Y:S03]  /*9cf0*/  LDSM.16.M88.4 R32, [R184+0x8000] ;  /* 0x00800000b820783b */ /* 0x020fe60000000200 */
[C---:B------:R-:W-:Y:S01]  /*9d00*/  ISETP.GE.AND P0, PT, R2.reuse, R21, PT ;  /* 0x000000150200720c */ /* 0x040fe20003f06270 */
[----:B------:R-:W-:Y:S01]  /*9d10*/  LDSM.16.M88.4 R24, [R184+0x8800] ;  /* 0x00880000b818783b */ /* 0x000fe20000000200 */
[----:B------:R-:W-:Y:S01]  /*9d20*/  ISETP.GE.AND P2, PT, R2, R20, PT ;  /* 0x000000140200720c */ /* 0x000fe20003f46270 */
[----:B------:R-:W-:-:S02]  /*9d30*/  VIADD R2, R0, 0x10 ;  /* 0x0000001000027836 */ /* 0x000fc40000000000 */
[----:B------:R-:W-:Y:S04]  /*9d40*/  LDSM.16.M88.4 R16, [R184+0x9000] ;  /* 0x00900000b810783b */ /* 0x000fe80000000200 */
[----:B-1----:R-:W-:Y:S04]  /*9d50*/  LDSM.16.M88.4 R12, [R184+0x9800] ;  /* 0x00980000b80c783b */ /* 0x002fe80000000200 */
        /* <DEDUP_REMOVED lines=10> */
[C---:B------:R-:W-:Y:S01]  /*9e00*/  HMMA.16816.F32.BF16 R224, R4.reuse, R26, RZ ;  /* 0x0000001a04e0723c */ /* 0x040fe200000418ff */
[----:B------:R-:W-:Y:S05]  /*9e10*/  LDSM.16.M88.4 R24, [R190+0x8000] ;  /* 0x00800000be18783b */ /* 0x000fea0000000200 */
[C---:B------:R-:W-:Y:S06]  /*9e20*/  HMMA.16816.F32.BF16 R220, R4.reuse, R16, RZ ;  /* 0x0000001004dc723c */ /* 0x040fec00000418ff */
[C---:B------:R-:W-:Y:S06]  /*9e30*/  HMMA.16816.F32.BF16 R216, R4.reuse, R18, RZ ;  /* 0x0000001204d8723c */ /* 0x040fec00000418ff */
[C---:B------:R-:W-:Y:S06]  /*9e40*/  HMMA.16816.F32.BF16 R176, R4.reuse, R12, RZ ;  /* 0x0000000c04b0723c */ /* 0x040fec00000418ff */
[----:B------:R-:W-:Y:S01]  /*9e50*/  HMMA.16816.F32.BF16 R32, R4, R14, RZ ;  /* 0x0000000e0420723c */ /* 0x000fe200000418ff */
[----:B------:R-:W1:Y:S05]  /*9e60*/  LDSM.16.M88.4 R4, [R195] ;  /* 0x00000000c304783b */ /* 0x000e6a0000000200 */
[C---:B------:R-:W-:Y:S01]  /*9e70*/  HMMA.16816.F32.BF16 R16, R8.reuse, R180, R168 ;  /* 0x000000b40810723c */ /* 0x040fe200000418a8 */
[----:B------:R-:W-:Y:S05]  /*9e80*/  LDSM.16.M88.4 R168, [R189+0x800] ;  /* 0x00080000bda8783b */ /* 0x000fea0000000200 */
[C---:B------:R-:W-:Y:S06]  /*9e90*/  HMMA.16816.F32.BF16 R12, R8.reuse, R182, R172 ;  /* 0x000000b6080c723c */ /* 0x040fec00000418ac */
[C---:B--2---:R-:W-:Y:S06]  /*9ea0*/  HMMA.16816.F32.BF16 R240, R8.reuse, R236, R228 ;  /* 0x000000ec08f0723c */ /* 0x044fec00000418e4 */
[C---:B---3--:R-:W-:Y:S06]  /*9eb0*/  HMMA.16816.F32.BF16 R228, R8.reuse, R232, R220 ;  /* 0x000000e808e4723c */ /* 0x048fec00000418dc */
[C---:B------:R-:W-:Y:S01]  /*9ec0*/  HMMA.16816.F32.BF16 R232, R8.reuse, R234, R216 ;  /* 0x000000ea08e8723c */ /* 0x040fe200000418d8 */
[----:B------:R-:W2:Y:S05]  /*9ed0*/  LDSM.16.M88.4 R216, [R190+0x8800] ;  /* 0x00880000bed8783b */ /* 0x000eaa0000000200 */
[C---:B------:R-:W-:Y:S01]  /*9ee0*/  HMMA.16816.F32.BF16 R236, R8.reuse, R238, R224 ;  /* 0x000000ee08ec723c */ /* 0x040fe200000418e0 */
[----:B------:R-:W3:Y:S05]  /*9ef0*/  LDSM.16.M88.4 R224, [R190+0x9000] ;  /* 0x00900000bee0783b */ /* 0x000eea0000000200 */
[----:B----4-:R-:W-:Y:S01]  /*9f00*/  HMMA.16816.F32.BF16 R180, R8, R246, R32 ;  /* 0x000000f608b4723c */ /* 0x010fe20000041820 */
[----:B------:R-:W4:Y:S05]  /*9f10*/  LDSM.16.M88.4 R32, [R190+0x9800] ;  /* 0x00980000be20783b */ /* 0x000f2a0000000200 */
[----:B-1----:R-:W-:Y:S06]  /*9f20*/  HMMA.16816.F32.BF16 R172, R4, R24, R16 ;  /* 0x0000001804ac723c */ /* 0x002fec0000041810 */
[----:B------:R-:W-:Y:S01]  /*9f30*/  HMMA.16816.F32.BF16 R220, R8, R244, R176 ;  /* 0x000000f408dc723c */ /* 0x000fe200000418b0 */
[----:B------:R-:W-:Y:S05]  /*9f40*/  LDSM.16.M88.4 R8, [R194] ;  /* 0x00000000c208783b */ /* 0x000fea0000000200 */
[C---:B------:R-:W-:Y:S01]  /*9f50*/  HMMA.16816.F32.BF16 R16, R4.reuse, R26, R12 ;  /* 0x0000001a0410723c */ /* 0x040fe2000004180c */
[----:B------:R-:W1:Y:S05]  /*9f60*/  LDSM.16.M88.4 R24, [R189] ;  /* 0x00000000bd18783b */ /* 0x000e6a0000000200 */
[C---:B--2---:R-:W-:Y:S06]  /*9f70*/  HMMA.16816.F32.BF16 R176, R4.reuse, R218, R236 ;  /* 0x000000da04b0723c */ /* 0x044fec00000418ec */
[C---:B---3--:R-:W-:Y:S06]  /*9f80*/  HMMA.16816.F32.BF16 R236, R4.reuse, R224, R228 ;  /* 0x000000e004ec723c */ /* 0x048fec00000418e4 */
[C---:B------:R-:W-:Y:S01]  /*9f90*/  HMMA.16816.F32.BF16 R232, R4.reuse, R226, R232 ;  /* 0x000000e204e8723c */ /* 0x040fe200000418e8 */
[----:B------:R-:W2:Y:S05]  /*9fa0*/  LDSM.16.M88.4 R224, [R189+0x1000] ;  /* 0x00100000bde0783b */ /* 0x000eaa0000000200 */
[C---:B------:R-:W-:Y:S01]  /*9fb0*/  HMMA.16816.F32.BF16 R12, R4.reuse, R216, R240 ;  /* 0x000000d8040c723c */ /* 0x040fe200000418f0 */
[----:B------:R-:W-:Y:S05]  /*9fc0*/  LDSM.16.M88.4 R240, [R184+0xb800] ;  /* 0x00b80000b8f0783b */ /* 0x000fea0000000200 */
[C---:B----4-:R-:W-:Y:S06]  /*9fd0*/  HMMA.16816.F32.BF16 R244, R4.reuse, R32, R220 ;  /* 0x0000002004f4723c */ /* 0x050fec00000418dc */
[----:B------:R-:W-:Y:S01]  /*9fe0*/  HMMA.16816.F32.BF16 R228, R4, R34, R180 ;  /* 0x0000002204e4723c */ /* 0x000fe200000418b4 */
[----:B------:R-:W-:Y:S04]  /*9ff0*/  LDSM.16.M88.4 R4, [R192+0x2000] ;  /* 0x00200000c004783b */ /* 0x000fe80000000200 */
[----:B------:R-:W-:Y:S01]  /*a000*/  LDSM.16.M88.4 R32, [R184+0xa800] ;  /* 0x00a80000b820783b */ /* 0x000fe20000000200 */
[C---:B-1----:R-:W-:Y:S06]  /*a010*/  HMMA.16816.F32.BF16 R220, R8.reuse, R24, R172 ;  /* 0x0000001808dc723c */ /* 0x042fec00000418ac */
[C---:B------:R-:W-:Y:S01]  /*a020*/  HMMA.16816.F32.BF16 R216, R8.reuse, R26, R16 ;  /* 0x0000001a08d8723c */ /* 0x040fe20000041810 */
[----:B------:R-:W1:Y:S04]  /*a030*/  LDSM.16.M88.4 R24, [R189+0x1800] ;  /* 0x00180000bd18783b */ /* 0x000e680000000200 */
[----:B------:R-:W3:Y:S01]  /*a040*/  LDSM.16.M88.4 R16, [R184+0xa000] ;  /* 0x00a00000b810783b */ /* 0x000ee20000000200 */
[C---:B------:R-:W-:Y:S03]  /*a050*/  HMMA.16816.F32.BF16 R172, R8.reuse, R170, R176 ;  /* 0x000000aa08ac723c */ /* 0x040fe600000418b0 */
[----:B------:R-:W4:Y:S03]  /*a060*/  LDSM.16.M88.4 R176, [R184+0xb000] ;  /* 0x00b00000b8b0783b */ /* 0x000f260000000200 */
[C---:B------:R-:W-:Y:S06]  /*a070*/  HMMA.16816.F32.BF16 R12, R8.reuse, R168, R12 ;  /* 0x000000a8080c723c */ /* 0x040fec000004180c */
[C---:B--2---:R-:W-:Y:S06]  /*a080*/  HMMA.16816.F32.BF16 R168, R8.reuse, R224, R236 ;  /* 0x000000e008a8723c */ /* 0x044fec00000418ec */
[C---:B------:R-:W-:Y:S06]  /*a090*/  HMMA.16816.F32.BF16 R180, R8.reuse, R226, R232 ;  /* 0x000000e208b4723c */ /* 0x040fec00000418e8 */
[C---:B-1----:R-:W-:Y:S06]  /*a0a0*/  HMMA.16816.F32.BF16 R232, R8.reuse, R24, R244 ;  /* 0x0000001808e8723c */ /* 0x042fec00000418f4 */
[----:B------:R-:W-:Y:S01]  /*a0b0*/  HMMA.16816.F32.BF16 R228, R8, R26, R228 ;  /* 0x0000001a08e4723c */ /* 0x000fe200000418e4 */
[----:B------:R-:W-:Y:S05]  /*a0c0*/  LDSM.16.M88.4 R8, [R193+0x2000] ;  /* 0x00200000c108783b */ /* 0x000fea0000000200 */
[C---:B---3--:R-:W-:Y:S01]  /*a0d0*/  HMMA.16816.F32.BF16 R236, R4.reuse, R16, R220 ;  /* 0x0000001004ec723c */ /* 0x048fe200000418dc */
[----:B------:R-:W1:Y:S05]  /*a0e0*/  LDSM.16.M88.4 R220, [R208] ;  /* 0x00000000d0dc783b */ /* 0x000e6a0000000200 */
[C---:B------:R-:W-:Y:S01]  /*a0f0*/  HMMA.16816.F32.BF16 R244, R4.reuse, R32, R12 ;  /* 0x0000002004f4723c */ /* 0x040fe2000004180c */
[----:B------:R-:W2:Y:S05]  /*a100*/  LDSM.16.M88.4 R12, [R206] ;  /* 0x00000000ce0c783b */ /* 0x000eaa0000000200 */
[C---:B------:R-:W-:Y:S06]  /*a110*/  HMMA.16816.F32.BF16 R224, R4.reuse, R18, R216 ;  /* 0x0000001204e0723c */ /* 0x040fec00000418d8 */
[C---:B------:R-:W-:Y:S01]  /*a120*/  HMMA.16816.F32.BF16 R216, R4.reuse, R34, R172 ;  /* 0x0000002204d8723c */ /* 0x040fe200000418ac */
[----:B------:R-:W3:Y:S05]  /*a130*/  LDSM.16.M88.4 R172, [R207] ;  /* 0x00000000cfac783b */ /* 0x000eea0000000200 */
[C---:B----4-:R-:W-:Y:S01]  /*a140*/  HMMA.16816.F32.BF16 R32, R4.reuse, R176, R168 ;  /* 0x000000b00420723c */ /* 0x050fe200000418a8 */
[----:B------:R-:W4:Y:S05]  /*a150*/  LDSM.16.M88.4 R168, [R205] ;  /* 0x00000000cda8783b */ /* 0x000f2a0000000200 */
[C---:B------:R-:W-:Y:S06]  /*a160*/  HMMA.16816.F32.BF16 R24, R4.reuse, R178, R180 ;  /* 0x000000b20418723c */ /* 0x040fec00000418b4 */
[C---:B------:R-:W-:Y:S06]  /*a170*/  HMMA.16816.F32.BF16 R16, R4.reuse, R240, R232 ;  /* 0x000000f00410723c */ /* 0x040fec00000418e8 */
[----:B------:R-:W-:Y:S01]  /*a180*/  HMMA.16816.F32.BF16 R176, R4, R242, R228 ;  /* 0x000000f204b0723c */ /* 0x000fe200000418e4 */
[----:B------:R-:W-:Y:S05]  /*a190*/  LDSM.16.M88.4 R4, [R195+0x2000] ;  /* 0x00200000c304783b */ /* 0x000fea0000000200 */
[C---:B-1----:R-:W-:Y:S06]  /*a1a0*/  HMMA.16816.F32.BF16 R228, R8.reuse, R220, R236 ;  /* 0x000000dc08e4723c */ /* 0x042fec00000418ec */
[C---:B------:R-:W-:Y:S01]  /*a1b0*/  HMMA.16816.F32.BF16 R220, R8.reuse, R222, R224 ;  /* 0x000000de08dc723c */ /* 0x040fe200000418e0 */
[----:B------:R-:W1:Y:S05]  /*a1c0*/  LDSM.16.M88.4 R224, [R190+0xa000] ;  /* 0x00a00000bee0783b */ /* 0x000e6a0000000200 */
[C---:B--2---:R-:W-:Y:S01]  /*a1d0*/  HMMA.16816.F32.BF16 R180, R8.reuse, R12, R32 ;  /* 0x0000000c08b4723c */ /* 0x044fe20000041820 */
[----:B------:R-:W2:Y:S05]  /*a1e0*/  LDSM.16.M88.4 R32, [R190+0xa800] ;  /* 0x00a80000be20783b */ /* 0x000eaa0000000200 */
[C---:B---3--:R-:W-:Y:S01]  /*a1f0*/  HMMA.16816.F32.BF16 R240, R8.reuse, R172, R244 ;  /* 0x000000ac08f0723c */ /* 0x048fe200000418f4 */
[----:B------:R-:W-:Y:S05]  /*a200*/  LDSM.16.M88.4 R244, [R203] ;  /* 0x00000000cbf4783b */ /* 0x000fea0000000200 */
[C---:B------:R-:W-:Y:S06]  /*a210*/  HMMA.16816.F32.BF16 R232, R8.reuse, R174, R216 ;  /* 0x000000ae08e8723c */ /* 0x040fec00000418d8 */
[C---:B------:R-:W-:Y:S01]  /*a220*/  HMMA.16816.F32.BF16 R172, R8.reuse, R14, R24 ;  /* 0x0000000e08ac723c */ /* 0x040fe20000041818 */
[----:B------:R-:W3:Y:S05]  /*a230*/  LDSM.16.M88.4 R12, [R190+0xb800] ;  /* 0x00b80000be0c783b */ /* 0x000eea0000000200 */
[C---:B----4-:R-:W-:Y:S01]  /*a240*/  HMMA.16816.F32.BF16 R24, R8.reuse, R168, R16 ;  /* 0x000000a80818723c */ /* 0x050fe20000041810 */
[----:B------:R-:W4:Y:S05]  /*a250*/  LDSM.16.M88.4 R16, [R190+0xb000] ;  /* 0x00b00000be10783b */ /* 0x000f2a0000000200 */
[----:B------:R-:W-:Y:S01]  /*a260*/  HMMA.16816.F32.BF16 R168, R8, R170, R176 ;  /* 0x000000aa08a8723c */ /* 0x000fe200000418b0 */
[----:B------:R-:W-:Y:S05]  /*a270*/  LDSM.16.M88.4 R8, [R194+0x2000] ;  /* 0x00200000c208783b */ /* 0x000fea0000000200 */
[C---:B-1----:R-:W-:Y:S01]  /*a280*/  HMMA.16816.F32.BF16 R216, R4.reuse, R226, R220 ;  /* 0x000000e204d8723c */ /* 0x042fe200000418dc */
[----:B------:R-:W1:Y:S05]  /*a290*/  LDSM.16.M88.4 R220, [R189+0x2000] ;  /* 0x00200000bddc783b */ /* 0x000e6a0000000200 */
[C---:B------:R-:W-:Y:S06]  /*a2a0*/  HMMA.16816.F32.BF16 R176, R4.reuse, R224, R228 ;  /* 0x000000e004b0723c */ /* 0x040fec00000418e4 */
[C---:B--2---:R-:W-:Y:S06]  /*a2b0*/  HMMA.16816.F32.BF16 R240, R4.reuse, R32, R240 ;  /* 0x0000002004f0723c */ /* 0x044fec00000418f0 */
[C---:B------:R-:W-:Y:S01]  /*a2c0*/  HMMA.16816.F32.BF16 R228, R4.reuse, R34, R232 ;  /* 0x0000002204e4723c */ /* 0x040fe200000418e8 */
[----:B------:R-:W2:Y:S05]  /*a2d0*/  LDSM.16.M88.4 R32, [R189+0x3000] ;  /* 0x00300000bd20783b */ /* 0x000eaa0000000200 */
[C---:B---3--:R-:W-:Y:S06]  /*a2e0*/  HMMA.16816.F32.BF16 R24, R4.reuse, R12, R24 ;  /* 0x0000000c0418723c */ /* 0x048fec0000041818 */
[C---:B----4-:R-:W-:Y:S01]  /*a2f0*/  HMMA.16816.F32.BF16 R224, R4.reuse, R16, R180 ;  /* 0x0000001004e0723c */ /* 0x050fe200000418b4 */
[----:B------:R-:W3:Y:S05]  /*a300*/  LDSM.16.M88.4 R180, [R189+0x2800] ;  /* 0x00280000bdb4783b */ /* 0x000eea0000000200 */
[----:B------:R-:W-:Y:S01]  /*a310*/  HMMA.16816.F32.BF16 R172, R4, R18, R172 ;  /* 0x0000001204ac723c */ /* 0x000fe200000418ac */
[----:B------:R-:W4:Y:S05]  /*a320*/  LDSM.16.M88.4 R16, [R189+0x3800] ;  /* 0x00380000bd10783b */ /* 0x000f2a0000000200 */
[----:B-1----:R-:W-:Y:S06]  /*a330*/  HMMA.16816.F32.BF16 R176, R8, R220, R176 ;  /* 0x000000dc08b0723c */ /* 0x002fec00000418b0 */
[----:B------:R-:W-:Y:S01]  /*a340*/  HMMA.16816.F32.BF16 R12, R4, R14, R168 ;  /* 0x0000000e040c723c */ /* 0x000fe200000418a8 */
[----:B------:R-:W-:Y:S04]  /*a350*/  LDSM.16.M88.4 R4, [R192+0x4000] ;  /* 0x00400000c004783b */ /* 0x000fe80000000200 */
[----:B------:R-:W-:Y:S01]  /*a360*/  LDSM.16.M88.4 R168, [R184+0xd800] ;  /* 0x00d80000b8a8783b */ /* 0x000fe20000000200 */
[C---:B------:R-:W-:Y:S03]  /*a370*/  HMMA.16816.F32.BF16 R220, R8.reuse, R222, R216 ;  /* 0x000000de08dc723c */ /* 0x040fe600000418d8 */
[----:B------:R-:W1:Y:S03]  /*a380*/  LDSM.16.M88.4 R216, [R184+0xc000] ;  /* 0x00c00000b8d8783b */ /* 0x000e660000000200 */
[C---:B--2---:R-:W-:Y:S01]  /*a390*/  HMMA.16816.F32.BF16 R232, R8.reuse, R32, R224 ;  /* 0x0000002008e8723c */ /* 0x044fe200000418e0 */
[----:B------:R-:W2:Y:S05]  /*a3a0*/  LDSM.16.M88.4 R224, [R184+0xc800] ;  /* 0x00c80000b8e0783b */ /* 0x000eaa0000000200 */
[C---:B---3--:R-:W-:Y:S06]  /*a3b0*/  HMMA.16816.F32.BF16 R236, R8.reuse, R182, R228 ;  /* 0x000000b608ec723c */ /* 0x048fec00000418e4 */
[C---:B------:R-:W-:Y:S01]  /*a3c0*/  HMMA.16816.F32.BF16 R228, R8.reuse, R34, R172 ;  /* 0x0000002208e4723c */ /* 0x040fe200000418ac */
[----:B------:R-:W3:Y:S05]  /*a3d0*/  LDSM.16.M88.4 R172, [R184+0xd000] ;  /* 0x00d00000b8ac783b */ /* 0x000eea0000000200 */
[C---:B------:R-:W-:Y:S06]  /*a3e0*/  HMMA.16816.F32.BF16 R240, R8.reuse, R180, R240 ;  /* 0x000000b408f0723c */ /* 0x040fec00000418f0 */
[C---:B----4-:R-:W-:Y:S01]  /*a3f0*/  HMMA.16816.F32.BF16 R180, R8.reuse, R16, R24 ;  /* 0x0000001008b4723c */ /* 0x050fe20000041818 */
[----:B------:R-:W-:Y:S05]  /*a400*/  LDSM.16.M88.4 R24, [R204] ;  /* 0x00000000cc18783b */ /* 0x000fea0000000200 */
[----:B------:R-:W-:Y:S01]  /*a410*/  HMMA.16816.F32.BF16 R32, R8, R18, R12 ;  /* 0x000000120820723c */ /* 0x000fe2000004180c */
[----:B------:R-:W4:Y:S05]  /*a420*/  LDSM.16.M88.4 R8, [R193+0x4000] ;  /* 0x00400000c108783b */ /* 0x000f2a0000000200 */
[C---:B-1----:R-:W-:Y:S06]  /*a430*/  HMMA.16816.F32.BF16 R16, R4.reuse, R216, R176 ;  /* 0x000000d80410723c */ /* 0x042fec00000418b0 */
[C---:B------:R-:W-:Y:S01]  /*a440*/  HMMA.16816.F32.BF16 R12, R4.reuse, R218, R220 ;  /* 0x000000da040c723c */ /* 0x040fe200000418dc */
[----:B------:R-:W1:Y:S04]  /*a450*/  LDSM.16.M88.4 R220, [R202] ;  /* 0x00000000cadc783b */ /* 0x000e680000000200 */
[----:B------:R-:W1:Y:S01]  /*a460*/  LDSM.16.M88.4 R216, [R201] ;  /* 0x00000000c9d8783b */ /* 0x000e620000000200 */
[C---:B--2---:R-:W-:Y:S03]  /*a470*/  HMMA.16816.F32.BF16 R176, R4.reuse, R224, R240 ;  /* 0x000000e004b0723c */ /* 0x044fe600000418f0 */
[----:B------:R-:W-:Y:S03]  /*a480*/  LDSM.16.M88.4 R240, [R189+0x5000] ;  /* 0x00500000bdf0783b */ /* 0x000fe60000000200 */
[C---:B------:R-:W-:Y:S06]  /*a490*/  HMMA.16816.F32.BF16 R236, R4.reuse, R226, R236 ;  /* 0x000000e204ec723c */ /* 0x040fec00000418ec */
[C---:B------:R-:W-:Y:S06]  /*a4a0*/  HMMA.16816.F32.BF16 R224, R4.reuse, R168, R180 ;  /* 0x000000a804e0723c */ /* 0x040fec00000418b4 */
[C---:B---3--:R-:W-:Y:S06]  /*a4b0*/  HMMA.16816.F32.BF16 R232, R4.reuse, R172, R232 ;  /* 0x000000ac04e8723c */ /* 0x048fec00000418e8 */
[C---:B------:R-:W-:Y:S06]  /*a4c0*/  HMMA.16816.F32.BF16 R228, R4.reuse, R174, R228 ;  /* 0x000000ae04e4723c */ /* 0x040fec00000418e4 */
[----:B------:R-:W-:Y:S01]  /*a4d0*/  HMMA.16816.F32.BF16 R180, R4, R170, R32 ;  /* 0x000000aa04b4723c */ /* 0x000fe20000041820 */
[----:B------:R-:W-:Y:S04]  /*a4e0*/  LDSM.16.M88.4 R4, [R195+0x4000] ;  /* 0x00400000c304783b */ /* 0x000fe80000000200 */
[----:B------:R-:W2:Y:S01]  /*a4f0*/  LDSM.16.M88.4 R168, [R190+0xc000] ;  /* 0x00c00000bea8783b */ /* 0x000ea20000000200 */
[C---:B----4-:R-:W-:Y:S03]  /*a500*/  HMMA.16816.F32.BF16 R172, R8.reuse, R24, R16 ;  /* 0x0000001808ac723c */ /* 0x050fe60000041810 */
[----:B------:R-:W3:Y:S03]  /*a510*/  LDSM.16.M88.4 R32, [R190+0xc800] ;  /* 0x00c80000be20783b */ /* 0x000ee60000000200 */
[C---:B------:R-:W-:Y:S06]  /*a520*/  HMMA.16816.F32.BF16 R24, R8.reuse, R26, R12 ;  /* 0x0000001a0818723c */ /* 0x040fec000004180c */
[C---:B------:R-:W-:Y:S06]  /*a530*/  HMMA.16816.F32.BF16 R16, R8.reuse, R244, R176 ;  /* 0x000000f40810723c */ /* 0x040fec00000418b0 */
[C---:B------:R-:W-:Y:S06]  /*a540*/  HMMA.16816.F32.BF16 R12, R8.reuse, R246, R236 ;  /* 0x000000f6080c723c */ /* 0x040fec00000418ec */
[C---:B-1----:R-:W-:Y:S06]  /*a550*/  HMMA.16816.F32.BF16 R232, R8.reuse, R220, R232 ;  /* 0x000000dc08e8723c */ /* 0x042fec00000418e8 */
[C---:B------:R-:W-:Y:S06]  /*a560*/  HMMA.16816.F32.BF16 R228, R8.reuse, R222, R228 ;  /* 0x000000de08e4723c */ /* 0x040fec00000418e4 */
[----:B------:R-:W-:Y:S06]  /*a570*/  HMMA.16816.F32.BF16 R224, R8, R216, R224 ;  /* 0x000000d808e0723c */ /* 0x000fec00000418e0 */
[----:B--2---:R-:W-:Y:S06]  /*a580*/  HMMA.16816.F32.BF16 R176, R4, R168, R172 ;  /* 0x000000a804b0723c */ /* 0x004fec00000418ac */
[----:B------:R-:W-:Y:S01]  /*a590*/  HMMA.16816.F32.BF16 R220, R8, R218, R180 ;  /* 0x000000da08dc723c */ /* 0x000fe200000418b4 */
[----:B------:R-:W1:Y:S05]  /*a5a0*/  LDSM.16.M88.4 R216, [R190+0xd000] ;  /* 0x00d00000bed8783b */ /* 0x000e6a0000000200 */
[C---:B------:R-:W-:Y:S01]  /*a5b0*/  HMMA.16816.F32.BF16 R172, R4.reuse, R170, R24 ;  /* 0x000000aa04ac723c */ /* 0x040fe20000041818 */
[----:B------:R-:W-:Y:S05]  /*a5c0*/  LDSM.16.M88.4 R24, [R189+0x4000] ;  /* 0x00400000bd18783b */ /* 0x000fea0000000200 */
[C---:B---3--:R-:W-:Y:S01]  /*a5d0*/  HMMA.16816.F32.BF16 R168, R4.reuse, R32, R16 ;  /* 0x0000002004a8723c */ /* 0x048fe20000041810 */
[----:B------:R-:W-:Y:S05]  /*a5e0*/  LDSM.16.M88.4 R16, [R189+0x4800] ;  /* 0x00480000bd10783b */ /* 0x000fea0000000200 */
[C---:B------:R-:W-:Y:S01]  /*a5f0*/  HMMA.16816.F32.BF16 R8, R4.reuse, R34, R12 ;  /* 0x000000220408723c */ /* 0x040fe2000004180c */
[----:B------:R-:W2:Y:S04]  /*a600*/  LDSM.16.M88.4 R32, [R190+0xd800] ;  /* 0x00d80000be20783b */ /* 0x000ea80000000200 */
[----:B------:R-:W3:Y:S01]  /*a610*/  LDSM.16.M88.4 R12, [R194+0x4000] ;  /* 0x00400000c20c783b */ /* 0x000ee20000000200 */
[C---:B-1----:R-:W-:Y:S06]  /*a620*/  HMMA.16816.F32.BF16 R228, R4.reuse, R218, R228 ;  /* 0x000000da04e4723c */ /* 0x042fec00000418e4 */
[C---:B------:R-:W-:Y:S06]  /*a630*/  HMMA.16816.F32.BF16 R180, R4.reuse, R216, R232 ;  /* 0x000000d804b4723c */ /* 0x040fec00000418e8 */
[----:B--2---:R-:W-:Y:S06]  /*a640*/  HMMA.16816.F32.BF16 R236, R4, R32, R224 ;  /* 0x0000002004ec723c */ /* 0x004fec00000418e0 */
[----:B---3--:R-:W-:Y:S01]  /*a650*/  HMMA.16816.F32.BF16 R224, R12, R24, R176 ;  /* 0x000000180ce0723c */ /* 0x008fe200000418b0 */
[----:B------:R-:W1:Y:S05]  /*a660*/  LDSM.16.M88.4 R176, [R189+0x5800] ;  /* 0x00580000bdb0783b */ /* 0x000e6a0000000200 */
[----:B------:R-:W-:Y:S06]  /*a670*/  HMMA.16816.F32.BF16 R232, R4, R34, R220 ;  /* 0x0000002204e8723c */ /* 0x000fec00000418dc */
[C---:B------:R-:W-:Y:S01]  /*a680*/  HMMA.16816.F32.BF16 R220, R12.reuse, R26, R172 ;  /* 0x0000001a0cdc723c */ /* 0x040fe200000418ac */
[----:B------:R-:W-:Y:S04]  /*a690*/  LDSM.16.M88.4 R24, [R184+0xe000] ;  /* 0x00e00000b818783b */ /* 0x000fe80000000200 */
[----:B------:R-:W-:Y:S01]  /*a6a0*/  LDSM.16.M88.4 R172, [R184+0xf000] ;  /* 0x00f00000b8ac783b */ /* 0x000fe20000000200 */
[C---:B------:R-:W-:Y:S03]  /*a6b0*/  HMMA.16816.F32.BF16 R4, R12.reuse, R18, R8 ;  /* 0x000000120c04723c */ /* 0x040fe60000041808 */
[----:B------:R-:W2:Y:S03]  /*a6c0*/  LDSM.16.M88.4 R8, [R192+0x6000] ;  /* 0x00600000c008783b */ /* 0x000ea60000000200 */
[C---:B------:R-:W-:Y:S01]  /*a6d0*/  HMMA.16816.F32.BF16 R216, R12.reuse, R16, R168 ;  /* 0x000000100cd8723c */ /* 0x040fe200000418a8 */
[----:B------:R-:W3:Y:S05]  /*a6e0*/  LDSM.16.M88.4 R16, [R184+0xe800] ;  /* 0x00e80000b810783b */ /* 0x000eea0000000200 */
[C---:B------:R-:W-:Y:S01]  /*a6f0*/  HMMA.16816.F32.BF16 R32, R12.reuse, R242, R228 ;  /* 0x000000f20c20723c */ /* 0x040fe200000418e4 */
[----:B------:R-:W4:Y:S05]  /*a700*/  LDSM.16.M88.4 R228, [R184+0xf800] ;  /* 0x00f80000b8e4783b */ /* 0x000f2a0000000200 */
[C---:B------:R-:W-:Y:S06]  /*a710*/  HMMA.16816.F32.BF16 R168, R12.reuse, R240, R180 ;  /* 0x000000f00ca8723c */ /* 0x040fec00000418b4 */
[C---:B-1----:R-:W-:Y:S06]  /*a720*/  HMMA.16816.F32.BF16 R180, R12.reuse, R176, R236 ;  /* 0x000000b00cb4723c */ /* 0x042fec00000418ec */
[----:B------:R-:W-:Y:S01]  /*a730*/  HMMA.16816.F32.BF16 R12, R12, R178, R232 ;  /* 0x000000b20c0c723c */ /* 0x000fe200000418e8 */
[----:B------:R-:W-:Y:S05]  /*a740*/  LDSM.16.M88.4 R176, [R199] ;  /* 0x00000000c7b0783b */ /* 0x000fea0000000200 */
[C---:B--2---:R-:W-:Y:S06]  /*a750*/  HMMA.16816.F32.BF16 R240, R8.reuse, R24, R224 ;  /* 0x0000001808f0723c */ /* 0x044fec00000418e0 */
[C---:B------:R-:W-:Y:S01]  /*a760*/  HMMA.16816.F32.BF16 R236, R8.reuse, R26, R220 ;  /* 0x0000001a08ec723c */ /* 0x040fe200000418dc */
[----:B------:R-:W-:Y:S04]  /*a770*/  LDSM.16.M88.4 R220, [R200] ;  /* 0x00000000c8dc783b */ /* 0x000fe80000000200 */
[----:B------:R-:W-:Y:S01]  /*a780*/  LDSM.16.M88.4 R24, [R197] ;  /* 0x00000000c518783b */ /* 0x000fe20000000200 */
[C---:B---3--:R-:W-:Y:S03]  /*a790*/  HMMA.16816.F32.BF16 R224, R8.reuse, R18, R4 ;  /* 0x0000001208e0723c */ /* 0x048fe60000041804 */
[----:B------:R-:W1:Y:S03]  /*a7a0*/  LDSM.16.M88.4 R4, [R193+0x6000] ;  /* 0x00600000c104783b */ /* 0x000e660000000200 */
[C---:B------:R-:W-:Y:S06]  /*a7b0*/  HMMA.16816.F32.BF16 R232, R8.reuse, R16, R216 ;  /* 0x0000001008e8723c */ /* 0x040fec00000418d8 */
[C---:B------:R-:W-:Y:S06]  /*a7c0*/  HMMA.16816.F32.BF16 R216, R8.reuse, R172, R168 ;  /* 0x000000ac08d8723c */ /* 0x040fec00000418a8 */
[C---:B------:R-:W-:Y:S01]  /*a7d0*/  HMMA.16816.F32.BF16 R172, R8.reuse, R174, R32 ;  /* 0x000000ae08ac723c */ /* 0x040fe20000041820 */
[----:B------:R-:W2:Y:S05]  /*a7e0*/  LDSM.16.M88.4 R32, [R198] ;  /* 0x00000000c620783b */ /* 0x000eaa0000000200 */
[C---:B----4-:R-:W-:Y:S01]  /*a7f0*/  HMMA.16816.F32.BF16 R168, R8.reuse, R228, R180 ;  /* 0x000000e408a8723c */ /* 0x050fe200000418b4 */
[----:B------:R-:W-:Y:S05]  /*a800*/  LDSM.16.M88.4 R180, [R190+0xe000] ;  /* 0x00e00000beb4783b */ /* 0x000fea0000000200 */
[----:B------:R-:W-:Y:S01]  /*a810*/  HMMA.16816.F32.BF16 R16, R8, R230, R12 ;  /* 0x000000e60810723c */ /* 0x000fe2000004180c */
[----:B------:R-:W3:Y:S05]  /*a820*/  LDSM.16.M88.4 R8, [R195+0x6000] ;  /* 0x00600000c308783b */ /* 0x000eea0000000200 */
[C---:B-1----:R-:W-:Y:S06]  /*a830*/  HMMA.16816.F32.BF16 R12, R4.reuse, R220, R240 ;  /* 0x000000dc040c723c */ /* 0x042fec00000418f0 */
[C---:B------:R-:W-:Y:S06]  /*a840*/  HMMA.16816.F32.BF16 R220, R4.reuse, R222, R236 ;  /* 0x000000de04dc723c */ /* 0x040fec00000418ec */
[C---:B------:R-:W-:Y:S01]  /*a850*/  HMMA.16816.F32.BF16 R236, R4.reuse, R24, R168 ;  /* 0x0000001804ec723c */ /* 0x040fe200000418a8 */
[----:B------:R-:W1:Y:S05]  /*a860*/  LDSM.16.M88.4 R168, [R190+0xe800] ;  /* 0x00e80000bea8783b */ /* 0x000e6a0000000200 */
[C---:B------:R-:W-:Y:S06]  /*a870*/  HMMA.16816.F32.BF16 R228, R4.reuse, R178, R224 ;  /* 0x000000b204e4723c */ /* 0x040fec00000418e0 */
[C---:B--2---:R-:W-:Y:S06]  /*a880*/  HMMA.16816.F32.BF16 R224, R4.reuse, R32, R216 ;  /* 0x0000002004e0723c */ /* 0x044fec00000418d8 */
[C---:B------:R-:W-:Y:S01]  /*a890*/  HMMA.16816.F32.BF16 R232, R4.reuse, R176, R232 ;  /* 0x000000b004e8723c */ /* 0x040fe200000418e8 */
[----:B------:R-:W-:Y:S05]  /*a8a0*/  LDSM.16.M88.4 R176, [R189+0x6800] ;  /* 0x00680000bdb0783b */ /* 0x000fea0000000200 */
[C---:B------:R-:W-:Y:S01]  /*a8b0*/  HMMA.16816.F32.BF16 R216, R4.reuse, R34, R172 ;  /* 0x0000002204d8723c */ /* 0x040fe200000418ac */
[----:B------:R-:W2:Y:S05]  /*a8c0*/  LDSM.16.M88.4 R32, [R190+0xf000] ;  /* 0x00f00000be20783b */ /* 0x000eaa0000000200 */
[----:B------:R-:W-:Y:S01]  /*a8d0*/  HMMA.16816.F32.BF16 R240, R4, R26, R16 ;  /* 0x0000001a04f0723c */ /* 0x000fe20000041810 */
[----:B------:R-:W-:Y:S04]  /*a8e0*/  LDSM.16.M88.4 R4, [R194+0x6000] ;  /* 0x00600000c204783b */ /* 0x000fe80000000200 */
[----:B------:R-:W4:Y:S01]  /*a8f0*/  LDSM.16.M88.4 R24, [R189+0x6000] ;  /* 0x00600000bd18783b */ /* 0x000f220000000200 */
[C---:B---3--:R-:W-:Y:S06]  /*a900*/  HMMA.16816.F32.BF16 R16, R8.reuse, R180, R12 ;  /* 0x000000b40810723c */ /* 0x048fec000004180c */
[C---:B------:R-:W-:Y:S01]  /*a910*/  HMMA.16816.F32.BF16 R12, R8.reuse, R182, R220 ;  /* 0x000000b6080c723c */ /* 0x040fe200000418dc */
[----:B------:R-:W3:Y:S05]  /*a920*/  LDSM.16.M88.4 R180, [R190+0xf800] ;  /* 0x00f80000beb4783b */ /* 0x000eea0000000200 */
[C---:B-1----:R-:W-:Y:S06]  /*a930*/  HMMA.16816.F32.BF16 R172, R8.reuse, R168, R232 ;  /* 0x000000a808ac723c */ /* 0x042fec00000418e8 */
[C---:B------:R-:W-:Y:S06]  /*a940*/  HMMA.16816.F32.BF16 R168, R8.reuse, R170, R228 ;  /* 0x000000aa08a8723c */ /* 0x040fec00000418e4 */
[C---:B--2---:R-:W-:Y:S06]  /*a950*/  HMMA.16816.F32.BF16 R220, R8.reuse, R32, R224 ;  /* 0x0000002008dc723c */ /* 0x044fec00000418e0 */
[----:B------:R-:W-:Y:S06]  /*a960*/  HMMA.16816.F32.BF16 R224, R8, R34, R216 ;  /* 0x0000002208e0723c */ /* 0x000fec00000418d8 */
[C---:B----4-:R-:W-:Y:S06]  /*a970*/  HMMA.16816.F32.BF16 R228, R4.reuse, R24, R16 ;  /* 0x0000001804e4723c */ /* 0x050fec0000041810 */
[C---:B------:R-:W-:Y:S01]  /*a980*/  HMMA.16816.F32.BF16 R16, R4.reuse, R26, R12 ;  /* 0x0000001a0410723c */ /* 0x040fe2000004180c */
[----:B------:R-:W1:Y:S05]  /*a990*/  LDSM.16.M88.4 R24, [R189+0x7000] ;  /* 0x00700000bd18783b */ /* 0x000e6a0000000200 */
[----:B------:R-:W-:Y:S01]  /*a9a0*/  HMMA.16816.F32.BF16 R32, R4, R176, R172 ;  /* 0x000000b00420723c */ /* 0x000fe200000418ac */
[----:B------:R-:W-:-:S02]  /*a9b0*/  VIADD R13, R0, 0x8 ;  /* 0x00000008000d7836 */ /* 0x000fc40000000000 */
[----:B------:R-:W-:-:S03]  /*a9c0*/  VIADD R12, R0, 0x9 ;  /* 0x00000009000c7836 */ /* 0x000fc60000000000 */
[----:B------:R-:W-:Y:S01]  /*a9d0*/  HMMA.16816.F32.BF16 R172, R4, R178, R168 ;  /* 0x000000b204ac723c */ /* 0x000fe200000418a8 */
[----:B------:R-:W2:Y:S01]  /*a9e0*/  LDSM.16.M88.4 R176, [R189+0x7800] ;  /* 0x00780000bdb0783b */ /* 0x000ea20000000200 */
[----:B------:R-:W-:Y:S01]  /*a9f0*/  ISETP.GE.AND P1, PT, R13, R21, PT ;  /* 0x000000150d00720c */ /* 0x000fe20003f26270 */
[----:B------:R-:W-:-:S04]  /*aa00*/  DEPBAR.LE SB0, 0x0 ;  /* 0x000080000000791a */ /* 0x000fc80000000000 */
[----:B---3--:R-:W-:Y:S01]  /*aa10*/  HMMA.16816.F32.BF16 R216, R8, R180, R236 ;  /* 0x000000b408d8723c */ /* 0x008fe200000418ec */
[----:B------:R-:W-:Y:S01]  /*aa20*/  FSEL R234, R229, -INF , !P0 ;  /* 0xff800000e5ea7808 */ /* 0x000fe20004000000 */
[----:B------:R-:W-:Y:S01]  /*aa30*/  BAR.SYNC.DEFER_BLOCKING 0x0 ;  /* 0x0000000000007b1d */ /* 0x000fe20000010000 */
[-C--:B------:R-:W-:Y:S02]  /*aa40*/  ISETP.GE.AND P0, PT, R13, R20.reuse, PT ;  /* 0x000000140d00720c */ /* 0x080fe40003f06270 */
[----:B------:R-:W-:Y:S02]  /*aa50*/  FSEL R231, R231, -INF , !P2 ;  /* 0xff800000e7e77808 */ /* 0x000fe40005000000 */
[----:B------:R-:W-:Y:S02]  /*aa60*/  FSEL R233, R16, -INF , !P1 ;  /* 0xff80000010e97808 */ /* 0x000fe40004800000 */
[C---:B------:R-:W-:Y:S02]  /*aa70*/  ISETP.GE.AND P2, PT, R12.reuse, R21, PT ;  /* 0x000000150c00720c */ /* 0x040fe40003f46270 */
[----:B------:R-:W-:Y:S01]  /*aa80*/  ISETP.GE.AND P1, PT, R12, R20, PT ;  /* 0x000000140c00720c */ /* 0x000fe20003f26270 */
[----:B------:R-:W-:Y:S01]  /*aa90*/  VIADD R12, R0, 0x11 ;  /* 0x00000011000c7836 */ /* 0x000fe20000000000 */
[----:B------:R-:W-:-:S02]  /*aaa0*/  FSEL R229, R18, -INF , !P0 ;  /* 0xff80000012e57808 */ /* 0x000fc40004000000 */
[CC--:B------:R-:W-:Y:S02]  /*aab0*/  ISETP.GE.AND P0, PT, R2.reuse, R21.reuse, PT ;  /* 0x000000150200720c */ /* 0x0c0fe40003f06270 */
[----:B------:R-:W-:Y:S02]  /*aac0*/  FSEL R232, R17, -INF , !P2 ;  /* 0xff80000011e87808 */ /* 0x000fe40005000000 */
[----:B------:R-:W-:Y:S02]  /*aad0*/  FSEL R214, R19, -INF , !P1 ;  /* 0xff80000013d67808 */ /* 0x000fe40004800000 */
[----:B------:R-:W-:Y:S01]  /*aae0*/  ISETP.GE.AND P2, PT, R2, R20, PT ;  /* 0x000000140200720c */ /* 0x000fe20003f46270 */
[----:B-1----:R-:W-:Y:S01]  /*aaf0*/  HMMA.16816.F32.BF16 R168, R4, R24, R220 ;  /* 0x0000001804a8723c */ /* 0x002fe200000418dc */
[----:B------:R-:W-:Y:S01]  /*ab00*/  ISETP.GE.AND P1, PT, R12, R21, PT ;  /* 0x000000150c00720c */ /* 0x000fe20003f26270 */
[----:B------:R-:W-:Y:S01]  /*ab10*/  VIADD R2, R0, 0x18 ;  /* 0x0000001800027836 */ /* 0x000fe20000000000 */
[----:B------:R-:W-:-:S02]  /*ab20*/  FSEL R213, R34, -INF , !P2 ;  /* 0xff80000022d57808 */ /* 0x000fc40005000000 */
[----:B------:R-:W-:Y:S01]  /*ab30*/  FSEL R215, R33, -INF , !P1 ;  /* 0xff80000021d77808 */ /* 0x000fe20004800000 */
[----:B------:R-:W-:Y:S01]  /*ab40*/  HMMA.16816.F32.BF16 R24, R4, R26, R224 ;  /* 0x0000001a0418723c */ /* 0x000fe200000418e0 */
[----:B------:R-:W-:Y:S02]  /*ab50*/  FSEL R220, R32, -INF , !P0 ;  /* 0xff80000020dc7808 */ /* 0x000fe40004000000 */
[-C--:B------:R-:W-:Y:S02]  /*ab60*/  ISETP.GE.AND P0, PT, R12, R20.reuse, PT ;  /* 0x000000140c00720c */ /* 0x080fe40003f06270 */
[C---:B------:R-:W-:Y:S01]  /*ab70*/  ISETP.GE.AND P2, PT, R2.reuse, R21, PT ;  /* 0x000000150200720c */ /* 0x040fe20003f46270 */
[----:B------:R-:W-:Y:S01]  /*ab80*/  HMMA.16816.F32.BF16 R12, R8, R182, R240 ;  /* 0x000000b6080c723c */ /* 0x000fe200000418f0 */
[----:B------:R-:W-:Y:S01]  /*ab90*/  ISETP.GE.AND P1, PT, R2, R20, PT ;  /* 0x000000140200720c */ /* 0x000fe20003f26270 */
[----:B------:R-:W-:Y:S01]  /*aba0*/  VIADD R2, R0, 0x20 ;  /* 0x0000002000027836 */ /* 0x000fe20000000000 */
[----:B------:R-:W-:-:S02]  /*abb0*/  FSEL R191, R172, -INF , !P2 ;  /* 0xff800000acbf7808 */ /* 0x000fc40005000000 */
[----:B------:R-:W-:Y:S01]  /*abc0*/  FSEL R181, R174, -INF , !P1 ;  /* 0xff800000aeb57808 */ /* 0x000fe20004800000 */
[----:B--2---:R-:W-:Y:S01]  /*abd0*/  HMMA.16816.F32.BF16 R16, R4, R176, R216 ;  /* 0x000000b00410723c */ /* 0x004fe200000418d8 */
[----:B------:R-:W-:Y:S01]  /*abe0*/  VIADD R8, R0, 0x19 ;  /* 0x0000001900087836 */ /* 0x000fe20000000000 */
[----:B------:R-:W-:Y:S02]  /*abf0*/  FSEL R182, R35, -INF , !P0 ;  /* 0xff80000023b67808 */ /* 0x000fe40004000000 */
[-C--:B------:R-:W-:Y:S02]  /*ac00*/  ISETP.GE.AND P1, PT, R2, R21.reuse, PT ;  /* 0x000000150200720c */ /* 0x080fe40003f26270 */
[C---:B------:R-:W-:Y:S02]  /*ac10*/  ISETP.GE.AND P0, PT, R8.reuse, R21, PT ;  /* 0x000000150800720c */ /* 0x040fe40003f06270 */
[----:B------:R-:W-:Y:S01]  /*ac20*/  ISETP.GE.AND P2, PT, R8, R20, PT ;  /* 0x000000140800720c */ /* 0x000fe20003f46270 */
[----:B------:R-:W-:Y:S01]  /*ac30*/  VIADD R8, R0, 0x28 ;  /* 0x0000002800087836 */ /* 0x000fe20000000000 */
[----:B------:R-:W-:-:S02]  /*ac40*/  FSEL R183, R173, -INF , !P0 ;  /* 0xff800000adb77808 */ /* 0x000fc40004000000 */
        /* <DEDUP_REMOVED lines=14> */
[----:B------:R-:W-:Y:S01]  /*ad30*/  VIADD R2, R0, 0x31 ;  /* 0x0000003100027836 */ /* 0x000fe20000000000 */
[----:B------:R-:W-:-:S02]  /*ad40*/  FSEL R177, R169, -INF , !P2 ;  /* 0xff800000a9b17808 */ /* 0x000fc40005000000 */
[----:B------:R-:W-:Y:S01]  /*ad50*/  ISETP.GE.AND P2, PT, R8, R20, PT ;  /* 0x000000140800720c */ /* 0x000fe20003f46270 */
[----:B------:R-:W-:Y:S01]  /*ad60*/  VIADD R8, R0, 0x30 ;  /* 0x0000003000087836 */ /* 0x000fe20000000000 */
[----:B------:R-:W-:Y:S02]  /*ad70*/  FSEL R135, R27, -INF , !P0 ;  /* 0xff8000001b877808 */ /* 0x000fe40004000000 */
[-C--:B------:R-:W-:Y:S02]  /*ad80*/  ISETP.GE.AND P0, PT, R2, R21.reuse, PT ;  /* 0x000000150200720c */ /* 0x080fe40003f06270 */
[----:B------:R-:W-:Y:S02]  /*ad90*/  FSEL R169, R26, -INF , !P2 ;  /* 0xff8000001aa97808 */ /* 0x000fe40005000000 */
[----:B------:R-:W-:Y:S02]  /*ada0*/  ISETP.GE.AND P2, PT, R8, R21, PT ;  /* 0x000000150800720c */ /* 0x000fe40003f46270 */
[----:B------:R-:W-:-:S02]  /*adb0*/  FSEL R171, R25, -INF , !P1 ;  /* 0xff80000019ab7808 */ /* 0x000fc40004800000 */
[----:B------:R-:W-:Y:S02]  /*adc0*/  FSEL R168, R17, -INF , !P0 ;  /* 0xff80000011a87808 */ /* 0x000fe40004000000 */
[-C--:B------:R-:W-:Y:S02]  /*add0*/  ISETP.GE.AND P1, PT, R8, R20.reuse, PT ;  /* 0x000000140800720c */ /* 0x080fe40003f26270 */
[-C--:B------:R-:W-:Y:S02]  /*ade0*/  ISETP.GE.AND P0, PT, R0, R20.reuse, PT ;  /* 0x000000140000720c */ /* 0x080fe40003f06270 */
[----:B------:R-:W-:Y:S02]  /*adf0*/  FSEL R170, R16, -INF , !P2 ;  /* 0xff80000010aa7808 */ /* 0x000fe40005000000 */
[----:B------:R-:W-:Y:S01]  /*ae00*/  ISETP.GE.AND P2, PT, R2, R20, PT ;  /* 0x000000140200720c */ /* 0x000fe20003f46270 */
[----:B------:R-:W-:Y:S01]  /*ae10*/  VIADD R2, R0, 0x38 ;  /* 0x0000003800027836 */ /* 0x000fe20000000000 */
[----:B------:R-:W-:-:S02]  /*ae20*/  FSEL R133, R18, -INF , !P1 ;  /* 0xff80000012857808 */ /* 0x000fc40004800000 */
[----:B------:R-:W-:Y:S02]  /*ae30*/  FSEL R30, R230, -INF , !P0 ;  /* 0xff800000e61e7808 */ /* 0x000fe40004000000 */
[CC--:B------:R-:W-:Y:S01]  /*ae40*/  ISETP.GE.AND P1, PT, R0.reuse, R21.reuse, PT ;  /* 0x000000150000720c */ /* 0x0c0fe20003f26270 */
[----:B------:R-:W-:Y:S01]  /*ae50*/  VIADD R0, R0, 0x39 ;  /* 0x0000003900007836 */ /* 0x000fe20000000000 */
[----:B------:R-:W-:Y:S02]  /*ae60*/  PLOP3.LUT P0, PT, PT, PT, UP0, 0x80, 0x0 ;  /* 0x000000000000781c */ /* 0x000fe40003f0f008 */
        /* <DEDUP_REMOVED lines=11> */
[----:B------:R-:W2:Y:S01]  /*af20*/  LDL.64 R22, [R1+0xb0] ;  /* 0x0000b00001167983 */ /* 0x000ea20000100a00 */
[----:B------:R-:W1:Y:S01]  /*af30*/  @!P6 LDC.64 R6, c[0x0][0x218] ;  /* 0x00008600ff06eb82 */ /* 0x000e620000000a00 */
[----:B------:R-:W-:Y:S01]  /*af40*/  UIADD3 UR6, UR22, -0x3, URZ ;  /* 0xfffffffd16067890 */ /* 0x000fe2000fffe03f */
[----:B------:R-:W-:Y:S01]  /*af50*/  BSSY B0, `(.L_x_576) ;  /* 0x000008d000007945 */ /* 0x000fe20003800000 */
[----:B------:R3:W-:Y:S02]  /*af60*/  @P6 STS.128 [R212+0x8000], RZ ;  /* 0x008000ffd4006388 */ /* 0x0007e40000000c00 */
[----:B------:R-:W-:Y:S02]  /*af70*/  USHF.R.S32.HI UR4, URZ, 0x1f, UR6 ;  /* 0x0000001f3f047899 */ /* 0x000fe40008011406 */
[----:B------:R-:W-:Y:S01]  /*af80*/  UIMAD UR8, UR8, UR6, URZ ;  /* 0x00000006080872a4 */ /* 0x000fe2000f8e023f */
[----:B------:R-:W4:Y:S01]  /*af90*/  @!P5 LDC.64 R8, c[0x0][0x218] ;  /* 0x00008600ff08db82 */ /* 0x000f220000000a00 */
[----:B------:R-:W-:-:S02]  /*afa0*/  IMAD.U32 R4, RZ, RZ, UR6 ;  /* 0x00000006ff047e24 */ /* 0x000fc4000f8e00ff */
[----:B------:R-:W-:-:S05]  /*afb0*/  UIMAD UR4, UR4, UR14, UR8 ;  /* 0x0000000e040472a4 */ /* 0x000fca000f8e0208 */
[----:B------:R-:W5:Y:S08]  /*afc0*/  @!P4 LDC.64 R12, c[0x0][0x218] ;  /* 0x00008600ff0ccb82 */ /* 0x000f700000000a00 */
[----:B------:R-:W3:Y:S08]  /*afd0*/  @!P3 LDC.64 R10, c[0x0][0x218] ;  /* 0x00008600ff0abb82 */ /* 0x000ef00000000a00 */
[----:B------:R-:W3:Y:S08]  /*afe0*/  @!P6 LDC.64 R14, c[0x0][0x218] ;  /* 0x00008600ff0eeb82 */ /* 0x000ef00000000a00 */
[----:B------:R-:W3:Y:S08]  /*aff0*/  @!P4 LDC.64 R18, c[0x0][0x218] ;  /* 0x00008600ff12cb82 */ /* 0x000ef00000000a00 */
[----:B------:R-:W3:Y:S08]  /*b000*/  @!P5 LDC.64 R20, c[0x0][0x218] ;  /* 0x00008600ff14db82 */ /* 0x000ef00000000a00 */
[----:B------:R-:W3:Y:S08]  /*b010*/  @!P3 LDC.64 R16, c[0x0][0x218] ;  /* 0x00008600ff10bb82 */ /* 0x000ef00000000a00 */
[----:B------:R-:W3:Y:S08]  /*b020*/  @!P4 LDC.64 R26, c[0x0][0x218] ;  /* 0x00008600ff1acb82 */ /* 0x000ef00000000a00 */
[----:B------:R-:W3:Y:S01]  /*b030*/  @!P3 LDC.64 R24, c[0x0][0x218] ;  /* 0x00008600ff18bb82 */ /* 0x000ee20000000a00 */
[----:B--2---:R-:W-:-:S07]  /*b040*/  IMAD.WIDE.U32 R4, R4, UR14, R22 ;  /* 0x0000000e04047c25 */ /* 0x004fce000f8e0016 */
[----:B------:R-:W2:Y:S01]  /*b050*/  @!P4 LDC.64 R22, c[0x0][0x218] ;  /* 0x00008600ff16cb82 */ /* 0x000ea20000000a00 */
[----:B------:R-:W-:Y:S01]  /*b060*/  VIADD R0, R5, UR4 ;  /* 0x0000000405007c36 */ /* 0x000fe20008000000 */
        /* <DEDUP_REMOVED lines=8> */
[----:B------:R-:W-:Y:S01]  /*b0f0*/  @!P6 LDGSTS.E.BYPASS.LTC128B.128 [R212+0x8000], desc[UR30][R6.64] ;  /* 0x0800000006d4efae */ /* 0x000fe2000b901d5e */
[----:B------:R-:W-:-:S02]  /*b100*/  @!P4 LEA.HI.X R13, R4, R13, R0, 0x1, P1 ;  /* 0x0000000d040dc211 */ /* 0x000fc400008f0c00 */
[C---:B---3--:R-:W-:Y:S01]  /*b110*/  @!P3 LEA R10, P1, R4.reuse, R10, 0x1 ;  /* 0x0000000a040ab211 */ /* 0x048fe200078208ff */
        /* <DEDUP_REMOVED lines=19> */
[----:B---3--:R-:W-:-:S04]  /*b250*/  @!P6 LEA R8, P1, R2, R14, 0x1 ;  /* 0x0000000e0208e211 */ /* 0x008fc800078208ff */
[C-C-:B------:R-:W-:Y:S02]  /*b260*/  @!P6 LEA.HI.X R9, R2.reuse, R15, R4.reuse, 0x1, P1 ;  /* 0x0000000f0209e211 */ /* 0x140fe400008f0c04 */
[----:B------:R-:W3:Y:S01]  /*b270*/  @!P5 LDC.64 R14, c[0x0][0x218] ;  /* 0x00008600ff0edb82 */ /* 0x000ee20000000a00 */
[C---:B------:R-:W-:Y:S02]  /*b280*/  @!P5 LEA R6, P1, R2.reuse, R20, 0x1 ;  /* 0x000000140206d211 */ /* 0x040fe400078208ff */
[----:B------:R-:W-:Y:S01]  /*b290*/  @!PT LDS RZ, [RZ] ;  /* 0x00000000fffff984 */ /* 0x000fe20000000800 */
[----:B------:R-:W-:Y:S01]  /*b2a0*/  @!PT LDS RZ, [RZ] ;  /* 0x00000000fffff984 */ /* 0x000fe20000000800 */
[----:B------:R-:W-:Y:S01]  /*b2b0*/  @!PT LDS RZ, [RZ] ;  /* 0x00000000fffff984 */ /* 0x000fe20000000800 */
[----:B------:R2:W-:Y:S02]  /*b2c0*/  @!P6 LDGSTS.E.BYPASS.LTC128B.128 [R212+0x8800], desc[UR30][R8.64] ;  /* 0x0880000008d4efae */ /* 0x0005e4000b901d5e */
[C---:B------:R-:W-:Y:S02]  /*b2d0*/  @!P5 LEA.HI.X R7, R2.reuse, R21, R4, 0x1, P1 ;  /* 0x000000150207d211 */ /* 0x040fe400008f0c04 */
[----:B------:R1:W-:Y:S01]  /*b2e0*/  @P5 STS.128 [R212+0xa800], RZ ;  /* 0x00a800ffd4005388 */ /* 0x0003e20000000c00 */
[----:B----4-:R-:W4:Y:S01]  /*b2f0*/  @!P6 LDC.64 R12, c[0x0][0x218] ;  /* 0x00008600ff0ceb82 */ /* 0x010f220000000a00 */
[----:B-----5:R-:W-:-:S02]  /*b300*/  @!P4 LEA R10, P2, R2, R18, 0x1 ;  /* 0x00000012020ac211 */ /* 0x020fc400078408ff */
[----:B------:R-:W-:Y:S01]  /*b310*/  @!PT LDS RZ, [RZ] ;  /* 0x00000000fffff984 */ /* 0x000fe20000000800 */
[----:B------:R-:W-:Y:S01]  /*b320*/  @!PT LDS RZ, [RZ] ;  /* 0x00000000fffff984 */ /* 0x000fe20000000800 */
[----:B------:R-:W-:Y:S01]  /*b330*/  @!PT LDS RZ, [RZ] ;  /* 0x00000000fffff984 */ /* 0x000fe20000000800 */
[----:B------:R4:W-:Y:S02]  /*b340*/  @!P5 LDGSTS.E.BYPASS.LTC128B.128 [R212+0xa800], desc[UR30][R6.64+0x80] ;  /* 0x0a80008006d4dfae */ /* 0x0009e4000b901d5e */
[C---:B------:R-:W-:Y:S02]  /*b350*/  @!P4 LEA.HI.X R11, R2.reuse, R19, R4, 0x1, P2 ;  /* 0x00000013020bc211 */ /* 0x040fe400010f0c04 */
[----:B------:R1:W-:Y:S01]  /*b360*/  @P4 STS.128 [R212+0xc800], RZ ;  /* 0x00c800ffd4004388 */ /* 0x0003e20000000c00 */
[----:B------:R-:W5:Y:S01]  /*b370*/  @!P6 LDC.64 R18, c[0x0][0x218] ;  /* 0x00008600ff12eb82 */ /* 0x000f620000000a00 */
[C---:B------:R-:W-:Y:S02]  /*b380*/  IADD3 R0, P2, R2.reuse, UR36, RZ ;  /* 0x0000002402007c10 */ /* 0x040fe4000ff5e0ff */
[----:B------:R-:W-:Y:S01]  /*b390*/  @!PT LDS RZ, [RZ] ;  /* 0x00000000fffff984 */ /* 0x000fe20000000800 */
[----:B------:R-:W-:Y:S01]  /*b3a0*/  @!PT LDS RZ, [RZ] ;  /* 0x00000000fffff984 */ /* 0x000fe20000000800 */
[----:B------:R-:W-:Y:S01]  /*b3b0*/  @!PT LDS RZ, [RZ] ;  /* 0x00000000fffff984 */ /* 0x000fe20000000800 */
[----:B------:R5:W-:Y:S04]  /*b3c0*/  @!P4 LDGSTS.E.BYPASS.LTC128B.128 [R212+0xc800], desc[UR30][R10.64+0x100] ;  /* 0x0c8001000ad4cfae */ /* 0x000be8000b901d5e */
[----:B------:R1:W-:Y:S01]  /*b3d0*/  @P3 STS.128 [R212+0xe800], RZ ;  /* 0x00e800ffd4003388 */ /* 0x0003e20000000c00 */
[----:B------:R-:W1:Y:S01]  /*b3e0*/  @!P5 LDC.64 R20, c[0x0][0x218] ;  /* 0x00008600ff14db82 */ /* 0x000e620000000a00 */
[----:B--2---:R-:W-:-:S04]  /*b3f0*/  @!P3 LEA R8, P1, R2, R16, 0x1 ;  /* 0x000000100208b211 */ /* 0x004fc800078208ff */
[----:B------:R-:W-:Y:S02]  /*b400*/  @!P3 LEA.HI.X R9, R2, R17, R4, 0x1, P1 ;  /* 0x000000110209b211 */ /* 0x000fe400008f0c04 */
[----:B------:R-:W-:Y:S02]  /*b410*/  IADD3.X R4, R4, UR15, RZ, P2, !PT ;  /* 0x0000000f04047c10 */ /* 0x000fe400097fe4ff */
        /* <DEDUP_REMOVED lines=64> */
.L_x_577:
[----:B------:R-:W-:Y:S05]  /*b820*/  BSYNC B0 ;  /* 0x0000000000007941 */ /* 0x000fea0003800000 */
.L_x_576:
[----:B------:R-:W0:Y:S02]  /*b830*/  LDGDEPBAR ;  /* 0x00000000000079af */ /* 0x000e240000000000 */
.L_x_575:
[----:B------:R-:W3:Y:S04]  /*b840*/  LDL R2, [R1+0xc0] ;  /* 0x0000c00001027983 */ /* 0x000ee80000100800 */
[----:B------:R-:W4:Y:S04]  /*b850*/  LDL R4, [R1+0xd0] ;  /* 0x0000d00001047983 */ /* 0x000f280000100800 */
[----:B------:R-:W2:Y:S01]  /*b860*/  LDL R5, [R1+0xe0] ;  /* 0x0000e00001057983 */ /* 0x000ea20000100800 */
[----:B------:R-:W-:Y:S01]  /*b870*/  FMNMX.FTZ R0, R3, R30, !PT ;  /* 0x0000001e03007209 */ /* 0x000fe20007810000 */
[----:B------:R-:W-:-:S02]  /*b880*/  USHF.L.U32 UR4, UR20, 0x1, URZ ;  /* 0x0000000114047899 */ /* 0x000fc4000800063f */
[----:B------:R-:W-:Y:S01]  /*b890*/  UIADD3 UR6, UR35, -0x4498517b, URZ ;  /* 0xbb67ae8523067890 */ /* 0x000fe2000fffe03f */
[----:B------:R-:W-:Y:S01]  /*b8a0*/  FMNMX.FTZ R0, R231, R0, !PT ;  /* 0x00000000e7007209 */ /* 0x000fe20007810000 */
[----:B------:R-:W-:Y:S01]  /*b8b0*/  ULOP3.LUT UR7, UR4, UR35, URZ, 0x3c, !UPT ;  /* 0x0000002304077292 */ /* 0x000fe2000f8e3c3f */
[----:B------:R-:W-:Y:S01]  /*b8c0*/  STL [R1+0x150], R251 ;  /* 0x000150fb01007387 */ /* 0x000fe20000100800 */
[----:B------:R-:W-:Y:S01]  /*b8d0*/  UIADD3 UR39, UR34, -0x61c88647, URZ ;  /* 0x9e3779b922277890 */ /* 0x000fe2000fffe03f */
[----:B------:R-:W-:Y:S01]  /*b8e0*/  FMNMX.FTZ R0, R229, R0, !PT ;  /* 0x00000000e5007209 */ /* 0x000fe20007810000 */
[----:B------:R-:W-:Y:S01]  /*b8f0*/  UIADD3 UR38, UR34, 0x3c6ef372, URZ ;  /* 0x3c6ef37222267890 */ /* 0x000fe2000fffe03f */
[----:B------:R-:W-:Y:S01]  /*b900*/  STL [R1+0x14c], R250 ;  /* 0x00014cfa01007387 */ /* 0x000fe20000100800 */
[----:B------:R-:W-:Y:S01]  /*b910*/  UIADD3 UR37, UR35, 0x76cf5d0a, URZ ;  /* 0x76cf5d0a23257890 */ /* 0x000fe2000fffe03f */
[----:B------:R-:W-:Y:S01]  /*b920*/  FMNMX.FTZ R0, R214, R0, !PT ;  /* 0x00000000d6007209 */ /* 0x000fe20007810000 */
[----:B------:R-:W-:Y:S01]  /*b930*/  UIADD3 UR29, UR35, 0x32370b8f, URZ ;  /* 0x32370b8f231d7890 */ /* 0x000fe2000fffe03f */
[----:B------:R-:W-:Y:S01]  /*b940*/  STL [R1+0x148], R212 ;  /* 0x000148d401007387 */ /* 0x000fe20000100800 */
[----:B------:R-:W-:Y:S01]  /*b950*/  UIADD3 UR32, UR34, -0x255992d5, URZ ;  /* 0xdaa66d2b22207890 */ /* 0x000fe2000fffe03f */
[----:B------:R-:W-:Y:S01]  /*b960*/  FMNMX.FTZ R0, R213, R0, !PT ;  /* 0x00000000d5007209 */ /* 0x000fe20007810000 */
[----:B------:R-:W-:Y:S01]  /*b970*/  UIADD3 UR14, UR34, 0x78dde6e4, URZ ;  /* 0x78dde6e4220e7890 */ /* 0x000fe2000fffe03f */
[----:B------:R-:W-:Y:S01]  /*b980*/  STL [R1+0x144], R211 ;  /* 0x000144d301007387 */ /* 0x000fe20000100800 */
[----:B------:R-:W-:Y:S01]  /*b990*/  UIADD3 UR11, UR35, -0x126145ec, URZ ;  /* 0xed9eba14230b7890 */ /* 0x000fe2000fffe03f */
[----:B------:R-:W-:Y:S01]  /*b9a0*/  FMNMX.FTZ R0, R182, R0, !PT ;  /* 0x00000000b6007209 */ /* 0x000fe20007810000 */
[----:B------:R-:W-:Y:S01]  /*b9b0*/  UIADD3 UR4, UR4, 0x1, URZ ;  /* 0x0000000104047890 */ /* 0x000fe2000fffe03f */
[----:B------:R-:W-:Y:S01]  /*b9c0*/  STL [R1+0x140], R210 ;  /* 0x000140d201007387 */ /* 0x000fe20000100800 */
[----:B------:R-:W-:Y:S01]  /*b9d0*/  UIADD3 UR8, UR34, 0x1715609d, URZ ;  /* 0x1715609d22087890 */ /* 0x000fe2000fffe03f */
[----:B------:R-:W-:Y:S01]  /*b9e0*/  FMNMX.FTZ R0, R181, R0, !PT ;  /* 0x00000000b5007209 */ /* 0x000fe20007810000 */
[----:B------:R-:W-:Y:S01]  /*b9f0*/  ULOP3.LUT UR4, UR4, UR35, URZ, 0x3c, !UPT ;  /* 0x0000002304047292 */ /* 0x000fe2000f8e3c3f */
[----:B------:R-:W-:Y:S02]  /*ba00*/  STL [R1+0x13c], R209 ;  /* 0x00013cd101007387 */ /* 0x000fe40000100800 */
[----:B------:R-:W-:-:S02]  /*ba10*/  FMNMX.FTZ R0, R175, R0, !PT ;  /* 0x00000000af007209 */ /* 0x000fc40007810000 */
[----:B------:R-:W-:Y:S02]  /*ba20*/  STL [R1+0x138], R208 ;  /* 0x000138d001007387 */ /* 0x000fe40000100800 */
[----:B------:R-:W-:Y:S02]  /*ba30*/  FMNMX.FTZ R0, R173, R0, !PT ;  /* 0x00000000ad007209 */ /* 0x000fe40007810000 */
[----:B------:R-:W-:Y:S02]  /*ba40*/  STL [R1+0x134], R207 ;  /* 0x000134cf01007387 */ /* 0x000fe40000100800 */
[----:B------:R-:W-:Y:S02]  /*ba50*/  FMNMX.FTZ R0, R172, R0, !PT ;  /* 0x00000000ac007209 */ /* 0x000fe40007810000 */
[----:B------:R-:W-:Y:S02]  /*ba60*/  STL [R1+0x130], R206 ;  /* 0x000130ce01007387 */ /* 0x000fe40000100800 */
[----:B------:R-:W-:-:S02]  /*ba70*/  FMNMX.FTZ R0, R169, R0, !PT ;  /* 0x00000000a9007209 */ /* 0x000fc40007810000 */
[----:B------:R-:W-:Y:S04]  /*ba80*/  STL [R1+0x12c], R205 ;  /* 0x00012ccd01007387 */ /* 0x000fe80000100800 */
        /* <DEDUP_REMOVED lines=15> */
[----:B------:R-:W-:Y:S01]  /*bb80*/  STL [R1+0xec], R184 ;  /* 0x0000ecb801007387 */ /* 0x000fe20000100800 */
[----:B---3--:R-:W-:Y:S01]  /*bb90*/  IMAD.WIDE.U32 R226, R2, -0x326172a9, RZ ;  /* 0xcd9e8d5702e27825 */ /* 0x008fe200078e00ff */
[----:B------:R-:W-:-:S04]  /*bba0*/  FMNMX.FTZ R2, R132, R31, !PT ;  /* 0x0000001f84027209 */ /* 0x000fc80007810000 */
[----:B------:R-:W-:Y:S02]  /*bbb0*/  FMNMX.FTZ R2, R234, R2, !PT ;  /* 0x00000002ea027209 */ /* 0x000fe40007810000 */
[----:B----4-:R-:W-:Y:S01]  /*bbc0*/  LOP3.LUT R4, R227, R4, RZ, 0x3c, !PT ;  /* 0x00000004e3047212 */ /* 0x010fe200078e3cff */
[----:B--2---:R-:W-:Y:S01]  /*bbd0*/  IMAD.WIDE.U32 R10, R5, -0x2daee0ad, RZ ;  /* 0xd2511f53050a7825 */ /* 0x004fe200078e00ff */
[----:B------:R-:W-:-:S03]  /*bbe0*/  FMNMX.FTZ R2, R233, R2, !PT ;  /* 0x00000002e9027209 */ /* 0x000fc60007810000 */
[----:B------:R-:W-:Y:S01]  /*bbf0*/  IMAD.WIDE.U32 R216, R4, -0x2daee0ad, RZ ;  /* 0xd2511f5304d87825 */ /* 0x000fe200078e00ff */
[----:B------:R-:W-:Y:S02]  /*bc00*/  FMNMX.FTZ R2, R232, R2, !PT ;  /* 0x00000002e8027209 */ /* 0x000fe40007810000 */
[----:B------:R-:W-:Y:S01]  /*bc10*/  LOP3.LUT R4, R11, UR7, RZ, 0x3c, !PT ;  /* 0x000000070b047c12 */ /* 0x000fe2000f8e3cff */
[----:B------:R-:W-:Y:S01]  /*bc20*/  UIADD3 UR7, UR35, -0x56f99767, URZ ;  /* 0xa906689923077890 */ /* 0x000fe2000fffe03f */
[----:B------:R-:W-:Y:S02]  /*bc30*/  FMNMX.FTZ R2, R220, R2, !PT ;  /* 0x00000002dc027209 */ /* 0x000fe40007810000 */
[----:B------:R-:W-:Y:S01]  /*bc40*/  LOP3.LUT R24, R217, UR6, R10, 0x96, !PT ;  /* 0x00000006d9187c12 */ /* 0x000fe2000f8e960a */
[----:B------:R-:W-:Y:S01]  /*bc50*/  IMAD.WIDE.U32 R4, R4, -0x326172a9, RZ ;  /* 0xcd9e8d5704047825 */ /* 0x000fe200078e00ff */
[----:B------:R-:W-:Y:S01]  /*bc60*/  FMNMX.FTZ R2, R215, R2, !PT ;  /* 0x00000002d7027209 */ /* 0x000fe20007810000 */
[----:B------:R-:W-:Y:S01]  /*bc70*/  UIADD3 UR6, UR34, -0x4ab325aa, URZ ;  /* 0xb54cda5622067890 */ /* 0x000fe2000fffe03f */
[----:B------:R-:W-:Y:S01]  /*bc80*/  LOP3.LUT R217, R11, UR4, RZ, 0x3c, !PT ;  /* 0x000000040bd97c12 */ /* 0x000fe2000f8e3cff */
[----:B------:R-:W-:Y:S01]  /*bc90*/  IMAD.WIDE.U32 R24, R24, -0x326172a9, RZ ;  /* 0xcd9e8d5718187825 */ /* 0x000fe200078e00ff */
[----:B------:R-:W-:Y:S01]  /*bca0*/  FMNMX.FTZ R2, R191, R2, !PT ;  /* 0x00000002bf027209 */ /* 0x000fe20007810000 */
[----:B------:R-:W-:Y:S01]  /*bcb0*/  UIADD3 UR4, UR35, 0x646e171e, URZ ;  /* 0x646e171e23047890 */ /* 0x000fe2000fffe03f */
[----:B------:R-:W-:-:S02]  /*bcc0*/  LOP3.LUT R5, R5, UR39, R226, 0x96, !PT ;  /* 0x0000002705057c12 */ /* 0x000fc4000f8e96e2 */
[----:B------:R-:W-:Y:S02]  /*bcd0*/  FMNMX.FTZ R2, R183, R2, !PT ;  /* 0x00000002b7027209 */ /* 0x000fe40007810000 */
[----:B-1----:R-:W-:Y:S01]  /*bce0*/  LOP3.LUT R6, R25, UR38, R4, 0x96, !PT ;  /* 0x0000002619067c12 */ /* 0x002fe2000f8e9604 */
[----:B------:R-:W-:Y:S01]  /*bcf0*/  IMAD.WIDE.U32 R4, R5, -0x2daee0ad, RZ ;  /* 0xd2511f5305047825 */ /* 0x000fe200078e00ff */
[----:B------:R-:W-:Y:S02]  /*bd00*/  FMNMX.FTZ R8, R180, R2, !PT ;  /* 0x00000002b4087209 */ /* 0x000fe40007810000 */
[----:B------:R-:W-:Y:S01]  /*bd10*/  FMNMX.FTZ R2, R135, R0, !PT ;  /* 0x0000000087027209 */ /* 0x000fe20007810000 */
[----:B------:R-:W-:Y:S01]  /*bd20*/  IMAD.WIDE.U32 R6, R6, -0x2daee0ad, RZ ;  /* 0xd2511f5306067825 */ /* 0x000fe200078e00ff */
        /* <DEDUP_REMOVED lines=9> */
[----:B------:R-:W-:Y:S01]  /*bdc0*/  LOP3.LUT R12, R5, UR37, R216, 0x96, !PT ;  /* 0x00000025050c7c12 */ /* 0x000fe2000f8e96d8 */
[----:B------:R-:W1:Y:S01]  /*bdd0*/  SHFL.BFLY PT, R10, R2, 0x2, 0x1f ;  /* 0x0c401f00020a7f89 */ /* 0x000e6200000e0000 */
[----:B------:R-:W-:Y:S02]  /*bde0*/  LOP3.LUT R14, R7, UR29, R4, 0x96, !PT ;  /* 0x0000001d070e7c12 */ /* 0x000fe4000f8e9604 */
[----:B------:R-:W-:Y:S01]  /*bdf0*/  FMNMX.FTZ R0, R134, R0, !PT ;  /* 0x0000000086007209 */ /* 0x000fe20007810000 */
[----:B------:R-:W-:-:S03]  /*be00*/  IMAD.WIDE.U32 R12, R12, -0x326172a9, RZ ;  /* 0xcd9e8d570c0c7825 */ /* 0x000fc600078e00ff */
[----:B------:R-:W-:Y:S01]  /*be10*/  FMNMX.FTZ R0, R35, R0, !PT ;  /* 0x0000000023007209 */ /* 0x000fe20007810000 */
[----:B------:R-:W-:Y:S01]  /*be20*/  IMAD.WIDE.U32 R14, R14, -0x326172a9, RZ ;  /* 0xcd9e8d570e0e7825 */ /* 0x000fe200078e00ff */
[----:B------:R-:W-:-:S03]  /*be30*/  LOP3.LUT R4, R13, UR32, R24, 0x96, !PT ;  /* 0x000000200d047c12 */ /* 0x000fc6000f8e9618 */
[----:B------:R-:W2:Y:S01]  /*be40*/  SHFL.BFLY PT, R7, R0, 0x2, 0x1f ;  /* 0x0c401f0000077f89 */ /* 0x000ea200000e0000 */
[C-C-:B------:R-:W-:Y:S01]  /*be50*/  LOP3.LUT R8, R15.reuse, UR14, R12.reuse, 0x96, !PT ;  /* 0x0000000e0f087c12 */ /* 0x140fe2000f8e960c */
[----:B------:R-:W-:Y:S01]  /*be60*/  IMAD.WIDE.U32 R4, R4, -0x2daee0ad, RZ ;  /* 0xd2511f5304047825 */ /* 0x000fe200078e00ff */
[----:B------:R-:W-:-:S03]  /*be70*/  LOP3.LUT R12, R15, UR14, R12, 0x96, !PT ;  /* 0x0000000e0f0c7c12 */ /* 0x000fc6000f8e960c */
[----:B------:R-:W-:Y:S01]  /*be80*/  IMAD.WIDE.U32 R8, R8, -0x2daee0ad, RZ ;  /* 0xd2511f5308087825 */ /* 0x000fe200078e00ff */
[----:B------:R-:W-:-:S04]  /*be90*/  LOP3.LUT R18, R5, UR11, R6, 0x96, !PT ;  /* 0x0000000b05127c12 */ /* 0x000fc8000f8e9606 */
[----:B------:R-:W-:Y:S01]  /*bea0*/  LOP3.LUT R4, R9, UR7, R4, 0x96, !PT ;  /* 0x0000000709047c12 */ /* 0x000fe2000f8e9604 */
[----:B------:R-:W-:Y:S01]  /*beb0*/  IMAD.WIDE.U32 R18, R18, -0x326172a9, RZ ;  /* 0xcd9e8d5712127825 */ /* 0x000fe200078e00ff */
[----:B-1----:R-:W-:-:S03]  /*bec0*/  FMNMX.FTZ R2, R2, R10, !PT ;  /* 0x0000000a02027209 */ /* 0x002fc60007810000 */
[----:B------:R-:W-:Y:S02]  /*bed0*/  IMAD.WIDE.U32 R4, R4, -0x326172a9, RZ ;  /* 0xcd9e8d5704047825 */ /* 0x000fe400078e00ff */
[----:B------:R-:W1:Y:S01]  /*bee0*/  SHFL.BFLY PT, R9, R2, 0x1, 0x1f ;  /* 0x0c201f0002097f89 */ /* 0x000e6200000e0000 */
[C---:B------:R-:W-:Y:S02]  /*bef0*/  LOP3.LUT R6, R4.reuse, 0xff, RZ, 0xc0, !PT ;  /* 0x000000ff04067812 */ /* 0x040fe400078ec0ff */
[----:B------:R-:W-:Y:S02]  /*bf00*/  LOP3.LUT R21, R4, 0xffff, RZ, 0xc0, !PT ;  /* 0x0000ffff04157812 */ /* 0x000fe400078ec0ff */
[----:B------:R-:W-:Y:S02]  /*bf10*/  ISETP.LE.U32.AND P5, PT, R6, UR5, PT ;  /* 0x0000000506007c0c */ /* 0x000fe4000bfa3070 */
[----:B--2---:R-:W-:Y:S02]  /*bf20*/  FMNMX.FTZ R6, R0, R7, !PT ;  /* 0x0000000700067209 */ /* 0x004fe40007810000 */
[----:B------:R-:W-:-:S02]  /*bf30*/  LOP3.LUT R0, R5, UR6, R18, 0x96, !PT ;  /* 0x0000000605007c12 */ /* 0x000fc4000f8e9612 */
[--C-:B------:R-:W-:Y:S01]  /*bf40*/  SHF.R.U32.HI R16, RZ, 0x10, R4.reuse ;  /* 0x00000010ff107819 */ /* 0x100fe20000011604 */
[----:B------:R-:W2:Y:S01]  /*bf50*/  SHFL.BFLY PT, R10, R6, 0x1, 0x1f ;  /* 0x0c201f00060a7f89 */ /* 0x000ea200000e0000 */
[----:B------:R-:W-:Y:S02]  /*bf60*/  LOP3.LUT R7, R0, 0xff, RZ, 0xc0, !PT ;  /* 0x000000ff00077812 */ /* 0x000fe400078ec0ff */
[----:B------:R-:W-:Y:S02]  /*bf70*/  SHF.R.U32.HI R11, RZ, 0x18, R4 ;  /* 0x00000018ff0b7819 */ /* 0x000fe40000011604 */
[----:B------:R-:W-:Y:S02]  /*bf80*/  ISETP.LE.U32.AND P4, PT, R7, UR5, PT ;  /* 0x0000000507007c0c */ /* 0x000fe4000bf83070 */
[----:B------:R-:W-:Y:S02]  /*bf90*/  SHF.R.U32.HI R7, RZ, 0x18, R0 ;  /* 0x00000018ff077819 */ /* 0x000fe40000011600 */
[----:B-1----:R-:W-:-:S02]  /*bfa0*/  FMNMX.FTZ R208, R2, R9, !PT ;  /* 0x0000000902d07209 */ /* 0x002fc40007810000 */
[----:B------:R-:W-:Y:S02]  /*bfb0*/  LOP3.LUT R2, R0, 0xffff, RZ, 0xc0, !PT ;  /* 0x0000ffff00027812 */ /* 0x000fe400078ec0ff */
[----:B------:R-:W-:Y:S01]  /*bfc0*/  SHF.R.U32.HI R0, RZ, 0x10, R0 ;  /* 0x00000010ff007819 */ /* 0x000fe20000011600 */
[----:B------:R-:W-:Y:S01]  /*bfd0*/  STL [R1+0x154], R208 ;  /* 0x000154d001007387 */ /* 0x000fe20000100800 */
[----:B------:R-:W-:Y:S02]  /*bfe0*/  SHF.R.U32.HI R4, RZ, 0x8, R2 ;  /* 0x00000008ff047819 */ /* 0x000fe40000011602 */
[----:B------:R-:W-:Y:S02]  /*bff0*/  LOP3.LUT R2, R0, 0xff, RZ, 0xc0, !PT ;  /* 0x000000ff00027812 */ /* 0x000fe400078ec0ff */
[----:B------:R-:W-:Y:S02]  /*c000*/  LOP3.LUT R0, R4, 0xffff, RZ, 0xc0, !PT ;  /* 0x0000ffff04007812 */ /* 0x000fe400078ec0ff */
[----:B------:R-:W-:-:S02]  /*c010*/  FSETP.NEU.FTZ.AND P3, PT, R208, -INF , PT ;  /* 0xff800000d000780b */ /* 0x000fc40003f7d000 */
[----:B------:R-:W-:Y:S01]  /*c020*/  ISETP.LE.U32.AND P2, PT, R0, UR5, PT ;  /* 0x0000000500007c0c */ /* 0x000fe2000bf43070 */
[----:B------:R-:W-:Y:S01]  /*c030*/  FMUL.FTZ R0, R208, UR10 ;  /* 0x0000000ad0007c20 */ /* 0x000fe20008410000 */
[----:B--2---:R-:W-:Y:S02]  /*c040*/  FMNMX.FTZ R252, R6, R10, !PT ;  /* 0x0000000a06fc7209 */ /* 0x004fe40007810000 */
[----:B------:R-:W-:Y:S02]  /*c050*/  ISETP.LE.U32.AND P6, PT, R2, UR5, PT ;  /* 0x0000000502007c0c */ /* 0x000fe4000bfc3070 */
[----:B------:R-:W-:Y:S01]  /*c060*/  FSEL R5, R208, RZ, P3 ;  /* 0x000000ffd0057208 */ /* 0x000fe20001800000 */
[----:B------:R-:W-:Y:S01]  /*c070*/  FMUL.FTZ R2, R252, UR10 ;  /* 0x0000000afc027c20 */ /* 0x000fe20008410000 */
[----:B------:R-:W-:Y:S01]  /*c080*/  FSEL R0, R0, RZ, P3 ;  /* 0x000000ff00007208 */ /* 0x000fe20001800000 */
[----:B------:R1:W-:Y:S01]  /*c090*/  STL [R1+0x158], R252 ;  /* 0x000158fc01007387 */ /* 0x0003e20000100800 */
[----:B------:R-:W-:-:S02]  /*c0a0*/  FSETP.NEU.FTZ.AND P3, PT, R252, -INF , PT ;  /* 0xff800000fc00780b */ /* 0x000fc40003f7d000 */
[----:B------:R-:W-:Y:S01]  /*c0b0*/  ISETP.LE.U32.AND P1, PT, R7, UR5, PT ;  /* 0x0000000507007c0c */ /* 0x000fe2000bf23070 */
[--C-:B------:R-:W-:Y:S01]  /*c0c0*/  FFMA.FTZ R6, R30, UR10, -R0.reuse ;  /* 0x0000000a1e067c23 */ /* 0x100fe20008010800 */
        /* <DEDUP_REMOVED lines=20> */
[----:B------:R2:W-:Y:S01]  /*c210*/  MUFU.EX2 R218, R4 ;  /* 0x0000000400da7308 */ /* 0x0005e20000000800 */
[--C-:B------:R-:W-:Y:S01]  /*c220*/  FFMA.FTZ R10, R232, UR10, -R2.reuse ;  /* 0x0000000ae80a7c23 */ /* 0x100fe20008010802 */
[--C-:B------:R-:W-:Y:S01]  /*c230*/  FFMA.FTZ R31, R191, UR10, -R2.reuse ;  /* 0x0000000abf1f7c23 */ /* 0x100fe20008010802 */
[--C-:B------:R-:W-:Y:S01]  /*c240*/  FFMA.FTZ R133, R183, UR10, -R2.reuse ;  /* 0x0000000ab7857c23 */ /* 0x100fe20008010802 */
[--C-:B------:R-:W-:Y:S01]  /*c250*/  FFMA.FTZ R180, R180, UR10, -R2.reuse ;  /* 0x0000000ab4b47c23 */ /* 0x100fe20008010802 */
[--C-:B------:R-:W-:Y:S01]  /*c260*/  FFMA.FTZ R177, R177, UR10, -R2.reuse ;  /* 0x0000000ab1b17c23 */ /* 0x100fe20008010802 */
[--C-:B------:R-:W-:Y:S01]  /*c270*/  FFMA.FTZ R215, R174, UR10, -R2.reuse ;  /* 0x0000000aaed77c23 */ /* 0x100fe20008010802 */
[--C-:B------:R-:W-:Y:S01]  /*c280*/  FFMA.FTZ R236, R171, UR10, -R2.reuse ;  /* 0x0000000aabec7c23 */ /* 0x100fe20008010802 */
[----:B------:R-:W3:Y:S01]  /*c290*/  MUFU.EX2 R219, R0 ;  /* 0x0000000000db7308 */ /* 0x000ee20000000800 */
[--C-:B------:R-:W-:Y:S01]  /*c2a0*/  FFMA.FTZ R239, R170, UR10, -R2.reuse ;  /* 0x0000000aaaef7c23 */ /* 0x100fe20008010802 */
[--C-:B------:R-:W-:Y:S01]  /*c2b0*/  FFMA.FTZ R196, R168, UR10, -R2.reuse ;  /* 0x0000000aa8c47c23 */ /* 0x100fe20008010802 */
[--C-:B------:R-:W-:Y:S01]  /*c2c0*/  FFMA.FTZ R199, R134, UR10, -R2.reuse ;  /* 0x0000000a86c77c23 */ /* 0x100fe20008010802 */
[----:B------:R-:W-:-:S04]  /*c2d0*/  FFMA.FTZ R203, R35, UR10, -R2 ;  /* 0x0000000a23cb7c23 */ /* 0x000fc80008010802 */
[----:B------:R-:W-:Y:S01]  /*c2e0*/  MUFU.EX2 R6, R6 ;  /* 0x0000000600067308 */ /* 0x000fe20000000800 */
[----:B--2---:R-:W-:Y:S02]  /*c2f0*/  FSEL R4, R252, RZ, P3 ;  /* 0x000000fffc047208 */ /* 0x004fe40001800000 */
[----:B------:R-:W-:Y:S01]  /*c300*/  ISETP.LE.U32.AND P3, PT, R11, UR5, PT ;  /* 0x000000050b007c0c */ /* 0x000fe2000bf63070 */
[----:B------:R-:W-:Y:S01]  /*c310*/  FFMA.FTZ R11, R220, UR10, -R2 ;  /* 0x0000000adc0b7c23 */ /* 0x000fe20008010802 */
[----:B------:R-:W-:Y:S01]  /*c320*/  FADD.FTZ R2, R3, -R5 ;  /* 0x8000000503027221 */ /* 0x000fe20000010000 */
[----:B------:R-:W-:Y:S01]  /*c330*/  FADD.FTZ R5, R132, -R4 ;  /* 0x8000000484057221 */ /* 0x000fe20000010000 */
[----:B------:R-:W-:Y:S01]  /*c340*/  LOP3.LUT R4, R19, UR8, R14, 0x96, !PT ;  /* 0x0000000813047c12 */ /* 0x000fe2000f8e960e */
[----:B------:R-:W-:Y:S01]  /*c350*/  MUFU.EX2 R214, R7 ;  /* 0x0000000700d67308 */ /* 0x000fe20000000800 */
[----:B---3--:R-:W-:Y:S01]  /*c360*/  F2FP.BF16.F32.PACK_AB R20, R219, R218 ;  /* 0x000000dadb14723e */ /* 0x008fe200000010ff */
[----:B------:R-:W-:Y:S01]  /*c370*/  FMUL.FTZ R2, R2, UR10 ;  /* 0x0000000a02027c20 */ /* 0x000fe20008410000 */
[----:B------:R-:W-:-:S02]  /*c380*/  LOP3.LUT R0, R16, 0xff, RZ, 0xc0, !PT ;  /* 0x000000ff10007812 */ /* 0x000fc400078ec0ff */
[C---:B------:R-:W-:Y:S01]  /*c390*/  PRMT R17, R20.reuse, 0x7632, R17 ;  /* 0x0000763214117816 */ /* 0x040fe20000000011 */
[----:B------:R-:W-:Y:S01]  /*c3a0*/  @!P4 HFMA2.BF16_V2 R134, -RZ.H0_H0, RZ.H0_H0, -R20.H0_H0 ;  /* 0x200000ffff86c231 */ /* 0x000fe20000340914 */
[----:B------:R-:W-:Y:S01]  /*c3b0*/  LOP3.LUT R14, R19, UR8, R14, 0x96, !PT ;  /* 0x00000008130e7c12 */ /* 0x000fe2000f8e960e */
[----:B------:R-:W-:Y:S01]  /*c3c0*/  MUFU.EX2 R16, R9 ;  /* 0x0000000900107308 */ /* 0x000fe20000000800 */
[----:B------:R-:W-:Y:S01]  /*c3d0*/  PRMT R190, R20, 0x5410, R17 ;  /* 0x0000541014be7816 */ /* 0x000fe20000000011 */
[----:B------:R-:W-:Y:S01]  /*c3e0*/  @!P2 HFMA2.BF16_V2 R22, -RZ.H0_H0, RZ.H0_H0, -R17.H0_H0 ;  /* 0x200000ffff16a231 */ /* 0x000fe20000340911 */
[----:B------:R-:W-:Y:S02]  /*c3f0*/  @!P4 PRMT R20, R134, 0x5410, RZ ;  /* 0x000054108614c816 */ /* 0x000fe400000000ff */
[----:B------:R-:W-:Y:S02]  /*c400*/  ISETP.LE.U32.AND P4, PT, R0, UR5, PT ;  /* 0x0000000500007c0c */ /* 0x000fe4000bf83070 */
[----:B------:R-:W-:Y:S01]  /*c410*/  @!P2 PRMT R17, R22, 0x5410, RZ ;  /* 0x000054101611a816 */ /* 0x000fe200000000ff */
[----:B------:R2:W3:Y:S01]  /*c420*/  MUFU.EX2 R0, R2 ;  /* 0x0000000200007308 */ /* 0x0004e20000000800 */
[----:B------:R-:W-:Y:S04]  /*c430*/  STG.E.U16 desc[UR30][R28.64+-0x80], R20 ;  /* 0xffff80141c007986 */ /* 0x000fe8000c10151e */
[----:B------:R-:W-:Y:S03]  /*c440*/  STG.E.U16 desc[UR30][R28.64+-0x7e], R17 ;  /* 0xffff82111c007986 */ /* 0x000fe6000c10151e */
[----:B------:R-:W4:Y:S08]  /*c450*/  MUFU.EX2 R10, R10 ;  /* 0x0000000a000a7308 */ /* 0x000f300000000800 */
[----:B------:R-:W1:Y:S01]  /*c460*/  MUFU.EX2 R26, R26 ;  /* 0x0000001a001a7308 */ /* 0x000e620000000800 */
[----:B--2---:R-:W-:Y:S01]  /*c470*/  SHF.R.U32.HI R2, RZ, 0x8, R21 ;  /* 0x00000008ff027819 */ /* 0x004fe20000011615 */
[----:B---3--:R-:W-:Y:S01]  /*c480*/  FFMA.FTZ R248, R248, R0, R6 ;  /* 0x00000000f8f87223 */ /* 0x008fe20000010006 */
[----:B------:R-:W-:Y:S01]  /*c490*/  F2FP.BF16.F32.PACK_AB R21, R214, R6 ;  /* 0x00000006d615723e */ /* 0x000fe200000010ff */
[----:B------:R-:W-:Y:S01]  /*c4a0*/  FMUL.FTZ R222, R58, R0 ;  /* 0x000000003ade7220 */ /* 0x000fe20000410000 */
[----:B------:R-:W-:Y:S01]  /*c4b0*/  LOP3.LUT R2, R2, 0xffff, RZ, 0xc0, !PT ;  /* 0x0000ffff02027812 */ /* 0x000fe200078ec0ff */
[----:B------:R-:W-:Y:S01]  /*c4c0*/  FADD.FTZ R248, R214, R248 ;  /* 0x000000f8d6f87221 */ /* 0x000fe20000010000 */
[----:B------:R-:W-:Y:S01]  /*c4d0*/  PRMT R22, R21, 0x7632, R22 ;  /* 0x0000763215167816 */ /* 0x000fe20000000016 */
[----:B------:R-:W-:Y:S01]  /*c4e0*/  @!P6 HFMA2.BF16_V2 R132, -RZ.H0_H0, RZ.H0_H0, -R21.H0_H0 ;  /* 0x200000ffff84e231 */ /* 0x000fe20000340915 */
[----:B------:R-:W-:Y:S01]  /*c4f0*/  ISETP.LE.U32.AND P2, PT, R2, UR5, PT ;  /* 0x0000000502007c0c */ /* 0x000fe2000bf43070 */
[----:B------:R-:W-:Y:S01]  /*c500*/  FMUL.FTZ R2, R5, UR10 ;  /* 0x0000000a05027c20 */ /* 0x000fe20008410000 */
[----:B------:R-:W-:Y:S01]  /*c510*/  IMAD.WIDE.U32 R4, R4, -0x2daee0ad, RZ ;  /* 0xd2511f5304047825 */ /* 0x000fe200078e00ff */
[----:B------:R-:W-:-:S03]  /*c520*/  PRMT R210, R21, 0x5410, R22 ;  /* 0x0000541015d27816 */ /* 0x000fc60000000016 */
[----:B------:R-:W-:Y:S01]  /*c530*/  @!P1 HFMA2.BF16_V2 R169, -RZ.H0_H0, RZ.H0_H0, -R22.H0_H0 ;  /* 0x200000ffffa99231 */ /* 0x000fe20000340916 */
[----:B------:R-:W-:Y:S01]  /*c540*/  @!P6 PRMT R21, R132, 0x5410, RZ ;  /* 0x000054108415e816 */ /* 0x000fe200000000ff */
[----:B------:R-:W2:Y:S01]  /*c550*/  MUFU.EX2 R30, R30 ;  /* 0x0000001e001e7308 */ /* 0x000ea20000000800 */
[----:B------:R-:W-:Y:S01]  /*c560*/  LOP3.LUT R6, R5, UR4, R8, 0x96, !PT ;  /* 0x0000000405067c12 */ /* 0x000fe2000f8e9608 */
[----:B------:R-:W-:Y:S01]  /*c570*/  IMAD.MOV.U32 R58, RZ, RZ, R226 ;  /* 0x000000ffff3a7224 */ /* 0x000fe200078e00e2 */
[----:B----4-:R-:W-:Y:S01]  /*c580*/  F2FP.BF16.F32.PACK_AB R8, R10, R16 ;  /* 0x000000100a08723e */ /* 0x010fe200000010ff */
[-C--:B------:R-:W-:Y:S01]  /*c590*/  FMUL.FTZ R223, R59, R0.reuse ;  /* 0x000000003bdf7220 */ /* 0x080fe20000410000 */
[----:B------:R-:W-:Y:S01]  /*c5a0*/  SHF.R.U32.HI R7, RZ, 0x10, R6 ;  /* 0x00000010ff077819 */ /* 0x000fe20000011606 */
[----:B------:R-:W-:Y:S01]  /*c5b0*/  IMAD.MOV.U32 R59, RZ, RZ, R227 ;  /* 0x000000ffff3b7224 */ /* 0x000fe200078e00e3 */
[----:B------:R-:W-:Y:S01]  /*c5c0*/  @!P1 PRMT R22, R169, 0x5410, RZ ;  /* 0x00005410a9169816 */ /* 0x000fe200000000ff */
[----:B------:R-:W3:Y:S01]  /*c5d0*/  MUFU.EX2 R2, R2 ;  /* 0x0000000200027308 */ /* 0x000ee20000000800 */
[----:B------:R-:W-:Y:S01]  /*c5e0*/  LOP3.LUT R7, R7, 0xff, RZ, 0xc0, !PT ;  /* 0x000000ff07077812 */ /* 0x000fe200078ec0ff */
[-C--:B------:R-:W-:Y:S01]  /*c5f0*/  FMUL.FTZ R166, R166, R0.reuse ;  /* 0x00000000a6a67220 */ /* 0x080fe20000410000 */
[----:B------:R-:W-:Y:S01]  /*c600*/  PRMT R221, R8, 0x7632, R221 ;  /* 0x0000763208dd7816 */ /* 0x000fe200000000dd */
[-C--:B------:R-:W-:Y:S01]  /*c610*/  FMUL.FTZ R167, R167, R0.reuse ;  /* 0x00000000a7a77220 */ /* 0x080fe20000410000 */
[----:B------:R-:W-:Y:S01]  /*c620*/  ISETP.LE.U32.AND P6, PT, R7, UR5, PT ;  /* 0x0000000507007c0c */ /* 0x000fe2000bfc3070 */
[----:B------:R-:W-:Y:S01]  /*c630*/  FMUL.FTZ R162, R162, R0 ;  /* 0x00000000a2a27220 */ /* 0x000fe20000410000 */
[----:B------:R-:W-:Y:S01]  /*c640*/  LOP3.LUT R7, R6, 0xff, RZ, 0xc0, !PT ;  /* 0x000000ff06077812 */ /* 0x000fe200078ec0ff */
[----:B------:R-:W-:Y:S01]  /*c650*/  @!P2 HFMA2.BF16_V2 R135, -RZ.H0_H0, RZ.H0_H0, -R221.H0_H0 ;  /* 0x200000ffff87a231 */ /* 0x000fe200003409dd */
[----:B------:R-:W-:Y:S01]  /*c660*/  PRMT R198, R8, 0x7610, R198 ;  /* 0x0000761008c67816 */ /* 0x000fe200000000c6 */
[----:B------:R-:W-:Y:S01]  /*c670*/  MUFU.EX2 R11, R11 ;  /* 0x0000000b000b7308 */ /* 0x000fe20000000800 */
[----:B------:R-:W-:Y:S01]  /*c680*/  ISETP.LE.U32.AND P1, PT, R7, UR5, PT ;  /* 0x0000000507007c0c */ /* 0x000fe2000bf23070 */
[----:B-1----:R-:W-:Y:S01]  /*c690*/  FADD.FTZ R8, R26, R248 ;  /* 0x000000f81a087221 */ /* 0x002fe20000010000 */
[----:B------:R-:W-:Y:S01]  /*c6a0*/  SHF.R.U32.HI R7, RZ, 0x18, R6 ;  /* 0x00000018ff077819 */ /* 0x000fe20000011606 */
[----:B------:R-:W-:Y:S01]  /*c6b0*/  @!P5 HFMA2.BF16_V2 R168, -RZ.H0_H0, RZ.H0_H0, -R198.H0_H0 ;  /* 0x200000ffffa8d231 */ /* 0x000fe200003409c6 */
[----:B------:R-:W-:Y:S01]  /*c6c0*/  LOP3.LUT R6, R6, 0xffff, RZ, 0xc0, !PT ;  /* 0x0000ffff06067812 */ /* 0x000fe200078ec0ff */
[----:B--2---:R-:W-:Y:S01]  /*c6d0*/  FADD.FTZ R8, R30, R8 ;  /* 0x000000081e087221 */ /* 0x004fe20000010000 */
[----:B------:R-:W-:Y:S01]  /*c6e0*/  PRMT R211, R198, 0x5410, R221 ;  /* 0x00005410c6d37816 */ /* 0x000fe200000000dd */
[----:B------:R-:W1:Y:S01]  /*c6f0*/  MUFU.EX2 R23, R23 ;  /* 0x0000001700177308 */ /* 0x000e620000000800 */
[----:B------:R-:W-:Y:S01]  /*c700*/  SHF.R.U32.HI R6, RZ, 0x8, R6 ;  /* 0x00000008ff067819 */ /* 0x000fe20000011606 */
[----:B---3--:R-:W-:Y:S01]  /*c710*/  FFMA.FTZ R249, R249, R2, R218 ;  /* 0x00000002f9f97223 */ /* 0x008fe200000100da */
[----:B------:R-:W-:Y:S01]  /*c720*/  @!P2 PRMT R221, R135, 0x5410, RZ ;  /* 0x0000541087dda816 */ /* 0x000fe200000000ff */
[----:B------:R-:W-:Y:S01]  /*c730*/  FMUL.FTZ R163, R163, R0 ;  /* 0x00000000a3a37220 */ /* 0x000fe20000410000 */
[----:B------:R-:W-:Y:S01]  /*c740*/  LOP3.LUT R6, R6, 0xffff, RZ, 0xc0, !PT ;  /* 0x0000ffff06067812 */ /* 0x000fe200078ec0ff */
[----:B------:R-:W-:Y:S01]  /*c750*/  FADD.FTZ R9, R219, R249 ;  /* 0x000000f9db097221 */ /* 0x000fe20000010000 */
[----:B------:R-:W-:Y:S01]  /*c760*/  @!P5 PRMT R198, R168, 0x5410, RZ ;  /* 0x00005410a8c6d816 */ /* 0x000fe200000000ff */
[----:B------:R-:W-:Y:S01]  /*c770*/  MUFU.EX2 R176, R176 ;  /* 0x000000b000b07308 */ /* 0x000fe20000000800 */
[----:B------:R-:W-:Y:S01]  /*c780*/  ISETP.LE.U32.AND P2, PT, R6, UR5, PT ;  /* 0x0000000506007c0c */ /* 0x000fe2000bf43070 */
[----:B------:R-:W-:Y:S01]  /*c790*/  FADD.FTZ R9, R16, R9 ;  /* 0x0000000910097221 */ /* 0x000fe20000010000 */
[----:B------:R-:W-:Y:S01]  /*c7a0*/  F2FP.BF16.F32.PACK_AB R6, R30, R26 ;  /* 0x0000001a1e06723e */ /* 0x000fe200000010ff */
[----:B------:R2:W-:Y:S01]  /*c7b0*/  STL [R1+0x15c], R198 ;  /* 0x00015cc601007387 */ /* 0x0005e20000100800 */
[----:B------:R-:W-:Y:S01]  /*c7c0*/  ISETP.LE.U32.AND P5, PT, R7, UR5, PT ;  /* 0x0000000507007c0c */ /* 0x000fe2000bfa3070 */
[-C--:B------:R-:W-:Y:S01]  /*c7d0*/  FMUL.FTZ R158, R158, R0.reuse ;  /* 0x000000009e9e7220 */ /* 0x080fe20000410000 */
[C---:B------:R-:W-:Y:S01]  /*c7e0*/  PRMT R194, R6.reuse, 0x7610, R194 ;  /* 0x0000761006c27816 */ /* 0x040fe200000000c2 */
[----:B------:R-:W3:Y:S01]  /*c7f0*/  MUFU.EX2 R178, R178 ;  /* 0x000000b200b27308 */ /* 0x000ee20000000800 */
[----:B------:R-:W-:Y:S01]  /*c800*/  PRMT R193, R6, 0x7632, R193 ;  /* 0x0000763206c17816 */ /* 0x000fe200000000c1 */
[-C--:B------:R-:W-:Y:S01]  /*c810*/  FMUL.FTZ R159, R159, R0.reuse ;  /* 0x000000009f9f7220 */ /* 0x080fe20000410000 */
[----:B------:R-:W-:Y:S01]  /*c820*/  LOP3.LUT R6, R4, 0xff, RZ, 0xc0, !PT ;  /* 0x000000ff04067812 */ /* 0x000fe200078ec0ff */
[----:B------:R-:W-:Y:S01]  /*c830*/  @!P4 HFMA2.BF16_V2 R170, -RZ.H0_H0, RZ.H0_H0, -R194.H0_H0 ;  /* 0x200000ffffaac231 */ /* 0x000fe200003409c2 */
[----:B------:R-:W-:Y:S01]  /*c840*/  PRMT R218, R194, 0x5410, R193 ;  /* 0x00005410c2da7816 */ /* 0x000fe200000000c1 */
[----:B------:R-:W-:Y:S01]  /*c850*/  @!P3 HFMA2.BF16_V2 R171, -RZ.H0_H0, RZ.H0_H0, -R193.H0_H0 ;  /* 0x200000ffffabb231 */ /* 0x000fe200003409c1 */
[--C-:B------:R-:W-:Y:S01]  /*c860*/  SHF.R.U32.HI R7, RZ, 0x10, R4.reuse ;  /* 0x00000010ff077819 */ /* 0x100fe20000011604 */
[----:B------:R-:W-:Y:S01]  /*c870*/  MUFU.EX2 R31, R31 ;  /* 0x0000001f001f7308 */ /* 0x000fe20000000800 */
[----:B------:R-:W-:Y:S01]  /*c880*/  @!P4 PRMT R194, R170, 0x5410, RZ ;  /* 0x00005410aac2c816 */ /* 0x000fe200000000ff */
[-C--:B------:R-:W-:Y:S01]  /*c890*/  FMUL.FTZ R154, R154, R0.reuse ;  /* 0x000000009a9a7220 */ /* 0x080fe20000410000 */
[----:B------:R-:W-:Y:S01]  /*c8a0*/  ISETP.LE.U32.AND P4, PT, R6, UR5, PT ;  /* 0x0000000506007c0c */ /* 0x000fe2000bf83070 */
[-C--:B------:R-:W-:Y:S01]  /*c8b0*/  FMUL.FTZ R155, R155, R0.reuse ;  /* 0x000000009b9b7220 */ /* 0x080fe20000410000 */
[----:B------:R-:W-:Y:S01]  /*c8c0*/  LOP3.LUT R6, R4, 0xffff, RZ, 0xc0, !PT ;  /* 0x0000ffff04067812 */ /* 0x000fe200078ec0ff */
[----:B------:R-:W-:Y:S01]  /*c8d0*/  STL [R1+0x160], R194 ;  /* 0x000160c201007387 */ /* 0x000fe20000100800 */
[----:B------:R-:W-:Y:S01]  /*c8e0*/  SHF.R.U32.HI R5, RZ, 0x18, R4 ;  /* 0x00000018ff057819 */ /* 0x000fe20000011604 */
[----:B------:R-:W4:Y:S01]  /*c8f0*/  MUFU.EX2 R133, R133 ;  /* 0x0000008500857308 */ /* 0x000f220000000800 */
[----:B-1----:R-:W-:Y:S01]  /*c900*/  F2FP.BF16.F32.PACK_AB R4, R23, R11 ;  /* 0x0000000b1704723e */ /* 0x002fe200000010ff */
[-C--:B------:R-:W-:Y:S01]  /*c910*/  FMUL.FTZ R150, R150, R0.reuse ;  /* 0x0000000096967220 */ /* 0x080fe20000410000 */
[----:B------:R-:W-:Y:S01]  /*c920*/  SHF.R.U32.HI R6, RZ, 0x8, R6 ;  /* 0x00000008ff067819 */ /* 0x000fe20000011606 */
[-C--:B------:R-:W-:Y:S01]  /*c930*/  FMUL.FTZ R151, R151, R0.reuse ;  /* 0x0000000097977220 */ /* 0x080fe20000410000 */
[----:B------:R-:W-:Y:S01]  /*c940*/  PRMT R197, R4, 0x7610, R197 ;  /* 0x0000761004c57816 */ /* 0x000fe200000000c5 */
[----:B------:R-:W-:Y:S01]  /*c950*/  FMUL.FTZ R146, R146, R0 ;  /* 0x0000000092927220 */ /* 0x000fe20000410000 */
[----:B------:R-:W-:Y:S01]  /*c960*/  PRMT R252, R4, 0x7632, R252 ;  /* 0x0000763204fc7816 */ /* 0x000fe200000000fc */
[----:B------:R-:W-:Y:S01]  /*c970*/  MUFU.EX2 R181, R181 ;  /* 0x000000b500b57308 */ /* 0x000fe20000000800 */
[----:B---3--:R-:W-:Y:S01]  /*c980*/  F2FP.BF16.F32.PACK_AB R4, R178, R176 ;  /* 0x000000b0b204723e */ /* 0x008fe200000010ff */
[----:B------:R-:W-:Y:S01]  /*c990*/  @!P1 HFMA2.BF16_V2 R172, -RZ.H0_H0, RZ.H0_H0, -R197.H0_H0 ;  /* 0x200000ffffac9231 */ /* 0x000fe200003409c5 */
[----:B------:R-:W-:Y:S01]  /*c9a0*/  PRMT R204, R197, 0x5410, R252 ;  /* 0x00005410c5cc7816 */ /* 0x000fe200000000fc */
[----:B------:R-:W-:Y:S01]  /*c9b0*/  @!P2 HFMA2.BF16_V2 R174, -RZ.H0_H0, RZ.H0_H0, -R252.H0_H0 ;  /* 0x200000ffffaea231 */ /* 0x000fe200003409fc */
[----:B------:R-:W-:Y:S01]  /*c9c0*/  PRMT R224, R4, 0x7610, R224 ;  /* 0x0000761004e07816 */ /* 0x000fe200000000e0 */
[-C--:B------:R-:W-:Y:S01]  /*c9d0*/  FMUL.FTZ R147, R147, R0.reuse ;  /* 0x0000000093937220 */ /* 0x080fe20000410000 */
[----:B------:R-:W-:Y:S01]  /*c9e0*/  @!P1 PRMT R197, R172, 0x5410, RZ ;  /* 0x00005410acc59816 */ /* 0x000fe200000000ff */
[----:B------:R1:W3:Y:S01]  /*c9f0*/  MUFU.EX2 R132, R175 ;  /* 0x000000af00847308 */ /* 0x0002e20000000800 */
[----:B------:R-:W-:Y:S01]  /*ca00*/  ISETP.LE.U32.AND P1, PT, R5, UR5, PT ;  /* 0x0000000505007c0c */ /* 0x000fe2000bf23070 */
[-C--:B------:R-:W-:Y:S01]  /*ca10*/  FMUL.FTZ R142, R142, R0.reuse ;  /* 0x000000008e8e7220 */ /* 0x080fe20000410000 */
[----:B------:R-:W-:Y:S01]  /*ca20*/  LOP3.LUT R5, R7, 0xff, RZ, 0xc0, !PT ;  /* 0x000000ff07057812 */ /* 0x000fe200078ec0ff */
[-C--:B------:R-:W-:Y:S01]  /*ca30*/  FMUL.FTZ R143, R143, R0.reuse ;  /* 0x000000008f8f7220 */ /* 0x080fe20000410000 */
[----:B------:R-:W-:Y:S01]  /*ca40*/  PRMT R192, R4, 0x7632, R192 ;  /* 0x0000763204c07816 */ /* 0x000fe200000000c0 */
[-C--:B------:R-:W-:Y:S01]  /*ca50*/  FMUL.FTZ R138, R138, R0.reuse ;  /* 0x000000008a8a7220 */ /* 0x080fe20000410000 */
[----:B------:R-:W-:Y:S01]  /*ca60*/  @!P2 PRMT R252, R174, 0x5410, RZ ;  /* 0x00005410aefca816 */ /* 0x000fe200000000ff */
[-C--:B------:R-:W-:Y:S01]  /*ca70*/  FMUL.FTZ R139, R139, R0.reuse ;  /* 0x000000008b8b7220 */ /* 0x080fe20000410000 */
[----:B------:R-:W-:Y:S01]  /*ca80*/  LOP3.LUT R4, R6, 0xffff, RZ, 0xc0, !PT ;  /* 0x0000ffff06047812 */ /* 0x000fe200078ec0ff */
[----:B------:R-:W-:Y:S01]  /*ca90*/  FADD.FTZ R6, R176, R8 ;  /* 0x00000008b0067221 */ /* 0x000fe20000010000 */
[----:B------:R-:W-:Y:S01]  /*caa0*/  ISETP.LE.U32.AND P2, PT, R5, UR5, PT ;  /* 0x0000000505007c0c */ /* 0x000fe2000bf43070 */
[----:B------:R-:W-:Y:S01]  /*cab0*/  FADD.FTZ R5, R10, R9 ;  /* 0x000000090a057221 */ /* 0x000fe20000010000 */
[----:B------:R-:W-:Y:S01]  /*cac0*/  @!P3 PRMT R193, R171, 0x5410, RZ ;  /* 0x00005410abc1b816 */ /* 0x000fe200000000ff */
[----:B------:R-:W-:Y:S01]  /*cad0*/  @!P5 HFMA2.BF16_V2 R173, -RZ.H0_H0, RZ.H0_H0, -R192.H0_H0 ;  /* 0x200000ffffadd231 */ /* 0x000fe200003409c0 */
[----:B------:R-:W-:Y:S01]  /*cae0*/  ISETP.LE.U32.AND P3, PT, R4, UR5, PT ;  /* 0x0000000504007c0c */ /* 0x000fe2000bf63070 */
[----:B------:R-:W-:Y:S01]  /*caf0*/  FADD.FTZ R5, R11, R5 ;  /* 0x000000050b057221 */ /* 0x000fe20000010000 */
[----:B----4-:R-:W-:Y:S01]  /*cb00*/  F2FP.BF16.F32.PACK_AB R4, R133, R31 ;  /* 0x0000001f8504723e */ /* 0x010fe200000010ff */
[----:B------:R4:W-:Y:S01]  /*cb10*/  STL [R1+0x164], R193 ;  /* 0x000164c101007387 */ /* 0x0009e20000100800 */
[----:B--2---:R-:W-:Y:S01]  /*cb20*/  PRMT R198, R224, 0x5410, R192 ;  /* 0x00005410e0c67816 */ /* 0x004fe200000000c0 */
[----:B------:R-:W-:Y:S01]  /*cb30*/  FADD.FTZ R5, R23, R5 ;  /* 0x0000000517057221 */ /* 0x000fe20000010000 */
[----:B------:R-:W-:Y:S01]  /*cb40*/  PRMT R202, R4, 0x7632, R202 ;  /* 0x0000763204ca7816 */ /* 0x000fe200000000ca */
[----:B------:R-:W-:Y:S01]  /*cb50*/  STL [R1+0x168], R204 ;  /* 0x000168cc01007387 */ /* 0x000fe20000100800 */
[----:B------:R-:W-:Y:S01]  /*cb60*/  @!P5 PRMT R192, R173, 0x5410, RZ ;  /* 0x00005410adc0d816 */ /* 0x000fe200000000ff */
[----:B------:R-:W-:Y:S01]  /*cb70*/  FADD.FTZ R23, R31, R5 ;  /* 0x000000051f177221 */ /* 0x000fe20000010000 */
[----:B------:R-:W-:Y:S01]  /*cb80*/  IMAD.WIDE.U32 R30, R217, -0x326172a9, RZ ;  /* 0xcd9e8d57d91e7825 */ /* 0x000fe200078e00ff */
[----:B------:R-:W-:Y:S03]  /*cb90*/  STL [R1+0x16c], R197 ;  /* 0x00016cc501007387 */ /* 0x000fe60000100800 */
[----:B------:R-:W-:Y:S01]  /*cba0*/  FMUL.FTZ R170, R38, R0 ;  /* 0x0000000026aa7220 */ /* 0x000fe20000410000 */
[----:B------:R-:W-:-:S02]  /*cbb0*/  @!P3 HFMA2.BF16_V2 R182, -RZ.H0_H0, RZ.H0_H0, -R202.H0_H0 ;  /* 0x200000ffffb6b231 */ /* 0x000fc400003409ca */
[-C--:B------:R-:W-:Y:S01]  /*cbc0*/  FMUL.FTZ R171, R39, R0.reuse ;  /* 0x0000000027ab7220 */ /* 0x080fe20000410000 */
[----:B------:R-:W-:Y:S01]  /*cbd0*/  STL [R1+0x170], R252 ;  /* 0x000170fc01007387 */ /* 0x000fe20000100800 */
[-C--:B------:R-:W-:Y:S01]  /*cbe0*/  FMUL.FTZ R174, R42, R0.reuse ;  /* 0x000000002aae7220 */ /* 0x080fe20000410000 */
[-C--:B-1----:R-:W-:Y:S01]  /*cbf0*/  FMUL.FTZ R175, R43, R0.reuse ;  /* 0x000000002baf7220 */ /* 0x082fe20000410000 */
[-C--:B------:R-:W-:Y:S01]  /*cc00*/  FMUL.FTZ R50, R50, R0.reuse ;  /* 0x0000000032327220 */ /* 0x080fe20000410000 */
[----:B------:R-:W-:Y:S01]  /*cc10*/  STL [R1+0x174], R198 ;  /* 0x000174c601007387 */ /* 0x000fe20000100800 */
[-C--:B------:R-:W-:Y:S01]  /*cc20*/  FMUL.FTZ R51, R51, R0.reuse ;  /* 0x0000000033337220 */ /* 0x080fe20000410000 */
[-C--:B------:R-:W-:Y:S01]  /*cc30*/  FMUL.FTZ R54, R54, R0.reuse ;  /* 0x0000000036367220 */ /* 0x080fe20000410000 */
[-C--:B------:R-:W-:Y:S01]  /*cc40*/  FMUL.FTZ R55, R55, R0.reuse ;  /* 0x0000000037377220 */ /* 0x080fe20000410000 */
[----:B------:R-:W-:Y:S01]  /*cc50*/  STL [R1+0x178], R192 ;  /* 0x000178c001007387 */ /* 0x000fe20000100800 */
[-C--:B------:R-:W-:Y:S01]  /*cc60*/  FMUL.FTZ R226, R62, R0.reuse ;  /* 0x000000003ee27220 */ /* 0x080fe20000410000 */
[-C--:B------:R-:W-:Y:S01]  /*cc70*/  FMUL.FTZ R227, R63, R0.reuse ;  /* 0x000000003fe37220 */ /* 0x080fe20000410000 */
[-C--:B------:R-:W-:Y:S01]  /*cc80*/  FMUL.FTZ R66, R66, R0.reuse ;  /* 0x0000000042427220 */ /* 0x080fe20000410000 */
[-C--:B------:R-:W-:Y:S01]  /*cc90*/  FMUL.FTZ R67, R67, R0.reuse ;  /* 0x0000000043437220 */ /* 0x080fe20000410000 */
[----:B----4-:R-:W-:Y:S01]  /*cca0*/  PRMT R193, R4, 0x7610, R193 ;  /* 0x0000761004c17816 */ /* 0x010fe200000000c1 */
[-C--:B------:R-:W-:Y:S01]  /*ccb0*/  FMUL.FTZ R70, R70, R0.reuse ;  /* 0x0000000046467220 */ /* 0x080fe20000410000 */
[----:B---3--:R-:W-:Y:S01]  /*ccc0*/  F2FP.BF16.F32.PACK_AB R4, R132, R181 ;  /* 0x000000b58404723e */ /* 0x008fe200000010ff */
[-C--:B------:R-:W-:Y:S01]  /*ccd0*/  FMUL.FTZ R71, R71, R0.reuse ;  /* 0x0000000047477220 */ /* 0x080fe20000410000 */
[----:B------:R-:W-:Y:S01]  /*cce0*/  PRMT R194, R193, 0x5410, R202 ;  /* 0x00005410c1c27816 */ /* 0x000fe200000000ca */
[----:B------:R-:W-:Y:S01]  /*ccf0*/  @!P4 HFMA2.BF16_V2 R183, -RZ.H0_H0, RZ.H0_H0, -R193.H0_H0 ;  /* 0x200000ffffb7c231 */ /* 0x000fe200003409c1 */
[----:B------:R-:W-:Y:S01]  /*cd00*/  PRMT R200, R4, 0x7610, R200 ;  /* 0x0000761004c87816 */ /* 0x000fe200000000c8 */
[----:B------:R-:W-:Y:S01]  /*cd10*/  FMUL.FTZ R230, R74, R0 ;  /* 0x000000004ae67220 */ /* 0x000fe20000410000 */
[----:B------:R-:W-:Y:S01]  /*cd20*/  PRMT R208, R4, 0x7632, R208 ;  /* 0x0000763204d07816 */ /* 0x000fe200000000d0 */
[----:B------:R-:W-:Y:S01]  /*cd30*/  FADD.FTZ R4, R178, R6 ;  /* 0x00000006b2047221 */ /* 0x000fe20000010000 */
[----:B------:R-:W-:Y:S01]  /*cd40*/  LOP3.LUT R6, R25, UR38, R30, 0x96, !PT ;  /* 0x0000002619067c12 */ /* 0x000fe2000f8e961e */
[----:B------:R1:W-:Y:S01]  /*cd50*/  STL [R1+0x17c], R194 ;  /* 0x00017cc201007387 */ /* 0x0003e20000100800 */
[----:B------:R-:W-:Y:S01]  /*cd60*/  @!P4 PRMT R193, R183, 0x5410, RZ ;  /* 0x00005410b7c1c816 */ /* 0x000fe200000000ff */
[----:B------:R-:W-:Y:S01]  /*cd70*/  FADD.FTZ R16, R181, R4 ;  /* 0x00000004b5107221 */ /* 0x000fe20000010000 */
[----:B------:R-:W-:Y:S01]  /*cd80*/  LOP3.LUT R4, R31, UR39, R58, 0x96, !PT ;  /* 0x000000271f047c12 */ /* 0x000fe2000f8e963a */
[----:B------:R-:W-:Y:S01]  /*cd90*/  IMAD.WIDE.U32 R6, R6, -0x2daee0ad, RZ ;  /* 0xd2511f5306067825 */ /* 0x000fe200078e00ff */
[----:B------:R-:W-:Y:S01]  /*cda0*/  @!P3 PRMT R202, R182, 0x5410, RZ ;  /* 0x00005410b6cab816 */ /* 0x000fe200000000ff */
[----:B------:R-:W-:Y:S01]  /*cdb0*/  STL [R1+0x180], R193 ;  /* 0x000180c101007387 */ /* 0x000fe20000100800 */
[----:B------:R-:W-:Y:S01]  /*cdc0*/  PRMT R219, R200, 0x5410, R208 ;  /* 0x00005410c8db7816 */ /* 0x000fe200000000d0 */
[----:B------:R-:W-:-:S04]  /*cdd0*/  IMAD.WIDE.U32 R4, R4, -0x2daee0ad, RZ ;  /* 0xd2511f5304047825 */ /* 0x000fc800078e00ff */
[-C--:B------:R-:W-:Y:S01]  /*cde0*/  FMUL.FTZ R182, R46, R0.reuse ;  /* 0x000000002eb67220 */ /* 0x080fe20000410000 */
[----:B------:R-:W-:Y:S01]  /*cdf0*/  STL [R1+0x184], R202 ;  /* 0x000184ca01007387 */ /* 0x000fe20000100800 */
[-C--:B------:R-:W-:Y:S01]  /*ce00*/  FMUL.FTZ R183, R47, R0.reuse ;  /* 0x000000002fb77220 */ /* 0x080fe20000410000 */
[-C--:B------:R-:W-:Y:S01]  /*ce10*/  FMUL.FTZ R231, R75, R0.reuse ;  /* 0x000000004be77220 */ /* 0x080fe20000410000 */
[----:B------:R-:W-:Y:S01]  /*ce20*/  LOP3.LUT R10, R5, UR37, R216, 0x96, !PT ;  /* 0x00000025050a7c12 */ /* 0x000fe2000f8e96d8 */
[----:B------:R2:W-:Y:S01]  /*ce30*/  STL [R1+0x188], R219 ;  /* 0x000188db01007387 */ /* 0x0005e20000100800 */
[----:B------:R-:W-:Y:S01]  /*ce40*/  LOP3.LUT R8, R7, UR29, R4, 0x96, !PT ;  /* 0x0000001d07087c12 */ /* 0x000fe2000f8e9604 */
[-C--:B------:R-:W-:Y:S01]  /*ce50*/  FMUL.FTZ R234, R78, R0.reuse ;  /* 0x000000004eea7220 */ /* 0x080fe20000410000 */
[----:B------:R-:W-:Y:S01]  /*ce60*/  FMUL.FTZ R235, R79, R0 ;  /* 0x000000004feb7220 */ /* 0x000fe20000410000 */
[----:B------:R-:W-:-:S04]  /*ce70*/  IMAD.WIDE.U32 R10, R10, -0x326172a9, RZ ;  /* 0xcd9e8d570a0a7825 */ /* 0x000fc800078e00ff */
[-C--:B------:R-:W-:Y:S01]  /*ce80*/  FMUL.FTZ R82, R82, R0.reuse ;  /* 0x0000000052527220 */ /* 0x080fe20000410000 */
[-C--:B------:R-:W-:Y:S01]  /*ce90*/  FMUL.FTZ R83, R83, R0.reuse ;  /* 0x0000000053537220 */ /* 0x080fe20000410000 */
[----:B------:R-:W-:Y:S01]  /*cea0*/  FMUL.FTZ R242, R86, R0 ;  /* 0x0000000056f27220 */ /* 0x000fe20000410000 */
[----:B------:R-:W-:Y:S01]  /*ceb0*/  IMAD.WIDE.U32 R8, R8, -0x326172a9, RZ ;  /* 0xcd9e8d5708087825 */ /* 0x000fe200078e00ff */
[----:B------:R-:W-:-:S03]  /*cec0*/  LOP3.LUT R5, R11, UR32, R24, 0x96, !PT ;  /* 0x000000200b057c12 */ /* 0x000fc6000f8e9618 */
[-C--:B------:R-:W-:Y:S01]  /*ced0*/  FMUL.FTZ R243, R87, R0.reuse ;  /* 0x0000000057f37220 */ /* 0x080fe20000410000 */
[-C--:B------:R-:W-:Y:S01]  /*cee0*/  FMUL.FTZ R246, R90, R0.reuse ;  /* 0x000000005af67220 */ /* 0x080fe20000410000 */
[----:B------:R-:W-:Y:S01]  /*cef0*/  FMUL.FTZ R247, R91, R0 ;  /* 0x000000005bf77220 */ /* 0x000fe20000410000 */
[----:B------:R-:W-:Y:S01]  /*cf00*/  LOP3.LUT R10, R9, UR14, R10, 0x96, !PT ;  /* 0x0000000e090a7c12 */ /* 0x000fe2000f8e960a */
        /* <DEDUP_REMOVED lines=14> */
[----:B------:R-:W-:-:S04]  /*cff0*/  IMAD.WIDE.U32 R4, R4, -0x326172a9, RZ ;  /* 0xcd9e8d5704047825 */ /* 0x000fc800078e00ff */
[-C--:B------:R-:W-:Y:S01]  /*d000*/  FMUL.FTZ R111, R111, R0.reuse ;  /* 0x000000006f6f7220 */ /* 0x080fe20000410000 */
[-C--:B------:R-:W-:Y:S01]  /*d010*/  FMUL.FTZ R114, R114, R0.reuse ;  /* 0x0000000072727220 */ /* 0x080fe20000410000 */
[-C--:B------:R-:W-:Y:S01]  /*d020*/  FMUL.FTZ R115, R115, R0.reuse ;  /* 0x0000000073737220 */ /* 0x080fe20000410000 */
[-C--:B-1----:R-:W-:Y:S01]  /*d030*/  FMUL.FTZ R194, R118, R0.reuse ;  /* 0x0000000076c27220 */ /* 0x082fe20000410000 */
[-C--:B------:R-:W-:Y:S01]  /*d040*/  FMUL.FTZ R192, R119, R0.reuse ;  /* 0x0000000077c07220 */ /* 0x080fe20000410000 */
[-C--:B------:R-:W-:Y:S01]  /*d050*/  FMUL.FTZ R122, R122, R0.reuse ;  /* 0x000000007a7a7220 */ /* 0x080fe20000410000 */
[-C--:B--2---:R-:W-:Y:S01]  /*d060*/  FMUL.FTZ R219, R123, R0.reuse ;  /* 0x000000007bdb7220 */ /* 0x084fe20000410000 */
[-C--:B------:R-:W-:Y:S01]  /*d070*/  FMUL.FTZ R126, R126, R0.reuse ;  /* 0x000000007e7e7220 */ /* 0x080fe20000410000 */
[-C--:B------:R-:W-:Y:S01]  /*d080*/  FMUL.FTZ R127, R127, R0.reuse ;  /* 0x000000007f7f7220 */ /* 0x080fe20000410000 */
[-C--:B------:R-:W-:Y:S01]  /*d090*/  FMUL.FTZ R197, R130, R0.reuse ;  /* 0x0000000082c57220 */ /* 0x080fe20000410000 */
[----:B------:R-:W-:Y:S01]  /*d0a0*/  FMUL.FTZ R204, R131, R0 ;  /* 0x0000000083cc7220 */ /* 0x000fe20000410000 */
[----:B------:R-:W-:Y:S01]  /*d0b0*/  LOP3.LUT R0, R5, UR6, R6, 0x96, !PT ;  /* 0x0000000605007c12 */ /* 0x000fe2000f8e9606 */
[----:B------:R-:W-:Y:S01]  /*d0c0*/  @!P1 HFMA2.BF16_V2 R191, -RZ.H0_H0, RZ.H0_H0, -R208.H0_H0 ;  /* 0x200000ffffbf9231 */ /* 0x000fe200003409d0 */
[----:B------:R-:W-:Y:S01]  /*d0d0*/  MUFU.EX2 R46, R180 ;  /* 0x000000b4002e7308 */ /* 0x000fe20000000800 */
[----:B------:R-:W-:Y:S01]  /*d0e0*/  @!P2 HFMA2.BF16_V2 R213, -RZ.H0_H0, RZ.H0_H0, -R200.H0_H0 ;  /* 0x200000ffffd5a231 */ /* 0x000fe200003409c8 */
[----:B------:R-:W-:Y:S01]  /*d0f0*/  LOP3.LUT R6, R0, 0xff, RZ, 0xc0, !PT ;  /* 0x000000ff00067812 */ /* 0x000fe200078ec0ff */
[----:B------:R-:W-:Y:S01]  /*d100*/  @!P6 HFMA2.BF16_V2 R179, -RZ.H0_H0, RZ.H0_H0, -R224.H0_H0 ;  /* 0x200000ffffb3e231 */ /* 0x000fe200003409e0 */
[----:B------:R-:W-:Y:S01]  /*d110*/  @!P1 PRMT R208, R191, 0x5410, RZ ;  /* 0x00005410bfd09816 */ /* 0x000fe200000000ff */
[----:B------:R-:W-:Y:S01]  /*d120*/  IMAD.MOV.U32 R74, RZ, RZ, R201 ;  /* 0x000000ffff4a7224 */ /* 0x000fe200078e00c9 */
[----:B------:R-:W-:Y:S01]  /*d130*/  ISETP.LE.U32.AND P3, PT, R6, UR5, PT ;  /* 0x0000000506007c0c */ /* 0x000fe2000bf63070 */
[----:B------:R-:W-:Y:S01]  /*d140*/  IMAD.MOV.U32 R62, RZ, RZ, R221 ;  /* 0x000000ffff3e7224 */ /* 0x000fe200078e00dd */
[----:B------:R-:W-:Y:S01]  /*d150*/  LOP3.LUT R6, R0, 0xffff, RZ, 0xc0, !PT ;  /* 0x0000ffff00067812 */ /* 0x000fe200078ec0ff */
[----:B------:R-:W1:Y:S01]  /*d160*/  MUFU.EX2 R47, R177 ;  /* 0x000000b1002f7308 */ /* 0x000e620000000800 */
[----:B------:R-:W-:Y:S01]  /*d170*/  @!P2 PRMT R200, R213, 0x5410, RZ ;  /* 0x00005410d5c8a816 */ /* 0x000fe200000000ff */
[-C--:B------:R-:W-:Y:S01]  /*d180*/  FMUL.FTZ R164, R164, R2.reuse ;  /* 0x00000002a4a47220 */ /* 0x080fe20000410000 */
[----:B------:R-:W-:Y:S01]  /*d190*/  SHF.R.U32.HI R6, RZ, 0x8, R6 ;  /* 0x00000008ff067819 */ /* 0x000fe20000011606 */
[-C--:B------:R-:W-:Y:S01]  /*d1a0*/  FMUL.FTZ R165, R165, R2.reuse ;  /* 0x00000002a5a57220 */ /* 0x080fe20000410000 */
[----:B------:R-:W-:Y:S01]  /*d1b0*/  LOP3.LUT R26, R4, 0xffff, RZ, 0xc0, !PT ;  /* 0x0000ffff041a7812 */ /* 0x000fe200078ec0ff */
[-C--:B------:R-:W-:Y:S01]  /*d1c0*/  FMUL.FTZ R160, R160, R2.reuse ;  /* 0x00000002a0a07220 */ /* 0x080fe20000410000 */
[----:B------:R-:W-:Y:S01]  /*d1d0*/  LOP3.LUT R6, R6, 0xffff, RZ, 0xc0, !PT ;  /* 0x0000ffff06067812 */ /* 0x000fe200078ec0ff */
[-C--:B------:R-:W-:Y:S01]  /*d1e0*/  FMUL.FTZ R161, R161, R2.reuse ;  /* 0x00000002a1a17220 */ /* 0x080fe20000410000 */
[----:B------:R-:W-:Y:S01]  /*d1f0*/  LOP3.LUT R8, R7, UR8, R8, 0x96, !PT ;  /* 0x0000000807087c12 */ /* 0x000fe2000f8e9608 */
[----:B------:R-:W-:Y:S01]  /*d200*/  FADD.FTZ R7, R133, R23 ;  /* 0x0000001785077221 */ /* 0x000fe20000010000 */
[----:B------:R-:W-:Y:S01]  /*d210*/  ISETP.LE.U32.AND P1, PT, R6, UR5, PT ;  /* 0x0000000506007c0c */ /* 0x000fe2000bf23070 */
[----:B------:R-:W-:Y:S01]  /*d220*/  MUFU.EX2 R23, R238 ;  /* 0x000000ee00177308 */ /* 0x000fe20000000800 */
[--C-:B------:R-:W-:Y:S01]  /*d230*/  SHF.R.U32.HI R6, RZ, 0x10, R0.reuse ;  /* 0x00000010ff067819 */ /* 0x100fe20000011600 */
[-C--:B------:R-:W-:Y:S01]  /*d240*/  FMUL.FTZ R156, R156, R2.reuse ;  /* 0x000000029c9c7220 */ /* 0x080fe20000410000 */
[----:B------:R-:W-:Y:S01]  /*d250*/  SHF.R.U32.HI R0, RZ, 0x18, R0 ;  /* 0x00000018ff007819 */ /* 0x000fe20000011600 */
[-C--:B------:R-:W-:Y:S01]  /*d260*/  FMUL.FTZ R157, R157, R2.reuse ;  /* 0x000000029d9d7220 */ /* 0x080fe20000410000 */
[--C-:B------:R-:W-:Y:S01]  /*d270*/  SHF.R.U32.HI R5, RZ, 0x10, R4.reuse ;  /* 0x00000010ff057819 */ /* 0x100fe20000011604 */
[-C--:B------:R-:W-:Y:S01]  /*d280*/  FMUL.FTZ R152, R152, R2.reuse ;  /* 0x0000000298987220 */ /* 0x080fe20000410000 */
[----:B------:R-:W-:Y:S01]  /*d290*/  ISETP.LE.U32.AND P4, PT, R0, UR5, PT ;  /* 0x0000000500007c0c */ /* 0x000fe2000bf83070 */
[-C--:B------:R-:W-:Y:S01]  /*d2a0*/  FMUL.FTZ R153, R153, R2.reuse ;  /* 0x0000000299997220 */ /* 0x080fe20000410000 */
[----:B------:R-:W-:Y:S01]  /*d2b0*/  LOP3.LUT R0, R4, 0xff, RZ, 0xc0, !PT ;  /* 0x000000ff04007812 */ /* 0x000fe200078ec0ff */
[-C--:B------:R-:W-:Y:S01]  /*d2c0*/  FMUL.FTZ R148, R148, R2.reuse ;  /* 0x0000000294947220 */ /* 0x080fe20000410000 */
[----:B------:R-:W-:Y:S01]  /*d2d0*/  @!P6 PRMT R224, R179, 0x5410, RZ ;  /* 0x00005410b3e0e816 */ /* 0x000fe200000000ff */
[-C--:B------:R-:W-:Y:S01]  /*d2e0*/  FMUL.FTZ R149, R149, R2.reuse ;  /* 0x0000000295957220 */ /* 0x080fe20000410000 */
[----:B------:R-:W-:Y:S01]  /*d2f0*/  ISETP.LE.U32.AND P5, PT, R0, UR5, PT ;  /* 0x0000000500007c0c */ /* 0x000fe2000bfa3070 */
[----:B------:R-:W-:Y:S01]  /*d300*/  FMUL.FTZ R144, R144, R2 ;  /* 0x0000000290907220 */ /* 0x000fe20000410000 */
[----:B------:R-:W-:Y:S01]  /*d310*/  SHF.R.U32.HI R0, RZ, 0x18, R4 ;  /* 0x00000018ff007819 */ /* 0x000fe20000011604 */
[----:B------:R-:W-:Y:S01]  /*d320*/  FADD.FTZ R4, R132, R16 ;  /* 0x0000001084047221 */ /* 0x000fe20000010000 */
[----:B------:R-:W-:Y:S01]  /*d330*/  MOV R63, R224 ;  /* 0x000000e0003f7202 */ /* 0x000fe20000000f00 */
[----:B------:R-:W2:Y:S01]  /*d340*/  MUFU.EX2 R16, R237 ;  /* 0x000000ed00107308 */ /* 0x000ea20000000800 */
[----:B------:R-:W-:Y:S01]  /*d350*/  ISETP.LE.U32.AND P2, PT, R0, UR5, PT ;  /* 0x0000000500007c0c */ /* 0x000fe2000bf43070 */
[----:B------:R-:W-:Y:S01]  /*d360*/  FMUL.FTZ R145, R145, R2 ;  /* 0x0000000291917220 */ /* 0x000fe20000410000 */
[----:B-1----:R-:W-:Y:S01]  /*d370*/  F2FP.BF16.F32.PACK_AB R0, R47, R46 ;  /* 0x0000002e2f00723e */ /* 0x002fe200000010ff */
[-C--:B------:R-:W-:Y:S01]  /*d380*/  FMUL.FTZ R140, R140, R2.reuse ;  /* 0x000000028c8c7220 */ /* 0x080fe20000410000 */
[-C--:B------:R-:W-:Y:S01]  /*d390*/  FMUL.FTZ R141, R141, R2.reuse ;  /* 0x000000028d8d7220 */ /* 0x080fe20000410000 */
[-C--:B------:R-:W-:Y:S01]  /*d3a0*/  FMUL.FTZ R136, R136, R2.reuse ;  /* 0x0000000288887220 */ /* 0x080fe20000410000 */
[C---:B------:R-:W-:Y:S01]  /*d3b0*/  PRMT R251, R0.reuse, 0x7610, R251 ;  /* 0x0000761000fb7816 */ /* 0x040fe200000000fb */
[-C--:B------:R-:W-:Y:S01]  /*d3c0*/  FMUL.FTZ R137, R137, R2.reuse ;  /* 0x0000000289897220 */ /* 0x080fe20000410000 */
[----:B------:R-:W-:Y:S01]  /*d3d0*/  PRMT R250, R0, 0x7632, R250 ;  /* 0x0000763200fa7816 */ /* 0x000fe200000000fa */
[-C--:B------:R-:W-:Y:S01]  /*d3e0*/  FMUL.FTZ R168, R36, R2.reuse ;  /* 0x0000000224a87220 */ /* 0x080fe20000410000 */
[-C--:B------:R-:W-:Y:S01]  /*d3f0*/  FMUL.FTZ R169, R37, R2.reuse ;  /* 0x0000000225a97220 */ /* 0x080fe20000410000 */
[----:B------:R-:W-:Y:S01]  /*d400*/  @!P3 HFMA2.BF16_V2 R3, -RZ.H0_H0, RZ.H0_H0, -R251.H0_H0 ;  /* 0x200000ffff03b231 */ /* 0x000fe200003409fb */
[----:B------:R-:W-:Y:S01]  /*d410*/  PRMT R201, R251, 0x5410, R250 ;  /* 0x00005410fbc97816 */ /* 0x000fe200000000fa */
        /* <DEDUP_REMOVED lines=46> */
[----:B------:R-:W-:Y:S01]  /*d700*/  @!P3 PRMT R251, R3, 0x5410, RZ ;  /* 0x0000541003fbb816 */ /* 0x000fe200000000ff */
[----:B------:R-:W-:Y:S01]  /*d710*/  IMAD.WIDE.U32 R2, R8, -0x2daee0ad, RZ ;  /* 0xd2511f5308027825 */ /* 0x000fe200078e00ff */
[----:B------:R-:W-:Y:S01]  /*d720*/  LOP3.LUT R0, R5, 0xff, RZ, 0xc0, !PT ;  /* 0x000000ff05007812 */ /* 0x000fe200078ec0ff */
[----:B------:R-:W-:Y:S01]  /*d730*/  MUFU.EX2 R15, R215 ;  /* 0x000000d7000f7308 */ /* 0x000fe20000000800 */
[----:B------:R-:W-:Y:S01]  /*d740*/  LOP3.LUT R6, R6, 0xff, RZ, 0xc0, !PT ;  /* 0x000000ff06067812 */ /* 0x000fe200078ec0ff */
[----:B------:R-:W-:Y:S01]  /*d750*/  @!P1 HFMA2.BF16_V2 R27, -RZ.H0_H0, RZ.H0_H0, -R250.H0_H0 ;  /* 0x200000ffff1b9231 */ /* 0x000fe200003409fa */
[----:B------:R-:W-:Y:S01]  /*d760*/  ISETP.LE.U32.AND P3, PT, R0, UR5, PT ;  /* 0x0000000500007c0c */ /* 0x000fe2000bf63070 */
[----:B------:R-:W-:Y:S01]  /*d770*/  IMAD.MOV.U32 R78, RZ, RZ, R190 ;  /* 0x000000ffff4e7224 */ /* 0x000fe200078e00be */
[----:B------:R-:W-:Y:S01]  /*d780*/  ISETP.LE.U32.AND P6, PT, R6, UR5, PT ;  /* 0x0000000506007c0c */ /* 0x000fe2000bfc3070 */
[----:B--2---:R-:W-:Y:S01]  /*d790*/  FADD.FTZ R6, R16, R4 ;  /* 0x0000000410067221 */ /* 0x004fe20000010000 */
[----:B------:R-:W-:Y:S01]  /*d7a0*/  LOP3.LUT R0, R3, UR4, R10, 0x96, !PT ;  /* 0x0000000403007c12 */ /* 0x000fe2000f8e960a */
[----:B------:R-:W-:Y:S01]  /*d7b0*/  FADD.FTZ R4, R46, R7 ;  /* 0x000000072e047221 */ /* 0x000fe20000010000 */
[C---:B------:R-:W-:Y:S01]  /*d7c0*/  LOP3.LUT R9, R2.reuse, 0xffff, RZ, 0xc0, !PT ;  /* 0x0000ffff02097812 */ /* 0x040fe200078ec0ff */
[----:B------:R-:W-:Y:S01]  /*d7d0*/  MUFU.EX2 R7, R74 ;  /* 0x0000004a00077308 */ /* 0x000fe20000000800 */
[----:B------:R-:W-:Y:S01]  /*d7e0*/  F2FP.BF16.F32.PACK_AB R3, R23, R16 ;  /* 0x000000101703723e */ /* 0x000fe200000010ff */
[----:B------:R-:W-:Y:S01]  /*d7f0*/  IMAD.MOV.U32 R75, RZ, RZ, R62 ;  /* 0x000000ffff4b7224 */ /* 0x000fe200078e003e */
[----:B------:R-:W-:Y:S01]  /*d800*/  LOP3.LUT R5, R2, 0xff, RZ, 0xc0, !PT ;  /* 0x000000ff02057812 */ /* 0x000fe200078ec0ff */
[----:B------:R-:W-:Y:S01]  /*d810*/  IMAD.MOV.U32 R62, RZ, RZ, R211 ;  /* 0x000000ffff3e7224 */ /* 0x000fe200078e00d3 */
[--C-:B------:R-:W-:Y:S01]  /*d820*/  SHF.R.U32.HI R10, RZ, 0x10, R2.reuse ;  /* 0x00000010ff0a7819 */ /* 0x100fe20000011602 */
[----:B------:R-:W-:Y:S01]  /*d830*/  IMAD.MOV.U32 R129, RZ, RZ, R109 ;  /* 0x000000ffff817224 */ /* 0x000fe200078e006d */
[----:B------:R-:W-:Y:S01]  /*d840*/  SHF.R.U32.HI R8, RZ, 0x18, R2 ;  /* 0x00000018ff087819 */ /* 0x000fe20000011602 */
[----:B------:R-:W1:Y:S01]  /*d850*/  MUFU.EX2 R16, R236 ;  /* 0x000000ec00107308 */ /* 0x000e620000000800 */
[----:B------:R-:W-:Y:S01]  /*d860*/  SHF.R.U32.HI R2, RZ, 0x8, R26 ;  /* 0x00000008ff027819 */ /* 0x000fe2000001161a */
[----:B------:R-:W-:Y:S01]  /*d870*/  IMAD.MOV.U32 R131, RZ, RZ, R111 ;  /* 0x000000ffff837224 */ /* 0x000fe200078e006f */
[----:B------:R-:W-:Y:S01]  /*d880*/  @!P1 PRMT R250, R27, 0x5410, RZ ;  /* 0x000054101bfa9816 */ /* 0x000fe200000000ff */
[----:B------:R-:W-:Y:S01]  /*d890*/  IMAD.MOV.U32 R128, RZ, RZ, R108 ;  /* 0x000000ffff807224 */ /* 0x000fe200078e006c */
[----:B------:R-:W-:Y:S01]  /*d8a0*/  LOP3.LUT R2, R2, 0xffff, RZ, 0xc0, !PT ;  /* 0x0000ffff02027812 */ /* 0x000fe200078ec0ff */
[----:B------:R-:W-:Y:S01]  /*d8b0*/  IMAD.MOV.U32 R238, RZ, RZ, R121 ;  /* 0x000000ffffee7224 */ /* 0x000fe200078e0079 */
[C---:B------:R-:W-:Y:S01]  /*d8c0*/  PRMT R184, R3.reuse, 0x7632, R184 ;  /* 0x0000763203b87816 */ /* 0x040fe200000000b8 */
[----:B------:R-:W-:Y:S01]  /*d8d0*/  MUFU.EX2 R196, R196 ;  /* 0x000000c400c47308 */ /* 0x000fe20000000800 */
[----:B------:R-:W-:Y:S01]  /*d8e0*/  ISETP.LE.U32.AND P1, PT, R2, UR5, PT ;  /* 0x0000000502007c0c */ /* 0x000fe2000bf23070 */
[----:B------:R-:W-:Y:S01]  /*d8f0*/  IMAD.MOV.U32 R20, RZ, RZ, R104 ;  /* 0x000000ffff147224 */ /* 0x000fe200078e0068 */
[----:B------:R-:W-:Y:S01]  /*d900*/  PRMT R249, R3, 0x7610, R249 ;  /* 0x0000761003f97816 */ /* 0x000fe200000000f9 */
[----:B------:R-:W-:Y:S01]  /*d910*/  @!P4 HFMA2.BF16_V2 R32, -RZ.H0_H0, RZ.H0_H0, -R184.H0_H0 ;  /* 0x200000ffff20c231 */ /* 0x000fe200003409b8 */
[----:B------:R-:W-:-:S02]  /*d920*/  SHF.R.U32.HI R2, RZ, 0x10, R0 ;  /* 0x00000010ff027819 */ /* 0x000fc40000011600 */
[----:B------:R-:W-:Y:S01]  /*d930*/  LOP3.LUT R11, R13, UR32, R24, 0x96, !PT ;  /* 0x000000200d0b7c12 */ /* 0x000fe2000f8e9618 */
[----:B------:R-:W-:Y:S01]  /*d940*/  @!P6 HFMA2.BF16_V2 R33, -RZ.H0_H0, RZ.H0_H0, -R249.H0_H0 ;  /* 0x200000ffff21e231 */ /* 0x000fe200003409f9 */
[----:B-1----:R-:W-:Y:S01]  /*d950*/  F2FP.BF16.F32.PACK_AB R3, R16, R15 ;  /* 0x0000000f1003723e */ /* 0x002fe200000010ff */
[----:B------:R-:W1:Y:S01]  /*d960*/  MUFU.EX2 R13, R189 ;  /* 0x000000bd000d7308 */ /* 0x000e620000000800 */
[----:B------:R-:W-:Y:S01]  /*d970*/  LOP3.LUT R2, R2, 0xff, RZ, 0xc0, !PT ;  /* 0x000000ff02027812 */ /* 0x000fe200078ec0ff */
[----:B------:R-:W-:Y:S01]  /*d980*/  IMAD.MOV.U32 R236, RZ, RZ, R120 ;  /* 0x000000ffffec7224 */ /* 0x000fe200078e0078 */
[----:B------:R-:W-:Y:S02]  /*d990*/  PRMT R215, R3, 0x7632, R215 ;  /* 0x0000763203d77816 */ /* 0x000fe400000000d7 */
[----:B------:R-:W-:Y:S02]  /*d9a0*/  PRMT R217, R249, 0x5410, R184 ;  /* 0x00005410f9d97816 */ /* 0x000fe400000000b8 */
[----:B------:R-:W-:Y:S01]  /*d9b0*/  @!P6 PRMT R249, R33, 0x5410, RZ ;  /* 0x0000541021f9e816 */ /* 0x000fe200000000ff */
[----:B------:R-:W-:Y:S01]  /*d9c0*/  @!P1 HFMA2.BF16_V2 R34, -RZ.H0_H0, RZ.H0_H0, -R215.H0_H0 ;  /* 0x200000ffff229231 */ /* 0x000fe200003409d7 */
[----:B------:R-:W-:Y:S01]  /*d9d0*/  PRMT R248, R3, 0x7610, R248 ;  /* 0x0000761003f87816 */ /* 0x000fe200000000f8 */
[----:B------:R2:W3:Y:S01]  /*d9e0*/  MUFU.EX2 R189, R239 ;  /* 0x000000ef00bd7308 */ /* 0x0004e20000000800 */
[----:B------:R-:W-:Y:S01]  /*d9f0*/  ISETP.LE.U32.AND P6, PT, R2, UR5, PT ;  /* 0x0000000502007c0c */ /* 0x000fe2000bfc3070 */
[----:B------:R-:W-:Y:S01]  /*da00*/  FADD.FTZ R3, R23, R6 ;  /* 0x0000000617037221 */ /* 0x000fe20000010000 */
[----:B------:R-:W-:Y:S01]  /*da10*/  LOP3.LUT R2, R0, 0xff, RZ, 0xc0, !PT ;  /* 0x000000ff00027812 */ /* 0x000fe200078ec0ff */
[----:B------:R-:W-:Y:S01]  /*da20*/  @!P5 HFMA2.BF16_V2 R35, -RZ.H0_H0, RZ.H0_H0, -R248.H0_H0 ;  /* 0x200000ffff23d231 */ /* 0x000fe200003409f8 */
[----:B------:R-:W-:-:S02]  /*da30*/  PRMT R27, R248, 0x5410, R215 ;  /* 0x00005410f81b7816 */ /* 0x000fc400000000d7 */
[----:B------:R-:W-:Y:S01]  /*da40*/  @!P1 PRMT R215, R34, 0x5410, RZ ;  /* 0x0000541022d79816 */ /* 0x000fe200000000ff */
[----:B------:R4:W-:Y:S01]  /*da50*/  MUFU.EX2 R6, R212 ;  /* 0x000000d400067308 */ /* 0x0009e20000000800 */
[----:B------:R-:W-:Y:S02]  /*da60*/  ISETP.LE.U32.AND P1, PT, R2, UR5, PT ;  /* 0x0000000502007c0c */ /* 0x000fe4000bf23070 */
[----:B------:R-:W-:Y:S02]  /*da70*/  SHF.R.U32.HI R2, RZ, 0x18, R0 ;  /* 0x00000018ff027819 */ /* 0x000fe40000011600 */
[----:B------:R-:W-:Y:S02]  /*da80*/  @!P5 PRMT R248, R35, 0x5410, RZ ;  /* 0x0000541023f8d816 */ /* 0x000fe400000000ff */
[----:B------:R-:W-:Y:S01]  /*da90*/  ISETP.LE.U32.AND P5, PT, R2, UR5, PT ;  /* 0x0000000502007c0c */ /* 0x000fe2000bfa3070 */
[----:B------:R-:W4:Y:S01]  /*daa0*/  MUFU.EX2 R207, R207 ;  /* 0x000000cf00cf7308 */ /* 0x000f220000000800 */
[----:B-1----:R-:W-:Y:S01]  /*dab0*/  F2FP.BF16.F32.PACK_AB R2, R13, R7 ;  /* 0x000000070d02723e */ /* 0x002fe200000010ff */
[----:B--2---:R-:W-:Y:S01]  /*dac0*/  IMAD.MOV.U32 R239, RZ, RZ, R127 ;  /* 0x000000ffffef7224 */ /* 0x004fe200078e007f */
[----:B------:R-:W-:-:S02]  /*dad0*/  LOP3.LUT R0, R0, 0xffff, RZ, 0xc0, !PT ;  /* 0x0000ffff00007812 */ /* 0x000fc400078ec0ff */
[C---:B------:R-:W-:Y:S02]  /*dae0*/  PRMT R214, R2.reuse, 0x7632, R214 ;  /* 0x0000763202d67816 */ /* 0x040fe400000000d6 */
[----:B------:R-:W-:Y:S01]  /*daf0*/  SHF.R.U32.HI R0, RZ, 0x8, R0 ;  /* 0x00000008ff007819 */ /* 0x000fe20000011600 */
[----:B------:R-:W-:Y:S01]  /*db00*/  MUFU.EX2 R199, R199 ;  /* 0x000000c700c77308 */ /* 0x000fe20000000800 */
[----:B------:R-:W-:Y:S01]  /*db10*/  PRMT R213, R2, 0x7610, R213 ;  /* 0x0000761002d57816 */ /* 0x000fe200000000d5 */
[----:B------:R-:W-:Y:S01]  /*db20*/  @!P2 HFMA2.BF16_V2 R36, -RZ.H0_H0, RZ.H0_H0, -R214.H0_H0 ;  /* 0x200000ffff24a231 */ /* 0x000fe200003409d6 */
[----:B------:R-:W-:Y:S02]  /*db30*/  LOP3.LUT R0, R0, 0xffff, RZ, 0xc0, !PT ;  /* 0x0000ffff00007812 */ /* 0x000fe400078ec0ff */
[----:B------:R-:W-:Y:S01]  /*db40*/  PRMT R26, R213, 0x5410, R214 ;  /* 0x00005410d51a7816 */ /* 0x000fe200000000d6 */
[----:B------:R-:W-:Y:S01]  /*db50*/  @!P3 HFMA2.BF16_V2 R39, -RZ.H0_H0, RZ.H0_H0, -R213.H0_H0 ;  /* 0x200000ffff27b231 */ /* 0x000fe200003409d5 */
[----:B------:R-:W-:Y:S01]  /*db60*/  @!P2 PRMT R214, R36, 0x5410, RZ ;  /* 0x0000541024d6a816 */ /* 0x000fe200000000ff */
[----:B------:R-:W1:Y:S01]  /*db70*/  MUFU.EX2 R203, R203 ;  /* 0x000000cb00cb7308 */ /* 0x000e620000000800 */
[----:B------:R-:W-:-:S02]  /*db80*/  ISETP.LE.U32.AND P2, PT, R0, UR5, PT ;  /* 0x0000000500007c0c */ /* 0x000fc4000bf43070 */
[----:B---3--:R-:W-:Y:S02]  /*db90*/  F2FP.BF16.F32.PACK_AB R0, R196, R189 ;  /* 0x000000bdc400723e */ /* 0x008fe400000010ff */
[----:B------:R-:W-:Y:S02]  /*dba0*/  @!P4 PRMT R184, R32, 0x5410, RZ ;  /* 0x0000541020b8c816 */ /* 0x000fe400000000ff */
[C---:B------:R-:W-:Y:S01]  /*dbb0*/  PRMT R179, R0.reuse, 0x7632, R179 ;  /* 0x0000763200b37816 */ /* 0x040fe200000000b3 */
[----:B------:R-:W-:Y:S01]  /*dbc0*/  MUFU.EX2 R195, R195 ;  /* 0x000000c300c37308 */ /* 0x000fe20000000800 */
[----:B------:R-:W-:Y:S02]  /*dbd0*/  PRMT R191, R0, 0x7610, R191 ;  /* 0x0000761000bf7816 */ /* 0x000fe400000000bf */
[----:B------:R-:W-:Y:S01]  /*dbe0*/  ISETP.LE.U32.AND P4, PT, R5, UR5, PT ;  /* 0x0000000505007c0c */ /* 0x000fe2000bf83070 */
[----:B------:R-:W-:Y:S01]  /*dbf0*/  FADD.FTZ R5, R47, R4 ;  /* 0x000000042f057221 */ /* 0x000fe20000010000 */
[----:B------:R-:W-:Y:S01]  /*dc00*/  LOP3.LUT R2, R10, 0xff, RZ, 0xc0, !PT ;  /* 0x000000ff0a027812 */ /* 0x000fe200078ec0ff */
[----:B------:R-:W-:-:S02]  /*dc10*/  @!P2 HFMA2.BF16_V2 R43, -RZ.H0_H0, RZ.H0_H0, -R179.H0_H0 ;  /* 0x200000ffff2ba231 */ /* 0x000fc400003409b3 */
[----:B------:R-:W-:Y:S01]  /*dc20*/  FADD.FTZ R4, R7, R3 ;  /* 0x0000000307047221 */ /* 0x000fe20000010000 */
[----:B----4-:R-:W-:Y:S01]  /*dc30*/  PRMT R212, R191, 0x5410, R179 ;  /* 0x00005410bfd47816 */ /* 0x010fe200000000b3 */
[----:B------:R-:W-:Y:S01]  /*dc40*/  FADD.FTZ R3, R15, R5 ;  /* 0x000000050f037221 */ /* 0x000fe20000010000 */
[----:B------:R-:W-:Y:S01]  /*dc50*/  F2FP.BF16.F32.PACK_AB R0, R207, R6 ;  /* 0x00000006cf00723e */ /* 0x000fe200000010ff */
[----:B------:R-:W-:Y:S01]  /*dc60*/  @!P1 HFMA2.BF16_V2 R38, -RZ.H0_H0, RZ.H0_H0, -R191.H0_H0 ;  /* 0x200000ffff269231 */ /* 0x000fe200003409bf */
[----:B------:R-:W-:Y:S01]  /*dc70*/  @!P2 PRMT R179, R43, 0x5410, RZ ;  /* 0x000054102bb3a816 */ /* 0x000fe200000000ff */
[----:B------:R-:W-:Y:S01]  /*dc80*/  FADD.FTZ R190, R16, R3 ;  /* 0x0000000310be7221 */ /* 0x000fe20000010000 */
[----:B------:R-:W-:Y:S01]  /*dc90*/  ISETP.LE.U32.AND P2, PT, R2, UR5, PT ;  /* 0x0000000502007c0c */ /* 0x000fe2000bf43070 */
[----:B------:R-:W-:Y:S01]  /*dca0*/  FADD.FTZ R2, R13, R4 ;  /* 0x000000040d027221 */ /* 0x000fe20000010000 */
[----:B------:R-:W-:Y:S01]  /*dcb0*/  PRMT R178, R0, 0x7610, R178 ;  /* 0x0000761000b27816 */ /* 0x000fe200000000b2 */
[----:B------:R-:W-:Y:S01]  /*dcc0*/  IMAD.WIDE.U32 R12, R12, -0x2daee0ad, RZ ;  /* 0xd2511f530c0c7825 */ /* 0x000fe200078e00ff */
[----:B------:R-:W-:-:S03]  /*dcd0*/  PRMT R177, R0, 0x7632, R177 ;  /* 0x0000763200b17816 */ /* 0x000fc600000000b1 */
[----:B------:R-:W-:Y:S01]  /*dce0*/  FADD.FTZ R15, R6, R2 ;  /* 0x00000002060f7221 */ /* 0x000fe20000010000 */
[----:B------:R-:W-:Y:S01]  /*dcf0*/  SHF.R.U32.HI R0, RZ, 0x8, R9 ;  /* 0x00000008ff007819 */ /* 0x000fe20000011609 */
[----:B------:R-:W-:Y:S01]  /*dd00*/  IMAD R2, R11, -0x2daee0ad, RZ ;  /* 0xd2511f530b027824 */ /* 0x000fe200078e02ff */
[----:B------:R-:W-:Y:S01]  /*dd10*/  @!P3 PRMT R213, R39, 0x5410, RZ ;  /* 0x0000541027d5b816 */ /* 0x000fe200000000ff */
[----:B------:R-:W-:Y:S01]  /*dd20*/  IMAD.U32 R4, RZ, RZ, UR23 ;  /* 0x00000017ff047e24 */ /* 0x000fe2000f8e00ff */
[----:B------:R-:W-:Y:S01]  /*dd30*/  LOP3.LUT R0, R0, 0xffff, RZ, 0xc0, !PT ;  /* 0x0000ffff00007812 */ /* 0x000fe200078ec0ff */
[----:B------:R-:W2:Y:S01]  /*dd40*/  MUFU.EX2 R209, R209 ;  /* 0x000000d100d17308 */ /* 0x000ea20000000800 */
[----:B------:R-:W-:Y:S01]  /*dd50*/  LOP3.LUT R2, R13, UR7, R2, 0x96, !PT ;  /* 0x000000070d027c12 */ /* 0x000fe2000f8e9602 */
[----:B------:R-:W-:Y:S01]  /*dd60*/  IMAD.WIDE R132, R4, 0x2, R28 ;  /* 0x0000000204847825 */ /* 0x000fe200078e021c */
[----:B------:R-:W-:-:S03]  /*dd70*/  ISETP.LE.U32.AND P3, PT, R0, UR5, PT ;  /* 0x0000000500007c0c */ /* 0x000fc6000bf63070 */
[----:B------:R-:W-:Y:S01]  /*dd80*/  @!P5 HFMA2.BF16_V2 R42, -RZ.H0_H0, RZ.H0_H0, -R177.H0_H0 ;  /* 0x200000ffff2ad231 */ /* 0x000fe200003409b1 */
[----:B-1----:R-:W-:Y:S01]  /*dd90*/  F2FP.BF16.F32.PACK_AB R0, R203, R199 ;  /* 0x000000c7cb00723e */ /* 0x002fe200000010ff */
[----:B------:R-:W-:Y:S01]  /*dda0*/  IMAD.WIDE.U32 R2, R2, -0x326172a9, RZ ;  /* 0xcd9e8d5702027825 */ /* 0x000fe200078e00ff */
[----:B------:R-:W-:Y:S01]  /*ddb0*/  @!P1 PRMT R191, R38, 0x5410, RZ ;  /* 0x0000541026bf9816 */ /* 0x000fe200000000ff */
[----:B------:R1:W-:Y:S01]  /*ddc0*/  STG.E.U16 desc[UR30][R132.64+-0x80], R21 ;  /* 0xffff801584007986 */ /* 0x0003e2000c10151e */
[C---:B------:R-:W-:Y:S01]  /*ddd0*/  PRMT R176, R0.reuse, 0x7610, R176 ;  /* 0x0000761000b07816 */ /* 0x040fe200000000b0 */
[----:B------:R-:W-:Y:S01]  /*dde0*/  @!P6 HFMA2.BF16_V2 R45, -RZ.H0_H0, RZ.H0_H0, -R178.H0_H0 ;  /* 0x200000ffff2de231 */ /* 0x000fe200003409b2 */
[----:B------:R-:W-:Y:S01]  /*ddf0*/  PRMT R135, R0, 0x7632, R135 ;  /* 0x0000763200877816 */ /* 0x000fe20000000087 */
[----:B------:R3:W-:Y:S01]  /*de00*/  STG.E.U16 desc[UR30][R132.64+-0x7e], R22 ;  /* 0xffff821684007986 */ /* 0x0007e2000c10151e */
[----:B------:R-:W-:Y:S01]  /*de10*/  LOP3.LUT R0, R3, UR6, R18, 0x96, !PT ;  /* 0x0000000603007c12 */ /* 0x000fe2000f8e9612 */
[----:B------:R-:W-:Y:S01]  /*de20*/  @!P4 HFMA2.BF16_V2 R44, -RZ.H0_H0, RZ.H0_H0, -R176.H0_H0 ;  /* 0x200000ffff2cc231 */ /* 0x000fe200003409b0 */
[----:B------:R-:W-:Y:S01]  /*de30*/  ISETP.LE.U32.AND P1, PT, R8, UR5, PT ;  /* 0x0000000508007c0c */ /* 0x000fe2000bf23070 */
[----:B------:R-:W-:Y:S01]  /*de40*/  @!P3 HFMA2.BF16_V2 R41, -RZ.H0_H0, RZ.H0_H0, -R135.H0_H0 ;  /* 0x200000ffff29b231 */ /* 0x000fe20000340987 */
[----:B------:R-:W-:Y:S01]  /*de50*/  LOP3.LUT R4, R0, 0xffff, RZ, 0xc0, !PT ;  /* 0x0000ffff00047812 */ /* 0x000fe200078ec0ff */
[----:B------:R-:W-:Y:S01]  /*de60*/  IMAD.MOV.U32 R47, RZ, RZ, R103 ;  /* 0x000000ffff2f7224 */ /* 0x000fe200078e0067 */
[----:B------:R-:W-:-:S02]  /*de70*/  LOP3.LUT R3, R2, 0xffff, RZ, 0xc0, !PT ;  /* 0x0000ffff02037812 */ /* 0x000fc400078ec0ff */
[----:B------:R-:W-:Y:S02]  /*de80*/  SHF.R.U32.HI R5, RZ, 0x8, R4 ;  /* 0x00000008ff057819 */ /* 0x000fe40000011604 */
[----:B------:R-:W-:Y:S02]  /*de90*/  LOP3.LUT R4, R0, 0xff, RZ, 0xc0, !PT ;  /* 0x000000ff00047812 */ /* 0x000fe400078ec0ff */
[----:B------:R-:W-:Y:S02]  /*dea0*/  MOV R74, R63 ;  /* 0x0000003f004a7202 */ /* 0x000fe40000000f00 */
[----:B------:R-:W-:Y:S02]  /*deb0*/  PRMT R7, R4, 0x5410, R5 ;  /* 0x0000541004077816 */ /* 0x000fe40000000005 */
[--C-:B------:R-:W-:Y:S02]  /*dec0*/  SHF.R.U32.HI R5, RZ, 0x10, R0.reuse ;  /* 0x00000010ff057819 */ /* 0x100fe40000011600 */
[----:B------:R-:W-:-:S02]  /*ded0*/  SHF.R.U32.HI R4, RZ, 0x18, R0 ;  /* 0x00000018ff047819 */ /* 0x000fc40000011600 */
[----:B------:R-:W-:Y:S01]  /*dee0*/  LOP3.LUT R0, R5, 0xff, RZ, 0xc0, !PT ;  /* 0x000000ff05007812 */ /* 0x000fe200078ec0ff */
[----:B------:R-:W-:Y:S01]  /*def0*/  IMAD.MOV.U32 R5, RZ, RZ, 0x7054 ;  /* 0x00007054ff057424 */ /* 0x000fe200078e00ff */
[----:B------:R-:W-:Y:S01]  /*df00*/  MOV R63, R210 ;  /* 0x000000d2003f7202 */ /* 0x000fe20000000f00 */
[----:B-1----:R-:W-:Y:S01]  /*df10*/  IMAD.MOV.U32 R21, RZ, RZ, R105 ;  /* 0x000000ffff157224 */ /* 0x002fe200078e0069 */
[----:B------:R-:W-:Y:S02]  /*df20*/  PRMT R8, R0, 0x5410, R4 ;  /* 0x0000541000087816 */ /* 0x000fe40000000004 */
[----:B------:R-:W-:Y:S01]  /*df30*/  MOV R0, UR5 ;  /* 0x0000000500007c02 */ /* 0x000fe20008000f00 */
[----:B---3--:R-:W-:Y:S01]  /*df40*/  IMAD.MOV.U32 R22, RZ, RZ, R106 ;  /* 0x000000ffff167224 */ /* 0x008fe200078e006a */
[----:B------:R-:W-:Y:S02]  /*df50*/  SHF.R.U32.HI R4, RZ, 0x8, R3 ;  /* 0x00000008ff047819 */ /* 0x000fe40000011603 */
[----:B------:R-:W-:-:S02]  /*df60*/  PRMT R0, R0, R5, UR5 ;  /* 0x0000000500007e16 */ /* 0x000fc40008000005 */
[----:B------:R-:W-:Y:S02]  /*df70*/  LOP3.LUT R3, R2, 0xff, RZ, 0xc0, !PT ;  /* 0x000000ff02037812 */ /* 0x000fe400078ec0ff */
[----:B------:R-:W-:Y:S02]  /*df80*/  SHF.R.U32.HI R5, RZ, 0x10, R2 ;  /* 0x00000010ff057819 */ /* 0x000fe40000011602 */
[----:B------:R-:W-:Y:S02]  /*df90*/  PRMT R6, R3, 0x5410, R4 ;  /* 0x0000541003067816 */ /* 0x000fe40000000004 */
[--C-:B------:R-:W-:Y:S02]  /*dfa0*/  HSET2.LE.AND R3, R7, R0.reuse, PT ;  /* 0x0000000007037233 */ /* 0x100fe40003803000 */
[----:B------:R-:W-:Y:S02]  /*dfb0*/  SHF.R.U32.HI R7, RZ, 0x18, R2 ;  /* 0x00000018ff077819 */ /* 0x000fe40000011602 */
[----:B------:R-:W-:-:S02]  /*dfc0*/  HSET2.LE.AND R2, R8, R0, PT ;  /* 0x0000000008027233 */ /* 0x000fc40003803000 */
[----:B------:R-:W1:Y:S01]  /*dfd0*/  LDSM.16.MT88.4 R8, [R185+0x10000] ;  /* 0x01000000b908783b */ /* 0x000e620000004200 */
[----:B------:R-:W-:Y:S02]  /*dfe0*/  LOP3.LUT R5, R5, 0xff, RZ, 0xc0, !PT ;  /* 0x000000ff05057812 */ /* 0x000fe400078ec0ff */
[----:B------:R-:W-:Y:S02]  /*dff0*/  LOP3.LUT R4, R3, R78, RZ, 0xc0, !PT ;  /* 0x0000004e03047212 */ /* 0x000fe400078ec0ff */
[----:B------:R-:W-:Y:S02]  /*e000*/  PRMT R7, R5, 0x5410, R7 ;  /* 0x0000541005077816 */ /* 0x000fe40000000007 */
[----:B------:R-:W-:Y:S02]  /*e010*/  LOP3.LUT R5, R2, R63, RZ, 0xc0, !PT ;  /* 0x0000003f02057212 */ /* 0x000fe400078ec0ff */
[--C-:B------:R-:W-:Y:S02]  /*e020*/  HSET2.LE.AND R3, R6, R0.reuse, PT ;  /* 0x0000000006037233 */ /* 0x100fe40003803000 */
[----:B------:R-:W-:-:S02]  /*e030*/  HSET2.LE.AND R2, R7, R0, PT ;  /* 0x0000000007027233 */ /* 0x000fc40003803000 */
[----:B------:R-:W-:Y:S02]  /*e040*/  MOV R130, R110 ;  /* 0x0000006e00827202 */ /* 0x000fe40000000f00 */
[----:B------:R-:W-:Y:S01]  /*e050*/  LOP3.LUT R6, R3, R62, RZ, 0xc0, !PT ;  /* 0x0000003e03067212 */ /* 0x000fe200078ec0ff */
[----:B------:R-:W-:Y:S01]  /*e060*/  IMAD.MOV.U32 R3, RZ, RZ, R59 ;  /* 0x000000ffff037224 */ /* 0x000fe200078e003b */
[----:B------:R-:W-:Y:S02]  /*e070*/  LOP3.LUT R7, R2, R218, RZ, 0xc0, !PT ;  /* 0x000000da02077212 */ /* 0x000fe400078ec0ff */
[----:B--2---:R-:W-:Y:S02]  /*e080*/  F2FP.BF16.F32.PACK_AB R134, R209, R195 ;  /* 0x000000c3d186723e */ /* 0x004fe400000010ff */
[----:B------:R-:W-:Y:S02]  /*e090*/  PRMT R211, R178, 0x5410, R177 ;  /* 0x00005410b2d37816 */ /* 0x000fe400000000b1 */
[----:B------:R-:W-:Y:S01]  /*e0a0*/  @P2 PRMT R206, R134, 0x7610, R206 ;  /* 0x0000761086ce2816 */ /* 0x000fe200000000ce */
[--C-:B------:R-:W-:Y:S01]  /*e0b0*/  @!P2 HFMA2.BF16_V2 R40, -RZ.H0_H0, RZ.H0_H0, -R134.reuse.H0_H0 ;  /* 0x200000ffff28a231 */ /* 0x100fe20000340986 */
[----:B------:R-:W-:Y:S01]  /*e0c0*/  PRMT R210, R176, 0x5410, R135 ;  /* 0x00005410b0d27816 */ /* 0x000fe20000000087 */
[----:B------:R-:W-:Y:S01]  /*e0d0*/  @!P1 HFMA2.BF16_V2 R37, -RZ.H0_H0, RZ.H0_H0, -R134.H1_H1 ;  /* 0x200000ffff259231 */ /* 0x000fe20000360986 */
[----:B------:R-:W-:-:S02]  /*e0e0*/  @!P5 PRMT R177, R42, 0x5410, RZ ;  /* 0x000054102ab1d816 */ /* 0x000fc400000000ff */
[----:B------:R-:W-:Y:S02]  /*e0f0*/  @!P2 PRMT R206, R40, 0x5410, RZ ;  /* 0x0000541028cea816 */ /* 0x000fe400000000ff */
[----:B------:R-:W-:Y:S02]  /*e100*/  @!P3 PRMT R135, R41, 0x5410, RZ ;  /* 0x000054102987b816 */ /* 0x000fe400000000ff */
[----:B------:R-:W-:Y:S02]  /*e110*/  MOV R2, R58 ;  /* 0x0000003a00027202 */ /* 0x000fe40000000f00 */
[----:B------:R-:W-:Y:S02]  /*e120*/  MOV R237, R122 ;  /* 0x0000007a00ed7202 */ /* 0x000fe40000000f00 */
[----:B------:R-:W-:Y:S02]  /*e130*/  MOV R23, R107 ;  /* 0x0000006b00177202 */ /* 0x000fe40000000f00 */
[----:B------:R-:W-:Y:S01]  /*e140*/  MOV R218, R75 ;  /* 0x0000004b00da7202 */ /* 0x000fe20000000f00 */
[----:B-1----:R-:W-:Y:S01]  /*e150*/  HMMA.16816.F32.BF16 R60, R4, R8, R164 ;  /* 0x00000008043c723c */ /* 0x002fe200000418a4 */
[----:B------:R-:W-:-:S02]  /*e160*/  @P1 PRMT R205, R134, 0x7632, R205 ;  /* 0x0000763286cd1816 */ /* 0x000fc400000000cd */
[----:B------:R-:W-:Y:S02]  /*e170*/  @!P1 PRMT R205, R37, 0x5410, RZ ;  /* 0x0000541025cd9816 */ /* 0x000fe400000000ff */
[----:B------:R-:W-:Y:S01]  /*e180*/  @!P6 PRMT R178, R45, 0x5410, RZ ;  /* 0x000054102db2e816 */ /* 0x000fe200000000ff */
[----:B------:R-:W-:Y:S01]  /*e190*/  HMMA.16816.F32.BF16 R16, R4, R10, R160 ;  /* 0x0000000a0410723c */ /* 0x000fe200000418a0 */
[----:B------:R-:W1:Y:S01]  /*e1a0*/  LDSM.16.MT88.4 R8, [R186+0x10000] ;  /* 0x01000000ba08783b */ /* 0x000e620000004200 */
[----:B------:R-:W-:Y:S01]  /*e1b0*/  MOV R166, R125 ;  /* 0x0000007d00a67202 */ /* 0x000fe20000000f00 */
[----:B------:R-:W-:Y:S01]  /*e1c0*/  IMAD.MOV.U32 R167, RZ, RZ, R126 ;  /* 0x000000ffffa77224 */ /* 0x000fe200078e007e */
[----:B------:R-:W-:Y:S01]  /*e1d0*/  MOV R164, R74 ;  /* 0x0000004a00a47202 */ /* 0x000fe20000000f00 */
[----:B------:R-:W-:Y:S01]  /*e1e0*/  IMAD.MOV.U32 R165, RZ, RZ, R124 ;  /* 0x000000ffffa57224 */ /* 0x000fe200078e007c */
[----:B------:R-:W-:Y:S01]  /*e1f0*/  @!P4 PRMT R176, R44, 0x5410, RZ ;  /* 0x000054102cb0c816 */ /* 0x000fe200000000ff */
[----:B------:R-:W-:Y:S01]  /*e200*/  IMAD.MOV.U32 R45, RZ, RZ, R101 ;  /* 0x000000ffff2d7224 */ /* 0x000fe200078e0065 */
[----:B------:R-:W-:Y:S01]  /*e210*/  MOV R46, R102 ;  /* 0x00000066002e7202 */ /* 0x000fe20000000f00 */
[----:B------:R-:W-:Y:S01]  /*e220*/  IMAD.MOV.U32 R44, RZ, RZ, R100 ;  /* 0x000000ffff2c7224 */ /* 0x000fe200078e0064 */
[----:B------:R-:W-:Y:S01]  /*e230*/  MOV R163, R115 ;  /* 0x0000007300a37202 */ /* 0x000fe20000000f00 */
[----:B------:R-:W-:-:S02]  /*e240*/  IMAD.MOV.U32 R161, RZ, RZ, R113 ;  /* 0x000000ffffa17224 */ /* 0x000fc400078e0071 */
[----:B------:R-:W-:Y:S02]  /*e250*/  IMAD.MOV.U32 R162, RZ, RZ, R114 ;  /* 0x000000ffffa27224 */ /* 0x000fe400078e0072 */
[----:B------:R-:W-:Y:S01]  /*e260*/  IMAD.MOV.U32 R160, RZ, RZ, R112 ;  /* 0x000000ffffa07224 */ /* 0x000fe200078e0070 */
[C---:B-1----:R-:W-:Y:S06]  /*e270*/  HMMA.16816.F32.BF16 R124, R4.reuse, R8, R156 ;  /* 0x00000008047c723c */ /* 0x042fec000004189c */
[----:B------:R-:W-:Y:S01]  /*e280*/  HMMA.16816.F32.BF16 R108, R4, R10, R152 ;  /* 0x0000000a046c723c */ /* 0x000fe20000041898 */
[----:B------:R-:W1:Y:S01]  /*e290*/  LDSM.16.MT88.4 R8, [R188+0x10000] ;  /* 0x01000000bc08783b */ /* 0x000e620000004200 */
[----:B------:R-:W-:Y:S01]  /*e2a0*/  IMAD.MOV.U32 R157, RZ, RZ, R97 ;  /* 0x000000ffff9d7224 */ /* 0x000fe200078e0061 */
[----:B------:R-:W-:Y:S01]  /*e2b0*/  MOV R158, R98 ;  /* 0x00000062009e7202 */ /* 0x000fe20000000f00 */
[----:B------:R-:W-:-:S02]  /*e2c0*/  IMAD.MOV.U32 R159, RZ, RZ, R99 ;  /* 0x000000ffff9f7224 */ /* 0x000fc400078e0063 */
[----:B------:R-:W-:Y:S01]  /*e2d0*/  IMAD.MOV.U32 R156, RZ, RZ, R96 ;  /* 0x000000ffff9c7224 */ /* 0x000fe200078e0060 */
[----:B------:R-:W-:Y:S01]  /*e2e0*/  MOV R152, R92 ;  /* 0x0000005c00987202 */ /* 0x000fe20000000f00 */
[----:B------:R-:W-:Y:S01]  /*e2f0*/  IMAD.MOV.U32 R153, RZ, RZ, R93 ;  /* 0x000000ffff997224 */ /* 0x000fe200078e005d */
[----:B------:R-:W-:Y:S01]  /*e300*/  MOV R155, R95 ;  /* 0x0000005f009b7202 */ /* 0x000fe20000000f00 */
[----:B------:R-:W-:Y:S02]  /*e310*/  IMAD.MOV.U32 R154, RZ, RZ, R94 ;  /* 0x000000ffff9a7224 */ /* 0x000fe400078e005e */
[C---:B-1----:R-:W-:Y:S06]  /*e320*/  HMMA.16816.F32.BF16 R92, R4.reuse, R8, R148 ;  /* 0x00000008045c723c */ /* 0x042fec0000041894 */
[C---:B------:R-:W-:Y:S01]  /*e330*/  HMMA.16816.F32.BF16 R76, R4.reuse, R10, R144 ;  /* 0x0000000a044c723c */ /* 0x040fe20000041890 */
[----:B------:R-:W1:Y:S05]  /*e340*/  LDSM.16.MT88.4 R8, [R187+0x10000] ;  /* 0x01000000bb08783b */ /* 0x000e6a0000004200 */
        /* <DEDUP_REMOVED lines=24> */
[----:B-1----:R-:W-:Y:S07]  /*e4d0*/  HMMA.16816.F32.BF16 R80, R4, R8, R152 ;  /* 0x000000080450723c */ /* 0x002fee0000041898 */
[----:B------:R-:W-:Y:S01]  /*e4e0*/  IMAD.MOV.U32 R152, RZ, RZ, R156 ;  /* 0x000000ffff987224 */ /* 0x000fe200078e009c */
[----:B------:R-:W-:Y:S01]  /*e4f0*/  MOV R154, R158 ;  /* 0x0000009e009a7202 */ /* 0x000fe20000000f00 */
[----:B------:R-:W-:Y:S01]  /*e500*/  IMAD.MOV.U32 R153, RZ, RZ, R157 ;  /* 0x000000ffff997224 */ /* 0x000fe200078e009d */
[----:B------:R-:W-:Y:S01]  /*e510*/  MOV R157, R161 ;  /* 0x000000a1009d7202 */ /* 0x000fe20000000f00 */
[----:B------:R-:W-:-:S02]  /*e520*/  IMAD.MOV.U32 R155, RZ, RZ, R159 ;  /* 0x000000ffff9b7224 */ /* 0x000fc400078e009f */
[----:B------:R-:W-:Y:S01]  /*e530*/  IMAD.MOV.U32 R156, RZ, RZ, R160 ;  /* 0x000000ffff9c7224 */ /* 0x000fe200078e00a0 */
[----:B------:R-:W-:Y:S01]  /*e540*/  MOV R160, R165 ;  /* 0x000000a500a07202 */ /* 0x000fe20000000f00 */
[----:B------:R-:W-:Y:S01]  /*e550*/  IMAD.MOV.U32 R159, RZ, RZ, R163 ;  /* 0x000000ffff9f7224 */ /* 0x000fe200078e00a3 */
[----:B------:R-:W-:Y:S01]  /*e560*/  MOV R163, R239 ;  /* 0x000000ef00a37202 */ /* 0x000fe20000000f00 */
[----:B------:R-:W-:Y:S01]  /*e570*/  IMAD.MOV.U32 R165, RZ, RZ, R236 ;  /* 0x000000ffffa57224 */ /* 0x000fe200078e00ec */
[----:B------:R-:W-:Y:S01]  /*e580*/  HMMA.16816.F32.BF16 R64, R4, R10, R152 ;  /* 0x0000000a0440723c */ /* 0x000fe20000041898 */
[----:B------:R-:W-:Y:S01]  /*e590*/  IMAD.MOV.U32 R239, RZ, RZ, R219 ;  /* 0x000000ffffef7224 */ /* 0x000fe200078e00db */
[----:B------:R-:W1:Y:S01]  /*e5a0*/  LDSM.16.MT88.4 R8, [R185+0x16000] ;  /* 0x01600000b908783b */ /* 0x000e620000004200 */
[----:B------:R-:W-:Y:S02]  /*e5b0*/  IMAD.MOV.U32 R158, RZ, RZ, R162 ;  /* 0x000000ffff9e7224 */ /* 0x000fe400078e00a2 */
[----:B------:R-:W-:Y:S01]  /*e5c0*/  IMAD.MOV.U32 R161, RZ, RZ, R166 ;  /* 0x000000ffffa17224 */ /* 0x000fe200078e00a6 */
[----:B------:R-:W2:Y:S01]  /*e5d0*/  LDL.LU R219, [R1+0x188] ;  /* 0x0001880001db7983 */ /* 0x000ea20000300800 */
[----:B------:R-:W-:-:S02]  /*e5e0*/  IMAD.MOV.U32 R236, RZ, RZ, R202 ;  /* 0x000000ffffec7224 */ /* 0x000fc400078e00ca */
[----:B------:R-:W-:Y:S01]  /*e5f0*/  IMAD.MOV.U32 R162, RZ, RZ, R167 ;  /* 0x000000ffffa27224 */ /* 0x000fe200078e00a7 */
[----:B------:R-:W-:Y:S01]  /*e600*/  MOV R167, R237 ;  /* 0x000000ed00a77202 */ /* 0x000fe20000000f00 */
[----:B------:R-:W-:Y:S01]  /*e610*/  IMAD.MOV.U32 R166, RZ, RZ, R238 ;  /* 0x000000ffffa67224 */ /* 0x000fe200078e00ee */
[----:B------:R-:W3:Y:S01]  /*e620*/  LDL.LU R202, [R1+0x184] ;  /* 0x0001840001ca7983 */ /* 0x000ee20000300800 */
[----:B------:R-:W-:Y:S01]  /*e630*/  IMAD.MOV.U32 R152, RZ, RZ, R156 ;  /* 0x000000ffff987224 */ /* 0x000fe200078e009c */
[----:B------:R-:W-:Y:S01]  /*e640*/  MOV R238, R193 ;  /* 0x000000c100ee7202 */ /* 0x000fe20000000f00 */
[----:B------:R-:W-:Y:S01]  /*e650*/  IMAD.MOV.U32 R155, RZ, RZ, R159 ;  /* 0x000000ffff9b7224 */ /* 0x000fe200078e009f */
[----:B------:R-:W-:Y:S01]  /*e660*/  MOV R156, R160 ;  /* 0x000000a0009c7202 */ /* 0x000fe20000000f00 */
[----:B------:R-:W4:Y:S01]  /*e670*/  LDL.LU R193, [R1+0x180] ;  /* 0x0001800001c17983 */ /* 0x000f220000300800 */
[----:B------:R-:W-:Y:S01]  /*e680*/  MOV R159, R163 ;  /* 0x000000a3009f7202 */ /* 0x000fe20000000f00 */
[----:B------:R-:W-:-:S02]  /*e690*/  IMAD.MOV.U32 R237, RZ, RZ, R194 ;  /* 0x000000ffffed7224 */ /* 0x000fc400078e00c2 */
[----:B------:R-:W-:Y:S01]  /*e6a0*/  IMAD.MOV.U32 R160, RZ, RZ, R165 ;  /* 0x000000ffffa07224 */ /* 0x000fe200078e00a5 */
[----:B------:R-:W2:Y:S01]  /*e6b0*/  LDL.LU R194, [R1+0x17c] ;  /* 0x00017c0001c27983 */ /* 0x000ea20000300800 */
[----:B------:R-:W-:Y:S02]  /*e6c0*/  IMAD.MOV.U32 R163, RZ, RZ, R239 ;  /* 0x000000ffffa37224 */ /* 0x000fe400078e00ef */
[----:B------:R-:W-:Y:S01]  /*e6d0*/  IMAD.MOV.U32 R165, RZ, RZ, R236 ;  /* 0x000000ffffa57224 */ /* 0x000fe200078e00ec */
[----:B------:R-:W-:Y:S01]  /*e6e0*/  MOV R236, R198 ;  /* 0x000000c600ec7202 */ /* 0x000fe20000000f00 */
[----:B------:R-:W-:Y:S02]  /*e6f0*/  IMAD.MOV.U32 R239, RZ, RZ, R192 ;  /* 0x000000ffffef7224 */ /* 0x000fe400078e00c0 */
[----:B------:R-:W3:Y:S04]  /*e700*/  LDL.LU R192, [R1+0x178] ;  /* 0x0001780001c07983 */ /* 0x000ee80000300800 */
[----:B------:R-:W3:Y:S01]  /*e710*/  LDL.LU R198, [R1+0x174] ;  /* 0x0001740001c67983 */ /* 0x000ee20000300800 */
[----:B------:R-:W-:Y:S01]  /*e720*/  MOV R153, R157 ;  /* 0x0000009d00997202 */ /* 0x000fe20000000f00 */
[----:B------:R-:W-:-:S02]  /*e730*/  IMAD.MOV.U32 R157, RZ, RZ, R161 ;  /* 0x000000ffff9d7224 */ /* 0x000fc400078e00a1 */
[----:B------:R-:W-:Y:S01]  /*e740*/  IMAD.MOV.U32 R161, RZ, RZ, R166 ;  /* 0x000000ffffa17224 */ /* 0x000fe200078e00a6 */
[----:B------:R-:W-:Y:S01]  /*e750*/  MOV R166, R238 ;  /* 0x000000ee00a67202 */ /* 0x000fe20000000f00 */
[----:B------:R-:W-:Y:S02]  /*e760*/  IMAD.MOV.U32 R238, RZ, RZ, R252 ;  /* 0x000000ffffee7224 */ /* 0x000fe400078e00fc */
[----:B------:R-:W3:Y:S01]  /*e770*/  LDL.LU R252, [R1+0x170] ;  /* 0x0001700001fc7983 */ /* 0x000ee20000300800 */
[----:B------:R-:W-:Y:S02]  /*e780*/  IMAD.MOV.U32 R154, RZ, RZ, R158 ;  /* 0x000000ffff9a7224 */ /* 0x000fe400078e009e */
[----:B------:R-:W-:Y:S01]  /*e790*/  IMAD.MOV.U32 R158, RZ, RZ, R162 ;  /* 0x000000ffff9e7224 */ /* 0x000fe200078e00a2 */
[----:B------:R-:W-:Y:S01]  /*e7a0*/  MOV R162, R167 ;  /* 0x000000a700a27202 */ /* 0x000fe20000000f00 */
[----:B------:R-:W-:Y:S01]  /*e7b0*/  IMAD.MOV.U32 R167, RZ, RZ, R237 ;  /* 0x000000ffffa77224 */ /* 0x000fe200078e00ed */
[----:B------:R-:W-:Y:S01]  /*e7c0*/  MOV R148, R152 ;  /* 0x0000009800947202 */ /* 0x000fe20000000f00 */
[----:B------:R-:W-:Y:S01]  /*e7d0*/  IMAD.MOV.U32 R237, RZ, RZ, R197 ;  /* 0x000000ffffed7224 */ /* 0x000fe200078e00c5 */
[----:B------:R-:W-:Y:S01]  /*e7e0*/  MOV R151, R155 ;  /* 0x0000009b00977202 */ /* 0x000fe20000000f00 */
[----:B------:R-:W-:Y:S01]  /*e7f0*/  IMAD.MOV.U32 R149, RZ, RZ, R153 ;  /* 0x000000ffff957224 */ /* 0x000fe200078e0099 */
[----:B------:R-:W3:Y:S01]  /*e800*/  LDL.LU R197, [R1+0x16c] ;  /* 0x00016c0001c57983 */ /* 0x000ee20000300800 */
[----:B------:R-:W-:-:S02]  /*e810*/  IMAD.MOV.U32 R152, RZ, RZ, R156 ;  /* 0x000000ffff987224 */ /* 0x000fc400078e009c */
        /* <DEDUP_REMOVED lines=9> */
[----:B------:R-:W-:-:S02]  /*e8b0*/  IMAD.MOV.U32 R158, RZ, RZ, R162 ;  /* 0x000000ffff9e7224 */ /* 0x000fc400078e00a2 */
[----:B------:R-:W-:Y:S02]  /*e8c0*/  IMAD.MOV.U32 R161, RZ, RZ, R166 ;  /* 0x000000ffffa17224 */ /* 0x000fe400078e00a6 */
[----:B------:R-:W-:Y:S02]  /*e8d0*/  IMAD.MOV.U32 R165, RZ, RZ, R236 ;  /* 0x000000ffffa57224 */ /* 0x000fe400078e00ec */
[----:B------:R-:W-:Y:S02]  /*e8e0*/  IMAD.MOV.U32 R239, RZ, RZ, R204 ;  /* 0x000000ffffef7224 */ /* 0x000fe400078e00cc */
[----:B------:R-:W-:Y:S01]  /*e8f0*/  IMAD.MOV.U32 R162, RZ, RZ, R167 ;  /* 0x000000ffffa27224 */ /* 0x000fe200078e00a7 */
[----:B------:R-:W3:Y:S01]  /*e900*/  LDL.LU R204, [R1+0x168] ;  /* 0x0001680001cc7983 */ /* 0x000ee20000300800 */
[----:B------:R-:W-:Y:S01]  /*e910*/  IMAD.MOV.U32 R166, RZ, RZ, R238 ;  /* 0x000000ffffa67224 */ /* 0x000fe200078e00ee */
[----:B------:R-:W-:Y:S01]  /*e920*/  MOV R167, R237 ;  /* 0x000000ed00a77202 */ /* 0x000fe20000000f00 */
        /* <DEDUP_REMOVED lines=8> */
[C---:B-1----:R-:W-:Y:S06]  /*e9b0*/  HMMA.16816.F32.BF16 R44, R4.reuse, R8, R44 ;  /* 0x00000008042c723c */ /* 0x042fec000004182c */
[----:B------:R-:W-:Y:S01]  /*e9c0*/  HMMA.16816.F32.BF16 R20, R4, R10, R20 ;  /* 0x0000000a0414723c */ /* 0x000fe20000041814 */
[----:B------:R-:W1:Y:S01]  /*e9d0*/  LDSM.16.MT88.4 R8, [R186+0x16000] ;  /* 0x01600000ba08783b */ /* 0x000e620000004200 */
[----:B------:R-:W-:-:S02]  /*e9e0*/  IMAD.MOV.U32 R146, RZ, RZ, R150 ;  /* 0x000000ffff927224 */ /* 0x000fc400078e0096 */
[----:B------:R-:W-:Y:S02]  /*e9f0*/  IMAD.MOV.U32 R147, RZ, RZ, R151 ;  /* 0x000000ffff937224 */ /* 0x000fe400078e0097 */
[----:B----4-:R-:W-:Y:S02]  /*ea00*/  IMAD.MOV.U32 R236, RZ, RZ, R193 ;  /* 0x000000ffffec7224 */ /* 0x010fe400078e00c1 */
[----:B------:R-:W4:Y:S01]  /*ea10*/  LDL.LU R193, [R1+0x164] ;  /* 0x0001640001c17983 */ /* 0x000f220000300800 */
[----:B--2---:R-:W-:-:S03]  /*ea20*/  MOV R238, R194 ;  /* 0x000000c200ee7202 */ /* 0x004fc60000000f00 */
[----:B------:R-:W2:Y:S01]  /*ea30*/  LDL.LU R194, [R1+0x160] ;  /* 0x0001600001c27983 */ /* 0x000ea20000300800 */
[----:B---3--:R-:W-:-:S03]  /*ea40*/  IMAD.MOV.U32 R237, RZ, RZ, R198 ;  /* 0x000000ffffed7224 */ /* 0x008fc600078e00c6 */
[----:B------:R-:W3:Y:S01]  /*ea50*/  LDL.LU R198, [R1+0x15c] ;  /* 0x00015c0001c67983 */ /* 0x000ee20000300800 */
[----:B------:R-:W-:Y:S02]  /*ea60*/  IMAD.MOV.U32 R166, RZ, RZ, R238 ;  /* 0x000000ffffa67224 */ /* 0x000fe400078e00ee */
[----:B------:R-:W-:Y:S02]  /*ea70*/  IMAD.MOV.U32 R165, RZ, RZ, R237 ;  /* 0x000000ffffa57224 */ /* 0x000fe400078e00ed */
[----:B------:R-:W-:Y:S01]  /*ea80*/  IMAD.MOV.U32 R238, RZ, RZ, R208 ;  /* 0x000000ffffee7224 */ /* 0x000fe200078e00d0 */
[----:B------:R-:W-:Y:S02]  /*ea90*/  MOV R237, R252 ;  /* 0x000000fc00ed7202 */ /* 0x000fe40000000f00 */
[----:B------:R-:W4:Y:S04]  /*eaa0*/  LDL.LU R252, [R1+0x158] ;  /* 0x0001580001fc7983 */ /* 0x000f280000300800 */
[----:B------:R-:W2:Y:S01]  /*eab0*/  LDL.LU R208, [R1+0x154] ;  /* 0x0001540001d07983 */ /* 0x000ea20000300800 */
[----:B------:R-:W-:Y:S01]  /*eac0*/  IMAD.MOV.U32 R140, RZ, RZ, R144 ;  /* 0x000000ffff8c7224 */ /* 0x000fe200078e0090 */
[----:B------:R-:W-:Y:S01]  /*ead0*/  MOV R142, R146 ;  /* 0x00000092008e7202 */ /* 0x000fe20000000f00 */
[----:B------:R-:W-:-:S02]  /*eae0*/  IMAD.MOV.U32 R141, RZ, RZ, R145 ;  /* 0x000000ffff8d7224 */ /* 0x000fc400078e0091 */
[----:B------:R-:W-:Y:S01]  /*eaf0*/  IMAD.MOV.U32 R143, RZ, RZ, R147 ;  /* 0x000000ffff8f7224 */ /* 0x000fe200078e0093 */
[C---:B-1----:R-:W-:Y:S06]  /*eb00*/  HMMA.16816.F32.BF16 R128, R4.reuse, R8, R128 ;  /* 0x000000080480723c */ /* 0x042fec0000041880 */
[----:B------:R-:W-:Y:S01]  /*eb10*/  HMMA.16816.F32.BF16 R136, R4, R10, R140 ;  /* 0x0000000a0488723c */ /* 0x000fe2000004188c */
[----:B------:R-:W1:Y:S01]  /*eb20*/  LDSM.16.MT88.4 R8, [R188+0x16000] ;  /* 0x01600000bc08783b */ /* 0x000e620000004200 */
        /* <DEDUP_REMOVED lines=9> */
[----:B------:R-:W-:Y:S02]  /*ebc0*/  IMAD.MOV.U32 R140, RZ, RZ, R144 ;  /* 0x000000ffff8c7224 */ /* 0x000fe400078e0090 */
[----:B------:R-:W-:Y:S02]  /*ebd0*/  IMAD.MOV.U32 R142, RZ, RZ, R146 ;  /* 0x000000ffff8e7224 */ /* 0x000fe400078e0092 */
[----:B------:R-:W-:-:S07]  /*ebe0*/  IMAD.MOV.U32 R143, RZ, RZ, R147 ;  /* 0x000000ffff8f7224 */ /* 0x000fce00078e0093 */
[C---:B-1----:R-:W-:Y:S06]  /*ebf0*/  HMMA.16816.F32.BF16 R140, R4.reuse, R8, R140 ;  /* 0x00000008048c723c */ /* 0x042fec000004188c */
[----:B------:R-:W-:Y:S01]  /*ec00*/  HMMA.16816.F32.BF16 R148, R4, R10, R148 ;  /* 0x0000000a0494723c */ /* 0x000fe20000041894 */
[----:B------:R-:W1:Y:S01]  /*ec10*/  LDSM.16.MT88.4 R8, [R187+0x16000] ;  /* 0x01600000bb08783b */ /* 0x000e620000004200 */
[----:B------:R-:W-:Y:S02]  /*ec20*/  IMAD.MOV.U32 R163, RZ, RZ, R239 ;  /* 0x000000ffffa37224 */ /* 0x000fe400078e00ef */
        /* <DEDUP_REMOVED lines=12> */
[----:B------:R-:W-:Y:S01]  /*ecf0*/  MOV R183, R174 ;  /* 0x000000ae00b77202 */ /* 0x000fe20000000f00 */
[----:B------:R-:W-:Y:S02]  /*ed00*/  IMAD.MOV.U32 R182, RZ, RZ, R173 ;  /* 0x000000ffffb67224 */ /* 0x000fe400078e00ad */
[----:B------:R-:W-:Y:S01]  /*ed10*/  IMAD.MOV.U32 R173, RZ, RZ, R168 ;  /* 0x000000ffffad7224 */ /* 0x000fe200078e00a8 */
[----:B------:R-:W-:Y:S01]  /*ed20*/  MOV R168, R2 ;  /* 0x0000000200a87202 */ /* 0x000fe20000000f00 */
[----:B------:R-:W-:Y:S01]  /*ed30*/  IMAD.MOV.U32 R172, RZ, RZ, R204 ;  /* 0x000000ffffac7224 */ /* 0x000fe200078e00cc */
[----:B------:R-:W-:-:S02]  /*ed40*/  MOV R175, R200 ;  /* 0x000000c800af7202 */ /* 0x000fc40000000f00 */
[----:B------:R-:W-:Y:S01]  /*ed50*/  MOV R171, R197 ;  /* 0x000000c500ab7202 */ /* 0x000fe20000000f00 */
[----:B------:R-:W-:Y:S02]  /*ed60*/  IMAD.MOV.U32 R181, RZ, RZ, R172 ;  /* 0x000000ffffb57224 */ /* 0x000fe400078e00ac */
[----:B------:R-:W-:Y:S02]  /*ed70*/  IMAD.MOV.U32 R172, RZ, RZ, R175 ;  /* 0x000000ffffac7224 */ /* 0x000fe400078e00af */
[----:B------:R-:W-:Y:S02]  /*ed80*/  IMAD.MOV.U32 R175, RZ, RZ, R171 ;  /* 0x000000ffffaf7224 */ /* 0x000fe400078e00ab */
[----:B------:R-:W-:Y:S01]  /*ed90*/  IMAD.MOV.U32 R171, RZ, RZ, R15 ;  /* 0x000000ffffab7224 */ /* 0x000fe200078e000f */
[C---:B-1----:R-:W-:Y:S06]  /*eda0*/  HMMA.16816.F32.BF16 R152, R4.reuse, R8, R152 ;  /* 0x000000080498723c */ /* 0x042fec0000041898 */
[----:B------:R-:W-:Y:S01]  /*edb0*/  HMMA.16816.F32.BF16 R144, R4, R10, R144 ;  /* 0x0000000a0490723c */ /* 0x000fe20000041890 */
[----:B------:R-:W-:Y:S01]  /*edc0*/  IMAD.MOV.U32 R156, RZ, RZ, R205 ;  /* 0x000000ffff9c7224 */ /* 0x000fe200078e00cd */
[----:B------:R-:W-:Y:S01]  /*edd0*/  MOV R157, R206 ;  /* 0x000000ce009d7202 */ /* 0x000fe20000000f00 */
[----:B------:R-:W-:Y:S01]  /*ede0*/  IMAD.MOV.U32 R158, RZ, RZ, R207 ;  /* 0x000000ffff9e7224 */ /* 0x000fe200078e00cf */
[----:B------:R-:W-:Y:S01]  /*edf0*/  MOV R161, R210 ;  /* 0x000000d200a17202 */ /* 0x000fe20000000f00 */
[----:B------:R-:W-:-:S02]  /*ee00*/  IMAD.MOV.U32 R160, RZ, RZ, R209 ;  /* 0x000000ffffa07224 */ /* 0x000fc400078e00d1 */
[----:B------:R-:W-:Y:S02]  /*ee10*/  IMAD.MOV.U32 R162, RZ, RZ, R211 ;  /* 0x000000ffffa27224 */ /* 0x000fe400078e00d3 */
[----:B------:R-:W-:Y:S01]  /*ee20*/  IMAD.MOV.U32 R163, RZ, RZ, R212 ;  /* 0x000000ffffa37224 */ /* 0x000fe200078e00d4 */
[----:B------:R-:W-:Y:S01]  /*ee30*/  MOV R167, R236 ;  /* 0x000000ec00a77202 */ /* 0x000fe20000000f00 */
[----:B------:R-:W-:Y:S01]  /*ee40*/  IMAD.MOV.U32 R236, RZ, RZ, R251 ;  /* 0x000000ffffec7224 */ /* 0x000fe200078e00fb */
[----:B------:R-:W-:Y:S01]  /*ee50*/  MOV R239, R250 ;  /* 0x000000fa00ef7202 */ /* 0x000fe20000000f00 */
[----:B------:R-:W-:Y:S01]  /*ee60*/  IMAD.MOV.U32 R170, RZ, RZ, R201 ;  /* 0x000000ffffaa7224 */ /* 0x000fe200078e00c9 */
[----:B------:R1:W5:Y:S04]  /*ee70*/  LDL.LU R251, [R1+0x150] ;  /* 0x0001500001fb7983 */ /* 0x0003680000300800 */
[----:B------:R1:W5:Y:S04]  /*ee80*/  LDL.LU R250, [R1+0x14c] ;  /* 0x00014c0001fa7983 */ /* 0x0003680000300800 */
[----:B------:R1:W5:Y:S04]  /*ee90*/  LDL.LU R212, [R1+0x148] ;  /* 0x0001480001d47983 */ /* 0x0003680000300800 */
[----:B------:R1:W5:Y:S04]  /*eea0*/  LDL.LU R211, [R1+0x144] ;  /* 0x0001440001d37983 */ /* 0x0003680000300800 */
[----:B------:R1:W5:Y:S04]  /*eeb0*/  LDL.LU R210, [R1+0x140] ;  /* 0x0001400001d27983 */ /* 0x0003680000300800 */
[----:B------:R1:W5:Y:S01]  /*eec0*/  LDL.LU R209, [R1+0x13c] ;  /* 0x00013c0001d17983 */ /* 0x0003620000300800 */
[----:B---3--:R-:W-:-:S05]  /*eed0*/  IMAD.MOV.U32 R169, RZ, RZ, R198 ;  /* 0x000000ffffa97224 */ /* 0x008fca00078e00c6 */
[----:B------:R-:W-:Y:S01]  /*eee0*/  MOV R174, R169 ;  /* 0x000000a900ae7202 */ /* 0x000fe20000000f00 */
[----:B------:R-:W-:Y:S02]  /*eef0*/  IMAD.MOV.U32 R169, RZ, RZ, R3 ;  /* 0x000000ffffa97224 */ /* 0x000fe400078e0003 */
[----:B------:R-:W-:-:S05]  /*ef00*/  IMAD.WIDE.U32 R2, R14, -0x2daee0ad, RZ ;  /* 0xd2511f530e027825 */ /* 0x000fca00078e00ff */
[----:B------:R-:W-:Y:S02]  /*ef10*/  LOP3.LUT R4, R3, UR4, R12, 0x96, !PT ;  /* 0x0000000403047c12 */ /* 0x000fe4000f8e960c */
[C---:B------:R-:W-:Y:S01]  /*ef20*/  LOP3.LUT R3, R2.reuse, 0xffff, RZ, 0xc0, !PT ;  /* 0x0000ffff02037812 */ /* 0x040fe200078ec0ff */
[----:B------:R-:W3:Y:S01]  /*ef30*/  LDSM.16.MT88.4 R12, [R185+0x10800] ;  /* 0x01080000b90c783b */ /* 0x000ee20000004200 */
[--C-:B------:R-:W-:Y:S02]  /*ef40*/  SHF.R.U32.HI R6, RZ, 0x10, R2.reuse ;  /* 0x00000010ff067819 */ /* 0x100fe40000011602 */
[----:B------:R-:W-:Y:S02]  /*ef50*/  SHF.R.U32.HI R5, RZ, 0x8, R3 ;  /* 0x00000008ff057819 */ /* 0x000fe40000011603 */
[----:B------:R-:W-:Y:S02]  /*ef60*/  LOP3.LUT R3, R2, 0xff, RZ, 0xc0, !PT ;  /* 0x000000ff02037812 */ /* 0x000fe400078ec0ff */
[----:B------:R-:W-:-:S02]  /*ef70*/  SHF.R.U32.HI R7, RZ, 0x18, R2 ;  /* 0x00000018ff077819 */ /* 0x000fc40000011602 */
[C---:B------:R-:W-:Y:S02]  /*ef80*/  LOP3.LUT R2, R4.reuse, 0xffff, RZ, 0xc0, !PT ;  /* 0x0000ffff04027812 */ /* 0x040fe400078ec0ff */
[----:B------:R-:W-:Y:S02]  /*ef90*/  PRMT R8, R3, 0x5410, R5 ;  /* 0x0000541003087816 */ /* 0x000fe40000000005 */
[----:B------:R-:W-:Y:S02]  /*efa0*/  SHF.R.U32.HI R3, RZ, 0x8, R2 ;  /* 0x00000008ff037819 */ /* 0x000fe40000011602 */
[----:B------:R-:W-:-:S04]  /*efb0*/  LOP3.LUT R2, R4, 0xff, RZ, 0xc0, !PT ;  /* 0x000000ff04027812 */ /* 0x000fc800078ec0ff */
[----:B------:R-:W-:Y:S02]  /*efc0*/  PRMT R2, R2, 0x5410, R3 ;  /* 0x0000541002027816 */ /* 0x000fe40000000003 */
[--C-:B------:R-:W-:Y:S02]  /*efd0*/  SHF.R.U32.HI R3, RZ, 0x10, R4.reuse ;  /* 0x00000010ff037819 */ /* 0x100fe40000011604 */
[----:B------:R-:W-:Y:S02]  /*efe0*/  SHF.R.U32.HI R5, RZ, 0x18, R4 ;  /* 0x00000018ff057819 */ /* 0x000fe40000011604 */
[----:B------:R-:W-:Y:S02]  /*eff0*/  LOP3.LUT R4, R6, 0xff, RZ, 0xc0, !PT ;  /* 0x000000ff06047812 */ /* 0x000fe400078ec0ff */
[----:B------:R-:W-:Y:S02]  /*f000*/  HSET2.LE.AND R2, R2, R0, PT ;  /* 0x0000000002027233 */ /* 0x000fe40003803000 */
[----:B------:R-:W-:-:S02]  /*f010*/  PRMT R7, R4, 0x5410, R7 ;  /* 0x0000541004077816 */ /* 0x000fc40000000007 */
[----:B------:R-:W-:Y:S02]  /*f020*/  LOP3.LUT R3, R3, 0xff, RZ, 0xc0, !PT ;  /* 0x000000ff03037812 */ /* 0x000fe400078ec0ff */
[----:B------:R-:W-:Y:S01]  /*f030*/  LOP3.LUT R4, R2, R181, RZ, 0xc0, !PT ;  /* 0x000000b502047212 */ /* 0x000fe200078ec0ff */
[----:B------:R-:W-:Y:S01]  /*f040*/  IMAD.MOV.U32 R181, RZ, RZ, R182 ;  /* 0x000000ffffb57224 */ /* 0x000fe200078e00b6 */
[----:B------:R-:W-:Y:S01]  /*f050*/  MOV R182, R183 ;  /* 0x000000b700b67202 */ /* 0x000fe20000000f00 */
[----:B------:R-:W-:Y:S01]  /*f060*/  IMAD.MOV.U32 R183, RZ, RZ, R172 ;  /* 0x000000ffffb77224 */ /* 0x000fe200078e00ac */
[----:B------:R-:W-:Y:S01]  /*f070*/  PRMT R3, R3, 0x5410, R5 ;  /* 0x0000541003037816 */ /* 0x000fe20000000005 */
[----:B------:R-:W-:Y:S01]  /*f080*/  IMAD.MOV.U32 R172, RZ, RZ, R173 ;  /* 0x000000ffffac7224 */ /* 0x000fe200078e00ad */
[----:B------:R-:W-:Y:S01]  /*f090*/  MOV R173, R174 ;  /* 0x000000ae00ad7202 */ /* 0x000fe20000000f00 */
[----:B--2---:R-:W-:Y:S02]  /*f0a0*/  IMAD.MOV.U32 R159, RZ, RZ, R208 ;  /* 0x000000ffff9f7224 */ /* 0x004fe400078e00d0 */
[----:B------:R-:W-:Y:S01]  /*f0b0*/  IMAD.MOV.U32 R174, RZ, RZ, R175 ;  /* 0x000000ffffae7224 */ /* 0x000fe200078e00af */
[--C-:B------:R-:W-:Y:S01]  /*f0c0*/  HSET2.LE.AND R2, R3, R0.reuse, PT ;  /* 0x0000000003027233 */ /* 0x100fe20003803000 */
[----:B------:R-:W-:Y:S01]  /*f0d0*/  IMAD.MOV.U32 R175, RZ, RZ, R171 ;  /* 0x000000ffffaf7224 */ /* 0x000fe200078e00ab */
[----:B------:R-:W-:Y:S01]  /*f0e0*/  MOV R171, R156 ;  /* 0x0000009c00ab7202 */ /* 0x000fe20000000f00 */
[----:B------:R-:W-:Y:S01]  /*f0f0*/  IMAD.MOV.U32 R156, RZ, RZ, R157 ;  /* 0x000000ffff9c7224 */ /* 0x000fe200078e009d */
[--C-:B------:R-:W-:Y:S01]  /*f100*/  HSET2.LE.AND R3, R8, R0.reuse, PT ;  /* 0x0000000008037233 */ /* 0x100fe20003803000 */
[----:B------:R-:W-:Y:S01]  /*f110*/  IMAD.MOV.U32 R157, RZ, RZ, R158 ;  /* 0x000000ffff9d7224 */ /* 0x000fe200078e009e */
[----:B------:R-:W-:Y:S01]  /*f120*/  MOV R158, R159 ;  /* 0x0000009f009e7202 */ /* 0x000fe20000000f00 */
[----:B------:R-:W-:Y:S01]  /*f130*/  IMAD.MOV.U32 R159, RZ, RZ, R160 ;  /* 0x000000ffff9f7224 */ /* 0x000fe200078e00a0 */
[----:B------:R-:W-:Y:S01]  /*f140*/  HSET2.LE.AND R7, R7, R0, PT ;  /* 0x0000000007077233 */ /* 0x000fe20003803000 */
[----:B------:R-:W-:Y:S01]  /*f150*/  IMAD.MOV.U32 R160, RZ, RZ, R161 ;  /* 0x000000ffffa07224 */ /* 0x000fe200078e00a1 */
[----:B------:R-:W-:Y:S01]  /*f160*/  MOV R161, R162 ;  /* 0x000000a200a17202 */ /* 0x000fe20000000f00 */
[----:B------:R-:W-:Y:S01]  /*f170*/  IMAD.MOV.U32 R162, RZ, RZ, R163 ;  /* 0x000000ffffa27224 */ /* 0x000fe200078e00a3 */
[----:B------:R-:W-:Y:S01]  /*f180*/  LOP3.LUT R5, R2, R165, RZ, 0xc0, !PT ;  /* 0x000000a502057212 */ /* 0x000fe200078ec0ff */
[----:B------:R-:W-:Y:S01]  /*f190*/  IMAD.MOV.U32 R163, RZ, RZ, R164 ;  /* 0x000000ffffa37224 */ /* 0x000fe200078e00a4 */
[----:B------:R-:W-:Y:S01]  /*f1a0*/  LOP3.LUT R6, R3, R166, RZ, 0xc0, !PT ;  /* 0x000000a603067212 */ /* 0x000fe200078ec0ff */
[----:B------:R-:W-:Y:S01]  /*f1b0*/  IMAD.MOV.U32 R221, RZ, RZ, R171 ;  /* 0x000000ffffdd7224 */ /* 0x000fe200078e00ab */
[----:B------:R-:W-:Y:S01]  /*f1c0*/  LOP3.LUT R7, R7, R219, RZ, 0xc0, !PT ;  /* 0x000000db07077212 */ /* 0x000fe200078ec0ff */
        /* <DEDUP_REMOVED lines=8> */
[----:B------:R-:W-:Y:S01]  /*f250*/  IMAD.MOV.U32 R162, RZ, RZ, R163 ;  /* 0x000000ffffa27224 */ /* 0x000fe200078e00a3 */
[----:B------:R-:W-:Y:S01]  /*f260*/  MOV R2, R167 ;  /* 0x000000a700027202 */ /* 0x000fe20000000f00 */
[----:B------:R-:W-:Y:S01]  /*f270*/  IMAD.MOV.U32 R173, RZ, RZ, R239 ;  /* 0x000000ffffad7224 */ /* 0x000fe200078e00ef */
[----:B------:R-:W-:Y:S01]  /*f280*/  MOV R224, R183 ;  /* 0x000000b700e07202 */ /* 0x000fe20000000f00 */
[----:B------:R-:W-:Y:S01]  /*f290*/  IMAD.MOV.U32 R175, RZ, RZ, R238 ;  /* 0x000000ffffaf7224 */ /* 0x000fe200078e00ee */
[----:B------:R1:W5:Y:S01]  /*f2a0*/  LDL.LU R208, [R1+0x138] ;  /* 0x0001380001d07983 */ /* 0x0003620000300800 */
[----:B------:R-:W-:Y:S01]  /*f2b0*/  IMAD.MOV.U32 R163, RZ, RZ, R237 ;  /* 0x000000ffffa37224 */ /* 0x000fe200078e00ed */
[----:B---3--:R-:W-:Y:S01]  /*f2c0*/  HMMA.16816.F32.BF16 R164, R4, R12, R60 ;  /* 0x0000000c04a4723c */ /* 0x008fe2000004183c */
[----:B------:R-:W-:Y:S01]  /*f2d0*/  IMAD.MOV.U32 R225, RZ, RZ, R172 ;  /* 0x000000ffffe17224 */ /* 0x000fe200078e00ac */
[----:B------:R-:W-:Y:S01]  /*f2e0*/  MOV R222, R156 ;  /* 0x0000009c00de7202 */ /* 0x000fe20000000f00 */
[----:B------:R-:W-:-:S02]  /*f2f0*/  IMAD.MOV.U32 R223, RZ, RZ, R157 ;  /* 0x000000ffffdf7224 */ /* 0x000fc400078e009d */
[----:B------:R-:W-:Y:S01]  /*f300*/  IMAD.MOV.U32 R231, RZ, RZ, R182 ;  /* 0x000000ffffe77224 */ /* 0x000fe200078e00b6 */
[----:B------:R-:W-:Y:S01]  /*f310*/  HMMA.16816.F32.BF16 R236, R4, R14, R16 ;  /* 0x0000000e04ec723c */ /* 0x000fe20000041810 */
[----:B------:R-:W2:Y:S04]  /*f320*/  LDSM.16.MT88.4 R16, [R186+0x10800] ;  /* 0x01080000ba10783b */ /* 0x000ea80000004200 */
[----:B------:R-:W3:Y:S01]  /*f330*/  LDSM.16.MT88.4 R12, [R188+0x10800] ;  /* 0x01080000bc0c783b */ /* 0x000ee20000004200 */
[----:B------:R-:W-:Y:S01]  /*f340*/  IMAD.MOV.U32 R172, RZ, RZ, R158 ;  /* 0x000000ffffac7224 */ /* 0x000fe200078e009e */
[----:B------:R-:W-:Y:S01]  /*f350*/  MOV R60, R159 ;  /* 0x0000009f003c7202 */ /* 0x000fe20000000f00 */
[----:B------:R-:W-:Y:S01]  /*f360*/  IMAD.MOV.U32 R61, RZ, RZ, R181 ;  /* 0x000000ffff3d7224 */ /* 0x000fe200078e00b5 */
[----:B------:R-:W-:Y:S01]  /*f370*/  MOV R229, R226 ;  /* 0x000000e200e57202 */ /* 0x000fe20000000f00 */
[----:B------:R-:W-:Y:S01]  /*f380*/  IMAD.MOV.U32 R243, RZ, RZ, R224 ;  /* 0x000000fffff37224 */ /* 0x000fe200078e00e0 */
[----:B------:R1:W5:Y:S01]  /*f390*/  LDL.LU R207, [R1+0x134] ;  /* 0x0001340001cf7983 */ /* 0x0003620000300800 */
[----:B------:R-:W-:-:S02]  /*f3a0*/  IMAD.MOV.U32 R228, RZ, RZ, R225 ;  /* 0x000000ffffe47224 */ /* 0x000fc400078e00e1 */
[----:B------:R-:W-:Y:S01]  /*f3b0*/  IMAD.MOV.U32 R230, RZ, RZ, R227 ;  /* 0x000000ffffe67224 */ /* 0x000fe200078e00e3 */
[----:B------:R-:W-:Y:S01]  /*f3c0*/  MOV R63, R169 ;  /* 0x000000a9003f7202 */ /* 0x000fe20000000f00 */
[----:B------:R-:W-:Y:S01]  /*f3d0*/  IMAD.MOV.U32 R62, RZ, RZ, R168 ;  /* 0x000000ffff3e7224 */ /* 0x000fe200078e00a8 */
[----:B------:R1:W5:Y:S01]  /*f3e0*/  LDL.LU R206, [R1+0x130] ;  /* 0x0001300001ce7983 */ /* 0x0003620000300800 */
[----:B------:R-:W-:-:S03]  /*f3f0*/  IMAD.MOV.U32 R3, RZ, RZ, R170 ;  /* 0x000000ffff037224 */ /* 0x000fc600078e00aa */
[----:B------:R1:W5:Y:S04]  /*f400*/  LDL.LU R205, [R1+0x12c] ;  /* 0x00012c0001cd7983 */ /* 0x0003680000300800 */
[----:B------:R1:W5:Y:S04]  /*f410*/  LDL.LU R204, [R1+0x128] ;  /* 0x0001280001cc7983 */ /* 0x0003680000300800 */
[----:B------:R1:W5:Y:S04]  /*f420*/  LDL.LU R203, [R1+0x124] ;  /* 0x0001240001cb7983 */ /* 0x0003680000300800 */
[----:B------:R1:W5:Y:S04]  /*f430*/  LDL.LU R202, [R1+0x120] ;  /* 0x0001200001ca7983 */ /* 0x0003680000300800 */
[----:B------:R1:W5:Y:S01]  /*f440*/  LDL.LU R201, [R1+0x11c] ;  /* 0x00011c0001c97983 */ /* 0x0003620000300800 */
[C---:B--2---:R-:W-:Y:S03]  /*f450*/  HMMA.16816.F32.BF16 R156, R4.reuse, R16, R124 ;  /* 0x00000010049c723c */ /* 0x044fe6000004187c */
[----:B------:R1:W5:Y:S04]  /*f460*/  LDL.LU R200, [R1+0x118] ;  /* 0x0001180001c87983 */ /* 0x0003680000300800 */
[----:B------:R1:W5:Y:S01]  /*f470*/  LDL.LU R199, [R1+0x114] ;  /* 0x0001140001c77983 */ /* 0x0003620000300800 */
[C---:B---3--:R-:W-:Y:S03]  /*f480*/  HMMA.16816.F32.BF16 R124, R4.reuse, R12, R92 ;  /* 0x0000000c047c723c */ /* 0x048fe6000004185c */
[----:B------:R1:W5:Y:S03]  /*f490*/  LDL.LU R198, [R1+0x110] ;  /* 0x0001100001c67983 */ /* 0x0003660000300800 */
[C---:B------:R-:W-:Y:S01]  /*f4a0*/  HMMA.16816.F32.BF16 R92, R4.reuse, R8, R56 ;  /* 0x00000008045c723c */ /* 0x040fe20000041838 */
[----:B------:R1:W5:Y:S05]  /*f4b0*/  LDL.LU R197, [R1+0x10c] ;  /* 0x00010c0001c57983 */ /* 0x00036a0000300800 */
[C---:B------:R-:W-:Y:S06]  /*f4c0*/  HMMA.16816.F32.BF16 R8, R4.reuse, R10, R40 ;  /* 0x0000000a0408723c */ /* 0x040fec0000041828 */
[C---:B------:R-:W-:Y:S01]  /*f4d0*/  HMMA.16816.F32.BF16 R180, R4.reuse, R18, R108 ;  /* 0x0000001204b4723c */ /* 0x040fe2000004186c */
[----:B------:R-:W2:Y:S05]  /*f4e0*/  LDSM.16.MT88.4 R16, [R185+0x12800] ;  /* 0x01280000b910783b */ /* 0x000eaa0000004200 */
[----:B------:R-:W-:Y:S01]  /*f4f0*/  HMMA.16816.F32.BF16 R76, R4, R14, R76 ;  /* 0x0000000e044c723c */ /* 0x000fe2000004184c */
[----:B------:R-:W3:Y:S11]  /*f500*/  LDSM.16.MT88.4 R12, [R186+0x12800] ;  /* 0x01280000ba0c783b */ /* 0x000ef60000004200 */
[----:B------:R-:W-:Y:S01]  /*f510*/  IMAD.MOV.U32 R43, RZ, RZ, R9 ;  /* 0x000000ffff2b7224 */ /* 0x000fe200078e0009 */
[----:B------:R-:W-:Y:S01]  /*f520*/  MOV R41, R11 ;  /* 0x0000000b00297202 */ /* 0x000fe20000000f00 */
[----:B------:R-:W-:-:S02]  /*f530*/  IMAD.MOV.U32 R42, RZ, RZ, R10 ;  /* 0x000000ffff2a7224 */ /* 0x000fc400078e000a */
[----:B------:R-:W-:Y:S02]  /*f540*/  IMAD.MOV.U32 R40, RZ, RZ, R8 ;  /* 0x000000ffff287224 */ /* 0x000fe400078e0008 */
[----:B------:R-:W4:Y:S01]  /*f550*/  LDSM.16.MT88.4 R8, [R188+0x12800] ;  /* 0x01280000bc08783b */ /* 0x000f220000004200 */
        /* <DEDUP_REMOVED lines=26> */
[----:B------:R-:W-:Y:S01]  /*f700*/  IMAD.MOV.U32 R39, RZ, RZ, R223 ;  /* 0x000000ffff277224 */ /* 0x000fe200078e00df */
[C---:B--2---:R-:W-:Y:S06]  /*f710*/  HMMA.16816.F32.BF16 R120, R4.reuse, R16, R116 ;  /* 0x000000100478723c */ /* 0x044fec0000041874 */
[C---:B------:R-:W-:Y:S01]  /*f720*/  HMMA.16816.F32.BF16 R88, R4.reuse, R18, R100 ;  /* 0x000000120458723c */ /* 0x040fe20000041864 */
[----:B------:R-:W2:Y:S05]  /*f730*/  LDSM.16.MT88.4 R16, [R188+0x14800] ;  /* 0x01480000bc10783b */ /* 0x000eaa0000004200 */
[----:B---3--:R-:W-:Y:S01]  /*f740*/  HMMA.16816.F32.BF16 R240, R4, R12, R84 ;  /* 0x0000000c04f0723c */ /* 0x008fe20000041854 */
[----:B------:R-:W-:-:S05]  /*f750*/  MOV R103, R171 ;  /* 0x000000ab00677202 */ /* 0x000fca0000000f00 */
[C---:B------:R-:W-:Y:S01]  /*f760*/  HMMA.16816.F32.BF16 R228, R4.reuse, R14, R68 ;  /* 0x0000000e04e4723c */ /* 0x040fe20000041844 */
[----:B------:R-:W3:Y:S05]  /*f770*/  LDSM.16.MT88.4 R12, [R187+0x14800] ;  /* 0x01480000bb0c783b */ /* 0x000eea0000004200 */
[C---:B----4-:R-:W-:Y:S06]  /*f780*/  HMMA.16816.F32.BF16 R220, R4.reuse, R8, R48 ;  /* 0x0000000804dc723c */ /* 0x050fec0000041830 */
[----:B------:R-:W-:Y:S01]  /*f790*/  HMMA.16816.F32.BF16 R168, R4, R10, R32 ;  /* 0x0000000a04a8723c */ /* 0x000fe20000041820 */
[----:B------:R-:W4:Y:S01]  /*f7a0*/  LDSM.16.MT88.4 R8, [R185+0x16800] ;  /* 0x01680000b908783b */ /* 0x000f220000004200 */
[----:B------:R-:W-:Y:S01]  /*f7b0*/  IMAD.MOV.U32 R102, RZ, RZ, R160 ;  /* 0x000000ffff667224 */ /* 0x000fe200078e00a0 */
[----:B------:R-:W-:Y:S01]  /*f7c0*/  MOV R100, R162 ;  /* 0x000000a200647202 */ /* 0x000fe20000000f00 */
[----:B------:R-:W-:-:S02]  /*f7d0*/  IMAD.MOV.U32 R101, RZ, RZ, R161 ;  /* 0x000000ffff657224 */ /* 0x000fc400078e00a1 */
[----:B------:R-:W-:Y:S02]  /*f7e0*/  IMAD.MOV.U32 R87, RZ, RZ, R163 ;  /* 0x000000ffff577224 */ /* 0x000fe400078e00a3 */
[C---:B--2---:R-:W-:Y:S06]  /*f7f0*/  HMMA.16816.F32.BF16 R160, R4.reuse, R16, R112 ;  /* 0x0000001004a0723c */ /* 0x044fec0000041870 */
[C---:B------:R-:W-:Y:S01]  /*f800*/  HMMA.16816.F32.BF16 R116, R4.reuse, R18, R96 ;  /* 0x000000120474723c */ /* 0x040fe20000041860 */
[----:B------:R-:W-:Y:S01]  /*f810*/  MOV R112, R75 ;  /* 0x0000004b00707202 */ /* 0x000fe20000000f00 */
[----:B------:R-:W2:Y:S04]  /*f820*/  LDSM.16.MT88.4 R16, [R186+0x16800] ;  /* 0x01680000ba10783b */ /* 0x000ea80000004200 */
[----:B---3--:R-:W-:Y:S01]  /*f830*/  HMMA.16816.F32.BF16 R80, R4, R12, R80 ;  /* 0x0000000c0450723c */ /* 0x008fe20000041850 */
[----:B------:R-:W-:Y:S01]  /*f840*/  MOV R98, R72 ;  /* 0x0000004800627202 */ /* 0x000fe20000000f00 */
[----:B------:R-:W-:-:S02]  /*f850*/  IMAD.MOV.U32 R97, RZ, RZ, R73 ;  /* 0x000000ffff617224 */ /* 0x000fc400078e0049 */
[----:B------:R-:W-:Y:S02]  /*f860*/  IMAD.MOV.U32 R96, RZ, RZ, R74 ;  /* 0x000000ffff607224 */ /* 0x000fe400078e004a */
[C---:B------:R-:W-:Y:S01]  /*f870*/  HMMA.16816.F32.BF16 R64, R4.reuse, R14, R64 ;  /* 0x0000000e0440723c */ /* 0x040fe20000041840 */
[----:B------:R-:W3:Y:S05]  /*f880*/  LDSM.16.MT88.4 R12, [R188+0x16800] ;  /* 0x01680000bc0c783b */ /* 0x000eea0000004200 */
[C---:B----4-:R-:W-:Y:S06]  /*f890*/  HMMA.16816.F32.BF16 R72, R4.reuse, R8, R44 ;  /* 0x000000080448723c */ /* 0x050fec000004182c */
[C---:B------:R-:W-:Y:S01]  /*f8a0*/  HMMA.16816.F32.BF16 R68, R4.reuse, R10, R20 ;  /* 0x0000000a0444723c */ /* 0x040fe20000041814 */
[----:B------:R-:W4:Y:S01]  /*f8b0*/  LDSM.16.MT88.4 R8, [R187+0x16800] ;  /* 0x01680000bb08783b */ /* 0x000f220000004200 */
        /* <DEDUP_REMOVED lines=17> */
[----:B--2---:R-:W-:Y:S01]  /*f9d0*/  HMMA.16816.F32.BF16 R64, R4, R16, R128 ;  /* 0x000000100440723c */ /* 0x004fe20000041880 */
[----:B------:R-:W-:-:S02]  /*f9e0*/  IMAD.MOV.U32 R99, RZ, RZ, R52 ;  /* 0x000000ffff637224 */ /* 0x000fc400078e0034 */
[----:B------:R-:W-:Y:S02]  /*f9f0*/  IMAD.MOV.U32 R113, RZ, RZ, R56 ;  /* 0x000000ffff717224 */ /* 0x000fe400078e0038 */
[----:B------:R-:W-:Y:S02]  /*fa00*/  IMAD.MOV.U32 R114, RZ, RZ, R57 ;  /* 0x000000ffff727224 */ /* 0x000fe400078e0039 */
[----:B------:R-:W-:Y:S02]  /*fa10*/  IMAD.MOV.U32 R85, RZ, RZ, R43 ;  /* 0x000000ffff557224 */ /* 0x000fe400078e002b */
[----:B------:R-:W-:Y:S01]  /*fa20*/  IMAD.MOV.U32 R86, RZ, RZ, R42 ;  /* 0x000000ffff567224 */ /* 0x000fe200078e002a */
[----:B---3--:R-:W-:Y:S01]  /*fa30*/  HMMA.16816.F32.BF16 R52, R4, R14, R148 ;  /* 0x0000000e0434723c */ /* 0x008fe20000041894 */
[----:B------:R-:W-:Y:S02]  /*fa40*/  IMAD.MOV.U32 R84, RZ, RZ, R40 ;  /* 0x000000ffff547224 */ /* 0x000fe400078e0028 */
[----:B------:R-:W-:-:S02]  /*fa50*/  IMAD.MOV.U32 R47, RZ, RZ, R59 ;  /* 0x000000ffff2f7224 */ /* 0x000fc400078e003b */
[----:B------:R-:W-:Y:S01]  /*fa60*/  IMAD.MOV.U32 R45, RZ, RZ, R61 ;  /* 0x000000ffff2d7224 */ /* 0x000fe200078e003d */
[C---:B------:R-:W-:Y:S01]  /*fa70*/  HMMA.16816.F32.BF16 R56, R4.reuse, R12, R140 ;  /* 0x0000000c0438723c */ /* 0x040fe2000004188c */
[----:B------:R-:W-:Y:S02]  /*fa80*/  IMAD.MOV.U32 R23, RZ, RZ, R63 ;  /* 0x000000ffff177224 */ /* 0x000fe400078e003f */
[----:B------:R-:W-:Y:S01]  /*fa90*/  IMAD.MOV.U32 R44, RZ, RZ, R2 ;  /* 0x000000ffff2c7224 */ /* 0x000fe200078e0002 */
[----:B------:R-:W-:Y:S02]  /*faa0*/  LOP3.LUT R2, R31, UR39, R22, 0x96, !PT ;  /* 0x000000271f027c12 */ /* 0x000fe4000f8e9616 */
[C---:B----4-:R-:W-:Y:S01]  /*fab0*/  HMMA.16816.F32.BF16 R48, R4.reuse, R8, R152 ;  /* 0x000000080430723c */ /* 0x050fe20000041898 */
[----:B------:R-:W-:Y:S01]  /*fac0*/  MOV R130, R3 ;  /* 0x0000000300827202 */ /* 0x000fe20000000f00 */
[----:B------:R-:W-:Y:S01]  /*fad0*/  IMAD.MOV.U32 R21, RZ, RZ, R114 ;  /* 0x000000ffff157224 */ /* 0x000fe200078e0072 */
[----:B------:R-:W2:Y:S03]  /*fae0*/  LDSM.16.MT88.4 R12, [R186+0x11000] ;  /* 0x01100000ba0c783b */ /* 0x000ea60000004200 */
[C---:B------:R-:W-:Y:S06]  /*faf0*/  HMMA.16816.F32.BF16 R60, R4.reuse, R18, R136 ;  /* 0x00000012043c723c */ /* 0x040fec0000041888 */
[----:B------:R-:W-:Y:S01]  /*fb00*/  HMMA.16816.F32.BF16 R40, R4, R10, R144 ;  /* 0x0000000a0428723c */ /* 0x000fe20000041890 */
[----:B------:R-:W-:Y:S01]  /*fb10*/  IMAD.WIDE.U32 R2, R2, -0x2daee0ad, RZ ;  /* 0xd2511f5302027825 */ /* 0x000fe200078e00ff */
[----:B------:R-:W-:Y:S01]  /*fb20*/  MOV R22, R113 ;  /* 0x0000007100167202 */ /* 0x000fe20000000f00 */
[----:B------:R-:W3:Y:S04]  /*fb30*/  LDSM.16.MT88.4 R8, [R188+0x11000] ;  /* 0x01100000bc08783b */ /* 0x000ee80000004200 */
[----:B------:R-:W-:Y:S01]  /*fb40*/  LOP3.LUT R6, R25, UR38, R30, 0x96, !PT ;  /* 0x0000002619067c12 */ /* 0x000fe2000f8e961e */
[----:B------:R-:W-:Y:S01]  /*fb50*/  IMAD.MOV.U32 R23, RZ, RZ, R112 ;  /* 0x000000ffff177224 */ /* 0x000fe200078e0070 */
[----:B------:R-:W-:Y:S01]  /*fb60*/  MOV R114, R34 ;  /* 0x0000002200727202 */ /* 0x000fe20000000f00 */
[----:B------:R-:W-:Y:S01]  /*fb70*/  IMAD.MOV.U32 R131, RZ, RZ, R115 ;  /* 0x000000ffff837224 */ /* 0x000fe200078e0073 */
[----:B------:R-:W-:Y:S01]  /*fb80*/  MOV R153, R45 ;  /* 0x0000002d00997202 */ /* 0x000fe20000000f00 */
[----:B------:R-:W-:Y:S01]  /*fb90*/  IMAD.WIDE.U32 R6, R6, -0x2daee0ad, RZ ;  /* 0xd2511f5306067825 */ /* 0x000fe200078e00ff */
[----:B------:R-:W-:Y:S01]  /*fba0*/  LOP3.LUT R3, R3, UR37, R216, 0x96, !PT ;  /* 0x0000002503037c12 */ /* 0x000fe2000f8e96d8 */
[----:B------:R-:W4:Y:S03]  /*fbb0*/  LDSM.16.MT88.4 R16, [R185+0x11000] ;  /* 0x01100000b910783b */ /* 0x000f260000004200 */
[----:B------:R-:W-:Y:S01]  /*fbc0*/  LOP3.LUT R4, R7, UR29, R2, 0x96, !PT ;  /* 0x0000001d07047c12 */ /* 0x000fe2000f8e9602 */
[----:B------:R-:W-:Y:S01]  /*fbd0*/  IMAD.MOV.U32 R113, RZ, RZ, R33 ;  /* 0x000000ffff717224 */ /* 0x000fe200078e0021 */
[----:B------:R-:W-:Y:S01]  /*fbe0*/  MOV R112, R32 ;  /* 0x0000002000707202 */ /* 0x000fe20000000f00 */
[----:B------:R-:W-:-:S04]  /*fbf0*/  IMAD.WIDE.U32 R2, R3, -0x326172a9, RZ ;  /* 0xcd9e8d5703027825 */ /* 0x000fc800078e00ff */
[----:B------:R-:W-:Y:S01]  /*fc00*/  IMAD.WIDE.U32 R32, R4, -0x326172a9, RZ ;  /* 0xcd9e8d5704207825 */ /* 0x000fe200078e00ff */
[----:B------:R-:W-:-:S04]  /*fc10*/  LOP3.LUT R3, R3, UR32, R24, 0x96, !PT ;  /* 0x0000002003037c12 */ /* 0x000fc8000f8e9618 */
[----:B------:R-:W-:Y:S01]  /*fc20*/  LOP3.LUT R2, R33, UR14, R2, 0x96, !PT ;  /* 0x0000000e21027c12 */ /* 0x000fe2000f8e9602 */
[----:B------:R-:W-:Y:S02]  /*fc30*/  IMAD.MOV.U32 R115, RZ, RZ, R35 ;  /* 0x000000ffff737224 */ /* 0x000fe400078e0023 */
[----:B------:R-:W-:-:S04]  /*fc40*/  IMAD.WIDE.U32 R4, R3, -0x2daee0ad, RZ ;  /* 0xd2511f5303047825 */ /* 0x000fc800078e00ff */
[----:B------:R-:W-:-:S05]  /*fc50*/  IMAD.WIDE.U32 R34, R2, -0x2daee0ad, RZ ;  /* 0xd2511f5302227825 */ /* 0x000fca00078e00ff */
[----:B------:R-:W-:Y:S02]  /*fc60*/  LOP3.LUT R2, R35, UR7, R4, 0x96, !PT ;  /* 0x0000000723027c12 */ /* 0x000fe4000f8e9604 */
[----:B------:R-:W-:-:S03]  /*fc70*/  LOP3.LUT R4, R5, UR11, R6, 0x96, !PT ;  /* 0x0000000b05047c12 */ /* 0x000fc6000f8e9606 */
[----:B------:R-:W-:-:S04]  /*fc80*/  IMAD.WIDE.U32 R2, R2, -0x326172a9, RZ ;  /* 0xcd9e8d5702027825 */ /* 0x000fc800078e00ff */
[----:B------:R-:W-:Y:S01]  /*fc90*/  IMAD.WIDE.U32 R30, R4, -0x326172a9, RZ ;  /* 0xcd9e8d57041e7825 */ /* 0x000fe200078e00ff */
[C---:B------:R-:W-:Y:S02]  /*fca0*/  LOP3.LUT R5, R2.reuse, 0xffff, RZ, 0xc0, !PT ;  /* 0x0000ffff02057812 */ /* 0x040fe400078ec0ff */
[--C-:B------:R-:W-:Y:S02]  /*fcb0*/  SHF.R.U32.HI R6, RZ, 0x10, R2.reuse ;  /* 0x00000010ff067819 */ /* 0x100fe40000011602 */
[----:B------:R-:W-:Y:S02]  /*fcc0*/  SHF.R.U32.HI R7, RZ, 0x8, R5 ;  /* 0x00000008ff077819 */ /* 0x000fe40000011605 */
[----:B------:R-:W-:Y:S02]  /*fcd0*/  LOP3.LUT R5, R2, 0xff, RZ, 0xc0, !PT ;  /* 0x000000ff02057812 */ /* 0x000fe400078ec0ff */
[----:B------:R-:W-:Y:S02]  /*fce0*/  SHF.R.U32.HI R4, RZ, 0x18, R2 ;  /* 0x00000018ff047819 */ /* 0x000fe40000011602 */
[----:B------:R-:W-:-:S02]  /*fcf0*/  LOP3.LUT R2, R3, UR6, R30, 0x96, !PT ;  /* 0x0000000603027c12 */ /* 0x000fc4000f8e961e */
[----:B------:R-:W-:Y:S02]  /*fd00*/  LOP3.LUT R6, R6, 0xff, RZ, 0xc0, !PT ;  /* 0x000000ff06067812 */ /* 0x000fe400078ec0ff */
[----:B------:R-:W-:Y:S02]  /*fd10*/  LOP3.LUT R3, R2, 0xffff, RZ, 0xc0, !PT ;  /* 0x0000ffff02037812 */ /* 0x000fe400078ec0ff */
[----:B------:R-:W-:Y:S02]  /*fd20*/  PRMT R6, R6, 0x5410, R4 ;  /* 0x0000541006067816 */ /* 0x000fe40000000004 */
[----:B------:R-:W-:Y:S02]  /*fd30*/  SHF.R.U32.HI R4, RZ, 0x8, R3 ;  /* 0x00000008ff047819 */ /* 0x000fe40000011603 */
[----:B------:R-:W-:-:S04]  /*fd40*/  LOP3.LUT R3, R2, 0xff, RZ, 0xc0, !PT ;  /* 0x000000ff02037812 */ /* 0x000fc800078ec0ff */
[----:B------:R-:W-:Y:S02]  /*fd50*/  PRMT R20, R3, 0x5410, R4 ;  /* 0x0000541003147816 */ /* 0x000fe40000000004 */
[--C-:B------:R-:W-:Y:S02]  /*fd60*/  SHF.R.U32.HI R3, RZ, 0x10, R2.reuse ;  /* 0x00000010ff037819 */ /* 0x100fe40000011602 */
[----:B------:R-:W-:Y:S02]  /*fd70*/  PRMT R7, R5, 0x5410, R7 ;  /* 0x0000541005077816 */ /* 0x000fe40000000007 */
[----:B------:R-:W-:Y:S02]  /*fd80*/  SHF.R.U32.HI R5, RZ, 0x18, R2 ;  /* 0x00000018ff057819 */ /* 0x000fe40000011602 */
[----:B------:R-:W-:Y:S02]  /*fd90*/  LOP3.LUT R4, R3, 0xff, RZ, 0xc0, !PT ;  /* 0x000000ff03047812 */ /* 0x000fe400078ec0ff */
[----:B------:R-:W-:-:S02]  /*fda0*/  HSET2.LE.AND R2, R7, R0, PT ;  /* 0x0000000007027233 */ /* 0x000fc40003803000 */
[--C-:B------:R-:W-:Y:S02]  /*fdb0*/  HSET2.LE.AND R3, R6, R0.reuse, PT ;  /* 0x0000000006037233 */ /* 0x100fe40003803000 */
[----:B------:R-:W-:Y:S02]  /*fdc0*/  PRMT R4, R4, 0x5410, R5 ;  /* 0x0000541004047816 */ /* 0x000fe40000000005 */
[----:B------:R-:W-:Y:S02]  /*fdd0*/  LOP3.LUT R6, R2, R27, RZ, 0xc0, !PT ;  /* 0x0000001b02067212 */ /* 0x000fe400078ec0ff */
[----:B------:R-:W-:Y:S02]  /*fde0*/  LOP3.LUT R7, R3, R26, RZ, 0xc0, !PT ;  /* 0x0000001a03077212 */ /* 0x000fe400078ec0ff */
[--C-:B------:R-:W-:Y:S01]  /*fdf0*/  HSET2.LE.AND R2, R20, R0.reuse, PT ;  /* 0x0000000014027233 */ /* 0x100fe20003803000 */
[----:B------:R-:W-:Y:S01]  /*fe00*/  IMAD.MOV.U32 R139, RZ, RZ, R44 ;  /* 0x000000ffff8b7224 */ /* 0x000fe200078e002c */
[----:B------:R-:W-:Y:S01]  /*fe10*/  HSET2.LE.AND R3, R4, R0, PT ;  /* 0x0000000004037233 */ /* 0x000fe20003803000 */
[----:B------:R-:W-:Y:S01]  /*fe20*/  IMAD.MOV.U32 R152, RZ, RZ, R46 ;  /* 0x000000ffff987224 */ /* 0x000fe200078e002e */
[----:B------:R-:W-:Y:S01]  /*fe30*/  MOV R136, R47 ;  /* 0x0000002f00887202 */ /* 0x000fe20000000f00 */
[----:B------:R-:W-:Y:S01]  /*fe40*/  IMAD.MOV.U32 R128, RZ, RZ, R131 ;  /* 0x000000ffff807224 */ /* 0x000fe200078e0083 */
[----:B------:R-:W-:Y:S01]  /*fe50*/  LOP3.LUT R4, R2, R130, RZ, 0xc0, !PT ;  /* 0x0000008202047212 */ /* 0x000fe200078ec0ff */
[----:B------:R-:W-:Y:S01]  /*fe60*/  IMAD.MOV.U32 R137, RZ, RZ, R96 ;  /* 0x000000ffff897224 */ /* 0x000fe200078e0060 */
[----:B------:R-:W-:-:S02]  /*fe70*/  LOP3.LUT R5, R3, R217, RZ, 0xc0, !PT ;  /* 0x000000d903057212 */ /* 0x000fc400078ec0ff */
[----:B------:R-:W-:Y:S02]  /*fe80*/  MOV R129, R97 ;  /* 0x0000006100817202 */ /* 0x000fe40000000f00 */
[----:B------:R-:W-:Y:S01]  /*fe90*/  MOV R138, R21 ;  /* 0x00000015008a7202 */ /* 0x000fe20000000f00 */
[----:B------:R-:W-:Y:S01]  /*fea0*/  IMAD.MOV.U32 R155, RZ, RZ, R22 ;  /* 0x000000ffff9b7224 */ /* 0x000fe200078e0016 */
[----:B------:R-:W-:Y:S01]  /*feb0*/  MOV R154, R23 ;  /* 0x00000017009a7202 */ /* 0x000fe20000000f00 */
[C---:B--2---:R-:W-:Y:S01]  /*fec0*/  HMMA.16816.F32.BF16 R156, R4.reuse, R12, R156 ;  /* 0x0000000c049c723c */ /* 0x044fe2000004189c */
[----:B------:R-:W-:Y:S05]  /*fed0*/  LDSM.16.MT88.4 R24, [R187+0x11000] ;  /* 0x01100000bb18783b */ /* 0x000fea0000004200 */
[C---:B------:R-:W-:Y:S01]  /*fee0*/  HMMA.16816.F32.BF16 R44, R4.reuse, R14, R180 ;  /* 0x0000000e042c723c */ /* 0x040fe200000418b4 */
[----:B------:R-:W2:Y:S01]  /*fef0*/  LDSM.16.MT88.4 R12, [R186+0x13000] ;  /* 0x01300000ba0c783b */ /* 0x000ea20000004200 */
[----:B------:R-:W-:Y:S01]  /*ff00*/  IMAD.MOV.U32 R130, RZ, RZ, R98 ;  /* 0x000000ffff827224 */ /* 0x000fe200078e0062 */
[----:B------:R-:W-:Y:S01]  /*ff10*/  MOV R131, R99 ;  /* 0x0000006300837202 */ /* 0x000fe20000000f00 */
[----:B------:R-:W-:Y:S01]  /*ff20*/  IMAD.MOV.U32 R96, RZ, RZ, R38 ;  /* 0x000000ffff607224 */ /* 0x000fe200078e0026 */
[----:B------:R-:W-:Y:S01]  /*ff30*/  MOV R97, R37 ;  /* 0x0000002500617202 */ /* 0x000fe20000000f00 */
[----:B------:R-:W-:Y:S01]  /*ff40*/  IMAD.MOV.U32 R98, RZ, RZ, R36 ;  /* 0x000000ffff627224 */ /* 0x000fe200078e0024 */
[----:B------:R-:W-:Y:S01]  /*ff50*/  MOV R99, R39 ;  /* 0x0000002700637202 */ /* 0x000fe20000000f00 */
[C---:B---3--:R-:W-:Y:S01]  /*ff60*/  HMMA.16816.F32.BF16 R148, R4.reuse, R8, R124 ;  /* 0x000000080494723c */ /* 0x048fe2000004187c */
[----:B------:R-:W-:Y:S01]  /*ff70*/  MOV R180, R91 ;  /* 0x0000005b00b47202 */ /* 0x000fe20000000f00 */
[----:B------:R-:W-:Y:S01]  /*ff80*/  IMAD.MOV.U32 R216, RZ, RZ, R136 ;  /* 0x000000ffffd87224 */ /* 0x000fe200078e0088 */
[----:B------:R-:W-:Y:S01]  /*ff90*/  MOV R3, R130 ;  /* 0x0000008200037202 */ /* 0x000fe20000000f00 */
[----:B------:R-:W-:Y:S01]  /*ffa0*/  IMAD.MOV.U32 R144, RZ, RZ, R99 ;  /* 0x000000ffff907224 */ /* 0x000fe200078e0063 */
[----:B------:R-:W-:Y:S01]  /*ffb0*/  MOV R182, R89 ;  /* 0x0000005900b67202 */ /* 0x000fe20000000f00 */
[C---:B----4-:R-:W-:Y:S01]  /*ffc0*/  HMMA.16816.F32.BF16 R36, R4.reuse, R18, R236 ;  /* 0x000000120424723c */ /* 0x050fe200000418ec */
        /* <DEDUP_REMOVED lines=8> */
[----:B------:R1:W5:Y:S01]  /*10050*/  LDL.LU R196, [R1+0x108] ;  /* 0x0001080001c47983 */ /* 0x0003620000300800 */
[----:B------:R-:W-:Y:S01]  /*10060*/  IMAD.MOV.U32 R237, RZ, RZ, R195 ;  /* 0x000000ffffed7224 */ /* 0x000fe200078e00c3 */
[----:B------:R-:W-:Y:S01]  /*10070*/  MOV R238, R194 ;  /* 0x000000c200ee7202 */ /* 0x000fe20000000f00 */
[----:B------:R-:W-:Y:S01]  /*10080*/  IMAD.MOV.U32 R239, RZ, RZ, R193 ;  /* 0x000000ffffef7224 */ /* 0x000fe200078e00c1 */
[----:B------:R1:W5:Y:S04]  /*10090*/  LDL.LU R195, [R1+0x104] ;  /* 0x0001040001c37983 */ /* 0x0003680000300800 */
[----:B------:R1:W5:Y:S04]  /*100a0*/  LDL.LU R194, [R1+0x100] ;  /* 0x0001000001c27983 */ /* 0x0003680000300800 */
[----:B------:R1:W5:Y:S01]  /*100b0*/  LDL.LU R193, [R1+0xfc] ;  /* 0x0000fc0001c17983 */ /* 0x0003620000300800 */
[C---:B------:R-:W-:Y:S03]  /*100c0*/  HMMA.16816.F32.BF16 R164, R4.reuse, R16, R164 ;  /* 0x0000001004a4723c */ /* 0x040fe600000418a4 */
[----:B------:R-:W3:Y:S03]  /*100d0*/  LDSM.16.MT88.4 R16, [R185+0x13000] ;  /* 0x01300000b910783b */ /* 0x000ee60000004200 */
[----:B--2---:R-:W-:Y:S01]  /*100e0*/  HMMA.16816.F32.BF16 R96, R4, R12, R224 ;  /* 0x0000000c0460723c */ /* 0x004fe200000418e0 */
[----:B------:R-:W-:Y:S06]  /*100f0*/  LDSM.16.MT88.4 R20, [R187+0x13000] ;  /* 0x01300000bb14783b */ /* 0x000fec0000004200 */
[----:B------:R-:W-:-:S02]  /*10100*/  MOV R224, R180 ;  /* 0x000000b400e07202 */ /* 0x000fc40000000f00 */
        /* <DEDUP_REMOVED lines=22> */
[----:B------:R-:W2:Y:S03]  /*10270*/  LDSM.16.MT88.4 R8, [R188+0x13000] ;  /* 0x01300000bc08783b */ /* 0x000ea60000004200 */
[C---:B------:R-:W-:Y:S06]  /*10280*/  HMMA.16816.F32.BF16 R140, R4.reuse, R24, R92 ;  /* 0x00000018048c723c */ /* 0x040fec000004185c */
[C---:B---3--:R-:W-:Y:S06]  /*10290*/  HMMA.16816.F32.BF16 R88, R4.reuse, R16, R244 ;  /* 0x000000100458723c */ /* 0x048fec00000418f4 */
[----:B------:R-:W-:Y:S01]  /*102a0*/  HMMA.16816.F32.BF16 R92, R4, R18, R232 ;  /* 0x00000012045c723c */ /* 0x000fe200000418e8 */
[----:B------:R-:W3:Y:S01]  /*102b0*/  LDSM.16.MT88.4 R16, [R185+0x15000] ;  /* 0x01500000b910783b */ /* 0x000ee20000004200 */
[----:B------:R-:W-:Y:S01]  /*102c0*/  IMAD.MOV.U32 R124, RZ, RZ, R131 ;  /* 0x000000ffff7c7224 */ /* 0x000fe200078e0083 */
[----:B------:R-:W-:Y:S01]  /*102d0*/  MOV R137, R100 ;  /* 0x0000006400897202 */ /* 0x000fe20000000f00 */
[----:B------:R-:W-:Y:S01]  /*102e0*/  IMAD.MOV.U32 R131, RZ, RZ, R101 ;  /* 0x000000ffff837224 */ /* 0x000fe200078e0065 */
[----:B------:R-:W-:Y:S01]  /*102f0*/  MOV R129, R102 ;  /* 0x0000006600817202 */ /* 0x000fe20000000f00 */
[----:B------:R-:W-:-:S02]  /*10300*/  IMAD.MOV.U32 R130, RZ, RZ, R103 ;  /* 0x000000ffff827224 */ /* 0x000fc400078e0067 */
[C---:B------:R-:W-:Y:S01]  /*10310*/  HMMA.16816.F32.BF16 R100, R4.reuse, R14, R172 ;  /* 0x0000000e0464723c */ /* 0x040fe200000418ac */
[----:B------:R-:W4:Y:S05]  /*10320*/  LDSM.16.MT88.4 R12, [R186+0x15000] ;  /* 0x01500000ba0c783b */ /* 0x000f2a0000004200 */
[C---:B--2---:R-:W-:Y:S06]  /*10330*/  HMMA.16816.F32.BF16 R104, R4.reuse, R8, R104 ;  /* 0x000000080468723c */ /* 0x044fec0000041868 */
[C---:B------:R-:W-:Y:S01]  /*10340*/  HMMA.16816.F32.BF16 R108, R4.reuse, R10, R108 ;  /* 0x0000000a046c723c */ /* 0x040fe2000004186c */
[----:B------:R-:W2:Y:S01]  /*10350*/  LDSM.16.MT88.4 R8, [R188+0x15000] ;  /* 0x01500000bc08783b */ /* 0x000ea20000004200 */
[----:B------:R-:W-:Y:S01]  /*10360*/  MOV R145, R112 ;  /* 0x0000007000917202 */ /* 0x000fe20000000f00 */
[----:B------:R-:W-:Y:S01]  /*10370*/  IMAD.MOV.U32 R146, RZ, RZ, R113 ;  /* 0x000000ffff927224 */ /* 0x000fe200078e0071 */
[----:B------:R-:W-:Y:S01]  /*10380*/  MOV R147, R114 ;  /* 0x0000007200937202 */ /* 0x000fe20000000f00 */
[----:B------:R-:W-:Y:S01]  /*10390*/  IMAD.MOV.U32 R136, RZ, RZ, R115 ;  /* 0x000000ffff887224 */ /* 0x000fe200078e0073 */
[C---:B------:R-:W-:Y:S01]  /*103a0*/  HMMA.16816.F32.BF16 R84, R4.reuse, R26, R84 ;  /* 0x0000001a0454723c */ /* 0x040fe20000041854 */
[----:B------:R-:W1:Y:S05]  /*103b0*/  LDSM.16.MT88.4 R24, [R187+0x15000] ;  /* 0x01500000bb18783b */ /* 0x000e6a0000004200 */
[C---:B------:R-:W-:Y:S06]  /*103c0*/  HMMA.16816.F32.BF16 R112, R4.reuse, R20, R120 ;  /* 0x000000140470723c */ /* 0x040fec0000041878 */
[C---:B------:R-:W-:Y:S01]  /*103d0*/  HMMA.16816.F32.BF16 R120, R4.reuse, R22, R124 ;  /* 0x000000160478723c */ /* 0x040fe2000004187c */
[----:B------:R-:W-:Y:S01]  /*103e0*/  MOV R244, R236 ;  /* 0x000000ec00f47202 */ /* 0x000fe20000000f00 */
[----:B------:R-:W-:Y:S01]  /*103f0*/  IMAD.MOV.U32 R245, RZ, RZ, R237 ;  /* 0x000000fffff57224 */ /* 0x000fe200078e00ed */
[----:B------:R-:W-:Y:S01]  /*10400*/  MOV R246, R238 ;  /* 0x000000ee00f67202 */ /* 0x000fe20000000f00 */
[----:B------:R-:W-:Y:S01]  /*10410*/  IMAD.MOV.U32 R247, RZ, RZ, R239 ;  /* 0x000000fffff77224 */ /* 0x000fe200078e00ef */
[----:B------:R-:W-:Y:S01]  /*10420*/  LDSM.16.MT88.4 R20, [R187+0x17000] ;  /* 0x01700000bb14783b */ /* 0x000fe20000004200 */
        /* <DEDUP_REMOVED lines=13> */
[----:B------:R-:W-:Y:S01]  /*10500*/  MOV R246, R180 ;  /* 0x000000b400f67202 */ /* 0x000fe20000000f00 */
[----:B------:R-:W-:Y:S01]  /*10510*/  IMAD.MOV.U32 R181, RZ, RZ, R183 ;  /* 0x000000ffffb57224 */ /* 0x000fe200078e00b7 */
[----:B------:R-:W-:Y:S01]  /*10520*/  MOV R180, R182 ;  /* 0x000000b600b47202 */ /* 0x000fe20000000f00 */
[C---:B-1----:R-:W-:Y:S01]  /*10530*/  HMMA.16816.F32.BF16 R220, R4.reuse, R24, R80 ;  /* 0x0000001804dc723c */ /* 0x042fe20000041850 */
[----:B------:R-:W-:Y:S01]  /*10540*/  MOV R182, R3 ;  /* 0x0000000300b67202 */ /* 0x000fe20000000f00 */
[----:B------:R-:W-:Y:S01]  /*10550*/  IMAD.MOV.U32 R170, RZ, RZ, R245 ;  /* 0x000000ffffaa7224 */ /* 0x000fe200078e00f5 */
[----:B------:R-:W-:Y:S01]  /*10560*/  MOV R3, R2 ;  /* 0x0000000200037202 */ /* 0x000fe20000000f00 */
[----:B------:R-:W-:Y:S01]  /*10570*/  IMAD.MOV.U32 R183, RZ, RZ, R217 ;  /* 0x000000ffffb77224 */ /* 0x000fe200078e00d9 */
[----:B------:R-:W-:Y:S01]  /*10580*/  MOV R245, R219 ;  /* 0x000000db00f57202 */ /* 0x000fe20000000f00 */
[----:B------:R-:W-:Y:S01]  /*10590*/  IMAD.MOV.U32 R2, RZ, RZ, R216 ;  /* 0x000000ffff027224 */ /* 0x000fe200078e00d8 */
[C---:B------:R-:W-:Y:S01]  /*105a0*/  HMMA.16816.F32.BF16 R224, R4.reuse, R26, R224 ;  /* 0x0000001a04e0723c */ /* 0x040fe200000418e0 */
[----:B------:R-:W-:Y:S01]  /*105b0*/  IMAD.MOV.U32 R83, RZ, RZ, R218 ;  /* 0x000000ffff537224 */ /* 0x000fe200078e00da */
[----:B------:R-:W-:Y:S01]  /*105c0*/  MOV R80, R246 ;  /* 0x000000f600507202 */ /* 0x000fe20000000f00 */
[----:B------:R-:W-:Y:S01]  /*105d0*/  IMAD.MOV.U32 R81, RZ, RZ, R244 ;  /* 0x000000ffff517224 */ /* 0x000fe200078e00f4 */
[----:B------:R-:W-:Y:S01]  /*105e0*/  MOV R244, R180 ;  /* 0x000000b400f47202 */ /* 0x000fe20000000f00 */
[----:B------:R-:W1:Y:S01]  /*105f0*/  LDSM.16.MT88.4 R160, [R185+0x11800] ;  /* 0x01180000b9a0783b */ /* 0x000e620000004200 */
[----:B---3--:R-:W-:Y:S01]  /*10600*/  HMMA.16816.F32.BF16 R216, R4, R16, R72 ;  /* 0x0000001004d8723c */ /* 0x008fe20000041848 */
[----:B------:R-:W-:-:S06]  /*10610*/  MOV R246, R182 ;  /* 0x000000b600f67202 */ /* 0x000fcc0000000f00 */
[----:B------:R-:W-:Y:S02]  /*10620*/  IMAD.MOV.U32 R73, RZ, RZ, R247 ;  /* 0x000000ffff497224 */ /* 0x000fe400078e00f7 */
[----:B------:R-:W-:Y:S02]  /*10630*/  IMAD.MOV.U32 R72, RZ, RZ, R181 ;  /* 0x000000ffff487224 */ /* 0x000fe400078e00b5 */
[----:B------:R-:W-:Y:S02]  /*10640*/  IMAD.MOV.U32 R247, RZ, RZ, R183 ;  /* 0x000000fffff77224 */ /* 0x000fe400078e00b7 */
[----:B------:R-:W-:Y:S07]  /*10650*/  HMMA.16816.F32.BF16 R180, R4, R18, R68 ;  /* 0x0000001204b4723c */ /* 0x000fee0000041844 */
[----:B------:R-:W-:Y:S01]  /*10660*/  IMAD.MOV.U32 R70, RZ, RZ, R2 ;  /* 0x000000ffff467224 */ /* 0x000fe200078e0002 */
[----:B------:R-:W-:-:S02]  /*10670*/  LOP3.LUT R2, R31, UR8, R32, 0x96, !PT ;  /* 0x000000081f027c12 */ /* 0x000fc4000f8e9620 */
[----:B------:R-:W-:Y:S01]  /*10680*/  MOV R71, R3 ;  /* 0x0000000300477202 */ /* 0x000fe20000000f00 */
[----:B------:R-:W-:Y:S01]  /*10690*/  IMAD.MOV.U32 R74, RZ, RZ, R170 ;  /* 0x000000ffff4a7224 */ /* 0x000fe200078e00aa */
[----:B------:R-:W-:Y:S01]  /*106a0*/  MOV R75, R169 ;  /* 0x000000a9004b7202 */ /* 0x000fe20000000f00 */
[----:B------:R-:W-:Y:S01]  /*106b0*/  IMAD.WIDE.U32 R2, R2, -0x2daee0ad, RZ ;  /* 0xd2511f5302027825 */ /* 0x000fe200078e00ff */
[----:B------:R-:W-:Y:S01]  /*106c0*/  MOV R82, R171 ;  /* 0x000000ab00527202 */ /* 0x000fe20000000f00 */
[C---:B----4-:R-:W-:Y:S06]  /*106d0*/  HMMA.16816.F32.BF16 R24, R4.reuse, R14, R60 ;  /* 0x0000000e0418723c */ /* 0x050fec000004183c */
[C---:B------:R-:W-:Y:S06]  /*106e0*/  HMMA.16816.F32.BF16 R168, R4.reuse, R12, R64 ;  /* 0x0000000c04a8723c */ /* 0x040fec0000041840 */
[C---:B------:R-:W-:Y:S06]  /*106f0*/  HMMA.16816.F32.BF16 R12, R4.reuse, R20, R48 ;  /* 0x00000014040c723c */ /* 0x040fec0000041830 */
[C---:B--2---:R-:W-:Y:S06]  /*10700*/  HMMA.16816.F32.BF16 R116, R4.reuse, R8, R56 ;  /* 0x000000080474723c */ /* 0x044fec0000041838 */
[C---:B------:R-:W-:Y:S06]  /*10710*/  HMMA.16816.F32.BF16 R16, R4.reuse, R10, R52 ;  /* 0x0000000a0410723c */ /* 0x040fec0000041834 */
[----:B------:R-:W-:Y:S01]  /*10720*/  HMMA.16816.F32.BF16 R20, R4, R22, R40 ;  /* 0x000000160414723c */ /* 0x000fe20000041828 */
[----:B------:R-:W-:Y:S01]  /*10730*/  SHF.R.U32.HI R9, RZ, 0x18, R2 ;  /* 0x00000018ff097819 */ /* 0x000fe20000011602 */
[----:B------:R-:W2:Y:S01]  /*10740*/  LDSM.16.MT88.4 R40, [R185+0x13800] ;  /* 0x01380000b928783b */ /* 0x000ea20000004200 */
[----:B------:R-:W-:Y:S01]  /*10750*/  MOV R65, R128 ;  /* 0x0000008000417202 */ /* 0x000fe20000000f00 */
[----:B------:R-:W-:Y:S01]  /*10760*/  IMAD.MOV.U32 R66, RZ, RZ, R155 ;  /* 0x000000ffff427224 */ /* 0x000fe200078e009b */
[----:B------:R-:W-:Y:S01]  /*10770*/  MOV R67, R154 ;  /* 0x0000009a00437202 */ /* 0x000fe20000000f00 */
[----:B------:R-:W-:Y:S01]  /*10780*/  IMAD.MOV.U32 R68, RZ, RZ, R153 ;  /* 0x000000ffff447224 */ /* 0x000fe200078e0099 */
[----:B------:R-:W-:Y:S01]  /*10790*/  LOP3.LUT R4, R2, 0xffff, RZ, 0xc0, !PT ;  /* 0x0000ffff02047812 */ /* 0x000fe200078ec0ff */
[----:B------:R-:W-:Y:S01]  /*107a0*/  IMAD.MOV.U32 R33, RZ, RZ, R75 ;  /* 0x000000ffff217224 */ /* 0x000fe200078e004b */
[----:B------:R-:W-:Y:S01]  /*107b0*/  LOP3.LUT R3, R3, UR4, R34, 0x96, !PT ;  /* 0x0000000403037c12 */ /* 0x000fe2000f8e9622 */
[----:B------:R-:W-:Y:S01]  /*107c0*/  LDSM.16.MT88.4 R48, [R186+0x13800] ;  /* 0x01380000ba30783b */ /* 0x000fe20000004200 */
[----:B------:R-:W-:-:S02]  /*107d0*/  SHF.R.U32.HI R5, RZ, 0x8, R4 ;  /* 0x00000008ff057819 */ /* 0x000fc40000011604 */
[----:B------:R-:W-:Y:S01]  /*107e0*/  LOP3.LUT R4, R2, 0xff, RZ, 0xc0, !PT ;  /* 0x000000ff02047812 */ /* 0x000fe200078ec0ff */
[----:B------:R-:W-:Y:S01]  /*107f0*/  LDSM.16.MT88.4 R56, [R188+0x13800] ;  /* 0x01380000bc38783b */ /* 0x000fe20000004200 */
[----:B------:R-:W-:Y:S02]  /*10800*/  SHF.R.U32.HI R6, RZ, 0x10, R2 ;  /* 0x00000010ff067819 */ /* 0x000fe40000011602 */
[----:B------:R-:W-:Y:S02]  /*10810*/  PRMT R10, R4, 0x5410, R5 ;  /* 0x00005410040a7816 */ /* 0x000fe40000000005 */
[C---:B------:R-:W-:Y:S02]  /*10820*/  LOP3.LUT R4, R3.reuse, 0xffff, RZ, 0xc0, !PT ;  /* 0x0000ffff03047812 */ /* 0x040fe400078ec0ff */
[----:B------:R-:W-:Y:S02]  /*10830*/  SHF.R.U32.HI R5, RZ, 0x10, R3 ;  /* 0x00000010ff057819 */ /* 0x000fe40000011603 */
[----:B------:R-:W-:-:S02]  /*10840*/  LOP3.LUT R8, R3, 0xff, RZ, 0xc0, !PT ;  /* 0x000000ff03087812 */ /* 0x000fc400078ec0ff */
[----:B------:R-:W-:Y:S02]  /*10850*/  SHF.R.U32.HI R7, RZ, 0x18, R3 ;  /* 0x00000018ff077819 */ /* 0x000fe40000011603 */
[----:B------:R-:W-:Y:S02]  /*10860*/  SHF.R.U32.HI R4, RZ, 0x8, R4 ;  /* 0x00000008ff047819 */ /* 0x000fe40000011604 */
[----:B------:R-:W-:Y:S02]  /*10870*/  LOP3.LUT R2, R6, 0xff, RZ, 0xc0, !PT ;  /* 0x000000ff06027812 */ /* 0x000fe400078ec0ff */
[----:B------:R-:W-:Y:S02]  /*10880*/  LOP3.LUT R3, R5, 0xff, RZ, 0xc0, !PT ;  /* 0x000000ff05037812 */ /* 0x000fe400078ec0ff */
[----:B------:R-:W-:Y:S02]  /*10890*/  PRMT R5, R8, 0x5410, R4 ;  /* 0x0000541008057816 */ /* 0x000fe40000000004 */
[----:B------:R-:W-:-:S02]  /*108a0*/  PRMT R2, R2, 0x5410, R9 ;  /* 0x0000541002027816 */ /* 0x000fc40000000009 */
[----:B------:R-:W-:Y:S02]  /*108b0*/  PRMT R4, R3, 0x5410, R7 ;  /* 0x0000541003047816 */ /* 0x000fe40000000007 */
[--C-:B------:R-:W-:Y:S02]  /*108c0*/  HSET2.LE.AND R3, R5, R0.reuse, PT ;  /* 0x0000000005037233 */ /* 0x100fe40003803000 */
[--C-:B------:R-:W-:Y:S02]  /*108d0*/  HSET2.LE.AND R2, R2, R0.reuse, PT ;  /* 0x0000000002027233 */ /* 0x100fe40003803000 */
[----:B------:R-:W-:Y:S02]  /*108e0*/  HSET2.LE.AND R4, R4, R0, PT ;  /* 0x0000000004047233 */ /* 0x000fe40003803000 */
[----:B------:R-:W-:Y:S01]  /*108f0*/  MOV R5, R134 ;  /* 0x0000008600057202 */ /* 0x000fe20000000f00 */
[----:B------:R-:W-:Y:S01]  /*10900*/  IMAD.MOV.U32 R128, RZ, RZ, R131 ;  /* 0x000000ffff807224 */ /* 0x000fe200078e0083 */
[----:B------:R-:W-:Y:S01]  /*10910*/  MOV R7, R137 ;  /* 0x0000008900077202 */ /* 0x000fe20000000f00 */
[----:B------:R-:W-:Y:S01]  /*10920*/  IMAD.MOV.U32 R6, RZ, RZ, R136 ;  /* 0x000000ffff067224 */ /* 0x000fe200078e0088 */
[----:B------:R-:W-:Y:S01]  /*10930*/  LOP3.LUT R131, R2, R5, RZ, 0xc0, !PT ;  /* 0x0000000502837212 */ /* 0x000fe200078ec0ff */
[----:B------:R-:W-:Y:S01]  /*10940*/  IMAD.MOV.U32 R5, RZ, RZ, R138 ;  /* 0x000000ffff057224 */ /* 0x000fe200078e008a */
[----:B------:R-:W-:-:S02]  /*10950*/  LOP3.LUT R129, R4, R129, RZ, 0xc0, !PT ;  /* 0x0000008104817212 */ /* 0x000fc400078ec0ff */
[----:B------:R-:W-:Y:S02]  /*10960*/  MOV R4, R139 ;  /* 0x0000008b00047202 */ /* 0x000fe40000000f00 */
[----:B------:R-:W3:Y:S01]  /*10970*/  LDSM.16.MT88.4 R136, [R187+0x11800] ;  /* 0x01180000bb88783b */ /* 0x000ee20000004200 */
[----:B------:R-:W-:Y:S02]  /*10980*/  HSET2.LE.AND R0, R10, R0, PT ;  /* 0x000000000a007233 */ /* 0x000fe40003803000 */
[----:B------:R-:W-:Y:S01]  /*10990*/  LOP3.LUT R128, R3, R128, RZ, 0xc0, !PT ;  /* 0x0000008003807212 */ /* 0x000fe200078ec0ff */
[----:B------:R-:W-:Y:S01]  /*109a0*/  IMAD.MOV.U32 R3, RZ, RZ, R71 ;  /* 0x000000ffff037224 */ /* 0x000fe200078e0047 */
[----:B------:R-:W-:Y:S01]  /*109b0*/  MOV R69, R152 ;  /* 0x0000009800457202 */ /* 0x000fe20000000f00 */
[----:B------:R-:W-:Y:S01]  /*109c0*/  IMAD.MOV.U32 R34, RZ, RZ, R65 ;  /* 0x000000ffff227224 */ /* 0x000fe200078e0041 */
[----:B------:R-:W-:Y:S01]  /*109d0*/  LOP3.LUT R130, R0, R130, RZ, 0xc0, !PT ;  /* 0x0000008200827212 */ /* 0x000fe200078ec0ff */
[----:B------:R-:W4:Y:S01]  /*109e0*/  LDSM.16.MT88.4 R152, [R186+0x11800] ;  /* 0x01180000ba98783b */ /* 0x000f220000004200 */
[----:B------:R-:W-:Y:S01]  /*109f0*/  MOV R9, R66 ;  /* 0x0000004200097202 */ /* 0x000fe20000000f00 */
[----:B------:R-:W-:Y:S01]  /*10a00*/  IMAD.MOV.U32 R8, RZ, RZ, R67 ;  /* 0x000000ffff087224 */ /* 0x000fe200078e0043 */
[----:B------:R-:W-:Y:S01]  /*10a10*/  MOV R0, R72 ;  /* 0x0000004800007202 */ /* 0x000fe20000000f00 */
[----:B------:R-:W-:Y:S01]  /*10a20*/  IMAD.MOV.U32 R71, RZ, RZ, R73 ;  /* 0x000000ffff477224 */ /* 0x000fe200078e0049 */
[----:B------:R-:W-:Y:S01]  /*10a30*/  MOV R11, R74 ;  /* 0x0000004a000b7202 */ /* 0x000fe20000000f00 */
[----:B------:R-:W4:Y:S04]  /*10a40*/  LDSM.16.MT88.4 R64, [R187+0x13800] ;  /* 0x01380000bb40783b */ /* 0x000f280000004200 */
[----:B------:R-:W4:Y:S01]  /*10a50*/  LDSM.16.MT88.4 R72, [R185+0x15800] ;  /* 0x01580000b948783b */ /* 0x000f220000004200 */
[C---:B-1----:R-:W-:Y:S01]  /*10a60*/  HMMA.16816.F32.BF16 R164, R128.reuse, R160, R164 ;  /* 0x000000a080a4723c */ /* 0x042fe200000418a4 */
[----:B------:R-:W-:Y:S01]  /*10a70*/  MOV R31, R245 ;  /* 0x000000f5001f7202 */ /* 0x000fe20000000f00 */
[----:B------:R-:W-:Y:S01]  /*10a80*/  IMAD.MOV.U32 R30, RZ, RZ, R144 ;  /* 0x000000ffff1e7224 */ /* 0x000fe200078e0090 */
[----:B------:R-:W-:Y:S01]  /*10a90*/  MOV R35, R145 ;  /* 0x0000009100237202 */ /* 0x000fe20000000f00 */
[----:B------:R-:W-:Y:S01]  /*10aa0*/  IMAD.MOV.U32 R32, RZ, RZ, R146 ;  /* 0x000000ffff207224 */ /* 0x000fe200078e0092 */
[----:B------:R-:W-:Y:S01]  /*10ab0*/  MOV R245, R147 ;  /* 0x0000009300f57202 */ /* 0x000fe20000000f00 */
[C---:B------:R-:W-:Y:S01]  /*10ac0*/  HMMA.16816.F32.BF16 R160, R128.reuse, R162, R36 ;  /* 0x000000a280a0723c */ /* 0x040fe20000041824 */
[----:B------:R-:W1:Y:S05]  /*10ad0*/  LDSM.16.MT88.4 R144, [R188+0x11800] ;  /* 0x01180000bc90783b */ /* 0x000e6a0000004200 */
[C---:B--2---:R-:W-:Y:S01]  /*10ae0*/  HMMA.16816.F32.BF16 R36, R128.reuse, R40, R88 ;  /* 0x000000288024723c */ /* 0x044fe20000041858 */
[----:B------:R-:W-:Y:S01]  /*10af0*/  MOV R10, R68 ;  /* 0x00000044000a7202 */ /* 0x000fe20000000f00 */
[----:B------:R-:W-:Y:S01]  /*10b00*/  IMAD.MOV.U32 R134, RZ, RZ, R69 ;  /* 0x000000ffff867224 */ /* 0x000fe200078e0045 */
[----:B------:R-:W-:Y:S01]  /*10b10*/  MOV R2, R70 ;  /* 0x0000004600027202 */ /* 0x000fe20000000f00 */
[----:B------:R-:W-:Y:S02]  /*10b20*/  LDSM.16.MT88.4 R88, [R188+0x15800] ;  /* 0x01580000bc58783b */ /* 0x000fe40000004200 */
[C---:B------:R-:W-:Y:S06]  /*10b30*/  HMMA.16816.F32.BF16 R40, R128.reuse, R42, R92 ;  /* 0x0000002a8028723c */ /* 0x040fec000004185c */
[----:B---3--:R-:W-:Y:S01]  /*10b40*/  HMMA.16816.F32.BF16 R140, R128, R136, R140 ;  /* 0x00000088808c723c */ /* 0x008fe2000004188c */
[----:B------:R-:W-:-:S05]  /*10b50*/  IMAD.MOV.U32 R95, RZ, RZ, R83 ;  /* 0x000000ffff5f7224 */ /* 0x000fca00078e0053 */
[C---:B------:R-:W-:Y:S07]  /*10b60*/  HMMA.16816.F32.BF16 R136, R128.reuse, R138, R84 ;  /* 0x0000008a8088723c */ /* 0x040fee0000041854 */
[----:B------:R-:W-:Y:S01]  /*10b70*/  MOV R86, R80 ;  /* 0x0000005000567202 */ /* 0x000fe20000000f00 */
[----:B------:R-:W-:Y:S01]  /*10b80*/  IMAD.MOV.U32 R85, RZ, RZ, R81 ;  /* 0x000000ffff557224 */ /* 0x000fe200078e0051 */
[----:B------:R-:W-:Y:S02]  /*10b90*/  MOV R84, R82 ;  /* 0x0000005200547202 */ /* 0x000fe40000000f00 */
[----:B------:R-:W2:Y:S01]  /*10ba0*/  LDSM.16.MT88.4 R80, [R186+0x15800] ;  /* 0x01580000ba50783b */ /* 0x000ea20000004200 */
[----:B----4-:R-:W-:Y:S01]  /*10bb0*/  HMMA.16816.F32.BF16 R156, R128, R152, R156 ;  /* 0x00000098809c723c */ /* 0x010fe2000004189c */
[----:B------:R-:W-:-:S05]  /*10bc0*/  IMAD.MOV.U32 R87, RZ, RZ, R71 ;  /* 0x000000ffff577224 */ /* 0x000fca00078e0047 */
[C---:B------:R-:W-:Y:S06]  /*10bd0*/  HMMA.16816.F32.BF16 R152, R128.reuse, R154, R44 ;  /* 0x0000009a8098723c */ /* 0x040fec000004182c */
[C---:B------:R-:W-:Y:S01]  /*10be0*/  HMMA.16816.F32.BF16 R60, R128.reuse, R64, R112 ;  /* 0x00000040803c723c */ /* 0x040fe20000041870 */
[----:B------:R-:W-:Y:S05]  /*10bf0*/  LDSM.16.MT88.4 R112, [R186+0x17800] ;  /* 0x01780000ba70783b */ /* 0x000fea0000004200 */
[C---:B------:R-:W-:Y:S06]  /*10c00*/  HMMA.16816.F32.BF16 R68, R128.reuse, R72, R124 ;  /* 0x000000488044723c */ /* 0x040fec000004187c */
[C---:B------:R-:W-:Y:S01]  /*10c10*/  HMMA.16816.F32.BF16 R44, R128.reuse, R48, R96 ;  /* 0x00000030802c723c */ /* 0x040fe20000041860 */
[----:B------:R-:W3:Y:S05]  /*10c20*/  LDSM.16.MT88.4 R96, [R187+0x15800] ;  /* 0x01580000bb60783b */ /* 0x000eea0000004200 */
[C---:B------:R-:W-:Y:S01]  /*10c30*/  HMMA.16816.F32.BF16 R52, R128.reuse, R56, R104 ;  /* 0x000000388034723c */ /* 0x040fe20000041868 */
[----:B------:R-:W4:Y:S05]  /*10c40*/  LDSM.16.MT88.4 R104, [R185+0x17800] ;  /* 0x01780000b968783b */ /* 0x000f2a0000004200 */
[C---:B------:R-:W-:Y:S01]  /*10c50*/  HMMA.16816.F32.BF16 R64, R128.reuse, R66, R120 ;  /* 0x000000428040723c */ /* 0x040fe20000041878 */
[----:B------:R-:W4:Y:S05]  /*10c60*/  LDSM.16.MT88.4 R120, [R188+0x17800] ;  /* 0x01780000bc78783b */ /* 0x000f2a0000004200 */
[----:B------:R-:W-:Y:S07]  /*10c70*/  HMMA.16816.F32.BF16 R72, R128, R74, R172 ;  /* 0x0000004a8048723c */ /* 0x000fee00000418ac */
[----:B------:R-:W-:Y:S01]  /*10c80*/  MOV R175, R4 ;  /* 0x0000000400af7202 */ /* 0x000fe20000000f00 */
[----:B------:R-:W-:Y:S01]  /*10c90*/  IMAD.MOV.U32 R174, RZ, RZ, R5 ;  /* 0x000000ffffae7224 */ /* 0x000fe200078e0005 */
[----:B------:R-:W-:Y:S01]  /*10ca0*/  MOV R173, R7 ;  /* 0x0000000700ad7202 */ /* 0x000fe20000000f00 */
[----:B------:R-:W-:-:S02]  /*10cb0*/  IMAD.MOV.U32 R172, RZ, RZ, R6 ;  /* 0x000000ffffac7224 */ /* 0x000fc400078e0006 */
[----:B------:R-:W4:Y:S01]  /*10cc0*/  LDSM.16.MT88.4 R4, [R187+0x17800] ;  /* 0x01780000bb04783b */ /* 0x000f220000004200 */
[C---:B-1----:R-:W-:Y:S06]  /*10cd0*/  HMMA.16816.F32.BF16 R148, R128.reuse, R144, R148 ;  /* 0x000000908094723c */ /* 0x042fec0000041894 */
[C---:B------:R-:W-:Y:S06]  /*10ce0*/  HMMA.16816.F32.BF16 R144, R128.reuse, R146, R76 ;  /* 0x000000928090723c */ /* 0x040fec000004184c */
[C---:B--2---:R-:W-:Y:S06]  /*10cf0*/  HMMA.16816.F32.BF16 R76, R128.reuse, R80, R240 ;  /* 0x00000050804c723c */ /* 0x044fec00000418f0 */
[----:B------:R-:W-:Y:S01]  /*10d00*/  HMMA.16816.F32.BF16 R80, R128, R82, R236 ;  /* 0x000000528050723c */ /* 0x000fe200000418ec */
[----:B------:R-:W-:Y:S01]  /*10d10*/  MOV R240, R95 ;  /* 0x0000005f00f07202 */ /* 0x000fe20000000f00 */
[----:B------:R-:W-:Y:S01]  /*10d20*/  IMAD.MOV.U32 R241, RZ, RZ, R84 ;  /* 0x000000fffff17224 */ /* 0x000fe200078e0054 */
[----:B------:R-:W-:Y:S01]  /*10d30*/  MOV R242, R85 ;  /* 0x0000005500f27202 */ /* 0x000fe20000000f00 */
[----:B------:R-:W-:-:S03]  /*10d40*/  IMAD.MOV.U32 R243, RZ, RZ, R86 ;  /* 0x000000fffff37224 */ /* 0x000fc600078e0056 */
[----:B------:R-:W-:Y:S01]  /*10d50*/  MOV R239, R87 ;  /* 0x0000005700ef7202 */ /* 0x000fe20000000f00 */
[----:B------:R-:W-:Y:S04]  /*10d60*/  STG.E.U16 desc[UR30][R28.64+-0x6e], R240 ;  /* 0xffff92f01c007986 */ /* 0x000fe8000c10151e */
        /* <DEDUP_REMOVED lines=8> */
[----:B------:R1:W-:Y:S04]  /*10df0*/  STG.E.U16 desc[UR30][R28.64+-0x4e], R0 ;  /* 0xffffb2001c007986 */ /* 0x0003e8000c10151e */
[----:B------:R2:W-:Y:S04]  /*10e00*/  STG.E.U16 desc[UR30][R132.64+-0x4e], R2 ;  /* 0xffffb20284007986 */ /* 0x0005e8000c10151e */
[----:B------:R4:W-:Y:S01]  /*10e10*/  STG.E.U16 desc[UR30][R132.64+-0x50], R3 ;  /* 0xffffb00384007986 */ /* 0x0009e2000c10151e */
[C---:B------:R-:W-:Y:S03]  /*10e20*/  HMMA.16816.F32.BF16 R48, R128.reuse, R50, R100 ;  /* 0x000000328030723c */ /* 0x040fe60000041864 */
[----:B------:R-:W-:Y:S04]  /*10e30*/  STG.E.U16 desc[UR30][R28.64+-0x40], R134 ;  /* 0xffffc0861c007986 */ /* 0x000fe8000c10151e */
[----:B------:R-:W-:Y:S01]  /*10e40*/  STG.E.U16 desc[UR30][R28.64+-0x3e], R10 ;  /* 0xffffc20a1c007986 */ /* 0x000fe2000c10151e */
[----:B------:R-:W-:Y:S03]  /*10e50*/  HMMA.16816.F32.BF16 R56, R128, R58, R108 ;  /* 0x0000003a8038723c */ /* 0x000fe6000004186c */
[----:B------:R-:W-:Y:S04]  /*10e60*/  STG.E.U16 desc[UR30][R132.64+-0x40], R249 ;  /* 0xffffc0f984007986 */ /* 0x000fe8000c10151e */
[----:B------:R-:W-:Y:S01]  /*10e70*/  STG.E.U16 desc[UR30][R132.64+-0x3e], R34 ;  /* 0xffffc22284007986 */ /* 0x000fe2000c10151e */
[----:B-1----:R-:W-:Y:S01]  /*10e80*/  FADD.FTZ R0, R32, R31 ;  /* 0x0000001f20007221 */ /* 0x002fe20000010000 */
[----:B--2---:R-:W-:-:S02]  /*10e90*/  FADD.FTZ R2, R9, R8 ;  /* 0x0000000809027221 */ /* 0x004fc40000010000 */
[----:B------:R1:W-:Y:S02]  /*10ea0*/  STG.E.U16 desc[UR30][R28.64+-0x30], R248 ;  /* 0xffffd0f81c007986 */ /* 0x0003e4000c10151e */
[----:B------:R-:W-:Y:S02]  /*10eb0*/  FADD.FTZ R2, R33, R2 ;  /* 0x0000000221027221 */ /* 0x000fe40000010000 */
[----:B------:R-:W-:Y:S01]  /*10ec0*/  STG.E.U16 desc[UR30][R28.64+-0x2e], R215 ;  /* 0xffffd2d71c007986 */ /* 0x000fe2000c10151e */
[C---:B------:R-:W-:Y:S01]  /*10ed0*/  HMMA.16816.F32.BF16 R84, R128.reuse, R88, R232 ;  /* 0x000000588054723c */ /* 0x040fe200000418e8 */
[----:B------:R-:W-:Y:S02]  /*10ee0*/  FADD.FTZ R0, R11, R0 ;  /* 0x000000000b007221 */ /* 0x000fe40000010000 */
[----:B------:R-:W-:Y:S01]  /*10ef0*/  STG.E.U16 desc[UR30][R132.64+-0x30], R213 ;  /* 0xffffd0d584007986 */ /* 0x000fe2000c10151e */
[----:B------:R-:W-:Y:S02]  /*10f00*/  FADD.FTZ R2, R244, R2 ;  /* 0x00000002f4027221 */ /* 0x000fe40000010000 */
[----:B---3--:R-:W-:Y:S01]  /*10f10*/  HMMA.16816.F32.BF16 R92, R128, R96, R220 ;  /* 0x00000060805c723c */ /* 0x008fe200000418dc */
[----:B------:R-:W-:Y:S01]  /*10f20*/  STG.E.U16 desc[UR30][R132.64+-0x2e], R214 ;  /* 0xffffd2d684007986 */ /* 0x000fe2000c10151e */
[----:B------:R-:W-:-:S03]  /*10f30*/  @UP0 UIADD3 UR22, UR22, -0x3, URZ ;  /* 0xfffffffd16160890 */ /* 0x000fc6000fffe03f */
[----:B------:R-:W-:Y:S01]  /*10f40*/  STG.E.U16 desc[UR30][R28.64+-0x20], R191 ;  /* 0xffffe0bf1c007986 */ /* 0x000fe2000c10151e */
[C---:B----4-:R-:W-:Y:S03]  /*10f50*/  HMMA.16816.F32.BF16 R100, R128.reuse, R104, R216 ;  /* 0x000000688064723c */ /* 0x050fe600000418d8 */
[----:B------:R-:W-:Y:S03]  /*10f60*/  STG.E.U16 desc[UR30][R28.64+-0x1e], R179 ;  /* 0xffffe2b31c007986 */ /* 0x000fe6000c10151e */
[----:B------:R-:W-:Y:S01]  /*10f70*/  HMMA.16816.F32.BF16 R108, R128, R112, R168 ;  /* 0x00000070806c723c */ /* 0x000fe200000418a8 */
[----:B------:R-:W-:Y:S01]  /*10f80*/  STG.E.U16 desc[UR30][R132.64+-0x20], R178 ;  /* 0xffffe0b284007986 */ /* 0x000fe2000c10151e */
[----:B------:R-:W-:-:S03]  /*10f90*/  IADD3 R216, P1, R28, -0x100, RZ ;  /* 0xffffff001cd87810 */ /* 0x000fc60007f3e0ff */
[----:B------:R-:W-:Y:S01]  /*10fa0*/  STG.E.U16 desc[UR30][R132.64+-0x1e], R177 ;  /* 0xffffe2b184007986 */ /* 0x000fe2000c10151e */
[C---:B------:R-:W-:Y:S01]  /*10fb0*/  HMMA.16816.F32.BF16 R116, R128.reuse, R120, R116 ;  /* 0x000000788074723c */ /* 0x040fe20000041874 */
[--C-:B------:R-:W-:Y:S02]  /*10fc0*/  IMAD.MOV.U32 R3, RZ, RZ, R245.reuse ;  /* 0x000000ffff037224 */ /* 0x100fe400078e00f5 */
[----:B------:R-:W-:Y:S03]  /*10fd0*/  STG.E.U16 desc[UR30][R28.64+-0x10], R176 ;  /* 0xfffff0b01c007986 */ /* 0x000fe6000c10151e */
[----:B------:R-:W-:Y:S01]  /*10fe0*/  HMMA.16816.F32.BF16 R88, R128, R90, R228 ;  /* 0x0000005a8058723c */ /* 0x000fe200000418e4 */
[----:B------:R-:W-:Y:S01]  /*10ff0*/  STG.E.U16 desc[UR30][R28.64+-0xe], R135 ;  /* 0xfffff2871c007986 */ /* 0x000fe2000c10151e */
[----:B------:R-:W-:-:S04]  /*11000*/  @P0 IMAD.MOV.U32 R3, RZ, RZ, R245 ;  /* 0x000000ffff030224 */ /* 0x000fc800078e00f5 */
[----:B------:R-:W-:Y:S01]  /*11010*/  HMMA.16816.F32.BF16 R96, R128, R98, R224 ;  /* 0x000000628060723c */ /* 0x000fe200000418e0 */
[----:B------:R-:W-:Y:S01]  /*11020*/  STG.E.U16 desc[UR30][R132.64+-0x10], R35 ;  /* 0xfffff02384007986 */ /* 0x000fe2000c10151e */
[----:B-1----:R-:W-:-:S04]  /*11030*/  FADD.FTZ R248, R246, R0 ;  /* 0x00000000f6f87221 */ /* 0x002fc80000010000 */
[----:B------:R-:W-:Y:S01]  /*11040*/  HMMA.16816.F32.BF16 R104, R128, R106, R180 ;  /* 0x0000006a8068723c */ /* 0x000fe200000418b4 */
[----:B------:R1:W-:Y:S01]  /*11050*/  STG.E.U16 desc[UR30][R132.64+-0xe], R30 ;  /* 0xfffff21e84007986 */ /* 0x0003e2000c10151e */
[----:B------:R-:W-:-:S04]  /*11060*/  FADD.FTZ R249, R247, R2 ;  /* 0x00000002f7f97221 */ /* 0x000fc80000010000 */
[----:B------:R-:W-:Y:S01]  /*11070*/  HMMA.16816.F32.BF16 R112, R128, R114, R24 ;  /* 0x000000728070723c */ /* 0x000fe20000041818 */
[----:B------:R-:W-:-:S05]  /*11080*/  IADD3.X R217, R29, -0x1, RZ, P1, !PT ;  /* 0xffffffff1dd97810 */ /* 0x000fca0000ffe4ff */
[C---:B------:R-:W-:Y:S06]  /*11090*/  HMMA.16816.F32.BF16 R120, R128.reuse, R122, R16 ;  /* 0x0000007a8078723c */ /* 0x040fec0000041810 */
[C---:B------:R-:W-:Y:S06]  /*110a0*/  HMMA.16816.F32.BF16 R124, R128.reuse, R4, R12 ;  /* 0x00000004807c723c */ /* 0x040fec000004180c */
[----:B------:R-:W-:Y:S01]  /*110b0*/  HMMA.16816.F32.BF16 R128, R128, R6, R20 ;  /* 0x000000068080723c */ /* 0x000fe20000041814 */
[----:B-1----:R-:W-:-:S02]  /*110c0*/  MOV R132, R252 ;  /* 0x000000fc00847202 */ /* 0x002fc40000000f00 */
[----:B------:R-:W-:Y:S01]  /*110d0*/  @P0 MOV R132, R252 ;  /* 0x000000fc00840202 */ /* 0x000fe20000000f00 */
[----:B------:R-:W-:-:S05]  /*110e0*/  NOP ;  /* 0x0000000000007918 */ /* 0x000fca0000000000 */
[----:B------:R-:W-:-:S15]  /*110f0*/  @P0 BRA `(.L_x_578) ;  /* 0x0000000000040947 */ /* 0x000fde0003800000 */
.L_x_574:
[----:B------:R-:W-:-:S12]  /*11100*/  UIADD3 UR22, UR20, -0x1, URZ ;  /* 0xffffffff14167890 */ /* 0x000fd8000fffe03f */
.L_x_578:
[----:B------:R-:W-:-:S13]  /*11110*/  ISETP.LE.AND P0, PT, RZ, UR22, PT ;  /* 0x00000016ff007c0c */ /* 0x000fda000bf03270 */
[----:B------:R-:W-:Y:S05]  /*11120*/  @!P0 BRA `(.L_x_579) ;  /* 0x0000006000908947 */ /* 0x000fea0003800000 */
[----:B------:R-:W2:Y:S01]  /*11130*/  LDL.LU R2, [R1+0xc0] ;  /* 0x0000c00001027983 */ /* 0x000ea20000300800 */
[----:B------:R-:W-:Y:S01]  /*11140*/  ULDC UR4, c[0x0][0x2d0] ;  /* 0x0000b40000047ab9 */ /* 0x000fe20000000800 */
[----:B------:R-:W-:Y:S01]  /*11150*/  IMAD.MOV.U32 R133, RZ, RZ, R3 ;  /* 0x000000ffff857224 */ /* 0x000fe200078e0003 */
[----:B------:R-:W-:Y:S01]  /*11160*/  ULDC.64 UR6, c[0x0][0x220] ;  /* 0x0000880000067ab9 */ /* 0x000fe20000000a00 */
[----:B------:R-:W3:Y:S01]  /*11170*/  LDL.LU R4, [R1+0xe0] ;  /* 0x0000e00001047983 */ /* 0x000ee20000300800 */
[----:B------:R-:W-:Y:S02]  /*11180*/  USHF.R.S32.HI UR40, URZ, 0x1f, UR23 ;  /* 0x0000001f3f287899 */ /* 0x000fe40008011417 */
[----:B------:R-:W-:Y:S01]  /*11190*/  USHF.L.U32 UR11, UR23, 0x1, URZ ;  /* 0x00000001170b7899 */ /* 0x000fe2000800063f */
[----:B------:R-:W4:Y:S01]  /*111a0*/  LDL.LU R0, [R1+0xd0] ;  /* 0x0000d00001007983 */ /* 0x000f220000300800 */
[----:B------:R-:W-:Y:S01]  /*111b0*/  UMOV UR14, URZ ;  /* 0x0000003f000e7c82 */ /* 0x000fe20008000000 */
[----:B------:R-:W-:-:S02]  /*111c0*/  ULDC UR10, c[0x0][0x2d0] ;  /* 0x0000b400000a7ab9 */ /* 0x000fc40000000800 */
[----:B------:R-:W4:Y:S04]  /*111d0*/  LDL.LU R6, [R1+0xe4] ;  /* 0x0000e40001067983 */ /* 0x000f280000300800 */
[----:B------:R-:W4:Y:S01]  /*111e0*/  LDL.LU R8, [R1+0xe8] ;  /* 0x0000e80001087983 */ /* 0x000f220000300800 */
[--C-:B-----5:R-:W-:Y:S02]  /*111f0*/  SHF.R.S32.HI R231, RZ, 0x1f, R250.reuse ;  /* 0x0000001fffe77819 */ /* 0x120fe400000114fa */
[----:B------:R-:W-:Y:S01]  /*11200*/  IADD3 R236, P2, R250, 0x10, RZ ;  /* 0x00000010faec7810 */ /* 0x000fe20007f5e0ff */
[----:B------:R-:W-:Y:S01]  /*11210*/  IMAD.MOV.U32 R230, RZ, RZ, R250 ;  /* 0x000000ffffe67224 */ /* 0x000fe200078e00fa */
[----:B------:R-:W-:-:S03]  /*11220*/  USHF.L.U64.HI UR40, UR23, 0x1, UR40 ;  /* 0x0000000117287899 */ /* 0x000fc60008010228 */
[----:B------:R-:W-:Y:S02]  /*11230*/  IMAD.X R237, RZ, RZ, R231, P2 ;  /* 0x000000ffffed7224 */ /* 0x000fe400010e06e7 */
[----:B--2---:R-:W-:-:S04]  /*11240*/  IMAD.WIDE.U32 R2, R2, -0x326172a9, RZ ;  /* 0xcd9e8d5702027825 */ /* 0x004fc800078e00ff */
[----:B---3--:R-:W-:Y:S02]  /*11250*/  IMAD.MOV.U32 R11, RZ, RZ, R4 ;  /* 0x000000ffff0b7224 */ /* 0x008fe400078e0004 */
[----:B----4-:R-:W-:Y:S02]  /*11260*/  IMAD.MOV.U32 R10, RZ, RZ, R0 ;  /* 0x000000ffff0a7224 */ /* 0x010fe400078e0000 */
[----:B------:R-:W1:Y:S01]  /*11270*/  S2R R0, SR_TID.X ;  /* 0x0000000000007919 */ /* 0x000e620000002100 */
[----:B------:R-:W-:Y:S02]  /*11280*/  IMAD.WIDE.U32 R246, R11, -0x2daee0ad, RZ ;  /* 0xd2511f530bf67825 */ /* 0x000fe400078e00ff */
[----:B------:R-:W-:Y:S02]  /*11290*/  LOP3.LUT R244, R3, R10, RZ, 0x3c, !PT ;  /* 0x0000000a03f47212 */ /* 0x000fe400078e3cff */
[----:B-1----:R-:W-:-:S04]  /*112a0*/  SHF.R.S32.HI R4, RZ, 0x1f, R0 ;  /* 0x0000001fff047819 */ /* 0x002fc80000011400 */
[----:B------:R-:W-:-:S04]  /*112b0*/  LEA.HI R4, R4, R0, RZ, 0x3 ;  /* 0x0000000004047211 */ /* 0x000fc800078f18ff */
[----:B------:R-:W-:-:S05]  /*112c0*/  LOP3.LUT R4, R4, 0xfffffff8, RZ, 0xc0, !PT ;  /* 0xfffffff804047812 */ /* 0x000fca00078ec0ff */
[----:B------:R-:W-:Y:S02]  /*112d0*/  IMAD.IADD R4, R0, 0x1, -R4 ;  /* 0x0000000100047824 */ /* 0x000fe400078e0a04 */
[----:B------:R-:W-:Y:S02]  /*112e0*/  IMAD.U32 R0, RZ, RZ, UR25 ;  /* 0x00000019ff007e24 */ /* 0x000fe4000f8e00ff */
[----:B------:R-:W-:-:S05]  /*112f0*/  IMAD.SHL.U32 R4, R4, 0x8, RZ ;  /* 0x0000000804047824 */ /* 0x000fca00078e00ff */
[----:B------:R-:W-:Y:S01]  /*11300*/  ISETP.GE.AND P6, PT, R4, UR4, PT ;  /* 0x0000000404007c0c */ /* 0x000fe2000bfc6270 */
[----:B------:R-:W-:Y:S01]  /*11310*/  IMAD.WIDE.U32 R244, R244, -0x2daee0ad, RZ ;  /* 0xd2511f53f4f47825 */ /* 0x000fe200078e00ff */
[--C-:B------:R-:W-:Y:S01]  /*11320*/  SHF.R.S32.HI R5, RZ, 0x1f, R4.reuse ;  /* 0x0000001fff057819 */ /* 0x100fe20000011404 */
[----:B------:R-:W-:Y:S02]  /*11330*/  ULDC UR4, c[0x0][0x2ec] ;  /* 0x0000bb0000047ab9 */ /* 0x000fe40000000800 */
[----:B------:R-:W-:-:S04]  /*11340*/  IMAD.WIDE.U32 R6, R6, UR21, R4 ;  /* 0x0000001506067c25 */ /* 0x000fc8000f8e0004 */
[----:B------:R-:W-:Y:S01]  /*11350*/  IMAD.WIDE.U32 R8, R8, UR21, R4 ;  /* 0x0000001508087c25 */ /* 0x000fe2000f8e0004 */
[----:B------:R-:W-:-:S03]  /*11360*/  IADD3 R242, P0, R6, UR26, RZ ;  /* 0x0000001a06f27c10 */ /* 0x000fc6000ff1e0ff */
[----:B------:R-:W1:Y:S01]  /*11370*/  @!P6 LDC.64 R4, c[0x0][0x220] ;  /* 0x00008800ff04eb82 */ /* 0x000e620000000a00 */
[----:B------:R-:W-:Y:S01]  /*11380*/  IADD3.X R6, R0, UR9, R7, P0, !PT ;  /* 0x0000000900067c10 */ /* 0x000fe200087fe407 */
[----:B------:R-:W-:Y:S01]  /*11390*/  IMAD.U32 R0, RZ, RZ, UR27 ;  /* 0x0000001bff007e24 */ /* 0x000fe2000f8e00ff */
[----:B------:R-:W-:Y:S01]  /*113a0*/  ULDC.64 UR8, c[0x0][0x218] ;  /* 0x0000860000087ab9 */ /* 0x000fe20000000a00 */
[----:B------:R-:W-:Y:S02]  /*113b0*/  IADD3 R240, P0, R8, UR28, RZ ;  /* 0x0000001c08f07c10 */ /* 0x000fe4000ff1e0ff */
[----:B------:R-:W-:Y:S02]  /*113c0*/  LEA R243, P1, R242, UR8, 0x1 ;  /* 0x00000008f2f37c11 */ /* 0x000fe4000f8208ff */
[----:B------:R-:W-:Y:S02]  /*113d0*/  IADD3.X R0, R0, UR33, R9, P0, !PT ;  /* 0x0000002100007c10 */ /* 0x000fe400087fe409 */
[----:B------:R-:W-:Y:S01]  /*113e0*/  LEA.HI.X R242, R242, UR9, R6, 0x1, P1 ;  /* 0x00000009f2f27c11 */ /* 0x000fe200088f0c06 */
[----:B------:R-:W2:Y:S01]  /*113f0*/  @!P6 LDC.64 R8, c[0x0][0x220] ;  /* 0x00008800ff08eb82 */ /* 0x000ea20000000a00 */
[----:B------:R-:W-:Y:S01]  /*11400*/  LEA R241, P0, R240, UR6, 0x1 ;  /* 0x00000006f0f17c11 */ /* 0x000fe2000f8008ff */
[----:B------:R-:W-:Y:S01]  /*11410*/  ULDC.64 UR8, c[0x0][0x248] ;  /* 0x0000920000087ab9 */ /* 0x000fe20000000a00 */
[----:B------:R-:W-:-:S02]  /*11420*/  IADD3 R234, P1, R250, 0x20, RZ ;  /* 0x00000020faea7810 */ /* 0x000fc40007f3e0ff */
[----:B------:R-:W-:Y:S01]  /*11430*/  LEA.HI.X R240, R240, UR7, R0, 0x1, P0 ;  /* 0x00000007f0f07c11 */ /* 0x000fe200080f0c00 */
[----:B------:R-:W-:Y:S01]  /*11440*/  ULDC.64 UR6, c[0x0][0x250] ;  /* 0x0000940000067ab9 */ /* 0x000fe20000000a00 */
[----:B------:R-:W-:Y:S01]  /*11450*/  IADD3 R232, P0, R250, 0x30, RZ ;  /* 0x00000030fae87810 */ /* 0x000fe20007f1e0ff */
[----:B------:R-:W3:Y:S01]  /*11460*/  @!P6 LDC.64 R6, c[0x0][0x220] ;  /* 0x00008800ff06eb82 */ /* 0x000ee20000000a00 */
[----:B------:R-:W-:Y:S01]  /*11470*/  MOV R0, R132 ;  /* 0x0000008400007202 */ /* 0x000fe20000000f00 */
[--C-:B------:R-:W-:Y:S01]  /*11480*/  IMAD.X R235, RZ, RZ, R231.reuse, P1 ;  /* 0x000000ffffeb7224 */ /* 0x100fe200008e06e7 */
[----:B-1----:R1:W-:Y:S04]  /*11490*/  @!P6 STL.64 [R1+0xa0], R4 ;  /* 0x0000a0040100e387 */ /* 0x0023e80000100a00 */
[----:B--2---:R-:W-:Y:S04]  /*114a0*/  @!P6 STL.64 [R1+0x98], R8 ;  /* 0x000098080100e387 */ /* 0x004fe80000100a00 */
[----:B---3--:R-:W-:Y:S01]  /*114b0*/  @!P6 STL.64 [R1+0x90], R6 ;  /* 0x000090060100e387 */ /* 0x008fe20000100a00 */
[----:B-1----:R-:W1:Y:S03]  /*114c0*/  @!P6 LDC.64 R4, c[0x0][0x220] ;  /* 0x00008800ff04eb82 */ /* 0x002e660000000a00 */
[----:B-1----:R-:W-:Y:S04]  /*114d0*/  @!P6 STL.64 [R1+0x88], R4 ;  /* 0x000088040100e387 */ /* 0x002fe80000100a00 */
[----:B------:R1:W-:Y:S04]  /*114e0*/  STL.64 [R1+0x78], R2 ;  /* 0x0000780201007387 */ /* 0x0003e80000100a00 */
[----:B------:R-:W1:Y:S04]  /*114f0*/  LDL.LU.64 R12, [R1+0xc8] ;  /* 0x0000c800010c7983 */ /* 0x000e680000300a00 */
[----:B------:R-:W2:Y:S01]  /*11500*/  LDL.LU.64 R10, [R1+0xd8] ;  /* 0x0000d800010a7983 */ /* 0x000ea20000300a00 */
[----:B------:R-:W-:-:S02]  /*11510*/  IMAD.X R233, RZ, RZ, R231, P0 ;  /* 0x000000ffffe97224 */ /* 0x000fc400000e06e7 */
[----:B-1----:R-:W-:Y:S01]  /*11520*/  IMAD.MOV.U32 R3, RZ, RZ, R13 ;  /* 0x000000ffff037224 */ /* 0x002fe200078e000d */
[----:B--2---:R-:W-:-:S05]  /*11530*/  MOV R2, R10 ;  /* 0x0000000a00027202 */ /* 0x004fca0000000f00 */
[----:B------:R1:W-:Y:S01]  /*11540*/  STL.64 [R1+0x80], R2 ;  /* 0x0000800201007387 */ /* 0x0003e20000100a00 */
[----:B------:R-:W-:Y:S05]  /*11550*/  BRA `(.L_x_580) ;  /* 0x0000000400c07947 */ /* 0x000fea0003800000 */
.L_x_582:
[----:B------:R-:W2:Y:S01]  /*11560*/  LDL.64 R178, [R1+0xb8] ;  /* 0x0000b80001b27983 */ /* 0x000ea20000100a00 */
[----:B------:R-:W-:Y:S02]  /*11570*/  UIMAD.WIDE.U32 UR26, UR20, UR8, URZ ;  /* 0x00000008141a72a5 */ /* 0x000fe4000f8e003f */
[----:B------:R-:W-:Y:S01]  /*11580*/  USHF.R.S32.HI UR21, URZ, 0x1f, UR20 ;  /* 0x0000001f3f157899 */ /* 0x000fe20008011414 */
[----:B------:R-:W3:Y:S03]  /*11590*/  LDL.64 R176, [R1+0xb0] ;  /* 0x0000b00001b07983 */ /* 0x000ee60000100a00 */
[----:B------:R-:W-:Y:S01]  /*115a0*/  UIMAD UR21, UR21, UR8, URZ ;  /* 0x00000008151572a4 */ /* 0x000fe2000f8e023f */
[----:B------:R1:W-:Y:S01]  /*115b0*/  @P6 STS.128 [R212+0x8000], RZ ;  /* 0x008000ffd4006388 */ /* 0x0003e20000000c00 */
[----:B------:R-:W-:Y:S02]  /*115c0*/  IMAD.U32 R172, RZ, RZ, UR26 ;  /* 0x0000001affac7e24 */ /* 0x000fe4000f8e00ff */
[----:B------:R-:W-:Y:S01]  /*115d0*/  UIMAD UR21, UR20, UR9, UR21 ;  /* 0x00000009141572a4 */ /* 0x000fe2000f8e0215 */
[----:B------:R-:W-:Y:S03]  /*115e0*/  IMAD.U32 R173, RZ, RZ, UR27 ;  /* 0x0000001bffad7e24 */ /* 0x000fe6000f8e00ff */
[----:B------:R-:W-:Y:S06]  /*115f0*/  UIADD3 UR21, UR27, UR21, URZ ;  /* 0x000000151b157290 */ /* 0x000fec000fffe03f */
[----:B------:R-:W-:Y:S01]  /*11600*/  IMAD.U32 R174, RZ, RZ, UR21 ;  /* 0x00000015ffae7e24 */ /* 0x000fe2000f8e00ff */
[C---:B--2---:R-:W-:Y:S04]  /*11610*/  LEA R132, P0, R172.reuse, R178, 0x6 ;  /* 0x000000b2ac847211 */ /* 0x044fe800078030ff */
[----:B---3--:R-:W-:Y:S02]  /*11620*/  LEA.HI.X R174, R172, R177, R174, 0x6, P0 ;  /* 0x000000b1acae7211 */ /* 0x008fe400000f34ae */
[----:B------:R-:W2:Y:S02]  /*11630*/  @!P6 LDC.64 R172, c[0x0][0x218] ;  /* 0x00008600ffaceb82 */ /* 0x000ea40000000a00 */
[C---:B--2---:R-:W-:Y:S04]  /*11640*/  @!P6 LEA R172, P0, R132.reuse, R172, 0x1 ;  /* 0x000000ac84ace211 */ /* 0x044fe800078008ff */
[C---:B------:R-:W-:Y:S02]  /*11650*/  @!P6 LEA.HI.X R173, R132.reuse, R173, R174, 0x1, P0 ;  /* 0x000000ad84ade211 */ /* 0x040fe400000f0cae */
[----:B------:R-:W-:Y:S03]  /*11660*/  IADD3 R132, P1, R132, UR36, RZ ;  /* 0x0000002484847c10 */ /* 0x000fe6000ff3e0ff */
        /* <DEDUP_REMOVED lines=8> */
[----:B------:R-:W-:Y:S04]  /*116f0*/  @!P5 LDGSTS.E.BYPASS.LTC128B.128 [R212+0xa000], desc[UR30][R170.64+0x80] ;  /* 0x0a000080aad4dfae */ /* 0x000fe8000b901d5e */
        /* <DEDUP_REMOVED lines=9> */
[----:B------:R3:W-:Y:S01]  /*11790*/  @!P3 LDGSTS.E.BYPASS.LTC128B.128 [R212+0xe000], desc[UR30][R170.64+0x180] ;  /* 0x0e000180aad4bfae */ /* 0x0007e2000b901d5e */
[----:B--2---:R-:W-:Y:S03]  /*117a0*/  IADD3.X R172, R174, UR15, RZ, P1, !PT ;  /* 0x0000000faeac7c10 */ /* 0x004fe60008ffe4ff */
[----:B------:R1:W-:Y:S01]  /*117b0*/  @P6 STS.128 [R212+0x8800], RZ ;  /* 0x008800ffd4006388 */ /* 0x0003e20000000c00 */
[----:B---3--:R-:W2:Y:S02]  /*117c0*/  @!P6 LDC.64 R170, c[0x0][0x218] ;  /* 0x00008600ffaaeb82 */ /* 0x008ea40000000a00 */
        /* <DEDUP_REMOVED lines=31> */
[----:B------:R2:W-:Y:S01]  /*119c0*/  @!P6 LDGSTS.E.BYPASS.LTC128B.128 [R212+0x9000], desc[UR30][R168.64] ;  /* 0x09000000a8d4efae */ /* 0x0005e2000b901d5e */
[----:B------:R-:W-:Y:S03]  /*119d0*/  IADD3.X R170, R170, UR15, RZ, P1, !PT ;  /* 0x0000000faaaa7c10 */ /* 0x000fe60008ffe4ff */
        /* <DEDUP_REMOVED lines=15> */
[----:B--2---:R-:W2:Y:S03]  /*11ad0*/  @!P6 LDC.64 R168, c[0x0][0x218] ;  /* 0x00008600ffa8eb82 */ /* 0x004ea60000000a00 */
[----:B------:R1:W-:Y:S01]  /*11ae0*/  @P6 STS.128 [R212+0x9800], RZ ;  /* 0x009800ffd4006388 */ /* 0x0003e20000000c00 */
[C---:B--2---:R-:W-:Y:S04]  /*11af0*/  @!P6 LEA R168, P0, R132.reuse, R168, 0x1 ;  /* 0x000000a884a8e211 */ /* 0x044fe800078008ff */
[----:B------:R-:W-:Y:S05]  /*11b00*/  @!P6 LEA.HI.X R169, R132, R169, R170, 0x1, P0 ;  /* 0x000000a984a9e211 */ /* 0x000fea00000f0caa */
        /* <DEDUP_REMOVED lines=21> */
.L_x_580:
[----:B------:R-:W2:Y:S01]  /*11c60*/  LDL.64 R6, [R1+0x80] ;  /* 0x0000800001067983 */ /* 0x000ea20000100a00 */
[----:B------:R-:W-:Y:S01]  /*11c70*/  UIADD3 UR39, -UR14, UR22, URZ ;  /* 0x000000160e277290 */ /* 0x000fe2000fffe13f */
[----:B------:R-:W-:Y:S04]  /*11c80*/  DEPBAR.LE SB0, 0x0 ;  /* 0x000080000000791a */ /* 0x000fe80000000000 */
[----:B------:R-:W3:Y:S01]  /*11c90*/  LDL R8, [R1+0xa0] ;  /* 0x0000a00001087983 */ /* 0x000ee20000100800 */
[----:B-1--4-:R-:W-:Y:S01]  /*11ca0*/  IMAD.U32 R2, RZ, RZ, UR39 ;  /* 0x00000027ff027e24 */ /* 0x012fe2000f8e00ff */
[----:B------:R-:W-:Y:S01]  /*11cb0*/  USHF.R.S32.HI UR21, URZ, 0x1f, UR39 ;  /* 0x0000001f3f157899 */ /* 0x000fe20008011427 */
[----:B------:R-:W-:Y:S01]  /*11cc0*/  IMAD.U32 R4, RZ, RZ, UR39 ;  /* 0x00000027ff047e24 */ /* 0x000fe2000f8e00ff */
[----:B------:R-:W4:Y:S01]  /*11cd0*/  LDL R22, [R1+0xa8] ;  /* 0x0000a80001167983 */ /* 0x000f220000100800 */
[----:B------:R-:W-:Y:S01]  /*11ce0*/  UIMAD UR20, UR12, UR39, URZ ;  /* 0x000000270c1472a4 */ /* 0x000fe2000f8e023f */
[----:B------:R-:W-:Y:S01]  /*11cf0*/  IMAD.U32 R3, RZ, RZ, UR39 ;  /* 0x00000027ff037e24 */ /* 0x000fe2000f8e00ff */
[----:B------:R-:W-:Y:S01]  /*11d00*/  LEA R2, P0, R2, R230, 0x6 ;  /* 0x000000e602027211 */ /* 0x000fe200078030ff */
[----:B------:R-:W5:Y:S01]  /*11d10*/  LDL R13, [R1+0xa4] ;  /* 0x0000a400010d7983 */ /* 0x000f620000100800 */
[----:B------:R-:W-:Y:S02]  /*11d20*/  UIMAD UR20, UR21, UR13, UR20 ;  /* 0x0000000d151472a4 */ /* 0x000fe4000f8e0214 */
[----:B------:R-:W-:Y:S01]  /*11d30*/  LEA.HI.X.SX32 R3, R3, R231, 0x6, P0 ;  /* 0x000000e703037211 */ /* 0x000fe200000f36ff */
[----:B------:R-:W5:Y:S01]  /*11d40*/  LDL R12, [R1+0x98] ;  /* 0x00009800010c7983 */ /* 0x000f620000100800 */
[----:B------:R-:W-:Y:S01]  /*11d50*/  IMAD.WIDE.U32 R18, R2, UR6, RZ ;  /* 0x0000000602127c25 */ /* 0x000fe2000f8e00ff */
[----:B------:R-:W-:Y:S02]  /*11d60*/  UISETP.GE.AND UP0, UPT, UR39, 0x1, UPT ;  /* 0x000000012700788c */ /* 0x000fe4000bf06270 */
[----:B------:R-:W5:Y:S04]  /*11d70*/  LDL R21, [R1+0x74] ;  /* 0x0000740001157983 */ /* 0x000f680000100800 */
[----:B------:R-:W5:Y:S04]  /*11d80*/  LDL R25, [R1+0x9c] ;  /* 0x00009c0001197983 */ /* 0x000f680000100800 */
[----:B------:R-:W5:Y:S04]  /*11d90*/  LDL R20, [R1+0xac] ;  /* 0x0000ac0001147983 */ /* 0x000f680000100800 */
[----:B------:R-:W5:Y:S04]  /*11da0*/  LDL R10, [R1+0x88] ;  /* 0x00008800010a7983 */ /* 0x000f680000100800 */
[----:B------:R-:W5:Y:S04]  /*11db0*/  LDL R11, [R1+0x90] ;  /* 0x00009000010b7983 */ /* 0x000f680000100800 */
[----:B------:R-:W5:Y:S04]  /*11dc0*/  LDL R23, [R1+0x8c] ;  /* 0x00008c0001177983 */ /* 0x000f680000100800 */
[----:B------:R-:W5:Y:S01]  /*11dd0*/  LDL R24, [R1+0x94] ;  /* 0x0000940001187983 */ /* 0x000f620000100800 */
[----:B------:R-:W-:Y:S06]  /*11de0*/  BAR.SYNC.DEFER_BLOCKING 0x0 ;  /* 0x0000000000007b1d */ /* 0x000fec0000010000 */
[----:B------:R-:W-:Y:S01]  /*11df0*/  @P6 STS.128 [R212+0x10000], RZ ;  /* 0x010000ffd4006388 */ /* 0x000fe20000000c00 */
[----:B--2---:R-:W-:Y:S04]  /*11e00*/  IMAD.WIDE.U32 R4, R4, UR13, R6 ;  /* 0x0000000d04047c25 */ /* 0x004fe8000f8e0006 */
[----:B------:R-:W-:Y:S01]  /*11e10*/  VIADD R7, R5, UR20 ;  /* 0x0000001405077c36 */ /* 0x000fe20008000000 */
[C---:B------:R-:W-:Y:S01]  /*11e20*/  IADD3 R6, P1, R4.reuse, UR24, RZ ;  /* 0x0000001804067c10 */ /* 0x040fe2000ff3e0ff */
[----:B------:R-:W-:Y:S01]  /*11e30*/  UIADD3 UR20, UR22, -0x1, URZ ;  /* 0xffffffff16147890 */ /* 0x000fe2000fffe03f */
[----:B---3--:R-:W-:Y:S01]  /*11e40*/  @!P6 LEA R16, P0, R4, R8, 0x1 ;  /* 0x000000080410e211 */ /* 0x008fe200078008ff */
[----:B------:R-:W-:Y:S01]  /*11e50*/  IMAD R8, R3, UR6, RZ ;  /* 0x0000000603087c24 */ /* 0x000fe2000f8e02ff */
[----:B------:R-:W-:Y:S01]  /*11e60*/  IADD3.X R9, R7, UR19, RZ, P1, !PT ;  /* 0x0000001307097c10 */ /* 0x000fe20008ffe4ff */
[----:B------:R-:W-:Y:S01]  /*11e70*/  UIADD3 UR20, UR20, -UR14, URZ ;  /* 0x8000000e14147290 */ /* 0x000fe2000fffe03f */
[----:B----4-:R-:W-:Y:S02]  /*11e80*/  ISETP.GE.AND P5, PT, R22, UR10, PT ;  /* 0x0000000a16007c0c */ /* 0x010fe4000bfa6270 */
[----:B------:R-:W-:Y:S02]  /*11e90*/  IADD3 R5, P1, R6, UR24, RZ ;  /* 0x0000001806057c10 */ /* 0x000fe4000ff3e0ff */
[----:B-----5:R-:W-:Y:S01]  /*11ea0*/  @!P6 LEA.HI.X R17, R4, R13, R7, 0x1, P0 ;  /* 0x0000000d0411e211 */ /* 0x020fe200000f0c07 */
[----:B------:R-:W-:Y:S01]  /*11eb0*/  IMAD R7, R2, UR7, R8 ;  /* 0x0000000702077c24 */ /* 0x000fe2000f8e0208 */
[----:B------:R-:W-:Y:S01]  /*11ec0*/  LEA R8, P3, R18, R241, 0x1 ;  /* 0x000000f112087211 */ /* 0x000fe200078608ff */
[----:B------:R-:W-:Y:S01]  /*11ed0*/  IMAD.U32 R134, RZ, RZ, UR20 ;  /* 0x00000014ff867e24 */ /* 0x000fe2000f8e00ff */
[C---:B------:R-:W-:Y:S01]  /*11ee0*/  @!P6 LEA R14, P2, R6.reuse, R12, 0x1 ;  /* 0x0000000c060ee211 */ /* 0x040fe200078408ff */
[----:B------:R-:W-:Y:S01]  /*11ef0*/  IMAD.IADD R7, R19, 0x1, R7 ;  /* 0x0000000113077824 */ /* 0x000fe200078e0207 */
[----:B------:R-:W-:Y:S01]  /*11f00*/  @!PT LDS RZ, [RZ] ;  /* 0x00000000fffff984 */ /* 0x000fe20000000800 */
[----:B------:R-:W-:Y:S01]  /*11f10*/  @!PT LDS RZ, [RZ] ;  /* 0x00000000fffff984 */ /* 0x000fe20000000800 */
[----:B------:R-:W-:Y:S01]  /*11f20*/  @!PT LDS RZ, [RZ] ;  /* 0x00000000fffff984 */ /* 0x000fe20000000800 */
[----:B------:R-:W-:Y:S01]  /*11f30*/  @!P6 LDGSTS.E.BYPASS.LTC128B.128 [R212+0x10000], desc[UR30][R16.64] ;  /* 0x1000000010d4efae */ /* 0x000fe2000b901d5e */
[----:B------:R-:W-:Y:S01]  /*11f40*/  ISETP.GE.AND P4, PT, R21, UR10, PT ;  /* 0x0000000a15007c0c */ /* 0x000fe2000bf86270 */
[----:B------:R-:W-:Y:S01]  /*11f50*/  IMAD.U32 R132, RZ, RZ, UR20 ;  /* 0x00000014ff847e24 */ /* 0x000fe2000f8e00ff */
[----:B------:R-:W-:Y:S01]  /*11f60*/  IADD3.X R3, R9, UR19, RZ, P1, !PT ;  /* 0x0000001309037c10 */ /* 0x000fe20008ffe4ff */
[----:B------:R-:W-:Y:S01]  /*11f70*/  @P5 STS.128 [R212+0x12000], RZ ;  /* 0x012000ffd4005388 */ /* 0x000fe20000000c00 */
[----:B------:R-:W-:Y:S01]  /*11f80*/  @!P6 LEA.HI.X R15, R6, R25, R9, 0x1, P2 ;  /* 0x00000019060fe211 */ /* 0x000fe200010f0c09 */
[----:B------:R-:W-:Y:S01]  /*11f90*/  IMAD.U32 R6, RZ, RZ, UR39 ;  /* 0x00000027ff067e24 */ /* 0x000fe2000f8e00ff */
[----:B------:R-:W-:Y:S01]  /*11fa0*/  LEA.HI.X R9, R18, R240, R7, 0x1, P3 ;  /* 0x000000f012097211 */ /* 0x000fe200018f0c07 */
[----:B------:R-:W-:Y:S01]  /*11fb0*/  IMAD.U32 R7, RZ, RZ, UR39 ;  /* 0x00000027ff077e24 */ /* 0x000fe2000f8e00ff */
[----:B------:R-:W-:Y:S02]  /*11fc0*/  ISETP.GE.AND P3, PT, R20, UR10, PT ;  /* 0x0000000a14007c0c */ /* 0x000fe4000bf66270 */
[----:B------:R-:W-:Y:S01]  /*11fd0*/  LEA R6, P2, R6, R236, 0x6 ;  /* 0x000000ec06067211 */ /* 0x000fe200078430ff */
[----:B------:R-:W-:Y:S01]  /*11fe0*/  @!PT LDS RZ, [RZ] ;  /* 0x00000000fffff984 */ /* 0x000fe20000000800 */
[----:B------:R-:W-:Y:S01]  /*11ff0*/  @!PT LDS RZ, [RZ] ;  /* 0x00000000fffff984 */ /* 0x000fe20000000800 */
[----:B------:R-:W-:Y:S01]  /*12000*/  @!PT LDS RZ, [RZ] ;  /* 0x00000000fffff984 */ /* 0x000fe20000000800 */
[----:B------:R-:W-:Y:S01]  /*12010*/  @!P5 LDGSTS.E.BYPASS.LTC128B.128 [R212+0x12000], desc[UR30][R8.64+0x80] ;  /* 0x1200008008d4dfae */ /* 0x000fe2000b901d5e */
[----:B------:R-:W-:Y:S02]  /*12020*/  @!P6 IADD3 R4, P0, R5, UR24, RZ ;  /* 0x000000180504ec10 */ /* 0x000fe4000ff1e0ff */
[----:B------:R-:W-:Y:S01]  /*12030*/  LEA.HI.X.SX32 R7, R7, R237, 0x6, P2 ;  /* 0x000000ed07077211 */ /* 0x000fe200010f36ff */
[----:B------:R-:W-:Y:S01]  /*12040*/  @P4 STS.128 [R212+0x14000], RZ ;  /* 0x014000ffd4004388 */ /* 0x000fe20000000c00 */
[----:B------:R-:W-:Y:S02]  /*12050*/  @!P6 IADD3.X R2, R3, UR19, RZ, P0, !PT ;  /* 0x000000130302ec10 */ /* 0x000fe400087fe4ff */
[C---:B------:R-:W-:Y:S01]  /*12060*/  @!P6 LEA R10, P0, R4.reuse, R10, 0x1 ;  /* 0x0000000a040ae211 */ /* 0x040fe200078008ff */
[----:B------:R-:W-:Y:S01]  /*12070*/  @!PT LDS RZ, [RZ] ;  /* 0x00000000fffff984 */ /* 0x000fe20000000800 */
[----:B------:R-:W-:Y:S01]  /*12080*/  @!PT LDS RZ, [RZ] ;  /* 0x00000000fffff984 */ /* 0x000fe20000000800 */
[----:B------:R-:W-:Y:S01]  /*12090*/  @!PT LDS RZ, [RZ] ;  /* 0x00000000fffff984 */ /* 0x000fe20000000800 */
[----:B------:R-:W-:Y:S01]  /*120a0*/  @!P4 LDGSTS.E.BYPASS.LTC128B.128 [R212+0x14000], desc[UR30][R8.64+0x100] ;  /* 0x1400010008d4cfae */ /* 0x000fe2000b901d5e */
[----:B------:R-:W-:Y:S01]  /*120b0*/  IMAD R7, R7, UR6, RZ ;  /* 0x0000000607077c24 */ /* 0x000fe2000f8e02ff */
[C---:B------:R-:W-:Y:S02]  /*120c0*/  @!P6 LEA R12, P1, R5.reuse, R11, 0x1 ;  /* 0x0000000b050ce211 */ /* 0x040fe400078208ff */
[----:B------:R-:W-:Y:S01]  /*120d0*/  @P3 STS.128 [R212+0x16000], RZ ;  /* 0x016000ffd4003388 */ /* 0x000fe20000000c00 */
[----:B------:R-:W-:Y:S01]  /*120e0*/  @!P6 LEA.HI.X R11, R4, R23, R2, 0x1, P0 ;  /* 0x00000017040be211 */ /* 0x000fe200000f0c02 */
[C---:B------:R-:W-:Y:S01]  /*120f0*/  IMAD R7, R6.reuse, UR7, R7 ;  /* 0x0000000706077c24 */ /* 0x040fe2000f8e0207 */
[----:B------:R-:W-:Y:S01]  /*12100*/  @!P6 LEA.HI.X R13, R5, R24, R3, 0x1, P1 ;  /* 0x00000018050de211 */ /* 0x000fe200008f0c03 */
[----:B------:R-:W-:Y:S01]  /*12110*/  @!PT LDS RZ, [RZ] ;  /* 0x00000000fffff984 */ /* 0x000fe20000000800 */
[----:B------:R-:W-:Y:S01]  /*12120*/  @!PT LDS RZ, [RZ] ;  /* 0x00000000fffff984 */ /* 0x000fe20000000800 */
[----:B------:R-:W-:Y:S01]  /*12130*/  @!PT LDS RZ, [RZ] ;  /* 0x00000000fffff984 */ /* 0x000fe20000000800 */
[----:B------:R-:W-:Y:S01]  /*12140*/  @!P3 LDGSTS.E.BYPASS.LTC128B.128 [R212+0x16000], desc[UR30][R8.64+0x180] ;  /* 0x1600018008d4bfae */ /* 0x000fe2000b901d5e */
[----:B------:R-:W-:Y:S03]  /*12150*/  IMAD.WIDE.U32 R22, R6, UR6, RZ ;  /* 0x0000000606167c25 */ /* 0x000fe6000f8e00ff */
[----:B------:R-:W-:Y:S01]  /*12160*/  @P6 STS.128 [R212+0x10800], RZ ;  /* 0x010800ffd4006388 */ /* 0x000fe20000000c00 */
[----:B------:R-:W-:Y:S01]  /*12170*/  IMAD.IADD R7, R23, 0x1, R7 ;  /* 0x0000000117077824 */ /* 0x000fe200078e0207 */
[C---:B------:R-:W-:Y:S01]  /*12180*/  LEA R6, P2, R22.reuse, R241, 0x1 ;  /* 0x000000f116067211 */ /* 0x040fe200078408ff */
[----:B------:R-:W-:Y:S01]  /*12190*/  IMAD.U32 R4, RZ, RZ, UR39 ;  /* 0x00000027ff047e24 */ /* 0x000fe2000f8e00ff */
[----:B------:R-:W-:Y:S01]  /*121a0*/  @!PT LDS RZ, [RZ] ;  /* 0x00000000fffff984 */ /* 0x000fe20000000800 */
[----:B------:R-:W-:Y:S01]  /*121b0*/  @!PT LDS RZ, [RZ] ;  /* 0x00000000fffff984 */ /* 0x000fe20000000800 */
[----:B------:R-:W-:Y:S01]  /*121c0*/  @!PT LDS RZ, [RZ] ;  /* 0x00000000fffff984 */ /* 0x000fe20000000800 */
[----:B------:R-:W-:Y:S01]  /*121d0*/  @!P6 LDGSTS.E.BYPASS.LTC128B.128 [R212+0x10800], desc[UR30][R14.64] ;  /* 0x108000000ed4efae */ /* 0x000fe2000b901d5e */
[----:B------:R-:W-:Y:S01]  /*121e0*/  IMAD.U32 R5, RZ, RZ, UR39 ;  /* 0x00000027ff057e24 */ /* 0x000fe2000f8e00ff */
[----:B------:R-:W-:Y:S01]  /*121f0*/  LEA.HI.X R7, R22, R240, R7, 0x1, P2 ;  /* 0x000000f016077211 */ /* 0x000fe200010f0c07 */
[----:B------:R-:W-:Y:S01]  /*12200*/  IMAD.U32 R2, RZ, RZ, UR39 ;  /* 0x00000027ff027e24 */ /* 0x000fe2000f8e00ff */
[----:B------:R-:W-:Y:S01]  /*12210*/  @P5 STS.128 [R212+0x12800], RZ ;  /* 0x012800ffd4005388 */ /* 0x000fe20000000c00 */
[----:B------:R-:W-:Y:S01]  /*12220*/  LEA R4, P1, R4, R234, 0x6 ;  /* 0x000000ea04047211 */ /* 0x000fe200078230ff */
[----:B------:R-:W-:Y:S02]  /*12230*/  IMAD.U32 R3, RZ, RZ, UR39 ;  /* 0x00000027ff037e24 */ /* 0x000fe4000f8e00ff */
[----:B------:R-:W-:Y:S01]  /*12240*/  @!PT LDS RZ, [RZ] ;  /* 0x00000000fffff984 */ /* 0x000fe20000000800 */
[----:B------:R-:W-:Y:S01]  /*12250*/  @!PT LDS RZ, [RZ] ;  /* 0x00000000fffff984 */ /* 0x000fe20000000800 */
[----:B------:R-:W-:Y:S01]  /*12260*/  @!PT LDS RZ, [RZ] ;  /* 0x00000000fffff984 */ /* 0x000fe20000000800 */
[----:B------:R-:W-:Y:S01]  /*12270*/  @!P5 LDGSTS.E.BYPASS.LTC128B.128 [R212+0x12800], desc[UR30][R6.64+0x80] ;  /* 0x1280008006d4dfae */ /* 0x000fe2000b901d5e */
[----:B------:R-:W-:Y:S01]  /*12280*/  LEA.HI.X.SX32 R5, R5, R235, 0x6, P1 ;  /* 0x000000eb05057211 */ /* 0x000fe200008f36ff */
[----:B------:R-:W-:Y:S01]  /*12290*/  IMAD.WIDE.U32 R20, R4, UR6, RZ ;  /* 0x0000000604147c25 */ /* 0x000fe2000f8e00ff */
[----:B------:R-:W-:Y:S01]  /*122a0*/  LEA R2, P0, R2, R232, 0x6 ;  /* 0x000000e802027211 */ /* 0x000fe200078030ff */
[----:B------:R-:W-:Y:S02]  /*122b0*/  @P4 STS.128 [R212+0x14800], RZ ;  /* 0x014800ffd4004388 */ /* 0x000fe40000000c00 */
[----:B------:R-:W-:Y:S01]  /*122c0*/  IMAD R5, R5, UR6, RZ ;  /* 0x0000000605057c24 */ /* 0x000fe2000f8e02ff */
[----:B------:R-:W-:Y:S01]  /*122d0*/  LEA.HI.X.SX32 R3, R3, R233, 0x6, P0 ;  /* 0x000000e903037211 */ /* 0x000fe200000f36ff */
[----:B------:R-:W-:Y:S01]  /*122e0*/  @!PT LDS RZ, [RZ] ;  /* 0x00000000fffff984 */ /* 0x000fe20000000800 */
[----:B------:R-:W-:Y:S01]  /*122f0*/  @!PT LDS RZ, [RZ] ;  /* 0x00000000fffff984 */ /* 0x000fe20000000800 */
[----:B------:R-:W-:Y:S01]  /*12300*/  @!PT LDS RZ, [RZ] ;  /* 0x00000000fffff984 */ /* 0x000fe20000000800 */
[----:B------:R-:W-:Y:S01]  /*12310*/  @!P4 LDGSTS.E.BYPASS.LTC128B.128 [R212+0x14800], desc[UR30][R6.64+0x100] ;  /* 0x1480010006d4cfae */ /* 0x000fe2000b901d5e */
[----:B------:R-:W-:Y:S03]  /*12320*/  IMAD.WIDE.U32 R18, R2, UR6, RZ ;  /* 0x0000000602127c25 */ /* 0x000fe6000f8e00ff */
[----:B------:R-:W-:Y:S01]  /*12330*/  @P3 STS.128 [R212+0x16800], RZ ;  /* 0x016800ffd4003388 */ /* 0x000fe20000000c00 */
[----:B------:R-:W-:Y:S01]  /*12340*/  IMAD R5, R4, UR7, R5 ;  /* 0x0000000704057c24 */ /* 0x000fe2000f8e0205 */
[-C--:B------:R-:W-:Y:S01]  /*12350*/  LEA R4, P1, R20, R241.reuse, 0x1 ;  /* 0x000000f114047211 */ /* 0x080fe200078208ff */
[----:B------:R-:W-:Y:S01]  /*12360*/  IMAD R3, R3, UR6, RZ ;  /* 0x0000000603037c24 */ /* 0x000fe2000f8e02ff */
[----:B------:R-:W-:Y:S01]  /*12370*/  @!PT LDS RZ, [RZ] ;  /* 0x00000000fffff984 */ /* 0x000fe20000000800 */
[----:B------:R-:W-:Y:S01]  /*12380*/  @!PT LDS RZ, [RZ] ;  /* 0x00000000fffff984 */ /* 0x000fe20000000800 */
[----:B------:R-:W-:Y:S01]  /*12390*/  @!PT LDS RZ, [RZ] ;  /* 0x00000000fffff984 */ /* 0x000fe20000000800 */
[----:B------:R-:W-:Y:S01]  /*123a0*/  @!P3 LDGSTS.E.BYPASS.LTC128B.128 [R212+0x16800], desc[UR30][R6.64+0x180] ;  /* 0x1680018006d4bfae */ /* 0x000fe2000b901d5e */
[----:B------:R-:W-:Y:S02]  /*123b0*/  IMAD.IADD R5, R21, 0x1, R5 ;  /* 0x0000000115057824 */ /* 0x000fe400078e0205 */
[----:B------:R-:W-:Y:S01]  /*123c0*/  IMAD R3, R2, UR7, R3 ;  /* 0x0000000702037c24 */ /* 0x000fe2000f8e0203 */
[----:B------:R-:W-:Y:S01]  /*123d0*/  @P6 STS.128 [R212+0x11000], RZ ;  /* 0x011000ffd4006388 */ /* 0x000fe20000000c00 */
[----:B------:R-:W-:Y:S02]  /*123e0*/  LEA R2, P0, R18, R241, 0x1 ;  /* 0x000000f112027211 */ /* 0x000fe400078008ff */
[----:B------:R-:W-:Y:S01]  /*123f0*/  LEA.HI.X R5, R20, R240, R5, 0x1, P1 ;  /* 0x000000f014057211 */ /* 0x000fe200008f0c05 */
[----:B------:R-:W-:Y:S01]  /*12400*/  @!PT LDS RZ, [RZ] ;  /* 0x00000000fffff984 */ /* 0x000fe20000000800 */
[----:B------:R-:W-:Y:S01]  /*12410*/  @!PT LDS RZ, [RZ] ;  /* 0x00000000fffff984 */ /* 0x000fe20000000800 */
[----:B------:R-:W-:Y:S01]  /*12420*/  @!PT LDS RZ, [RZ] ;  /* 0x00000000fffff984 */ /* 0x000fe20000000800 */
[----:B------:R-:W-:Y:S01]  /*12430*/  @!P6 LDGSTS.E.BYPASS.LTC128B.128 [R212+0x11000], desc[UR30][R12.64] ;  /* 0x110000000cd4efae */ /* 0x000fe2000b901d5e */
[----:B------:R-:W-:Y:S02]  /*12440*/  IADD3 R3, R19, R3, RZ ;  /* 0x0000000313037210 */ /* 0x000fe40007ffe0ff */
[----:B------:R-:W-:Y:S01]  /*12450*/  LEA R134, P1, R134, R230, 0x6 ;  /* 0x000000e686867211 */ /* 0x000fe200078230ff */
[----:B------:R-:W-:Y:S01]  /*12460*/  @P5 STS.128 [R212+0x13000], RZ ;  /* 0x013000ffd4005388 */ /* 0x000fe20000000c00 */
[----:B------:R-:W-:Y:S02]  /*12470*/  LEA.HI.X R3, R18, R240, R3, 0x1, P0 ;  /* 0x000000f012037211 */ /* 0x000fe400000f0c03 */
[----:B------:R-:W-:Y:S01]  /*12480*/  LEA.HI.X.SX32 R135, R132, R231, 0x6, P1 ;  /* 0x000000e784877211 */ /* 0x000fe200008f36ff */
[----:B------:R-:W-:Y:S01]  /*12490*/  @!PT LDS RZ, [RZ] ;  /* 0x00000000fffff984 */ /* 0x000fe20000000800 */
[----:B------:R-:W-:Y:S01]  /*124a0*/  @!PT LDS RZ, [RZ] ;  /* 0x00000000fffff984 */ /* 0x000fe20000000800 */
[----:B------:R-:W-:Y:S01]  /*124b0*/  @!PT LDS RZ, [RZ] ;  /* 0x00000000fffff984 */ /* 0x000fe20000000800 */
[----:B------:R-:W-:Y:S04]  /*124c0*/  @!P5 LDGSTS.E.BYPASS.LTC128B.128 [R212+0x13000], desc[UR30][R4.64+0x80] ;  /* 0x1300008004d4dfae */ /* 0x000fe8000b901d5e */
[----:B------:R-:W-:Y:S01]  /*124d0*/  @P4 STS.128 [R212+0x15000], RZ ;  /* 0x015000ffd4004388 */ /* 0x000fe20000000c00 */
[----:B------:R-:W-:Y:S03]  /*124e0*/  IMAD R132, R135, UR8, RZ ;  /* 0x0000000887847c24 */ /* 0x000fe6000f8e02ff */
[----:B------:R-:W-:Y:S01]  /*124f0*/  @!PT LDS RZ, [RZ] ;  /* 0x00000000fffff984 */ /* 0x000fe20000000800 */
[----:B------:R-:W-:Y:S01]  /*12500*/  @!PT LDS RZ, [RZ] ;  /* 0x00000000fffff984 */ /* 0x000fe20000000800 */
[----:B------:R-:W-:Y:S01]  /*12510*/  @!PT LDS RZ, [RZ] ;  /* 0x00000000fffff984 */ /* 0x000fe20000000800 */
[----:B------:R-:W-:Y:S01]  /*12520*/  @!P4 LDGSTS.E.BYPASS.LTC128B.128 [R212+0x15000], desc[UR30][R4.64+0x100] ;  /* 0x1500010004d4cfae */ /* 0x000fe2000b901d5e */
[C---:B------:R-:W-:Y:S02]  /*12530*/  IMAD R132, R134.reuse, UR9, R132 ;  /* 0x0000000986847c24 */ /* 0x040fe4000f8e0284 */
[----:B------:R-:W-:Y:S01]  /*12540*/  IMAD.WIDE.U32 R134, R134, UR8, RZ ;  /* 0x0000000886867c25 */ /* 0x000fe2000f8e00ff */
[----:B------:R-:W-:Y:S03]  /*12550*/  @P3 STS.128 [R212+0x17000], RZ ;  /* 0x017000ffd4003388 */ /* 0x000fe60000000c00 */
[----:B------:R-:W-:Y:S01]  /*12560*/  IMAD.IADD R132, R135, 0x1, R132 ;  /* 0x0000000187847824 */ /* 0x000fe200078e0284 */
        /* <DEDUP_REMOVED lines=26> */
[----:B------:R-:W3:Y:S04]  /*12710*/  LDSM.16.M88.4 R16, [R184+0x8800] ;  /* 0x00880000b810783b */ /* 0x000ee80000000200 */
[----:B------:R-:W4:Y:S04]  /*12720*/  LDSM.16.M88.4 R24, [R184+0x9000] ;  /* 0x00900000b818783b */ /* 0x000f280000000200 */
[----:B------:R-:W5:Y:S04]  /*12730*/  LDSM.16.M88.4 R168, [R184+0x9800] ;  /* 0x00980000b8a8783b */ /* 0x000f680000000200 */
[----:B------:R-:W0:Y:S01]  /*12740*/  LDGDEPBAR ;  /* 0x00000000000079af */ /* 0x000e220000000000 */
[----:B--2---:R-:W-:Y:S03]  /*12750*/  IMAD.U32 R2, RZ, RZ, UR20 ;  /* 0x00000014ff027e24 */ /* 0x004fe6000f8e00ff */
[----:B------:R-:W-:Y:S01]  /*12760*/  LDSM.16.M88.4 R172, [R193] ;  /* 0x00000000c1ac783b */ /* 0x000fe20000000200 */
[----:B------:R-:W-:Y:S01]  /*12770*/  IMAD.U32 R3, RZ, RZ, UR20 ;  /* 0x00000014ff037e24 */ /* 0x000fe2000f8e00ff */
[----:B------:R-:W-:Y:S04]  /*12780*/  LEA R2, P0, R2, R236, 0x6 ;  /* 0x000000ec02027211 */ /* 0x000fe800078030ff */
[----:B------:R-:W-:Y:S05]  /*12790*/  LEA.HI.X.SX32 R3, R3, R237, 0x6, P0 ;  /* 0x000000ed03037211 */ /* 0x000fea00000f36ff */
[----:B------:R-:W-:Y:S01]  /*127a0*/  IMAD R3, R3, UR8, RZ ;  /* 0x0000000803037c24 */ /* 0x000fe2000f8e02ff */
[C---:B-1----:R-:W-:Y:S06]  /*127b0*/  HMMA.16816.F32.BF16 R4, R32.reuse, R8, RZ ;  /* 0x000000082004723c */ /* 0x042fec00000418ff */
[C---:B------:R-:W-:Y:S06]  /*127c0*/  HMMA.16816.F32.BF16 R8, R32.reuse, R10, RZ ;  /* 0x0000000a2008723c */ /* 0x040fec00000418ff */
[C---:B---3--:R-:W-:Y:S06]  /*127d0*/  HMMA.16816.F32.BF16 R12, R32.reuse, R16, RZ ;  /* 0x00000010200c723c */ /* 0x048fec00000418ff */
[C---:B------:R-:W-:Y:S06]  /*127e0*/  HMMA.16816.F32.BF16 R16, R32.reuse, R18, RZ ;  /* 0x000000122010723c */ /* 0x040fec00000418ff */
[C---:B----4-:R-:W-:Y:S06]  /*127f0*/  HMMA.16816.F32.BF16 R20, R32.reuse, R24, RZ ;  /* 0x000000182014723c */ /* 0x050fec00000418ff */
[C---:B------:R-:W-:Y:S06]  /*12800*/  HMMA.16816.F32.BF16 R24, R32.reuse, R26, RZ ;  /* 0x0000001a2018723c */ /* 0x040fec00000418ff */
[C---:B-----5:R-:W-:Y:S06]  /*12810*/  HMMA.16816.F32.BF16 R28, R32.reuse, R168, RZ ;  /* 0x000000a8201c723c */ /* 0x060fec00000418ff */
[----:B------:R-:W-:Y:S01]  /*12820*/  HMMA.16816.F32.BF16 R32, R32, R170, RZ ;  /* 0x000000aa2020723c */ /* 0x000fe200000418ff */
[----:B------:R-:W1:Y:S05]  /*12830*/  LDSM.16.M88.4 R168, [R196] ;  /* 0x00000000c4a8783b */ /* 0x000e6a0000000200 */
[C---:B-1----:R-:W-:Y:S06]  /*12840*/  HMMA.16816.F32.BF16 R4, R172.reuse, R168, R4 ;  /* 0x000000a8ac04723c */ /* 0x042fec0000041804 */
[C---:B------:R-:W-:Y:S01]  /*12850*/  HMMA.16816.F32.BF16 R8, R172.reuse, R170, R8 ;  /* 0x000000aaac08723c */ /* 0x040fe20000041808 */
        /* <DEDUP_REMOVED lines=8> */
[----:B------:R-:W-:Y:S01]  /*128e0*/  HMMA.16816.F32.BF16 R32, R172, R170, R32 ;  /* 0x000000aaac20723c */ /* 0x000fe20000041820 */
[----:B------:R-:W-:Y:S04]  /*128f0*/  LDSM.16.M88.4 R168, [R195] ;  /* 0x00000000c3a8783b */ /* 0x000fe80000000200 */
[----:B------:R-:W1:Y:S02]  /*12900*/  LDSM.16.M88.4 R172, [R190+0x8000] ;  /* 0x00800000beac783b */ /* 0x000e640000000200 */
[C---:B-1----:R-:W-:Y:S06]  /*12910*/  HMMA.16816.F32.BF16 R4, R168.reuse, R172, R4 ;  /* 0x000000aca804723c */ /* 0x042fec0000041804 */
[C---:B------:R-:W-:Y:S01]  /*12920*/  HMMA.16816.F32.BF16 R8, R168.reuse, R174, R8 ;  /* 0x000000aea808723c */ /* 0x040fe20000041808 */
[----:B------:R-:W1:Y:S05]  /*12930*/  LDSM.16.M88.4 R172, [R190+0x8800] ;  /* 0x00880000beac783b */ /* 0x000e6a0000000200 */
[C---:B-1----:R-:W-:Y:S06]  /*12940*/  HMMA.16816.F32.BF16 R12, R168.reuse, R172, R12 ;  /* 0x000000aca80c723c */ /* 0x042fec000004180c */
[C---:B------:R-:W-:Y:S01]  /*12950*/  HMMA.16816.F32.BF16 R16, R168.reuse, R174, R16 ;  /* 0x000000aea810723c */ /* 0x040fe20000041810 */
[----:B------:R-:W1:Y:S05]  /*12960*/  LDSM.16.M88.4 R172, [R190+0x9000] ;  /* 0x00900000beac783b */ /* 0x000e6a0000000200 */
[C---:B-1----:R-:W-:Y:S06]  /*12970*/  HMMA.16816.F32.BF16 R20, R168.reuse, R172, R20 ;  /* 0x000000aca814723c */ /* 0x042fec0000041814 */
[C---:B------:R-:W-:Y:S01]  /*12980*/  HMMA.16816.F32.BF16 R24, R168.reuse, R174, R24 ;  /* 0x000000aea818723c */ /* 0x040fe20000041818 */
[----:B------:R-:W1:Y:S05]  /*12990*/  LDSM.16.M88.4 R172, [R190+0x9800] ;  /* 0x00980000beac783b */ /* 0x000e6a0000000200 */
[C---:B-1----:R-:W-:Y:S06]  /*129a0*/  HMMA.16816.F32.BF16 R28, R168.reuse, R172, R28 ;  /* 0x000000aca81c723c */ /* 0x042fec000004181c */
[----:B------:R-:W-:Y:S01]  /*129b0*/  HMMA.16816.F32.BF16 R32, R168, R174, R32 ;  /* 0x000000aea820723c */ /* 0x000fe20000041820 */
[----:B------:R-:W-:Y:S04]  /*129c0*/  LDSM.16.M88.4 R168, [R194] ;  /* 0x00000000c2a8783b */ /* 0x000fe80000000200 */
[----:B------:R-:W1:Y:S02]  /*129d0*/  LDSM.16.M88.4 R172, [R189] ;  /* 0x00000000bdac783b */ /* 0x000e640000000200 */
        /* <DEDUP_REMOVED lines=11> */
[----:B------:R-:W-:Y:S04]  /*12a90*/  LDSM.16.M88.4 R168, [R192+0x2000] ;  /* 0x00200000c0a8783b */ /* 0x000fe80000000200 */
        /* <DEDUP_REMOVED lines=13> */
[----:B------:R-:W1:Y:S02]  /*12b70*/  LDSM.16.M88.4 R172, [R208] ;  /* 0x00000000d0ac783b */ /* 0x000e640000000200 */
        /* <DEDUP_REMOVED lines=138> */
[----:B------:R-:W1:Y:S01]  /*13420*/  LDSM.16.M88.4 R172, [R189+0x7800] ;  /* 0x00780000bdac783b */ /* 0x000e620000000200 */
[----:B------:R-:W-:Y:S04]  /*13430*/  DEPBAR.LE SB0, 0x0 ;  /* 0x000080000000791a */ /* 0x000fe80000000000 */
[----:B------:R-:W-:Y:S01]  /*13440*/  BAR.SYNC.DEFER_BLOCKING 0x0 ;  /* 0x0000000000007b1d */ /* 0x000fe20000010000 */
[C---:B-1----:R-:W-:Y:S06]  /*13450*/  HMMA.16816.F32.BF16 R28, R168.reuse, R172, R28 ;  /* 0x000000aca81c723c */ /* 0x042fec000004181c */
[----:B------:R-:W-:Y:S07]  /*13460*/  HMMA.16816.F32.BF16 R32, R168, R174, R32 ;  /* 0x000000aea820723c */ /* 0x000fee0000041820 */
[----:B------:R-:W-:Y:S01]  /*13470*/  IMAD R169, R2, UR9, R3 ;  /* 0x0000000902a97c24 */ /* 0x000fe2000f8e0203 */
[-C--:B------:R-:W-:Y:S03]  /*13480*/  LEA R170, P0, R134, R243.reuse, 0x1 ;  /* 0x000000f386aa7211 */ /* 0x080fe600078008ff */
[----:B------:R-:W-:Y:S01]  /*13490*/  IMAD.WIDE.U32 R2, R2, UR8, RZ ;  /* 0x0000000802027c25 */ /* 0x000fe2000f8e00ff */
[-C--:B------:R-:W-:Y:S02]  /*134a0*/  LEA.HI.X R171, R134, R242.reuse, R132, 0x1, P0 ;  /* 0x000000f286ab7211 */ /* 0x080fe400000f0c84 */
[----:B------:R-:W-:Y:S01]  /*134b0*/  MOV R132, UR20 ;  /* 0x0000001400847c02 */ /* 0x000fe20008000f00 */
[----:B------:R-:W-:Y:S01]  /*134c0*/  IMAD.IADD R169, R3, 0x1, R169 ;  /* 0x0000000103a97824 */ /* 0x000fe200078e02a9 */
[C---:B------:R-:W-:Y:S01]  /*134d0*/  LEA R168, P0, R2.reuse, R243, 0x1 ;  /* 0x000000f302a87211 */ /* 0x040fe200078008ff */
[----:B------:R-:W-:Y:S03]  /*134e0*/  IMAD.U32 R3, RZ, RZ, UR20 ;  /* 0x00000014ff037e24 */ /* 0x000fe6000f8e00ff */
[----:B------:R-:W-:Y:S02]  /*134f0*/  LEA.HI.X R169, R2, R242, R169, 0x1, P0 ;  /* 0x000000f202a97211 */ /* 0x000fe400000f0ca9 */
[----:B------:R-:W-:Y:S04]  /*13500*/  LEA R2, P0, R132, R234, 0x6 ;  /* 0x000000ea84027211 */ /* 0x000fe800078030ff */
[----:B------:R-:W-:Y:S05]  /*13510*/  LEA.HI.X.SX32 R3, R3, R235, 0x6, P0 ;  /* 0x000000eb03037211 */ /* 0x000fea00000f36ff */
[----:B------:R-:W-:Y:S04]  /*13520*/  IMAD R3, R3, UR8, RZ ;  /* 0x0000000803037c24 */ /* 0x000fe8000f8e02ff */
[C---:B------:R-:W-:Y:S02]  /*13530*/  IMAD R132, R2.reuse, UR9, R3 ;  /* 0x0000000902847c24 */ /* 0x040fe4000f8e0203 */
[----:B------:R-:W-:Y:S04]  /*13540*/  IMAD.WIDE.U32 R2, R2, UR8, RZ ;  /* 0x0000000802027c25 */ /* 0x000fe8000f8e00ff */
[----:B------:R-:W-:Y:S01]  /*13550*/  IMAD.IADD R132, R3, 0x1, R132 ;  /* 0x0000000103847824 */ /* 0x000fe200078e0284 */
[C---:B------:R-:W-:Y:S01]  /*13560*/  LEA R134, P0, R2.reuse, R243, 0x1 ;  /* 0x000000f302867211 */ /* 0x040fe200078008ff */
[----:B------:R-:W-:Y:S03]  /*13570*/  IMAD.U32 R3, RZ, RZ, UR20 ;  /* 0x00000014ff037e24 */ /* 0x000fe6000f8e00ff */
[----:B------:R-:W-:Y:S01]  /*13580*/  LEA.HI.X R135, R2, R242, R132, 0x1, P0 ;  /* 0x000000f202877211 */ /* 0x000fe200000f0c84 */
[----:B------:R-:W-:Y:S05]  /*13590*/  IMAD.U32 R2, RZ, RZ, UR20 ;  /* 0x00000014ff027e24 */ /* 0x000fea000f8e00ff */
[----:B------:R-:W-:Y:S04]  /*135a0*/  LEA R2, P0, R2, R232, 0x6 ;  /* 0x000000e802027211 */ /* 0x000fe800078030ff */
[----:B------:R-:W-:Y:S01]  /*135b0*/  LEA.HI.X.SX32 R3, R3, R233, 0x6, P0 ;  /* 0x000000e903037211 */ /* 0x000fe200000f36ff */
[C---:B------:R-:W-:Y:S04]  /*135c0*/  IMAD.WIDE.U32 R172, R2.reuse, UR8, RZ ;  /* 0x0000000802ac7c25 */ /* 0x040fe8000f8e00ff */
[----:B------:R-:W-:Y:S04]  /*135d0*/  IMAD R3, R3, UR8, RZ ;  /* 0x0000000803037c24 */ /* 0x000fe8000f8e02ff */
[----:B------:R-:W-:Y:S01]  /*135e0*/  IMAD R3, R2, UR9, R3 ;  /* 0x0000000902037c24 */ /* 0x000fe2000f8e0203 */
[C---:B------:R-:W-:Y:S03]  /*135f0*/  LEA R2, P0, R172.reuse, R243, 0x1 ;  /* 0x000000f3ac027211 */ /* 0x040fe600078008ff */
[----:B------:R-:W-:Y:S05]  /*13600*/  IMAD.IADD R3, R173, 0x1, R3 ;  /* 0x00000001ad037824 */ /* 0x000fea00078e0203 */
[----:B------:R-:W-:Y:S02]  /*13610*/  LEA.HI.X R3, R172, R242, R3, 0x1, P0 ;  /* 0x000000f2ac037211 */ /* 0x000fe400000f0c03 */
[----:B------:R-:W-:Y:S11]  /*13620*/  PLOP3.LUT P0, PT, PT, PT, UP0, 0x80, 0x0 ;  /* 0x000000000000781c */ /* 0x000ff60003f0f008 */
[----:B------:R-:W-:Y:S02]  /*13630*/  @!UPT UIADD3 URZ, URZ, URZ, URZ ;  /* 0x0000003f3f3ff290 */ /* 0x000fe4000fffe03f */
[----:B------:R-:W-:Y:S05]  /*13640*/  @P0 BRA `(.L_x_582) ;  /* 0xffffffdc00c40947 */ /* 0x000fea000383ffff */
.L_x_581:
[----:B------:R2:W3:Y:S01]  /*13650*/  LDL.S16 R219, [R1+0x6c] ;  /* 0x00006c0001db7983 */ /* 0x0004e20000100600 */
[----:B-1----:R-:W-:Y:S01]  /*13660*/  FMNMX.FTZ R3, R4, R0, !PT ;  /* 0x0000000004037209 */ /* 0x002fe20007810000 */
[----:B------:R-:W-:Y:S01]  /*13670*/  USHF.L.U32 UR38, UR39, 0x1, URZ ;  /* 0x0000000127267899 */ /* 0x000fe2000800063f */
[----:B------:R-:W-:Y:S01]  /*13680*/  FMNMX.FTZ R2, R6, R133, !PT ;  /* 0x0000008506027209 */ /* 0x000fe20007810000 */
[----:B------:R2:W4:Y:S01]  /*13690*/  LDL.S16 R218, [R1+0x68] ;  /* 0x0000680001da7983 */ /* 0x0005220000100600 */
[----:B------:R-:W-:Y:S01]  /*136a0*/  FMNMX.FTZ R3, R5, R3, !PT ;  /* 0x0000000305037209 */ /* 0x000fe20007810000 */
[----:B------:R-:W-:Y:S01]  /*136b0*/  UIADD3 UR20, UR35, -0x4498517b, URZ ;  /* 0xbb67ae8523147890 */ /* 0x000fe2000fffe03f */
[----:B------:R-:W-:Y:S01]  /*136c0*/  FMNMX.FTZ R2, R7, R2, !PT ;  /* 0x0000000207027209 */ /* 0x000fe20007810000 */
[----:B------:R-:W-:Y:S01]  /*136d0*/  ULOP3.LUT UR21, UR38, UR35, URZ, 0x3c, !UPT ;  /* 0x0000002326157292 */ /* 0x000fe2000f8e3c3f */
        /* <DEDUP_REMOVED lines=23> */
[----:B------:R-:W-:Y:S01]  /*13850*/  ULOP3.LUT UR38, UR38, UR35, URZ, 0x3c, !UPT ;  /* 0x0000002326267292 */ /* 0x000fe2000f8e3c3f */
        /* <DEDUP_REMOVED lines=15> */
[----:B------:R-:W-:Y:S03]  /*13950*/  FMNMX.FTZ R3, R35, R2, !PT ;  /* 0x0000000223037209 */ /* 0x000fe60007810000 */
[----:B------:R-:W1:Y:S08]  /*13960*/  SHFL.BFLY PT, R2, R132, 0x2, 0x1f ;  /* 0x0c401f0084027f89 */ /* 0x000e7000000e0000 */
[----:B------:R-:W5:Y:S01]  /*13970*/  SHFL.BFLY PT, R134, R3, 0x2, 0x1f ;  /* 0x0c401f0003867f89 */ /* 0x000f6200000e0000 */
[----:B-1----:R-:W-:Y:S02]  /*13980*/  FMNMX.FTZ R132, R132, R2, !PT ;  /* 0x0000000284847209 */ /* 0x002fe40007810000 */
[----:B-----5:R-:W-:Y:S05]  /*13990*/  FMNMX.FTZ R3, R3, R134, !PT ;  /* 0x0000008603037209 */ /* 0x020fea0007810000 */
[----:B------:R-:W1:Y:S08]  /*139a0*/  SHFL.BFLY PT, R2, R132, 0x1, 0x1f ;  /* 0x0c201f0084027f89 */ /* 0x000e7000000e0000 */
[----:B------:R-:W5:Y:S01]  /*139b0*/  SHFL.BFLY PT, R134, R3, 0x1, 0x1f ;  /* 0x0c201f0003867f89 */ /* 0x000f6200000e0000 */
[----:B-1----:R-:W-:Y:S02]  /*139c0*/  FMNMX.FTZ R132, R132, R2, !PT ;  /* 0x0000000284847209 */ /* 0x002fe40007810000 */
[----:B-----5:R-:W-:Y:S03]  /*139d0*/  FMNMX.FTZ R3, R3, R134, !PT ;  /* 0x0000008603037209 */ /* 0x020fe60007810000 */
[C---:B------:R-:W-:Y:S01]  /*139e0*/  FMUL.FTZ R134, R132.reuse, UR4 ;  /* 0x0000000484867c20 */ /* 0x040fe20008410000 */
[C---:B------:R-:W-:Y:S01]  /*139f0*/  FSETP.NEU.FTZ.AND P1, PT, R132.reuse, -INF , PT ;  /* 0xff8000008400780b */ /* 0x040fe20003f3d000 */
[----:B------:R-:W-:Y:S01]  /*13a00*/  FADD.FTZ R0, -R132, R0 ;  /* 0x0000000084007221 */ /* 0x000fe20000010100 */
[C---:B------:R-:W-:Y:S01]  /*13a10*/  FSETP.NEU.FTZ.AND P0, PT, R3.reuse, -INF , PT ;  /* 0xff8000000300780b */ /* 0x040fe20003f1d000 */
[C---:B------:R-:W-:Y:S01]  /*13a20*/  FMUL.FTZ R135, R3.reuse, UR4 ;  /* 0x0000000403877c20 */ /* 0x040fe20008410000 */
[----:B------:R-:W-:Y:S01]  /*13a30*/  FSEL R134, R134, RZ, P1 ;  /* 0x000000ff86867208 */ /* 0x000fe20000800000 */
[----:B------:R-:W-:Y:S01]  /*13a40*/  FMUL.FTZ R2, R0, UR4 ;  /* 0x0000000400027c20 */ /* 0x000fe20008410000 */
[----:B------:R-:W-:Y:S02]  /*13a50*/  FADD.FTZ R0, -R3, R133 ;  /* 0x0000008503007221 */ /* 0x000fe40000010100 */
[----:B------:R-:W-:Y:S01]  /*13a60*/  FSEL R135, R135, RZ, P0 ;  /* 0x000000ff87877208 */ /* 0x000fe20000000000 */
[--C-:B------:R-:W-:Y:S01]  /*13a70*/  FFMA.FTZ R179, R16, UR4, -R134.reuse ;  /* 0x0000000410b37c23 */ /* 0x100fe20008010886 */
[--C-:B------:R-:W-:Y:S01]  /*13a80*/  FFMA.FTZ R180, R17, UR4, -R134.reuse ;  /* 0x0000000411b47c23 */ /* 0x100fe20008010886 */
[--C-:B------:R-:W-:Y:S01]  /*13a90*/  FFMA.FTZ R172, R9, UR4, -R134.reuse ;  /* 0x0000000409ac7c23 */ /* 0x100fe20008010886 */
[----:B------:R-:W5:Y:S01]  /*13aa0*/  LDL.64 R16, [R1+0x78] ;  /* 0x0000780001107983 */ /* 0x000f620000100a00 */
[--C-:B------:R-:W-:Y:S01]  /*13ab0*/  FFMA.FTZ R4, R4, UR4, -R134.reuse ;  /* 0x0000000404047c23 */ /* 0x100fe20008010886 */
[----:B------:R-:W1:Y:S01]  /*13ac0*/  MUFU.EX2 R2, R2 ;  /* 0x0000000200027308 */ /* 0x000e620000000800 */
[--C-:B------:R-:W-:Y:S01]  /*13ad0*/  FFMA.FTZ R168, R5, UR4, -R134.reuse ;  /* 0x0000000405a87c23 */ /* 0x100fe20008010886 */
[----:B------:R-:W-:Y:S01]  /*13ae0*/  LOP3.LUT R5, R247, UR21, RZ, 0x3c, !PT ;  /* 0x00000015f7057c12 */ /* 0x000fe2000f8e3cff */
[--C-:B------:R-:W-:Y:S01]  /*13af0*/  FFMA.FTZ R175, R12, UR4, -R134.reuse ;  /* 0x000000040caf7c23 */ /* 0x100fe20008010886 */
[--C-:B------:R-:W-:Y:S01]  /*13b00*/  FFMA.FTZ R176, R13, UR4, -R134.reuse ;  /* 0x000000040db07c23 */ /* 0x100fe20008010886 */
[--C-:B------:R-:W-:Y:S01]  /*13b10*/  FFMA.FTZ R213, R21, UR4, -R134.reuse ;  /* 0x0000000415d57c23 */ /* 0x100fe20008010886 */
[--C-:B------:R-:W-:Y:S01]  /*13b20*/  FFMA.FTZ R220, R24, UR4, -R134.reuse ;  /* 0x0000000418dc7c23 */ /* 0x100fe20008010886 */
[--C-:B------:R-:W-:Y:S03]  /*13b30*/  FFMA.FTZ R221, R25, UR4, -R134.reuse ;  /* 0x0000000419dd7c23 */ /* 0x100fe60008010886 */
[----:B------:R2:W-:Y:S01]  /*13b40*/  MUFU.EX2 R133, R4 ;  /* 0x0000000400857308 */ /* 0x0005e20000000800 */
[--C-:B------:R-:W-:Y:S01]  /*13b50*/  FFMA.FTZ R223, R28, UR4, -R134.reuse ;  /* 0x000000041cdf7c23 */ /* 0x100fe20008010886 */
[--C-:B------:R-:W-:Y:S01]  /*13b60*/  FFMA.FTZ R222, R29, UR4, -R134.reuse ;  /* 0x000000041dde7c23 */ /* 0x100fe20008010886 */
[--C-:B------:R-:W-:Y:S01]  /*13b70*/  FFMA.FTZ R171, R8, UR4, -R134.reuse ;  /* 0x0000000408ab7c23 */ /* 0x100fe20008010886 */
[--C-:B------:R-:W-:Y:S01]  /*13b80*/  FFMA.FTZ R191, R20, UR4, -R134.reuse ;  /* 0x0000000414bf7c23 */ /* 0x100fe20008010886 */
[--C-:B------:R-:W-:Y:S01]  /*13b90*/  FFMA.FTZ R228, R32, UR4, -R134.reuse ;  /* 0x0000000420e47c23 */ /* 0x100fe20008010886 */
[----:B------:R-:W-:Y:S01]  /*13ba0*/  FFMA.FTZ R229, R33, UR4, -R134 ;  /* 0x0000000421e57c23 */ /* 0x000fe20008010886 */
[--C-:B------:R-:W-:Y:S01]  /*13bb0*/  FFMA.FTZ R6, R6, UR4, -R135.reuse ;  /* 0x0000000406067c23 */ /* 0x100fe20008010887 */
[----:B------:R-:W-:Y:S01]  /*13bc0*/  FMUL.FTZ R0, R0, UR4 ;  /* 0x0000000400007c20 */ /* 0x000fe20008410000 */
[--C-:B------:R-:W-:Y:S01]  /*13bd0*/  FFMA.FTZ R7, R7, UR4, -R135.reuse ;  /* 0x0000000407077c23 */ /* 0x100fe20008010887 */
[----:B-1----:R-:W-:Y:S01]  /*13be0*/  FMUL.FTZ R33, R2, R137 ;  /* 0x0000008902217220 */ /* 0x002fe20000410000 */
[----:B------:R1:W-:Y:S01]  /*13bf0*/  MUFU.EX2 R181, R6 ;  /* 0x0000000600b57308 */ /* 0x0003e20000000800 */
[--C-:B------:R-:W-:Y:S01]  /*13c00*/  FFMA.FTZ R173, R14, UR4, -R135.reuse ;  /* 0x000000040ead7c23 */ /* 0x100fe20008010887 */
[--C-:B------:R-:W-:Y:S01]  /*13c10*/  FFMA.FTZ R174, R15, UR4, -R135.reuse ;  /* 0x000000040fae7c23 */ /* 0x100fe20008010887 */
[--C-:B------:R-:W-:Y:S01]  /*13c20*/  FFMA.FTZ R177, R18, UR4, -R135.reuse ;  /* 0x0000000412b17c23 */ /* 0x100fe20008010887 */
[--C-:B------:R-:W-:Y:S01]  /*13c30*/  FFMA.FTZ R178, R19, UR4, -R135.reuse ;  /* 0x0000000413b27c23 */ /* 0x100fe20008010887 */
[--C-:B------:R-:W-:Y:S01]  /*13c40*/  FFMA.FTZ R224, R30, UR4, -R135.reuse ;  /* 0x000000041ee07c23 */ /* 0x100fe20008010887 */
[----:B--2---:R-:W-:Y:S01]  /*13c50*/  LOP3.LUT R4, R245, UR20, R246, 0x96, !PT ;  /* 0x00000014f5047c12 */ /* 0x004fe2000f8e96f6 */
[--C-:B------:R-:W-:Y:S03]  /*13c60*/  FFMA.FTZ R170, R11, UR4, -R135.reuse ;  /* 0x000000040baa7c23 */ /* 0x100fe60008010887 */
[----:B------:R-:W2:Y:S01]  /*13c70*/  MUFU.EX2 R0, R0 ;  /* 0x0000000000007308 */ /* 0x000ea20000000800 */
[--C-:B------:R-:W-:Y:S01]  /*13c80*/  FFMA.FTZ R182, R22, UR4, -R135.reuse ;  /* 0x0000000416b67c23 */ /* 0x100fe20008010887 */
[--C-:B------:R-:W-:Y:S01]  /*13c90*/  FFMA.FTZ R169, R10, UR4, -R135.reuse ;  /* 0x000000040aa97c23 */ /* 0x100fe20008010887 */
[----:B------:R-:W-:Y:S04]  /*13ca0*/  IMAD.WIDE.U32 R226, R4, -0x326172a9, RZ ;  /* 0xcd9e8d5704e27825 */ /* 0x000fe800078e00ff */
[--C-:B------:R-:W-:Y:S01]  /*13cb0*/  FFMA.FTZ R183, R23, UR4, -R135.reuse ;  /* 0x0000000417b77c23 */ /* 0x100fe20008010887 */
[----:B------:R-:W-:Y:S01]  /*13cc0*/  UIADD3 UR20, UR34, -0x255992d5, URZ ;  /* 0xdaa66d2b22147890 */ /* 0x000fe2000fffe03f */
[--C-:B------:R-:W-:Y:S01]  /*13cd0*/  FFMA.FTZ R214, R26, UR4, -R135.reuse ;  /* 0x000000041ad67c23 */ /* 0x100fe20008010887 */
[----:B------:R-:W-:Y:S01]  /*13ce0*/  IMAD.WIDE.U32 R4, R5, -0x326172a9, RZ ;  /* 0xcd9e8d5705047825 */ /* 0x000fe200078e00ff */
[----:B------:R2:W3:Y:S01]  /*13cf0*/  MUFU.EX2 R137, R7 ;  /* 0x0000000700897308 */ /* 0x0004e20000000800 */
[----:B------:R-:W-:Y:S02]  /*13d00*/  UIADD3 UR21, UR34, 0x1715609d, URZ ;  /* 0x1715609d22157890 */ /* 0x000fe4000fffe03f */
[--C-:B------:R-:W-:Y:S01]  /*13d10*/  FFMA.FTZ R215, R27, UR4, -R135.reuse ;  /* 0x000000041bd77c23 */ /* 0x100fe20008010887 */
[--C-:B------:R-:W-:Y:S01]  /*13d20*/  FFMA.FTZ R225, R31, UR4, -R135.reuse ;  /* 0x000000041fe17c23 */ /* 0x100fe20008010887 */
[--C-:B------:R-:W-:Y:S01]  /*13d30*/  FFMA.FTZ R238, R34, UR4, -R135.reuse ;  /* 0x0000000422ee7c23 */ /* 0x100fe20008010887 */
[----:B------:R-:W-:Y:S01]  /*13d40*/  FFMA.FTZ R239, R35, UR4, -R135 ;  /* 0x0000000423ef7c23 */ /* 0x000fe20008010887 */
[----:B-1----:R-:W-:Y:S01]  /*13d50*/  LOP3.LUT R6, R227, UR26, R4, 0x96, !PT ;  /* 0x0000001ae3067c12 */ /* 0x002fe2000f8e9604 */
[C---:B------:R-:W-:Y:S02]  /*13d60*/  FMUL.FTZ R28, R2.reuse, R140 ;  /* 0x0000008c021c7220 */ /* 0x040fe40000410000 */
[----:B------:R-:W1:Y:S01]  /*13d70*/  MUFU.EX2 R168, R168 ;  /* 0x000000a800a87308 */ /* 0x000e620000000800 */
[----:B------:R-:W-:Y:S01]  /*13d80*/  FMUL.FTZ R29, R2, R141 ;  /* 0x0000008d021d7220 */ /* 0x000fe20000410000 */
[----:B--2---:R-:W-:Y:S01]  /*13d90*/  FMUL.FTZ R34, R0, R138 ;  /* 0x0000008a00227220 */ /* 0x004fe20000410000 */
[----:B------:R-:W-:Y:S04]  /*13da0*/  IMAD.WIDE.U32 R140, R6, -0x2daee0ad, RZ ;  /* 0xd2511f53068c7825 */ /* 0x000fe800078e00ff */
        /* <DEDUP_REMOVED lines=121> */
[----:B------:R-:W-:Y:S01]  /*14540*/  FFMA.FTZ R0, R0, R248, R181 ;  /* 0x000000f800007223 */ /* 0x000fe200000100b5 */
[----:B------:R-:W2:Y:S03]  /*14550*/  MUFU.EX2 R146, R171 ;  /* 0x000000ab00927308 */ /* 0x000ea60000000800 */
[----:B---3--:R-:W-:Y:S07]  /*14560*/  FADD.FTZ R0, R137, R0 ;  /* 0x0000000089007221 */ /* 0x008fee0000010000 */
[----:B------:R3:W-:Y:S02]  /*14570*/  MUFU.EX2 R147, R169 ;  /* 0x000000a900937308 */ /* 0x0007e40000000800 */
[----:B---3--:R-:W-:Y:S01]  /*14580*/  IMAD.U32 R169, RZ, RZ, UR5 ;  /* 0x00000005ffa97e24 */ /* 0x008fe2000f8e00ff */
[--C-:B-----5:R-:W-:Y:S01]  /*14590*/  LOP3.LUT R134, R5, UR37, R16.reuse, 0x96, !PT ;  /* 0x0000002505867c12 */ /* 0x120fe2000f8e9610 */
[C---:B------:R-:W-:Y:S01]  /*145a0*/  FMUL.FTZ R5, R2.reuse, R165 ;  /* 0x000000a502057220 */ /* 0x040fe20000410000 */
[----:B------:R-:W-:Y:S01]  /*145b0*/  IMAD.MOV.U32 R156, RZ, RZ, R16 ;  /* 0x000000ffff9c7224 */ /* 0x000fe200078e0010 */
[----:B------:R3:W5:Y:S01]  /*145c0*/  LDL.S16 R165, [R1+0x70] ;  /* 0x0000700001a57983 */ /* 0x0007620000100600 */
[----:B------:R-:W-:Y:S02]  /*145d0*/  IMAD.MOV.U32 R157, RZ, RZ, R17 ;  /* 0x000000ffff9d7224 */ /* 0x000fe400078e0011 */
[----:B------:R-:W-:Y:S01]  /*145e0*/  FMUL.FTZ R17, R2, R153 ;  /* 0x0000009902117220 */ /* 0x000fe20000410000 */
[----:B------:R-:W-:Y:S04]  /*145f0*/  IMAD.WIDE.U32 R134, R134, -0x2daee0ad, RZ ;  /* 0xd2511f5386867825 */ /* 0x000fe800078e00ff */
[C---:B------:R-:W-:Y:S01]  /*14600*/  FMUL.FTZ R16, R2.reuse, R152 ;  /* 0x0000009802107220 */ /* 0x040fe20000410000 */
[----:B------:R-:W-:Y:S01]  /*14610*/  FFMA.FTZ R2, R2, R249, R133 ;  /* 0x000000f902027223 */ /* 0x000fe20000010085 */
[C---:B-1----:R-:W-:Y:S01]  /*14620*/  F2FP.BF16.F32.PACK_AB R133, R168.reuse, R133 ;  /* 0x00000085a885723e */ /* 0x042fe200000010ff */
[----:B------:R-:W-:Y:S01]  /*14630*/  IMAD.MOV.U32 R158, RZ, RZ, R156 ;  /* 0x000000ffff9e7224 */ /* 0x000fe200078e009c */
[----:B------:R-:W-:Y:S01]  /*14640*/  LOP3.LUT R135, R135, UR29, R244, 0x96, !PT ;  /* 0x0000001d87877c12 */ /* 0x000fe2000f8e96f4 */
[----:B------:R-:W-:Y:S01]  /*14650*/  IMAD.MOV.U32 R159, RZ, RZ, R157 ;  /* 0x000000ffff9f7224 */ /* 0x000fe200078e009d */
[----:B------:R-:W-:Y:S01]  /*14660*/  LOP3.LUT R138, R141, UR23, R134, 0x96, !PT ;  /* 0x000000178d8a7c12 */ /* 0x000fe2000f8e9686 */
[----:B------:R-:W-:Y:S01]  /*14670*/  FADD.FTZ R141, R168, R2 ;  /* 0x00000002a88d7221 */ /* 0x000fe20000010000 */
[----:B------:R-:W-:Y:S01]  /*14680*/  F2FP.BF16.F32.PACK_AB R2, R137, R181 ;  /* 0x000000b58902723e */ /* 0x000fe200000010ff */
[----:B------:R-:W-:Y:S04]  /*14690*/  IMAD.WIDE.U32 R134, R135, -0x326172a9, RZ ;  /* 0xcd9e8d5787867825 */ /* 0x000fe800078e00ff */
[----:B------:R-:W-:Y:S01]  /*146a0*/  IMAD.WIDE.U32 R138, R138, -0x326172a9, RZ ;  /* 0xcd9e8d578a8a7825 */ /* 0x000fe200078e00ff */
[----:B------:R-:W-:Y:S02]  /*146b0*/  LOP3.LUT R136, R135, UR20, R226, 0x96, !PT ;  /* 0x0000001487887c12 */ /* 0x000fe4000f8e96e2 */
[----:B------:R-:W1:Y:S01]  /*146c0*/  MUFU.EX2 R135, R172 ;  /* 0x000000ac00877308 */ /* 0x000e620000000800 */
[----:B------:R-:W-:Y:S01]  /*146d0*/  IMAD.MOV.U32 R248, RZ, RZ, R158 ;  /* 0x000000fffff87224 */ /* 0x000fe200078e009e */
[----:B------:R-:W-:Y:S01]  /*146e0*/  LOP3.LUT R144, R139, UR33, R134, 0x96, !PT ;  /* 0x000000218b907c12 */ /* 0x000fe2000f8e9686 */
[----:B------:R-:W-:Y:S04]  /*146f0*/  IMAD.WIDE.U32 R136, R136, -0x2daee0ad, RZ ;  /* 0xd2511f5388887825 */ /* 0x000fe800078e00ff */
[----:B------:R-:W-:Y:S01]  /*14700*/  IMAD.WIDE.U32 R144, R144, -0x2daee0ad, RZ ;  /* 0xd2511f5390907825 */ /* 0x000fe200078e00ff */
[----:B------:R-:W-:Y:S02]  /*14710*/  LOP3.LUT R137, R137, UR27, R140, 0x96, !PT ;  /* 0x0000001b89897c12 */ /* 0x000fe4000f8e968c */
[----:B------:R-:W4:Y:S01]  /*14720*/  MUFU.EX2 R139, R175 ;  /* 0x000000af008b7308 */ /* 0x000f220000000800 */
[----:B------:R-:W-:Y:S01]  /*14730*/  IMAD.MOV.U32 R249, RZ, RZ, R159 ;  /* 0x000000fffff97224 */ /* 0x000fe200078e009f */
[----:B------:R-:W-:Y:S01]  /*14740*/  LOP3.LUT R142, R145, UR25, R136, 0x96, !PT ;  /* 0x00000019918e7c12 */ /* 0x000fe2000f8e9688 */
[----:B------:R-:W-:Y:S04]  /*14750*/  IMAD.WIDE.U32 R136, R137, -0x326172a9, RZ ;  /* 0xcd9e8d5789887825 */ /* 0x000fe800078e00ff */
[----:B------:R-:W-:Y:S01]  /*14760*/  IMAD.WIDE.U32 R142, R142, -0x326172a9, RZ ;  /* 0xcd9e8d578e8e7825 */ /* 0x000fe200078e00ff */
[----:B------:R-:W-:Y:S02]  /*14770*/  LOP3.LUT R154, R137, UR21, R138, 0x96, !PT ;  /* 0x00000015899a7c12 */ /* 0x000fe4000f8e968a */
[----:B------:R-:W3:Y:S01]  /*14780*/  MUFU.EX2 R134, R170 ;  /* 0x000000aa00867308 */ /* 0x000ee20000000800 */
[----:B--2---:R-:W-:Y:S01]  /*14790*/  FADD.FTZ R137, R146, R141 ;  /* 0x0000008d92897221 */ /* 0x004fe20000010000 */
[----:B-1----:R-:W-:Y:S01]  /*147a0*/  F2FP.BF16.F32.PACK_AB R140, R135, R146 ;  /* 0x00000092878c723e */ /* 0x002fe200000010ff */
[----:B------:R-:W-:Y:S01]  /*147b0*/  FADD.FTZ R138, R147, R0 ;  /* 0x00000000938a7221 */ /* 0x000fe20000010000 */
[----:B------:R-:W-:Y:S04]  /*147c0*/  IMAD.WIDE.U32 R154, R154, -0x2daee0ad, RZ ;  /* 0xd2511f539a9a7825 */ /* 0x000fe800078e00ff */
[----:B------:R-:W-:Y:S01]  /*147d0*/  FADD.FTZ R137, R135, R137 ;  /* 0x0000008987897221 */ /* 0x000fe20000010000 */
[----:B------:R-:W-:Y:S01]  /*147e0*/  LOP3.LUT R135, R143, UR28, R136, 0x96, !PT ;  /* 0x0000001c8f877c12 */ /* 0x000fe2000f8e9688 */
[----:B------:R-:W1:Y:S02]  /*147f0*/  MUFU.EX2 R145, R176 ;  /* 0x000000b000917308 */ /* 0x000e640000000800 */
[----:B----4-:R-:W-:Y:S01]  /*14800*/  FADD.FTZ R137, R139, R137 ;  /* 0x000000898b897221 */ /* 0x010fe20000010000 */
[----:B------:R-:W-:Y:S04]  /*14810*/  LOP3.LUT R0, R135, 0xff, RZ, 0xc0, !PT ;  /* 0x000000ff87007812 */ /* 0x000fe800078ec0ff */
[----:B------:R-:W-:Y:S02]  /*14820*/  ISETP.LE.U32.AND P0, PT, R0, UR5, PT ;  /* 0x0000000500007c0c */ /* 0x000fe4000bf03070 */
[C---:B---3--:R-:W-:Y:S01]  /*14830*/  F2FP.BF16.F32.PACK_AB R146, R134.reuse, R147 ;  /* 0x000000938692723e */ /* 0x048fe200000010ff */
[----:B------:R-:W-:Y:S01]  /*14840*/  FADD.FTZ R138, R134, R138 ;  /* 0x0000008a868a7221 */ /* 0x000fe20000010000 */
[----:B------:R-:W-:Y:S02]  /*14850*/  PRMT R134, R133, 0x7632, R134 ;  /* 0x0000763285867816 */ /* 0x000fe40000000086 */
[C---:B-1----:R-:W-:Y:S01]  /*14860*/  F2FP.BF16.F32.PACK_AB R0, R145.reuse, R139 ;  /* 0x0000008b9100723e */ /* 0x042fe200000010ff */
[----:B------:R-:W-:Y:S01]  /*14870*/  FADD.FTZ R145, R145, R137 ;  /* 0x0000008991917221 */ /* 0x000fe20000010000 */
[----:B------:R-:W-:Y:S05]  /*14880*/  PRMT R137, R133, 0x5410, R134 ;  /* 0x0000541085897816 */ /* 0x000fea0000000086 */
[----:B------:R-:W-:Y:S01]  /*14890*/  @!P0 HFMA2.BF16_V2 R219, -RZ.H0_H0, RZ.H0_H0, -R133.H0_H0 ;  /* 0x200000ffffdb8231 */ /* 0x000fe20000340985 */
[----:B------:R-:W-:Y:S04]  /*148a0*/  MUFU.EX2 R139, R174 ;  /* 0x000000ae008b7308 */ /* 0x000fe80000000800 */
[----:B------:R-:W-:Y:S01]  /*148b0*/  @!P0 STL.S16 [R1+0x6c], R219 ;  /* 0x00006cdb01008387 */ /* 0x000fe20000100600 */
[----:B------:R-:W-:Y:S03]  /*148c0*/  PRMT R141, R219, 0x7610, R141 ;  /* 0x00007610db8d7816 */ /* 0x000fe6000000008d */
[----:B------:R2:W3:Y:S01]  /*148d0*/  LDL.S16 R150, [R1+0x64] ;  /* 0x0000640001967983 */ /* 0x0004e20000100600 */
[----:B------:R-:W-:Y:S02]  /*148e0*/  @!P0 PRMT R133, R141, 0x5410, RZ ;  /* 0x000054108d858816 */ /* 0x000fe400000000ff */
[----:B------:R1:W4:Y:S01]  /*148f0*/  MUFU.EX2 R141, R173 ;  /* 0x000000ad008d7308 */ /* 0x0003220000000800 */
[----:B------:R2:W2:Y:S04]  /*14900*/  LDL.S16 R149, [R1+0x60] ;  /* 0x0000600001957983 */ /* 0x0004a80000100600 */
[----:B------:R4:W-:Y:S04]  /*14910*/  STG.E.U16 desc[UR30][R216.64], R133 ;  /* 0x00000085d8007986 */ /* 0x0009e8000c10151e */
[----:B-1----:R-:W-:Y:S01]  /*14920*/  LDSM.16.MT88.4 R172, [R187+0x11800] ;  /* 0x01180000bbac783b */ /* 0x002fe20000004200 */
[----:B----4-:R-:W-:Y:S02]  /*14930*/  F2FP.BF16.F32.PACK_AB R152, R139, R141 ;  /* 0x0000008d8b98723e */ /* 0x010fe400000010ff */
[----:B------:R-:W-:Y:S04]  /*14940*/  LOP3.LUT R133, R135, 0xffff, RZ, 0xc0, !PT ;  /* 0x0000ffff87857812 */ /* 0x000fe800078ec0ff */
[----:B------:R-:W-:Y:S04]  /*14950*/  SHF.R.U32.HI R133, RZ, 0x8, R133 ;  /* 0x00000008ff857819 */ /* 0x000fe80000011685 */
[----:B------:R-:W-:Y:S04]  /*14960*/  LOP3.LUT R133, R133, 0xffff, RZ, 0xc0, !PT ;  /* 0x0000ffff85857812 */ /* 0x000fe800078ec0ff */
[----:B------:R-:W-:Y:S02]  /*14970*/  ISETP.LE.U32.AND P3, PT, R133, UR5, PT ;  /* 0x0000000585007c0c */ /* 0x000fe4000bf63070 */
[--C-:B------:R-:W-:Y:S02]  /*14980*/  SHF.R.U32.HI R133, RZ, 0x10, R135.reuse ;  /* 0x00000010ff857819 */ /* 0x100fe40000011687 */
[----:B------:R-:W-:Y:S02]  /*14990*/  SHF.R.U32.HI R135, RZ, 0x18, R135 ;  /* 0x00000018ff877819 */ /* 0x000fe40000011687 */
[----:B------:R-:W-:Y:S02]  /*149a0*/  LOP3.LUT R133, R133, 0xff, RZ, 0xc0, !PT ;  /* 0x000000ff85857812 */ /* 0x000fe400078ec0ff */
[----:B------:R-:W-:Y:S02]  /*149b0*/  ISETP.LE.U32.AND P1, PT, R135, UR5, PT ;  /* 0x0000000587007c0c */ /* 0x000fe4000bf23070 */
[----:B------:R-:W-:Y:S03]  /*149c0*/  ISETP.LE.U32.AND P2, PT, R133, UR5, PT ;  /* 0x0000000585007c0c */ /* 0x000fe6000bf43070 */
[----:B------:R-:W-:Y:S05]  /*149d0*/  @!P3 HFMA2.BF16_V2 R218, -RZ.H0_H0, RZ.H0_H0, -R134.H0_H0 ;  /* 0x200000ffffdab231 */ /* 0x000fea0000340986 */
[----:B------:R1:W-:Y:S01]  /*149e0*/  @!P3 STL.S16 [R1+0x68], R218 ;  /* 0x000068da0100b387 */ /* 0x0003e20000100600 */
[----:B------:R-:W-:Y:S04]  /*149f0*/  PRMT R133, R218, 0x7610, R133 ;  /* 0x00007610da857816 */ /* 0x000fe80000000085 */
[----:B------:R-:W-:Y:S01]  /*14a00*/  @!P3 PRMT R134, R133, 0x5410, RZ ;  /* 0x000054108586b816 */ /* 0x000fe200000000ff */
[----:B------:R-:W-:Y:S04]  /*14a10*/  FADD.FTZ R133, R141, R138 ;  /* 0x0000008a8d857221 */ /* 0x000fe80000010000 */
[----:B------:R4:W-:Y:S01]  /*14a20*/  STG.E.U16 desc[UR30][R216.64+0x2], R134 ;  /* 0x00000286d8007986 */ /* 0x0009e2000c10151e */
[--C-:B------:R-:W-:Y:S01]  /*14a30*/  FADD.FTZ R139, R139, R133.reuse ;  /* 0x000000858b8b7221 */ /* 0x100fe20000010000 */
[----:B------:R-:W-:Y:S02]  /*14a40*/  PRMT R133, R140, 0x7610, R133 ;  /* 0x000076108c857816 */ /* 0x000fe40000000085 */
[----:B-1----:R-:W-:Y:S04]  /*14a50*/  IADD3 R218, P0, R216, UR11, RZ ;  /* 0x0000000bd8da7c10 */ /* 0x002fe8000ff1e0ff */
[----:B------:R-:W-:Y:S02]  /*14a60*/  IADD3.X R219, R217, UR40, RZ, P0, !PT ;  /* 0x00000028d9db7c10 */ /* 0x000fe400087fe4ff */
[C---:B----4-:R-:W-:Y:S04]  /*14a70*/  PRMT R134, R2.reuse, 0x7632, R134 ;  /* 0x0000763202867816 */ /* 0x050fe80000000086 */
[----:B------:R-:W-:Y:S01]  /*14a80*/  PRMT R138, R2, 0x5410, R134 ;  /* 0x00005410028a7816 */ /* 0x000fe20000000086 */
[----:B-----5:R-:W-:Y:S05]  /*14a90*/  @!P2 HFMA2.BF16_V2 R165, -RZ.H0_H0, RZ.H0_H0, -R2.H0_H0 ;  /* 0x200000ffffa5a231 */ /* 0x020fea0000340902 */
[----:B------:R-:W-:Y:S01]  /*14aa0*/  @!P2 STL.S16 [R1+0x70], R165 ;  /* 0x000070a50100a387 */ /* 0x000fe20000100600 */
[----:B------:R-:W-:Y:S03]  /*14ab0*/  PRMT R135, R165, 0x7610, R135 ;  /* 0x00007610a5877816 */ /* 0x000fe60000000087 */
[----:B------:R4:W5:Y:S01]  /*14ac0*/  LDL.S16 R148, [R1+0x58] ;  /* 0x0000580001947983 */ /* 0x0009620000100600 */
[----:B------:R-:W-:Y:S03]  /*14ad0*/  @!P2 PRMT R2, R135, 0x5410, RZ ;  /* 0x000054108702a816 */ /* 0x000fe600000000ff */
[----:B------:R4:W4:Y:S04]  /*14ae0*/  LDL.S16 R135, [R1+0x4c] ;  /* 0x00004c0001877983 */ /* 0x0009280000100600 */
[----:B------:R1:W-:Y:S02]  /*14af0*/  STG.E.U16 desc[UR30][R218.64], R2 ;  /* 0x00000002da007986 */ /* 0x0003e4000c10151e */
[----:B-1----:R-:W-:Y:S04]  /*14b00*/  LOP3.LUT R2, R142, 0xff, RZ, 0xc0, !PT ;  /* 0x000000ff8e027812 */ /* 0x002fe800078ec0ff */
[----:B------:R-:W-:Y:S02]  /*14b10*/  ISETP.LE.U32.AND P0, PT, R2, UR5, PT ;  /* 0x0000000502007c0c */ /* 0x000fe4000bf03070 */
[----:B------:R-:W-:Y:S02]  /*14b20*/  PRMT R2, R140, 0x7632, R2 ;  /* 0x000076328c027816 */ /* 0x000fe40000000002 */
[----:B------:R-:W-:Y:S01]  /*14b30*/  MUFU.EX2 R140, R178 ;  /* 0x000000b2008c7308 */ /* 0x000fe20000000800 */
[----:B---3--:R-:W-:Y:S08]  /*14b40*/  @!P1 HFMA2.BF16_V2 R150, -RZ.H0_H0, RZ.H0_H0, -R134.H0_H0 ;  /* 0x200000ffff969231 */ /* 0x008ff00000340986 */
[----:B--2---:R-:W-:Y:S01]  /*14b50*/  @!P0 HFMA2.BF16_V2 R149, -RZ.H0_H0, RZ.H0_H0, -R133.H0_H0 ;  /* 0x200000ffff958231 */ /* 0x004fe20000340985 */
[----:B------:R1:W-:Y:S01]  /*14b60*/  @!P1 STL.S16 [R1+0x64], R150 ;  /* 0x0000649601009387 */ /* 0x0003e20000100600 */
[----:B------:R-:W-:Y:S03]  /*14b70*/  PRMT R141, R150, 0x7610, R141 ;  /* 0x00007610968d7816 */ /* 0x000fe6000000008d */
[----:B------:R2:W-:Y:S01]  /*14b80*/  @!P0 STL.S16 [R1+0x60], R149 ;  /* 0x0000609501008387 */ /* 0x0005e20000100600 */
[----:B------:R-:W-:Y:S02]  /*14b90*/  @!P1 PRMT R134, R141, 0x5410, RZ ;  /* 0x000054108d869816 */ /* 0x000fe400000000ff */
[----:B------:R-:W-:Y:S01]  /*14ba0*/  PRMT R141, R133, 0x5410, R2 ;  /* 0x00005410858d7816 */ /* 0x000fe20000000002 */
[----:B------:R3:W3:Y:S01]  /*14bb0*/  LDL.S16 R153, [R1+0x5c] ;  /* 0x00005c0001997983 */ /* 0x0006e20000100600 */
[----:B------:R-:W-:Y:S03]  /*14bc0*/  PRMT R147, R149, 0x7610, R147 ;  /* 0x0000761095937816 */ /* 0x000fe60000000093 */
[----:B------:R-:W-:Y:S01]  /*14bd0*/  STG.E.U16 desc[UR30][R218.64+0x2], R134 ;  /* 0x00000286da007986 */ /* 0x000fe2000c10151e */
[----:B------:R-:W-:Y:S02]  /*14be0*/  @!P0 PRMT R133, R147, 0x5410, RZ ;  /* 0x0000541093858816 */ /* 0x000fe400000000ff */
[----:B------:R-:W5:Y:S03]  /*14bf0*/  MUFU.EX2 R147, R177 ;  /* 0x000000b100937308 */ /* 0x000f660000000800 */
[----:B------:R2:W-:Y:S04]  /*14c00*/  STG.E.U16 desc[UR30][R216.64+0x10], R133 ;  /* 0x00001085d8007986 */ /* 0x0005e8000c10151e */
[----:B-1----:R1:W3:Y:S03]  /*14c10*/  LDL.S16 R150, [R1+0x48] ;  /* 0x0000480001967983 */ /* 0x0022e60000100600 */
[----:B--2---:R2:W-:Y:S01]  /*14c20*/  MUFU.EX2 R149, R179 ;  /* 0x000000b300957308 */ /* 0x0045e20000000800 */
[----:B------:R-:W-:Y:S01]  /*14c30*/  LOP3.LUT R133, R142, 0xffff, RZ, 0xc0, !PT ;  /* 0x0000ffff8e857812 */ /* 0x000fe200078ec0ff */
[----:B--2---:R-:W-:Y:S03]  /*14c40*/  LDSM.16.MT88.4 R176, [R185+0x13800] ;  /* 0x01380000b9b0783b */ /* 0x004fe60000004200 */
[----:B------:R-:W-:Y:S04]  /*14c50*/  SHF.R.U32.HI R133, RZ, 0x8, R133 ;  /* 0x00000008ff857819 */ /* 0x000fe80000011685 */
[----:B------:R-:W-:Y:S04]  /*14c60*/  LOP3.LUT R133, R133, 0xffff, RZ, 0xc0, !PT ;  /* 0x0000ffff85857812 */ /* 0x000fe800078ec0ff */
[----:B------:R-:W-:Y:S02]  /*14c70*/  ISETP.LE.U32.AND P1, PT, R133, UR5, PT ;  /* 0x0000000585007c0c */ /* 0x000fe4000bf23070 */
[--C-:B------:R-:W-:Y:S04]  /*14c80*/  SHF.R.U32.HI R133, RZ, 0x10, R142.reuse ;  /* 0x00000010ff857819 */ /* 0x100fe8000001168e */
[----:B------:R-:W-:Y:S04]  /*14c90*/  LOP3.LUT R133, R133, 0xff, RZ, 0xc0, !PT ;  /* 0x000000ff85857812 */ /* 0x000fe800078ec0ff */
[----:B------:R-:W-:Y:S02]  /*14ca0*/  ISETP.LE.U32.AND P0, PT, R133, UR5, PT ;  /* 0x0000000585007c0c */ /* 0x000fe4000bf03070 */
[----:B------:R-:W-:Y:S01]  /*14cb0*/  SHF.R.U32.HI R133, RZ, 0x18, R142 ;  /* 0x00000018ff857819 */ /* 0x000fe2000001168e */
[----:B-----5:R-:W-:Y:S05]  /*14cc0*/  @!P1 HFMA2.BF16_V2 R148, -RZ.H0_H0, RZ.H0_H0, -R2.H0_H0 ;  /* 0x200000ffff949231 */ /* 0x020fea0000340902 */
[----:B------:R2:W-:Y:S01]  /*14cd0*/  @!P1 STL.S16 [R1+0x58], R148 ;  /* 0x0000589401009387 */ /* 0x0005e20000100600 */
[----:B------:R-:W-:Y:S04]  /*14ce0*/  PRMT R134, R148, 0x7610, R134 ;  /* 0x0000761094867816 */ /* 0x000fe80000000086 */
[----:B------:R-:W-:Y:S01]  /*14cf0*/  @!P1 PRMT R2, R134, 0x5410, RZ ;  /* 0x0000541086029816 */ /* 0x000fe200000000ff */
[----:B------:R-:W-:Y:S01]  /*14d00*/  FADD.FTZ R134, R147, R139 ;  /* 0x0000008b93867221 */ /* 0x000fe20000010000 */
[----:B------:R-:W-:Y:S02]  /*14d10*/  ISETP.LE.U32.AND P1, PT, R133, UR5, PT ;  /* 0x0000000585007c0c */ /* 0x000fe4000bf23070 */
[----:B------:R-:W-:Y:S01]  /*14d20*/  PRMT R133, R146, 0x7632, R133 ;  /* 0x0000763292857816 */ /* 0x000fe20000000085 */
[----:B------:R5:W-:Y:S01]  /*14d30*/  STG.E.U16 desc[UR30][R216.64+0x12], R2 ;  /* 0x00001202d8007986 */ /* 0x000be2000c10151e */
[--C-:B------:R-:W-:Y:S01]  /*14d40*/  FADD.FTZ R157, R140, R134.reuse ;  /* 0x000000868c9d7221 */ /* 0x100fe20000010000 */
[----:B------:R-:W-:Y:S01]  /*14d50*/  PRMT R134, R0, 0x7632, R134 ;  /* 0x0000763200867816 */ /* 0x000fe20000000086 */
[----:B--2---:R-:W2:Y:S10]  /*14d60*/  MUFU.EX2 R148, R180 ;  /* 0x000000b400947308 */ /* 0x004eb40000000800 */
[----:B------:R-:W-:Y:S01]  /*14d70*/  MUFU.EX2 R180, R224 ;  /* 0x000000e000b47308 */ /* 0x000fe20000000800 */
[----:B-----5:R-:W-:Y:S05]  /*14d80*/  PRMT R2, R146, 0x7610, R2 ;  /* 0x0000761092027816 */ /* 0x020fea0000000002 */
[----:B----4-:R-:W-:Y:S01]  /*14d90*/  @!P0 HFMA2.BF16_V2 R135, -RZ.H0_H0, RZ.H0_H0, -R2.H0_H0 ;  /* 0x200000ffff878231 */ /* 0x010fe20000340902 */
[C---:B--2---:R-:W-:Y:S04]  /*14da0*/  F2FP.BF16.F32.PACK_AB R151, R148.reuse, R149 ;  /* 0x000000959497723e */ /* 0x044fe800000010ff */
[----:B------:R2:W-:Y:S01]  /*14db0*/  @!P0 STL.S16 [R1+0x4c], R135 ;  /* 0x00004c8701008387 */ /* 0x0005e20000100600 */
[----:B------:R-:W-:Y:S01]  /*14dc0*/  PRMT R146, R135, 0x7610, R146 ;  /* 0x0000761087927816 */ /* 0x000fe20000000092 */
[----:B--2---:R-:W-:Y:S01]  /*14dd0*/  FADD.FTZ R135, R149, R145 ;  /* 0x0000009195877221 */ /* 0x004fe20000010000 */
[--C-:B------:R-:W-:Y:S01]  /*14de0*/  LOP3.LUT R145, R155, UR32, R144.reuse, 0x96, !PT ;  /* 0x000000209b917c12 */ /* 0x100fe2000f8e9690 */
[----:B------:R-:W-:Y:S02]  /*14df0*/  IMAD.MOV.U32 R149, RZ, RZ, 0x7054 ;  /* 0x00007054ff957424 */ /* 0x000fe400078e00ff */
[----:B------:R-:W-:Y:S01]  /*14e00*/  FADD.FTZ R156, R148, R135 ;  /* 0x00000087949c7221 */ /* 0x000fe20000010000 */
[----:B------:R-:W-:Y:S01]  /*14e10*/  F2FP.BF16.F32.PACK_AB R135, R140, R147 ;  /* 0x000000938c87723e */ /* 0x000fe200000010ff */
[----:B---3--:R-:W-:Y:S01]  /*14e20*/  @!P1 HFMA2.BF16_V2 R153, -RZ.H0_H0, RZ.H0_H0, -R133.H0_H0 ;  /* 0x200000ffff999231 */ /* 0x008fe20000340985 */
[----:B------:R-:W-:Y:S02]  /*14e30*/  PRMT R140, R2, 0x5410, R133 ;  /* 0x00005410028c7816 */ /* 0x000fe40000000085 */
[----:B------:R-:W-:Y:S02]  /*14e40*/  @!P0 PRMT R2, R146, 0x5410, RZ ;  /* 0x0000541092028816 */ /* 0x000fe400000000ff */
[----:B------:R-:W-:Y:S01]  /*14e50*/  PRMT R147, R153, 0x7610, R147 ;  /* 0x0000761099937816 */ /* 0x000fe20000000093 */
[----:B------:R-:W-:Y:S01]  /*14e60*/  @!P1 STL.S16 [R1+0x5c], R153 ;  /* 0x00005c9901009387 */ /* 0x000fe20000100600 */
[----:B------:R-:W-:Y:S02]  /*14e70*/  LOP3.LUT R146, R155, UR32, R144, 0x96, !PT ;  /* 0x000000209b927c12 */ /* 0x000fe4000f8e9690 */
[----:B------:R-:W-:Y:S01]  /*14e80*/  @!P1 PRMT R133, R147, 0x5410, RZ ;  /* 0x0000541093859816 */ /* 0x000fe200000000ff */
[----:B------:R2:W-:Y:S01]  /*14e90*/  STG.E.U16 desc[UR30][R218.64+0x10], R2 ;  /* 0x00001002da007986 */ /* 0x0005e2000c10151e */
[----:B------:R-:W-:Y:S02]  /*14ea0*/  PRMT R144, R0, 0x5410, R134 ;  /* 0x0000541000907816 */ /* 0x000fe40000000086 */
[----:B------:R-:W-:Y:S01]  /*14eb0*/  PRMT R169, R169, R149, UR5 ;  /* 0x00000005a9a97e16 */ /* 0x000fe20008000095 */
[----:B------:R3:W-:Y:S01]  /*14ec0*/  STG.E.U16 desc[UR30][R218.64+0x12], R133 ;  /* 0x00001285da007986 */ /* 0x0007e2000c10151e */
[----:B--2---:R-:W-:Y:S04]  /*14ed0*/  LOP3.LUT R2, R145, 0xff, RZ, 0xc0, !PT ;  /* 0x000000ff91027812 */ /* 0x004fe800078ec0ff */
[----:B------:R-:W-:Y:S02]  /*14ee0*/  ISETP.LE.U32.AND P0, PT, R2, UR5, PT ;  /* 0x0000000502007c0c */ /* 0x000fe4000bf03070 */
[----:B------:R-:W-:Y:S04]  /*14ef0*/  LOP3.LUT R2, R143, UR28, R136, 0x96, !PT ;  /* 0x0000001c8f027c12 */ /* 0x000fe8000f8e9688 */
[C---:B------:R-:W-:Y:S02]  /*14f00*/  LOP3.LUT R136, R2.reuse, 0xffff, RZ, 0xc0, !PT ;  /* 0x0000ffff02887812 */ /* 0x040fe400078ec0ff */
[----:B---3--:R-:W-:Y:S02]  /*14f10*/  LOP3.LUT R133, R2, 0xff, RZ, 0xc0, !PT ;  /* 0x000000ff02857812 */ /* 0x008fe400078ec0ff */
[----:B------:R-:W-:Y:S03]  /*14f20*/  SHF.R.U32.HI R136, RZ, 0x8, R136 ;  /* 0x00000008ff887819 */ /* 0x000fe60000011688 */
[----:B------:R-:W-:Y:S01]  /*14f30*/  @!P0 HFMA2.BF16_V2 R150, -RZ.H0_H0, RZ.H0_H0, -R0.H0_H0 ;  /* 0x200000ffff968231 */ /* 0x000fe20000340900 */
[----:B------:R-:W-:Y:S02]  /*14f40*/  PRMT R148, R133, 0x5410, R136 ;  /* 0x0000541085947816 */ /* 0x000fe40000000088 */
[--C-:B------:R-:W-:Y:S02]  /*14f50*/  SHF.R.U32.HI R133, RZ, 0x10, R2.reuse ;  /* 0x00000010ff857819 */ /* 0x100fe40000011602 */
[----:B------:R-:W-:Y:S01]  /*14f60*/  PRMT R139, R150, 0x7610, R139 ;  /* 0x00007610968b7816 */ /* 0x000fe2000000008b */
[----:B------:R-:W-:Y:S01]  /*14f70*/  @!P0 STL.S16 [R1+0x48], R150 ;  /* 0x0000489601008387 */ /* 0x000fe20000100600 */
[----:B------:R-:W-:Y:S02]  /*14f80*/  SHF.R.U32.HI R136, RZ, 0x18, R2 ;  /* 0x00000018ff887819 */ /* 0x000fe40000011602 */
[----:B------:R-:W-:Y:S01]  /*14f90*/  @!P0 PRMT R0, R139, 0x5410, RZ ;  /* 0x000054108b008816 */ /* 0x000fe200000000ff */
[----:B------:R1:W2:Y:S01]  /*14fa0*/  LDL.S16 R153, [R1+0x54] ;  /* 0x0000540001997983 */ /* 0x0002a20000100600 */
[----:B------:R-:W-:Y:S02]  /*14fb0*/  LOP3.LUT R2, R133, 0xff, RZ, 0xc0, !PT ;  /* 0x000000ff85027812 */ /* 0x000fe400078ec0ff */
[----:B------:R-:W-:Y:S01]  /*14fc0*/  SHF.R.U32.HI R133, RZ, 0x18, R145 ;  /* 0x00000018ff857819 */ /* 0x000fe20000011691 */
[----:B------:R3:W-:Y:S01]  /*14fd0*/  STG.E.U16 desc[UR30][R216.64+0x20], R0 ;  /* 0x00002000d8007986 */ /* 0x0007e2000c10151e */
[----:B------:R-:W-:Y:S02]  /*14fe0*/  PRMT R147, R2, 0x5410, R136 ;  /* 0x0000541002937816 */ /* 0x000fe40000000088 */
[----:B------:R-:W-:Y:S01]  /*14ff0*/  ISETP.LE.U32.AND P3, PT, R133, UR5, PT ;  /* 0x0000000585007c0c */ /* 0x000fe2000bf63070 */
[----:B------:R1:W4:Y:S01]  /*15000*/  LDL.S16 R159, [R1+0x38] ;  /* 0x00003800019f7983 */ /* 0x0003220000100600 */
[----:B------:R-:W-:Y:S02]  /*15010*/  LOP3.LUT R133, R142, 0xff, RZ, 0xc0, !PT ;  /* 0x000000ff8e857812 */ /* 0x000fe400078ec0ff */
[--C-:B------:R-:W-:Y:S01]  /*15020*/  HSET2.LE.AND R136, R148, R169.reuse, PT ;  /* 0x000000a994887233 */ /* 0x100fe20003803000 */
[----:B------:R1:W5:Y:S01]  /*15030*/  LDL.S16 R158, [R1+0x34] ;  /* 0x00003400019e7983 */ /* 0x0003620000100600 */
[----:B------:R-:W-:Y:S03]  /*15040*/  LOP3.LUT R2, R154, 0xff, RZ, 0xc0, !PT ;  /* 0x000000ff9a027812 */ /* 0x000fe600078ec0ff */
[----:B------:R-:W-:Y:S02]  /*15050*/  LOP3.LUT R136, R136, R137, RZ, 0xc0, !PT ;  /* 0x0000008988887212 */ /* 0x000fe400078ec0ff */
[--C-:B------:R-:W-:Y:S02]  /*15060*/  HSET2.LE.AND R137, R147, R169.reuse, PT ;  /* 0x000000a993897233 */ /* 0x100fe40003803000 */
[----:B------:R-:W-:Y:S01]  /*15070*/  ISETP.LE.U32.AND P2, PT, R2, UR5, PT ;  /* 0x0000000502007c0c */ /* 0x000fe2000bf43070 */
[----:B------:R-:W-:Y:S01]  /*15080*/  MUFU.EX2 R147, R191 ;  /* 0x000000bf00937308 */ /* 0x000fe20000000800 */
[----:B------:R-:W-:Y:S02]  /*15090*/  SHF.R.U32.HI R2, RZ, 0x10, R154 ;  /* 0x00000010ff027819 */ /* 0x000fe4000001169a */
[----:B------:R-:W-:Y:S02]  /*150a0*/  LOP3.LUT R137, R137, R138, RZ, 0xc0, !PT ;  /* 0x0000008a89897212 */ /* 0x000fe400078ec0ff */
[----:B------:R-:W-:Y:S04]  /*150b0*/  LOP3.LUT R2, R2, 0xff, RZ, 0xc0, !PT ;  /* 0x000000ff02027812 */ /* 0x000fe800078ec0ff */
[----:B------:R-:W-:Y:S02]  /*150c0*/  ISETP.LE.U32.AND P0, PT, R2, UR5, PT ;  /* 0x0000000502007c0c */ /* 0x000fe4000bf03070 */
[----:B---3--:R-:W-:Y:S02]  /*150d0*/  LOP3.LUT R0, R145, 0xffff, RZ, 0xc0, !PT ;  /* 0x0000ffff91007812 */ /* 0x008fe400078ec0ff */
[----:B------:R-:W-:Y:S02]  /*150e0*/  LOP3.LUT R2, R146, 0xff, RZ, 0xc0, !PT ;  /* 0x000000ff92027812 */ /* 0x000fe400078ec0ff */
[----:B------:R-:W-:Y:S04]  /*150f0*/  SHF.R.U32.HI R0, RZ, 0x8, R0 ;  /* 0x00000008ff007819 */ /* 0x000fe80000011600 */
[----:B------:R-:W-:Y:S04]  /*15100*/  LOP3.LUT R0, R0, 0xffff, RZ, 0xc0, !PT ;  /* 0x0000ffff00007812 */ /* 0x000fe800078ec0ff */
[----:B------:R-:W-:Y:S02]  /*15110*/  ISETP.LE.U32.AND P5, PT, R0, UR5, PT ;  /* 0x0000000500007c0c */ /* 0x000fe4000bfa3070 */
[----:B------:R-:W-:Y:S04]  /*15120*/  LOP3.LUT R0, R142, 0xffff, RZ, 0xc0, !PT ;  /* 0x0000ffff8e007812 */ /* 0x000fe800078ec0ff */
[----:B------:R-:W-:Y:S04]  /*15130*/  SHF.R.U32.HI R0, RZ, 0x8, R0 ;  /* 0x00000008ff007819 */ /* 0x000fe80000011600 */
[----:B------:R-:W-:Y:S02]  /*15140*/  PRMT R133, R133, 0x5410, R0 ;  /* 0x0000541085857816 */ /* 0x000fe40000000000 */
[--C-:B------:R-:W-:Y:S02]  /*15150*/  SHF.R.U32.HI R0, RZ, 0x10, R142.reuse ;  /* 0x00000010ff007819 */ /* 0x100fe4000001168e */
[----:B------:R-:W-:Y:S02]  /*15160*/  SHF.R.U32.HI R142, RZ, 0x18, R142 ;  /* 0x00000018ff8e7819 */ /* 0x000fe4000001168e */
[----:B------:R-:W-:Y:S02]  /*15170*/  LOP3.LUT R0, R0, 0xff, RZ, 0xc0, !PT ;  /* 0x000000ff00007812 */ /* 0x000fe400078ec0ff */
[--C-:B------:R-:W-:Y:S02]  /*15180*/  HSET2.LE.AND R138, R133, R169.reuse, PT ;  /* 0x000000a9858a7233 */ /* 0x100fe40003803000 */
[----:B------:R-:W-:Y:S02]  /*15190*/  PRMT R139, R0, 0x5410, R142 ;  /* 0x00005410008b7816 */ /* 0x000fe4000000008e */
[----:B------:R-:W-:Y:S02]  /*151a0*/  LOP3.LUT R0, R146, 0xffff, RZ, 0xc0, !PT ;  /* 0x0000ffff92007812 */ /* 0x000fe400078ec0ff */
[----:B------:R-:W-:Y:S02]  /*151b0*/  LOP3.LUT R138, R138, R141, RZ, 0xc0, !PT ;  /* 0x0000008d8a8a7212 */ /* 0x000fe400078ec0ff */
[----:B------:R-:W-:Y:S02]  /*151c0*/  HSET2.LE.AND R139, R139, R169, PT ;  /* 0x000000a98b8b7233 */ /* 0x000fe40003803000 */
[----:B------:R-:W-:Y:S02]  /*151d0*/  SHF.R.U32.HI R0, RZ, 0x8, R0 ;  /* 0x00000008ff007819 */ /* 0x000fe40000011600 */
[----:B------:R-:W-:Y:S02]  /*151e0*/  PRMT R133, R151, 0x7610, R133 ;  /* 0x0000761097857816 */ /* 0x000fe40000000085 */
[----:B------:R-:W-:Y:S02]  /*151f0*/  LOP3.LUT R139, R139, R140, RZ, 0xc0, !PT ;  /* 0x0000008c8b8b7212 */ /* 0x000fe400078ec0ff */
[----:B------:R-:W3:Y:S01]  /*15200*/  LDSM.16.MT88.4 R140, [R185+0x10000] ;  /* 0x01000000b98c783b */ /* 0x000ee20000004200 */
[----:B------:R-:W-:Y:S02]  /*15210*/  PRMT R148, R2, 0x5410, R0 ;  /* 0x0000541002947816 */ /* 0x000fe40000000000 */
[C---:B------:R-:W-:Y:S02]  /*15220*/  LOP3.LUT R2, R154.reuse, 0xff, RZ, 0xc0, !PT ;  /* 0x000000ff9a027812 */ /* 0x040fe400078ec0ff */
[----:B------:R-:W-:Y:S04]  /*15230*/  LOP3.LUT R0, R154, 0xffff, RZ, 0xc0, !PT ;  /* 0x0000ffff9a007812 */ /* 0x000fe800078ec0ff */
[----:B------:R-:W-:Y:S04]  /*15240*/  SHF.R.U32.HI R0, RZ, 0x8, R0 ;  /* 0x00000008ff007819 */ /* 0x000fe80000011600 */
[----:B------:R-:W-:Y:S02]  /*15250*/  PRMT R150, R2, 0x5410, R0 ;  /* 0x0000541002967816 */ /* 0x000fe40000000000 */
[--C-:B------:R-:W-:Y:S02]  /*15260*/  SHF.R.U32.HI R2, RZ, 0x18, R154.reuse ;  /* 0x00000018ff027819 */ /* 0x100fe4000001169a */
[----:B------:R-:W-:Y:S04]  /*15270*/  SHF.R.U32.HI R0, RZ, 0x10, R154 ;  /* 0x00000010ff007819 */ /* 0x000fe8000001169a */
[----:B------:R-:W-:Y:S04]  /*15280*/  LOP3.LUT R0, R0, 0xff, RZ, 0xc0, !PT ;  /* 0x000000ff00007812 */ /* 0x000fe800078ec0ff */
[--C-:B------:R-:W-:Y:S02]  /*15290*/  PRMT R149, R0, 0x5410, R2.reuse ;  /* 0x0000541000957816 */ /* 0x100fe40000000002 */
[----:B------:R-:W-:Y:S02]  /*152a0*/  SHF.R.U32.HI R0, RZ, 0x10, R145 ;  /* 0x00000010ff007819 */ /* 0x000fe40000011691 */
[----:B------:R-:W-:Y:S01]  /*152b0*/  MUFU.EX2 R145, R182 ;  /* 0x000000b600917308 */ /* 0x000fe20000000800 */
[----:B------:R-:W-:Y:S02]  /*152c0*/  PRMT R2, R152, 0x7632, R2 ;  /* 0x0000763298027816 */ /* 0x000fe40000000002 */
[----:B------:R-:W-:Y:S04]  /*152d0*/  LOP3.LUT R0, R0, 0xff, RZ, 0xc0, !PT ;  /* 0x000000ff00007812 */ /* 0x000fe800078ec0ff */
[----:B------:R-:W-:Y:S03]  /*152e0*/  ISETP.LE.U32.AND P4, PT, R0, UR5, PT ;  /* 0x0000000500007c0c */ /* 0x000fe6000bf83070 */
[----:B------:R-:W-:Y:S01]  /*152f0*/  MUFU.EX2 R182, R223 ;  /* 0x000000df00b67308 */ /* 0x000fe20000000800 */
[--C-:B------:R-:W-:Y:S01]  /*15300*/  SHF.R.U32.HI R0, RZ, 0x10, R146.reuse ;  /* 0x00000010ff007819 */ /* 0x100fe20000011692 */
[C---:B---3--:R-:W-:Y:S05]  /*15310*/  HMMA.16816.F32.BF16 R4, R136.reuse, R140, R4 ;  /* 0x0000008c8804723c */ /* 0x048fea0000041804 */
[----:B------:R-:W-:Y:S01]  /*15320*/  SHF.R.U32.HI R146, RZ, 0x18, R146 ;  /* 0x00000018ff927819 */ /* 0x000fe20000011692 */
[C---:B------:R-:W-:Y:S01]  /*15330*/  HMMA.16816.F32.BF16 R8, R136.reuse, R142, R8 ;  /* 0x0000008e8808723c */ /* 0x040fe20000041808 */
[----:B------:R-:W3:Y:S04]  /*15340*/  LDSM.16.MT88.4 R140, [R186+0x10000] ;  /* 0x01000000ba8c783b */ /* 0x000ee80000004200 */
[----:B------:R-:W-:Y:S06]  /*15350*/  LOP3.LUT R0, R0, 0xff, RZ, 0xc0, !PT ;  /* 0x000000ff00007812 */ /* 0x000fec00078ec0ff */
[----:B------:R-:W-:Y:S02]  /*15360*/  PRMT R146, R0, 0x5410, R146 ;  /* 0x0000541000927816 */ /* 0x000fe40000000092 */
[----:B------:R-:W-:Y:S01]  /*15370*/  LOP3.LUT R0, R154, 0xffff, RZ, 0xc0, !PT ;  /* 0x0000ffff9a007812 */ /* 0x000fe200078ec0ff */
[----:B------:R-:W1:Y:S01]  /*15380*/  MUFU.EX2 R155, R183 ;  /* 0x000000b7009b7308 */ /* 0x000e620000000800 */
[----:B------:R-:W-:Y:S02]  /*15390*/  SHF.R.U32.HI R154, RZ, 0x18, R154 ;  /* 0x00000018ff9a7819 */ /* 0x000fe4000001169a */
[----:B------:R-:W-:Y:S04]  /*153a0*/  SHF.R.U32.HI R0, RZ, 0x8, R0 ;  /* 0x00000008ff007819 */ /* 0x000fe80000011600 */
[----:B------:R-:W-:Y:S04]  /*153b0*/  LOP3.LUT R0, R0, 0xffff, RZ, 0xc0, !PT ;  /* 0x0000ffff00007812 */ /* 0x000fe800078ec0ff */
[----:B------:R-:W-:Y:S02]  /*153c0*/  ISETP.LE.U32.AND P1, PT, R0, UR5, PT ;  /* 0x0000000500007c0c */ /* 0x000fe4000bf23070 */
[----:B------:R-:W-:Y:S02]  /*153d0*/  PRMT R0, R152, 0x7610, R0 ;  /* 0x0000761098007816 */ /* 0x000fe40000000000 */
[----:B------:R-:W-:Y:S02]  /*153e0*/  PRMT R152, R135, 0x7632, R152 ;  /* 0x0000763287987816 */ /* 0x000fe40000000098 */
[----:B-1----:R-:W-:Y:S01]  /*153f0*/  F2FP.BF16.F32.PACK_AB R162, R155, R145 ;  /* 0x000000919ba2723e */ /* 0x002fe200000010ff */
[C---:B---3--:R-:W-:Y:S06]  /*15400*/  HMMA.16816.F32.BF16 R12, R136.reuse, R140, R12 ;  /* 0x0000008c880c723c */ /* 0x048fec000004180c */
[C---:B------:R-:W-:Y:S01]  /*15410*/  HMMA.16816.F32.BF16 R16, R136.reuse, R142, R16 ;  /* 0x0000008e8810723c */ /* 0x040fe20000041810 */
[----:B------:R-:W1:Y:S05]  /*15420*/  LDSM.16.MT88.4 R140, [R188+0x10000] ;  /* 0x01000000bc8c783b */ /* 0x000e6a0000004200 */
[C---:B-1----:R-:W-:Y:S06]  /*15430*/  HMMA.16816.F32.BF16 R20, R136.reuse, R140, R20 ;  /* 0x0000008c8814723c */ /* 0x042fec0000041814 */
[C---:B------:R-:W-:Y:S01]  /*15440*/  HMMA.16816.F32.BF16 R24, R136.reuse, R142, R24 ;  /* 0x0000008e8818723c */ /* 0x040fe20000041818 */
[----:B------:R-:W1:Y:S05]  /*15450*/  LDSM.16.MT88.4 R140, [R187+0x10000] ;  /* 0x01000000bb8c783b */ /* 0x000e6a0000004200 */
[C---:B-1----:R-:W-:Y:S06]  /*15460*/  HMMA.16816.F32.BF16 R28, R136.reuse, R140, R28 ;  /* 0x0000008c881c723c */ /* 0x042fec000004181c */
[C---:B------:R-:W-:Y:S01]  /*15470*/  HMMA.16816.F32.BF16 R32, R136.reuse, R142, R32 ;  /* 0x0000008e8820723c */ /* 0x040fe20000041820 */
[----:B------:R-:W1:Y:S04]  /*15480*/  LDSM.16.MT88.4 R140, [R185+0x12000] ;  /* 0x01200000b98c783b */ /* 0x000e680000004200 */
[----:B--2---:R-:W-:Y:S05]  /*15490*/  @!P5 HFMA2.BF16_V2 R153, -RZ.H0_H0, RZ.H0_H0, -R134.H0_H0 ;  /* 0x200000ffff99d231 */ /* 0x004fea0000340986 */
[----:B------:R2:W-:Y:S01]  /*154a0*/  @!P5 STL.S16 [R1+0x54], R153 ;  /* 0x000054990100d387 */ /* 0x0005e20000100600 */
[C---:B-1----:R-:W-:Y:S03]  /*154b0*/  HMMA.16816.F32.BF16 R36, R136.reuse, R140, R36 ;  /* 0x0000008c8824723c */ /* 0x042fe60000041824 */
[----:B------:R3:W3:Y:S01]  /*154c0*/  LDL.S16 R165, [R1+0x44] ;  /* 0x0000440001a57983 */ /* 0x0006e20000100600 */
[----:B------:R-:W-:Y:S01]  /*154d0*/  PRMT R163, R153, 0x7610, R163 ;  /* 0x0000761099a37816 */ /* 0x000fe200000000a3 */
[----:B----4-:R-:W-:Y:S01]  /*154e0*/  @!P4 HFMA2.BF16_V2 R159, -RZ.H0_H0, RZ.H0_H0, -R0.H0_H0 ;  /* 0x200000ffff9fc231 */ /* 0x010fe20000340900 */
[C---:B------:R-:W-:Y:S01]  /*154f0*/  HMMA.16816.F32.BF16 R40, R136.reuse, R142, R40 ;  /* 0x0000008e8828723c */ /* 0x040fe20000041828 */
[----:B------:R-:W1:Y:S04]  /*15500*/  LDSM.16.MT88.4 R140, [R186+0x12000] ;  /* 0x01200000ba8c783b */ /* 0x000e680000004200 */
[----:B------:R-:W-:Y:S01]  /*15510*/  @!P5 PRMT R134, R163, 0x5410, RZ ;  /* 0x00005410a386d816 */ /* 0x000fe200000000ff */
[----:B-----5:R-:W-:Y:S03]  /*15520*/  @!P3 HFMA2.BF16_V2 R158, -RZ.H0_H0, RZ.H0_H0, -R2.H0_H0 ;  /* 0x200000ffff9eb231 */ /* 0x020fe60000340902 */
[----:B------:R4:W5:Y:S04]  /*15530*/  LDL.S16 R163, [R1+0x3c] ;  /* 0x00003c0001a37983 */ /* 0x0009680000100600 */
[----:B------:R4:W-:Y:S04]  /*15540*/  STG.E.U16 desc[UR30][R216.64+0x22], R134 ;  /* 0x00002286d8007986 */ /* 0x0009e8000c10151e */
[----:B------:R1:W-:Y:S01]  /*15550*/  @!P4 STL.S16 [R1+0x38], R159 ;  /* 0x0000389f0100c387 */ /* 0x0003e20000100600 */
[----:B--2---:R-:W2:Y:S03]  /*15560*/  MUFU.EX2 R153, R213 ;  /* 0x000000d500997308 */ /* 0x004ea60000000800 */
[----:B------:R-:W-:Y:S01]  /*15570*/  @!P3 STL.S16 [R1+0x34], R158 ;  /* 0x0000349e0100b387 */ /* 0x000fe20000100600 */
[----:B--2---:R-:W-:Y:S02]  /*15580*/  F2FP.BF16.F32.PACK_AB R160, R153, R147 ;  /* 0x0000009399a0723e */ /* 0x004fe400000010ff */
[----:B----4-:R-:W-:Y:S01]  /*15590*/  PRMT R134, R151, 0x7632, R134 ;  /* 0x0000763297867816 */ /* 0x010fe20000000086 */
[C---:B-1----:R-:W-:Y:S03]  /*155a0*/  HMMA.16816.F32.BF16 R44, R136.reuse, R140, R44 ;  /* 0x0000008c882c723c */ /* 0x042fe6000004182c */
[----:B------:R-:W-:Y:S02]  /*155b0*/  PRMT R151, R159, 0x7610, R151 ;  /* 0x000076109f977816 */ /* 0x000fe40000000097 */
[----:B------:R-:W-:Y:S01]  /*155c0*/  MUFU.EX2 R159, R220 ;  /* 0x000000dc009f7308 */ /* 0x000fe20000000800 */
        /* <DEDUP_REMOVED lines=17> */
[----:B---3--:R-:W-:Y:S05]  /*156e0*/  @!P2 HFMA2.BF16_V2 R165, -RZ.H0_H0, RZ.H0_H0, -R133.H0_H0 ;  /* 0x200000ffffa5a231 */ /* 0x008fea0000340985 */
[----:B------:R-:W-:Y:S01]  /*156f0*/  @!P2 STL.S16 [R1+0x44], R165 ;  /* 0x000044a50100a387 */ /* 0x000fe20000100600 */
[----:B-----5:R-:W-:Y:S05]  /*15700*/  @!P1 HFMA2.BF16_V2 R163, -RZ.H0_H0, RZ.H0_H0, -R134.H0_H0 ;  /* 0x200000ffffa39231 */ /* 0x020fea0000340986 */
[----:B------:R-:W-:Y:S04]  /*15710*/  @!P1 STL.S16 [R1+0x3c], R163 ;  /* 0x00003ca301009387 */ /* 0x000fe80000100600 */
[----:B------:R2:W3:Y:S04]  /*15720*/  LDL.S16 R168, [R1+0x40] ;  /* 0x0000400001a87983 */ /* 0x0004e80000100600 */
[----:B------:R2:W4:Y:S01]  /*15730*/  LDL.S16 R167, [R1+0x2c] ;  /* 0x00002c0001a77983 */ /* 0x0005220000100600 */
        /* <DEDUP_REMOVED lines=13> */
[----:B------:R-:W-:Y:S01]  /*15810*/  HMMA.16816.F32.BF16 R128, R136, R142, R128 ;  /* 0x0000008e8880723c */ /* 0x000fe20000041880 */
[----:B------:R-:W1:Y:S06]  /*15820*/  LDSM.16.MT88.4 R140, [R185+0x10800] ;  /* 0x01080000b98c783b */ /* 0x000e6c0000004200 */
[----:B------:R-:W-:Y:S01]  /*15830*/  PRMT R139, R0, 0x5410, R2 ;  /* 0x00005410008b7816 */ /* 0x000fe20000000002 */
[----:B------:R-:W-:Y:S03]  /*15840*/  FADD.FTZ R138, R147, R156 ;  /* 0x0000009c938a7221 */ /* 0x000fe60000010000 */
[----:B------:R-:W-:Y:S01]  /*15850*/  @!P4 PRMT R0, R151, 0x5410, RZ ;  /* 0x000054109700c816 */ /* 0x000fe200000000ff */
[----:B------:R-:W-:Y:S01]  /*15860*/  FADD.FTZ R153, R153, R138 ;  /* 0x0000008a99997221 */ /* 0x000fe20000010000 */
[--C-:B------:R-:W-:Y:S02]  /*15870*/  HSET2.LE.AND R137, R146, R169.reuse, PT ;  /* 0x000000a992897233 */ /* 0x100fe40003803000 */
[--C-:B------:R-:W-:Y:S01]  /*15880*/  HSET2.LE.AND R138, R150, R169.reuse, PT ;  /* 0x000000a9968a7233 */ /* 0x100fe20003803000 */
[----:B------:R5:W-:Y:S01]  /*15890*/  STG.E.U16 desc[UR30][R218.64+0x20], R0 ;  /* 0x00002000da007986 */ /* 0x000be2000c10151e */
[--C-:B------:R-:W-:Y:S02]  /*158a0*/  HSET2.LE.AND R136, R148, R169.reuse, PT ;  /* 0x000000a994887233 */ /* 0x100fe40003803000 */
[----:B------:R-:W-:Y:S02]  /*158b0*/  LOP3.LUT R137, R137, R139, RZ, 0xc0, !PT ;  /* 0x0000008b89897212 */ /* 0x000fe400078ec0ff */
[----:B------:R-:W-:Y:S02]  /*158c0*/  PRMT R139, R133, 0x5410, R134 ;  /* 0x00005410858b7816 */ /* 0x000fe40000000086 */
[----:B------:R-:W-:Y:S02]  /*158d0*/  PRMT R148, R158, 0x7610, R148 ;  /* 0x000076109e947816 */ /* 0x000fe40000000094 */
[----:B------:R-:W-:Y:S01]  /*158e0*/  LOP3.LUT R138, R138, R139, RZ, 0xc0, !PT ;  /* 0x0000008b8a8a7212 */ /* 0x000fe200078ec0ff */
[----:B------:R-:W2:Y:S01]  /*158f0*/  MUFU.EX2 R158, R221 ;  /* 0x000000dd009e7308 */ /* 0x000ea20000000800 */
[----:B------:R-:W-:Y:S02]  /*15900*/  HSET2.LE.AND R139, R149, R169, PT ;  /* 0x000000a9958b7233 */ /* 0x000fe40003803000 */
[----:B------:R-:W-:Y:S01]  /*15910*/  LOP3.LUT R136, R136, R144, RZ, 0xc0, !PT ;  /* 0x0000009088887212 */ /* 0x000fe200078ec0ff */
[----:B------:R-:W-:Y:S01]  /*15920*/  FADD.FTZ R144, R145, R157 ;  /* 0x0000009d91907221 */ /* 0x000fe20000010000 */
[----:B------:R-:W-:Y:S02]  /*15930*/  @!P3 PRMT R2, R148, 0x5410, RZ ;  /* 0x000054109402b816 */ /* 0x000fe400000000ff */
[----:B------:R-:W-:Y:S01]  /*15940*/  LDSM.16.MT88.4 R148, [R188+0x10800] ;  /* 0x01080000bc94783b */ /* 0x000fe20000004200 */
[----:B------:R-:W-:Y:S01]  /*15950*/  FADD.FTZ R155, R155, R144 ;  /* 0x000000909b9b7221 */ /* 0x000fe20000010000 */
[----:B------:R-:W-:Y:S02]  /*15960*/  ISETP.LE.U32.AND P3, PT, R154, UR5, PT ;  /* 0x000000059a007c0c */ /* 0x000fe4000bf63070 */
[----:B------:R-:W-:Y:S04]  /*15970*/  MUFU.EX2 R154, R214 ;  /* 0x000000d6009a7308 */ /* 0x000fe80000000800 */
[----:B------:R-:W3:Y:S01]  /*15980*/  LDSM.16.MT88.4 R144, [R186+0x10800] ;  /* 0x01080000ba90783b */ /* 0x000ee20000004200 */
[----:B-----5:R-:W-:Y:S02]  /*15990*/  PRMT R0, R135, 0x5410, R152 ;  /* 0x0000541087007816 */ /* 0x020fe40000000098 */
[----:B--2---:R-:W-:Y:S02]  /*159a0*/  F2FP.BF16.F32.PACK_AB R164, R158, R159 ;  /* 0x0000009f9ea4723e */ /* 0x004fe400000010ff */
[----:B------:R-:W-:Y:S02]  /*159b0*/  LOP3.LUT R139, R139, R0, RZ, 0xc0, !PT ;  /* 0x000000008b8b7212 */ /* 0x000fe400078ec0ff */
[----:B------:R-:W-:Y:S01]  /*159c0*/  PRMT R0, R165, 0x7610, R0 ;  /* 0x00007610a5007816 */ /* 0x000fe20000000000 */
[----:B------:R2:W-:Y:S03]  /*159d0*/  STG.E.U16 desc[UR30][R218.64+0x22], R2 ;  /* 0x00002202da007986 */ /* 0x0005e6000c10151e */
[----:B------:R-:W-:Y:S01]  /*159e0*/  @!P2 PRMT R133, R0, 0x5410, RZ ;  /* 0x000054100085a816 */ /* 0x000fe200000000ff */
[C---:B-1----:R-:W-:Y:S01]  /*159f0*/  HMMA.16816.F32.BF16 R4, R136.reuse, R140, R4 ;  /* 0x0000008c8804723c */ /* 0x042fe20000041804 */
[----:B------:R1:W5:Y:S02]  /*15a00*/  LDL.S16 R165, [R1+0x50] ;  /* 0x0000500001a57983 */ /* 0x0003640000100600 */
[----:B------:R-:W-:Y:S02]  /*15a10*/  LOP3.LUT R0, R247, UR38, RZ, 0x3c, !PT ;  /* 0x00000026f7007c12 */ /* 0x000fe4000f8e3cff */
[----:B------:R1:W-:Y:S01]  /*15a20*/  STG.E.U16 desc[UR30][R216.64+0x30], R133 ;  /* 0x00003085d8007986 */ /* 0x0003e2000c10151e */
[C---:B------:R-:W-:Y:S03]  /*15a30*/  HMMA.16816.F32.BF16 R8, R136.reuse, R142, R8 ;  /* 0x0000008e8808723c */ /* 0x040fe60000041808 */
[----:B------:R-:W4:Y:S02]  /*15a40*/  LDSM.16.MT88.4 R140, [R187+0x10800] ;  /* 0x01080000bb8c783b */ /* 0x000f240000004200 */
[----:B------:R-:W-:Y:S06]  /*15a50*/  IMAD.WIDE.U32 R156, R0, -0x326172a9, RZ ;  /* 0xcd9e8d57009c7825 */ /* 0x000fec00078e00ff */
[----:B------:R-:W-:Y:S01]  /*15a60*/  FADD.FTZ R0, R159, R153 ;  /* 0x000000999f007221 */ /* 0x000fe20000010000 */
[----:B------:R-:W-:Y:S02]  /*15a70*/  LOP3.LUT R156, R227, UR26, R156, 0x96, !PT ;  /* 0x0000001ae39c7c12 */ /* 0x000fe4000f8e969c */
[----:B--2---:R-:W-:Y:S01]  /*15a80*/  PRMT R2, R163, 0x7610, R2 ;  /* 0x00007610a3027816 */ /* 0x004fe20000000002 */
[C---:B---3--:R-:W-:Y:S03]  /*15a90*/  HMMA.16816.F32.BF16 R12, R136.reuse, R144, R12 ;  /* 0x00000090880c723c */ /* 0x048fe6000004180c */
[----:B------:R-:W-:Y:S02]  /*15aa0*/  @!P1 PRMT R134, R2, 0x5410, RZ ;  /* 0x0000541002869816 */ /* 0x000fe400000000ff */
[----:B------:R-:W-:Y:S01]  /*15ab0*/  LOP3.LUT R2, R157, UR37, R248, 0x96, !PT ;  /* 0x000000259d027c12 */ /* 0x000fe2000f8e96f8 */
[C---:B------:R-:W-:Y:S01]  /*15ac0*/  HMMA.16816.F32.BF16 R16, R136.reuse, R146, R16 ;  /* 0x000000928810723c */ /* 0x040fe20000041810 */
[----:B------:R-:W2:Y:S01]  /*15ad0*/  LDSM.16.MT88.4 R144, [R185+0x12800] ;  /* 0x01280000b990783b */ /* 0x000ea20000004200 */
[----:B-1----:R-:W1:Y:S03]  /*15ae0*/  MUFU.EX2 R133, R215 ;  /* 0x000000d700857308 */ /* 0x002e660000000800 */
[----:B------:R-:W-:Y:S01]  /*15af0*/  IMAD.WIDE.U32 R156, R156, -0x2daee0ad, RZ ;  /* 0xd2511f539c9c7825 */ /* 0x000fe200078e00ff */
[C---:B------:R-:W-:Y:S03]  /*15b00*/  HMMA.16816.F32.BF16 R20, R136.reuse, R148, R20 ;  /* 0x000000948814723c */ /* 0x040fe60000041814 */
[----:B------:R3:W-:Y:S03]  /*15b10*/  STG.E.U16 desc[UR30][R216.64+0x32], R134 ;  /* 0x00003286d8007986 */ /* 0x0007e6000c10151e */
[C---:B------:R-:W-:Y:S05]  /*15b20*/  HMMA.16816.F32.BF16 R24, R136.reuse, R150, R24 ;  /* 0x000000968818723c */ /* 0x040fea0000041818 */
[----:B------:R-:W-:Y:S01]  /*15b30*/  IMAD.WIDE.U32 R148, R2, -0x2daee0ad, RZ ;  /* 0xd2511f5302947825 */ /* 0x000fe200078e00ff */
[C---:B----4-:R-:W-:Y:S05]  /*15b40*/  HMMA.16816.F32.BF16 R28, R136.reuse, R140, R28 ;  /* 0x0000008c881c723c */ /* 0x050fea000004181c */
[----:B-1----:R-:W-:Y:S01]  /*15b50*/  F2FP.BF16.F32.PACK_AB R161, R133, R154 ;  /* 0x0000009a85a1723e */ /* 0x002fe200000010ff */
[C---:B------:R-:W-:Y:S01]  /*15b60*/  HMMA.16816.F32.BF16 R32, R136.reuse, R142, R32 ;  /* 0x0000008e8820723c */ /* 0x040fe20000041820 */
[----:B------:R-:W-:Y:S04]  /*15b70*/  LDSM.16.MT88.4 R140, [R188+0x12800] ;  /* 0x01280000bc8c783b */ /* 0x000fe80000004200 */
[----:B------:R-:W-:Y:S01]  /*15b80*/  LOP3.LUT R157, R157, UR23, R148, 0x96, !PT ;  /* 0x000000179d9d7c12 */ /* 0x000fe2000f8e9694 */
[----:B------:R-:W-:Y:S01]  /*15b90*/  @!P0 HFMA2.BF16_V2 R168, -RZ.H0_H0, RZ.H0_H0, -R135.H0_H0 ;  /* 0x200000ffffa88231 */ /* 0x000fe20000340987 */
[----:B------:R-:W-:Y:S01]  /*15ba0*/  PRMT R2, R160, 0x7632, R2 ;  /* 0x00007632a0027816 */ /* 0x000fe20000000002 */
[----:B------:R-:W-:Y:S03]  /*15bb0*/  @!P3 HFMA2.BF16_V2 R167, -RZ.H0_H0, RZ.H0_H0, -R152.H0_H0 ;  /* 0x200000ffffa7b231 */ /* 0x000fe60000340998 */
[----:B------:R-:W-:Y:S01]  /*15bc0*/  @!P0 STL.S16 [R1+0x40], R168 ;  /* 0x000040a801008387 */ /* 0x000fe20000100600 */
[----:B---3--:R-:W-:Y:S01]  /*15bd0*/  FADD.FTZ R134, R158, R0 ;  /* 0x000000009e867221 */ /* 0x008fe20000010000 */
[----:B------:R-:W-:Y:S01]  /*15be0*/  LOP3.LUT R158, R149, UR29, R244, 0x96, !PT ;  /* 0x0000001d959e7c12 */ /* 0x000fe2000f8e96f4 */
[----:B------:R-:W-:Y:S01]  /*15bf0*/  FADD.FTZ R0, R154, R155 ;  /* 0x0000009b9a007221 */ /* 0x000fe20000010000 */
[----:B------:R-:W-:Y:S01]  /*15c00*/  @!P3 STL.S16 [R1+0x2c], R167 ;  /* 0x00002ca70100b387 */ /* 0x000fe20000100600 */
[----:B------:R-:W-:Y:S01]  /*15c10*/  PRMT R191, R161, 0x7632, R191 ;  /* 0x00007632a1bf7816 */ /* 0x000fe200000000bf */
[C---:B--2---:R-:W-:Y:S02]  /*15c20*/  HMMA.16816.F32.BF16 R36, R136.reuse, R144, R36 ;  /* 0x000000908824723c */ /* 0x044fe40000041824 */
[----:B------:R-:W1:Y:S01]  /*15c30*/  LDSM.16.MT88.4 R148, [R186+0x12800] ;  /* 0x01280000ba94783b */ /* 0x000e620000004200 */
[----:B------:R-:W-:Y:S04]  /*15c40*/  IMAD.WIDE.U32 R158, R158, -0x326172a9, RZ ;  /* 0xcd9e8d579e9e7825 */ /* 0x000fe800078e00ff */
[----:B------:R-:W-:Y:S01]  /*15c50*/  FADD.FTZ R163, R133, R0 ;  /* 0x0000000085a37221 */ /* 0x000fe20000010000 */
[C---:B------:R-:W-:Y:S02]  /*15c60*/  HMMA.16816.F32.BF16 R40, R136.reuse, R146, R40 ;  /* 0x000000928828723c */ /* 0x040fe40000041828 */
[----:B------:R-:W2:Y:S01]  /*15c70*/  LDSM.16.MT88.4 R144, [R187+0x12800] ;  /* 0x01280000bb90783b */ /* 0x000ea20000004200 */
[----:B------:R-:W-:Y:S01]  /*15c80*/  LOP3.LUT R154, R159, UR20, R226, 0x96, !PT ;  /* 0x000000149f9a7c12 */ /* 0x000fe2000f8e96e2 */
[----:B------:R-:W-:Y:S01]  /*15c90*/  FADD.FTZ R134, R182, R134 ;  /* 0x00000086b6867221 */ /* 0x000fe20000010000 */
[----:B------:R-:W-:Y:S06]  /*15ca0*/  PRMT R133, R168, 0x7610, R133 ;  /* 0x00007610a8857816 */ /* 0x000fec0000000085 */
[----:B------:R-:W-:Y:S01]  /*15cb0*/  IMAD.WIDE.U32 R154, R154, -0x2daee0ad, RZ ;  /* 0xd2511f539a9a7825 */ /* 0x000fe200078e00ff */
[----:B------:R-:W-:Y:S02]  /*15cc0*/  @!P0 PRMT R135, R133, 0x5410, RZ ;  /* 0x0000541085878816 */ /* 0x000fe400000000ff */
[----:B------:R-:W-:Y:S02]  /*15cd0*/  PRMT R0, R167, 0x7610, R0 ;  /* 0x00007610a7007816 */ /* 0x000fe40000000000 */
[----:B------:R-:W-:Y:S01]  /*15ce0*/  LOP3.LUT R155, R155, UR27, R156, 0x96, !PT ;  /* 0x0000001b9b9b7c12 */ /* 0x000fe2000f8e969c */
[----:B------:R-:W-:Y:S01]  /*15cf0*/  IMAD.WIDE.U32 R156, R157, -0x326172a9, RZ ;  /* 0xcd9e8d579d9c7825 */ /* 0x000fe200078e00ff */
[----:B------:R-:W-:Y:S01]  /*15d00*/  @!P3 PRMT R152, R0, 0x5410, RZ ;  /* 0x000054100098b816 */ /* 0x000fe200000000ff */
[----:B------:R-:W-:Y:S03]  /*15d10*/  STG.E.U16 desc[UR30][R218.64+0x30], R135 ;  /* 0x00003087da007986 */ /* 0x000fe6000c10151e */
[----:B------:R-:W-:Y:S01]  /*15d20*/  LOP3.LUT R158, R157, UR33, R158, 0x96, !PT ;  /* 0x000000219d9e7c12 */ /* 0x000fe2000f8e969e */
[----:B------:R3:W-:Y:S04]  /*15d30*/  STG.E.U16 desc[UR30][R218.64+0x32], R152 ;  /* 0x00003298da007986 */ /* 0x0007e8000c10151e */
[----:B------:R-:W-:Y:S05]  /*15d40*/  IMAD.WIDE.U32 R158, R158, -0x2daee0ad, RZ ;  /* 0xd2511f539e9e7825 */ /* 0x000fea00078e00ff */
[----:B------:R-:W-:Y:S01]  /*15d50*/  LOP3.LUT R157, R159, UR25, R154, 0x96, !PT ;  /* 0x000000199f9d7c12 */ /* 0x000fe2000f8e969a */
[----:B------:R-:W-:Y:S01]  /*15d60*/  IMAD.WIDE.U32 R154, R155, -0x326172a9, RZ ;  /* 0xcd9e8d579b9a7825 */ /* 0x000fe200078e00ff */
[----:B------:R-:W4:Y:S01]  /*15d70*/  MUFU.EX2 R159, R222 ;  /* 0x000000de009f7308 */ /* 0x000f220000000800 */
[C---:B-1----:R-:W-:Y:S03]  /*15d80*/  HMMA.16816.F32.BF16 R44, R136.reuse, R148, R44 ;  /* 0x00000094882c723c */ /* 0x042fe6000004182c */
[----:B------:R-:W-:Y:S01]  /*15d90*/  LOP3.LUT R214, R155, UR21, R156, 0x96, !PT ;  /* 0x000000159bd67c12 */ /* 0x000fe2000f8e969c */
[----:B------:R-:W-:Y:S02]  /*15da0*/  IMAD.WIDE.U32 R156, R157, -0x326172a9, RZ ;  /* 0xcd9e8d579d9c7825 */ /* 0x000fe400078e00ff */
[C---:B------:R-:W-:Y:S01]  /*15db0*/  HMMA.16816.F32.BF16 R48, R136.reuse, R150, R48 ;  /* 0x000000968830723c */ /* 0x040fe20000041830 */
[----:B------:R-:W1:Y:S04]  /*15dc0*/  LDSM.16.MT88.4 R148, [R185+0x14800] ;  /* 0x01480000b994783b */ /* 0x000e680000004200 */
[----:B------:R-:W-:Y:S01]  /*15dd0*/  LOP3.LUT R133, R157, UR28, R154, 0x96, !PT ;  /* 0x0000001c9d857c12 */ /* 0x000fe2000f8e969a */
[C---:B------:R-:W-:Y:S05]  /*15de0*/  HMMA.16816.F32.BF16 R52, R136.reuse, R140, R52 ;  /* 0x0000008c8834723c */ /* 0x040fea0000041834 */
[----:B------:R-:W-:Y:S01]  /*15df0*/  LOP3.LUT R0, R133, 0xff, RZ, 0xc0, !PT ;  /* 0x000000ff85007812 */ /* 0x000fe200078ec0ff */
[C---:B------:R-:W-:Y:S01]  /*15e00*/  HMMA.16816.F32.BF16 R56, R136.reuse, R142, R56 ;  /* 0x0000008e8838723c */ /* 0x040fe20000041838 */
[----:B------:R-:W1:Y:S02]  /*15e10*/  LDSM.16.MT88.4 R140, [R186+0x14800] ;  /* 0x01480000ba8c783b */ /* 0x000e640000004200 */
[----:B------:R-:W-:Y:S02]  /*15e20*/  ISETP.LE.U32.AND P0, PT, R0, UR5, PT ;  /* 0x0000000500007c0c */ /* 0x000fe4000bf03070 */
[----:B------:R-:W-:Y:S01]  /*15e30*/  PRMT R0, R160, 0x7610, R0 ;  /* 0x00007610a0007816 */ /* 0x000fe20000000000 */
[C---:B--2---:R-:W-:Y:S05]  /*15e40*/  HMMA.16816.F32.BF16 R60, R136.reuse, R144, R60 ;  /* 0x00000090883c723c */ /* 0x044fea000004183c */
[----:B---3--:R-:W-:Y:S01]  /*15e50*/  PRMT R152, R0, 0x5410, R2 ;  /* 0x0000541000987816 */ /* 0x008fe20000000002 */
[C---:B------:R-:W-:Y:S01]  /*15e60*/  HMMA.16816.F32.BF16 R64, R136.reuse, R146, R64 ;  /* 0x000000928840723c */ /* 0x040fe20000041840 */
[----:B------:R-:W2:Y:S04]  /*15e70*/  LDSM.16.MT88.4 R144, [R188+0x14800] ;  /* 0x01480000bc90783b */ /* 0x000ea80000004200 */
[C---:B----4-:R-:W-:Y:S01]  /*15e80*/  F2FP.BF16.F32.PACK_AB R182, R159.reuse, R182 ;  /* 0x000000b69fb6723e */ /* 0x050fe200000010ff */
[----:B------:R-:W-:Y:S01]  /*15e90*/  FADD.FTZ R159, R159, R134 ;  /* 0x000000869f9f7221 */ /* 0x000fe20000010000 */
[----:B------:R-:W-:Y:S04]  /*15ea0*/  SHF.R.U32.HI R134, RZ, 0x18, R133 ;  /* 0x00000018ff867819 */ /* 0x000fe80000011685 */
[----:B------:R-:W-:Y:S01]  /*15eb0*/  ISETP.LE.U32.AND P2, PT, R134, UR5, PT ;  /* 0x0000000586007c0c */ /* 0x000fe2000bf43070 */
[----:B------:R-:W-:Y:S01]  /*15ec0*/  IMAD.WIDE.U32 R214, R214, -0x2daee0ad, RZ ;  /* 0xd2511f53d6d67825 */ /* 0x000fe200078e00ff */
[C---:B------:R-:W-:Y:S02]  /*15ed0*/  LOP3.LUT R134, R156.reuse, 0xff, RZ, 0xc0, !PT ;  /* 0x000000ff9c867812 */ /* 0x040fe400078ec0ff */
[----:B------:R-:W-:Y:S01]  /*15ee0*/  LOP3.LUT R153, R156, 0xff, RZ, 0xc0, !PT ;  /* 0x000000ff9c997812 */ /* 0x000fe200078ec0ff */
[C---:B-1----:R-:W-:Y:S03]  /*15ef0*/  HMMA.16816.F32.BF16 R68, R136.reuse, R148, R68 ;  /* 0x000000948844723c */ /* 0x042fe60000041844 */
[----:B------:R-:W-:Y:S03]  /*15f00*/  PRMT R181, R182, 0x7632, R181 ;  /* 0x00007632b6b57816 */ /* 0x000fe600000000b5 */
[C---:B------:R-:W-:Y:S01]  /*15f10*/  HMMA.16816.F32.BF16 R72, R136.reuse, R150, R72 ;  /* 0x000000968848723c */ /* 0x040fe20000041848 */
[----:B------:R-:W1:Y:S05]  /*15f20*/  LDSM.16.MT88.4 R148, [R187+0x14800] ;  /* 0x01480000bb94783b */ /* 0x000e6a0000004200 */
[C---:B------:R-:W-:Y:S06]  /*15f30*/  HMMA.16816.F32.BF16 R76, R136.reuse, R140, R76 ;  /* 0x0000008c884c723c */ /* 0x040fec000004184c */
        /* <DEDUP_REMOVED lines=13> */
[----:B------:R-:W-:Y:S01]  /*16010*/  SHF.R.U32.HI R145, RZ, 0x10, R156 ;  /* 0x00000010ff917819 */ /* 0x000fe2000001169c */
[C---:B-1----:R-:W-:Y:S06]  /*16020*/  HMMA.16816.F32.BF16 R116, R136.reuse, R148, R116 ;  /* 0x000000948874723c */ /* 0x042fec0000041874 */
[C---:B------:R-:W-:Y:S01]  /*16030*/  HMMA.16816.F32.BF16 R120, R136.reuse, R150, R120 ;  /* 0x000000968878723c */ /* 0x040fe20000041878 */
[----:B------:R-:W-:Y:S05]  /*16040*/  LDSM.16.MT88.4 R148, [R186+0x11000] ;  /* 0x01100000ba94783b */ /* 0x000fea0000004200 */
[C---:B---3--:R-:W-:Y:S06]  /*16050*/  HMMA.16816.F32.BF16 R124, R136.reuse, R140, R124 ;  /* 0x0000008c887c723c */ /* 0x048fec000004187c */
[----:B------:R-:W-:Y:S01]  /*16060*/  HMMA.16816.F32.BF16 R128, R136, R142, R128 ;  /* 0x0000008e8880723c */ /* 0x000fe20000041880 */
[----:B------:R-:W-:Y:S06]  /*16070*/  LDSM.16.MT88.4 R140, [R188+0x11000] ;  /* 0x01100000bc8c783b */ /* 0x000fec0000004200 */
[----:B------:R-:W-:Y:S01]  /*16080*/  FADD.FTZ R138, R180, R163 ;  /* 0x000000a3b48a7221 */ /* 0x000fe20000010000 */
[----:B-----5:R-:W-:Y:S05]  /*16090*/  @!P0 HFMA2.BF16_V2 R165, -RZ.H0_H0, RZ.H0_H0, -R0.H0_H0 ;  /* 0x200000ffffa58231 */ /* 0x020fea0000340900 */
[----:B------:R1:W-:Y:S01]  /*160a0*/  @!P0 STL.S16 [R1+0x50], R165 ;  /* 0x000050a501008387 */ /* 0x0003e20000100600 */
[----:B------:R-:W-:Y:S03]  /*160b0*/  PRMT R135, R165, 0x7610, R135 ;  /* 0x00007610a5877816 */ /* 0x000fe60000000087 */
[----:B------:R2:W3:Y:S01]  /*160c0*/  LDL.S16 R160, [R1+0x28] ;  /* 0x0000280001a07983 */ /* 0x0004e20000100600 */
[----:B------:R-:W-:Y:S02]  /*160d0*/  @!P0 PRMT R0, R135, 0x5410, RZ ;  /* 0x0000541087008816 */ /* 0x000fe400000000ff */
[----:B------:R-:W-:Y:S02]  /*160e0*/  SHF.R.U32.HI R135, RZ, 0x10, R133 ;  /* 0x00000010ff877819 */ /* 0x000fe40000011685 */
[----:B------:R-:W-:Y:S01]  /*160f0*/  ISETP.LE.U32.AND P0, PT, R134, UR5, PT ;  /* 0x0000000586007c0c */ /* 0x000fe2000bf03070 */
[----:B------:R4:W-:Y:S01]  /*16100*/  STG.E.U16 desc[UR30][R216.64+0x40], R0 ;  /* 0x00004000d8007986 */ /* 0x0009e2000c10151e */
[----:B------:R-:W-:Y:S02]  /*16110*/  LOP3.LUT R134, R156, 0xffff, RZ, 0xc0, !PT ;  /* 0x0000ffff9c867812 */ /* 0x000fe400078ec0ff */
[----:B------:R-:W-:Y:S02]  /*16120*/  LOP3.LUT R135, R135, 0xff, RZ, 0xc0, !PT ;  /* 0x000000ff87877812 */ /* 0x000fe400078ec0ff */
[----:B------:R-:W-:Y:S02]  /*16130*/  SHF.R.U32.HI R144, RZ, 0x8, R134 ;  /* 0x00000008ff907819 */ /* 0x000fe40000011686 */
[----:B------:R-:W-:Y:S02]  /*16140*/  SHF.R.U32.HI R134, RZ, 0x18, R156 ;  /* 0x00000018ff867819 */ /* 0x000fe4000001169c */
[----:B------:R-:W-:Y:S02]  /*16150*/  ISETP.LE.U32.AND P1, PT, R135, UR5, PT ;  /* 0x0000000587007c0c */ /* 0x000fe4000bf23070 */
[----:B------:R-:W-:Y:S02]  /*16160*/  PRMT R155, R153, 0x5410, R144 ;  /* 0x00005410999b7816 */ /* 0x000fe40000000090 */
[----:B------:R-:W-:Y:S01]  /*16170*/  SHF.R.U32.HI R144, RZ, 0x10, R156 ;  /* 0x00000010ff907819 */ /* 0x000fe2000001169c */
[----:B-1----:R2:W5:Y:S03]  /*16180*/  LDL.S16 R165, [R1+0x20] ;  /* 0x0000200001a57983 */ /* 0x0025660000100600 */
[----:B------:R-:W-:Y:S04]  /*16190*/  LOP3.LUT R144, R144, 0xff, RZ, 0xc0, !PT ;  /* 0x000000ff90907812 */ /* 0x000fe800078ec0ff */
[----:B------:R-:W-:Y:S02]  /*161a0*/  ISETP.LE.U32.AND P3, PT, R144, UR5, PT ;  /* 0x0000000590007c0c */ /* 0x000fe4000bf63070 */
[----:B----4-:R-:W-:Y:S02]  /*161b0*/  LOP3.LUT R0, R133, 0xffff, RZ, 0xc0, !PT ;  /* 0x0000ffff85007812 */ /* 0x010fe400078ec0ff */
[----:B------:R-:W-:Y:S02]  /*161c0*/  LOP3.LUT R133, R145, 0xff, RZ, 0xc0, !PT ;  /* 0x000000ff91857812 */ /* 0x000fe400078ec0ff */
[----:B------:R-:W-:Y:S02]  /*161d0*/  SHF.R.U32.HI R0, RZ, 0x8, R0 ;  /* 0x00000008ff007819 */ /* 0x000fe40000011600 */
[----:B------:R-:W-:Y:S02]  /*161e0*/  LOP3.LUT R145, R156, 0xffff, RZ, 0xc0, !PT ;  /* 0x0000ffff9c917812 */ /* 0x000fe400078ec0ff */
[----:B------:R-:W-:Y:S02]  /*161f0*/  LOP3.LUT R0, R0, 0xffff, RZ, 0xc0, !PT ;  /* 0x0000ffff00007812 */ /* 0x000fe400078ec0ff */
[----:B------:R-:W-:Y:S02]  /*16200*/  SHF.R.U32.HI R156, RZ, 0x18, R156 ;  /* 0x00000018ff9c7819 */ /* 0x000fe4000001169c */
[----:B------:R-:W-:Y:S02]  /*16210*/  ISETP.LE.U32.AND P4, PT, R0, UR5, PT ;  /* 0x0000000500007c0c */ /* 0x000fe4000bf83070 */
[----:B------:R-:W-:Y:S02]  /*16220*/  LOP3.LUT R0, R157, UR28, R154, 0x96, !PT ;  /* 0x0000001c9d007c12 */ /* 0x000fe4000f8e969a */
[----:B------:R-:W-:Y:S02]  /*16230*/  PRMT R157, R133, 0x5410, R134 ;  /* 0x00005410859d7816 */ /* 0x000fe40000000086 */
[--C-:B------:R-:W-:Y:S02]  /*16240*/  SHF.R.U32.HI R135, RZ, 0x10, R0.reuse ;  /* 0x00000010ff877819 */ /* 0x100fe40000011600 */
[C---:B------:R-:W-:Y:S02]  /*16250*/  LOP3.LUT R146, R0.reuse, 0xff, RZ, 0xc0, !PT ;  /* 0x000000ff00927812 */ /* 0x040fe400078ec0ff */
[----:B------:R-:W-:Y:S02]  /*16260*/  SHF.R.U32.HI R134, RZ, 0x18, R0 ;  /* 0x00000018ff867819 */ /* 0x000fe40000011600 */
[----:B------:R-:W-:Y:S02]  /*16270*/  LOP3.LUT R133, R0, 0xffff, RZ, 0xc0, !PT ;  /* 0x0000ffff00857812 */ /* 0x000fe400078ec0ff */
[----:B------:R-:W-:Y:S02]  /*16280*/  LOP3.LUT R0, R135, 0xff, RZ, 0xc0, !PT ;  /* 0x000000ff87007812 */ /* 0x000fe400078ec0ff */
[----:B------:R-:W-:Y:S02]  /*16290*/  SHF.R.U32.HI R133, RZ, 0x8, R133 ;  /* 0x00000008ff857819 */ /* 0x000fe40000011685 */
[----:B------:R-:W-:Y:S02]  /*162a0*/  PRMT R154, R0, 0x5410, R134 ;  /* 0x00005410009a7816 */ /* 0x000fe40000000086 */
[----:B------:R-:W-:Y:S02]  /*162b0*/  PRMT R0, R162, 0x7610, R0 ;  /* 0x00007610a2007816 */ /* 0x000fe40000000000 */
[--C-:B------:R-:W-:Y:S02]  /*162c0*/  PRMT R153, R146, 0x5410, R133.reuse ;  /* 0x0000541092997816 */ /* 0x100fe40000000085 */
[----:B------:R-:W-:Y:S02]  /*162d0*/  PRMT R133, R162, 0x7632, R133 ;  /* 0x00007632a2857816 */ /* 0x000fe40000000085 */
[----:B------:R-:W-:Y:S01]  /*162e0*/  SHF.R.U32.HI R145, RZ, 0x8, R145 ;  /* 0x00000008ff917819 */ /* 0x000fe20000011691 */
[----:B------:R-:W-:Y:S01]  /*162f0*/  MUFU.EX2 R162, R228 ;  /* 0x000000e400a27308 */ /* 0x000fe20000000800 */
[--C-:B------:R-:W-:Y:S02]  /*16300*/  HSET2.LE.AND R136, R153, R169.reuse, PT ;  /* 0x000000a999887233 */ /* 0x100fe40003803000 */
[----:B------:R-:W-:Y:S02]  /*16310*/  PRMT R139, R0, 0x5410, R133 ;  /* 0x00005410008b7816 */ /* 0x000fe40000000085 */
[----:B------:R-:W-:Y:S02]  /*16320*/  LOP3.LUT R135, R145, 0xffff, RZ, 0xc0, !PT ;  /* 0x0000ffff91877812 */ /* 0x000fe400078ec0ff */
[----:B------:R-:W1:Y:S01]  /*16330*/  LDSM.16.MT88.4 R144, [R185+0x11000] ;  /* 0x01100000b990783b */ /* 0x000e620000004200 */
[----:B------:R-:W-:Y:S02]  /*16340*/  PRMT R134, R164, 0x7632, R134 ;  /* 0x00007632a4867816 */ /* 0x000fe40000000086 */
[----:B------:R-:W-:Y:S02]  /*16350*/  ISETP.LE.U32.AND P5, PT, R135, UR5, PT ;  /* 0x0000000587007c0c */ /* 0x000fe4000bfa3070 */
[----:B------:R-:W-:Y:S02]  /*16360*/  PRMT R135, R161, 0x7610, R135 ;  /* 0x00007610a1877816 */ /* 0x000fe40000000087 */
[----:B------:R-:W4:Y:S01]  /*16370*/  MUFU.EX2 R161, R229 ;  /* 0x000000e500a17308 */ /* 0x000f220000000800 */
[--C-:B------:R-:W-:Y:S02]  /*16380*/  HSET2.LE.AND R137, R154, R169.reuse, PT ;  /* 0x000000a99a897233 */ /* 0x100fe40003803000 */
[----:B------:R-:W-:Y:S03]  /*16390*/  LOP3.LUT R136, R136, R152, RZ, 0xc0, !PT ;  /* 0x0000009888887212 */ /* 0x000fe600078ec0ff */
[----:B------:R-:W-:Y:S02]  /*163a0*/  LOP3.LUT R137, R137, R139, RZ, 0xc0, !PT ;  /* 0x0000008b89897212 */ /* 0x000fe400078ec0ff */
[--C-:B------:R-:W-:Y:S02]  /*163b0*/  HSET2.LE.AND R139, R157, R169.reuse, PT ;  /* 0x000000a99d8b7233 */ /* 0x100fe40003803000 */
[----:B------:R-:W-:Y:S01]  /*163c0*/  MUFU.EX2 R157, R238 ;  /* 0x000000ee009d7308 */ /* 0x000fe20000000800 */
[----:B---3--:R-:W-:Y:S05]  /*163d0*/  @!P4 HFMA2.BF16_V2 R160, -RZ.H0_H0, RZ.H0_H0, -R2.H0_H0 ;  /* 0x200000ffffa0c231 */ /* 0x008fea0000340902 */
[----:B------:R3:W-:Y:S01]  /*163e0*/  @!P4 STL.S16 [R1+0x28], R160 ;  /* 0x000028a00100c387 */ /* 0x0007e20000100600 */
[----:B------:R-:W-:Y:S04]  /*163f0*/  PRMT R166, R160, 0x7610, R166 ;  /* 0x00007610a0a67816 */ /* 0x000fe800000000a6 */
[----:B------:R-:W-:Y:S05]  /*16400*/  @!P4 PRMT R2, R166, 0x5410, RZ ;  /* 0x00005410a602c816 */ /* 0x000fea00000000ff */
[----:B------:R2:W-:Y:S01]  /*16410*/  STG.E.U16 desc[UR30][R216.64+0x42], R2 ;  /* 0x00004202d8007986 */ /* 0x0005e2000c10151e */
[----:B-----5:R-:W-:Y:S05]  /*16420*/  @!P1 HFMA2.BF16_V2 R165, -RZ.H0_H0, RZ.H0_H0, -R0.H0_H0 ;  /* 0x200000ffffa59231 */ /* 0x020fea0000340900 */
[----:B------:R5:W-:Y:S01]  /*16430*/  @!P1 STL.S16 [R1+0x20], R165 ;  /* 0x000020a501009387 */ /* 0x000be20000100600 */
[----:B------:R-:W-:Y:S03]  /*16440*/  PRMT R153, R165, 0x7610, R153 ;  /* 0x00007610a5997816 */ /* 0x000fe60000000099 */
[----:B------:R1:W5:Y:S01]  /*16450*/  LDL.S16 R166, [R1+0x10] ;  /* 0x0000100001a67983 */ /* 0x0003620000100600 */
[----:B------:R-:W-:Y:S01]  /*16460*/  @!P1 PRMT R0, R153, 0x5410, RZ ;  /* 0x0000541099009816 */ /* 0x000fe200000000ff */
[----:B---3--:R-:W3:Y:S01]  /*16470*/  MUFU.EX2 R160, R225 ;  /* 0x000000e100a07308 */ /* 0x008ee20000000800 */
[----:B------:R-:W-:Y:S01]  /*16480*/  ISETP.LE.U32.AND P1, PT, R156, UR5, PT ;  /* 0x000000059c007c0c */ /* 0x000fe2000bf23070 */
[----:B------:R1:W5:Y:S04]  /*16490*/  LDL.S16 R163, [R1+0x30] ;  /* 0x0000300001a37983 */ /* 0x0003680000100600 */
[----:B------:R1:W-:Y:S01]  /*164a0*/  STG.E.U16 desc[UR30][R218.64+0x40], R0 ;  /* 0x00004000da007986 */ /* 0x0003e2000c10151e */
[----:B--2---:R-:W-:Y:S02]  /*164b0*/  PRMT R2, R164, 0x7610, R2 ;  /* 0x00007610a4027816 */ /* 0x004fe40000000002 */
[C---:B----4-:R-:W-:Y:S04]  /*164c0*/  F2FP.BF16.F32.PACK_AB R164, R161.reuse, R162 ;  /* 0x000000a2a1a4723e */ /* 0x050fe800000010ff */
[----:B------:R-:W-:Y:S02]  /*164d0*/  PRMT R183, R164, 0x7632, R183 ;  /* 0x00007632a4b77816 */ /* 0x000fe400000000b7 */
[C---:B---3--:R-:W-:Y:S01]  /*164e0*/  F2FP.BF16.F32.PACK_AB R180, R160.reuse, R180 ;  /* 0x000000b4a0b4723e */ /* 0x048fe200000010ff */
[----:B-----5:R2:W3:Y:S01]  /*164f0*/  LDL.S16 R165, [R1+0xc] ;  /* 0x00000c0001a57983 */ /* 0x0204e20000100600 */
[----:B------:R-:W-:Y:S01]  /*16500*/  FADD.FTZ R160, R160, R138 ;  /* 0x0000008aa0a07221 */ /* 0x000fe20000010000 */
[--C-:B------:R-:W-:Y:S02]  /*16510*/  HSET2.LE.AND R138, R155, R169.reuse, PT ;  /* 0x000000a99b8a7233 */ /* 0x100fe40003803000 */
[----:B------:R-:W4:Y:S01]  /*16520*/  LDSM.16.MT88.4 R152, [R187+0x11000] ;  /* 0x01100000bb98783b */ /* 0x000f220000004200 */
[----:B-1----:R-:W-:Y:S04]  /*16530*/  PRMT R0, R2, 0x5410, R134 ;  /* 0x0000541002007816 */ /* 0x002fe80000000086 */
[----:B------:R-:W-:Y:S01]  /*16540*/  LOP3.LUT R138, R138, R0, RZ, 0xc0, !PT ;  /* 0x000000008a8a7212 */ /* 0x000fe200078ec0ff */
[----:B------:R-:W-:Y:S02]  /*16550*/  FADD.FTZ R0, R162, R159 ;  /* 0x0000009fa2007221 */ /* 0x000fe40000010000 */
[----:B------:R-:W1:Y:S02]  /*16560*/  MUFU.EX2 R159, R239 ;  /* 0x000000ef009f7308 */ /* 0x000e640000000800 */
[----:B------:R-:W-:Y:S01]  /*16570*/  FADD.FTZ R249, R161, R0 ;  /* 0x00000000a1f97221 */ /* 0x000fe20000010000 */
[----:B------:R-:W-:Y:S04]  /*16580*/  PRMT R0, R135, 0x5410, R191 ;  /* 0x0000541087007816 */ /* 0x000fe800000000bf */
[----:B------:R-:W-:Y:S01]  /*16590*/  LOP3.LUT R139, R139, R0, RZ, 0xc0, !PT ;  /* 0x000000008b8b7212 */ /* 0x000fe200078ec0ff */
[----:B------:R-:W-:Y:S06]  /*165a0*/  FADD.FTZ R0, R157, R160 ;  /* 0x000000a09d007221 */ /* 0x000fec0000010000 */
[C---:B------:R-:W-:Y:S03]  /*165b0*/  HMMA.16816.F32.BF16 R4, R136.reuse, R144, R4 ;  /* 0x000000908804723c */ /* 0x040fe60000041804 */
[C---:B-1----:R-:W-:Y:S01]  /*165c0*/  FADD.FTZ R248, R159.reuse, R0 ;  /* 0x000000009ff87221 */ /* 0x042fe20000010000 */
[----:B------:R-:W-:Y:S02]  /*165d0*/  F2FP.BF16.F32.PACK_AB R157, R159, R157 ;  /* 0x0000009d9f9d723e */ /* 0x000fe400000010ff */
        /* <DEDUP_REMOVED lines=27> */
[C---:B------:R-:W-:Y:S06]  /*16790*/  HMMA.16816.F32.BF16 R80, R136.reuse, R150, R80 ;  /* 0x000000968850723c */ /* 0x040fec0000041850 */
[C---:B--2---:R-:W-:Y:S06]  /*167a0*/  HMMA.16816.F32.BF16 R84, R136.reuse, R140, R84 ;  /* 0x0000008c8854723c */ /* 0x044fec0000041854 */
[C---:B------:R-:W-:Y:S01]  /*167b0*/  HMMA.16816.F32.BF16 R88, R136.reuse, R142, R88 ;  /* 0x0000008e8858723c */ /* 0x040fe20000041858 */
[----:B------:R-:W2:Y:S05]  /*167c0*/  LDSM.16.MT88.4 R140, [R186+0x17000] ;  /* 0x01700000ba8c783b */ /* 0x000eaa0000004200 */
[C---:B----4-:R-:W-:Y:S06]  /*167d0*/  HMMA.16816.F32.BF16 R92, R136.reuse, R152, R92 ;  /* 0x00000098885c723c */ /* 0x050fec000004185c */
[C---:B------:R-:W-:Y:S05]  /*167e0*/  HMMA.16816.F32.BF16 R96, R136.reuse, R154, R96 ;  /* 0x0000009a8860723c */ /* 0x040fea0000041860 */
[--C-:B------:R-:W-:Y:S01]  /*167f0*/  SHF.R.U32.HI R152, RZ, 0x10, R214.reuse ;  /* 0x00000010ff987819 */ /* 0x100fe200000116d6 */
[C---:B-1----:R-:W-:Y:S05]  /*16800*/  HMMA.16816.F32.BF16 R100, R136.reuse, R144, R100 ;  /* 0x000000908864723c */ /* 0x042fea0000041864 */
[----:B------:R-:W-:Y:S01]  /*16810*/  LOP3.LUT R155, R214, 0xff, RZ, 0xc0, !PT ;  /* 0x000000ffd69b7812 */ /* 0x000fe200078ec0ff */
[C---:B------:R-:W-:Y:S05]  /*16820*/  HMMA.16816.F32.BF16 R104, R136.reuse, R146, R104 ;  /* 0x000000928868723c */ /* 0x040fea0000041868 */
[----:B------:R-:W-:Y:S02]  /*16830*/  SHF.R.U32.HI R154, RZ, 0x18, R214 ;  /* 0x00000018ff9a7819 */ /* 0x000fe400000116d6 */
[----:B------:R-:W-:Y:S04]  /*16840*/  LOP3.LUT R152, R152, 0xff, RZ, 0xc0, !PT ;  /* 0x000000ff98987812 */ /* 0x000fe800078ec0ff */
[----:B------:R-:W-:Y:S05]  /*16850*/  PRMT R171, R152, 0x5410, R154 ;  /* 0x0000541098ab7816 */ /* 0x000fea000000009a */
[----:B------:R-:W-:Y:S01]  /*16860*/  HSET2.LE.AND R171, R171, R169, PT ;  /* 0x000000a9abab7233 */ /* 0x000fe20003803000 */
[C---:B--2---:R-:W-:Y:S06]  /*16870*/  HMMA.16816.F32.BF16 R108, R136.reuse, R140, R108 ;  /* 0x0000008c886c723c */ /* 0x044fec000004186c */
[C---:B------:R-:W-:Y:S01]  /*16880*/  HMMA.16816.F32.BF16 R112, R136.reuse, R142, R112 ;  /* 0x0000008e8870723c */ /* 0x040fe20000041870 */
[----:B------:R-:W-:Y:S04]  /*16890*/  LDSM.16.MT88.4 R140, [R186+0x11800] ;  /* 0x01180000ba8c783b */ /* 0x000fe80000004200 */
[----:B------:R-:W-:Y:S02]  /*168a0*/  @!P2 HFMA2.BF16_V2 R166, -RZ.H0_H0, RZ.H0_H0, -R133.H0_H0 ;  /* 0x200000ffffa6a231 */ /* 0x000fe40000340985 */
[----:B------:R-:W-:Y:S03]  /*168b0*/  @!P5 HFMA2.BF16_V2 R163, -RZ.H0_H0, RZ.H0_H0, -R134.H0_H0 ;  /* 0x200000ffffa3d231 */ /* 0x000fe60000340986 */
[----:B------:R-:W-:Y:S01]  /*168c0*/  @!P2 STL.S16 [R1+0x10], R166 ;  /* 0x000010a60100a387 */ /* 0x000fe20000100600 */
[----:B------:R-:W-:Y:S04]  /*168d0*/  PRMT R148, R166, 0x7610, R148 ;  /* 0x00007610a6947816 */ /* 0x000fe80000000094 */
[----:B------:R-:W-:Y:S02]  /*168e0*/  @!P2 PRMT R133, R148, 0x5410, RZ ;  /* 0x000054109485a816 */ /* 0x000fe400000000ff */
[----:B------:R-:W1:Y:S08]  /*168f0*/  LDSM.16.MT88.4 R148, [R188+0x17000] ;  /* 0x01700000bc94783b */ /* 0x000e700000004200 */
[----:B------:R2:W-:Y:S01]  /*16900*/  STG.E.U16 desc[UR30][R218.64+0x42], R133 ;  /* 0x00004285da007986 */ /* 0x0005e2000c10151e */
[----:B---3--:R-:W-:Y:S05]  /*16910*/  @!P0 HFMA2.BF16_V2 R165, -RZ.H0_H0, RZ.H0_H0, -R2.H0_H0 ;  /* 0x200000ffffa58231 */ /* 0x008fea0000340902 */
[----:B------:R-:W-:Y:S01]  /*16920*/  @!P0 STL.S16 [R1+0xc], R165 ;  /* 0x00000ca501008387 */ /* 0x000fe20000100600 */
[----:B------:R-:W-:Y:S03]  /*16930*/  PRMT R0, R165, 0x7610, R0 ;  /* 0x00007610a5007816 */ /* 0x000fe60000000000 */
[----:B------:R3:W4:Y:S01]  /*16940*/  LDL.S16 R156, [R1+0x24] ;  /* 0x00002400019c7983 */ /* 0x0007220000100600 */
[----:B------:R-:W-:Y:S03]  /*16950*/  @!P0 PRMT R2, R0, 0x5410, RZ ;  /* 0x0000541000028816 */ /* 0x000fe600000000ff */
[----:B------:R-:W-:Y:S04]  /*16960*/  @!P5 STL.S16 [R1+0x30], R163 ;  /* 0x000030a30100d387 */ /* 0x000fe80000100600 */
[----:B------:R5:W-:Y:S01]  /*16970*/  STG.E.U16 desc[UR30][R216.64+0x50], R2 ;  /* 0x00005002d8007986 */ /* 0x000be2000c10151e */
[----:B--2---:R-:W-:Y:S04]  /*16980*/  LOP3.LUT R133, R215, UR32, R158, 0x96, !PT ;  /* 0x00000020d7857c12 */ /* 0x004fe8000f8e969e */
[----:B------:R-:W-:Y:S01]  /*16990*/  LOP3.LUT R0, R133, 0xff, RZ, 0xc0, !PT ;  /* 0x000000ff85007812 */ /* 0x000fe200078ec0ff */
[C---:B-1----:R-:W-:Y:S03]  /*169a0*/  HMMA.16816.F32.BF16 R116, R136.reuse, R148, R116 ;  /* 0x000000948874723c */ /* 0x042fe60000041874 */
[----:B------:R-:W-:Y:S02]  /*169b0*/  ISETP.LE.U32.AND P2, PT, R0, UR5, PT ;  /* 0x0000000500007c0c */ /* 0x000fe4000bf43070 */
[----:B------:R-:W-:Y:S01]  /*169c0*/  LOP3.LUT R0, R214, 0xffff, RZ, 0xc0, !PT ;  /* 0x0000ffffd6007812 */ /* 0x000fe200078ec0ff */
[C---:B------:R-:W-:Y:S05]  /*169d0*/  HMMA.16816.F32.BF16 R120, R136.reuse, R150, R120 ;  /* 0x000000968878723c */ /* 0x040fea0000041878 */
[----:B------:R-:W-:Y:S02]  /*169e0*/  SHF.R.U32.HI R153, RZ, 0x8, R0 ;  /* 0x00000008ff997819 */ /* 0x000fe40000011600 */
[--C-:B------:R-:W-:Y:S04]  /*169f0*/  LOP3.LUT R0, R215, UR32, R158.reuse, 0x96, !PT ;  /* 0x00000020d7007c12 */ /* 0x100fe8000f8e969e */
[----:B------:R-:W-:Y:S02]  /*16a00*/  PRMT R158, R163, 0x7610, R158 ;  /* 0x00007610a39e7816 */ /* 0x000fe4000000009e */
[----:B------:R-:W-:Y:S01]  /*16a10*/  LDSM.16.MT88.4 R160, [R185+0x11800] ;  /* 0x01180000b9a0783b */ /* 0x000fe20000004200 */
[----:B------:R-:W-:Y:S02]  /*16a20*/  PRMT R170, R155, 0x5410, R153 ;  /* 0x000054109baa7816 */ /* 0x000fe40000000099 */
[----:B------:R-:W-:Y:S02]  /*16a30*/  @!P5 PRMT R134, R158, 0x5410, RZ ;  /* 0x000054109e86d816 */ /* 0x000fe400000000ff */
[----:B-----5:R-:W-:Y:S02]  /*16a40*/  LOP3.LUT R2, R133, 0xffff, RZ, 0xc0, !PT ;  /* 0x0000ffff85027812 */ /* 0x020fe400078ec0ff */
[--C-:B------:R-:W-:Y:S01]  /*16a50*/  SHF.R.U32.HI R144, RZ, 0x18, R133.reuse ;  /* 0x00000018ff907819 */ /* 0x100fe20000011685 */
[----:B------:R1:W-:Y:S01]  /*16a60*/  STG.E.U16 desc[UR30][R216.64+0x52], R134 ;  /* 0x00005286d8007986 */ /* 0x0003e2000c10151e */
[----:B------:R-:W-:Y:S02]  /*16a70*/  SHF.R.U32.HI R2, RZ, 0x8, R2 ;  /* 0x00000008ff027819 */ /* 0x000fe40000011602 */
[----:B------:R-:W-:Y:S01]  /*16a80*/  SHF.R.U32.HI R146, RZ, 0x10, R133 ;  /* 0x00000010ff927819 */ /* 0x000fe20000011685 */
[----:B------:R-:W2:Y:S01]  /*16a90*/  LDSM.16.MT88.4 R152, [R187+0x17000] ;  /* 0x01700000bb98783b */ /* 0x000ea20000004200 */
[----:B------:R-:W-:Y:S02]  /*16aa0*/  LOP3.LUT R2, R2, 0xffff, RZ, 0xc0, !PT ;  /* 0x0000ffff02027812 */ /* 0x000fe400078ec0ff */
[----:B------:R-:W-:Y:S02]  /*16ab0*/  LOP3.LUT R147, R0, 0xff, RZ, 0xc0, !PT ;  /* 0x000000ff00937812 */ /* 0x000fe400078ec0ff */
[----:B------:R-:W-:Y:S02]  /*16ac0*/  ISETP.LE.U32.AND P0, PT, R2, UR5, PT ;  /* 0x0000000502007c0c */ /* 0x000fe4000bf03070 */
[----:B------:R-:W-:Y:S02]  /*16ad0*/  LOP3.LUT R2, R0, 0xffff, RZ, 0xc0, !PT ;  /* 0x0000ffff00027812 */ /* 0x000fe400078ec0ff */
[----:B------:R-:W-:Y:S02]  /*16ae0*/  SHF.R.U32.HI R133, RZ, 0x10, R0 ;  /* 0x00000010ff857819 */ /* 0x000fe40000011600 */
[----:B------:R-:W-:Y:S02]  /*16af0*/  SHF.R.U32.HI R2, RZ, 0x8, R2 ;  /* 0x00000008ff027819 */ /* 0x000fe40000011602 */
[----:B------:R-:W-:Y:S02]  /*16b00*/  SHF.R.U32.HI R145, RZ, 0x18, R0 ;  /* 0x00000018ff917819 */ /* 0x000fe40000011600 */
[----:B------:R-:W-:Y:S02]  /*16b10*/  PRMT R2, R147, 0x5410, R2 ;  /* 0x0000541093027816 */ /* 0x000fe40000000002 */
[----:B------:R-:W-:Y:S02]  /*16b20*/  LOP3.LUT R133, R133, 0xff, RZ, 0xc0, !PT ;  /* 0x000000ff85857812 */ /* 0x000fe400078ec0ff */
[--C-:B------:R-:W-:Y:S02]  /*16b30*/  HSET2.LE.AND R170, R170, R169.reuse, PT ;  /* 0x000000a9aaaa7233 */ /* 0x100fe40003803000 */
[----:B------:R-:W-:Y:S02]  /*16b40*/  PRMT R133, R133, 0x5410, R145 ;  /* 0x0000541085857816 */ /* 0x000fe40000000091 */
[--C-:B------:R-:W-:Y:S02]  /*16b50*/  HSET2.LE.AND R168, R2, R169.reuse, PT ;  /* 0x000000a902a87233 */ /* 0x100fe40003803000 */
[----:B-1----:R-:W-:Y:S02]  /*16b60*/  PRMT R134, R180, 0x7632, R134 ;  /* 0x00007632b4867816 */ /* 0x002fe40000000086 */
[----:B------:R-:W-:Y:S02]  /*16b70*/  HSET2.LE.AND R169, R133, R169, PT ;  /* 0x000000a985a97233 */ /* 0x000fe40003803000 */
[----:B------:R-:W-:Y:S02]  /*16b80*/  LOP3.LUT R0, R146, 0xff, RZ, 0xc0, !PT ;  /* 0x000000ff92007812 */ /* 0x000fe400078ec0ff */
[----:B------:R-:W-:Y:S02]  /*16b90*/  PRMT R133, R164, 0x7610, R133 ;  /* 0x00007610a4857816 */ /* 0x000fe40000000085 */
[----:B------:R-:W-:Y:S02]  /*16ba0*/  ISETP.LE.U32.AND P4, PT, R144, UR5, PT ;  /* 0x0000000590007c0c */ /* 0x000fe4000bf83070 */
[----:B------:R-:W1:Y:S01]  /*16bb0*/  LDSM.16.MT88.4 R144, [R188+0x11800] ;  /* 0x01180000bc90783b */ /* 0x000e620000004200 */
[----:B------:R-:W-:Y:S02]  /*16bc0*/  ISETP.LE.U32.AND P5, PT, R0, UR5, PT ;  /* 0x0000000500007c0c */ /* 0x000fe4000bfa3070 */
[C---:B------:R-:W-:Y:S01]  /*16bd0*/  PRMT R2, R157.reuse, 0x7610, R2 ;  /* 0x000076109d027816 */ /* 0x040fe20000000002 */
[C---:B--2---:R-:W-:Y:S03]  /*16be0*/  HMMA.16816.F32.BF16 R124, R136.reuse, R152, R124 ;  /* 0x00000098887c723c */ /* 0x044fe6000004187c */
[----:B------:R-:W-:Y:S03]  /*16bf0*/  PRMT R0, R157, 0x7632, R0 ;  /* 0x000076329d007816 */ /* 0x000fe60000000000 */
[----:B------:R-:W-:Y:S05]  /*16c00*/  HMMA.16816.F32.BF16 R128, R136, R154, R128 ;  /* 0x0000009a8880723c */ /* 0x000fea0000041880 */
[----:B----4-:R-:W-:Y:S05]  /*16c10*/  @!P3 HFMA2.BF16_V2 R156, -RZ.H0_H0, RZ.H0_H0, -R135.H0_H0 ;  /* 0x200000ffff9cb231 */ /* 0x010fea0000340987 */
[----:B------:R-:W-:Y:S01]  /*16c20*/  @!P3 STL.S16 [R1+0x24], R156 ;  /* 0x0000249c0100b387 */ /* 0x000fe20000100600 */
[----:B------:R-:W-:Y:S03]  /*16c30*/  PRMT R148, R156, 0x7610, R148 ;  /* 0x000076109c947816 */ /* 0x000fe60000000094 */
[----:B------:R3:W2:Y:S01]  /*16c40*/  LDL.S16 R224, [R1+0x1c] ;  /* 0x00001c0001e07983 */ /* 0x0006a20000100600 */
[----:B------:R-:W-:Y:S03]  /*16c50*/  @!P3 PRMT R135, R148, 0x5410, RZ ;  /* 0x000054109487b816 */ /* 0x000fe600000000ff */
[----:B------:R3:W4:Y:S04]  /*16c60*/  LDL.S16 R223, [R1+0x18] ;  /* 0x0000180001df7983 */ /* 0x0007280000100600 */
[----:B------:R3:W5:Y:S04]  /*16c70*/  LDL.S16 R222, [R1+0x14] ;  /* 0x0000140001de7983 */ /* 0x0007680000100600 */
[----:B------:R3:W3:Y:S04]  /*16c80*/  LDL.S16 R221, [R1+0x8] ;  /* 0x0000080001dd7983 */ /* 0x0006e80000100600 */
[----:B------:R1:W3:Y:S04]  /*16c90*/  LDL.S16 R220, [R1+0x4] ;  /* 0x0000040001dc7983 */ /* 0x0002e80000100600 */
[----:B------:R1:W3:Y:S04]  /*16ca0*/  LDL.S16 R213, [R1] ;  /* 0x0000000001d57983 */ /* 0x0002e80000100600 */
[----:B------:R1:W-:Y:S02]  /*16cb0*/  STG.E.U16 desc[UR30][R218.64+0x50], R135 ;  /* 0x00005087da007986 */ /* 0x0003e4000c10151e */
[----:B-1----:R-:W-:Y:S04]  /*16cc0*/  PRMT R135, R182, 0x5410, R181 ;  /* 0x00005410b6877816 */ /* 0x002fe800000000b5 */
[----:B------:R-:W-:Y:S02]  /*16cd0*/  LOP3.LUT R168, R168, R135, RZ, 0xc0, !PT ;  /* 0x00000087a8a87212 */ /* 0x000fe400078ec0ff */
[----:B------:R-:W-:Y:S04]  /*16ce0*/  PRMT R135, R180, 0x5410, R134 ;  /* 0x00005410b4877816 */ /* 0x000fe80000000086 */
[----:B------:R-:W-:Y:S02]  /*16cf0*/  LOP3.LUT R169, R169, R135, RZ, 0xc0, !PT ;  /* 0x00000087a9a97212 */ /* 0x000fe400078ec0ff */
[----:B------:R-:W-:Y:S04]  /*16d00*/  PRMT R135, R133, 0x5410, R183 ;  /* 0x0000541085877816 */ /* 0x000fe800000000b7 */
[----:B------:R-:W-:Y:S02]  /*16d10*/  LOP3.LUT R170, R170, R135, RZ, 0xc0, !PT ;  /* 0x00000087aaaa7212 */ /* 0x000fe400078ec0ff */
[----:B------:R-:W-:Y:S04]  /*16d20*/  PRMT R135, R2, 0x5410, R0 ;  /* 0x0000541002877816 */ /* 0x000fe80000000000 */
[----:B------:R-:W-:Y:S07]  /*16d30*/  LOP3.LUT R171, R171, R135, RZ, 0xc0, !PT ;  /* 0x00000087abab7212 */ /* 0x000fee00078ec0ff */
[C---:B------:R-:W-:Y:S01]  /*16d40*/  HMMA.16816.F32.BF16 R164, R168.reuse, R160, R4 ;  /* 0x000000a0a8a4723c */ /* 0x040fe20000041804 */
[----:B------:R-:W1:Y:S05]  /*16d50*/  LDSM.16.MT88.4 R4, [R186+0x13800] ;  /* 0x01380000ba04783b */ /* 0x000e6a0000004200 */
[C---:B------:R-:W-:Y:S03]  /*16d60*/  HMMA.16816.F32.BF16 R160, R168.reuse, R162, R8 ;  /* 0x000000a2a8a0723c */ /* 0x040fe60000041808 */
[----:B------:R-:W1:Y:S03]  /*16d70*/  LDSM.16.MT88.4 R8, [R188+0x13800] ;  /* 0x01380000bc08783b */ /* 0x000e660000004200 */
[C---:B------:R-:W-:Y:S05]  /*16d80*/  HMMA.16816.F32.BF16 R156, R168.reuse, R140, R12 ;  /* 0x0000008ca89c723c */ /* 0x040fea000004180c */
[----:B------:R-:W1:Y:S01]  /*16d90*/  LDSM.16.MT88.4 R12, [R187+0x13800] ;  /* 0x01380000bb0c783b */ /* 0x000e620000004200 */
[C---:B------:R-:W-:Y:S06]  /*16da0*/  HMMA.16816.F32.BF16 R152, R168.reuse, R142, R16 ;  /* 0x0000008ea898723c */ /* 0x040fec0000041810 */
[C---:B------:R-:W-:Y:S01]  /*16db0*/  HMMA.16816.F32.BF16 R148, R168.reuse, R144, R20 ;  /* 0x00000090a894723c */ /* 0x040fe20000041814 */
[----:B------:R-:W1:Y:S05]  /*16dc0*/  LDSM.16.MT88.4 R16, [R185+0x15800] ;  /* 0x01580000b910783b */ /* 0x000e6a0000004200 */
[C---:B------:R-:W-:Y:S03]  /*16dd0*/  HMMA.16816.F32.BF16 R144, R168.reuse, R146, R24 ;  /* 0x00000092a890723c */ /* 0x040fe60000041818 */
[----:B------:R-:W1:Y:S03]  /*16de0*/  LDSM.16.MT88.4 R20, [R186+0x15800] ;  /* 0x01580000ba14783b */ /* 0x000e660000004200 */
[C---:B------:R-:W-:Y:S05]  /*16df0*/  HMMA.16816.F32.BF16 R140, R168.reuse, R172, R28 ;  /* 0x000000aca88c723c */ /* 0x040fea000004181c */
[----:B------:R-:W-:Y:S01]  /*16e00*/  LDSM.16.MT88.4 R24, [R187+0x15800] ;  /* 0x01580000bb18783b */ /* 0x000fe20000004200 */
[C---:B------:R-:W-:Y:S06]  /*16e10*/  HMMA.16816.F32.BF16 R136, R168.reuse, R174, R32 ;  /* 0x000000aea888723c */ /* 0x040fec0000041820 */
[C---:B------:R-:W-:Y:S06]  /*16e20*/  HMMA.16816.F32.BF16 R36, R168.reuse, R176, R36 ;  /* 0x000000b0a824723c */ /* 0x040fec0000041824 */
[C---:B------:R-:W-:Y:S06]  /*16e30*/  HMMA.16816.F32.BF16 R40, R168.reuse, R178, R40 ;  /* 0x000000b2a828723c */ /* 0x040fec0000041828 */
        /* <DEDUP_REMOVED lines=13> */
[C---:B------:R-:W-:Y:S05]  /*16f10*/  HMMA.16816.F32.BF16 R80, R168.reuse, R22, R80 ;  /* 0x00000016a850723c */ /* 0x040fea0000041850 */
[----:B------:R-:W-:Y:S01]  /*16f20*/  LOP3.LUT R20, R214, 0xff, RZ, 0xc0, !PT ;  /* 0x000000ffd6147812 */ /* 0x000fe200078ec0ff */
[C---:B-1----:R-:W-:Y:S03]  /*16f30*/  HMMA.16816.F32.BF16 R84, R168.reuse, R4, R84 ;  /* 0x00000004a854723c */ /* 0x042fe60000041854 */
[----:B------:R-:W-:Y:S02]  /*16f40*/  ISETP.LE.U32.AND P3, PT, R20, UR5, PT ;  /* 0x0000000514007c0c */ /* 0x000fe4000bf63070 */
[----:B------:R-:W-:Y:S01]  /*16f50*/  LOP3.LUT R21, R214, 0xffff, RZ, 0xc0, !PT ;  /* 0x0000ffffd6157812 */ /* 0x000fe200078ec0ff */
[C---:B------:R-:W-:Y:S01]  /*16f60*/  HMMA.16816.F32.BF16 R88, R168.reuse, R6, R88 ;  /* 0x00000006a858723c */ /* 0x040fe20000041858 */
[----:B------:R-:W1:Y:S04]  /*16f70*/  LDSM.16.MT88.4 R4, [R187+0x17800] ;  /* 0x01780000bb04783b */ /* 0x000e680000004200 */
[----:B------:R-:W-:Y:S01]  /*16f80*/  SHF.R.U32.HI R20, RZ, 0x8, R21 ;  /* 0x00000008ff147819 */ /* 0x000fe20000011615 */
[C---:B------:R-:W-:Y:S05]  /*16f90*/  HMMA.16816.F32.BF16 R92, R168.reuse, R24, R92 ;  /* 0x00000018a85c723c */ /* 0x040fea000004185c */
[--C-:B------:R-:W-:Y:S01]  /*16fa0*/  SHF.R.U32.HI R22, RZ, 0x10, R214.reuse ;  /* 0x00000010ff167819 */ /* 0x100fe200000116d6 */
[C---:B------:R-:W-:Y:S05]  /*16fb0*/  HMMA.16816.F32.BF16 R96, R168.reuse, R26, R96 ;  /* 0x0000001aa860723c */ /* 0x040fea0000041860 */
[----:B------:R-:W-:Y:S01]  /*16fc0*/  SHF.R.U32.HI R214, RZ, 0x18, R214 ;  /* 0x00000018ffd67819 */ /* 0x000fe200000116d6 */
[C---:B------:R-:W-:Y:S05]  /*16fd0*/  HMMA.16816.F32.BF16 R100, R168.reuse, R8, R100 ;  /* 0x00000008a864723c */ /* 0x040fea0000041864 */
[----:B------:R-:W-:Y:S01]  /*16fe0*/  LOP3.LUT R21, R22, 0xff, RZ, 0xc0, !PT ;  /* 0x000000ff16157812 */ /* 0x000fe200078ec0ff */
[C---:B------:R-:W-:Y:S05]  /*16ff0*/  HMMA.16816.F32.BF16 R104, R168.reuse, R10, R104 ;  /* 0x0000000aa868723c */ /* 0x040fea0000041868 */
[----:B------:R-:W-:Y:S01]  /*17000*/  LOP3.LUT R8, R20, 0xffff, RZ, 0xc0, !PT ;  /* 0x0000ffff14087812 */ /* 0x000fe200078ec0ff */
[C---:B------:R-:W-:Y:S06]  /*17010*/  HMMA.16816.F32.BF16 R108, R168.reuse, R12, R108 ;  /* 0x0000000ca86c723c */ /* 0x040fec000004186c */
[C---:B------:R-:W-:Y:S06]  /*17020*/  HMMA.16816.F32.BF16 R112, R168.reuse, R14, R112 ;  /* 0x0000000ea870723c */ /* 0x040fec0000041870 */
[C---:B------:R-:W-:Y:S06]  /*17030*/  HMMA.16816.F32.BF16 R116, R168.reuse, R16, R116 ;  /* 0x00000010a874723c */ /* 0x040fec0000041874 */
[C---:B------:R-:W-:Y:S06]  /*17040*/  HMMA.16816.F32.BF16 R120, R168.reuse, R18, R120 ;  /* 0x00000012a878723c */ /* 0x040fec0000041878 */
[C---:B-1----:R-:W-:Y:S06]  /*17050*/  HMMA.16816.F32.BF16 R124, R168.reuse, R4, R124 ;  /* 0x00000004a87c723c */ /* 0x042fec000004187c */
[----:B------:R-:W-:Y:S05]  /*17060*/  HMMA.16816.F32.BF16 R128, R168, R6, R128 ;  /* 0x00000006a880723c */ /* 0x000fea0000041880 */
[----:B--2---:R-:W-:Y:S02]  /*17070*/  @!P1 HFMA2.BF16_V2 R224, -RZ.H0_H0, RZ.H0_H0, -R191.H0_H0 ;  /* 0x200000ffffe09231 */ /* 0x004fe400003409bf */
[----:B----4-:R-:W-:Y:S03]  /*17080*/  @!P2 HFMA2.BF16_V2 R223, -RZ.H0_H0, RZ.H0_H0, -R182.H0_H0 ;  /* 0x200000ffffdfa231 */ /* 0x010fe600003409b6 */
[----:B------:R-:W-:Y:S01]  /*17090*/  @!P1 STL.S16 [R1+0x1c], R224 ;  /* 0x00001ce001009387 */ /* 0x000fe20000100600 */
[----:B------:R-:W-:Y:S01]  /*170a0*/  PRMT R25, R224, 0x7610, R25 ;  /* 0x00007610e0197816 */ /* 0x000fe20000000019 */
[----:B-----5:R-:W-:Y:S02]  /*170b0*/  @!P0 HFMA2.BF16_V2 R222, -RZ.H0_H0, RZ.H0_H0, -R181.H0_H0 ;  /* 0x200000ffffde8231 */ /* 0x020fe400003409b5 */
[----:B------:R-:W-:Y:S01]  /*170c0*/  @!P2 STL.S16 [R1+0x18], R223 ;  /* 0x000018df0100a387 */ /* 0x000fe20000100600 */
[----:B------:R-:W-:Y:S01]  /*170d0*/  PRMT R24, R223, 0x7610, R24 ;  /* 0x00007610df187816 */ /* 0x000fe20000000018 */
[----:B---3--:R-:W-:Y:S02]  /*170e0*/  @!P5 HFMA2.BF16_V2 R221, -RZ.H0_H0, RZ.H0_H0, -R180.H0_H0 ;  /* 0x200000ffffddd231 */ /* 0x008fe400003409b4 */
[----:B------:R-:W-:Y:S01]  /*170f0*/  @!P0 STL.S16 [R1+0x14], R222 ;  /* 0x000014de01008387 */ /* 0x000fe20000100600 */
[----:B------:R-:W-:Y:S02]  /*17100*/  @!P2 PRMT R182, R24, 0x5410, RZ ;  /* 0x0000541018b6a816 */ /* 0x000fe400000000ff */
[----:B------:R-:W-:Y:S01]  /*17110*/  PRMT R23, R222, 0x7610, R23 ;  /* 0x00007610de177816 */ /* 0x000fe20000000017 */
[----:B------:R-:W-:Y:S01]  /*17120*/  @!P5 STL.S16 [R1+0x8], R221 ;  /* 0x000008dd0100d387 */ /* 0x000fe20000100600 */
[----:B------:R-:W-:Y:S01]  /*17130*/  ISETP.LE.U32.AND P2, PT, R8, UR5, PT ;  /* 0x0000000508007c0c */ /* 0x000fe2000bf43070 */
[----:B------:R-:W-:Y:S01]  /*17140*/  @!P4 HFMA2.BF16_V2 R220, -RZ.H0_H0, RZ.H0_H0, -R134.H0_H0 ;  /* 0x200000ffffdcc231 */ /* 0x000fe20000340986 */
[----:B------:R-:W-:Y:S01]  /*17150*/  @!P0 PRMT R181, R23, 0x5410, RZ ;  /* 0x0000541017b58816 */ /* 0x000fe200000000ff */
[----:B------:R-:W-:Y:S01]  /*17160*/  @!P3 HFMA2.BF16_V2 R213, -RZ.H0_H0, RZ.H0_H0, -R133.H0_H0 ;  /* 0x200000ffffd5b231 */ /* 0x000fe20000340985 */
[----:B------:R-:W-:Y:S02]  /*17170*/  ISETP.LE.U32.AND P0, PT, R214, UR5, PT ;  /* 0x00000005d6007c0c */ /* 0x000fe4000bf03070 */
[----:B------:R-:W-:Y:S01]  /*17180*/  @!P4 STL.S16 [R1+0x4], R220 ;  /* 0x000004dc0100c387 */ /* 0x000fe20000100600 */
[----:B------:R-:W-:Y:S02]  /*17190*/  @!P1 PRMT R191, R25, 0x5410, RZ ;  /* 0x0000541019bf9816 */ /* 0x000fe400000000ff */
[----:B------:R-:W-:Y:S01]  /*171a0*/  PRMT R10, R221, 0x7610, R10 ;  /* 0x00007610dd0a7816 */ /* 0x000fe2000000000a */
[----:B------:R-:W-:Y:S01]  /*171b0*/  @!P3 STL.S16 [R1], R213 ;  /* 0x000000d50100b387 */ /* 0x000fe20000100600 */
[----:B------:R-:W-:Y:S02]  /*171c0*/  PRMT R9, R220, 0x7610, R9 ;  /* 0x00007610dc097816 */ /* 0x000fe40000000009 */
[----:B------:R-:W-:Y:S01]  /*171d0*/  @!P5 PRMT R180, R10, 0x5410, RZ ;  /* 0x000054100ab4d816 */ /* 0x000fe200000000ff */
[----:B------:R-:W-:Y:S01]  /*171e0*/  STG.E.U16 desc[UR30][R218.64+0x52], R191 ;  /* 0x000052bfda007986 */ /* 0x000fe2000c10151e */
[----:B------:R-:W-:Y:S01]  /*171f0*/  ISETP.LE.U32.AND P1, PT, R21, UR5, PT ;  /* 0x0000000515007c0c */ /* 0x000fe2000bf23070 */
[----:B------:R-:W-:Y:S01]  /*17200*/  @!P2 HFMA2.BF16_V2 R252, -RZ.H0_H0, RZ.H0_H0, -R183.H0_H0 ;  /* 0x200000fffffca231 */ /* 0x000fe200003409b7 */
[----:B------:R-:W-:Y:S01]  /*17210*/  @!P4 PRMT R134, R9, 0x5410, RZ ;  /* 0x000054100986c816 */ /* 0x000fe200000000ff */
[----:B------:R-:W-:Y:S01]  /*17220*/  STG.E.U16 desc[UR30][R216.64+0x60], R182 ;  /* 0x000060b6d8007986 */ /* 0x000fe2000c10151e */
[----:B------:R-:W-:Y:S01]  /*17230*/  PRMT R8, R213, 0x7610, R8 ;  /* 0x00007610d5087816 */ /* 0x000fe20000000008 */
[----:B------:R-:W-:Y:S01]  /*17240*/  @!P0 HFMA2.BF16_V2 R250, -RZ.H0_H0, RZ.H0_H0, -R0.H0_H0 ;  /* 0x200000fffffa8231 */ /* 0x000fe20000340900 */
[----:B------:R-:W-:Y:S01]  /*17250*/  @!P2 PRMT R183, R252, 0x5410, RZ ;  /* 0x00005410fcb7a816 */ /* 0x000fe200000000ff */
[----:B------:R-:W-:Y:S01]  /*17260*/  STG.E.U16 desc[UR30][R216.64+0x62], R181 ;  /* 0x000062b5d8007986 */ /* 0x000fe2000c10151e */
[----:B------:R-:W-:Y:S02]  /*17270*/  @!P3 PRMT R133, R8, 0x5410, RZ ;  /* 0x000054100885b816 */ /* 0x000fe400000000ff */
[----:B------:R-:W-:Y:S01]  /*17280*/  @!P0 PRMT R0, R250, 0x5410, RZ ;  /* 0x00005410fa008816 */ /* 0x000fe200000000ff */
[----:B------:R-:W-:Y:S02]  /*17290*/  STG.E.U16 desc[UR30][R218.64+0x60], R180 ;  /* 0x000060b4da007986 */ /* 0x000fe4000c10151e */
[----:B------:R-:W-:Y:S02]  /*172a0*/  @!P1 HFMA2.BF16_V2 R251, -RZ.H0_H0, RZ.H0_H0, -R2.H0_H0 ;  /* 0x200000fffffb9231 */ /* 0x000fe40000340902 */
[----:B------:R-:W-:Y:S03]  /*172b0*/  STG.E.U16 desc[UR30][R218.64+0x62], R134 ;  /* 0x00006286da007986 */ /* 0x000fe6000c10151e */
[----:B------:R-:W-:Y:S01]  /*172c0*/  @!P1 PRMT R2, R251, 0x5410, RZ ;  /* 0x00005410fb029816 */ /* 0x000fe200000000ff */
[----:B------:R1:W-:Y:S01]  /*172d0*/  STG.E.U16 desc[UR30][R216.64+0x70], R133 ;  /* 0x00007085d8007986 */ /* 0x0003e2000c10151e */
[----:B------:R-:W-:Y:S03]  /*172e0*/  ISETP.LT.AND P1, PT, RZ, UR39, PT ;  /* 0x00000027ff007c0c */ /* 0x000fe6000bf21270 */
[----:B------:R2:W-:Y:S04]  /*172f0*/  STG.E.U16 desc[UR30][R216.64+0x72], R183 ;  /* 0x000072b7d8007986 */ /* 0x0005e8000c10151e */
[----:B------:R3:W-:Y:S04]  /*17300*/  STG.E.U16 desc[UR30][R218.64+0x72], R0 ;  /* 0x00007200da007986 */ /* 0x0007e8000c10151e */
[----:B------:R4:W-:Y:S01]  /*17310*/  STG.E.U16 desc[UR30][R218.64+0x70], R2 ;  /* 0x00007002da007986 */ /* 0x0009e2000c10151e */
[----:B-1----:R-:W-:Y:S01]  /*17320*/  IMAD.MOV.U32 R133, RZ, RZ, R3 ;  /* 0x000000ffff857224 */ /* 0x002fe200078e0003 */
[----:B--2---:R-:W-:Y:S04]  /*17330*/  IADD3 R216, P0, R216, -0x80, RZ ;  /* 0xffffff80d8d87810 */ /* 0x004fe80007f1e0ff */
[----:B------:R-:W-:Y:S01]  /*17340*/  IADD3.X R217, R217, -0x1, RZ, P0, !PT ;  /* 0xffffffffd9d97810 */ /* 0x000fe200007fe4ff */
[----:B---3--:R-:W-:Y:S01]  /*17350*/  IMAD.MOV.U32 R0, RZ, RZ, R132 ;  /* 0x000000ffff007224 */ /* 0x008fe200078e0084 */
[----:B------:R-:W-:Y:S07]  /*17360*/  @P1 BRA `(.L_x_580) ;  /* 0xffffffa8003c1947 */ /* 0x000fee000383ffff */
.L_x_579:
[----:B----4-:R-:W1:Y:S01]  /*17370*/  SHFL.BFLY PT, R2, R249, 0x2, 0x1f ;  /* 0x0c401f00f9027f89 */ /* 0x010e6200000e0000 */
        /* <DEDUP_REMOVED lines=10> */
[CC--:B------:R-:W-:Y:S02]  /*17420*/  LEA.HI R6, R171.reuse, R170.reuse, RZ, 0x2 ;  /* 0x000000aaab067211 */ /* 0x0c0fe400078f10ff */
[----:B------:R-:W-:-:S04]  /*17430*/  LEA.HI R169, R171, R170, RZ, 0x5 ;  /* 0x000000aaaba97211 */ /* 0x000fc800078f28ff */
[----:B------:R-:W-:Y:S01]  /*17440*/  SHF.R.S32.HI R7, RZ, 0x5, R169 ;  /* 0x00000005ff077819 */ /* 0x000fe200000114a9 */
[----:B-1----:R-:W-:Y:S01]  /*17450*/  FADD.FTZ R133, R2, R5 ;  /* 0x0000000502857221 */ /* 0x002fe20000010000 */
[----:B------:R-:W-:Y:S02]  /*17460*/  MOV R2, 0x3f800000 ;  /* 0x3f80000000027802 */ /* 0x000fe40000000f00 */
[----:B------:R-:W-:Y:S01]  /*17470*/  SHF.R.S32.HI R5, RZ, 0x1f, R6 ;  /* 0x0000001fff057819 */ /* 0x000fe20000011406 */
[----:B--2---:R-:W-:Y:S01]  /*17480*/  FADD.FTZ R134, R0, R4 ;  /* 0x0000000400867221 */ /* 0x004fe20000010000 */
[----:B------:R-:W-:Y:S02]  /*17490*/  FSETP.NE.FTZ.AND P3, PT, R133, RZ, PT ;  /* 0x000000ff8500720b */ /* 0x000fe40003f75000 */
[----:B------:R-:W-:Y:S02]  /*174a0*/  MOV R4, 0x3f800000 ;  /* 0x3f80000000047802 */ /* 0x000fe40000000f00 */
[----:B------:R-:W-:-:S02]  /*174b0*/  FSETP.NE.FTZ.AND P0, PT, R134, RZ, PT ;  /* 0x000000ff8600720b */ /* 0x000fc40003f15000 */
[----:B------:R-:W-:Y:S02]  /*174c0*/  SHF.R.S32.HI R0, RZ, 0x2, R6 ;  /* 0x00000002ff007819 */ /* 0x000fe40000011406 */
[----:B------:R-:W-:Y:S02]  /*174d0*/  LOP3.LUT R6, R6, 0x3ffffffc, RZ, 0xc0, !PT ;  /* 0x3ffffffc06067812 */ /* 0x000fe400078ec0ff */
[----:B------:R-:W-:Y:S02]  /*174e0*/  LEA.HI R5, R5, R0, RZ, 0x3 ;  /* 0x0000000005057211 */ /* 0x000fe400078f18ff */
[----:B------:R-:W-:Y:S01]  /*174f0*/  IADD3 R6, -R6, R170, RZ ;  /* 0x000000aa06067210 */ /* 0x000fe20007ffe1ff */
[----:B------:R-:W1:Y:S01]  /*17500*/  @P3 MUFU.RCP R2, R133 ;  /* 0x0000008500023308 */ /* 0x000e620000001000 */
[----:B------:R-:W-:Y:S02]  /*17510*/  LOP3.LUT R5, R5, 0xfffffff8, RZ, 0xc0, !PT ;  /* 0xfffffff805057812 */ /* 0x000fe400078ec0ff */
[----:B------:R-:W-:-:S02]  /*17520*/  LEA R168, R7, R6, 0x9 ;  /* 0x0000000607a87211 */ /* 0x000fc400078e48ff */
        /* <DEDUP_REMOVED lines=76> */
[C---:B------:R-:W-:Y:S01]  /*179f0*/  SHF.L.U32 R0, R7.reuse, 0x6, RZ ;  /* 0x0000000607007819 */ /* 0x040fe200000006ff */
        /* <DEDUP_REMOVED lines=59> */
[----:B-1----:R-:W-:Y:S01]  /*17db0*/  ULEA UR4, UR4, UR5, 0x18 ;  /* 0x0000000504047291 */ /* 0x002fe2000f8ec03f */
[----:B------:R-:W-:-:S02]  /*17dc0*/  LOP3.LUT R2, R7, 0x1, RZ, 0xc0, !PT ;  /* 0x0000000107027812 */ /* 0x000fc400078ec0ff */
[----:B------:R-:W-:Y:S02]  /*17dd0*/  LEA.HI R0, R0, R0, RZ, 0x1d ;  /* 0x0000000000007211 */ /* 0x000fe400078fe8ff */
[----:B------:R-:W-:Y:S02]  /*17de0*/  ISETP.NE.U32.AND P4, PT, R2, 0x1, PT ;  /* 0x000000010200780c */ /* 0x000fe40003f85070 */
[----:B------:R-:W-:Y:S02]  /*17df0*/  LEA R0, R168, R0, 0x1 ;  /* 0x00000000a8007211 */ /* 0x000fe400078e08ff */
[----:B------:R-:W-:Y:S02]  /*17e00*/  MOV R7, 0x20 ;  /* 0x0000002000077802 */ /* 0x000fe40000000f00 */
[----:B------:R-:W-:Y:S01]  /*17e10*/  LEA R0, R0, UR4, 0x1 ;  /* 0x0000000400007c11 */ /* 0x000fe2000f8e08ff */
[----:B------:R-:W-:Y:S01]  /*17e20*/  @UP0 ULDC.64 UR4, c[0x0][0x298] ;  /* 0x0000a60000040ab9 */ /* 0x000fe20000000a00 */
[----:B------:R-:W-:Y:S01]  /*17e30*/  F2FP.BF16.F32.PACK_AB R5, R5, R164 ;  /* 0x000000a40505723e */ /* 0x000fe200000010ff */
[----:B------:R-:W-:Y:S01]  /*17e40*/  @UP0 UIMAD.WIDE.U32 UR8, UR16, UR4, URZ ;  /* 0x00000004100802a5 */ /* 0x000fe2000f8e003f */
[----:B------:R-:W-:-:S02]  /*17e50*/  F2FP.BF16.F32.PACK_AB R4, R4, R166 ;  /* 0x000000a60404723e */ /* 0x000fc400000010ff */
[----:B------:R-:W-:Y:S01]  /*17e60*/  IADD3 R2, R0, -0x10, RZ ;  /* 0xfffffff000027810 */ /* 0x000fe20007ffe0ff */
[----:B------:R1:W-:Y:S01]  /*17e70*/  STS [R0], R5 ;  /* 0x0000000500007388 */ /* 0x0003e20000000800 */
[----:B------:R-:W-:Y:S01]  /*17e80*/  F2FP.BF16.F32.PACK_AB R6, R6, R160 ;  /* 0x000000a00606723e */ /* 0x000fe200000010ff */
[----:B------:R-:W-:Y:S01]  /*17e90*/  @UP0 UIMAD UR7, UR16, UR5, UR9 ;  /* 0x00000005100702a4 */ /* 0x000fe2000f8e0209 */
[----:B------:R-:W-:Y:S01]  /*17ea0*/  @P4 IADD3 R2, R0, 0x10, RZ ;  /* 0x0000001000024810 */ /* 0x000fe20007ffe0ff */
[----:B------:R2:W-:Y:S01]  /*17eb0*/  STS [R0+0x400], R4 ;  /* 0x0004000400007388 */ /* 0x0005e20000000800 */
[----:B------:R-:W-:Y:S02]  /*17ec0*/  F2FP.BF16.F32.PACK_AB R21, R21, R48 ;  /* 0x000000301515723e */ /* 0x000fe400000010ff */
[----:B------:R-:W-:Y:S01]  /*17ed0*/  SEL R7, R7, 0xffffffe0, !P1 ;  /* 0xffffffe007077807 */ /* 0x000fe20004800000 */
[----:B------:R3:W-:Y:S01]  /*17ee0*/  STS [R2], R6 ;  /* 0x0000000602007388 */ /* 0x0007e20000000800 */
[----:B------:R-:W-:-:S02]  /*17ef0*/  MOV R48, 0x40 ;  /* 0x0000004000307802 */ /* 0x000fc40000000f00 */
[----:B------:R-:W-:Y:S02]  /*17f00*/  F2FP.BF16.F32.PACK_AB R9, R9, R162 ;  /* 0x000000a20909723e */ /* 0x000fe400000010ff */
[----:B------:R-:W-:Y:S02]  /*17f10*/  F2FP.BF16.F32.PACK_AB R8, R8, R156 ;  /* 0x0000009c0808723e */ /* 0x000fe400000010ff */
[----:B------:R-:W-:Y:S01]  /*17f20*/  F2FP.BF16.F32.PACK_AB R12, R12, R158 ;  /* 0x0000009e0c0c723e */ /* 0x000fe200000010ff */
[----:B------:R4:W-:Y:S01]  /*17f30*/  STS [R2+0x400], R9 ;  /* 0x0004000902007388 */ /* 0x0009e20000000800 */
[----:B------:R-:W-:Y:S02]  /*17f40*/  F2FP.BF16.F32.PACK_AB R11, R11, R152 ;  /* 0x000000980b0b723e */ /* 0x000fe400000010ff */
[----:B------:R-:W-:Y:S02]  /*17f50*/  F2FP.BF16.F32.PACK_AB R10, R10, R154 ;  /* 0x0000009a0a0a723e */ /* 0x000fe400000010ff */
[----:B------:R-:W-:-:S02]  /*17f60*/  F2FP.BF16.F32.PACK_AB R13, R13, R148 ;  /* 0x000000940d0d723e */ /* 0x000fc400000010ff */
[----:B------:R-:W-:Y:S02]  /*17f70*/  F2FP.BF16.F32.PACK_AB R14, R14, R150 ;  /* 0x000000960e0e723e */ /* 0x000fe400000010ff */
[----:B-1----:R-:W-:Y:S02]  /*17f80*/  IADD3 R5, R0, R7, RZ ;  /* 0x0000000700057210 */ /* 0x002fe40007ffe0ff */
[----:B------:R-:W-:Y:S02]  /*17f90*/  F2FP.BF16.F32.PACK_AB R33, R33, R144 ;  /* 0x000000902121723e */ /* 0x000fe400000010ff */
[----:B--2---:R-:W-:Y:S01]  /*17fa0*/  IADD3 R4, R7, R2, RZ ;  /* 0x0000000207047210 */ /* 0x004fe20007ffe0ff */
[----:B------:R1:W-:Y:S01]  /*17fb0*/  STS [R5], R8 ;  /* 0x0000000805007388 */ /* 0x0003e20000000800 */
[----:B------:R-:W-:Y:S02]  /*17fc0*/  F2FP.BF16.F32.PACK_AB R32, R32, R146 ;  /* 0x000000922020723e */ /* 0x000fe400000010ff */
[----:B---3--:R-:W-:Y:S01]  /*17fd0*/  SEL R6, R48, 0xffffffc0, !P2 ;  /* 0xffffffc030067807 */ /* 0x008fe20005000000 */
[----:B------:R-:W-:Y:S01]  /*17fe0*/  STS [R5+0x400], R12 ;  /* 0x0004000c05007388 */ /* 0x000fe20000000800 */
[----:B------:R-:W-:-:S02]  /*17ff0*/  PLOP3.LUT P1, PT, PT, PT, UP0, 0x80, 0x0 ;  /* 0x000000000000781c */ /* 0x000fc40003f2f008 */
[----:B------:R-:W-:Y:S01]  /*18000*/  F2FP.BF16.F32.PACK_AB R31, R31, R140 ;  /* 0x0000008c1f1f723e */ /* 0x000fe200000010ff */
[----:B------:R-:W-:Y:S01]  /*18010*/  STS [R4], R11 ;  /* 0x0000000b04007388 */ /* 0x000fe20000000800 */
[----:B------:R-:W-:Y:S02]  /*18020*/  F2FP.BF16.F32.PACK_AB R30, R30, R142 ;  /* 0x0000008e1e1e723e */ /* 0x000fe400000010ff */
[-C--:B----4-:R-:W-:Y:S01]  /*18030*/  IADD3 R9, R0, R6.reuse, RZ ;  /* 0x0000000600097210 */ /* 0x090fe20007ffe0ff */
[----:B------:R-:W-:Y:S01]  /*18040*/  STS [R4+0x400], R10 ;  /* 0x0004000a04007388 */ /* 0x000fe20000000800 */
[----:B------:R-:W-:Y:S02]  /*18050*/  IADD3 R7, R5, R6, RZ ;  /* 0x0000000605077210 */ /* 0x000fe40007ffe0ff */
[----:B------:R-:W-:Y:S01]  /*18060*/  F2FP.BF16.F32.PACK_AB R29, R29, R136 ;  /* 0x000000881d1d723e */ /* 0x000fe200000010ff */
[----:B------:R-:W-:Y:S01]  /*18070*/  STS [R9], R13 ;  /* 0x0000000d09007388 */ /* 0x000fe20000000800 */
[----:B------:R-:W-:-:S02]  /*18080*/  F2FP.BF16.F32.PACK_AB R28, R28, R138 ;  /* 0x0000008a1c1c723e */ /* 0x000fc400000010ff */
[----:B------:R-:W-:Y:S01]  /*18090*/  F2FP.BF16.F32.PACK_AB R27, R27, R135 ;  /* 0x000000871b1b723e */ /* 0x000fe200000010ff */
[----:B------:R-:W-:Y:S01]  /*180a0*/  STS [R9+0x400], R14 ;  /* 0x0004000e09007388 */ /* 0x000fe20000000800 */
[----:B------:R-:W-:Y:S02]  /*180b0*/  F2FP.BF16.F32.PACK_AB R26, R26, R38 ;  /* 0x000000261a1a723e */ /* 0x000fe400000010ff */
[----:B------:R-:W-:Y:S02]  /*180c0*/  F2FP.BF16.F32.PACK_AB R25, R25, R40 ;  /* 0x000000281919723e */ /* 0x000fe400000010ff */
[----:B-1----:R-:W-:Y:S02]  /*180d0*/  IADD3 R8, R6, R2, RZ ;  /* 0x0000000206087210 */ /* 0x002fe40007ffe0ff */
[----:B------:R-:W-:Y:S02]  /*180e0*/  IADD3 R6, R4, R6, RZ ;  /* 0x0000000604067210 */ /* 0x000fe40007ffe0ff */
[----:B------:R-:W-:Y:S01]  /*180f0*/  F2FP.BF16.F32.PACK_AB R24, R24, R42 ;  /* 0x0000002a1818723e */ /* 0x000fe200000010ff */
[----:B------:R-:W-:Y:S01]  /*18100*/  STS [R8], R33 ;  /* 0x0000002108007388 */ /* 0x000fe20000000800 */
[----:B------:R-:W-:-:S02]  /*18110*/  F2FP.BF16.F32.PACK_AB R23, R23, R35 ;  /* 0x000000231717723e */ /* 0x000fc400000010ff */
[----:B------:R-:W-:Y:S01]  /*18120*/  F2FP.BF16.F32.PACK_AB R22, R22, R46 ;  /* 0x0000002e1616723e */ /* 0x000fe200000010ff */
[----:B------:R-:W-:Y:S01]  /*18130*/  STS [R8+0x400], R32 ;  /* 0x0004002008007388 */ /* 0x000fe20000000800 */
[----:B------:R-:W-:Y:S02]  /*18140*/  F2FP.BF16.F32.PACK_AB R20, R20, R50 ;  /* 0x000000321414723e */ /* 0x000fe400000010ff */
[----:B------:R-:W-:Y:S01]  /*18150*/  F2FP.BF16.F32.PACK_AB R19, R19, R52 ;  /* 0x000000341313723e */ /* 0x000fe200000010ff */
[----:B------:R-:W-:Y:S01]  /*18160*/  STS [R7], R31 ;  /* 0x0000001f07007388 */ /* 0x000fe20000000800 */
[----:B------:R-:W-:Y:S02]  /*18170*/  F2FP.BF16.F32.PACK_AB R18, R18, R54 ;  /* 0x000000361212723e */ /* 0x000fe400000010ff */
[----:B------:R-:W-:Y:S01]  /*18180*/  F2FP.BF16.F32.PACK_AB R17, R17, R56 ;  /* 0x000000381111723e */ /* 0x000fe200000010ff */
[----:B------:R-:W-:Y:S01]  /*18190*/  STS [R7+0x400], R30 ;  /* 0x0004001e07007388 */ /* 0x000fe20000000800 */
[----:B------:R-:W-:-:S02]  /*181a0*/  F2FP.BF16.F32.PACK_AB R16, R16, R58 ;  /* 0x0000003a1010723e */ /* 0x000fc400000010ff */
[----:B------:R-:W-:Y:S01]  /*181b0*/  F2FP.BF16.F32.PACK_AB R15, R15, R60 ;  /* 0x0000003c0f0f723e */ /* 0x000fe200000010ff */
[----:B------:R1:W-:Y:S01]  /*181c0*/  STS [R6], R29 ;  /* 0x0000001d06007388 */ /* 0x0003e20000000800 */
[----:B------:R-:W-:Y:S02]  /*181d0*/  F2FP.BF16.F32.PACK_AB R47, R47, R62 ;  /* 0x0000003e2f2f723e */ /* 0x000fe400000010ff */
[----:B------:R-:W-:Y:S01]  /*181e0*/  F2FP.BF16.F32.PACK_AB R46, R65, R64 ;  /* 0x00000040412e723e */ /* 0x000fe200000010ff */
[----:B------:R2:W-:Y:S01]  /*181f0*/  STS [R6+0x400], R28 ;  /* 0x0004001c06007388 */ /* 0x0005e20000000800 */
[----:B------:R-:W-:Y:S02]  /*18200*/  F2FP.BF16.F32.PACK_AB R45, R45, R66 ;  /* 0x000000422d2d723e */ /* 0x000fe400000010ff */
[----:B------:R-:W-:Y:S01]  /*18210*/  F2FP.BF16.F32.PACK_AB R44, R44, R68 ;  /* 0x000000442c2c723e */ /* 0x000fe200000010ff */
[----:B------:R-:W-:Y:S01]  /*18220*/  STS [R0+0x2000], R27 ;  /* 0x0020001b00007388 */ /* 0x000fe20000000800 */
        /* <DEDUP_REMOVED lines=13> */
[----:B-1----:R-:W-:Y:S01]  /*18300*/  F2FP.BF16.F32.PACK_AB R29, R89, R88 ;  /* 0x00000058591d723e */ /* 0x002fe200000010ff */
[----:B------:R1:W-:Y:S01]  /*18310*/  STS [R5+0x2400], R22 ;  /* 0x0024001605007388 */ /* 0x0003e20000000800 */
[----:B--2---:R-:W-:Y:S02]  /*18320*/  F2FP.BF16.F32.PACK_AB R28, R91, R90 ;  /* 0x0000005a5b1c723e */ /* 0x004fe400000010ff */
[----:B------:R-:W-:Y:S01]  /*18330*/  F2FP.BF16.F32.PACK_AB R14, R113, R112 ;  /* 0x00000070710e723e */ /* 0x000fe200000010ff */
[----:B------:R-:W-:Y:S04]  /*18340*/  STS [R4+0x2000], R21 ;  /* 0x0020001504007388 */ /* 0x000fe80000000800 */
[----:B------:R-:W-:Y:S01]  /*18350*/  STS [R4+0x2400], R20 ;  /* 0x0024001404007388 */ /* 0x000fe20000000800 */
[----:B---3--:R-:W-:-:S03]  /*18360*/  F2FP.BF16.F32.PACK_AB R26, R93, R92 ;  /* 0x0000005c5d1a723e */ /* 0x008fc600000010ff */
[----:B------:R2:W-:Y:S01]  /*18370*/  STS [R9+0x2000], R19 ;  /* 0x0020001309007388 */ /* 0x0005e20000000800 */
[----:B----4-:R-:W-:-:S03]  /*18380*/  F2FP.BF16.F32.PACK_AB R25, R95, R94 ;  /* 0x0000005e5f19723e */ /* 0x010fc600000010ff */
[----:B------:R3:W-:Y:S01]  /*18390*/  STS [R9+0x2400], R18 ;  /* 0x0024001209007388 */ /* 0x0007e20000000800 */
[----:B------:R-:W-:-:S03]  /*183a0*/  F2FP.BF16.F32.PACK_AB R24, R97, R96 ;  /* 0x000000606118723e */ /* 0x000fc600000010ff */
[----:B------:R4:W-:Y:S01]  /*183b0*/  STS [R8+0x2000], R17 ;  /* 0x0020001108007388 */ /* 0x0009e20000000800 */
[----:B------:R-:W-:-:S03]  /*183c0*/  F2FP.BF16.F32.PACK_AB R23, R99, R98 ;  /* 0x000000626317723e */ /* 0x000fc600000010ff */
[----:B------:R4:W-:Y:S01]  /*183d0*/  STS [R8+0x2400], R16 ;  /* 0x0024001008007388 */ /* 0x0009e20000000800 */
[----:B-1----:R-:W-:-:S03]  /*183e0*/  F2FP.BF16.F32.PACK_AB R22, R101, R100 ;  /* 0x000000646516723e */ /* 0x002fc600000010ff */
[----:B------:R1:W-:Y:S01]  /*183f0*/  STS [R7+0x2000], R15 ;  /* 0x0020000f07007388 */ /* 0x0003e20000000800 */
[----:B--2---:R-:W-:Y:S02]  /*18400*/  F2FP.BF16.F32.PACK_AB R19, R103, R102 ;  /* 0x000000666713723e */ /* 0x004fe400000010ff */
[----:B---3--:R-:W-:Y:S02]  /*18410*/  F2FP.BF16.F32.PACK_AB R18, R105, R104 ;  /* 0x000000686912723e */ /* 0x008fe400000010ff */
[----:B----4-:R-:W-:Y:S02]  /*18420*/  F2FP.BF16.F32.PACK_AB R17, R107, R106 ;  /* 0x0000006a6b11723e */ /* 0x010fe400000010ff */
[----:B------:R-:W-:Y:S02]  /*18430*/  F2FP.BF16.F32.PACK_AB R16, R109, R108 ;  /* 0x0000006c6d10723e */ /* 0x000fe400000010ff */
[----:B-1----:R-:W-:Y:S01]  /*18440*/  F2FP.BF16.F32.PACK_AB R15, R111, R110 ;  /* 0x0000006e6f0f723e */ /* 0x002fe200000010ff */
        /* <DEDUP_REMOVED lines=8> */
.L_x_583:
        /* <DEDUP_REMOVED lines=24> */
.L_x_584:
[----:B------:R-:W-:Y:S01]  /*18650*/  ISETP.NE.AND P4, PT, RZ, UR6, PT ;  /* 0x00000006ff007c0c */ /* 0x000fe2000bf85270 */
[----:B------:R-:W-:Y:S01]  /*18660*/  STS [R7+0x2400], R47 ;  /* 0x0024002f07007388 */ /* 0x000fe20000000800 */
[----:B------:R-:W-:Y:S01]  /*18670*/  PLOP3.LUT P1, PT, PT, PT, PT, 0x8, 0x0 ;  /* 0x000000000000781c */ /* 0x000fe20003f2e170 */
[----:B------:R-:W1:Y:S01]  /*18680*/  S2UR UR4, SR_CTAID.X ;  /* 0x00000000000479c3 */ /* 0x000e620000002500 */
[----:B------:R-:W-:Y:S01]  /*18690*/  BSSY B0, `(.L_x_585) ;  /* 0x0000076000007945 */ /* 0x000fe20003800000 */
[----:B------:R-:W-:Y:S04]  /*186a0*/  STS [R6+0x2000], R46 ;  /* 0x0020002e06007388 */ /* 0x000fe80000000800 */
[----:B------:R-:W-:Y:S04]  /*186b0*/  STS [R6+0x2400], R45 ;  /* 0x0024002d06007388 */ /* 0x000fe80000000800 */
[----:B------:R-:W-:Y:S01]  /*186c0*/  STS [R0+0x4000], R44 ;  /* 0x0040002c00007388 */ /* 0x000fe20000000800 */
[----:B------:R-:W2:Y:S01]  /*186d0*/  @!P4 LDC R27, c[0x0][0x2c4] ;  /* 0x0000b100ff1bcb82 */ /* 0x000ea20000000800 */
[----:B------:R-:W-:-:S02]  /*186e0*/  @!P4 PLOP3.LUT P1, PT, P2, PT, PT, 0x80, 0x0 ;  /* 0x000000000000c81c */ /* 0x000fc4000172f070 */
[----:B------:R-:W-:Y:S04]  /*186f0*/  STS [R0+0x4400], R43 ;  /* 0x0044002b00007388 */ /* 0x000fe80000000800 */
[----:B------:R-:W-:Y:S04]  /*18700*/  STS [R2+0x4000], R42 ;  /* 0x0040002a02007388 */ /* 0x000fe80000000800 */
[----:B------:R-:W-:Y:S01]  /*18710*/  STS [R2+0x4400], R41 ;  /* 0x0044002902007388 */ /* 0x000fe20000000800 */
[----:B-1----:R-:W-:-:S03]  /*18720*/  UIMAD UR6, UR4, -0x40, UR18 ;  /* 0xffffffc0040678a4 */ /* 0x002fc6000f8e0212 */
[----:B------:R-:W-:Y:S04]  /*18730*/  STS [R5+0x4000], R40 ;  /* 0x0040002805007388 */ /* 0x000fe80000000800 */
[----:B------:R-:W-:Y:S04]  /*18740*/  STS [R5+0x4400], R39 ;  /* 0x0044002705007388 */ /* 0x000fe80000000800 */
[----:B------:R-:W-:Y:S01]  /*18750*/  STS [R4+0x4000], R37 ;  /* 0x0040002504007388 */ /* 0x000fe20000000800 */
[----:B--2---:R-:W1:Y:S03]  /*18760*/  @P1 LDC R27, c[0x0][0x2e4] ;  /* 0x0000b900ff1b1b82 */ /* 0x004e660000000800 */
        /* <DEDUP_REMOVED lines=16> */
[----:B------:R5:W-:Y:S01]  /*18870*/  STS [R4+0x6400], R13 ;  /* 0x0064000d04007388 */ /* 0x000be20000000800 */
[----:B--2---:R-:W-:-:S03]  /*18880*/  @P4 IMAD.MOV.U32 R0, RZ, RZ, 0x1 ;  /* 0x00000001ff004424 */ /* 0x004fc600078e00ff */
[----:B------:R2:W-:Y:S04]  /*18890*/  STS [R9+0x6000], R12 ;  /* 0x0060000c09007388 */ /* 0x0005e80000000800 */
[----:B------:R1:W-:Y:S01]  /*188a0*/  STS [R9+0x6400], R11 ;  /* 0x0064000b09007388 */ /* 0x0003e20000000800 */
[----:B---3--:R-:W-:Y:S02]  /*188b0*/  LEA.HI R17, R171, R170, RZ, 0x3 ;  /* 0x000000aaab117211 */ /* 0x008fe400078f18ff */
[----:B------:R-:W-:Y:S01]  /*188c0*/  LOP3.LUT R2, R169, 0xffffffe0, RZ, 0xc0, !PT ;  /* 0xffffffe0a9027812 */ /* 0x000fe200078ec0ff */
[----:B------:R3:W-:Y:S04]  /*188d0*/  STS [R8+0x6000], R10 ;  /* 0x0060000a08007388 */ /* 0x0007e80000000800 */
[----:B------:R3:W-:Y:S01]  /*188e0*/  STS [R8+0x6400], R33 ;  /* 0x0064002108007388 */ /* 0x0007e20000000800 */
[----:B----4-:R-:W4:Y:S01]  /*188f0*/  @P3 MUFU.LG2 R5, R133 ;  /* 0x0000008500053308 */ /* 0x010f220000000c00 */
[----:B------:R-:W-:-:S02]  /*18900*/  IMAD.MOV.U32 R15, RZ, RZ, 0x7f800000 ;  /* 0x7f800000ff0f7424 */ /* 0x000fc400078e00ff */
[----:B------:R-:W-:Y:S04]  /*18910*/  STS [R7+0x6000], R32 ;  /* 0x0060002007007388 */ /* 0x000fe80000000800 */
[----:B------:R-:W-:Y:S01]  /*18920*/  STS [R7+0x6400], R31 ;  /* 0x0064001f07007388 */ /* 0x000fe20000000800 */
[----:B-----5:R-:W-:-:S03]  /*18930*/  SHF.R.S32.HI R4, RZ, 0x3, R17 ;  /* 0x00000003ff047819 */ /* 0x020fc60000011411 */
[----:B------:R-:W-:Y:S01]  /*18940*/  STS [R6+0x6000], R30 ;  /* 0x0060001e06007388 */ /* 0x000fe20000000800 */
[----:B--2---:R-:W2:Y:S01]  /*18950*/  @!P4 LDC R12, c[0x0][0x270] ;  /* 0x00009c00ff0ccb82 */ /* 0x004ea20000000800 */
[----:B------:R-:W-:Y:S02]  /*18960*/  ISETP.GE.AND P2, PT, R4, UR6, PT ;  /* 0x0000000604007c0c */ /* 0x000fe4000bf46270 */
[----:B------:R5:W-:Y:S01]  /*18970*/  STS [R6+0x6400], R34 ;  /* 0x0064002206007388 */ /* 0x000be20000000800 */
[----:B-1----:R-:W-:Y:S01]  /*18980*/  LEA.HI.SX32 R9, R17, 0x10, 0x1d ;  /* 0x0000001011097811 */ /* 0x002fe200078feaff */
[----:B----4-:R-:W-:Y:S01]  /*18990*/  @P3 FMUL.FTZ R5, R5, 0.69314718246459960938 ;  /* 0x3f31721805053820 */ /* 0x010fe20000410000 */
[----:B------:R-:W-:Y:S02]  /*189a0*/  LEA.HI.SX32 R4, R17, 0x20, 0x1d ;  /* 0x0000002011047811 */ /* 0x000fe400078feaff */
[----:B------:R-:W-:Y:S01]  /*189b0*/  BAR.SYNC.DEFER_BLOCKING 0x0 ;  /* 0x0000000000007b1d */ /* 0x000fe20000010000 */
[----:B------:R-:W-:-:S02]  /*189c0*/  ISETP.GE.AND P1, PT, R9, UR6, PT ;  /* 0x0000000609007c0c */ /* 0x000fc4000bf26270 */
[----:B------:R-:W-:-:S05]  /*189d0*/  ISETP.GE.AND P6, PT, R4, UR6, PT ;  /* 0x0000000604007c0c */ /* 0x000fca000bfc6270 */
[----:B---3--:R-:W1:Y:S01]  /*189e0*/  @P4 LDC.64 R10, c[0x0][0x2c0] ;  /* 0x0000b000ff0a4b82 */ /* 0x008e620000000a00 */
[----:B------:R-:W3:Y:S01]  /*189f0*/  @P0 MUFU.LG2 R9, R134 ;  /* 0x0000008600090308 */ /* 0x000ee20000000c00 */
[----:B------:R-:W4:Y:S01]  /*18a00*/  S2R R13, SR_CTAID.Y ;  /* 0x00000000000d7919 */ /* 0x000f220000002600 */
[----:B------:R-:W3:Y:S05]  /*18a10*/  S2R R14, SR_TID.X ;  /* 0x00000000000e7919 */ /* 0x000eea0000002100 */
[----:B------:R-:W3:Y:S01]  /*18a20*/  @P4 LDC R8, c[0x0][0x2c0] ;  /* 0x0000b000ff084b82 */ /* 0x000ee20000000800 */
[----:B------:R-:W3:Y:S01]  /*18a30*/  S2R R18, SR_CTAID.Z ;  /* 0x0000000000127919 */ /* 0x000ee20000002700 */
[----:B--2---:R-:W-:-:S02]  /*18a40*/  @!P4 IMAD R0, R27, R12, RZ ;  /* 0x0000000c1b00c224 */ /* 0x004fc400078e02ff */
[----:B-----5:R-:W-:-:S04]  /*18a50*/  IMAD.IADD R6, R170, 0x1, -R2 ;  /* 0x00000001aa067824 */ /* 0x020fc800078e0a02 */
[----:B------:R-:W2:Y:S01]  /*18a60*/  @P3 LDC R7, c[0x0][0x2e8] ;  /* 0x0000ba00ff073b82 */ /* 0x000ea20000000800 */
[----:B------:R2:W2:Y:S01]  /*18a70*/  LDS.128 R32, [R212+0x1800] ;  /* 0x00180000d4207984 */ /* 0x0004a20000000c00 */
[----:B-1----:R-:W-:-:S06]  /*18a80*/  @P4 IMAD R2, R11, R10, RZ ;  /* 0x0000000a0b024224 */ /* 0x002fcc00078e02ff */
[----:B------:R-:W1:Y:S01]  /*18a90*/  @P0 LDC R10, c[0x0][0x2e8] ;  /* 0x0000ba00ff0a0b82 */ /* 0x000e620000000800 */
[----:B------:R-:W-:Y:S02]  /*18aa0*/  @!P4 IMAD.MOV.U32 R2, RZ, RZ, R27 ;  /* 0x000000ffff02c224 */ /* 0x000fe400078e001b */
[----:B------:R-:W-:Y:S01]  /*18ab0*/  @!P4 IMAD.MOV.U32 R8, RZ, RZ, 0x1 ;  /* 0x00000001ff08c424 */ /* 0x000fe200078e00ff */
[----:B------:R-:W-:Y:S01]  /*18ac0*/  LOP3.LUT P4, RZ, R6, 0x3, RZ, 0xc0, !PT ;  /* 0x0000000306ff7812 */ /* 0x000fe2000788c0ff */
[----:B----4-:R-:W-:Y:S02]  /*18ad0*/  IMAD R0, R13, R0, RZ ;  /* 0x000000000d007224 */ /* 0x010fe400078e02ff */
[----:B---3--:R-:W-:Y:S01]  /*18ae0*/  @P0 FMUL.FTZ R6, R9, 0.69314718246459960938 ;  /* 0x3f31721809060820 */ /* 0x008fe20000410000 */
[----:B------:R-:W-:Y:S01]  /*18af0*/  IMAD R4, R8, UR4, RZ ;  /* 0x0000000408047c24 */ /* 0x000fe2000f8e02ff */
[----:B------:R-:W-:Y:S01]  /*18b00*/  SHF.R.S32.HI R16, RZ, 0x1f, R14 ;  /* 0x0000001fff107819 */ /* 0x000fe2000001140e */
[----:B------:R-:W-:Y:S01]  /*18b10*/  IMAD.MOV.U32 R13, RZ, RZ, 0x7f800000 ;  /* 0x7f800000ff0d7424 */ /* 0x000fe200078e00ff */
[----:B------:R-:W-:Y:S01]  /*18b20*/  SEL R0, R0, RZ, !P5 ;  /* 0x000000ff00007207 */ /* 0x000fe20006800000 */
[----:B--2---:R-:W-:Y:S01]  /*18b30*/  @P3 FFMA.FTZ R15, R132, R7, R5 ;  /* 0x00000007840f3223 */ /* 0x004fe20000010005 */
[----:B------:R-:W-:-:S03]  /*18b40*/  LEA.HI R16, R16, R14, RZ, 0x3 ;  /* 0x0000000e10107211 */ /* 0x000fc600078f18ff */
[----:B------:R-:W-:Y:S02]  /*18b50*/  IMAD R2, R18, R2, R0 ;  /* 0x0000000212027224 */ /* 0x000fe400078e0200 */
[----:B------:R-:W-:Y:S01]  /*18b60*/  IMAD.SHL.U32 R0, R4, 0x40, RZ ;  /* 0x0000004004007824 */ /* 0x000fe200078e00ff */
[----:B------:R-:W-:Y:S01]  /*18b70*/  LOP3.LUT R4, R16, 0xfffffff8, RZ, 0xc0, !PT ;  /* 0xfffffff810047812 */ /* 0x000fe200078ec0ff */
[----:B-1----:R-:W-:-:S03]  /*18b80*/  @P0 FFMA.FTZ R13, R3, R10, R6 ;  /* 0x0000000a030d0223 */ /* 0x002fc60000010006 */
[----:B------:R-:W-:Y:S01]  /*18b90*/  IADD3 R12, P5, P3, R0, R20, R2 ;  /* 0x00000014000c7210 */ /* 0x000fe20007bbe002 */
[----:B------:R-:W-:Y:S01]  /*18ba0*/  IMAD.IADD R14, R14, 0x1, -R4 ;  /* 0x000000010e0e7824 */ /* 0x000fe200078e0a04 */
[----:B------:R-:W-:Y:S02]  /*18bb0*/  SHF.R.S32.HI R5, RZ, 0x1f, R0 ;  /* 0x0000001fff057819 */ /* 0x000fe40000011400 */
[----:B------:R-:W-:-:S04]  /*18bc0*/  SHF.R.S32.HI R2, RZ, 0x1f, R2 ;  /* 0x0000001fff027819 */ /* 0x000fc80000011402 */
[----:B------:R-:W-:Y:S01]  /*18bd0*/  IADD3.X R9, R5, R21, R2, P5, P3 ;  /* 0x0000001505097210 */ /* 0x000fe20002fe6402 */
[----:B------:R-:W-:Y:S06]  /*18be0*/  @P4 BRA `(.L_x_586) ;  /* 0x0000000000804947 */ /* 0x000fec0003800000 */
[----:B------:R-:W1:Y:S01]  /*18bf0*/  S2R R4, SR_TID.X ;  /* 0x0000000000047919 */ /* 0x000e620000002100 */
[----:B------:R-:W-:Y:S01]  /*18c00*/  UIMAD UR5, UR4, -0x40, UR18 ;  /* 0xffffffc0040578a4 */ /* 0x000fe2000f8e0212 */
[----:B-1----:R-:W-:-:S04]  /*18c10*/  SHF.R.S32.HI R2, RZ, 0x1f, R4 ;  /* 0x0000001fff027819 */ /* 0x002fc80000011404 */
[----:B------:R-:W-:-:S04]  /*18c20*/  LEA.HI R2, R2, R4, RZ, 0x5 ;  /* 0x0000000402027211 */ /* 0x000fc800078f28ff */
[----:B------:R-:W-:Y:S02]  /*18c30*/  LOP3.LUT R0, R2, 0xffffffe0, RZ, 0xc0, !PT ;  /* 0xffffffe002007812 */ /* 0x000fe400078ec0ff */
[--C-:B------:R-:W-:Y:S02]  /*18c40*/  SHF.R.S32.HI R3, RZ, 0x5, R2.reuse ;  /* 0x00000005ff037819 */ /* 0x100fe40000011402 */
[----:B------:R-:W-:Y:S01]  /*18c50*/  SHF.R.S32.HI R2, RZ, 0x1f, R2 ;  /* 0x0000001fff027819 */ /* 0x000fe20000011402 */
[----:B------:R-:W-:-:S03]  /*18c60*/  IMAD.IADD R0, R4, 0x1, -R0 ;  /* 0x0000000104007824 */ /* 0x000fc600078e0a00 */
[----:B------:R-:W-:Y:S02]  /*18c70*/  LEA.HI R2, R2, R3, RZ, 0x2 ;  /* 0x0000000302027211 */ /* 0x000fe400078f10ff */
[----:B------:R-:W-:Y:S02]  /*18c80*/  SHF.R.S32.HI R4, RZ, 0x1f, R0 ;  /* 0x0000001fff047819 */ /* 0x000fe40000011400 */
[----:B------:R-:W-:Y:S02]  /*18c90*/  LOP3.LUT R2, R2, 0xffffffc, RZ, 0xc0, !PT ;  /* 0x0ffffffc02027812 */ /* 0x000fe400078ec0ff */
[----:B------:R-:W-:-:S03]  /*18ca0*/  LEA.HI R0, R4, R0, RZ, 0x2 ;  /* 0x0000000004007211 */ /* 0x000fc600078f10ff */
[----:B------:R-:W-:Y:S01]  /*18cb0*/  IMAD.IADD R2, R3, 0x1, -R2 ;  /* 0x0000000103027824 */ /* 0x000fe200078e0a02 */
[----:B------:R-:W-:-:S05]  /*18cc0*/  SHF.R.S32.HI R0, RZ, 0x2, R0 ;  /* 0x00000002ff007819 */ /* 0x000fca0000011400 */
[----:B------:R-:W-:-:S04]  /*18cd0*/  IMAD R0, R2, 0x10, R0 ;  /* 0x0000001002007824 */ /* 0x000fc800078e0200 */
[C---:B------:R-:W-:Y:S01]  /*18ce0*/  VIADD R2, R0.reuse, 0x8 ;  /* 0x0000000800027836 */ /* 0x040fe20000000000 */
[----:B------:R-:W-:-:S04]  /*18cf0*/  ISETP.GE.AND P5, PT, R0, UR5, PT ;  /* 0x0000000500007c0c */ /* 0x000fc8000bfa6270 */
[----:B------:R-:W-:-:S09]  /*18d00*/  ISETP.GE.AND P4, PT, R2, UR5, PT ;  /* 0x0000000502007c0c */ /* 0x000fd2000bf86270 */
[----:B------:R-:W1:Y:S01]  /*18d10*/  @!P5 LDC.64 R6, c[0x0][0x2b0] ;  /* 0x0000ac00ff06db82 */ /* 0x000e620000000a00 */
[----:B------:R-:W-:-:S03]  /*18d20*/  @!P5 IMAD R0, R0, R8, RZ ;  /* 0x000000080000d224 */ /* 0x000fc600078e02ff */
[----:B------:R-:W-:Y:S02]  /*18d30*/  @!P4 IMAD R3, R2, R8, RZ ;  /* 0x000000080203c224 */ /* 0x000fe400078e02ff */
[CC--:B------:R-:W-:Y:S02]  /*18d40*/  @!P5 IADD3 R2, P0, R0.reuse, R12.reuse, RZ ;  /* 0x0000000c0002d210 */ /* 0x0c0fe40007f1e0ff */
[----:B------:R-:W2:Y:S02]  /*18d50*/  @!P4 LDC.64 R10, c[0x0][0x2b0] ;  /* 0x0000ac00ff0acb82 */ /* 0x000ea40000000a00 */
[----:B------:R-:W-:Y:S02]  /*18d60*/  @!P5 LEA.HI.X.SX32 R5, R0, R9, 0x1, P0 ;  /* 0x000000090005d211 */ /* 0x000fe400000f0eff */
[----:B------:R-:W-:-:S04]  /*18d70*/  @!P4 IADD3 R0, P0, R3, R12, RZ ;  /* 0x0000000c0300c210 */ /* 0x000fc80007f1e0ff */
[----:B------:R-:W-:Y:S02]  /*18d80*/  @!P4 LEA.HI.X.SX32 R3, R3, R9, 0x1, P0 ;  /* 0x000000090303c211 */ /* 0x000fe400000f0eff */
[----:B-1----:R-:W-:-:S04]  /*18d90*/  @!P5 LEA R4, P3, R2, R6, 0x2 ;  /* 0x000000060204d211 */ /* 0x002fc800078610ff */
[----:B------:R-:W-:Y:S02]  /*18da0*/  @!P5 LEA.HI.X R5, R2, R7, R5, 0x2, P3 ;  /* 0x000000070205d211 */ /* 0x000fe400018f1405 */
[----:B--2---:R-:W-:-:S03]  /*18db0*/  @!P4 LEA R2, P0, R0, R10, 0x2 ;  /* 0x0000000a0002c211 */ /* 0x004fc600078010ff */
[----:B------:R1:W-:Y:S01]  /*18dc0*/  @!P5 STG.E desc[UR30][R4.64], R15 ;  /* 0x0000000f0400d986 */ /* 0x0003e2000c10191e */
[----:B------:R-:W-:-:S05]  /*18dd0*/  @!P4 LEA.HI.X R3, R0, R11, R3, 0x2, P0 ;  /* 0x0000000b0003c211 */ /* 0x000fca00000f1403 */
[----:B------:R1:W-:Y:S04]  /*18de0*/  @!P4 STG.E desc[UR30][R2.64], R13 ;  /* 0x0000000d0200c986 */ /* 0x0003e8000c10191e */
.L_x_586:
[----:B------:R-:W-:Y:S05]  /*18df0*/  BSYNC B0 ;  /* 0x0000000000007941 */ /* 0x000fea0003800000 */
.L_x_585:
[----:B------:R2:W5:Y:S04]  /*18e00*/  LDL R30, [R1+0xac] ;  /* 0x0000ac00011e7983 */ /* 0x0005680000100800 */
[----:B------:R2:W5:Y:S04]  /*18e10*/  LDL R31, [R1+0x74] ;  /* 0x00007400011f7983 */ /* 0x0005680000100800 */
[----:B------:R2:W5:Y:S01]  /*18e20*/  LDL R36, [R1+0xa8] ;  /* 0x0000a80001247983 */ /* 0x0005620000100800 */
[----:B------:R-:W-:Y:S01]  /*18e30*/  IMAD.SHL.U32 R28, R14, 0x8, RZ ;  /* 0x000000080e1c7824 */ /* 0x000fe200078e00ff */
[----:B------:R-:W-:Y:S01]  /*18e40*/  SHF.R.S32.HI R8, RZ, 0x1f, R18 ;  /* 0x0000001fff087819 */ /* 0x000fe20000011412 */
[----:B------:R-:W-:Y:S01]  /*18e50*/  ULDC.64 UR4, c[0x0][0x2a0] ;  /* 0x0000a80000047ab9 */ /* 0x000fe20000000a00 */
[----:B-1----:R-:W-:Y:S01]  /*18e60*/  SHF.R.S32.HI R2, RZ, 0x3, R16 ;  /* 0x00000003ff027819 */ /* 0x002fe20000011410 */
[----:B------:R2:W1:Y:S01]  /*18e70*/  LDS.128 R24, [R212] ;  /* 0x00000000d4187984 */ /* 0x0004620000000c00 */
[----:B------:R-:W-:Y:S01]  /*18e80*/  SHF.R.S32.HI R0, RZ, 0x1f, R28 ;  /* 0x0000001fff007819 */ /* 0x000fe2000001141c */
[----:B------:R-:W-:Y:S01]  /*18e90*/  IMAD.U32 R5, RZ, RZ, UR17 ;  /* 0x00000011ff057e24 */ /* 0x000fe2000f8e00ff */
[----:B------:R-:W-:Y:S01]  /*18ea0*/  IADD3 R6, P0, R28, UR8, RZ ;  /* 0x000000081c067c10 */ /* 0x000fe2000ff1e0ff */
[----:B------:R2:W3:Y:S01]  /*18eb0*/  LDS.128 R20, [R212+0x2000] ;  /* 0x00200000d4147984 */ /* 0x0004e20000000c00 */
[----:B------:R-:W-:Y:S01]  /*18ec0*/  LEA.HI.SX32 R4, R17, 0x30, 0x1d ;  /* 0x0000003011047811 */ /* 0x000fe200078feaff */
[----:B------:R-:W-:Y:S01]  /*18ed0*/  BSSY B0, `(.L_x_587) ;  /* 0x000001e000007945 */ /* 0x000fe20003800000 */
[----:B------:R-:W-:Y:S01]  /*18ee0*/  IADD3.X R7, R0, UR7, RZ, P0, !PT ;  /* 0x0000000700077c10 */ /* 0x000fe200087fe4ff */
[----:B------:R-:W-:Y:S01]  /*18ef0*/  IMAD R0, R8, UR4, RZ ;  /* 0x0000000408007c24 */ /* 0x000fe2000f8e02ff */
[----:B------:R2:W4:Y:S01]  /*18f00*/  LDS.128 R12, [R212+0x6000] ;  /* 0x00600000d40c7984 */ /* 0x0005220000000c00 */
        /* <DEDUP_REMOVED lines=23> */
[----:B---3--:R1:W-:Y:S04]  /*19080*/  @!P3 STG.E.128 desc[UR30][R2.64+0x80], R20 ;  /* 0x000080140200b986 */ /* 0x0083e8000c101d1e */
[----:B------:R1:W-:Y:S04]  /*19090*/  @!P2 STG.E.128 desc[UR30][R2.64+0x100], R16 ;  /* 0x000100100200a986 */ /* 0x0003e8000c101d1e */
[----:B----4-:R1:W-:Y:S02]  /*190a0*/  @!P0 STG.E.128 desc[UR30][R2.64+0x180], R12 ;  /* 0x0001800c02008986 */ /* 0x0103e4000c101d1e */
.L_x_588:
[----:B------:R-:W-:Y:S05]  /*190b0*/  BSYNC B0 ;  /* 0x0000000000007941 */ /* 0x000fea0003800000 */
.L_x_587:
[----:B-1----:R1:W1:Y:S01]  /*190c0*/  LDS.128 R24, [R212+0x800] ;  /* 0x00080000d4187984 */ /* 0x0022620000000c00 */
[----:B------:R-:W-:Y:S03]  /*190d0*/  BSSY B0, `(.L_x_589) ;  /* 0x000001a000007945 */ /* 0x000fe60003800000 */
[----:B---3--:R3:W1:Y:S04]  /*190e0*/  LDS.128 R20, [R212+0x2800] ;  /* 0x00280000d4147984 */ /* 0x0086680000000c00 */
[----:B------:R3:W1:Y:S04]  /*190f0*/  LDS.128 R16, [R212+0x4800] ;  /* 0x00480000d4107984 */ /* 0x0006680000000c00 */
[----:B----4-:R3:W4:Y:S01]  /*19100*/  LDS.128 R12, [R212+0x6800] ;  /* 0x00680000d40c7984 */ /* 0x0107220000000c00 */
        /* <DEDUP_REMOVED lines=21> */
[----:B----4-:R1:W-:Y:S02]  /*19260*/  @!P0 STG.E.128 desc[UR30][R2.64+0x180], R12 ;  /* 0x0001800c02008986 */ /* 0x0103e4000c101d1e */
.L_x_590:
[----:B------:R-:W-:Y:S05]  /*19270*/  BSYNC B0 ;  /* 0x0000000000007941 */ /* 0x000fea0003800000 */
.L_x_589:
[----:B-1----:R1:W1:Y:S01]  /*19280*/  LDS.128 R24, [R212+0x1000] ;  /* 0x00100000d4187984 */ /* 0x0022620000000c00 */
[----:B------:R-:W-:Y:S03]  /*19290*/  BSSY B0, `(.L_x_591) ;  /* 0x000001a000007945 */ /* 0x000fe60003800000 */
[----:B------:R1:W1:Y:S04]  /*192a0*/  LDS.128 R20, [R212+0x3000] ;  /* 0x00300000d4147984 */ /* 0x0002680000000c00 */
        /* <DEDUP_REMOVED lines=24> */
.L_x_592:
[----:B------:R-:W-:Y:S05]  /*19430*/  BSYNC B0 ;  /* 0x0000000000007941 */ /* 0x000fea0003800000 */
.L_x_591:
[----:B-1----:R1:W1:Y:S04]  /*19440*/  LDS.128 R16, [R212+0x3800] ;  /* 0x00380000d4107984 */ /* 0x0022680000000c00 */
[----:B------:R1:W1:Y:S04]  /*19450*/  LDS.128 R12, [R212+0x5800] ;  /* 0x00580000d40c7984 */ /* 0x0002680000000c00 */
[----:B--234-:R-:W2:Y:S01]  /*19460*/  LDS.128 R212, [R212+0x7800] ;  /* 0x00780000d4d47984 */ /* 0x01cea20000000c00 */
        /* <DEDUP_REMOVED lines=19> */
[----:B-1----:R3:W-:Y:S04]  /*195a0*/  @!P2 STG.E.128 desc[UR30][R2.64+0x80], R16 ;  /* 0x000080100200a986 */ /* 0x0027e8000c101d1e */
[----:B------:R3:W-:Y:S02]  /*195b0*/  @!P1 STG.E.128 desc[UR30][R2.64+0x100], R12 ;  /* 0x0001000c02009986 */ /* 0x0007e4000c101d1e */
[----:B------:R-:W-:Y:S05]  /*195c0*/  @P0 EXIT ;  /* 0x000000000000094d */ /* 0x000fea0003800000 */
[----:B--2---:R-:W-:Y:S01]  /*195d0*/  STG.E.128 desc[UR30][R2.64+0x180], R212 ;  /* 0x000180d402007986 */ /* 0x004fe2000c101d1e */
[----:B------:R-:W-:Y:S05]  /*195e0*/  EXIT ;  /* 0x000000000000794d */ /* 0x000fea0003800000 */
.L_x_544:
[----:B------:R-:W-:Y:S01]  /*195f0*/  UISETP.NE.AND UP2, UPT, UR16, -0x1, UPT ;  /* 0xffffffff1000788c */ /* 0x000fe2000bf45270 */
[----:B------:R-:W-:Y:S01]  /*19600*/  LEA.HI R8, R7, R110, RZ, 0x3 ;  /* 0x0000006e07087211 */ /* 0x000fe200078f18ff */
[----:B------:R-:W-:Y:S01]  /*19610*/  ULDC.U8 UR5, c[0x0][0x3d8] ;  /* 0x0000f60000057ab9 */ /* 0x000fe20000000000 */
[----:B------:R-:W-:Y:S01]  /*19620*/  ULDC.U8 UR10, c[0x0][0x3d9] ;  /* 0x0000f640000a7ab9 */ /* 0x000fe20000000000 */
[----:B------:R-:W-:Y:S01]  /*19630*/  UISETP.NE.AND UP3, UPT, UR5, URZ, UPT ;  /* 0x0000003f0500728c */ /* 0x000fe2000bf65270 */
[----:B------:R-:W-:Y:S01]  /*19640*/  LOP3.LUT R0, R8, 0xfffffff8, RZ, 0xc0, !PT ;  /* 0xfffffff808007812 */ /* 0x000fe200078ec0ff */
[----:B------:R-:W-:Y:S02]  /*19650*/  UISETP.NE.AND UP1, UPT, UR10, URZ, UPT ;  /* 0x0000003f0a00728c */ /* 0x000fe4000bf25270 */
[----:B------:R-:W-:Y:S02]  /*19660*/  UISETP.EQ.AND UP3, UPT, UR10, URZ, UP3 ;  /* 0x0000003f0a00728c */ /* 0x000fe40009f62270 */
[----:B------:R-:W-:Y:S01]  /*19670*/  IMAD.IADD R0, R110, 0x1, -R0 ;  /* 0x000000016e007824 */ /* 0x000fe200078e0a00 */
[----:B------:R-:W-:Y:S01]  /*19680*/  @!UP2 USHF.R.S32.HI UR12, URZ, 0x1f, UR4 ;  /* 0x0000001f3f0ca899 */ /* 0x000fe20008011404 */
[----:B------:R-:W-:Y:S01]  /*19690*/  PLOP3.LUT P0, PT, PT, PT, UP1, 0x80, 0x0 ;  /* 0x000000000000781c */ /* 0x000fe20003f0f018 */
[----:B------:R-:W-:Y:S01]  /*196a0*/  @UP2 ULDC.64 UR8, c[0x0][0x298] ;  /* 0x0000a60000082ab9 */ /* 0x000fe20000000a00 */
[----:B------:R-:W-:Y:S01]  /*196b0*/  @!UP2 ULDC.64 UR6, c[0x0][0x290] ;  /* 0x0000a4000006aab9 */ /* 0x000fe20000000a00 */
[----:B------:R-:W-:-:S02]  /*196c0*/  @UP2 UIMAD.WIDE.U32 UR10, UR16, UR8, URZ ;  /* 0x00000008100a22a5 */ /* 0x000fc4000f8e003f */
[----:B------:R-:W-:Y:S02]  /*196d0*/  UISETP.NE.OR UP0, UPT, UR16, -0x1, !UP3 ;  /* 0xffffffff1000788c */ /* 0x000fe4000df05670 */
[----:B------:R-:W-:Y:S02]  /*196e0*/  @!UP2 UIMAD UR8, UR12, UR6, URZ ;  /* 0x000000060c08a2a4 */ /* 0x000fe4000f8e023f */
[----:B------:R-:W-:Y:S02]  /*196f0*/  @!UP2 UIMAD.WIDE.U32 UR20, UR4, UR6, URZ ;  /* 0x000000060414a2a5 */ /* 0x000fe4000f8e003f */
[----:B------:R-:W-:Y:S02]  /*19700*/  @!UP2 UIMAD UR8, UR4, UR7, UR8 ;  /* 0x000000070408a2a4 */ /* 0x000fe4000f8e0208 */
[----:B------:R-:W-:Y:S01]  /*19710*/  @UP2 UIMAD UR9, UR16, UR9, UR11 ;  /* 0x00000009100922a4 */ /* 0x000fe2000f8e020b */
[----:B------:R-:W-:Y:S01]  /*19720*/  @UP1 ULDC.64 UR6, c[0x0][0x2c0] ;  /* 0x0000b00000061ab9 */ /* 0x000fe20000000a00 */
[----:B------:R-:W-:Y:S01]  /*19730*/  @!UP3 UMOV UR22, URZ ;  /* 0x0000003f0016bc82 */ /* 0x000fe20008000000 */
[----:B------:R-:W-:Y:S01]  /*19740*/  @UP1 UIMAD UR12, UR7, UR6, URZ ;  /* 0x00000006070c12a4 */ /* 0x000fe2000f8e023f */
[----:B------:R-:W-:-:S02]  /*19750*/  @!UP3 UMOV UR23, URZ ;  /* 0x0000003f0017bc82 */ /* 0x000fc40008000000 */
[----:B------:R-:W-:Y:S01]  /*19760*/  @UP3 ULDC UR6, c[0x0][0x2c4] ;  /* 0x0000b10000063ab9 */ /* 0x000fe20000000800 */
[----:B------:R-:W-:Y:S01]  /*19770*/  @UP1 ULDC UR13, c[0x0][0x2c0] ;  /* 0x0000b000000d1ab9 */ /* 0x000fe20000000800 */
[----:B------:R-:W-:Y:S01]  /*19780*/  @!UP0 UIMAD UR16, UR4, UR6, URZ ;  /* 0x00000006041082a4 */ /* 0x000fe2000f8e023f */
[----:B------:R-:W-:Y:S01]  /*19790*/  @UP1 UMOV UR11, 0x1 ;  /* 0x00000001000b1882 */ /* 0x000fe20000000000 */
[----:B------:R-:W-:Y:S02]  /*197a0*/  @!UP2 UIADD3 UR9, UR21, UR8, URZ ;  /* 0x000000081509a290 */ /* 0x000fe4000fffe03f */
[----:B------:R-:W-:Y:S01]  /*197b0*/  @UP3 USHF.R.S32.HI UR6, URZ, 0x1f, UR16 ;  /* 0x0000001f3f063899 */ /* 0x000fe20008011410 */
[----:B------:R-:W-:Y:S02]  /*197c0*/  @!UP2 UMOV UR10, UR20 ;  /* 0x00000014000aac82 */ /* 0x000fe40008000000 */
[----:B------:R-:W-:-:S04]  /*197d0*/  @UP3 UMOV UR22, UR16 ;  /* 0x0000001000163c82 */ /* 0x000fc80008000000 */
[----:B------:R-:W-:Y:S01]  /*197e0*/  @UP3 UMOV UR23, UR6 ;  /* 0x0000000600173c82 */ /* 0x000fe20008000000 */
[----:B------:R-:W-:Y:S05]  /*197f0*/  @P0 BRA `(.L_x_593) ;  /* 0x0000000000180947 */ /* 0x000fea0003800000 */
[----:B------:R-:W-:Y:S01]  /*19800*/  UISETP.NE.AND UP0, UPT, UR5, URZ, UPT ;  /* 0x0000003f0500728c */ /* 0x000fe2000bf05270 */
[----:B------:R-:W-:Y:S01]  /*19810*/  ULDC UR12, c[0x0][0x2c4] ;  /* 0x0000b100000c7ab9 */ /* 0x000fe20000000800 */
[----:B------:R-:W-:Y:S01]  /*19820*/  ULDC UR11, c[0x0][0x270] ;  /* 0x00009c00000b7ab9 */ /* 0x000fe20000000800 */
[----:B------:R-:W-:-:S08]  /*19830*/  UMOV UR13, 0x1 ;  /* 0x00000001000d7882 */ /* 0x000fd00000000000 */
[----:B------:R-:W-:Y:S02]  /*19840*/  @UP0 ULDC UR12, c[0x0][0x2e4] ;  /* 0x0000b900000c0ab9 */ /* 0x000fe40000000800 */
[----:B------:R-:W-:-:S12]  /*19850*/  UIMAD UR11, UR12, UR11, URZ ;  /* 0x0000000b0c0b72a4 */ /* 0x000fd8000f8e023f */
.L_x_593:
[C---:B------:R-:W-:Y:S01]  /*19860*/  ISETP.NE.AND P3, PT, R0.reuse, RZ, PT ;  /* 0x000000ff0000720c */ /* 0x040fe20003f65270 */
[----:B------:R-:W-:Y:S01]  /*19870*/  IMAD.SHL.U32 R0, R0, 0x8, RZ ;  /* 0x0000000800007824 */ /* 0x000fe200078e00ff */
[----:B------:R-:W-:Y:S01]  /*19880*/  UIADD3 UR18, -UR29, UR18, URZ ;  /* 0x000000121d127290 */ /* 0x000fe2000fffe13f */
[----:B------:R-:W-:Y:S01]  /*19890*/  SHF.R.S32.HI R8, RZ, 0x3, R8 ;  /* 0x00000003ff087819 */ /* 0x000fe20000011408 */
[----:B------:R-:W-:Y:S01]  /*198a0*/  UIMAD UR11, UR4, UR11, URZ ;  /* 0x0000000b040b72a4 */ /* 0x000fe2000f8e023f */
[----:B------:R-:W-:Y:S01]  /*198b0*/  IMAD.U32 R6, RZ, RZ, UR17 ;  /* 0x00000011ff067e24 */ /* 0x000fe2000f8e00ff */
[----:B------:R-:W-:Y:S01]  /*198c0*/  USHF.R.S32.HI UR5, URZ, 0x1f, UR15 ;  /* 0x0000001f3f057899 */ /* 0x000fe2000801140f */
[----:B------:R-:W-:Y:S01]  /*198d0*/  IADD3 R2, P0, R0, UR10, RZ ;  /* 0x0000000a00027c10 */ /* 0x000fe2000ff1e0ff */
[----:B------:R-:W-:Y:S01]  /*198e0*/  ULDC.64 UR6, c[0x0][0x2a0] ;  /* 0x0000a80000067ab9 */ /* 0x000fe20000000a00 */
[----:B------:R-:W-:Y:S01]  /*198f0*/  USEL UR11, UR11, URZ, !UP3 ;  /* 0x0000003f0b0b7287 */ /* 0x000fe2000d800000 */
[----:B------:R-:W-:Y:S01]  /*19900*/  ISETP.GE.AND P1, PT, R8, UR18, PT ;  /* 0x0000001208007c0c */ /* 0x000fe2000bf26270 */
[----:B------:R-:W-:Y:S01]  /*19910*/  UIMAD UR5, UR5, UR6, URZ ;  /* 0x00000006050572a4 */ /* 0x000fe2000f8e023f */
[----:B------:R-:W-:Y:S01]  /*19920*/  IMAD.U32 R12, RZ, RZ, UR6 ;  /* 0x00000006ff0c7e24 */ /* 0x000fe2000f8e00ff */
[----:B------:R-:W-:Y:S01]  /*19930*/  LEA.HI.X.SX32 R3, R0, UR9, 0x1, P0 ;  /* 0x0000000900037c11 */ /* 0x000fe200080f0eff */
[----:B------:R-:W-:Y:S01]  /*19940*/  UIMAD UR6, UR29, UR13, URZ ;  /* 0x0000000d1d0672a4 */ /* 0x000fe2000f8e023f */
[----:B------:R-:W-:Y:S01]  /*19950*/  SHF.R.S32.HI R9, RZ, 0x1f, R8 ;  /* 0x0000001fff097819 */ /* 0x000fe20000011408 */
[----:B------:R-:W-:Y:S01]  /*19960*/  UIMAD UR11, UR15, UR12, UR11 ;  /* 0x0000000c0f0b72a4 */ /* 0x000fe2000f8e020b */
[----:B------:R-:W-:Y:S01]  /*19970*/  IADD3 R14, R8, 0x10, RZ ;  /* 0x00000010080e7810 */ /* 0x000fe20007ffe0ff */
[----:B------:R-:W-:Y:S01]  /*19980*/  UIMAD UR5, UR15, UR7, UR5 ;  /* 0x000000070f0572a4 */ /* 0x000fe2000f8e0205 */
[----:B------:R-:W-:Y:S01]  /*19990*/  IMAD.WIDE.U32 R12, R12, UR15, R2 ;  /* 0x0000000f0c0c7c25 */ /* 0x000fe2000f8e0002 */
[----:B------:R-:W-:Y:S01]  /*199a0*/  USHF.R.S32.HI UR4, URZ, 0x1f, UR6 ;  /* 0x0000001f3f047899 */ /* 0x000fe20008011406 */
[----:B------:R-:W-:Y:S01]  /*199b0*/  BSSY B0, `(.L_x_594) ;  /* 0x000001e000007945 */ /* 0x000fe20003800000 */
[----:B------:R-:W-:Y:S01]  /*199c0*/  USHF.R.S32.HI UR7, URZ, 0x1f, UR11 ;  /* 0x0000001f3f077899 */ /* 0x000fe2000801140b */
[----:B------:R-:W-:Y:S01]  /*199d0*/  IMAD.WIDE R6, R6, 0x40, R8 ;  /* 0x0000004006067825 */ /* 0x000fe200078e0208 */
[----:B------:R-:W-:Y:S01]  /*199e0*/  UIADD3 UR6, UP1, UP0, UR6, UR22, UR11 ;  /* 0x0000001606067290 */ /* 0x000fe2000f83e00b */
[----:B------:R-:W-:-:S02]  /*199f0*/  IADD3 R11, R13, UR5, RZ ;  /* 0x000000050d0b7c10 */ /* 0x000fc4000fffe0ff */
[----:B------:R-:W-:Y:S01]  /*19a00*/  ISETP.GE.AND P0, PT, R14, UR18, PT ;  /* 0x000000120e007c0c */ /* 0x000fe2000bf06270 */
[----:B------:R-:W-:Y:S01]  /*19a10*/  UIADD3.X UR22, UR4, UR23, UR7, UP1, UP0 ;  /* 0x0000001704167290 */ /* 0x000fe20008fe0407 */
[----:B------:R-:W-:Y:S01]  /*19a20*/  VIADD R16, R8, 0x20 ;  /* 0x0000002008107836 */ /* 0x000fe20000000000 */
[C---:B------:R-:W-:Y:S01]  /*19a30*/  IADD3 R18, R0.reuse, 0x80, RZ ;  /* 0x0000008000127810 */ /* 0x040fe20007ffe0ff */
[C---:B------:R-:W-:Y:S02]  /*19a40*/  VIADD R19, R0.reuse, 0x40 ;  /* 0x0000004000137836 */ /* 0x040fe40000000000 */
[----:B------:R-:W-:Y:S01]  /*19a50*/  VIADD R17, R0, 0xc0 ;  /* 0x000000c000117836 */ /* 0x000fe20000000000 */
        /* <DEDUP_REMOVED lines=19> */
.L_x_595:
[----:B------:R-:W-:Y:S05]  /*19b90*/  BSYNC B0 ;  /* 0x0000000000007941 */ /* 0x000fea0003800000 */
.L_x_594:
        /* <DEDUP_REMOVED lines=25> */
.L_x_597:
[----:B------:R-:W-:Y:S05]  /*19d30*/  BSYNC B0 ;  /* 0x0000000000007941 */ /* 0x000fea0003800000 */
.L_x_596:
        /* <DEDUP_REMOVED lines=24> */
.L_x_599:
[----:B------:R-:W-:Y:S05]  /*19ec0*/  BSYNC B0 ;  /* 0x0000000000007941 */ /* 0x000fea0003800000 */
.L_x_598:
        /* <DEDUP_REMOVED lines=27> */
.L_x_601:
[----:B------:R-:W-:Y:S05]  /*1a080*/  BSYNC B0 ;  /* 0x0000000000007941 */ /* 0x000fea0003800000 */
.L_x_600:
        /* <DEDUP_REMOVED lines=10> */
.L_x_603:
[----:B------:R-:W-:Y:S05]  /*1a130*/  BSYNC B0 ;  /* 0x0000000000007941 */ /* 0x000fea0003800000 */
.L_x_602:
        /* <DEDUP_REMOVED lines=10> */
.L_x_605:
[----:B------:R-:W-:Y:S05]  /*1a1e0*/  BSYNC B0 ;  /* 0x0000000000007941 */ /* 0x000fea0003800000 */
.L_x_604:
        /* <DEDUP_REMOVED lines=10> */
.L_x_607:
[----:B------:R-:W-:Y:S05]  /*1a290*/  BSYNC B0 ;  /* 0x0000000000007941 */ /* 0x000fea0003800000 */
.L_x_606:
        /* <DEDUP_REMOVED lines=10> */
.L_x_608:
        /* <DEDUP_REMOVED lines=12> */
.L_x_1267:


//--------------------- .text._ZN5flash16flash_fwd_kernelI23Flash_fwd_kernel_traitsILi256ELi64ELi64ELi4ELb0ELb0EN7cutlass10bfloat16_tE19Flash_kernel_traitsILi256ELi64ELi64ELi4ES3_EELb0ELb1ELb0ELb0ELb0ELb0ELb1ELb0EEEvNS_16Flash_fwd_paramsE --------------------------
	.section	.text._ZN5flash16flash_fwd_kernelI23Flash_fwd_kernel_traitsILi256ELi64ELi64ELi4ELb0ELb0EN7cutlass10bfloat16_tE19Flash_kernel_traitsILi256ELi64ELi64ELi4ES3_EELb0ELb1ELb0ELb0ELb0ELb0ELb1ELb0EEEvNS_16Flash_fwd_paramsE,"ax",@progbits
	.align	128
        .global         _ZN5flash16flash_fwd_kernelI23Flash_fwd_kernel_traitsILi256ELi64ELi64ELi4ELb0ELb0EN7cutlass10bfloat16_tE19Flash_kernel_traitsILi256ELi64ELi64ELi4ES3_EELb0ELb1ELb0ELb0ELb0ELb0ELb1ELb0EEEvNS_16Flash_fwd_paramsE
        .type           _ZN5flash16flash_fwd_kernelI23Flash_fwd_kernel_traitsILi256ELi64ELi64ELi4ELb0ELb0EN7cutlass10bfloat16_tE19Flash_kernel_traitsILi256ELi64ELi64ELi4ES3_EELb0ELb1ELb0ELb0ELb0ELb0ELb1ELb0EEEvNS_16Flash_fwd_paramsE,@function
        .size           _ZN5flash16flash_fwd_kernelI23Flash_fwd_kernel_traitsILi256ELi64ELi64ELi4ELb0ELb0EN7cutlass10bfloat16_tE19Flash_kernel_traitsILi256ELi64ELi64ELi4ES3_EELb0ELb1ELb0ELb0ELb0ELb0ELb1ELb0EEEvNS_16Flash_fwd_paramsE,(.L_x_1268 - _ZN5flash16flash_fwd_kernelI23Flash_fwd_kernel_traitsILi256ELi64ELi64ELi4ELb0ELb0EN7cutlass10bfloat16_tE19Flash_kernel_traitsILi256ELi64ELi64ELi4ES3_EELb0ELb1ELb0ELb0ELb0ELb0ELb1ELb0EEEvNS_16Flash_fwd_paramsE)
        .other          _ZN5flash16flash_fwd_kernelI23Flash_fwd_kernel_traitsILi256ELi64ELi64ELi4ELb0ELb0EN7cutlass10bfloat16_tE19Flash_kernel_traitsILi256ELi64ELi64ELi4ES3_EELb0ELb1ELb0ELb0ELb0ELb0ELb1ELb0EEEvNS_16Flash_fwd_paramsE,@"STO_CUDA_ENTRY STV_DEFAULT"
_ZN5flash16flash_fwd_kernelI23Flash_fwd_kernel_traitsILi256ELi64ELi64ELi4ELb0ELb0EN7cutlass10bfloat16_tE19Flash_kernel_traitsILi256ELi64ELi64ELi4ES3_EELb0ELb1ELb0ELb0ELb0ELb0ELb1ELb0EEEvNS_16Flash_fwd_paramsE:
.text._ZN5flash16flash_fwd_kernelI23Flash_fwd_kernel_traitsILi256ELi64ELi64ELi4ELb0ELb0EN7cutlass10bfloat16_tE19Flash_kernel_traitsILi256ELi64ELi64ELi4ES3_EELb0ELb1ELb0ELb0ELb0ELb0ELb1ELb0EEEvNS_16Flash_fwd_paramsE:
        /* <DEDUP_REMOVED lines=55> */
.L_x_609:
[----:B------:R-:W-:-:S05]  /*0370*/  ULDC UR7, c[0x0][0x2c8] ;  /* 0x0000b20000077ab9 */ /* 0x000fca0000000800 */
.L_x_610:
        /* <DEDUP_REMOVED lines=68> */
.L_x_612:
        /* <DEDUP_REMOVED lines=10> */
[----:B------:R-:W-:-:S13]  /*0860*/  R2UR UR5, R0 ;  /* 0x00000000000572ca */ /* 0x000fda00000e0000 */
[----:B------:R-:W2:Y:S08]  /*0870*/  I2F.RP R0, UR5 ;  /* 0x0000000500007d06 */ /* 0x000eb00008209400 */
[----:B--2---:R-:W2:Y:S02]  /*0880*/  MUFU.RCP R0, R0 ;  /* 0x0000000000007308 */ /* 0x004ea40000001000 */
[----:B--2---:R-:W-:-:S06]  /*0890*/  VIADD R0, R0, 0xffffffe ;  /* 0x0ffffffe00007836 */ /* 0x004fcc0000000000 */
[----:B------:R-:W2:Y:S02]  /*08a0*/  F2I.FTZ.U32.TRUNC.NTZ R0, R0 ;  /* 0x0000000000007305 */ /* 0x000ea4000021f000 */
[----:B--2---:R-:W-:Y:S02]  /*08b0*/  R2UR UR35, R0 ;  /* 0x00000000002372ca */ /* 0x004fe400000e0000 */
[----:B-1----:R-:W-:-:S04]  /*08c0*/  IABS R0, R2 ;  /* 0x0000000200007213 */ /* 0x002fc80000000000 */
[----:B------:R-:W-:Y:S02]  /*08d0*/  R2UR UR7, R0 ;  /* 0x00000000000772ca */ /* 0x000fe400000e0000 */
[----:B------:R-:W-:-:S04]  /*08e0*/  LEA.HI R0, R31, R123, RZ, 0x3 ;  /* 0x0000007b1f007211 */ /* 0x000fc800078f18ff */
[----:B------:R-:W-:Y:S01]  /*08f0*/  SHF.R.S32.HI R248, RZ, 0x3, R0 ;  /* 0x00000003fff87819 */ /* 0x000fe20000011400 */
[----:B------:R-:W-:Y:S01]  /*0900*/  UIADD3 UR13, URZ, -UR35, URZ ;  /* 0x800000233f0d7290 */ /* 0x000fe2000fffe03f */
[----:B------:R-:W-:Y:S02]  /*0910*/  LOP3.LUT R2, R0, 0xfffffff8, RZ, 0xc0, !PT ;  /* 0xfffffff800027812 */ /* 0x000fe400078ec0ff */
[----:B------:R-:W-:Y:S01]  /*0920*/  SHF.R.S32.HI R249, RZ, 0x1f, R248 ;  /* 0x0000001ffff97819 */ /* 0x000fe200000114f8 */
[----:B------:R-:W-:Y:S01]  /*0930*/  UIMAD UR13, UR13, UR5, URZ ;  /* 0x000000050d0d72a4 */ /* 0x000fe2000f8e023f */
[----:B------:R-:W-:Y:S02]  /*0940*/  IMAD.SHL.U32 R0, R248, 0x40, RZ ;  /* 0x00000040f8007824 */ /* 0x000fe400078e00ff */
[----:B------:R-:W-:Y:S01]  /*0950*/  IMAD.IADD R29, R123, 0x1, -R2 ;  /* 0x000000017b1d7824 */ /* 0x000fe200078e0a02 */
[----:B------:R-:W-:Y:S01]  /*0960*/  UIMAD.WIDE.U32 UR34, UR35, UR13, UR34 ;  /* 0x0000000d232272a5 */ /* 0x000fe2000f8e0022 */
[----:B------:R-:W-:Y:S01]  /*0970*/  IMAD.WIDE R12, R12, 0x40, R248 ;  /* 0x000000400c0c7825 */ /* 0x000fe200078e02f8 */
[----:B------:R-:W-:-:S03]  /*0980*/  LOP3.LUT R0, R0, 0x1c0, RZ, 0xc0, !PT ;  /* 0x000001c000007812 */ /* 0x000fc600078ec0ff */
[----:B------:R-:W-:Y:S02]  /*0990*/  IMAD.SHL.U32 R40, R29, 0x8, RZ ;  /* 0x000000081d287824 */ /* 0x000fe400078e00ff */
[----:B------:R-:W-:Y:S02]  /*09a0*/  UMOV UR13, UR35 ;  /* 0x00000023000d7c82 */ /* 0x000fe40008000000 */
[----:B------:R-:W-:Y:S01]  /*09b0*/  UIMAD.WIDE.U32 UR34, UR13, UR7, URZ ;  /* 0x000000070d2272a5 */ /* 0x000fe2000f8e003f */
[----:B------:R-:W-:Y:S01]  /*09c0*/  LOP3.LUT R2, R0, 0x38, R40, 0xf8, !PT ;  /* 0x0000003800027812 */ /* 0x000fe200078ef828 */
[----:B------:R-:W-:Y:S01]  /*09d0*/  USHF.R.S32.HI UR34, URZ, 0x1f, UR31 ;  /* 0x0000001f3f227899 */ /* 0x000fe2000801141f */
[----:B------:R-:W-:Y:S02]  /*09e0*/  SHF.R.U32.HI R0, RZ, 0x3, R0 ;  /* 0x00000003ff007819 */ /* 0x000fe40000011600 */
[----:B------:R-:W-:Y:S02]  /*09f0*/  SHF.R.S32.HI R41, RZ, 0x1f, R40 ;  /* 0x0000001fff297819 */ /* 0x000fe40000011428 */
[----:B------:R-:W-:Y:S01]  /*0a00*/  UMOV UR18, UR35 ;  /* 0x0000002300127c82 */ /* 0x000fe20008000000 */
[----:B------:R-:W-:Y:S01]  /*0a10*/  LOP3.LUT R0, R2, R0, RZ, 0x3c, !PT ;  /* 0x0000000002007212 */ /* 0x000fe200078e3cff */
[----:B------:R-:W-:Y:S01]  /*0a20*/  UIADD3 UR13, -UR18, URZ, URZ ;  /* 0x0000003f120d7290 */ /* 0x000fe2000fffe13f */
[----:B------:R-:W-:-:S03]  /*0a30*/  IMAD.SHL.U32 R2, R3, 0x8, RZ ;  /* 0x0000000803027824 */ /* 0x000fc600078e00ff */
[----:B------:R-:W-:Y:S02]  /*0a40*/  UIMAD UR7, UR5, UR13, UR7 ;  /* 0x0000000d050772a4 */ /* 0x000fe4000f8e0207 */
[----:B------:R-:W-:Y:S02]  /*0a50*/  LOP3.LUT R223, R0, 0xfffffe00, R2, 0xf8, !PT ;  /* 0xfffffe0000df7812 */ /* 0x000fe400078ef802 */
        /* <DEDUP_REMOVED lines=31> */
.L_x_613:
[----:B------:R-:W1:Y:S01]  /*0c50*/  S2UR UR32, SR_CgaCtaId ;  /* 0x00000000002079c3 */ /* 0x000e620000008800 */
[C---:B------:R-:W-:Y:S01]  /*0c60*/  VIADD R129, R40.reuse, 0x40 ;  /* 0x0000004028817836 */ /* 0x040fe20000000000 */
[C---:B------:R-:W-:Y:S01]  /*0c70*/  IADD3 R127, R40.reuse, 0x80, RZ ;  /* 0x00000080287f7810 */ /* 0x040fe20007ffe0ff */
[C---:B------:R-:W-:Y:S01]  /*0c80*/  VIADD R126, R40.reuse, 0xc0 ;  /* 0x000000c0287e7836 */ /* 0x040fe20000000000 */
[----:B------:R-:W-:Y:S01]  /*0c90*/  IADD3 R2, P0, R40, UR12, RZ ;  /* 0x0000000c28027c10 */ /* 0x000fe2000ff1e0ff */
[----:B------:R-:W-:Y:S01]  /*0ca0*/  IMAD R0, R249, UR8, RZ ;  /* 0x00000008f9007c24 */ /* 0x000fe2000f8e02ff */
[----:B------:R2:W-:Y:S01]  /*0cb0*/  STL [R1+0x38], R129 ;  /* 0x0000388101007387 */ /* 0x0005e20000100800 */
[----:B------:R-:W-:Y:S01]  /*0cc0*/  ULDC.64 UR4, c[0x0][0x258] ;  /* 0x0000960000047ab9 */ /* 0x000fe20000000a00 */
[----:B------:R-:W-:Y:S01]  /*0cd0*/  IADD3.X R3, R41, UR33, RZ, P0, !PT ;  /* 0x0000002129037c10 */ /* 0x000fe200087fe4ff */
[----:B------:R-:W-:Y:S01]  /*0ce0*/  ULDC.64 UR12, c[0x0][0x260] ;  /* 0x00009800000c7ab9 */ /* 0x000fe20000000a00 */
[----:B------:R2:W-:Y:S01]  /*0cf0*/  STL [R1+0x8], R127 ;  /* 0x0000087f01007387 */ /* 0x0005e20000100800 */
[C---:B------:R-:W-:Y:S01]  /*0d00*/  ISETP.GE.AND P0, PT, R248.reuse, UR30, PT ;  /* 0x0000001ef8007c0c */ /* 0x040fe2000bf06270 */
[----:B------:R-:W-:Y:S01]  /*0d10*/  ULDC.64 UR10, c[0x0][0x268] ;  /* 0x00009a00000a7ab9 */ /* 0x000fe20000000a00 */
[C---:B------:R-:W-:Y:S01]  /*0d20*/  IMAD R6, R248.reuse, UR9, R0 ;  /* 0x00000009f8067c24 */ /* 0x040fe2000f8e0200 */
[----:B------:R2:W-:Y:S01]  /*0d30*/  STL [R1+0x3c], R126 ;  /* 0x00003c7e01007387 */ /* 0x0005e20000100800 */
[----:B------:R-:W-:Y:S01]  /*0d40*/  UIMAD UR34, UR34, UR4, URZ ;  /* 0x00000004222272a4 */ /* 0x000fe2000f8e023f */
[----:B------:R-:W-:Y:S01]  /*0d50*/  IMAD.U32 R0, RZ, RZ, UR4 ;  /* 0x00000004ff007e24 */ /* 0x000fe2000f8e00ff */
[----:B------:R-:W-:Y:S01]  /*0d60*/  UIMAD UR35, UR29, UR12, URZ ;  /* 0x0000000c1d2372a4 */ /* 0x000fe2000f8e023f */
[----:B------:R-:W-:Y:S01]  /*0d70*/  IMAD.WIDE.U32 R4, R248, UR8, R40 ;  /* 0x00000008f8047c25 */ /* 0x000fe2000f8e0028 */
[----:B------:R-:W-:Y:S01]  /*0d80*/  UIMAD UR29, UR29, UR10, URZ ;  /* 0x0000000a1d1d72a4 */ /* 0x000fe2000f8e023f */
[----:B------:R-:W-:Y:S01]  /*0d90*/  MOV R30, UR10 ;  /* 0x0000000a001e7c02 */ /* 0x000fe20008000f00 */
[----:B------:R-:W-:Y:S01]  /*0da0*/  UIMAD UR5, UR31, UR5, UR34 ;  /* 0x000000051f0572a4 */ /* 0x000fe2000f8e0222 */
[----:B------:R-:W-:Y:S01]  /*0db0*/  IMAD.WIDE.U32 R16, R0, UR31, R2 ;  /* 0x0000001f00107c25 */ /* 0x000fe2000f8e0002 */
[----:B------:R-:W-:Y:S01]  /*0dc0*/  UMOV UR4, 0x400 ;  /* 0x0000040000047882 */ /* 0x000fe20000000000 */
[----:B------:R-:W-:Y:S01]  /*0dd0*/  IADD3 R10, P1, R4, UR22, RZ ;  /* 0x00000016040a7c10 */ /* 0x000fe2000ff3e0ff */
[----:B-1----:R-:W-:Y:S01]  /*0de0*/  ULEA UR4, UR32, UR4, 0x18 ;  /* 0x0000000420047291 */ /* 0x002fe2000f8ec03f */
[----:B------:R-:W-:Y:S01]  /*0df0*/  IMAD.U32 R19, RZ, RZ, UR12 ;  /* 0x0000000cff137e24 */ /* 0x000fe2000f8e00ff */
[----:B------:R-:W-:Y:S01]  /*0e00*/  UIMAD UR12, UR18, UR11, UR29 ;  /* 0x0000000b120c72a4 */ /* 0x000fe2000f8e021d */
[C---:B------:R-:W-:Y:S01]  /*0e10*/  VIADD R0, R248.reuse, 0x10 ;  /* 0x00000010f8007836 */ /* 0x040fe20000000000 */
[----:B------:R-:W-:Y:S01]  /*0e20*/  UIMAD UR29, UR17, -0x40, UR28 ;  /* 0xffffffc0111d78a4 */ /* 0x000fe2000f8e021c */
[----:B------:R-:W-:Y:S01]  /*0e30*/  IADD3 R15, R17, UR5, RZ ;  /* 0x00000005110f7c10 */ /* 0x000fe2000fffe0ff */
[----:B------:R-:W-:Y:S01]  /*0e40*/  UIMAD UR13, UR18, UR13, UR35 ;  /* 0x0000000d120d72a4 */ /* 0x000fe2000f8e0223 */
[----:B------:R-:W-:Y:S01]  /*0e50*/  BSSY B0, `(.L_x_614) ;  /* 0x0000035000007945 */ /* 0x000fe20003800000 */
[----:B------:R-:W-:Y:S01]  /*0e60*/  IADD3.X R11, R5, UR21, R6, P1, !PT ;  /* 0x00000015050b7c10 */ /* 0x000fe20008ffe406 */
[----:B------:R-:W-:Y:S01]  /*0e70*/  VIADD R27, R248, 0x20 ;  /* 0x00000020f81b7836 */ /* 0x000fe20000000000 */
[----:B------:R-:W-:-:S02]  /*0e80*/  LEA.HI R24, R31, R123, RZ, 0x4 ;  /* 0x0000007b1f187211 */ /* 0x000fc400078f20ff */
[C---:B------:R-:W-:Y:S02]  /*0e90*/  ISETP.GE.AND P2, PT, R0.reuse, UR30, PT ;  /* 0x0000001e00007c0c */ /* 0x040fe4000bf46270 */
[----:B------:R-:W-:Y:S02]  /*0ea0*/  ISETP.GE.AND P1, PT, R0, UR29, PT ;  /* 0x0000001d00007c0c */ /* 0x000fe4000bf26270 */
[----:B------:R-:W-:Y:S02]  /*0eb0*/  IADD3 R28, R248, 0x30, RZ ;  /* 0x00000030f81c7810 */ /* 0x000fe40007ffe0ff */
[----:B------:R-:W-:Y:S01]  /*0ec0*/  LEA R223, R223, UR4, 0x1 ;  /* 0x00000004dfdf7c11 */ /* 0x000fe2000f8e08ff */
[----:B--2---:R-:W-:Y:S08]  /*0ed0*/  @P0 BRA `(.L_x_615) ;  /* 0x0000000000b00947 */ /* 0x004ff00003800000 */
        /* <DEDUP_REMOVED lines=44> */
.L_x_615:
[----:B------:R-:W-:Y:S05]  /*11a0*/  BSYNC B0 ;  /* 0x0000000000007941 */ /* 0x000fea0003800000 */
.L_x_614:
[----:B------:R-:W-:Y:S01]  /*11b0*/  IMAD.WIDE.U32 R32, R19, UR18, R10 ;  /* 0x0000001213207c25 */ /* 0x000fe2000f8e000a */
[----:B------:R-:W-:Y:S01]  /*11c0*/  ISETP.GE.AND P0, PT, R0, UR29, PT ;  /* 0x0000001d00007c0c */ /* 0x000fe2000bf06270 */
[----:B------:R-:W-:Y:S01]  /*11d0*/  BSSY B0, `(.L_x_616) ;  /* 0x000003a000007945 */ /* 0x000fe20003800000 */
[----:B-12---:R-:W-:Y:S01]  /*11e0*/  LOP3.LUT R2, R24, 0xfffffff0, RZ, 0xc0, !PT ;  /* 0xfffffff018027812 */ /* 0x006fe200078ec0ff */
[----:B------:R-:W-:Y:S01]  /*11f0*/  IMAD R0, R249, UR6, RZ ;  /* 0x00000006f9007c24 */ /* 0x000fe2000f8e02ff */
[----:B------:R1:W-:Y:S01]  /*1200*/  STL.64 [R1+0x50], R32 ;  /* 0x0000502001007387 */ /* 0x0003e20000100a00 */
[----:B------:R-:W-:Y:S01]  /*1210*/  ISETP.GE.AND P5, PT, R27, UR30, PT ;  /* 0x0000001e1b007c0c */ /* 0x000fe2000bfa6270 */
[----:B------:R-:W-:Y:S01]  /*1220*/  IMAD.WIDE.U32 R22, R248, UR6, R40 ;  /* 0x00000006f8167c25 */ /* 0x000fe2000f8e0028 */
[----:B------:R-:W-:Y:S02]  /*1230*/  ISETP.GE.AND P6, PT, R28, UR30, PT ;  /* 0x0000001e1c007c0c */ /* 0x000fe4000bfc6270 */
[----:B------:R-:W-:Y:S01]  /*1240*/  SHF.R.S32.HI R21, RZ, 0x4, R24 ;  /* 0x00000004ff157819 */ /* 0x000fe20000011418 */
[----:B------:R-:W-:Y:S01]  /*1250*/  IMAD R25, R248, UR7, R0 ;  /* 0x00000007f8197c24 */ /* 0x000fe2000f8e0200 */
[----:B------:R-:W-:Y:S01]  /*1260*/  IADD3 R20, -R2, R123, RZ ;  /* 0x0000007b02147210 */ /* 0x000fe20007ffe1ff */
[----:B------:R-:W-:Y:S08]  /*1270*/  @P2 BRA `(.L_x_617) ;  /* 0x0000000000bc2947 */ /* 0x000ff00003800000 */
        /* <DEDUP_REMOVED lines=10> */
[----:B------:R-:W2:Y:S01]  /*1320*/  @!P2 LDC.64 R6, c[0x0][0x210] ;  /* 0x00008400ff06ab82 */ /* 0x000ea20000000a00 */
[----:B------:R-:W-:Y:S01]  /*1330*/  IMAD R0, R4, UR11, R0 ;  /* 0x0000000b04007c24 */ /* 0x000fe2000f8e0200 */
[----:B------:R3:W-:Y:S03]  /*1340*/  @P2 STS.128 [R223+0x800], RZ ;  /* 0x000800ffdf002388 */ /* 0x0007e60000000c00 */
[----:B------:R-:W-:Y:S01]  /*1350*/  IMAD.IADD R0, R3, 0x1, R0 ;  /* 0x0000000103007824 */ /* 0x000fe200078e0200 */
[----:B--2---:R-:W-:-:S04]  /*1360*/  @!P2 LEA R4, P3, R2, R6, 0x1 ;  /* 0x000000060204a211 */ /* 0x004fc800078608ff */
[C---:B------:R-:W-:Y:S02]  /*1370*/  @!P2 LEA.HI.X R5, R2.reuse, R7, R0, 0x1, P3 ;  /* 0x000000070205a211 */ /* 0x040fe400018f0c00 */
[----:B------:R-:W-:Y:S01]  /*1380*/  ISETP.GE.AND P3, PT, R127, UR5, PT ;  /* 0x000000057f007c0c */ /* 0x000fe2000bf66270 */
[----:B------:R-:W2:Y:S02]  /*1390*/  @!P4 LDC.64 R6, c[0x0][0x210] ;  /* 0x00008400ff06cb82 */ /* 0x000ea40000000a00 */
[----:B------:R-:W-:Y:S01]  /*13a0*/  @!PT LDS RZ, [RZ] ;  /* 0x00000000fffff984 */ /* 0x000fe20000000800 */
[----:B------:R-:W-:Y:S01]  /*13b0*/  @!PT LDS RZ, [RZ] ;  /* 0x00000000fffff984 */ /* 0x000fe20000000800 */
[----:B------:R-:W-:Y:S01]  /*13c0*/  @!PT LDS RZ, [RZ] ;  /* 0x00000000fffff984 */ /* 0x000fe20000000800 */
[----:B------:R4:W-:Y:S04]  /*13d0*/  @!P2 LDGSTS.E.BYPASS.LTC128B.128 [R223+0x800], desc[UR26][R4.64] ;  /* 0x0080000004dfafae */ /* 0x0009e8000b901d5a */
[----:B------:R3:W-:Y:S06]  /*13e0*/  @P4 STS.128 [R223+0x2800], RZ ;  /* 0x002800ffdf004388 */ /* 0x0007ec0000000c00 */
[----:B------:R-:W4:Y:S01]  /*13f0*/  @!P3 LDC.64 R8, c[0x0][0x210] ;  /* 0x00008400ff08bb82 */ /* 0x000f220000000a00 */
[----:B--2---:R-:W-:-:S04]  /*1400*/  @!P4 LEA R6, P2, R2, R6, 0x1 ;  /* 0x000000060206c211 */ /* 0x004fc800078408ff */
[----:B------:R-:W-:-:S05]  /*1410*/  @!P4 LEA.HI.X R7, R2, R7, R0, 0x1, P2 ;  /* 0x000000070207c211 */ /* 0x000fca00010f0c00 */
[----:B------:R-:W-:Y:S01]  /*1420*/  @!PT LDS RZ, [RZ] ;  /* 0x00000000fffff984 */ /* 0x000fe20000000800 */
[----:B------:R-:W-:Y:S01]  /*1430*/  @!PT LDS RZ, [RZ] ;  /* 0x00000000fffff984 */ /* 0x000fe20000000800 */
[----:B------:R-:W-:Y:S01]  /*1440*/  @!PT LDS RZ, [RZ] ;  /* 0x00000000fffff984 */ /* 0x000fe20000000800 */
[----:B------:R3:W-:Y:S01]  /*1450*/  @!P4 LDGSTS.E.BYPASS.LTC128B.128 [R223+0x2800], desc[UR26][R6.64+0x80] ;  /* 0x0280008006dfcfae */ /* 0x0007e2000b901d5a */
[----:B----4-:R-:W-:-:S03]  /*1460*/  @!P3 LEA R4, P2, R2, R8, 0x1 ;  /* 0x000000080204b211 */ /* 0x010fc600078408ff */
[----:B------:R3:W-:Y:S01]  /*1470*/  @P3 STS.128 [R223+0x4800], RZ ;  /* 0x004800ffdf003388 */ /* 0x0007e20000000c00 */
        /* <DEDUP_REMOVED lines=15> */
.L_x_617:
[----:B------:R-:W-:Y:S05]  /*1570*/  BSYNC B0 ;  /* 0x0000000000007941 */ /* 0x000fea0003800000 */
.L_x_616:
[----:B------:R-:W-:Y:S04]  /*1580*/  BSSY B0, `(.L_x_618) ;  /* 0x0000031000007945 */ /* 0x000fe80003800000 */
[----:B------:R-:W-:Y:S05]  /*1590*/  @P5 BRA `(.L_x_619) ;  /* 0x0000000000bc5947 */ /* 0x000fea0003800000 */
[----:B------:R-:W-:Y:S01]  /*15a0*/  ULDC UR5, c[0x0][0x2d0] ;  /* 0x0000b40000057ab9 */ /* 0x000fe20000000800 */
[----:B--23--:R-:W-:Y:S01]  /*15b0*/  IADD3 R4, P2, R12, 0x20, RZ ;  /* 0x000000200c047810 */ /* 0x00cfe20007f5e0ff */
        /* <DEDUP_REMOVED lines=13> */
[----:B------:R-:W3:Y:S08]  /*1690*/  @!P5 LDC.64 R8, c[0x0][0x210] ;  /* 0x00008400ff08db82 */ /* 0x000ef00000000a00 */
[----:B------:R-:W5:Y:S01]  /*16a0*/  @!P4 LDC.64 R10, c[0x0][0x210] ;  /* 0x00008400ff0acb82 */ /* 0x000f620000000a00 */
[----:B--2---:R-:W-:-:S04]  /*16b0*/  @!P3 LEA R4, P2, R2, R6, 0x1 ;  /* 0x000000060204b211 */ /* 0x004fc800078408ff */
        /* <DEDUP_REMOVED lines=29> */
.L_x_619:
[----:B------:R-:W-:Y:S05]  /*1890*/  BSYNC B0 ;  /* 0x0000000000007941 */ /* 0x000fea0003800000 */
.L_x_618:
[----:B------:R-:W-:Y:S04]  /*18a0*/  BSSY B0, `(.L_x_620) ;  /* 0x0000031000007945 */ /* 0x000fe80003800000 */
[----:B------:R-:W-:Y:S05]  /*18b0*/  @P6 BRA `(.L_x_621) ;  /* 0x0000000000bc6947 */ /* 0x000fea0003800000 */
[----:B------:R-:W-:Y:S01]  /*18c0*/  ULDC UR5, c[0x0][0x2d0] ;  /* 0x0000b40000057ab9 */ /* 0x000fe20000000800 */
[----:B--234-:R-:W-:Y:S01]  /*18d0*/  IADD3 R4, P2, R12, 0x30, RZ ;  /* 0x000000300c047810 */ /* 0x01cfe20007f5e0ff */
        /* <DEDUP_REMOVED lines=45> */
.L_x_621:
[----:B------:R-:W-:Y:S05]  /*1bb0*/  BSYNC B0 ;  /* 0x0000000000007941 */ /* 0x000fea0003800000 */
.L_x_620:
[----:B------:R-:W-:Y:S01]  /*1bc0*/  VIADD R125, R33, UR13 ;  /* 0x0000000d217d7c36 */ /* 0x000fe20008000000 */
[----:B------:R-:W-:Y:S01]  /*1bd0*/  USHF.L.U32 UR30, UR8, 0x6, URZ ;  /* 0x00000006081e7899 */ /* 0x000fe2000800063f */
[----:B------:R-:W-:Y:S01]  /*1be0*/  IMAD.MOV.U32 R124, RZ, RZ, R32 ;  /* 0x000000ffff7c7224 */ /* 0x000fe200078e0020 */
[----:B------:R-:W-:Y:S01]  /*1bf0*/  USHF.L.U64.HI UR5, UR8, 0x6, UR9 ;  /* 0x0000000608057899 */ /* 0x000fe20008010209 */
[----:B------:R-:W-:Y:S01]  /*1c00*/  ISETP.GE.AND P3, PT, R248, UR29, PT ;  /* 0x0000001df8007c0c */ /* 0x000fe2000bf66270 */
[----:B------:R-:W-:Y:S01]  /*1c10*/  USHF.R.S32.HI UR35, URZ, 0x1f, UR17 ;  /* 0x0000001f3f237899 */ /* 0x000fe20008011411 */
[----:B--23--:R-:W-:Y:S01]  /*1c20*/  SHF.R.S32.HI R2, RZ, 0x1f, R20 ;  /* 0x0000001fff027819 */ /* 0x00cfe20000011414 */
[----:B------:R2:W-:Y:S01]  /*1c30*/  STL.64 [R1+0x48], R124 ;  /* 0x0000487c01007387 */ /* 0x0005e20000100a00 */
[----:B------:R-:W-:Y:S01]  /*1c40*/  UIMAD UR10, UR5, UR17, URZ ;  /* 0x00000011050a72a4 */ /* 0x000fe2000f8e023f */
[----:B------:R-:W-:Y:S01]  /*1c50*/  IMAD.U32 R120, RZ, RZ, UR30 ;  /* 0x0000001eff787e24 */ /* 0x000fe2000f8e00ff */
[----:B------:R-:W-:Y:S01]  /*1c60*/  LEA.HI R0, R24, R21, RZ, 0x1 ;  /* 0x0000001518007211 */ /* 0x000fe200078f08ff */
[----:B------:R-:W-:Y:S01]  /*1c70*/  BSSY B0, `(.L_x_622) ;  /* 0x0000032000007945 */ /* 0x000fe20003800000 */
[----:B------:R-:W-:Y:S01]  /*1c80*/  LEA.HI R24, R2, R20, RZ, 0x3 ;  /* 0x0000001402187211 */ /* 0x000fe200078f18ff */
[----:B------:R-:W-:Y:S01]  /*1c90*/  UIMAD UR10, UR35, UR30, UR10 ;  /* 0x0000001e230a72a4 */ /* 0x000fe2000f8e020a */
[----:B------:R-:W-:Y:S01]  /*1ca0*/  IMAD.WIDE.U32 R2, R120, UR17, R124 ;  /* 0x0000001178027c25 */ /* 0x000fe2000f8e007c */
[----:B------:R-:W-:-:S02]  /*1cb0*/  LOP3.LUT R0, R0, 0xfffffffe, RZ, 0xc0, !PT ;  /* 0xfffffffe00007812 */ /* 0x000fc400078ec0ff */
[----:B----4-:R-:W-:Y:S02]  /*1cc0*/  LOP3.LUT R4, R24, 0xfffffff8, RZ, 0xc0, !PT ;  /* 0xfffffff818047812 */ /* 0x010fe400078ec0ff */
[----:B------:R-:W-:Y:S01]  /*1cd0*/  IADD3 R18, P2, R22, UR24, RZ ;  /* 0x0000001816127c10 */ /* 0x000fe2000ff5e0ff */
[----:B------:R-:W-:Y:S02]  /*1ce0*/  VIADD R5, R3, UR10 ;  /* 0x0000000a03057c36 */ /* 0x000fe40008000000 */
[----:B------:R-:W-:Y:S01]  /*1cf0*/  IMAD.IADD R21, R21, 0x1, -R0 ;  /* 0x0000000115157824 */ /* 0x000fe200078e0a00 */
[----:B------:R-:W-:Y:S01]  /*1d00*/  IADD3.X R19, R23, UR23, R25, P2, !PT ;  /* 0x0000001717137c10 */ /* 0x000fe200097fe419 */
[----:B------:R-:W-:Y:S01]  /*1d10*/  IMAD.IADD R26, R20, 0x1, -R4 ;  /* 0x00000001141a7824 */ /* 0x000fe200078e0a04 */
[----:B------:R-:W-:Y:S07]  /*1d20*/  @P3 BRA `(.L_x_623) ;  /* 0x0000000000983947 */ /* 0x000fee0003800000 */
[----:B------:R-:W-:Y:S02]  /*1d30*/  ULDC UR10, c[0x0][0x2d0] ;  /* 0x0000b400000a7ab9 */ /* 0x000fe40000000800 */
[----:B------:R-:W-:Y:S02]  /*1d40*/  ISETP.GE.AND P5, PT, R129, UR10, PT ;  /* 0x0000000a81007c0c */ /* 0x000fe4000bfa6270 */
[----:B------:R-:W-:Y:S02]  /*1d50*/  ISETP.GE.AND P6, PT, R40, UR10, PT ;  /* 0x0000000a28007c0c */ /* 0x000fe4000bfc6270 */
[----:B------:R-:W-:-:S09]  /*1d60*/  ISETP.GE.AND P4, PT, R127, UR10, PT ;  /* 0x0000000a7f007c0c */ /* 0x000fd2000bf86270 */
[----:B------:R-:W3:Y:S02]  /*1d70*/  @!P5 LDC.64 R8, c[0x0][0x218] ;  /* 0x00008600ff08db82 */ /* 0x000ee40000000a00 */
[----:B------:R4:W-:Y:S06]  /*1d80*/  @P6 STS.128 [R223+0x8000], RZ ;  /* 0x008000ffdf006388 */ /* 0x0009ec0000000c00 */
[----:B------:R-:W5:Y:S08]  /*1d90*/  @!P6 LDC.64 R10, c[0x0][0x218] ;  /* 0x00008600ff0aeb82 */ /* 0x000f700000000a00 */
[----:B------:R-:W1:Y:S01]  /*1da0*/  @!P4 LDC.64 R6, c[0x0][0x218] ;  /* 0x00008600ff06cb82 */ /* 0x000e620000000a00 */
        /* <DEDUP_REMOVED lines=30> */
.L_x_623:
[----:B------:R-:W-:Y:S05]  /*1f90*/  BSYNC B0 ;  /* 0x0000000000007941 */ /* 0x000fea0003800000 */
.L_x_622:
[----:B---34-:R-:W-:Y:S01]  /*1fa0*/  IMAD.SHL.U32 R6, R29, 0x40, RZ ;  /* 0x000000401d067824 */ /* 0x018fe200078e00ff */
        /* <DEDUP_REMOVED lines=17> */
[----:B------:R-:W3:Y:S01]  /*20c0*/  @!P2 LDC.64 R6, c[0x0][0x218] ;  /* 0x00008600ff06ab82 */ /* 0x000ee20000000a00 */
[----:B------:R4:W-:Y:S07]  /*20d0*/  @P2 STS.128 [R223+0x8800], RZ ;  /* 0x008800ffdf002388 */ /* 0x0009ee0000000c00 */
[----:B------:R-:W5:Y:S08]  /*20e0*/  @!P4 LDC.64 R8, c[0x0][0x218] ;  /* 0x00008600ff08cb82 */ /* 0x000f700000000a00 */
[----:B------:R-:W1:Y:S01]  /*20f0*/  @!P3 LDC.64 R12, c[0x0][0x218] ;  /* 0x00008600ff0cbb82 */ /* 0x000e620000000a00 */
[----:B---3--:R-:W-:-:S04]  /*2100*/  @!P2 LEA R6, P1, R0, R6, 0x1 ;  /* 0x000000060006a211 */ /* 0x008fc800078208ff */
        /* <DEDUP_REMOVED lines=29> */
.L_x_625:
[----:B------:R-:W-:Y:S05]  /*22e0*/  BSYNC B0 ;  /* 0x0000000000007941 */ /* 0x000fea0003800000 */
.L_x_624:
[----:B------:R-:W-:Y:S04]  /*22f0*/  BSSY B0, `(.L_x_626) ;  /* 0x000002d000007945 */ /* 0x000fe80003800000 */
[----:B------:R-:W-:Y:S05]  /*2300*/  @P5 BRA `(.L_x_627) ;  /* 0x0000000000ac5947 */ /* 0x000fea0003800000 */
[----:B------:R-:W-:Y:S01]  /*2310*/  ULDC UR10, c[0x0][0x2d0] ;  /* 0x0000b400000a7ab9 */ /* 0x000fe20000000800 */
[----:B------:R-:W-:Y:S01]  /*2320*/  IMAD.U32 R0, RZ, RZ, UR8 ;  /* 0x00000008ff007e24 */ /* 0x000fe2000f8e00ff */
[----:B------:R-:W-:Y:S01]  /*2330*/  ISETP.GE.AND P4, PT, R129, UR10, PT ;  /* 0x0000000a81007c0c */ /* 0x000fe2000bf86270 */
[----:B---34-:R-:W-:Y:S01]  /*2340*/  IMAD.U32 R6, RZ, RZ, UR8 ;  /* 0x00000008ff067e24 */ /* 0x018fe2000f8e00ff */
[----:B------:R-:W-:Y:S01]  /*2350*/  ISETP.GE.AND P5, PT, R40, UR10, PT ;  /* 0x0000000a28007c0c */ /* 0x000fe2000bfa6270 */
[----:B------:R-:W-:Y:S01]  /*2360*/  IMAD.U32 R12, RZ, RZ, UR9 ;  /* 0x00000009ff0c7e24 */ /* 0x000fe2000f8e00ff */
[----:B------:R-:W-:Y:S02]  /*2370*/  ISETP.GE.AND P3, PT, R127, UR10, PT ;  /* 0x0000000a7f007c0c */ /* 0x000fe4000bf66270 */
[----:B------:R-:W-:-:S04]  /*2380*/  LEA R0, P1, R0, R2, 0x5 ;  /* 0x0000000200007211 */ /* 0x000fc800078228ff */
[----:B------:R-:W-:-:S03]  /*2390*/  LEA.HI.X R12, R6, R5, R12, 0x5, P1 ;  /* 0x00000005060c7211 */ /* 0x000fc600008f2c0c */
        /* <DEDUP_REMOVED lines=34> */
.L_x_627:
[----:B------:R-:W-:Y:S05]  /*25c0*/  BSYNC B0 ;  /* 0x0000000000007941 */ /* 0x000fea0003800000 */
.L_x_626:
        /* <DEDUP_REMOVED lines=13> */
[----:B-1-3--:R-:W1:Y:S08]  /*26a0*/  @!P5 LDC.64 R6, c[0x0][0x218] ;  /* 0x00008600ff06db82 */ /* 0x00ae700000000a00 */
[----:B------:R-:W3:Y:S01]  /*26b0*/  @!P3 LDC.64 R10, c[0x0][0x218] ;  /* 0x00008600ff0abb82 */ /* 0x000ee20000000a00 */
[----:B----4-:R-:W-:-:S04]  /*26c0*/  @!P6 LEA R8, P1, R2, R8, 0x1 ;  /* 0x000000080208e211 */ /* 0x010fc800078208ff */
[--C-:B------:R-:W-:Y:S02]  /*26d0*/  @!P6 LEA.HI.X R9, R2, R9, R0.reuse, 0x1, P1 ;  /* 0x000000090209e211 */ /* 0x100fe400008f0c00 */
        /* <DEDUP_REMOVED lines=28> */
.L_x_629:
[----:B------:R-:W-:Y:S05]  /*28a0*/  BSYNC B0 ;  /* 0x0000000000007941 */ /* 0x000fea0003800000 */
.L_x_628:
[----:B------:R-:W0:Y:S01]  /*28b0*/  LDGDEPBAR ;  /* 0x00000000000079af */ /* 0x000e220000000000 */
[----:B------:R-:W-:Y:S01]  /*28c0*/  ISETP.GE.AND P1, PT, R248, UR29, PT ;  /* 0x0000001df8007c0c */ /* 0x000fe2000bf26270 */
[----:B----4-:R-:W-:Y:S01]  /*28d0*/  IMAD.WIDE.U32 R10, R30, UR18, R18 ;  /* 0x000000121e0a7c25 */ /* 0x010fe2000f8e0012 */
[----:B------:R-:W-:Y:S01]  /*28e0*/  USHF.L.U64.HI UR33, UR6, 0x6, UR7 ;  /* 0x0000000606217899 */ /* 0x000fe20008010207 */
[----:B------:R-:W-:Y:S01]  /*28f0*/  LOP3.LUT R2, R17, 0x8, R22, 0xf8, !PT ;  /* 0x0000000811027812 */ /* 0x000fe200078ef816 */
[----:B------:R-:W-:Y:S01]  /*2900*/  USHF.L.U32 UR34, UR6, 0x6, URZ ;  /* 0x0000000606227899 */ /* 0x000fe2000800063f */
[----:B--2---:R-:W-:Y:S01]  /*2910*/  VIADD R9, R11, UR12 ;  /* 0x0000000c0b097c36 */ /* 0x004fe20008000000 */
[----:B------:R2:W-:Y:S01]  /*2920*/  STL.64 [R1+0x60], R10 ;  /* 0x0000600a01007387 */ /* 0x0005e20000100a00 */
[----:B------:R-:W-:Y:S01]  /*2930*/  IMAD.MOV.U32 R8, RZ, RZ, R10 ;  /* 0x000000ffff087224 */ /* 0x000fe200078e000a */
[----:B-1----:R-:W-:Y:S01]  /*2940*/  SHF.R.U32.HI R5, RZ, 0x3, R17 ;  /* 0x00000003ff057819 */ /* 0x002fe20000011611 */
[----:B------:R-:W-:Y:S01]  /*2950*/  UIMAD UR10, UR33, UR17, URZ ;  /* 0x00000011210a72a4 */ /* 0x000fe2000f8e023f */
[----:B---3--:R-:W-:Y:S01]  /*2960*/  IMAD.U32 R6, RZ, RZ, UR17 ;  /* 0x00000011ff067e24 */ /* 0x008fe2000f8e00ff */
[----:B------:R-:W-:Y:S01]  /*2970*/  LOP3.LUT R0, R16, 0x8, R20, 0xf8, !PT ;  /* 0x0000000810007812 */ /* 0x000fe200078ef814 */
[----:B------:R2:W-:Y:S01]  /*2980*/  STL.64 [R1+0x58], R8 ;  /* 0x0000580801007387 */ /* 0x0005e20000100a00 */
[----:B------:R-:W-:Y:S01]  /*2990*/  LOP3.LUT R5, R2, R5, RZ, 0x3c, !PT ;  /* 0x0000000502057212 */ /* 0x000fe200078e3cff */
[----:B------:R-:W-:Y:S01]  /*29a0*/  IMAD.SHL.U32 R2, R24, 0x40, RZ ;  /* 0x0000004018027824 */ /* 0x000fe200078e00ff */
[----:B------:R-:W-:Y:S01]  /*29b0*/  SHF.R.U32.HI R3, RZ, 0x3, R16 ;  /* 0x00000003ff037819 */ /* 0x000fe20000011610 */
[----:B------:R-:W-:Y:S01]  /*29c0*/  UIMAD UR10, UR35, UR34, UR10 ;  /* 0x00000022230a72a4 */ /* 0x000fe2000f8e020a */
[----:B------:R-:W-:Y:S01]  /*29d0*/  LEA.HI R122, R31, R123, RZ, 0x5 ;  /* 0x0000007b1f7a7211 */ /* 0x000fe200078f28ff */
[----:B------:R-:W-:Y:S01]  /*29e0*/  IMAD.WIDE.U32 R6, R6, UR34, R8 ;  /* 0x0000002206067c25 */ /* 0x000fe2000f8e0008 */
[----:B------:R-:W-:Y:S01]  /*29f0*/  LOP3.LUT R0, R0, R3, RZ, 0x3c, !PT ;  /* 0x0000000300007212 */ /* 0x000fe200078e3cff */
[----:B------:R-:W-:Y:S01]  /*2a00*/  BSSY B0, `(.L_x_630) ;  /* 0x0000034000007945 */ /* 0x000fe20003800000 */
[----:B------:R-:W-:Y:S01]  /*2a10*/  LOP3.LUT R5, R5, 0xfffffe00, R2, 0xf8, !PT ;  /* 0xfffffe0005057812 */ /* 0x000fe200078ef802 */
[----:B------:R-:W-:Y:S01]  /*2a20*/  VIADD R3, R7, UR10 ;  /* 0x0000000a07037c36 */ /* 0x000fe20008000000 */
[----:B------:R-:W-:-:S04]  /*2a30*/  DEPBAR.LE SB0, 0x0 ;  /* 0x000080000000791a */ /* 0x000fc80000000000 */
[----:B------:R-:W-:Y:S01]  /*2a40*/  BAR.SYNC.DEFER_BLOCKING 0x0 ;  /* 0x0000000000007b1d */ /* 0x000fe20000010000 */
[----:B------:R-:W-:Y:S01]  /*2a50*/  SHF.R.S32.HI R121, RZ, 0x5, R122 ;  /* 0x00000005ff797819 */ /* 0x000fe2000001147a */
[----:B------:R-:W-:Y:S01]  /*2a60*/  IMAD R0, R21, 0x200, R0 ;  /* 0x0000020015007824 */ /* 0x000fe200078e0200 */
[----:B------:R-:W-:-:S03]  /*2a70*/  ISETP.GE.AND P5, PT, R27, UR29, PT ;  /* 0x0000001d1b007c0c */ /* 0x000fc6000bfa6270 */
        /* <DEDUP_REMOVED lines=10> */
[----:B--2---:R-:W1:Y:S02]  /*2b20*/  @!P4 LDC.64 R10, c[0x0][0x220] ;  /* 0x00008800ff0acb82 */ /* 0x004e640000000a00 */
[----:B------:R3:W-:Y:S06]  /*2b30*/  @P6 STS.128 [R223+0x10000], RZ ;  /* 0x010000ffdf006388 */ /* 0x0007ec0000000c00 */
[----:B------:R-:W2:Y:S08]  /*2b40*/  @!P6 LDC.64 R12, c[0x0][0x220] ;  /* 0x00008800ff0ceb82 */ /* 0x000eb00000000a00 */
[----:B------:R-:W4:Y:S01]  /*2b50*/  @!P3 LDC.64 R8, c[0x0][0x220] ;  /* 0x00008800ff08bb82 */ /* 0x000f220000000a00 */
[----:B-1----:R-:W-:-:S04]  /*2b60*/  @!P4 LEA R10, P1, R6, R10, 0x1 ;  /* 0x0000000a060ac211 */ /* 0x002fc800078208ff */
[----:B------:R-:W-:Y:S02]  /*2b70*/  @!P4 LEA.HI.X R11, R6, R11, R3, 0x1, P1 ;  /* 0x0000000b060bc211 */ /* 0x000fe400008f0c03 */
[----:B------:R-:W-:Y:S02]  /*2b80*/  ISETP.GE.AND P1, PT, R126, UR10, PT ;  /* 0x0000000a7e007c0c */ /* 0x000fe4000bf26270 */
        /* <DEDUP_REMOVED lines=27> */
.L_x_631:
[----:B------:R-:W-:Y:S05]  /*2d40*/  BSYNC B0 ;  /* 0x0000000000007941 */ /* 0x000fea0003800000 */
.L_x_630:
        /* <DEDUP_REMOVED lines=51> */
.L_x_633:
[----:B------:R-:W-:Y:S05]  /*3080*/  BSYNC B0 ;  /* 0x0000000000007941 */ /* 0x000fea0003800000 */
.L_x_632:
        /* <DEDUP_REMOVED lines=9> */
[----:B-123--:R-:W-:Y:S01]  /*3120*/  IMAD.U32 R8, RZ, RZ, UR7 ;  /* 0x00000007ff087e24 */ /* 0x00efe2000f8e00ff */
[----:B------:R-:W-:Y:S02]  /*3130*/  ISETP.GE.AND P4, PT, R129, UR10, PT ;  /* 0x0000000a81007c0c */ /* 0x000fe4000bf86270 */
[----:B------:R-:W-:Y:S02]  /*3140*/  ISETP.GE.AND P2, PT, R127, UR10, PT ;  /* 0x0000000a7f007c0c */ /* 0x000fe4000bf46270 */
[----:B------:R-:W-:-:S04]  /*3150*/  LEA R0, P0, R4, R6, 0x5 ;  /* 0x0000000604007211 */ /* 0x000fc800078028ff */
[----:B------:R-:W-:-:S03]  /*3160*/  LEA.HI.X R4, R4, R3, R8, 0x5, P0 ;  /* 0x0000000304047211 */ /* 0x000fc600000f2c08 */
[----:B------:R-:W1:Y:S01]  /*3170*/  @!P5 LDC.64 R12, c[0x0][0x220] ;  /* 0x00008800ff0cdb82 */ /* 0x000e620000000a00 */
[----:B------:R2:W-:Y:S07]  /*3180*/  @P5 STS.128 [R223+0x11000], RZ ;  /* 0x011000ffdf005388 */ /* 0x0005ee0000000c00 */
[----:B------:R-:W3:Y:S08]  /*3190*/  @!P4 LDC.64 R10, c[0x0][0x220] ;  /* 0x00008800ff0acb82 */ /* 0x000ef00000000a00 */
[----:B------:R-:W5:Y:S01]  /*31a0*/  @!P2 LDC.64 R14, c[0x0][0x220] ;  /* 0x00008800ff0eab82 */ /* 0x000f620000000a00 */
        /* <DEDUP_REMOVED lines=30> */
.L_x_635:
[----:B------:R-:W-:Y:S05]  /*3390*/  BSYNC B0 ;  /* 0x0000000000007941 */ /* 0x000fea0003800000 */
.L_x_634:
        /* <DEDUP_REMOVED lines=17> */
[----:B-1----:R-:W1:Y:S08]  /*34b0*/  @!P4 LDC.64 R8, c[0x0][0x220] ;  /* 0x00008800ff08cb82 */ /* 0x002e700000000a00 */
[----:B------:R-:W5:Y:S01]  /*34c0*/  @!P2 LDC.64 R12, c[0x0][0x220] ;  /* 0x00008800ff0cab82 */ /* 0x000f620000000a00 */
[----:B--2---:R-:W-:-:S04]  /*34d0*/  @!P5 LEA R10, P0, R2, R10, 0x1 ;  /* 0x0000000a020ad211 */ /* 0x004fc800078008ff */
        /* <DEDUP_REMOVED lines=29> */
.L_x_637:
[----:B------:R-:W-:Y:S05]  /*36b0*/  BSYNC B0 ;  /* 0x0000000000007941 */ /* 0x000fea0003800000 */
.L_x_636:
[----:B--23--:R-:W-:Y:S01]  /*36c0*/  LDSM.16.M88.4 R12, [R203] ;  /* 0x00000000cb0c783b */ /* 0x00cfe20000000200 */
[----:B------:R-:W-:Y:S01]  /*36d0*/  R2P PR, R29, 0x6 ;  /* 0x000000061d007804 */ /* 0x000fe20000000000 */
[----:B------:R-:W-:Y:S01]  /*36e0*/  IMAD.MOV.U32 R4, RZ, RZ, 0x10 ;  /* 0x00000010ff047424 */ /* 0x000fe200078e00ff */
[----:B------:R-:W-:Y:S01]  /*36f0*/  LOP3.LUT P0, RZ, R26, 0x2, RZ, 0xc0, !PT ;  /* 0x000000021aff7812 */ /* 0x000fe2000780c0ff */
[----:B------:R-:W2:Y:S01]  /*3700*/  LDSM.16.M88.4 R16, [R196+0x8000] ;  /* 0x00800000c410783b */ /* 0x000ea20000000200 */
[----:B------:R-:W-:Y:S01]  /*3710*/  VIADD R0, R196, 0x8000 ;  /* 0x00008000c4007836 */ /* 0x000fe20000000000 */
[----:B------:R-:W-:Y:S01]  /*3720*/  ULDC UR6, c[0x0][0x39c] ;  /* 0x0000e70000067ab9 */ /* 0x000fe20000000800 */
[----:B------:R-:W-:Y:S01]  /*3730*/  SEL R4, R4, 0xfffffff0, !P0 ;  /* 0xfffffff004047807 */ /* 0x000fe20004000000 */
[----:B------:R-:W-:Y:S01]  /*3740*/  VIADD R207, R196, 0x8020 ;  /* 0x00008020c4cf7836 */ /* 0x000fe20000000000 */
[----:B------:R-:W3:Y:S01]  /*3750*/  LDSM.16.M88.4 R28, [R196+0x8800] ;  /* 0x00880000c41c783b */ /* 0x000ee20000000200 */
[----:B------:R-:W-:Y:S01]  /*3760*/  IMAD.MOV.U32 R2, RZ, RZ, 0x40 ;  /* 0x00000040ff027424 */ /* 0x000fe200078e00ff */
[----:B------:R-:W-:Y:S01]  /*3770*/  LOP3.LUT P0, RZ, R26, 0x4, RZ, 0xc0, !PT ;  /* 0x000000041aff7812 */ /* 0x000fe2000780c0ff */
[----:B------:R-:W-:Y:S01]  /*3780*/  IMAD R204, R4, 0x2, R203 ;  /* 0x0000000204cc7824 */ /* 0x000fe200078e02cb */
[----:B------:R-:W-:Y:S01]  /*3790*/  LDSM.16.M88.4 R36, [R196+0x9000] ;  /* 0x00900000c424783b */ /* 0x000fe20000000200 */
[----:B------:R-:W-:Y:S01]  /*37a0*/  @P1 VIADD R207, R0, 0xffffffe0 ;  /* 0xffffffe000cf1836 */ /* 0x000fe20000000000 */
[----:B------:R-:W-:Y:S01]  /*37b0*/  SEL R2, R2, 0xffffffc0, !P2 ;  /* 0xffffffc002027807 */ /* 0x000fe20005000000 */
[----:B------:R-:W-:Y:S01]  /*37c0*/  IMAD.MOV.U32 R0, RZ, RZ, 0x20 ;  /* 0x00000020ff007424 */ /* 0x000fe200078e00ff */
[----:B-1----:R-:W-:Y:S01]  /*37d0*/  LDSM.16.M88.4 R8, [R204] ;  /* 0x00000000cc08783b */ /* 0x002fe20000000200 */
[----:B------:R-:W-:Y:S01]  /*37e0*/  LOP3.LUT R3, R122, 0xffffffe0, RZ, 0xc0, !PT ;  /* 0xffffffe07a037812 */ /* 0x000fe200078ec0ff */
[----:B------:R-:W-:Y:S01]  /*37f0*/  UISETP.GE.AND UP0, UPT, UR19, 0x2, UPT ;  /* 0x000000021300788c */ /* 0x000fe2000bf06270 */
[----:B------:R-:W-:Y:S01]  /*3800*/  IMAD.IADD R202, R196, 0x1, R2 ;  /* 0x00000001c4ca7824 */ /* 0x000fe200078e0202 */
[----:B------:R-:W1:Y:S01]  /*3810*/  LDSM.16.M88.4 R44, [R207] ;  /* 0x00000000cf2c783b */ /* 0x000e620000000200 */
[----:B------:R-:W-:Y:S01]  /*3820*/  SEL R0, R0, 0xffffffe0, !P0 ;  /* 0xffffffe000007807 */ /* 0x000fe20004000000 */
[----:B------:R-:W-:-:S02]  /*3830*/  IMAD.IADD R201, R2, 0x1, R207 ;  /* 0x0000000102c97824 */ /* 0x000fc400078e02cf */
[----:B------:R-:W5:Y:S01]  /*3840*/  LDSM.16.M88.4 R32, [R196+0x9800] ;  /* 0x00980000c420783b */ /* 0x000f620000000200 */
[C---:B------:R-:W-:Y:S02]  /*3850*/  VIADD R222, R207.reuse, 0x800 ;  /* 0x00000800cfde7836 */ /* 0x040fe40000000000 */
[C---:B------:R-:W-:Y:S01]  /*3860*/  IMAD R206, R0.reuse, 0x2, R203 ;  /* 0x0000000200ce7824 */ /* 0x040fe200078e02cb */
[----:B------:R-:W4:Y:S01]  /*3870*/  LDSM.16.M88.4 R68, [R207+0x800] ;  /* 0x00080000cf44783b */ /* 0x000f220000000200 */
[----:B------:R-:W-:Y:S02]  /*3880*/  IMAD R205, R0, 0x2, R204 ;  /* 0x0000000200cd7824 */ /* 0x000fe400078e02cc */
[C---:B------:R-:W-:Y:S01]  /*3890*/  VIADD R221, R207.reuse, 0x1000 ;  /* 0x00001000cfdd7836 */ /* 0x040fe20000000000 */
[----:B------:R-:W-:Y:S01]  /*38a0*/  LDSM.16.M88.4 R20, [R206] ;  /* 0x00000000ce14783b */ /* 0x000fe20000000200 */
[C---:B------:R-:W-:Y:S02]  /*38b0*/  VIADD R220, R207.reuse, 0x1800 ;  /* 0x00001800cfdc7836 */ /* 0x040fe40000000000 */
[C---:B------:R-:W-:Y:S01]  /*38c0*/  VIADD R219, R207.reuse, 0x2000 ;  /* 0x00002000cfdb7836 */ /* 0x040fe20000000000 */
[----:B------:R-:W4:Y:S01]  /*38d0*/  LDSM.16.M88.4 R84, [R202+0x8000] ;  /* 0x00800000ca54783b */ /* 0x000f220000000200 */
[----:B------:R-:W-:-:S02]  /*38e0*/  VIADD R218, R207, 0x2800 ;  /* 0x00002800cfda7836 */ /* 0x000fc40000000000 */
[C---:B------:R-:W-:Y:S01]  /*38f0*/  VIADD R217, R207.reuse, 0x3000 ;  /* 0x00003000cfd97836 */ /* 0x040fe20000000000 */
[----:B------:R-:W4:Y:S01]  /*3900*/  LDSM.16.M88.4 R76, [R207+0x1000] ;  /* 0x00100000cf4c783b */ /* 0x000f220000000200 */
[C---:B------:R-:W-:Y:S01]  /*3910*/  VIADD R216, R207.reuse, 0x3800 ;  /* 0x00003800cfd87836 */ /* 0x040fe20000000000 */
[C---:B--2---:R-:W-:Y:S02]  /*3920*/  HMMA.16816.F32.BF16 R24, R12.reuse, R16, RZ ;  /* 0x000000100c18723c */ /* 0x044fe400000418ff */
[----:B------:R-:W2:Y:S01]  /*3930*/  LDSM.16.M88.4 R80, [R207+0x1800] ;  /* 0x00180000cf50783b */ /* 0x000ea20000000200 */
[C---:B------:R-:W-:Y:S02]  /*3940*/  VIADD R215, R207.reuse, 0x4000 ;  /* 0x00004000cfd77836 */ /* 0x040fe40000000000 */
[C---:B------:R-:W-:Y:S01]  /*3950*/  VIADD R214, R207.reuse, 0x4800 ;  /* 0x00004800cfd67836 */ /* 0x040fe20000000000 */
[----:B------:R-:W2:Y:S01]  /*3960*/  LDSM.16.M88.4 R96, [R202+0x8800] ;  /* 0x00880000ca60783b */ /* 0x000ea20000000200 */
[----:B---3--:R-:W-:Y:S01]  /*3970*/  HMMA.16816.F32.BF16 R56, R12, R28, RZ ;  /* 0x0000001c0c38723c */ /* 0x008fe200000418ff */
[----:B------:R-:W-:-:S02]  /*3980*/  VIADD R213, R207, 0x5000 ;  /* 0x00005000cfd57836 */ /* 0x000fc40000000000 */
[----:B------:R-:W-:Y:S01]  /*3990*/  LDSM.16.M88.4 R104, [R201] ;  /* 0x00000000c968783b */ /* 0x000fe20000000200 */
[C---:B------:R-:W-:Y:S02]  /*39a0*/  VIADD R212, R207.reuse, 0x5800 ;  /* 0x00005800cfd47836 */ /* 0x040fe40000000000 */
[C---:B------:R-:W-:Y:S01]  /*39b0*/  HMMA.16816.F32.BF16 R48, R12.reuse, R18, RZ ;  /* 0x000000120c30723c */ /* 0x040fe200000418ff */
[----:B------:R-:W-:Y:S01]  /*39c0*/  LDSM.16.M88.4 R88, [R202+0x9000] ;  /* 0x00900000ca58783b */ /* 0x000fe20000000200 */
[C---:B------:R-:W-:Y:S02]  /*39d0*/  VIADD R211, R207.reuse, 0x6000 ;  /* 0x00006000cfd37836 */ /* 0x040fe40000000000 */
[C---:B------:R-:W-:Y:S01]  /*39e0*/  VIADD R210, R207.reuse, 0x6800 ;  /* 0x00006800cfd27836 */ /* 0x040fe20000000000 */
[----:B------:R-:W-:Y:S01]  /*39f0*/  LDSM.16.M88.4 R92, [R202+0x9800] ;  /* 0x00980000ca5c783b */ /* 0x000fe20000000200 */
[----:B------:R-:W-:Y:S01]  /*3a00*/  HMMA.16816.F32.BF16 R52, R12, R30, RZ ;  /* 0x0000001e0c34723c */ /* 0x000fe200000418ff */
[----:B------:R-:W-:-:S02]  /*3a10*/  VIADD R209, R207, 0x7000 ;  /* 0x00007000cfd17836 */ /* 0x000fc40000000000 */
[----:B------:R-:W3:Y:S01]  /*3a20*/  LDSM.16.M88.4 R28, [R205] ;  /* 0x00000000cd1c783b */ /* 0x000ee20000000200 */
[----:B------:R-:W-:Y:S02]  /*3a30*/  VIADD R208, R207, 0x7800 ;  /* 0x00007800cfd07836 */ /* 0x000fe40000000000 */
[----:B-1----:R-:W-:Y:S01]  /*3a40*/  HMMA.16816.F32.BF16 R24, R8, R44, R24 ;  /* 0x0000002c0818723c */ /* 0x002fe20000041818 */
[----:B------:R-:W-:Y:S04]  /*3a50*/  LDSM.16.M88.4 R112, [R196+0xa000] ;  /* 0x00a00000c470783b */ /* 0x000fe80000000200 */
[----:B------:R-:W-:Y:S01]  /*3a60*/  LDSM.16.M88.4 R100, [R201+0x800] ;  /* 0x00080000c964783b */ /* 0x000fe20000000200 */
[C---:B------:R-:W-:Y:S03]  /*3a70*/  HMMA.16816.F32.BF16 R60, R12.reuse, R36, RZ ;  /* 0x000000240c3c723c */ /* 0x040fe600000418ff */
[----:B------:R-:W-:Y:S03]  /*3a80*/  LDSM.16.M88.4 R108, [R207+0x2000] ;  /* 0x00200000cf6c783b */ /* 0x000fe60000000200 */
[C---:B------:R-:W-:Y:S01]  /*3a90*/  HMMA.16816.F32.BF16 R64, R12.reuse, R38, RZ ;  /* 0x000000260c40723c */ /* 0x040fe200000418ff */
[----:B------:R-:W-:Y:S04]  /*3aa0*/  LDSM.16.M88.4 R116, [R207+0x4000] ;  /* 0x00400000cf74783b */ /* 0x000fe80000000200 */
[----:B------:R-:W0:Y:S01]  /*3ab0*/  LDGDEPBAR ;  /* 0x00000000000079af */ /* 0x000e220000000000 */
[C---:B-----5:R-:W-:Y:S06]  /*3ac0*/  HMMA.16816.F32.BF16 R72, R12.reuse, R32, RZ ;  /* 0x000000200c48723c */ /* 0x060fec00000418ff */
[----:B------:R-:W-:Y:S06]  /*3ad0*/  HMMA.16816.F32.BF16 R16, R12, R34, RZ ;  /* 0x000000220c10723c */ /* 0x000fec00000418ff */
[----:B----4-:R-:W-:Y:S06]  /*3ae0*/  HMMA.16816.F32.BF16 R32, R8, R68, R56 ;  /* 0x000000440820723c */ /* 0x010fec0000041838 */
[----:B------:R-:W-:Y:S01]  /*3af0*/  HMMA.16816.F32.BF16 R36, R20, R84, R24 ;  /* 0x000000541424723c */ /* 0x000fe20000041818 */
[----:B------:R-:W1:Y:S05]  /*3b00*/  LDSM.16.M88.4 R24, [R203+0x2000] ;  /* 0x00200000cb18783b */ /* 0x000e6a0000000200 */
[C---:B------:R-:W-:Y:S06]  /*3b10*/  HMMA.16816.F32.BF16 R12, R8.reuse, R46, R48 ;  /* 0x0000002e080c723c */ /* 0x040fec0000041830 */
[C---:B------:R-:W-:Y:S01]  /*3b20*/  HMMA.16816.F32.BF16 R48, R8.reuse, R70, R52 ;  /* 0x000000460830723c */ /* 0x040fe20000041834 */
[----:B------:R-:W4:Y:S05]  /*3b30*/  LDSM.16.M88.4 R68, [R201+0x1000] ;  /* 0x00100000c944783b */ /* 0x000f2a0000000200 */
[C---:B------:R-:W-:Y:S06]  /*3b40*/  HMMA.16816.F32.BF16 R56, R8.reuse, R76, R60 ;  /* 0x0000004c0838723c */ /* 0x040fec000004183c */
[C---:B------:R-:W-:Y:S01]  /*3b50*/  HMMA.16816.F32.BF16 R52, R8.reuse, R78, R64 ;  /* 0x0000004e0834723c */ /* 0x040fe20000041840 */
[----:B------:R-:W-:Y:S05]  /*3b60*/  LDSM.16.M88.4 R76, [R196+0xa800] ;  /* 0x00a80000c44c783b */ /* 0x000fea0000000200 */
[C---:B--2---:R-:W-:Y:S01]  /*3b70*/  HMMA.16816.F32.BF16 R64, R8.reuse, R80, R72 ;  /* 0x000000500840723c */ /* 0x044fe20000041848 */
[----:B------:R-:W2:Y:S05]  /*3b80*/  LDSM.16.M88.4 R72, [R201+0x1800] ;  /* 0x00180000c948783b */ /* 0x000eaa0000000200 */
[----:B------:R-:W-:Y:S01]  /*3b90*/  HMMA.16816.F32.BF16 R44, R8, R82, R16 ;  /* 0x00000052082c723c */ /* 0x000fe20000041810 */
[----:B------:R-:W5:Y:S04]  /*3ba0*/  LDSM.16.M88.4 R16, [R204+0x2000] ;  /* 0x00200000cc10783b */ /* 0x000f680000000200 */
[----:B------:R-:W-:Y:S01]  /*3bb0*/  LDSM.16.M88.4 R80, [R196+0xb000] ;  /* 0x00b00000c450783b */ /* 0x000fe20000000200 */
[----:B------:R-:W-:Y:S06]  /*3bc0*/  HMMA.16816.F32.BF16 R8, R20, R96, R32 ;  /* 0x000000601408723c */ /* 0x000fec0000041820 */
[----:B---3--:R-:W-:Y:S06]  /*3bd0*/  HMMA.16816.F32.BF16 R32, R28, R104, R36 ;  /* 0x000000681c20723c */ /* 0x008fec0000041824 */
[C---:B------:R-:W-:Y:S01]  /*3be0*/  HMMA.16816.F32.BF16 R12, R20.reuse, R86, R12 ;  /* 0x00000056140c723c */ /* 0x040fe2000004180c */
[----:B------:R-:W-:Y:S05]  /*3bf0*/  LDSM.16.M88.4 R84, [R196+0xb800] ;  /* 0x00b80000c454783b */ /* 0x000fea0000000200 */
[C---:B------:R-:W-:Y:S01]  /*3c00*/  HMMA.16816.F32.BF16 R48, R20.reuse, R98, R48 ;  /* 0x000000621430723c */ /* 0x040fe20000041830 */
[----:B------:R-:W-:Y:S05]  /*3c10*/  LDSM.16.M88.4 R96, [R202+0xa000] ;  /* 0x00a00000ca60783b */ /* 0x000fea0000000200 */
[C---:B------:R-:W-:Y:S06]  /*3c20*/  HMMA.16816.F32.BF16 R60, R20.reuse, R88, R56 ;  /* 0x00000058143c723c */ /* 0x040fec0000041838 */
[C---:B------:R-:W-:Y:S01]  /*3c30*/  HMMA.16816.F32.BF16 R56, R20.reuse, R90, R52 ;  /* 0x0000005a1438723c */ /* 0x040fe20000041834 */
[----:B------:R-:W-:Y:S05]  /*3c40*/  LDSM.16.M88.4 R88, [R202+0xb000] ;  /* 0x00b00000ca58783b */ /* 0x000fea0000000200 */
[C---:B------:R-:W-:Y:S06]  /*3c50*/  HMMA.16816.F32.BF16 R52, R20.reuse, R92, R64 ;  /* 0x0000005c1434723c */ /* 0x040fec0000041840 */
[----:B------:R-:W-:Y:S01]  /*3c60*/  HMMA.16816.F32.BF16 R44, R20, R94, R44 ;  /* 0x0000005e142c723c */ /* 0x000fe2000004182c */
[----:B------:R-:W-:Y:S05]  /*3c70*/  LDSM.16.M88.4 R92, [R201+0x2000] ;  /* 0x00200000c95c783b */ /* 0x000fea0000000200 */
[----:B-1----:R-:W-:Y:S06]  /*3c80*/  HMMA.16816.F32.BF16 R20, R24, R112, R32 ;  /* 0x000000701814723c */ /* 0x002fec0000041820 */
[C---:B------:R-:W-:Y:S01]  /*3c90*/  HMMA.16816.F32.BF16 R36, R28.reuse, R106, R12 ;  /* 0x0000006a1c24723c */ /* 0x040fe2000004180c */
[----:B------:R-:W1:Y:S04]  /*3ca0*/  LDSM.16.M88.4 R12, [R206+0x2000] ;  /* 0x00200000ce0c783b */ /* 0x000e680000000200 */
[----:B------:R-:W-:Y:S01]  /*3cb0*/  LDSM.16.M88.4 R104, [R201+0x2800] ;  /* 0x00280000c968783b */ /* 0x000fe20000000200 */
[C---:B------:R-:W-:Y:S06]  /*3cc0*/  HMMA.16816.F32.BF16 R8, R28.reuse, R100, R8 ;  /* 0x000000641c08723c */ /* 0x040fec0000041808 */
[C---:B------:R-:W-:Y:S01]  /*3cd0*/  HMMA.16816.F32.BF16 R32, R28.reuse, R102, R48 ;  /* 0x000000661c20723c */ /* 0x040fe20000041830 */
[----:B------:R-:W-:Y:S05]  /*3ce0*/  LDSM.16.M88.4 R100, [R196+0xc000] ;  /* 0x00c00000c464783b */ /* 0x000fea0000000200 */
[C---:B----4-:R-:W-:Y:S01]  /*3cf0*/  HMMA.16816.F32.BF16 R64, R28.reuse, R68, R60 ;  /* 0x000000441c40723c */ /* 0x050fe2000004183c */
[----:B------:R-:W3:Y:S05]  /*3d00*/  LDSM.16.M88.4 R60, [R207+0x2800] ;  /* 0x00280000cf3c783b */ /* 0x000eea0000000200 */
[C---:B------:R-:W-:Y:S06]  /*3d10*/  HMMA.16816.F32.BF16 R56, R28.reuse, R70, R56 ;  /* 0x000000461c38723c */ /* 0x040fec0000041838 */
[C---:B--2---:R-:W-:Y:S06]  /*3d20*/  HMMA.16816.F32.BF16 R48, R28.reuse, R72, R52 ;  /* 0x000000481c30723c */ /* 0x044fec0000041834 */
[----:B------:R-:W-:Y:S06]  /*3d30*/  HMMA.16816.F32.BF16 R44, R28, R74, R44 ;  /* 0x0000004a1c2c723c */ /* 0x000fec000004182c */
[----:B-----5:R-:W-:Y:S06]  /*3d40*/  HMMA.16816.F32.BF16 R20, R16, R108, R20 ;  /* 0x0000006c1014723c */ /* 0x020fec0000041814 */
[C---:B------:R-:W-:Y:S01]  /*3d50*/  HMMA.16816.F32.BF16 R28, R24.reuse, R114, R36 ;  /* 0x00000072181c723c */ /* 0x040fe20000041824 */
[----:B------:R-:W-:Y:S05]  /*3d60*/  LDSM.16.M88.4 R112, [R202+0xc000] ;  /* 0x00c00000ca70783b */ /* 0x000fea0000000200 */
[C---:B------:R-:W-:Y:S01]  /*3d70*/  HMMA.16816.F32.BF16 R52, R24.reuse, R76, R8 ;  /* 0x0000004c1834723c */ /* 0x040fe20000041808 */
[----:B------:R-:W2:Y:S05]  /*3d80*/  LDSM.16.M88.4 R8, [R205+0x2000] ;  /* 0x00200000cd08783b */ /* 0x000eaa0000000200 */
        /* <DEDUP_REMOVED lines=8> */
[C---:B------:R-:W-:Y:S06]  /*3e10*/  HMMA.16816.F32.BF16 R64, R24.reuse, R80, R64 ;  /* 0x000000501840723c */ /* 0x040fec0000041840 */
[C---:B------:R-:W-:Y:S01]  /*3e20*/  HMMA.16816.F32.BF16 R72, R24.reuse, R82, R56 ;  /* 0x000000521848723c */ /* 0x040fe20000041838 */
[----:B------:R-:W5:Y:S05]  /*3e30*/  LDSM.16.M88.4 R80, [R202+0xa800] ;  /* 0x00a80000ca50783b */ /* 0x000f6a0000000200 */
[----:B------:R-:W-:Y:S01]  /*3e40*/  HMMA.16816.F32.BF16 R56, R24, R86, R44 ;  /* 0x000000561838723c */ /* 0x000fe2000004182c */
[----:B------:R-:W5:Y:S05]  /*3e50*/  LDSM.16.M88.4 R84, [R202+0xb800] ;  /* 0x00b80000ca54783b */ /* 0x000f6a0000000200 */
[----:B---3--:R-:W-:Y:S06]  /*3e60*/  HMMA.16816.F32.BF16 R52, R16, R60, R52 ;  /* 0x0000003c1034723c */ /* 0x008fec0000041834 */
[----:B--2---:R-:W-:Y:S06]  /*3e70*/  HMMA.16816.F32.BF16 R20, R8, R92, R20 ;  /* 0x0000005c0814723c */ /* 0x004fec0000041814 */
[----:B------:R-:W-:Y:S01]  /*3e80*/  HMMA.16816.F32.BF16 R24, R12, R98, R32 ;  /* 0x000000620c18723c */ /* 0x000fe20000041820 */
[----:B------:R-:W-:Y:S05]  /*3e90*/  LDSM.16.M88.4 R96, [R196+0xc800] ;  /* 0x00c80000c460783b */ /* 0x000fea0000000200 */
[C---:B------:R-:W-:Y:S01]  /*3ea0*/  HMMA.16816.F32.BF16 R44, R16.reuse, R62, R36 ;  /* 0x0000003e102c723c */ /* 0x040fe20000041824 */
[----:B------:R-:W2:Y:S05]  /*3eb0*/  LDSM.16.M88.4 R36, [R204+0x4000] ;  /* 0x00400000cc24783b */ /* 0x000eaa0000000200 */
[C---:B----4-:R-:W-:Y:S06]  /*3ec0*/  HMMA.16816.F32.BF16 R32, R16.reuse, R76, R64 ;  /* 0x0000004c1020723c */ /* 0x050fec0000041840 */
[C---:B------:R-:W-:Y:S01]  /*3ed0*/  HMMA.16816.F32.BF16 R64, R16.reuse, R78, R72 ;  /* 0x0000004e1040723c */ /* 0x040fe20000041848 */
[----:B------:R-:W-:Y:S05]  /*3ee0*/  LDSM.16.M88.4 R76, [R201+0x3000] ;  /* 0x00300000c94c783b */ /* 0x000fea0000000200 */
[C---:B-1----:R-:W-:Y:S06]  /*3ef0*/  HMMA.16816.F32.BF16 R60, R16.reuse, R48, R68 ;  /* 0x00000030103c723c */ /* 0x042fec0000041844 */
[----:B------:R-:W-:Y:S06]  /*3f00*/  HMMA.16816.F32.BF16 R56, R16, R50, R56 ;  /* 0x000000321038723c */ /* 0x000fec0000041838 */
[----:B-----5:R-:W-:Y:S06]  /*3f10*/  HMMA.16816.F32.BF16 R52, R12, R80, R52 ;  /* 0x000000500c34723c */ /* 0x020fec0000041834 */
[----:B------:R-:W-:Y:S06]  /*3f20*/  HMMA.16816.F32.BF16 R16, R28, R100, R20 ;  /* 0x000000641c10723c */ /* 0x000fec0000041814 */
[----:B------:R-:W-:Y:S01]  /*3f30*/  HMMA.16816.F32.BF16 R24, R8, R94, R24 ;  /* 0x0000005e0818723c */ /* 0x000fe20000041818 */
[----:B------:R-:W-:Y:S05]  /*3f40*/  LDSM.16.M88.4 R92, [R201+0x3800] ;  /* 0x00380000c95c783b */ /* 0x000fea0000000200 */
[C---:B------:R-:W-:Y:S01]  /*3f50*/  HMMA.16816.F32.BF16 R48, R12.reuse, R88, R32 ;  /* 0x000000580c30723c */ /* 0x040fe20000041820 */
[----:B------:R-:W1:Y:S05]  /*3f60*/  LDSM.16.M88.4 R32, [R206+0x4000] ;  /* 0x00400000ce20783b */ /* 0x000e6a0000000200 */
[C---:B------:R-:W-:Y:S01]  /*3f70*/  HMMA.16816.F32.BF16 R72, R12.reuse, R82, R44 ;  /* 0x000000520c48723c */ /* 0x040fe2000004182c */
[----:B------:R-:W-:Y:S05]  /*3f80*/  LDSM.16.M88.4 R80, [R196+0xd000] ;  /* 0x00d00000c450783b */ /* 0x000fea0000000200 */
[C---:B------:R-:W-:Y:S01]  /*3f90*/  HMMA.16816.F32.BF16 R64, R12.reuse, R90, R64 ;  /* 0x0000005a0c40723c */ /* 0x040fe20000041840 */
[----:B------:R-:W-:Y:S05]  /*3fa0*/  LDSM.16.M88.4 R88, [R202+0xc800] ;  /* 0x00c80000ca58783b */ /* 0x000fea0000000200 */
[C---:B------:R-:W-:Y:S06]  /*3fb0*/  HMMA.16816.F32.BF16 R60, R12.reuse, R84, R60 ;  /* 0x000000540c3c723c */ /* 0x040fec000004183c */
[----:B------:R-:W-:Y:S01]  /*3fc0*/  HMMA.16816.F32.BF16 R68, R12, R86, R56 ;  /* 0x000000560c44723c */ /* 0x000fe20000041838 */
[----:B------:R-:W3:Y:S05]  /*3fd0*/  LDSM.16.M88.4 R84, [R207+0x4800] ;  /* 0x00480000cf54783b */ /* 0x000eea0000000200 */
[----:B------:R-:W-:Y:S06]  /*3fe0*/  HMMA.16816.F32.BF16 R44, R8, R104, R52 ;  /* 0x00000068082c723c */ /* 0x000fec0000041834 */
[----:B--2---:R-:W-:Y:S06]  /*3ff0*/  HMMA.16816.F32.BF16 R12, R36, R116, R16 ;  /* 0x00000074240c723c */ /* 0x004fec0000041810 */
[----:B------:R-:W-:Y:S01]  /*4000*/  HMMA.16816.F32.BF16 R20, R28, R102, R24 ;  /* 0x000000661c14723c */ /* 0x000fe20000041818 */
[----:B------:R-:W2:Y:S04]  /*4010*/  LDSM.16.M88.4 R24, [R205+0x4000] ;  /* 0x00400000cd18783b */ /* 0x000ea80000000200 */
[----:B------:R-:W-:Y:S01]  /*4020*/  LDSM.16.M88.4 R100, [R196+0xe000] ;  /* 0x00e00000c464783b */ /* 0x000fe20000000200 */
[----:B------:R-:W-:Y:S03]  /*4030*/  HMMA.16816.F32.BF16 R56, R8, R106, R72 ;  /* 0x0000006a0838723c */ /* 0x000fe60000041848 */
[----:B------:R-:W-:Y:S03]  /*4040*/  LDSM.16.M88.4 R104, [R201+0x4800] ;  /* 0x00480000c968783b */ /* 0x000fe60000000200 */
[----:B------:R-:W-:Y:S06]  /*4050*/  HMMA.16816.F32.BF16 R44, R28, R96, R44 ;  /* 0x000000601c2c723c */ /* 0x000fec000004182c */
[----:B-1----:R-:W-:Y:S06]  /*4060*/  HMMA.16816.F32.BF16 R12, R32, R112, R12 ;  /* 0x00000070200c723c */ /* 0x002fec000004180c */
[----:B------:R-:W-:Y:S01]  /*4070*/  HMMA.16816.F32.BF16 R16, R36, R118, R20 ;  /* 0x000000762410723c */ /* 0x000fe20000041814 */
[----:B------:R-:W-:Y:S04]  /*4080*/  LDSM.16.M88.4 R20, [R204+0x6000] ;  /* 0x00600000cc14783b */ /* 0x000fe80000000200 */
[----:B------:R-:W-:Y:S01]  /*4090*/  LDSM.16.M88.4 R116, [R207+0x6000] ;  /* 0x00600000cf74783b */ /* 0x000fe20000000200 */
[C---:B------:R-:W-:Y:S06]  /*40a0*/  HMMA.16816.F32.BF16 R72, R8.reuse, R78, R64 ;  /* 0x0000004e0848723c */ /* 0x040fec0000041840 */
[C---:B------:R-:W-:Y:S01]  /*40b0*/  HMMA.16816.F32.BF16 R52, R8.reuse, R76, R48 ;  /* 0x0000004c0834723c */ /* 0x040fe20000041830 */
[----:B------:R-:W-:Y:S05]  /*40c0*/  LDSM.16.M88.4 R76, [R196+0xd800] ;  /* 0x00d80000c44c783b */ /* 0x000fea0000000200 */
[C---:B------:R-:W-:Y:S06]  /*40d0*/  HMMA.16816.F32.BF16 R64, R8.reuse, R92, R60 ;  /* 0x0000005c0840723c */ /* 0x040fec000004183c */
[----:B------:R-:W-:Y:S01]  /*40e0*/  HMMA.16816.F32.BF16 R68, R8, R94, R68 ;  /* 0x0000005e0844723c */ /* 0x000fe20000041844 */
[----:B------:R-:W1:Y:S04]  /*40f0*/  LDSM.16.M88.4 R8, [R203+0x6000] ;  /* 0x00600000cb08783b */ /* 0x000e680000000200 */
[----:B------:R-:W4:Y:S01]  /*4100*/  LDSM.16.M88.4 R92, [R207+0x5000] ;  /* 0x00500000cf5c783b */ /* 0x000f220000000200 */
[----:B------:R-:W-:Y:S06]  /*4110*/  HMMA.16816.F32.BF16 R48, R28, R98, R56 ;  /* 0x000000621c30723c */ /* 0x000fec0000041838 */
[----:B---3--:R-:W-:Y:S06]  /*4120*/  HMMA.16816.F32.BF16 R44, R36, R84, R44 ;  /* 0x00000054242c723c */ /* 0x008fec000004182c */
[----:B--2---:R-:W-:Y:S06]  /*4130*/  HMMA.16816.F32.BF16 R12, R24, R108, R12 ;  /* 0x0000006c180c723c */ /* 0x004fec000004180c */
[----:B------:R-:W-:Y:S01]  /*4140*/  HMMA.16816.F32.BF16 R16, R32, R114, R16 ;  /* 0x000000722010723c */ /* 0x000fe20000041810 */
[----:B------:R-:W-:Y:S05]  /*4150*/  LDSM.16.M88.4 R112, [R196+0xe800] ;  /* 0x00e80000c470783b */ /* 0x000fea0000000200 */
[C---:B------:R-:W-:Y:S06]  /*4160*/  HMMA.16816.F32.BF16 R60, R28.reuse, R80, R52 ;  /* 0x000000501c3c723c */ /* 0x040fec0000041834 */
[----:B------:R-:W-:Y:S01]  /*4170*/  HMMA.16816.F32.BF16 R96, R28, R82, R72 ;  /* 0x000000521c60723c */ /* 0x000fe20000041848 */
[----:B------:R-:W2:Y:S04]  /*4180*/  LDSM.16.M88.4 R80, [R207+0x5800] ;  /* 0x00580000cf50783b */ /* 0x000ea80000000200 */
[----:B------:R-:W-:Y:S01]  /*4190*/  LDSM.16.M88.4 R72, [R202+0xd800] ;  /* 0x00d80000ca48783b */ /* 0x000fe20000000200 */
[----:B------:R-:W-:Y:S06]  /*41a0*/  HMMA.16816.F32.BF16 R48, R36, R86, R48 ;  /* 0x000000562430723c */ /* 0x000fec0000041830 */
[----:B------:R-:W-:Y:S06]  /*41b0*/  HMMA.16816.F32.BF16 R52, R32, R88, R44 ;  /* 0x000000582034723c */ /* 0x000fec000004182c */
[----:B-1----:R-:W-:Y:S06]  /*41c0*/  HMMA.16816.F32.BF16 R12, R8, R100, R12 ;  /* 0x00000064080c723c */ /* 0x002fec000004180c */
[----:B------:R-:W-:Y:S01]  /*41d0*/  HMMA.16816.F32.BF16 R44, R24, R110, R16 ;  /* 0x0000006e182c723c */ /* 0x000fe20000041810 */
[----:B------:R-:W-:Y:S04]  /*41e0*/  LDSM.16.M88.4 R16, [R206+0x6000] ;  /* 0x00600000ce10783b */ /* 0x000fe80000000200 */
[----:B------:R-:W1:Y:S01]  /*41f0*/  LDSM.16.M88.4 R108, [R202+0xe000] ;  /* 0x00e00000ca6c783b */ /* 0x000e620000000200 */
[C---:B------:R-:W-:Y:S06]  /*4200*/  HMMA.16816.F32.BF16 R64, R28.reuse, R76, R64 ;  /* 0x0000004c1c40723c */ /* 0x040fec0000041840 */
[----:B------:R-:W-:Y:S01]  /*4210*/  HMMA.16816.F32.BF16 R56, R28, R78, R68 ;  /* 0x0000004e1c38723c */ /* 0x000fe20000041844 */
[----:B------:R-:W3:Y:S05]  /*4220*/  LDSM.16.M88.4 R76, [R202+0xd000] ;  /* 0x00d00000ca4c783b */ /* 0x000eea0000000200 */
[----:B----4-:R-:W-:Y:S06]  /*4230*/  HMMA.16816.F32.BF16 R84, R36, R92, R60 ;  /* 0x0000005c2454723c */ /* 0x010fec000004183c */
[----:B------:R-:W-:Y:S01]  /*4240*/  HMMA.16816.F32.BF16 R48, R32, R90, R48 ;  /* 0x0000005a2030723c */ /* 0x000fe20000041830 */
[----:B------:R-:W-:Y:S05]  /*4250*/  LDSM.16.M88.4 R88, [R202+0xe800] ;  /* 0x00e80000ca58783b */ /* 0x000fea0000000200 */
[----:B------:R-:W-:Y:S01]  /*4260*/  HMMA.16816.F32.BF16 R28, R20, R116, R12 ;  /* 0x00000074141c723c */ /* 0x000fe2000004180c */
[----:B------:R-:W-:Y:S05]  /*4270*/  LDSM.16.M88.4 R12, [R205+0x6000] ;  /* 0x00600000cd0c783b */ /* 0x000fea0000000200 */
[----:B------:R-:W-:Y:S06]  /*4280*/  HMMA.16816.F32.BF16 R52, R24, R104, R52 ;  /* 0x000000681834723c */ /* 0x000fec0000041834 */
[----:B------:R-:W-:Y:S01]  /*4290*/  HMMA.16816.F32.BF16 R60, R8, R102, R44 ;  /* 0x00000066083c723c */ /* 0x000fe2000004182c */
[----:B------:R-:W-:Y:S05]  /*42a0*/  LDSM.16.M88.4 R100, [R207+0x6800] ;  /* 0x00680000cf64783b */ /* 0x000fea0000000200 */
[C---:B------:R-:W-:Y:S01]  /*42b0*/  HMMA.16816.F32.BF16 R68, R36.reuse, R94, R96 ;  /* 0x0000005e2444723c */ /* 0x040fe20000041860 */
[----:B------:R-:W4:Y:S05]  /*42c0*/  LDSM.16.M88.4 R92, [R201+0x6000] ;  /* 0x00600000c95c783b */ /* 0x000f2a0000000200 */
[C---:B--2---:R-:W-:Y:S06]  /*42d0*/  HMMA.16816.F32.BF16 R64, R36.reuse, R80, R64 ;  /* 0x000000502440723c */ /* 0x044fec0000041840 */
[----:B------:R-:W-:Y:S01]  /*42e0*/  HMMA.16816.F32.BF16 R56, R36, R82, R56 ;  /* 0x000000522438723c */ /* 0x000fe20000041838 */
[----:B------:R-:W2:Y:S05]  /*42f0*/  LDSM.16.M88.4 R80, [R201+0x5000] ;  /* 0x00500000c950783b */ /* 0x000eaa0000000200 */
[----:B------:R-:W-:Y:S06]  /*4300*/  HMMA.16816.F32.BF16 R44, R24, R106, R48 ;  /* 0x0000006a182c723c */ /* 0x000fec0000041830 */
[----:B-1----:R-:W-:Y:S06]  /*4310*/  HMMA.16816.F32.BF16 R28, R16, R108, R28 ;  /* 0x0000006c101c723c */ /* 0x002fec000004181c */
[----:B------:R-:W-:Y:S06]  /*4320*/  HMMA.16816.F32.BF16 R48, R8, R112, R52 ;  /* 0x000000700830723c */ /* 0x000fec0000041834 */
[----:B------:R-:W-:Y:S01]  /*4330*/  HMMA.16816.F32.BF16 R36, R20, R118, R60 ;  /* 0x000000761424723c */ /* 0x000fe2000004183c */
[----:B------:R-:W-:Y:S05]  /*4340*/  LDSM.16.M88.4 R60, [R201+0x6800] ;  /* 0x00680000c93c783b */ /* 0x000fea0000000200 */
[C---:B---3--:R-:W-:Y:S06]  /*4350*/  HMMA.16816.F32.BF16 R52, R32.reuse, R76, R84 ;  /* 0x0000004c2034723c */ /* 0x048fec0000041854 */
[C---:B------:R-:W-:Y:S01]  /*4360*/  HMMA.16816.F32.BF16 R84, R32.reuse, R72, R64 ;  /* 0x000000482054723c */ /* 0x040fe20000041840 */
[----:B------:R-:W-:Y:S05]  /*4370*/  LDSM.16.M88.4 R64, [R207+0x7000] ;  /* 0x00700000cf40783b */ /* 0x000fea0000000200 */
[----:B------:R-:W-:Y:S01]  /*4380*/  HMMA.16816.F32.BF16 R96, R32, R74, R56 ;  /* 0x0000004a2060723c */ /* 0x000fe20000041838 */
[----:B------:R-:W1:Y:S05]  /*4390*/  LDSM.16.M88.4 R72, [R196+0xf000] ;  /* 0x00f00000c448783b */ /* 0x000e6a0000000200 */
[----:B------:R-:W-:Y:S06]  /*43a0*/  HMMA.16816.F32.BF16 R44, R8, R114, R44 ;  /* 0x00000072082c723c */ /* 0x000fec000004182c */
[----:B----4-:R-:W-:Y:S06]  /*43b0*/  HMMA.16816.F32.BF16 R56, R12, R92, R28 ;  /* 0x0000005c0c38723c */ /* 0x010fec000004181c */
[----:B------:R-:W-:Y:S01]  /*43c0*/  HMMA.16816.F32.BF16 R76, R32, R78, R68 ;  /* 0x0000004e204c723c */ /* 0x000fe20000041844 */
[----:B------:R-:W3:Y:S05]  /*43d0*/  LDSM.16.M88.4 R68, [R201+0x5800] ;  /* 0x00580000c944783b */ /* 0x000eea0000000200 */
[----:B------:R-:W-:Y:S06]  /*43e0*/  HMMA.16816.F32.BF16 R28, R16, R110, R36 ;  /* 0x0000006e101c723c */ /* 0x000fec0000041824 */
[----:B--2---:R-:W-:Y:S06]  /*43f0*/  HMMA.16816.F32.BF16 R32, R24, R80, R52 ;  /* 0x000000501820723c */ /* 0x004fec0000041834 */
[----:B------:R-:W-:Y:S01]  /*4400*/  HMMA.16816.F32.BF16 R48, R20, R100, R48 ;  /* 0x000000641430723c */ /* 0x000fe20000041830 */
[----:B------:R-:W-:-:S04]  /*4410*/  FMUL.FTZ R2, R56, UR6 ;  /* 0x0000000638027c20 */ /* 0x000fc80008410000 */
[----:B------:R2:W-:Y:S01]  /*4420*/  MUFU.TANH R93, R2 ;  /* 0x00000002005d7308 */ /* 0x0005e20000002400 */
[----:B------:R-:W-:Y:S06]  /*4430*/  HMMA.16816.F32.BF16 R36, R20, R102, R44 ;  /* 0x000000661424723c */ /* 0x000fec000004182c */
[----:B------:R-:W-:Y:S06]  /*4440*/  HMMA.16816.F32.BF16 R52, R12, R94, R28 ;  /* 0x0000005e0c34723c */ /* 0x000fec000004181c */
[----:B------:R-:W-:Y:S01]  /*4450*/  HMMA.16816.F32.BF16 R44, R24, R82, R76 ;  /* 0x00000052182c723c */ /* 0x000fe2000004184c */
[----:B------:R-:W4:Y:S01]  /*4460*/  LDSM.16.M88.4 R80, [R202+0xf000] ;  /* 0x00f00000ca50783b */ /* 0x000f220000000200 */
[----:B--2---:R-:W-:-:S03]  /*4470*/  FMUL.FTZ R2, R57, UR6 ;  /* 0x0000000639027c20 */ /* 0x004fc60008410000 */
[----:B------:R-:W2:Y:S01]  /*4480*/  LDSM.16.M88.4 R76, [R196+0xf800] ;  /* 0x00f80000c44c783b */ /* 0x000ea20000000200 */
[----:B-1----:R-:W-:Y:S01]  /*4490*/  HMMA.16816.F32.BF16 R28, R8, R72, R32 ;  /* 0x00000048081c723c */ /* 0x002fe20000041820 */
[----:B------:R1:W-:Y:S05]  /*44a0*/  MUFU.TANH R42, R2 ;  /* 0x00000002002a7308 */ /* 0x0003ea0000002400 */
[C---:B------:R-:W-:Y:S06]  /*44b0*/  HMMA.16816.F32.BF16 R48, R16.reuse, R88, R48 ;  /* 0x000000581030723c */ /* 0x040fec0000041830 */
[----:B------:R-:W-:Y:S06]  /*44c0*/  HMMA.16816.F32.BF16 R32, R16, R90, R36 ;  /* 0x0000005a1020723c */ /* 0x000fec0000041824 */
[----:B------:R-:W-:Y:S01]  /*44d0*/  HMMA.16816.F32.BF16 R36, R8, R74, R44 ;  /* 0x0000004a0824723c */ /* 0x000fe2000004182c */
[----:B-1----:R-:W-:Y:S01]  /*44e0*/  FMUL.FTZ R2, R58, UR6 ;  /* 0x000000063a027c20 */ /* 0x002fe20008410000 */
[----:B------:R-:W-:Y:S03]  /*44f0*/  LDSM.16.M88.4 R72, [R201+0x7000] ;  /* 0x00700000c948783b */ /* 0x000fe60000000200 */
[----:B------:R1:W-:Y:S01]  /*4500*/  MUFU.TANH R92, R2 ;  /* 0x00000002005c7308 */ /* 0x0003e20000002400 */
[----:B------:R-:W-:Y:S06]  /*4510*/  HMMA.16816.F32.BF16 R28, R20, R64, R28 ;  /* 0x00000040141c723c */ /* 0x000fec000004181c */
[----:B---3--:R-:W-:Y:S01]  /*4520*/  HMMA.16816.F32.BF16 R44, R24, R68, R84 ;  /* 0x00000044182c723c */ /* 0x008fe20000041854 */
[----:B-1----:R-:W-:-:S05]  /*4530*/  FMUL.FTZ R2, R59, UR6 ;  /* 0x000000063b027c20 */ /* 0x002fca0008410000 */
[C---:B------:R-:W-:Y:S01]  /*4540*/  HMMA.16816.F32.BF16 R56, R12.reuse, R60, R48 ;  /* 0x0000003c0c38723c */ /* 0x040fe20000041830 */
[----:B------:R1:W3:Y:S05]  /*4550*/  MUFU.TANH R89, R2 ;  /* 0x0000000200597308 */ /* 0x0002ea0000002400 */
[----:B------:R-:W-:Y:S01]  /*4560*/  HMMA.16816.F32.BF16 R48, R12, R62, R32 ;  /* 0x0000003e0c30723c */ /* 0x000fe20000041820 */
[----:B------:R-:W5:Y:S05]  /*4570*/  LDSM.16.M88.4 R60, [R207+0x7800] ;  /* 0x00780000cf3c783b */ /* 0x000f6a0000000200 */
[----:B------:R-:W-:Y:S06]  /*4580*/  HMMA.16816.F32.BF16 R32, R20, R66, R36 ;  /* 0x000000421420723c */ /* 0x000fec0000041824 */
[----:B----4-:R-:W-:Y:S01]  /*4590*/  HMMA.16816.F32.BF16 R28, R16, R80, R28 ;  /* 0x00000050101c723c */ /* 0x010fe2000004181c */
[----:B-1----:R-:W-:-:S04]  /*45a0*/  FMUL.FTZ R2, R52, UR6 ;  /* 0x0000000634027c20 */ /* 0x002fc80008410000 */
[----:B------:R1:W4:Y:S01]  /*45b0*/  MUFU.TANH R43, R2 ;  /* 0x00000002002b7308 */ /* 0x0003220000002400 */
[----:B--2---:R-:W-:Y:S06]  /*45c0*/  HMMA.16816.F32.BF16 R36, R8, R76, R44 ;  /* 0x0000004c0824723c */ /* 0x004fec000004182c */
[----:B------:R-:W-:Y:S06]  /*45d0*/  HMMA.16816.F32.BF16 R44, R24, R70, R96 ;  /* 0x00000046182c723c */ /* 0x000fec0000041860 */
[----:B------:R-:W-:Y:S01]  /*45e0*/  HMMA.16816.F32.BF16 R32, R16, R82, R32 ;  /* 0x000000521020723c */ /* 0x000fe20000041820 */
[----:B-1----:R-:W-:-:S04]  /*45f0*/  FMUL.FTZ R2, R53, UR6 ;  /* 0x0000000635027c20 */ /* 0x002fc80008410000 */
[----:B------:R1:W-:Y:S07]  /*4600*/  MUFU.TANH R88, R2 ;  /* 0x0000000200587308 */ /* 0x0003ee0000002400 */
[----:B-----5:R-:W-:Y:S01]  /*4610*/  HMMA.16816.F32.BF16 R24, R20, R60, R36 ;  /* 0x0000003c1418723c */ /* 0x020fe20000041824 */
[----:B------:R-:W-:Y:S11]  /*4620*/  LDSM.16.M88.4 R36, [R201+0x7800] ;  /* 0x00780000c924783b */ /* 0x000ff60000000200 */
[----:B------:R-:W-:Y:S01]  /*4630*/  HMMA.16816.F32.BF16 R32, R12, R74, R32 ;  /* 0x0000004a0c20723c */ /* 0x000fe20000041820 */
[----:B-1----:R-:W-:-:S04]  /*4640*/  FMUL.FTZ R2, R54, UR6 ;  /* 0x0000000636027c20 */ /* 0x002fc80008410000 */
[----:B------:R1:W2:Y:S02]  /*4650*/  MUFU.TANH R65, R2 ;  /* 0x0000000200417308 */ /* 0x0002a40000002400 */
[----:B-1----:R-:W-:Y:S02]  /*4660*/  FMUL.FTZ R2, R55, UR6 ;  /* 0x0000000637027c20 */ /* 0x002fe40008410000 */
[----:B------:R-:W-:Y:S04]  /*4670*/  HMMA.16816.F32.BF16 R52, R12, R72, R28 ;  /* 0x000000480c34723c */ /* 0x000fe8000004181c */
[----:B------:R1:W5:Y:S02]  /*4680*/  MUFU.TANH R68, R2 ;  /* 0x0000000200447308 */ /* 0x0003640000002400 */
[----:B------:R-:W-:Y:S01]  /*4690*/  HMMA.16816.F32.BF16 R28, R8, R78, R44 ;  /* 0x0000004e081c723c */ /* 0x000fe2000004182c */
[----:B-1----:R-:W-:-:S05]  /*46a0*/  FMUL.FTZ R2, R56, UR6 ;  /* 0x0000000638027c20 */ /* 0x002fca0008410000 */
[----:B------:R1:W5:-:S12]  /*46b0*/  MUFU.TANH R116, R2 ;  /* 0x0000000200747308 */ /* 0x0003580000002400 */
[----:B------:R-:W-:-:S06]  /*46c0*/  FMUL.FTZ R7, R52, UR6 ;  /* 0x0000000634077c20 */ /* 0x000fcc0008410000 */
[----:B------:R-:W-:Y:S01]  /*46d0*/  HMMA.16816.F32.BF16 R20, R20, R62, R28 ;  /* 0x0000003e1414723c */ /* 0x000fe2000004181c */
[----:B-1----:R-:W-:-:S04]  /*46e0*/  FMUL.FTZ R2, R57, UR6 ;  /* 0x0000000639027c20 */ /* 0x002fc80008410000 */
[----:B------:R1:W-:Y:S02]  /*46f0*/  MUFU.TANH R117, R2 ;  /* 0x0000000200757308 */ /* 0x0003e40000002400 */
[----:B-1----:R-:W-:-:S06]  /*4700*/  FMUL.FTZ R2, R58, UR6 ;  /* 0x000000063a027c20 */ /* 0x002fcc0008410000 */
[----:B------:R1:W-:Y:S02]  /*4710*/  MUFU.TANH R134, R2 ;  /* 0x0000000200867308 */ /* 0x0003e40000002400 */
[----:B-1----:R-:W-:Y:S02]  /*4720*/  FMUL.FTZ R2, R59, UR6 ;  /* 0x000000063b027c20 */ /* 0x002fe40008410000 */
[----:B------:R-:W1:Y:S01]  /*4730*/  LDSM.16.M88.4 R56, [R202+0xf800] ;  /* 0x00f80000ca38783b */ /* 0x000e620000000200 */
[----:B------:R-:W-:-:S04]  /*4740*/  DEPBAR.LE SB0, 0x0 ;  /* 0x000080000000791a */ /* 0x000fc80000000000 */
[----:B------:R3:W5:Y:S02]  /*4750*/  MUFU.TANH R135, R2 ;  /* 0x0000000200877308 */ /* 0x0007640000002400 */
[----:B---3--:R-:W-:-:S06]  /*4760*/  FMUL.FTZ R2, R48, UR6 ;  /* 0x0000000630027c20 */ /* 0x008fcc0008410000 */
[----:B------:R-:W-:Y:S08]  /*4770*/  MUFU.TANH R48, R7 ;  /* 0x0000000700307308 */ /* 0x000ff00000002400 */
[----:B------:R3:W5:Y:S01]  /*4780*/  MUFU.TANH R128, R2 ;  /* 0x0000000200807308 */ /* 0x0007620000002400 */
[C---:B-1----:R-:W-:Y:S06]  /*4790*/  HMMA.16816.F32.BF16 R24, R16.reuse, R56, R24 ;  /* 0x000000381018723c */ /* 0x042fec0000041818 */
[----:B------:R-:W-:Y:S01]  /*47a0*/  HMMA.16816.F32.BF16 R16, R16, R58, R20 ;  /* 0x0000003a1010723c */ /* 0x000fe20000041814 */
[----:B---3--:R-:W-:-:S02]  /*47b0*/  IMAD.IADD R2, R123, 0x1, -R3 ;  /* 0x000000017b027824 */ /* 0x008fc400078e0a03 */
[----:B------:R-:W-:Y:S01]  /*47c0*/  FMUL.FTZ R3, R49, UR6 ;  /* 0x0000000631037c20 */ /* 0x000fe20008410000 */
[----:B------:R-:W-:Y:S02]  /*47d0*/  IMAD.SHL.U32 R123, R123, 0x2, RZ ;  /* 0x000000027b7b7824 */ /* 0x000fe400078e00ff */
[----:B------:R-:W-:Y:S01]  /*47e0*/  SHF.R.S32.HI R6, RZ, 0x1f, R2 ;  /* 0x0000001fff067819 */ /* 0x000fe20000011402 */
[----:B------:R1:W-:Y:S02]  /*47f0*/  MUFU.TANH R64, R3 ;  /* 0x0000000300407308 */ /* 0x0003e40000002400 */
[----:B------:R-:W-:Y:S02]  /*4800*/  LOP3.LUT R8, R123, 0x6, RZ, 0xc0, !PT ;  /* 0x000000067b087812 */ /* 0x000fe400078ec0ff */
[----:B------:R-:W-:Y:S02]  /*4810*/  LEA.HI R2, R6, R2, RZ, 0x2 ;  /* 0x0000000206027211 */ /* 0x000fe400078f10ff */
[----:B------:R-:W-:-:S02]  /*4820*/  LEA R6, R121, UR25, 0x4 ;  /* 0x0000001979067c11 */ /* 0x000fc4000f8e20ff */
[----:B------:R-:W-:-:S03]  /*4830*/  SHF.R.S32.HI R2, RZ, 0x2, R2 ;  /* 0x00000002ff027819 */ /* 0x000fc60000011402 */
[----:B------:R-:W-:Y:S01]  /*4840*/  HMMA.16816.F32.BF16 R24, R12, R36, R24 ;  /* 0x000000240c18723c */ /* 0x000fe20000041818 */
[----:B------:R-:W-:Y:S01]  /*4850*/  IADD3 R6, R6, 0x1, R2 ;  /* 0x0000000106067810 */ /* 0x000fe20007ffe002 */
[----:B------:R-:W-:-:S04]  /*4860*/  FMUL.FTZ R2, R51, UR6 ;  /* 0x0000000633027c20 */ /* 0x000fc80008410000 */
[----:B------:R-:W-:Y:S01]  /*4870*/  HMMA.16816.F32.BF16 R12, R12, R38, R16 ;  /* 0x000000260c0c723c */ /* 0x000fe20000041810 */
[----:B------:R3:W5:Y:S01]  /*4880*/  MUFU.TANH R11, R2 ;  /* 0x00000002000b7308 */ /* 0x0007620000002400 */
[----:B-1----:R-:W-:-:S07]  /*4890*/  FMUL.FTZ R3, R50, UR6 ;  /* 0x0000000632037c20 */ /* 0x002fce0008410000 */
[----:B------:R1:W5:Y:S01]  /*48a0*/  MUFU.TANH R49, R3 ;  /* 0x0000000300317308 */ /* 0x0003620000002400 */
[----:B---3--:R-:W-:-:S08]  /*48b0*/  IMAD.U32 R2, RZ, RZ, UR17 ;  /* 0x00000011ff027e24 */ /* 0x008fd0000f8e00ff */
[----:B------:R-:W-:Y:S01]  /*48c0*/  FMUL.FTZ R24, R24, UR6 ;  /* 0x0000000618187c20 */ /* 0x000fe20008410000 */
[----:B------:R-:W-:Y:S02]  /*48d0*/  IMAD R2, R2, 0x40, R8 ;  /* 0x0000004002027824 */ /* 0x000fe400078e0208 */
[----:B------:R-:W-:-:S03]  /*48e0*/  FMUL.FTZ R8, R53, UR6 ;  /* 0x0000000635087c20 */ /* 0x000fc60008410000 */
[----:B------:R-:W-:Y:S01]  /*48f0*/  FMUL.FTZ R14, R14, UR6 ;  /* 0x000000060e0e7c20 */ /* 0x000fe20008410000 */
[----:B------:R-:W-:Y:S01]  /*4900*/  MUFU.TANH R24, R24 ;  /* 0x0000001800187308 */ /* 0x000fe20000002400 */
[----:B-1----:R-:W-:Y:S02]  /*4910*/  IMAD.U32 R3, RZ, RZ, UR28 ;  /* 0x0000001cff037e24 */ /* 0x002fe4000f8e00ff */
[----:B------:R-:W-:Y:S01]  /*4920*/  FMUL.FTZ R12, R12, UR6 ;  /* 0x000000060c0c7c20 */ /* 0x000fe20008410000 */
[----:B------:R-:W-:Y:S02]  /*4930*/  VIADD R7, R2, 0x1 ;  /* 0x0000000102077836 */ /* 0x000fe40000000000 */
[----:B------:R-:W-:Y:S01]  /*4940*/  FMUL.FTZ R13, R13, UR6 ;  /* 0x000000060d0d7c20 */ /* 0x000fe20008410000 */
[----:B------:R-:W-:Y:S01]  /*4950*/  FMUL.FTZ R15, R15, UR6 ;  /* 0x000000060f0f7c20 */ /* 0x000fe20008410000 */
[----:B------:R-:W-:Y:S01]  /*4960*/  IADD3 R6, R3, -UR16, R6 ;  /* 0x8000001003067c10 */ /* 0x000fe2000fffe006 */
[----:B------:R-:W-:Y:S04]  /*4970*/  MUFU.TANH R47, R8 ;  /* 0x00000008002f7308 */ /* 0x000fe80000002400 */
[----:B------:R-:W-:-:S05]  /*4980*/  VIADD R6, R6, UR20 ;  /* 0x0000001406067c36 */ /* 0x000fca0008000000 */
[----:B------:R-:W-:Y:S01]  /*4990*/  VIADDMNMX R9, R6, 0x8, R3, PT ;  /* 0x0000000806097846 */ /* 0x000fe20003800103 */
[----:B------:R-:W-:Y:S01]  /*49a0*/  VIADD R3, R2, 0x8 ;  /* 0x0000000802037836 */ /* 0x000fe20000000000 */
[----:B------:R-:W-:Y:S01]  /*49b0*/  VIMNMX R10, R6, UR28, PT ;  /* 0x0000001c060a7c48 */ /* 0x000fe2000bfe0100 */
[----:B------:R-:W-:Y:S01]  /*49c0*/  FMUL.FTZ R6, R54, UR6 ;  /* 0x0000000636067c20 */ /* 0x000fe20008410000 */
[-C--:B------:R-:W-:Y:S01]  /*49d0*/  ISETP.GE.AND P3, PT, R7, R9.reuse, PT ;  /* 0x000000090700720c */ /* 0x080fe20003f66270 */
[----:B------:R-:W-:Y:S01]  /*49e0*/  MUFU.TANH R14, R14 ;  /* 0x0000000e000e7308 */ /* 0x000fe20000002400 */
[CC--:B------:R-:W-:Y:S02]  /*49f0*/  ISETP.GE.AND P4, PT, R3.reuse, R10.reuse, PT ;  /* 0x0000000a0300720c */ /* 0x0c0fe40003f86270 */
[----:B------:R-:W-:Y:S01]  /*4a00*/  ISETP.GE.AND P1, PT, R3, R9, PT ;  /* 0x000000090300720c */ /* 0x000fe20003f26270 */
[----:B------:R-:W-:Y:S01]  /*4a10*/  VIADD R3, R2, 0x9 ;  /* 0x0000000902037836 */ /* 0x000fe20000000000 */
[-C--:B------:R-:W-:Y:S01]  /*4a20*/  ISETP.GE.AND P6, PT, R7, R10.reuse, PT ;  /* 0x0000000a0700720c */ /* 0x080fe20003fc6270 */
[----:B------:R-:W-:Y:S01]  /*4a30*/  FMUL.FTZ R7, R55, UR6 ;  /* 0x0000000637077c20 */ /* 0x000fe20008410000 */
[----:B------:R-:W-:Y:S01]  /*4a40*/  FSEL R44, R89, -INF , !P3 ;  /* 0xff800000592c7808 */ /* 0x000fe20005800000 */
[----:B------:R1:W3:Y:S01]  /*4a50*/  MUFU.TANH R8, R6 ;  /* 0x0000000600087308 */ /* 0x0002e20000002400 */
[----:B------:R-:W-:-:S02]  /*4a60*/  ISETP.GE.AND P0, PT, R3, R10, PT ;  /* 0x0000000a0300720c */ /* 0x000fc40003f06270 */
[-C--:B------:R-:W-:Y:S01]  /*4a70*/  ISETP.GE.AND P5, PT, R3, R9.reuse, PT ;  /* 0x000000090300720c */ /* 0x080fe20003fa6270 */
[----:B------:R-:W-:Y:S01]  /*4a80*/  VIADD R3, R2, 0x11 ;  /* 0x0000001102037836 */ /* 0x000fe20000000000 */
[----:B------:R-:W-:Y:S02]  /*4a90*/  FSEL R42, R42, -INF , !P6 ;  /* 0xff8000002a2a7808 */ /* 0x000fe40007000000 */
[----:B----4-:R-:W-:Y:S01]  /*4aa0*/  FSEL R43, R43, -INF , !P4 ;  /* 0xff8000002b2b7808 */ /* 0x010fe20006000000 */
[----:B------:R4:W-:Y:S01]  /*4ab0*/  MUFU.TANH R30, R7 ;  /* 0x00000007001e7308 */ /* 0x0009e20000002400 */
[C---:B------:R-:W-:Y:S02]  /*4ac0*/  ISETP.GE.AND P3, PT, R3.reuse, R10, PT ;  /* 0x0000000a0300720c */ /* 0x040fe40003f66270 */
[----:B------:R-:W-:Y:S01]  /*4ad0*/  ISETP.GE.AND P4, PT, R3, R9, PT ;  /* 0x000000090300720c */ /* 0x000fe20003f86270 */
[----:B------:R-:W-:Y:S01]  /*4ae0*/  VIADD R3, R2, 0x18 ;  /* 0x0000001802037836 */ /* 0x000fe20000000000 */
[----:B--2---:R-:W-:-:S02]  /*4af0*/  FSEL R46, R65, -INF , !P1 ;  /* 0xff800000412e7808 */ /* 0x004fc40004800000 */
[----:B------:R-:W-:Y:S01]  /*4b00*/  FSEL R36, R88, -INF , !P0 ;  /* 0xff80000058247808 */ /* 0x000fe20004000000 */
[----:B------:R-:W-:Y:S01]  /*4b10*/  MUFU.TANH R12, R12 ;  /* 0x0000000c000c7308 */ /* 0x000fe20000002400 */
[C---:B-1----:R-:W-:Y:S01]  /*4b20*/  VIADD R6, R2.reuse, 0x10 ;  /* 0x0000001002067836 */ /* 0x042fe20000000000 */
[CC--:B------:R-:W-:Y:S02]  /*4b30*/  ISETP.GE.AND P1, PT, R3.reuse, R10.reuse, PT ;  /* 0x0000000a0300720c */ /* 0x0c0fe40003f26270 */
[-C--:B------:R-:W-:Y:S01]  /*4b40*/  ISETP.GE.AND P0, PT, R3, R9.reuse, PT ;  /* 0x000000090300720c */ /* 0x080fe20003f06270 */
[----:B------:R-:W-:Y:S01]  /*4b50*/  VIADD R3, R2, 0x19 ;  /* 0x0000001902037836 */ /* 0x000fe20000000000 */
[CC--:B------:R-:W-:Y:S02]  /*4b60*/  ISETP.GE.AND P2, PT, R6.reuse, R10.reuse, PT ;  /* 0x0000000a0600720c */ /* 0x0c0fe40003f46270 */
[----:B------:R-:W-:Y:S01]  /*4b70*/  ISETP.GE.AND P6, PT, R6, R9, PT ;  /* 0x000000090600720c */ /* 0x000fe20003fc6270 */
[----:B------:R-:W-:Y:S01]  /*4b80*/  FMUL.FTZ R6, R32, UR6 ;  /* 0x0000000620067c20 */ /* 0x000fe20008410000 */
[----:B-----5:R-:W-:Y:S01]  /*4b90*/  FSEL R45, R68, -INF , !P5 ;  /* 0xff800000442d7808 */ /* 0x020fe20006800000 */
[----:B----4-:R-:W-:Y:S01]  /*4ba0*/  FMUL.FTZ R7, R35, UR6 ;  /* 0x0000000623077c20 */ /* 0x010fe20008410000 */
[----:B------:R-:W-:Y:S01]  /*4bb0*/  FSEL R116, R116, -INF , !P2 ;  /* 0xff80000074747808 */ /* 0x000fe20005000000 */
[----:B------:R1:W2:Y:S01]  /*4bc0*/  MUFU.TANH R29, R6 ;  /* 0x00000006001d7308 */ /* 0x0002a20000002400 */
[----:B------:R-:W-:-:S02]  /*4bd0*/  ISETP.GE.AND P5, PT, R3, R10, PT ;  /* 0x0000000a0300720c */ /* 0x000fc40003fa6270 */
[----:B------:R-:W-:Y:S01]  /*4be0*/  ISETP.GE.AND P2, PT, R3, R9, PT ;  /* 0x000000090300720c */ /* 0x000fe20003f46270 */
[----:B------:R-:W-:Y:S01]  /*4bf0*/  VIADD R3, R2, 0x20 ;  /* 0x0000002002037836 */ /* 0x000fe20000000000 */
[----:B------:R-:W-:Y:S02]  /*4c00*/  FSEL R135, R135, -INF , !P4 ;  /* 0xff80000087877808 */ /* 0x000fe40006000000 */
[----:B------:R-:W-:Y:S01]  /*4c10*/  FSEL R128, R128, -INF , !P1 ;  /* 0xff80000080807808 */ /* 0x000fe20004800000 */
[----:B------:R4:W-:Y:S01]  /*4c20*/  MUFU.TANH R20, R7 ;  /* 0x0000000700147308 */ /* 0x0009e20000002400 */
[----:B------:R-:W-:Y:S02]  /*4c30*/  FSEL R134, R134, -INF , !P6 ;  /* 0xff80000086867808 */ /* 0x000fe40007000000 */
[----:B------:R-:W-:Y:S02]  /*4c40*/  ISETP.GE.AND P6, PT, R3, R10, PT ;  /* 0x0000000a0300720c */ /* 0x000fe40003fc6270 */
[----:B------:R-:W-:-:S02]  /*4c50*/  FSEL R117, R117, -INF , !P3 ;  /* 0xff80000075757808 */ /* 0x000fc40005800000 */
[----:B------:R-:W-:Y:S01]  /*4c60*/  FSEL R152, R11, -INF , !P2 ;  /* 0xff8000000b987808 */ /* 0x000fe20005000000 */
[----:B------:R-:W-:Y:S01]  /*4c70*/  MUFU.TANH R13, R13 ;  /* 0x0000000d000d7308 */ /* 0x000fe20000002400 */
[----:B-1----:R-:W-:Y:S01]  /*4c80*/  FMUL.FTZ R6, R33, UR6 ;  /* 0x0000000621067c20 */ /* 0x002fe20008410000 */
[----:B------:R-:W-:Y:S01]  /*4c90*/  FSEL R184, R48, -INF , !P6 ;  /* 0xff80000030b87808 */ /* 0x000fe20007000000 */
[----:B------:R-:W-:Y:S01]  /*4ca0*/  BAR.SYNC.DEFER_BLOCKING 0x0 ;  /* 0x0000000000007b1d */ /* 0x000fe20000010000 */
[----:B------:R-:W-:Y:S01]  /*4cb0*/  ISETP.GE.AND P3, PT, R3, R9, PT ;  /* 0x000000090300720c */ /* 0x000fe20003f66270 */
[----:B------:R-:W-:Y:S01]  /*4cc0*/  VIADD R3, R2, 0x28 ;  /* 0x0000002802037836 */ /* 0x000fe20000000000 */
[----:B------:R-:W-:Y:S02]  /*4cd0*/  FSEL R153, R49, -INF , !P0 ;  /* 0xff80000031997808 */ /* 0x000fe40004000000 */
[----:B---3--:R-:W-:Y:S01]  /*4ce0*/  FSEL R245, R8, -INF , !P3 ;  /* 0xff80000008f57808 */ /* 0x008fe20005800000 */
[----:B------:R1:W-:Y:S01]  /*4cf0*/  MUFU.TANH R28, R6 ;  /* 0x00000006001c7308 */ /* 0x0003e20000002400 */
[----:B----4-:R-:W-:Y:S01]  /*4d00*/  FMUL.FTZ R7, R25, UR6 ;  /* 0x0000000619077c20 */ /* 0x010fe20008410000 */
[----:B------:R-:W-:-:S02]  /*4d10*/  FSEL R133, R64, -INF , !P5 ;  /* 0xff80000040857808 */ /* 0x000fc40006800000 */
[C---:B------:R-:W-:Y:S02]  /*4d20*/  ISETP.GE.AND P0, PT, R3.reuse, R10, PT ;  /* 0x0000000a0300720c */ /* 0x040fe40003f06270 */
[----:B------:R-:W-:Y:S01]  /*4d30*/  ISETP.GE.AND P5, PT, R3, R9, PT ;  /* 0x000000090300720c */ /* 0x000fe20003fa6270 */
[----:B------:R-:W-:Y:S01]  /*4d40*/  VIADD R3, R2, 0x30 ;  /* 0x0000003002037836 */ /* 0x000fe20000000000 */
[----:B------:R3:W-:Y:S01]  /*4d50*/  MUFU.TANH R11, R7 ;  /* 0x00000007000b7308 */ /* 0x0007e20000002400 */
[----:B--2---:R-:W-:-:S03]  /*4d60*/  FSEL R186, R29, -INF , !P0 ;  /* 0xff8000001dba7808 */ /* 0x004fc60004000000 */
[----:B------:R-:W-:-:S04]  /*4d70*/  ISETP.GE.AND P3, PT, R3, R10, PT ;  /* 0x0000000a0300720c */ /* 0x000fc80003f66270 */
[----:B------:R-:W-:Y:S01]  /*4d80*/  FSEL R251, R24, -INF , !P3 ;  /* 0xff80000018fb7808 */ /* 0x000fe20005800000 */
[----:B-1----:R-:W-:Y:S01]  /*4d90*/  FMUL.FTZ R6, R34, UR6 ;  /* 0x0000000622067c20 */ /* 0x002fe20008410000 */
[----:B------:R-:W-:Y:S01]  /*4da0*/  ISETP.GE.AND P3, PT, R2, R9, PT ;  /* 0x000000090200720c */ /* 0x000fe20003f66270 */
[----:B------:R-:W-:Y:S03]  /*4db0*/  MUFU.TANH R15, R15 ;  /* 0x0000000f000f7308 */ /* 0x000fe60000002400 */
[----:B------:R-:W-:Y:S01]  /*4dc0*/  FSEL R34, R92, -INF , !P3 ;  /* 0xff8000005c227808 */ /* 0x000fe20005800000 */
[----:B---3--:R-:W-:-:S04]  /*4dd0*/  FMUL.FTZ R7, R27, UR6 ;  /* 0x000000061b077c20 */ /* 0x008fc80008410000 */
[----:B------:R1:W2:Y:S08]  /*4de0*/  MUFU.TANH R21, R6 ;  /* 0x0000000600157308 */ /* 0x0002b00000002400 */
[----:B------:R-:W-:Y:S01]  /*4df0*/  MUFU.TANH R7, R7 ;  /* 0x0000000700077308 */ /* 0x000fe20000002400 */
[----:B-1----:R-:W-:Y:S01]  /*4e00*/  VIADD R6, R2, 0x21 ;  /* 0x0000002102067836 */ /* 0x002fe20000000000 */
[----:B--2---:R-:W-:-:S04]  /*4e10*/  FSEL R246, R21, -INF , !P5 ;  /* 0xff80000015f67808 */ /* 0x004fc80006800000 */
[CC--:B------:R-:W-:Y:S02]  /*4e20*/  ISETP.GE.AND P4, PT, R6.reuse, R10.reuse, PT ;  /* 0x0000000a0600720c */ /* 0x0c0fe40003f86270 */
[-C--:B------:R-:W-:Y:S01]  /*4e30*/  ISETP.GE.AND P1, PT, R6, R9.reuse, PT ;  /* 0x000000090600720c */ /* 0x080fe20003f26270 */
[C---:B------:R-:W-:Y:S01]  /*4e40*/  VIADD R6, R2.reuse, 0x29 ;  /* 0x0000002902067836 */ /* 0x040fe20000000000 */
[----:B------:R-:W-:Y:S02]  /*4e50*/  FSEL R185, R47, -INF , !P4 ;  /* 0xff8000002fb97808 */ /* 0x000fe40006000000 */
[-C--:B------:R-:W-:Y:S01]  /*4e60*/  ISETP.GE.AND P4, PT, R3, R9.reuse, PT ;  /* 0x000000090300720c */ /* 0x080fe20003f86270 */
[----:B------:R-:W-:Y:S01]  /*4e70*/  VIADD R3, R2, 0x38 ;  /* 0x0000003802037836 */ /* 0x000fe20000000000 */
[C---:B------:R-:W-:Y:S02]  /*4e80*/  ISETP.GE.AND P2, PT, R6.reuse, R10, PT ;  /* 0x0000000a0600720c */ /* 0x040fe40003f46270 */
[----:B------:R-:W-:Y:S01]  /*4e90*/  ISETP.GE.AND P6, PT, R6, R9, PT ;  /* 0x000000090600720c */ /* 0x000fe20003fc6270 */
[----:B------:R-:W-:Y:S01]  /*4ea0*/  FMUL.FTZ R6, R26, UR6 ;  /* 0x000000061a067c20 */ /* 0x000fe20008410000 */
[----:B------:R-:W-:-:S02]  /*4eb0*/  FSEL R244, R30, -INF , !P1 ;  /* 0xff8000001ef47808 */ /* 0x000fc40004800000 */
[----:B------:R-:W-:Y:S01]  /*4ec0*/  FSEL R247, R20, -INF , !P6 ;  /* 0xff80000014f77808 */ /* 0x000fe20007000000 */
[----:B------:R1:W2:Y:S01]  /*4ed0*/  MUFU.TANH R8, R6 ;  /* 0x0000000600087308 */ /* 0x0002a20000002400 */
[-C--:B------:R-:W-:Y:S02]  /*4ee0*/  ISETP.GE.AND P6, PT, R2, R10.reuse, PT ;  /* 0x0000000a0200720c */ /* 0x080fe40003fc6270 */
[----:B------:R-:W-:Y:S02]  /*4ef0*/  FSEL R187, R28, -INF , !P2 ;  /* 0xff8000001cbb7808 */ /* 0x000fe40005000000 */
[C---:B------:R-:W-:Y:S02]  /*4f00*/  ISETP.GE.AND P2, PT, R3.reuse, R9, PT ;  /* 0x000000090300720c */ /* 0x040fe40003f46270 */
[----:B------:R-:W-:-:S04]  /*4f10*/  ISETP.GE.AND P5, PT, R3, R10, PT ;  /* 0x0000000a0300720c */ /* 0x000fc80003fa6270 */
[----:B------:R-:W-:Y:S01]  /*4f20*/  FSEL R252, R12, -INF , !P5 ;  /* 0xff8000000cfc7808 */ /* 0x000fe20006800000 */
[----:B-1----:R-:W-:Y:S01]  /*4f30*/  VIADD R6, R2, 0x31 ;  /* 0x0000003102067836 */ /* 0x002fe20000000000 */
[----:B--2---:R-:W-:Y:S01]  /*4f40*/  FSEL R164, R8, -INF , !P4 ;  /* 0xff80000008a47808 */ /* 0x004fe20006000000 */
[----:B------:R-:W-:-:S03]  /*4f50*/  VIADD R2, R2, 0x39 ;  /* 0x0000003902027836 */ /* 0x000fc60000000000 */
[-C--:B------:R-:W-:Y:S02]  /*4f60*/  ISETP.GE.AND P1, PT, R6, R10.reuse, PT ;  /* 0x0000000a0600720c */ /* 0x080fe40003f26270 */
[C---:B------:R-:W-:Y:S02]  /*4f70*/  ISETP.GE.AND P4, PT, R2.reuse, R10, PT ;  /* 0x0000000a0200720c */ /* 0x040fe40003f86270 */
[----:B------:R-:W-:Y:S02]  /*4f80*/  FSEL R250, R11, -INF , !P1 ;  /* 0xff8000000bfa7808 */ /* 0x000fe40004800000 */
[-C--:B------:R-:W-:Y:S02]  /*4f90*/  ISETP.GE.AND P1, PT, R2, R9.reuse, PT ;  /* 0x000000090200720c */ /* 0x080fe40003f26270 */
[----:B------:R-:W-:Y:S02]  /*4fa0*/  FSEL R2, R14, -INF , !P2 ;  /* 0xff8000000e027808 */ /* 0x000fe40005000000 */
[----:B------:R-:W-:-:S02]  /*4fb0*/  ISETP.GE.AND P0, PT, R6, R9, PT ;  /* 0x000000090600720c */ /* 0x000fc40003f06270 */
[----:B------:R-:W-:Y:S01]  /*4fc0*/  FSEL R11, R93, -INF , !P6 ;  /* 0xff8000005d0b7808 */ /* 0x000fe20007000000 */
[----:B------:R1:W-:Y:S01]  /*4fd0*/  STL [R1+0x40], R2 ;  /* 0x0000400201007387 */ /* 0x0003e20000100800 */
[----:B------:R-:W-:Y:S02]  /*4fe0*/  FSEL R173, R7, -INF , !P0 ;  /* 0xff80000007ad7808 */ /* 0x000fe40004000000 */
[----:B------:R-:W-:Y:S02]  /*4ff0*/  PLOP3.LUT P0, PT, PT, PT, UP0, 0x80, 0x0 ;  /* 0x000000000000781c */ /* 0x000fe40003f0f008 */
[----:B------:R-:W-:Y:S02]  /*5000*/  FSEL R174, R13, -INF , !P4 ;  /* 0xff8000000dae7808 */ /* 0x000fe40006000000 */
[----:B------:R-:W-:-:S09]  /*5010*/  FSEL R166, R15, -INF , !P1 ;  /* 0xff8000000fa67808 */ /* 0x000fd20004800000 */
[----:B------:R-:W-:Y:S05]  /*5020*/  @!P0 BRA `(.L_x_638) ;  /* 0x0000000800548947 */ /* 0x000fea0003800000 */
[----:B------:R-:W-:Y:S01]  /*5030*/  ULDC UR6, c[0x0][0x2d0] ;  /* 0x0000b40000067ab9 */ /* 0x000fe20000000800 */
[----:B------:R-:W-:Y:S01]  /*5040*/  UIADD3 UR7, UR19, -0x2, URZ ;  /* 0xfffffffe13077890 */ /* 0x000fe2000fffe03f */
[----:B------:R-:W-:Y:S01]  /*5050*/  ISETP.GE.AND P6, PT, R40, UR6, PT ;  /* 0x0000000628007c0c */ /* 0x000fe2000bfc6270 */
[----:B------:R-:W-:Y:S01]  /*5060*/  BSSY B0, `(.L_x_639) ;  /* 0x0000090000007945 */ /* 0x000fe20003800000 */
[----:B------:R-:W-:Y:S01]  /*5070*/  ISETP.GE.AND P5, PT, R129, UR6, PT ;  /* 0x0000000681007c0c */ /* 0x000fe2000bfa6270 */
[----:B------:R-:W-:Y:S01]  /*5080*/  UIMAD UR5, UR5, UR7, URZ ;  /* 0x00000007050572a4 */ /* 0x000fe2000f8e023f */
[----:B------:R-:W-:Y:S01]  /*5090*/  ISETP.GE.AND P4, PT, R127, UR6, PT ;  /* 0x000000067f007c0c */ /* 0x000fe2000bf86270 */
[----:B-1----:R-:W-:Y:S01]  /*50a0*/  IMAD.WIDE.U32 R2, R120, UR7, R124 ;  /* 0x0000000778027c25 */ /* 0x002fe2000f8e007c */
        /* <DEDUP_REMOVED lines=133> */
[----:B------:R-:W-:-:S04]  /*5900*/  LEA R2, P1, R3, UR6, 0x1 ;  /* 0x0000000603027c11 */ /* 0x000fc8000f8208ff */
[----:B------:R-:W-:-:S05]  /*5910*/  LEA.HI.X R3, R3, UR7, R6, 0x1, P1 ;  /* 0x0000000703037c11 */ /* 0x000fca00088f0c06 */
[----:B------:R-:W-:Y:S01]  /*5920*/  @!PT LDS RZ, [RZ] ;  /* 0x00000000fffff984 */ /* 0x000fe20000000800 */
[----:B------:R-:W-:Y:S01]  /*5930*/  @!PT LDS RZ, [RZ] ;  /* 0x00000000fffff984 */ /* 0x000fe20000000800 */
[----:B------:R-:W-:Y:S01]  /*5940*/  @!PT LDS RZ, [RZ] ;  /* 0x00000000fffff984 */ /* 0x000fe20000000800 */
[----:B------:R1:W-:Y:S04]  /*5950*/  LDGSTS.E.BYPASS.LTC128B.128 [R223+0xf800], desc[UR26][R2.64+0x180] ;  /* 0x0f80018002df7fae */ /* 0x0003e8000b901d5a */
.L_x_640:
[----:B------:R-:W-:Y:S05]  /*5960*/  BSYNC B0 ;  /* 0x0000000000007941 */ /* 0x000fea0003800000 */
.L_x_639:
[----:B------:R-:W0:Y:S02]  /*5970*/  LDGDEPBAR ;  /* 0x00000000000079af */ /* 0x000e240000000000 */
.L_x_638:
[----:B------:R-:W-:Y:S01]  /*5980*/  STL [R1+0x74], R201 ;  /* 0x000074c901007387 */ /* 0x000fe20000100800 */
[----:B-1----:R-:W-:Y:S01]  /*5990*/  FMNMX.FTZ R2, R11, R42, !PT ;  /* 0x0000002a0b027209 */ /* 0x002fe20007810000 */
[----:B------:R-:W-:Y:S02]  /*59a0*/  ULDC UR6, c[0x0][0x2ec] ;  /* 0x0000bb0000067ab9 */ /* 0x000fe40000000800 */
[----:B------:R-:W-:Y:S04]  /*59b0*/  STL [R1+0x70], R196 ;  /* 0x000070c401007387 */ /* 0x000fe80000100800 */
[----:B------:R1:W-:Y:S04]  /*59c0*/  STL [R1+0x6c], R10 ;  /* 0x00006c0a01007387 */ /* 0x0003e80000100800 */
[----:B-1----:R-:W2:Y:S01]  /*59d0*/  LDL.LU R10, [R1+0x40] ;  /* 0x00004000010a7983 */ /* 0x002ea20000300800 */
[----:B------:R-:W-:-:S02]  /*59e0*/  FMNMX.FTZ R2, R43, R2, !PT ;  /* 0x000000022b027209 */ /* 0x000fc40007810000 */
[----:B------:R-:W-:Y:S01]  /*59f0*/  LEA R197, R5, UR4, 0x1 ;  /* 0x0000000405c57c11 */ /* 0x000fe2000f8e08ff */
[----:B------:R-:W-:Y:S01]  /*5a00*/  STL [R1+0x68], R9 ;  /* 0x0000680901007387 */ /* 0x000fe20000100800 */
[----:B------:R-:W-:Y:S02]  /*5a10*/  FMNMX.FTZ R2, R36, R2, !PT ;  /* 0x0000000224027209 */ /* 0x000fe40007810000 */
[----:B------:R-:W-:Y:S01]  /*5a20*/  LEA R198, R4, R197, 0x1 ;  /* 0x000000c504c67211 */ /* 0x000fe200078e08ff */
[----:B---3--:R-:W-:Y:S01]  /*5a30*/  LDSM.16.MT88.4 R16, [R197+0x12000] ;  /* 0x01200000c510783b */ /* 0x008fe20000004200 */
[----:B------:R-:W-:Y:S01]  /*5a40*/  FMNMX.FTZ R2, R116, R2, !PT ;  /* 0x0000000274027209 */ /* 0x000fe20007810000 */
[C---:B------:R-:W-:Y:S01]  /*5a50*/  IMAD R200, R0.reuse, 0x2, R197 ;  /* 0x0000000200c87824 */ /* 0x040fe200078e02c5 */
[----:B------:R-:W-:Y:S01]  /*5a60*/  LEA R199, R0, R198, 0x1 ;  /* 0x000000c600c77211 */ /* 0x000fe200078e08ff */
        /* <DEDUP_REMOVED lines=26> */
[----:B------:R-:W-:-:S03]  /*5c10*/  FMNMX.FTZ R2, R247, R2, !PT ;  /* 0x00000002f7027209 */ /* 0x000fc60007810000 */
[----:B------:R-:W1:Y:S01]  /*5c20*/  SHFL.BFLY PT, R6, R132, 0x2, 0x1f ;  /* 0x0c401f0084067f89 */ /* 0x000e6200000e0000 */
[----:B------:R-:W-:-:S04]  /*5c30*/  FMNMX.FTZ R2, R164, R2, !PT ;  /* 0x00000002a4027209 */ /* 0x000fc80007810000 */
[----:B------:R-:W-:Y:S02]  /*5c40*/  FMNMX.FTZ R2, R173, R2, !PT ;  /* 0x00000002ad027209 */ /* 0x000fe40007810000 */
[----:B-1----:R-:W-:-:S05]  /*5c50*/  FMNMX.FTZ R132, R132, R6, !PT ;  /* 0x0000000684847209 */ /* 0x002fca0007810000 */
[----:B------:R-:W1:Y:S02]  /*5c60*/  SHFL.BFLY PT, R6, R132, 0x1, 0x1f ;  /* 0x0c201f0084067f89 */ /* 0x000e6400000e0000 */
[----:B-1----:R-:W-:-:S04]  /*5c70*/  FMNMX.FTZ R132, R132, R6, !PT ;  /* 0x0000000684847209 */ /* 0x002fc80007810000 */
[C---:B------:R-:W-:Y:S01]  /*5c80*/  FSETP.NEU.FTZ.AND P1, PT, R132.reuse, -INF , PT ;  /* 0xff8000008400780b */ /* 0x040fe20003f3d000 */
[----:B------:R-:W-:-:S05]  /*5c90*/  FMUL.FTZ R8, R132, UR6 ;  /* 0x0000000684087c20 */ /* 0x000fca0008410000 */
[----:B------:R-:W-:-:S05]  /*5ca0*/  FSEL R8, R8, RZ, P1 ;  /* 0x000000ff08087208 */ /* 0x000fca0000800000 */
[----:B------:R-:W-:-:S04]  /*5cb0*/  FFMA.FTZ R6, R43, UR6, -R8 ;  /* 0x000000062b067c23 */ /* 0x000fc80008010808 */
[----:B------:R1:W-:Y:S02]  /*5cc0*/  MUFU.EX2 R157, R6 ;  /* 0x00000006009d7308 */ /* 0x0003e40000000800 */
[----:B-1----:R-:W-:Y:S02]  /*5cd0*/  FFMA.FTZ R6, R36, UR6, -R8 ;  /* 0x0000000624067c23 */ /* 0x002fe40008010808 */
[----:B------:R-:W-:Y:S04]  /*5ce0*/  LDSM.16.MT88.4 R36, [R198+0x10000] ;  /* 0x01000000c624783b */ /* 0x000fe80000004200 */
[----:B------:R-:W1:Y:S01]  /*5cf0*/  MUFU.EX2 R167, R6 ;  /* 0x0000000600a77308 */ /* 0x000e620000000800 */
[----:B--2---:R-:W-:-:S04]  /*5d00*/  FMNMX.FTZ R2, R10, R2, !PT ;  /* 0x000000020a027209 */ /* 0x004fc80007810000 */
[----:B------:R-:W-:-:S05]  /*5d10*/  FMNMX.FTZ R2, R166, R2, !PT ;  /* 0x00000002a6027209 */ /* 0x000fca0007810000 */
[----:B------:R-:W2:Y:S02]  /*5d20*/  SHFL.BFLY PT, R3, R2, 0x2, 0x1f ;  /* 0x0c401f0002037f89 */ /* 0x000ea400000e0000 */
[----:B--2---:R-:W-:Y:S01]  /*5d30*/  FMNMX.FTZ R2, R2, R3, !PT ;  /* 0x0000000302027209 */ /* 0x004fe20007810000 */
[----:B------:R-:W-:-:S04]  /*5d40*/  FFMA.FTZ R3, R11, UR6, -R8 ;  /* 0x000000060b037c23 */ /* 0x000fc80008010808 */
[----:B------:R-:W2:Y:S01]  /*5d50*/  SHFL.BFLY PT, R7, R2, 0x1, 0x1f ;  /* 0x0c201f0002077f89 */ /* 0x000ea200000e0000 */
[----:B------:R2:W-:Y:S02]  /*5d60*/  MUFU.EX2 R230, R3 ;  /* 0x0000000300e67308 */ /* 0x0005e40000000800 */
[----:B--2---:R-:W-:Y:S01]  /*5d70*/  FMNMX.FTZ R3, R2, R7, !PT ;  /* 0x0000000702037209 */ /* 0x004fe20007810000 */
[----:B------:R-:W-:Y:S02]  /*5d80*/  FFMA.FTZ R2, R42, UR6, -R8 ;  /* 0x000000062a027c23 */ /* 0x000fe40008010808 */
[----:B------:R-:W2:Y:S01]  /*5d90*/  LDSM.16.MT88.4 R40, [R197+0x10000] ;  /* 0x01000000c528783b */ /* 0x000ea20000004200 */
[C---:B------:R-:W-:Y:S02]  /*5da0*/  FSETP.NEU.FTZ.AND P1, PT, R3.reuse, -INF , PT ;  /* 0xff8000000300780b */ /* 0x040fe40003f3d000 */
[----:B------:R3:W4:Y:S02]  /*5db0*/  MUFU.EX2 R231, R2 ;  /* 0x0000000200e77308 */ /* 0x0007240000000800 */
[----:B---3--:R-:W-:-:S05]  /*5dc0*/  FMUL.FTZ R2, R3, UR6 ;  /* 0x0000000603027c20 */ /* 0x008fca0008410000 */
[----:B------:R-:W-:-:S05]  /*5dd0*/  FSEL R2, R2, RZ, P1 ;  /* 0x000000ff02027208 */ /* 0x000fca0000800000 */
[--C-:B------:R-:W-:Y:S01]  /*5de0*/  FFMA.FTZ R6, R34, UR6, -R2.reuse ;  /* 0x0000000622067c23 */ /* 0x100fe20008010802 */
[--C-:B------:R-:W-:Y:S01]  /*5df0*/  FFMA.FTZ R0, R46, UR6, -R2.reuse ;  /* 0x000000062e007c23 */ /* 0x100fe20008010802 */
[----:B------:R-:W3:Y:S01]  /*5e00*/  LDSM.16.MT88.4 R32, [R200+0x12000] ;  /* 0x01200000c820783b */ /* 0x000ee20000004200 */
[--C-:B------:R-:W-:Y:S01]  /*5e10*/  FFMA.FTZ R4, R44, UR6, -R2.reuse ;  /* 0x000000062c047c23 */ /* 0x100fe20008010802 */
[----:B------:R1:W-:Y:S08]  /*5e20*/  MUFU.EX2 R9, R6 ;  /* 0x0000000600097308 */ /* 0x0003f00000000800 */
[----:B------:R4:W-:Y:S08]  /*5e30*/  MUFU.EX2 R158, R0 ;  /* 0x00000000009e7308 */ /* 0x0009f00000000800 */
[----:B------:R2:W2:Y:S01]  /*5e40*/  MUFU.EX2 R159, R4 ;  /* 0x00000004009f7308 */ /* 0x0004a20000000800 */
[----:B-1----:R-:W-:Y:S01]  /*5e50*/  F2FP.BF16.F32.PACK_AB R6, R167, R157 ;  /* 0x0000009da706723e */ /* 0x002fe200000010ff */
[----:B----4-:R-:W-:-:S02]  /*5e60*/  FFMA.FTZ R0, R45, UR6, -R2 ;  /* 0x000000062d007c23 */ /* 0x010fc40008010802 */
[----:B------:R-:W-:Y:S04]  /*5e70*/  LDSM.16.MT88.4 R44, [R197+0x14000] ;  /* 0x01400000c52c783b */ /* 0x000fe80000004200 */
[----:B------:R1:W4:Y:S01]  /*5e80*/  MUFU.EX2 R172, R0 ;  /* 0x0000000000ac7308 */ /* 0x0003220000000800 */
[----:B--2---:R-:W-:Y:S02]  /*5e90*/  F2FP.BF16.F32.PACK_AB R4, R231, R230 ;  /* 0x000000e6e704723e */ /* 0x004fe400000010ff */
[----:B------:R-:W-:Y:S01]  /*5ea0*/  F2FP.BF16.F32.PACK_AB R5, R159, R9 ;  /* 0x000000099f05723e */ /* 0x000fe200000010ff */
[----:B-1----:R-:W-:Y:S01]  /*5eb0*/  FFMA.FTZ R0, R116, UR6, -R8 ;  /* 0x0000000674007c23 */ /* 0x002fe20008010808 */
[----:B----4-:R-:W-:-:S03]  /*5ec0*/  F2FP.BF16.F32.PACK_AB R7, R172, R158 ;  /* 0x0000009eac07723e */ /* 0x010fc600000010ff */
[----:B------:R1:W2:Y:S04]  /*5ed0*/  MUFU.EX2 R136, R0 ;  /* 0x0000000000887308 */ /* 0x0002a80000000800 */
[C---:B------:R-:W-:Y:S06]  /*5ee0*/  HMMA.16816.F32.BF16 R108, R4.reuse, R16, RZ ;  /* 0x00000010046c723c */ /* 0x040fec00000418ff */
[C---:B------:R-:W-:Y:S01]  /*5ef0*/  HMMA.16816.F32.BF16 R124, R4.reuse, R18, RZ ;  /* 0x00000012047c723c */ /* 0x040fe200000418ff */
[----:B------:R-:W4:Y:S05]  /*5f00*/  LDSM.16.MT88.4 R16, [R197+0x16000] ;  /* 0x01600000c510783b */ /* 0x000f2a0000004200 */
[----:B------:R-:W-:Y:S01]  /*5f10*/  HMMA.16816.F32.BF16 R112, R4, R40, RZ ;  /* 0x000000280470723c */ /* 0x000fe200000418ff */
[----:B-1----:R-:W-:-:S04]  /*5f20*/  FFMA.FTZ R0, R117, UR6, -R8 ;  /* 0x0000000675007c23 */ /* 0x002fc80008010808 */
[----:B------:R1:W4:Y:S01]  /*5f30*/  MUFU.EX2 R140, R0 ;  /* 0x00000000008c7308 */ /* 0x0003220000000800 */
[C---:B------:R-:W-:Y:S01]  /*5f40*/  HMMA.16816.F32.BF16 R92, R4.reuse, R42, RZ ;  /* 0x0000002a045c723c */ /* 0x040fe200000418ff */
[----:B------:R-:W4:Y:S05]  /*5f50*/  LDSM.16.MT88.4 R40, [R200+0x16000] ;  /* 0x01600000c828783b */ /* 0x000f2a0000004200 */
[C---:B------:R-:W-:Y:S06]  /*5f60*/  HMMA.16816.F32.BF16 R80, R4.reuse, R36, RZ ;  /* 0x000000240450723c */ /* 0x040fec00000418ff */
[----:B------:R-:W-:Y:S01]  /*5f70*/  HMMA.16816.F32.BF16 R68, R4, R38, RZ ;  /* 0x000000260444723c */ /* 0x000fe200000418ff */
[----:B------:R-:W4:Y:S01]  /*5f80*/  LDSM.16.MT88.4 R36, [R200+0x14000] ;  /* 0x01400000c824783b */ /* 0x000f220000004200 */
[----:B-1----:R-:W-:-:S04]  /*5f90*/  FFMA.FTZ R0, R128, UR6, -R8 ;  /* 0x0000000680007c23 */ /* 0x002fc80008010808 */
[C---:B------:R-:W-:Y:S01]  /*5fa0*/  HMMA.16816.F32.BF16 R104, R4.reuse, R12, RZ ;  /* 0x0000000c0468723c */ /* 0x040fe200000418ff */
[----:B------:R1:W-:Y:S05]  /*5fb0*/  MUFU.EX2 R201, R0 ;  /* 0x0000000000c97308 */ /* 0x0003ea0000000800 */
[C---:B------:R-:W-:Y:S01]  /*5fc0*/  HMMA.16816.F32.BF16 R120, R4.reuse, R14, RZ ;  /* 0x0000000e0478723c */ /* 0x040fe200000418ff */
[----:B------:R-:W4:Y:S05]  /*5fd0*/  LDSM.16.MT88.4 R12, [R199+0x14000] ;  /* 0x01400000c70c783b */ /* 0x000f2a0000004200 */
[C---:B---3--:R-:W-:Y:S06]  /*5fe0*/  HMMA.16816.F32.BF16 R100, R4.reuse, R32, RZ ;  /* 0x000000200464723c */ /* 0x048fec00000418ff */
[----:B------:R-:W-:Y:S01]  /*5ff0*/  HMMA.16816.F32.BF16 R88, R4, R34, RZ ;  /* 0x000000220458723c */ /* 0x000fe200000418ff */
[----:B-1----:R-:W-:Y:S01]  /*6000*/  FFMA.FTZ R0, R133, UR6, -R8 ;  /* 0x0000000685007c23 */ /* 0x002fe20008010808 */
[----:B------:R-:W-:Y:S01]  /*6010*/  LDSM.16.MT88.4 R32, [R199+0x16000] ;  /* 0x01600000c720783b */ /* 0x000fe20000004200 */
[----:B--2---:R-:W-:-:S02]  /*6020*/  IMAD.MOV.U32 R133, RZ, RZ, R136 ;  /* 0x000000ffff857224 */ /* 0x004fc400078e0088 */
[----:B------:R1:W-:Y:S01]  /*6030*/  MUFU.EX2 R165, R0 ;  /* 0x0000000000a57308 */ /* 0x0003e20000000800 */
[C---:B------:R-:W-:Y:S06]  /*6040*/  HMMA.16816.F32.BF16 R96, R4.reuse, R28, RZ ;  /* 0x0000001c0460723c */ /* 0x040fec00000418ff */
[C---:B------:R-:W-:Y:S01]  /*6050*/  HMMA.16816.F32.BF16 R84, R4.reuse, R30, RZ ;  /* 0x0000001e0454723c */ /* 0x040fe200000418ff */
[----:B------:R-:W2:Y:S05]  /*6060*/  LDSM.16.MT88.4 R28, [R198+0x16000] ;  /* 0x01600000c61c783b */ /* 0x000eaa0000004200 */
[----:B------:R-:W-:Y:S01]  /*6070*/  HMMA.16816.F32.BF16 R76, R4, R24, RZ ;  /* 0x00000018044c723c */ /* 0x000fe200000418ff */
[----:B-1----:R-:W-:Y:S01]  /*6080*/  FFMA.FTZ R0, R134, UR6, -R2 ;  /* 0x0000000686007c23 */ /* 0x002fe20008010802 */
[----:B----4-:R-:W-:-:S04]  /*6090*/  MOV R134, R140 ;  /* 0x0000008c00867202 */ /* 0x010fc80000000f00 */
[C---:B------:R-:W-:Y:S01]  /*60a0*/  HMMA.16816.F32.BF16 R64, R4.reuse, R26, RZ ;  /* 0x0000001a0440723c */ /* 0x040fe200000418ff */
[----:B------:R-:W1:Y:S01]  /*60b0*/  LDSM.16.MT88.4 R24, [R197+0x10800] ;  /* 0x01080000c518783b */ /* 0x000e620000004200 */
[----:B------:R3:W4:Y:S04]  /*60c0*/  MUFU.EX2 R11, R0 ;  /* 0x00000000000b7308 */ /* 0x0007280000000800 */
[C---:B------:R-:W-:Y:S06]  /*60d0*/  HMMA.16816.F32.BF16 R144, R4.reuse, R16, RZ ;  /* 0x000000100490723c */ /* 0x040fec00000418ff */
[C---:B------:R-:W-:Y:S01]  /*60e0*/  HMMA.16816.F32.BF16 R148, R4.reuse, R18, RZ ;  /* 0x000000120494723c */ /* 0x040fe200000418ff */
[----:B------:R-:W1:Y:S05]  /*60f0*/  LDSM.16.MT88.4 R16, [R200+0x10800] ;  /* 0x01080000c810783b */ /* 0x000e6a0000004200 */
[----:B------:R-:W-:Y:S01]  /*6100*/  HMMA.16816.F32.BF16 R72, R4, R44, RZ ;  /* 0x0000002c0448723c */ /* 0x000fe200000418ff */
[----:B---3--:R-:W-:Y:S01]  /*6110*/  FFMA.FTZ R0, R135, UR6, -R2 ;  /* 0x0000000687007c23 */ /* 0x008fe20008010802 */
[----:B----4-:R-:W-:-:S03]  /*6120*/  IMAD.MOV.U32 R135, RZ, RZ, R11 ;  /* 0x000000ffff877224 */ /* 0x010fc600078e000b */
[----:B------:R3:W4:Y:S01]  /*6130*/  MUFU.EX2 R196, R0 ;  /* 0x0000000000c47308 */ /* 0x0007220000000800 */
[C---:B------:R-:W-:Y:S06]  /*6140*/  HMMA.16816.F32.BF16 R56, R4.reuse, R46, RZ ;  /* 0x0000002e0438723c */ /* 0x040fec00000418ff */
[C---:B------:R-:W-:Y:S06]  /*6150*/  HMMA.16816.F32.BF16 R44, R4.reuse, R48, RZ ;  /* 0x00000030042c723c */ /* 0x040fec00000418ff */
[----:B------:R-:W-:Y:S01]  /*6160*/  HMMA.16816.F32.BF16 R168, R4, R40, RZ ;  /* 0x0000002804a8723c */ /* 0x000fe200000418ff */
[----:B---3--:R-:W-:-:S05]  /*6170*/  FFMA.FTZ R0, R153, UR6, -R2 ;  /* 0x0000000699007c23 */ /* 0x008fca0008010802 */
[C---:B------:R-:W-:Y:S01]  /*6180*/  HMMA.16816.F32.BF16 R52, R4.reuse, R20, RZ ;  /* 0x000000140434723c */ /* 0x040fe200000418ff */
[----:B------:R3:W-:Y:S05]  /*6190*/  MUFU.EX2 R175, R0 ;  /* 0x0000000000af7308 */ /* 0x0007ea0000000800 */
[C---:B------:R-:W-:Y:S01]  /*61a0*/  HMMA.16816.F32.BF16 R60, R4.reuse, R22, RZ ;  /* 0x00000016043c723c */ /* 0x040fe200000418ff */
[----:B------:R-:W1:Y:S05]  /*61b0*/  LDSM.16.MT88.4 R20, [R198+0x10800] ;  /* 0x01080000c614783b */ /* 0x000e6a0000004200 */
[C---:B------:R-:W-:Y:S06]  /*61c0*/  HMMA.16816.F32.BF16 R48, R4.reuse, R50, RZ ;  /* 0x000000320430723c */ /* 0x040fec00000418ff */
[----:B------:R-:W-:Y:S01]  /*61d0*/  HMMA.16816.F32.BF16 R116, R4, R36, RZ ;  /* 0x000000240474723c */ /* 0x000fe200000418ff */
[----:B---3--:R-:W-:-:S04]  /*61e0*/  FFMA.FTZ R0, R152, UR6, -R2 ;  /* 0x0000000698007c23 */ /* 0x008fc80008010802 */
[----:B------:R-:W3:Y:S01]  /*61f0*/  MUFU.EX2 R11, R0 ;  /* 0x00000000000b7308 */ /* 0x000ee20000000800 */
[C---:B------:R-:W-:Y:S01]  /*6200*/  HMMA.16816.F32.BF16 R128, R4.reuse, R38, RZ ;  /* 0x000000260480723c */ /* 0x040fe200000418ff */
[----:B------:R-:W-:Y:S05]  /*6210*/  LDSM.16.MT88.4 R36, [R198+0x12800] ;  /* 0x01280000c624783b */ /* 0x000fea0000004200 */
[C---:B------:R-:W-:Y:S06]  /*6220*/  HMMA.16816.F32.BF16 R136, R4.reuse, R12, RZ ;  /* 0x0000000c0488723c */ /* 0x040fec00000418ff */
[C---:B------:R-:W-:Y:S01]  /*6230*/  HMMA.16816.F32.BF16 R140, R4.reuse, R14, RZ ;  /* 0x0000000e048c723c */ /* 0x040fe200000418ff */
[----:B------:R-:W-:Y:S05]  /*6240*/  LDSM.16.MT88.4 R12, [R199+0x10800] ;  /* 0x01080000c70c783b */ /* 0x000fea0000004200 */
[C---:B--2---:R-:W-:Y:S06]  /*6250*/  HMMA.16816.F32.BF16 R160, R4.reuse, R28, RZ ;  /* 0x0000001c04a0723c */ /* 0x044fec00000418ff */
[C---:B------:R-:W-:Y:S01]  /*6260*/  HMMA.16816.F32.BF16 R152, R4.reuse, R30, RZ ;  /* 0x0000001e0498723c */ /* 0x040fe200000418ff */
[----:B------:R-:W2:Y:S05]  /*6270*/  LDSM.16.MT88.4 R28, [R197+0x12800] ;  /* 0x01280000c51c783b */ /* 0x000eaa0000004200 */
[C---:B------:R-:W-:Y:S06]  /*6280*/  HMMA.16816.F32.BF16 R40, R4.reuse, R42, RZ ;  /* 0x0000002a0428723c */ /* 0x040fec00000418ff */
[C---:B------:R-:W-:Y:S06]  /*6290*/  HMMA.16816.F32.BF16 R236, R4.reuse, R32, RZ ;  /* 0x0000002004ec723c */ /* 0x040fec00000418ff */
[----:B------:R-:W-:Y:S01]  /*62a0*/  HMMA.16816.F32.BF16 R224, R4, R34, RZ ;  /* 0x0000002204e0723c */ /* 0x000fe200000418ff */
[----:B------:R-:W2:Y:S06]  /*62b0*/  LDSM.16.MT88.4 R32, [R200+0x12800] ;  /* 0x01280000c820783b */ /* 0x000eac0000004200 */
[----:B------:R-:W-:-:S02]  /*62c0*/  F2FP.BF16.F32.PACK_AB R4, R134, R133 ;  /* 0x000000858604723e */ /* 0x000fc400000010ff */
[----:B----4-:R-:W-:Y:S02]  /*62d0*/  F2FP.BF16.F32.PACK_AB R5, R196, R135 ;  /* 0x00000087c405723e */ /* 0x010fe400000010ff */
[----:B------:R-:W-:Y:S02]  /*62e0*/  F2FP.BF16.F32.PACK_AB R6, R165, R201 ;  /* 0x000000c9a506723e */ /* 0x000fe400000010ff */
[----:B---3--:R-:W-:-:S07]  /*62f0*/  F2FP.BF16.F32.PACK_AB R7, R11, R175 ;  /* 0x000000af0b07723e */ /* 0x008fce00000010ff */
[C---:B-1----:R-:W-:Y:S06]  /*6300*/  HMMA.16816.F32.BF16 R112, R4.reuse, R24, R112 ;  /* 0x000000180470723c */ /* 0x042fec0000041870 */
[C---:B------:R-:W-:Y:S06]  /*6310*/  HMMA.16816.F32.BF16 R188, R4.reuse, R18, R64 ;  /* 0x0000001204bc723c */ /* 0x040fec0000041840 */
[C---:B------:R-:W-:Y:S01]  /*6320*/  HMMA.16816.F32.BF16 R240, R4.reuse, R26, R92 ;  /* 0x0000001a04f0723c */ /* 0x040fe2000004185c */
[----:B------:R-:W-:Y:S05]  /*6330*/  LDSM.16.MT88.4 R24, [R199+0x12800] ;  /* 0x01280000c718783b */ /* 0x000fea0000004200 */
[C---:B------:R-:W-:Y:S06]  /*6340*/  HMMA.16816.F32.BF16 R232, R4.reuse, R20, R80 ;  /* 0x0000001404e8723c */ /* 0x040fec0000041850 */
[----:B------:R-:W-:Y:S01]  /*6350*/  MOV R229, R113 ;  /* 0x0000007100e57202 */ /* 0x000fe20000000f00 */
[----:B------:R-:W-:Y:S01]  /*6360*/  IMAD.MOV.U32 R228, RZ, RZ, R114 ;  /* 0x000000ffffe47224 */ /* 0x000fe200078e0072 */
[----:B------:R-:W-:Y:S01]  /*6370*/  MOV R0, R112 ;  /* 0x0000007000007202 */ /* 0x000fe20000000f00 */
[----:B------:R-:W-:Y:S01]  /*6380*/  IMAD.MOV.U32 R156, RZ, RZ, R115 ;  /* 0x000000ffff9c7224 */ /* 0x000fe200078e0073 */
[C---:B------:R-:W-:Y:S01]  /*6390*/  HMMA.16816.F32.BF16 R192, R4.reuse, R22, R68 ;  /* 0x0000001604c0723c */ /* 0x040fe20000041844 */
[----:B------:R-:W-:Y:S01]  /*63a0*/  LDSM.16.MT88.4 R20, [R200+0x14800] ;  /* 0x01480000c814783b */ /* 0x000fe20000004200 */
[----:B------:R-:W-:Y:S01]  /*63b0*/  MOV R67, R0 ;  /* 0x0000000000437202 */ /* 0x000fe20000000f00 */
[----:B------:R-:W-:Y:S01]  /*63c0*/  IMAD.MOV.U32 R66, RZ, RZ, R228 ;  /* 0x000000ffff427224 */ /* 0x000fe200078e00e4 */
[----:B------:R-:W-:Y:S01]  /*63d0*/  MOV R0, R166 ;  /* 0x000000a600007202 */ /* 0x000fe20000000f00 */
[----:B------:R-:W-:Y:S01]  /*63e0*/  IMAD.MOV.U32 R83, RZ, RZ, R165 ;  /* 0x000000ffff537224 */ /* 0x000fe200078e00a5 */
[C---:B------:R-:W-:Y:S01]  /*63f0*/  HMMA.16816.F32.BF16 R112, R4.reuse, R16, R76 ;  /* 0x000000100470723c */ /* 0x040fe2000004184c */
[----:B------:R-:W1:Y:S01]  /*6400*/  LDSM.16.MT88.4 R16, [R197+0x14800] ;  /* 0x01480000c510783b */ /* 0x000e620000004200 */
[----:B------:R-:W-:Y:S01]  /*6410*/  MOV R70, R231 ;  /* 0x000000e700467202 */ /* 0x000fe20000000f00 */
[----:B------:R-:W-:Y:S01]  /*6420*/  IMAD.MOV.U32 R69, RZ, RZ, R230 ;  /* 0x000000ffff457224 */ /* 0x000fe200078e00e6 */
[----:B------:R-:W-:Y:S01]  /*6430*/  MOV R65, R229 ;  /* 0x000000e500417202 */ /* 0x000fe20000000f00 */
[----:B------:R-:W-:Y:S01]  /*6440*/  IMAD.MOV.U32 R68, RZ, RZ, R167 ;  /* 0x000000ffff447224 */ /* 0x000fe200078e00a7 */
[C---:B--2---:R-:W-:Y:S01]  /*6450*/  HMMA.16816.F32.BF16 R108, R4.reuse, R28, R108 ;  /* 0x0000001c046c723c */ /* 0x044fe2000004186c */
[----:B------:R-:W-:Y:S01]  /*6460*/  IMAD.MOV.U32 R76, RZ, RZ, R175 ;  /* 0x000000ffff4c7224 */ /* 0x000fe200078e00af */
[----:B------:R-:W-:Y:S01]  /*6470*/  MOV R77, R174 ;  /* 0x000000ae004d7202 */ /* 0x000fe20000000f00 */
[----:B------:R-:W-:Y:S01]  /*6480*/  IMAD.MOV.U32 R78, RZ, RZ, R173 ;  /* 0x000000ffff4e7224 */ /* 0x000fe200078e00ad */
[----:B------:R-:W-:Y:S01]  /*6490*/  MOV R79, R172 ;  /* 0x000000ac004f7202 */ /* 0x000fe20000000f00 */
[----:B------:R-:W-:Y:S01]  /*64a0*/  IMAD.MOV.U32 R80, RZ, RZ, R159 ;  /* 0x000000ffff507224 */ /* 0x000fe200078e009f */
[----:B------:R-:W-:Y:S01]  /*64b0*/  HMMA.16816.F32.BF16 R28, R4, R30, R124 ;  /* 0x0000001e041c723c */ /* 0x000fe2000004187c */
[----:B------:R-:W-:Y:S01]  /*64c0*/  MOV R71, R164 ;  /* 0x000000a400477202 */ /* 0x000fe20000000f00 */
[----:B------:R-:W-:Y:S01]  /*64d0*/  IMAD.MOV.U32 R82, RZ, RZ, R157 ;  /* 0x000000ffff527224 */ /* 0x000fe200078e009d */
[----:B------:R-:W-:-:S03]  /*64e0*/  MOV R81, R158 ;  /* 0x0000009e00517202 */ /* 0x000fc60000000f00 */
[C---:B------:R-:W-:Y:S06]  /*64f0*/  HMMA.16816.F32.BF16 R176, R4.reuse, R12, R52 ;  /* 0x0000000c04b0723c */ /* 0x040fec0000041834 */
[C---:B------:R-:W-:Y:S01]  /*6500*/  HMMA.16816.F32.BF16 R180, R4.reuse, R14, R60 ;  /* 0x0000000e04b4723c */ /* 0x040fe2000004183c */
[----:B------:R-:W2:Y:S05]  /*6510*/  LDSM.16.MT88.4 R12, [R198+0x14800] ;  /* 0x01480000c60c783b */ /* 0x000eaa0000004200 */
[----:B------:R-:W-:Y:S01]  /*6520*/  HMMA.16816.F32.BF16 R172, R4, R34, R88 ;  /* 0x0000002204ac723c */ /* 0x000fe20000041858 */
[----:B------:R-:W-:Y:S01]  /*6530*/  MOV R95, R108 ;  /* 0x0000006c005f7202 */ /* 0x000fe20000000f00 */
[----:B------:R-:W-:Y:S01]  /*6540*/  IMAD.MOV.U32 R94, RZ, RZ, R109 ;  /* 0x000000ffff5e7224 */ /* 0x000fe200078e006d */
[----:B------:R-:W-:Y:S01]  /*6550*/  MOV R93, R110 ;  /* 0x0000006e005d7202 */ /* 0x000fe20000000f00 */
[----:B------:R-:W-:-:S02]  /*6560*/  IMAD.MOV.U32 R92, RZ, RZ, R111 ;  /* 0x000000ffff5c7224 */ /* 0x000fc400078e006f */
[C---:B------:R-:W-:Y:S01]  /*6570*/  HMMA.16816.F32.BF16 R228, R4.reuse, R32, R100 ;  /* 0x0000002004e4723c */ /* 0x040fe20000041864 */
[----:B------:R-:W-:Y:S01]  /*6580*/  MOV R91, R0 ;  /* 0x00000000005b7202 */ /* 0x000fe20000000f00 */
[----:B------:R-:W-:Y:S01]  /*6590*/  FFMA.FTZ R0, R184, UR6, -R8 ;  /* 0x00000006b8007c23 */ /* 0x000fe20008010808 */
[----:B------:R-:W-:Y:S01]  /*65a0*/  MOV R55, R30 ;  /* 0x0000001e00377202 */ /* 0x000fe20000000f00 */
[----:B------:R-:W-:Y:S01]  /*65b0*/  IMAD.MOV.U32 R54, RZ, RZ, R31 ;  /* 0x000000ffff367224 */ /* 0x000fe200078e001f */
[----:B------:R-:W-:Y:S01]  /*65c0*/  MOV R53, R28 ;  /* 0x0000001c00357202 */ /* 0x000fe20000000f00 */
[----:B------:R-:W-:Y:S01]  /*65d0*/  IMAD.MOV.U32 R52, RZ, RZ, R29 ;  /* 0x000000ffff347224 */ /* 0x000fe200078e001d */
[----:B------:R-:W3:Y:S01]  /*65e0*/  LDSM.16.MT88.4 R32, [R197+0x16800] ;  /* 0x01680000c520783b */ /* 0x000ee20000004200 */
[----:B------:R-:W-:Y:S01]  /*65f0*/  HMMA.16816.F32.BF16 R28, R4, R36, R104 ;  /* 0x00000024041c723c */ /* 0x000fe20000041868 */
[----:B------:R-:W-:Y:S02]  /*6600*/  IMAD.MOV.U32 R90, RZ, RZ, R11 ;  /* 0x000000ffff5a7224 */ /* 0x000fe400078e000b */
[----:B------:R-:W-:-:S03]  /*6610*/  IMAD.MOV.U32 R89, RZ, RZ, R71 ;  /* 0x000000ffff597224 */ /* 0x000fc600078e0047 */
[C---:B-1----:R-:W-:Y:S01]  /*6620*/  HMMA.16816.F32.BF16 R100, R4.reuse, R18, R56 ;  /* 0x000000120464723c */ /* 0x042fe20000041838 */
[----:B------:R1:W-:Y:S01]  /*6630*/  MUFU.EX2 R58, R0 ;  /* 0x00000000003a7308 */ /* 0x0003e20000000800 */
[----:B------:R-:W-:Y:S01]  /*6640*/  MOV R104, R76 ;  /* 0x0000004c00687202 */ /* 0x000fe20000000f00 */
[----:B------:R-:W-:Y:S01]  /*6650*/  IMAD.MOV.U32 R105, RZ, RZ, R77 ;  /* 0x000000ffff697224 */ /* 0x000fe200078e004d */
[----:B------:R-:W-:Y:S01]  /*6660*/  MOV R106, R78 ;  /* 0x0000004e006a7202 */ /* 0x000fe20000000f00 */
[----:B------:R-:W-:Y:S01]  /*6670*/  IMAD.MOV.U32 R107, RZ, RZ, R79 ;  /* 0x000000ffff6b7224 */ /* 0x000fe200078e004f */
[C---:B------:R-:W-:Y:S06]  /*6680*/  HMMA.16816.F32.BF16 R60, R4.reuse, R38, R120 ;  /* 0x00000026043c723c */ /* 0x040fec0000041878 */
[----:B------:R-:W-:Y:S01]  /*6690*/  HMMA.16816.F32.BF16 R164, R4, R24, R96 ;  /* 0x0000001804a4723c */ /* 0x000fe20000041860 */
[----:B------:R-:W-:Y:S01]  /*66a0*/  MOV R123, R80 ;  /* 0x00000050007b7202 */ /* 0x000fe20000000f00 */
[----:B------:R-:W-:Y:S01]  /*66b0*/  IMAD.MOV.U32 R122, RZ, RZ, R81 ;  /* 0x000000ffff7a7224 */ /* 0x000fe200078e0051 */
[----:B------:R-:W-:Y:S01]  /*66c0*/  MOV R121, R82 ;  /* 0x0000005200797202 */ /* 0x000fe20000000f00 */
[----:B------:R-:W-:-:S02]  /*66d0*/  IMAD.MOV.U32 R120, RZ, RZ, R83 ;  /* 0x000000ffff787224 */ /* 0x000fc400078e0053 */
[----:B-1----:R-:W-:Y:S01]  /*66e0*/  FFMA.FTZ R0, R185, UR6, -R8 ;  /* 0x00000006b9007c23 */ /* 0x002fe20008010808 */
[----:B------:R-:W-:Y:S01]  /*66f0*/  MOV R96, R156 ;  /* 0x0000009c00607202 */ /* 0x000fe20000000f00 */
[C---:B------:R-:W-:Y:S01]  /*6700*/  HMMA.16816.F32.BF16 R124, R4.reuse, R16, R72 ;  /* 0x00000010047c723c */ /* 0x040fe20000041848 */
[----:B------:R-:W-:Y:S01]  /*6710*/  MOV R111, R28 ;  /* 0x0000001c006f7202 */ /* 0x000fe20000000f00 */
[----:B------:R1:W-:Y:S01]  /*6720*/  MUFU.EX2 R11, R0 ;  /* 0x00000000000b7308 */ /* 0x0003e20000000800 */
        /* <DEDUP_REMOVED lines=8> */
[----:B------:R-:W-:Y:S01]  /*67b0*/  IMAD.MOV.U32 R73, RZ, RZ, R53 ;  /* 0x000000ffff497224 */ /* 0x000fe200078e0035 */
[----:B------:R-:W-:Y:S01]  /*67c0*/  MOV R16, R52 ;  /* 0x0000003400107202 */ /* 0x000fe20000000f00 */
[----:B------:R-:W4:Y:S01]  /*67d0*/  LDSM.16.MT88.4 R28, [R199+0x14800] ;  /* 0x01480000c71c783b */ /* 0x000f220000004200 */
[----:B------:R-:W-:Y:S01]  /*67e0*/  MOV R84, R68 ;  /* 0x0000004400547202 */ /* 0x000fe20000000f00 */
[----:B------:R-:W-:Y:S01]  /*67f0*/  IMAD.MOV.U32 R38, RZ, RZ, R61 ;  /* 0x000000ffff267224 */ /* 0x000fe200078e003d */
[----:B------:R-:W-:Y:S01]  /*6800*/  HMMA.16816.F32.BF16 R68, R4, R20, R116 ;  /* 0x000000140444723c */ /* 0x000fe20000041874 */
[----:B------:R-:W-:Y:S01]  /*6810*/  MOV R39, R63 ;  /* 0x0000003f00277202 */ /* 0x000fe20000000f00 */
[----:B------:R-:W-:-:S02]  /*6820*/  IMAD.MOV.U32 R36, RZ, RZ, R60 ;  /* 0x000000ffff247224 */ /* 0x000fc400078e003c */
[----:B-1----:R-:W-:Y:S01]  /*6830*/  FFMA.FTZ R0, R186, UR6, -R8 ;  /* 0x00000006ba007c23 */ /* 0x002fe20008010808 */
[----:B------:R-:W-:Y:S01]  /*6840*/  MOV R37, R62 ;  /* 0x0000003e00257202 */ /* 0x000fe20000000f00 */
[----:B------:R-:W-:Y:S01]  /*6850*/  LDSM.16.MT88.4 R24, [R198+0x16800] ;  /* 0x01680000c618783b */ /* 0x000fe20000004200 */
[C---:B--2---:R-:W-:Y:S01]  /*6860*/  HMMA.16816.F32.BF16 R80, R4.reuse, R12, R44 ;  /* 0x0000000c0450723c */ /* 0x044fe2000004182c */
[----:B------:R1:W2:Y:S01]  /*6870*/  MUFU.EX2 R119, R0 ;  /* 0x0000000000777308 */ /* 0x0002a20000000800 */
[----:B------:R-:W-:Y:S01]  /*6880*/  MOV R88, R39 ;  /* 0x0000002700587202 */ /* 0x000fe20000000f00 */
[----:B------:R-:W-:Y:S01]  /*6890*/  IMAD.MOV.U32 R98, RZ, RZ, R38 ;  /* 0x000000ffff627224 */ /* 0x000fe200078e0026 */
[----:B------:R-:W-:Y:S01]  /*68a0*/  MOV R99, R37 ;  /* 0x0000002500637202 */ /* 0x000fe20000000f00 */
[----:B------:R-:W-:Y:S01]  /*68b0*/  IMAD.MOV.U32 R97, RZ, RZ, R36 ;  /* 0x000000ffff617224 */ /* 0x000fe200078e0024 */
[C---:B------:R-:W-:Y:S01]  /*68c0*/  HMMA.16816.F32.BF16 R52, R4.reuse, R14, R48 ;  /* 0x0000000e0434723c */ /* 0x040fe20000041830 */
[----:B------:R-:W4:Y:S01]  /*68d0*/  LDSM.16.MT88.4 R12, [R199+0x16800] ;  /* 0x01680000c70c783b */ /* 0x000f220000004200 */
[----:B------:R-:W-:Y:S01]  /*68e0*/  IMAD.MOV.U32 R85, RZ, RZ, R67 ;  /* 0x000000ffff557224 */ /* 0x000fe200078e0043 */
[----:B------:R-:W-:Y:S01]  /*68f0*/  MOV R87, R66 ;  /* 0x0000004200577202 */ /* 0x000fe20000000f00 */
[----:B------:R-:W-:Y:S01]  /*6900*/  IMAD.MOV.U32 R86, RZ, RZ, R65 ;  /* 0x000000ffff567224 */ /* 0x000fe200078e0041 */
[----:B------:R-:W4:Y:S01]  /*6910*/  LDSM.16.MT88.4 R36, [R200+0x16800] ;  /* 0x01680000c824783b */ /* 0x000f220000004200 */
[C---:B------:R-:W-:Y:S01]  /*6920*/  HMMA.16816.F32.BF16 R48, R4.reuse, R22, R128 ;  /* 0x000000160430723c */ /* 0x040fe20000041880 */
[----:B------:R-:W-:Y:S01]  /*6930*/  IMAD.MOV.U32 R117, RZ, RZ, R74 ;  /* 0x000000ffff757224 */ /* 0x000fe200078e004a */
[----:B------:R-:W-:Y:S01]  /*6940*/  MOV R118, R75 ;  /* 0x0000004b00767202 */ /* 0x000fe20000000f00 */
[----:B------:R-:W4:Y:S01]  /*6950*/  LDSM.16.MT88.4 R20, [R197+0x11000] ;  /* 0x01100000c514783b */ /* 0x000f220000004200 */
[----:B------:R-:W-:Y:S01]  /*6960*/  IMAD.MOV.U32 R184, RZ, RZ, R72 ;  /* 0x000000ffffb87224 */ /* 0x000fe200078e0048 */
[----:B------:R-:W-:Y:S01]  /*6970*/  MOV R116, R73 ;  /* 0x0000004900747202 */ /* 0x000fe20000000f00 */
[----:B-1----:R-:W-:Y:S01]  /*6980*/  FFMA.FTZ R0, R187, UR6, -R8 ;  /* 0x00000006bb007c23 */ /* 0x002fe20008010808 */
[C---:B---3--:R-:W-:Y:S01]  /*6990*/  HMMA.16816.F32.BF16 R44, R4.reuse, R34, R148 ;  /* 0x00000022042c723c */ /* 0x048fe20000041894 */
[----:B------:R-:W-:Y:S01]  /*69a0*/  MOV R131, R17 ;  /* 0x0000001100837202 */ /* 0x000fe20000000f00 */
[----:B------:R-:W-:Y:S01]  /*69b0*/  IMAD.MOV.U32 R129, RZ, RZ, R16 ;  /* 0x000000ffff817224 */ /* 0x000fe200078e0010 */
[----:B------:R1:W3:Y:S01]  /*69c0*/  MUFU.EX2 R59, R0 ;  /* 0x00000000003b7308 */ /* 0x0002e20000000800 */
[----:B------:R-:W3:Y:S01]  /*69d0*/  LDSM.16.MT88.4 R16, [R198+0x11000] ;  /* 0x01100000c610783b */ /* 0x000ee20000004200 */
[----:B------:R-:W-:Y:S01]  /*69e0*/  IMAD.MOV.U32 R186, RZ, RZ, R84 ;  /* 0x000000ffffba7224 */ /* 0x000fe200078e0054 */
[----:B------:R-:W-:Y:S01]  /*69f0*/  HMMA.16816.F32.BF16 R60, R4, R32, R144 ;  /* 0x00000020043c723c */ /* 0x000fe20000041890 */
[----:B--2---:R-:W-:Y:S01]  /*6a00*/  MOV R151, R119 ;  /* 0x0000007700977202 */ /* 0x004fe20000000f00 */
[----:B------:R-:W-:Y:S01]  /*6a10*/  IMAD.MOV.U32 R185, RZ, RZ, R120 ;  /* 0x000000ffffb97224 */ /* 0x000fe200078e0078 */
[----:B------:R-:W-:Y:S01]  /*6a20*/  LDSM.16.MT88.4 R32, [R199+0x11000] ;  /* 0x01100000c720783b */ /* 0x000fe20000004200 */
[----:B------:R-:W-:-:S02]  /*6a30*/  IMAD.MOV.U32 R119, RZ, RZ, R88 ;  /* 0x000000ffff777224 */ /* 0x000fc400078e0058 */
[C---:B----4-:R-:W-:Y:S01]  /*6a40*/  HMMA.16816.F32.BF16 R76, R4.reuse, R30, R140 ;  /* 0x0000001e044c723c */ /* 0x050fe2000004188c */
[----:B------:R-:W-:Y:S01]  /*6a50*/  MOV R144, R85 ;  /* 0x0000005500907202 */ /* 0x000fe20000000f00 */
[----:B------:R-:W-:Y:S01]  /*6a60*/  IMAD.MOV.U32 R145, RZ, RZ, R86 ;  /* 0x000000ffff917224 */ /* 0x000fe200078e0056 */
[----:B------:R-:W-:Y:S01]  /*6a70*/  MOV R146, R87 ;  /* 0x0000005700927202 */ /* 0x000fe20000000f00 */
[----:B------:R-:W-:Y:S02]  /*6a80*/  IMAD.MOV.U32 R147, RZ, RZ, R96 ;  /* 0x000000ffff937224 */ /* 0x000fe400078e0060 */
[C---:B------:R-:W-:Y:S01]  /*6a90*/  HMMA.16816.F32.BF16 R64, R4.reuse, R28, R136 ;  /* 0x0000001c0440723c */ /* 0x040fe20000041888 */
[----:B------:R-:W-:Y:S01]  /*6aa0*/  MOV R140, R121 ;  /* 0x00000079008c7202 */ /* 0x000fe20000000f00 */
[----:B-1----:R-:W-:Y:S01]  /*6ab0*/  FFMA.FTZ R0, R245, UR6, -R2 ;  /* 0x00000006f5007c23 */ /* 0x002fe20008010802 */
[----:B------:R-:W-:Y:S01]  /*6ac0*/  MOV R142, R123 ;  /* 0x0000007b008e7202 */ /* 0x000fe20000000f00 */
[----:B------:R-:W-:Y:S01]  /*6ad0*/  IMAD.MOV.U32 R143, RZ, RZ, R118 ;  /* 0x000000ffff8f7224 */ /* 0x000fe200078e0076 */
[----:B------:R-:W-:Y:S01]  /*6ae0*/  MOV R245, R58 ;  /* 0x0000003a00f57202 */ /* 0x000fe20000000f00 */
[----:B------:R-:W-:Y:S01]  /*6af0*/  IMAD.MOV.U32 R141, RZ, RZ, R122 ;  /* 0x000000ffff8d7224 */ /* 0x000fe200078e007a */
[----:B------:R-:W-:Y:S01]  /*6b00*/  MOV R136, R117 ;  /* 0x0000007500887202 */ /* 0x000fe20000000f00 */
[----:B------:R-:W1:Y:S01]  /*6b10*/  MUFU.EX2 R0, R0 ;  /* 0x0000000000007308 */ /* 0x000e620000000800 */
[----:B---3--:R-:W-:Y:S01]  /*6b20*/  MOV R148, R59 ;  /* 0x0000003b00947202 */ /* 0x008fe20000000f00 */
[C---:B------:R-:W-:Y:S01]  /*6b30*/  HMMA.16816.F32.BF16 R84, R4.reuse, R14, R224 ;  /* 0x0000000e0454723c */ /* 0x040fe200000418e0 */
[----:B------:R-:W-:Y:S01]  /*6b40*/  IMAD.MOV.U32 R139, RZ, RZ, R131 ;  /* 0x000000ffff8b7224 */ /* 0x000fe200078e0083 */
[----:B------:R-:W-:Y:S01]  /*6b50*/  MOV R138, R129 ;  /* 0x00000081008a7202 */ /* 0x000fe20000000f00 */
[----:B------:R-:W-:Y:S01]  /*6b60*/  IMAD.MOV.U32 R137, RZ, RZ, R116 ;  /* 0x000000ffff897224 */ /* 0x000fe200078e0074 */
        /* <DEDUP_REMOVED lines=11> */
[----:B-1----:R-:W-:-:S02]  /*6c20*/  IMAD.MOV.U32 R150, RZ, RZ, R0 ;  /* 0x000000ffff967224 */ /* 0x002fc400078e0000 */
[----:B------:R-:W-:Y:S01]  /*6c30*/  FFMA.FTZ R0, R244, UR6, -R2 ;  /* 0x00000006f4007c23 */ /* 0x000fe20008010802 */
[----:B------:R-:W-:Y:S01]  /*6c40*/  MOV R123, R92 ;  /* 0x0000005c007b7202 */ /* 0x000fe20000000f00 */
[C---:B------:R-:W-:Y:S01]  /*6c50*/  HMMA.16816.F32.BF16 R72, R4.reuse, R26, R152 ;  /* 0x0000001a0448723c */ /* 0x040fe20000041898 */
[----:B------:R-:W-:Y:S01]  /*6c60*/  MOV R163, R140 ;  /* 0x0000008c00a37202 */ /* 0x000fe20000000f00 */
[----:B------:R1:W2:Y:S01]  /*6c70*/  MUFU.EX2 R128, R0 ;  /* 0x0000000000807308 */ /* 0x0002a20000000800 */
[----:B------:R-:W-:Y:S01]  /*6c80*/  MOV R149, R142 ;  /* 0x0000008e00957202 */ /* 0x000fe20000000f00 */
[----:B------:R-:W-:Y:S01]  /*6c90*/  IMAD.MOV.U32 R244, RZ, RZ, R141 ;  /* 0x000000fffff47224 */ /* 0x000fe200078e008d */
[----:B------:R-:W-:Y:S01]  /*6ca0*/  MOV R140, R136 ;  /* 0x00000088008c7202 */ /* 0x000fe20000000f00 */
[----:B------:R-:W-:Y:S01]  /*6cb0*/  HMMA.16816.F32.BF16 R92, R4, R36, R168 ;  /* 0x00000024045c723c */ /* 0x000fe200000418a8 */
[----:B------:R-:W-:Y:S01]  /*6cc0*/  IMAD.MOV.U32 R151, RZ, RZ, R143 ;  /* 0x000000ffff977224 */ /* 0x000fe200078e008f */
[----:B------:R-:W-:Y:S01]  /*6cd0*/  LDSM.16.MT88.4 R28, [R200+0x11000] ;  /* 0x01100000c81c783b */ /* 0x000fe20000004200 */
[----:B------:R-:W-:-:S03]  /*6ce0*/  IMAD.MOV.U32 R141, RZ, RZ, R201 ;  /* 0x000000ffff8d7224 */ /* 0x000fc600078e00c9 */
[C---:B------:R-:W-:Y:S01]  /*6cf0*/  HMMA.16816.F32.BF16 R96, R4.reuse, R38, R40 ;  /* 0x000000260460723c */ /* 0x040fe20000041828 */
[----:B------:R-:W-:Y:S01]  /*6d00*/  LDSM.16.MT88.4 R24, [R200+0x13000] ;  /* 0x01300000c818783b */ /* 0x000fe20000004200 */
[----:B-1----:R-:W-:Y:S01]  /*6d10*/  FFMA.FTZ R0, R246, UR6, -R2 ;  /* 0x00000006f6007c23 */ /* 0x002fe20008010802 */
[----:B------:R-:W-:Y:S01]  /*6d20*/  MOV R142, R196 ;  /* 0x000000c4008e7202 */ /* 0x000fe20000000f00 */
[----:B------:R-:W-:Y:S01]  /*6d30*/  IMAD.MOV.U32 R143, RZ, RZ, R10 ;  /* 0x000000ffff8f7224 */ /* 0x000fe200078e000a */
[----:B------:R-:W-:Y:S01]  /*6d40*/  LDSM.16.MT88.4 R36, [R198+0x13000] ;  /* 0x01300000c624783b */ /* 0x000fe20000004200 */
[----:B------:R1:W-:Y:S01]  /*6d50*/  MUFU.EX2 R130, R0 ;  /* 0x0000000000827308 */ /* 0x0003e20000000800 */
[----:B------:R-:W-:Y:S01]  /*6d60*/  IMAD.MOV.U32 R136, RZ, RZ, R137 ;  /* 0x000000ffff887224 */ /* 0x000fe200078e0089 */
[----:B------:R-:W-:Y:S01]  /*6d70*/  MOV R137, R138 ;  /* 0x0000008a00897202 */ /* 0x000fe20000000f00 */
[----:B------:R-:W-:Y:S01]  /*6d80*/  LDSM.16.MT88.4 R40, [R197+0x13000] ;  /* 0x01300000c528783b */ /* 0x000fe20000004200 */
[----:B------:R-:W-:Y:S01]  /*6d90*/  MOV R246, R143 ;  /* 0x0000008f00f67202 */ /* 0x000fe20000000f00 */
[----:B------:R-:W-:Y:S01]  /*6da0*/  IMAD.MOV.U32 R138, RZ, RZ, R139 ;  /* 0x000000ffff8a7224 */ /* 0x000fe200078e008b */
[----:B------:R-:W-:Y:S01]  /*6db0*/  MOV R227, R185 ;  /* 0x000000b900e37202 */ /* 0x000fe20000000f00 */
[----:B------:R3:W5:Y:S01]  /*6dc0*/  LDL.LU R201, [R1+0x74] ;  /* 0x0000740001c97983 */ /* 0x0007620000300800 */
[----:B-1----:R-:W-:Y:S01]  /*6dd0*/  FFMA.FTZ R0, R247, UR6, -R2 ;  /* 0x00000006f7007c23 */ /* 0x002fe20008010802 */
[----:B--2---:R-:W-:Y:S01]  /*6de0*/  IMAD.MOV.U32 R247, RZ, RZ, R128 ;  /* 0x000000fffff77224 */ /* 0x004fe200078e0080 */
[----:B------:R-:W-:Y:S01]  /*6df0*/  MOV R128, R91 ;  /* 0x0000005b00807202 */ /* 0x000fe20000000f00 */
[----:B------:R3:W5:Y:S01]  /*6e00*/  LDL.LU R196, [R1+0x70] ;  /* 0x0000700001c47983 */ /* 0x0007620000300800 */
[----:B------:R-:W1:Y:S01]  /*6e10*/  MUFU.EX2 R187, R0 ;  /* 0x0000000000bb7308 */ /* 0x000e620000000800 */
[----:B------:R-:W-:Y:S01]  /*6e20*/  HMMA.16816.F32.BF16 R88, R4, R12, R236 ;  /* 0x0000000c0458723c */ /* 0x000fe200000418ec */
[----:B------:R-:W-:Y:S01]  /*6e30*/  MOV R143, R106 ;  /* 0x0000006a008f7202 */ /* 0x000fe20000000f00 */
[----:B------:R-:W-:Y:S01]  /*6e40*/  LDSM.16.MT88.4 R12, [R198+0x15000] ;  /* 0x01500000c60c783b */ /* 0x000fe20000004200 */
[----:B------:R-:W-:-:S02]  /*6e50*/  MOV R139, R131 ;  /* 0x00000083008b7202 */ /* 0x000fc40000000f00 */
[----:B------:R-:W-:Y:S01]  /*6e60*/  MOV R185, R129 ;  /* 0x0000008100b97202 */ /* 0x000fe20000000f00 */
[----:B------:R3:W5:Y:S01]  /*6e70*/  LDL.LU R10, [R1+0x6c] ;  /* 0x00006c00010a7983 */ /* 0x0007620000300800 */
[----:B------:R-:W-:Y:S02]  /*6e80*/  F2FP.BF16.F32.PACK_AB R4, R11, R245 ;  /* 0x000000f50b04723e */ /* 0x000fe400000010ff */
[----:B------:R-:W-:Y:S02]  /*6e90*/  F2FP.BF16.F32.PACK_AB R5, R247, R150 ;  /* 0x00000096f705723e */ /* 0x000fe400000010ff */
[----:B------:R-:W-:Y:S01]  /*6ea0*/  F2FP.BF16.F32.PACK_AB R6, R148, R224 ;  /* 0x000000e09406723e */ /* 0x000fe200000010ff */
[----:B------:R-:W-:Y:S01]  /*6eb0*/  IMAD.MOV.U32 R237, RZ, RZ, R149 ;  /* 0x000000ffffed7224 */ /* 0x000fe200078e0095 */
[----:B-1----:R-:W-:Y:S01]  /*6ec0*/  F2FP.BF16.F32.PACK_AB R7, R187, R130 ;  /* 0x00000082bb07723e */ /* 0x002fe200000010ff */
        /* <DEDUP_REMOVED lines=9> */
[C---:B------:R-:W-:Y:S06]  /*6f60*/  HMMA.16816.F32.BF16 R144, R4.reuse, R20, R144 ;  /* 0x000000140490723c */ /* 0x040fec0000041890 */
[C---:B------:R-:W-:Y:S01]  /*6f70*/  HMMA.16816.F32.BF16 R104, R4.reuse, R22, R240 ;  /* 0x000000160468723c */ /* 0x040fe200000418f0 */
[----:B------:R-:W1:Y:S05]  /*6f80*/  LDSM.16.MT88.4 R20, [R199+0x13000] ;  /* 0x01300000c714783b */ /* 0x000e6a0000004200 */
[----:B------:R-:W-:Y:S07]  /*6f90*/  HMMA.16816.F32.BF16 R152, R4, R16, R232 ;  /* 0x000000100498723c */ /* 0x000fee00000418e8 */
[----:B------:R-:W-:Y:S01]  /*6fa0*/  MOV R232, R111 ;  /* 0x0000006f00e87202 */ /* 0x000fe20000000f00 */
[----:B------:R-:W-:Y:S01]  /*6fb0*/  IMAD.MOV.U32 R233, RZ, RZ, R110 ;  /* 0x000000ffffe97224 */ /* 0x000fe200078e006e */
[----:B------:R-:W-:Y:S01]  /*6fc0*/  MOV R234, R109 ;  /* 0x0000006d00ea7202 */ /* 0x000fe20000000f00 */
[----:B------:R-:W-:-:S02]  /*6fd0*/  IMAD.MOV.U32 R235, RZ, RZ, R108 ;  /* 0x000000ffffeb7224 */ /* 0x000fc400078e006c */
[C---:B------:R-:W-:Y:S01]  /*6fe0*/  HMMA.16816.F32.BF16 R108, R4.reuse, R18, R192 ;  /* 0x00000012046c723c */ /* 0x040fe200000418c0 */
[----:B------:R-:W2:Y:S01]  /*6ff0*/  LDSM.16.MT88.4 R16, [R197+0x15000] ;  /* 0x01500000c510783b */ /* 0x000ea20000004200 */
[----:B------:R-:W-:Y:S01]  /*7000*/  MOV R240, R116 ;  /* 0x0000007400f07202 */ /* 0x000fe20000000f00 */
[----:B------:R-:W-:Y:S01]  /*7010*/  IMAD.MOV.U32 R241, RZ, RZ, R117 ;  /* 0x000000fffff17224 */ /* 0x000fe200078e0075 */
[----:B------:R-:W-:Y:S01]  /*7020*/  MOV R242, R118 ;  /* 0x0000007600f27202 */ /* 0x000fe20000000f00 */
[----:B------:R-:W-:Y:S01]  /*7030*/  IMAD.MOV.U32 R243, RZ, RZ, R119 ;  /* 0x000000fffff37224 */ /* 0x000fe200078e0077 */
[----:B-1----:R-:W-:Y:S01]  /*7040*/  HMMA.16816.F32.BF16 R164, R4, R20, R164 ;  /* 0x0000001404a4723c */ /* 0x002fe200000418a4 */
[----:B------:R-:W-:Y:S02]  /*7050*/  IMAD.MOV.U32 R239, RZ, RZ, R163 ;  /* 0x000000ffffef7224 */ /* 0x000fe400078e00a3 */
[----:B------:R-:W-:Y:S01]  /*7060*/  IMAD.MOV.U32 R226, RZ, RZ, R0 ;  /* 0x000000ffffe27224 */ /* 0x000fe200078e0000 */
[----:B------:R-:W-:-:S02]  /*7070*/  MOV R0, R246 ;  /* 0x000000f600007202 */ /* 0x000fc40000000f00 */
[----:B------:R-:W-:Y:S01]  /*7080*/  HMMA.16816.F32.BF16 R160, R4, R28, R112 ;  /* 0x0000001c04a0723c */ /* 0x000fe20000041870 */
[----:B------:R-:W-:Y:S01]  /*7090*/  IMAD.MOV.U32 R246, RZ, RZ, R244 ;  /* 0x000000fffff67224 */ /* 0x000fe200078e00f4 */
[----:B------:R-:W-:-:S04]  /*70a0*/  MOV R244, R141 ;  /* 0x0000008d00f47202 */ /* 0x000fc80000000f00 */
[----:B------:R-:W-:Y:S01]  /*70b0*/  HMMA.16816.F32.BF16 R168, R4, R32, R176 ;  /* 0x0000002004a8723c */ /* 0x000fe200000418b0 */
[----:B------:R-:W-:-:S05]  /*70c0*/  MOV R225, R239 ;  /* 0x000000ef00e17202 */ /* 0x000fca0000000f00 */
[C---:B------:R-:W-:Y:S01]  /*70d0*/  HMMA.16816.F32.BF16 R112, R4.reuse, R30, R188 ;  /* 0x0000001e0470723c */ /* 0x040fe200000418bc */
[----:B------:R-:W1:Y:S05]  /*70e0*/  LDSM.16.MT88.4 R28, [R200+0x15000] ;  /* 0x01500000c81c783b */ /* 0x000e6a0000004200 */
[C---:B------:R-:W-:Y:S07]  /*70f0*/  HMMA.16816.F32.BF16 R176, R4.reuse, R36, R232 ;  /* 0x0000002404b0723c */ /* 0x040fee00000418e8 */
[----:B------:R-:W-:Y:S01]  /*7100*/  MOV R235, R237 ;  /* 0x000000ed00eb7202 */ /* 0x000fe20000000f00 */
[----:B------:R-:W-:Y:S01]  /*7110*/  IMAD.MOV.U32 R234, RZ, RZ, R238 ;  /* 0x000000ffffea7224 */ /* 0x000fe200078e00ee */
[C---:B------:R-:W-:Y:S06]  /*7120*/  HMMA.16816.F32.BF16 R240, R4.reuse, R38, R240 ;  /* 0x0000002604f0723c */ /* 0x040fec00000418f0 */
[----:B------:R-:W-:Y:S01]  /*7130*/  HMMA.16816.F32.BF16 R136, R4, R42, R136 ;  /* 0x0000002a0488723c */ /* 0x000fe20000041888 */
[----:B------:R-:W-:-:S02]  /*7140*/  MOV R38, R167 ;  /* 0x000000a700267202 */ /* 0x000fc40000000f00 */
[----:B------:R-:W-:-:S03]  /*7150*/  MOV R167, R235 ;  /* 0x000000eb00a77202 */ /* 0x000fc60000000f00 */
[C---:B------:R-:W-:Y:S01]  /*7160*/  HMMA.16816.F32.BF16 R116, R4.reuse, R34, R180 ;  /* 0x000000220474723c */ /* 0x040fe200000418b4 */
[----:B------:R-:W-:Y:S01]  /*7170*/  IMAD.MOV.U32 R43, RZ, RZ, R234 ;  /* 0x000000ffff2b7224 */ /* 0x000fe200078e00ea */
[----:B------:R-:W4:Y:S04]  /*7180*/  LDSM.16.MT88.4 R32, [R199+0x15000] ;  /* 0x01500000c720783b */ /* 0x000f280000004200 */
[C---:B------:R-:W-:Y:S06]  /*7190*/  HMMA.16816.F32.BF16 R180, R4.reuse, R24, R228 ;  /* 0x0000001804b4723c */ /* 0x040fec00000418e4 */
[C---:B------:R-:W-:Y:S01]  /*71a0*/  HMMA.16816.F32.BF16 R236, R4.reuse, R26, R172 ;  /* 0x0000001a04ec723c */ /* 0x040fe200000418ac */
[----:B------:R-:W3:Y:S05]  /*71b0*/  LDSM.16.MT88.4 R24, [R197+0x17000] ;  /* 0x01700000c518783b */ /* 0x000eea0000004200 */
[----:B------:R-:W-:Y:S01]  /*71c0*/  HMMA.16816.F32.BF16 R232, R4, R22, R156 ;  /* 0x0000001604e8723c */ /* 0x000fe2000004189c */
[----:B------:R-:W3:Y:S01]  /*71d0*/  LDSM.16.MT88.4 R20, [R198+0x17000] ;  /* 0x01700000c614783b */ /* 0x000ee20000004200 */
[----:B------:R-:W-:-:S04]  /*71e0*/  IMAD.MOV.U32 R141, RZ, RZ, R142 ;  /* 0x000000ffff8d7224 */ /* 0x000fc800078e008e */
[C---:B--2---:R-:W-:Y:S01]  /*71f0*/  HMMA.16816.F32.BF16 R228, R4.reuse, R18, R100 ;  /* 0x0000001204e4723c */ /* 0x044fe20000041864 */
[----:B------:R-:W-:Y:S01]  /*7200*/  MOV R159, R247 ;  /* 0x000000f7009f7202 */ /* 0x000fe20000000f00 */
[----:B------:R-:W-:Y:S01]  /*7210*/  IMAD.MOV.U32 R158, RZ, RZ, R246 ;  /* 0x000000ffff9e7224 */ /* 0x000fe200078e00f6 */
[----:B------:R-:W-:Y:S01]  /*7220*/  MOV R157, R244 ;  /* 0x000000f4009d7202 */ /* 0x000fe20000000f00 */
[----:B------:R-:W-:Y:S02]  /*7230*/  IMAD.MOV.U32 R156, RZ, RZ, R245 ;  /* 0x000000ffff9c7224 */ /* 0x000fe400078e00f5 */
[----:B------:R-:W-:Y:S01]  /*7240*/  HMMA.16816.F32.BF16 R244, R4, R16, R124 ;  /* 0x0000001004f4723c */ /* 0x000fe2000004187c */
[----:B------:R-:W2:Y:S01]  /*7250*/  LDSM.16.MT88.4 R16, [R200+0x17000] ;  /* 0x01700000c810783b */ /* 0x000ea20000004200 */
[----:B------:R-:W-:Y:S01]  /*7260*/  MOV R142, R143 ;  /* 0x0000008f008e7202 */ /* 0x000fe20000000f00 */
[----:B------:R-:W-:Y:S02]  /*7270*/  IMAD.MOV.U32 R143, RZ, RZ, R186 ;  /* 0x000000ffff8f7224 */ /* 0x000fe400078e00ba */
[----:B------:R-:W-:-:S02]  /*7280*/  IMAD.MOV.U32 R186, RZ, RZ, R128 ;  /* 0x000000ffffba7224 */ /* 0x000fc400078e0080 */
[----:B------:R-:W-:Y:S02]  /*7290*/  IMAD.MOV.U32 R124, RZ, RZ, R0 ;  /* 0x000000ffff7c7224 */ /* 0x000fe400078e0000 */
[----:B------:R-:W-:Y:S01]  /*72a0*/  FFMA.FTZ R0, R251, UR6, -R8 ;  /* 0x00000006fb007c23 */ /* 0x000fe20008010808 */
[----:B------:R-:W-:Y:S01]  /*72b0*/  IMAD.MOV.U32 R129, RZ, RZ, R164 ;  /* 0x000000ffff817224 */ /* 0x000fe200078e00a4 */
[----:B------:R-:W-:Y:S01]  /*72c0*/  MOV R128, R165 ;  /* 0x000000a500807202 */ /* 0x000fe20000000f00 */
[----:B------:R-:W-:Y:S01]  /*72d0*/  IMAD.MOV.U32 R39, RZ, RZ, R166 ;  /* 0x000000ffff277224 */ /* 0x000fe200078e00a6 */
[----:B------:R-:W-:Y:S01]  /*72e0*/  MOV R165, R225 ;  /* 0x000000e100a57202 */ /* 0x000fe20000000f00 */
[----:B------:R-:W-:Y:S01]  /*72f0*/  IMAD.MOV.U32 R166, RZ, RZ, R224 ;  /* 0x000000ffffa67224 */ /* 0x000fe200078e00e0 */
[----:B------:R-:W-:Y:S01]  /*7300*/  MOV R127, R227 ;  /* 0x000000e3007f7202 */ /* 0x000fe20000000f00 */
[----:B------:R-:W-:Y:S02]  /*7310*/  IMAD.MOV.U32 R164, RZ, RZ, R226 ;  /* 0x000000ffffa47224 */ /* 0x000fe400078e00e2 */
[----:B------:R-:W-:Y:S01]  /*7320*/  HMMA.16816.F32.BF16 R224, R4, R12, R80 ;  /* 0x0000000c04e0723c */ /* 0x000fe20000041850 */
[----:B------:R1:W4:Y:S01]  /*7330*/  MUFU.EX2 R12, R0 ;  /* 0x00000000000c7308 */ /* 0x0003220000000800 */
[----:B------:R-:W-:Y:S01]  /*7340*/  IMAD.MOV.U32 R125, RZ, RZ, R186 ;  /* 0x000000ffff7d7224 */ /* 0x000fe200078e00ba */
[----:B------:R-:W-:Y:S01]  /*7350*/  MOV R126, R185 ;  /* 0x000000b9007e7202 */ /* 0x000fe20000000f00 */
[----:B------:R-:W-:-:S02]  /*7360*/  IMAD.MOV.U32 R37, RZ, RZ, R182 ;  /* 0x000000ffff257224 */ /* 0x000fc400078e00b6 */
[----:B------:R-:W-:Y:S01]  /*7370*/  HMMA.16816.F32.BF16 R120, R4, R40, R120 ;  /* 0x000000280478723c */ /* 0x000fe20000041878 */
[----:B------:R-:W-:Y:S02]  /*7380*/  IMAD.MOV.U32 R83, RZ, RZ, R184 ;  /* 0x000000ffff537224 */ /* 0x000fe400078e00b8 */
[----:B-1----:R-:W-:-:S04]  /*7390*/  FFMA.FTZ R0, R250, UR6, -R8 ;  /* 0x00000006fa007c23 */ /* 0x002fc80008010808 */
[----:B------:R1:W2:Y:S01]  /*73a0*/  MUFU.EX2 R251, R0 ;  /* 0x0000000000fb7308 */ /* 0x0002a20000000800 */
[----:B------:R-:W-:Y:S01]  /*73b0*/  MOV R40, R181 ;  /* 0x000000b500287202 */ /* 0x000fe20000000f00 */
[----:B------:R-:W-:Y:S01]  /*73c0*/  IMAD.MOV.U32 R42, RZ, RZ, R180 ;  /* 0x000000ffff2a7224 */ /* 0x000fe200078e00b4 */
[----:B------:R-:W-:Y:S01]  /*73d0*/  HMMA.16816.F32.BF16 R192, R4, R14, R52 ;  /* 0x0000000e04c0723c */ /* 0x000fe20000041834 */
[----:B------:R-:W-:Y:S01]  /*73e0*/  IMAD.MOV.U32 R80, RZ, RZ, R125 ;  /* 0x000000ffff507224 */ /* 0x000fe200078e007d */
[----:B------:R-:W-:Y:S01]  /*73f0*/  MOV R125, R158 ;  /* 0x0000009e007d7202 */ /* 0x000fe20000000f00 */
[----:B------:R-:W-:Y:S02]  /*7400*/  IMAD.MOV.U32 R82, RZ, RZ, R127 ;  /* 0x000000ffff527224 */ /* 0x000fe400078e007f */
[----:B-1----:R-:W-:-:S04]  /*7410*/  FFMA.FTZ R0, R252, UR6, -R8 ;  /* 0x00000006fc007c23 */ /* 0x002fc80008010808 */
[----:B------:R1:W-:Y:S01]  /*7420*/  MUFU.EX2 R250, R0 ;  /* 0x0000000000fa7308 */ /* 0x0003e20000000800 */
[----:B------:R-:W-:Y:S01]  /*7430*/  MOV R55, R124 ;  /* 0x0000007c00377202 */ /* 0x000fe20000000f00 */
[----:B------:R-:W-:Y:S01]  /*7440*/  IMAD.MOV.U32 R124, RZ, RZ, R157 ;  /* 0x000000ffff7c7224 */ /* 0x000fe200078e009d */
[----:B----4-:R-:W-:Y:S01]  /*7450*/  MOV R252, R12 ;  /* 0x0000000c00fc7202 */ /* 0x010fe20000000f00 */
[----:B------:R-:W-:Y:S01]  /*7460*/  IMAD.MOV.U32 R158, RZ, RZ, R167 ;  /* 0x000000ffff9e7224 */ /* 0x000fe200078e00a7 */
[----:B------:R-:W4:Y:S01]  /*7470*/  LDSM.16.MT88.4 R12, [R199+0x17000] ;  /* 0x01700000c70c783b */ /* 0x000f220000004200 */
[----:B------:R-:W-:Y:S01]  /*7480*/  MOV R81, R126 ;  /* 0x0000007e00517202 */ /* 0x000fe20000000f00 */
[----:B------:R-:W-:Y:S01]  /*7490*/  IMAD.MOV.U32 R126, RZ, RZ, R159 ;  /* 0x000000ffff7e7224 */ /* 0x000fe200078e009f */
[----:B------:R-:W-:Y:S01]  /*74a0*/  MOV R127, R164 ;  /* 0x000000a4007f7202 */ /* 0x000fe20000000f00 */
[----:B------:R-:W-:Y:S01]  /*74b0*/  IMAD.MOV.U32 R164, RZ, RZ, R149 ;  /* 0x000000ffffa47224 */ /* 0x000fe200078e0095 */
[----:B------:R-:W-:Y:S01]  /*74c0*/  MOV R157, R166 ;  /* 0x000000a6009d7202 */ /* 0x000fe20000000f00 */
[----:B-1----:R-:W-:Y:S01]  /*74d0*/  FFMA.FTZ R0, R141, UR6, -R8 ;  /* 0x000000068d007c23 */ /* 0x002fe20008010808 */
[----:B------:R-:W-:Y:S01]  /*74e0*/  IMAD.MOV.U32 R141, RZ, RZ, R142 ;  /* 0x000000ffff8d7224 */ /* 0x000fe200078e008e */
[----:B------:R-:W-:Y:S01]  /*74f0*/  MOV R142, R143 ;  /* 0x0000008f008e7202 */ /* 0x000fe20000000f00 */
[----:B------:R-:W-:-:S02]  /*7500*/  IMAD.MOV.U32 R143, RZ, RZ, R135 ;  /* 0x000000ffff8f7224 */ /* 0x000fc400078e0087 */
[----:B------:R1:W-:Y:S01]  /*7510*/  MUFU.EX2 R135, R0 ;  /* 0x0000000000877308 */ /* 0x0003e20000000800 */
[----:B------:R-:W-:Y:S01]  /*7520*/  IMAD.MOV.U32 R166, RZ, RZ, R40 ;  /* 0x000000ffffa67224 */ /* 0x000fe200078e0028 */
[----:B------:R-:W-:Y:S01]  /*7530*/  MOV R167, R37 ;  /* 0x0000002500a77202 */ /* 0x000fe20000000f00 */
[----:B------:R-:W-:Y:S01]  /*7540*/  IMAD.MOV.U32 R40, RZ, RZ, R150 ;  /* 0x000000ffff287224 */ /* 0x000fe200078e0096 */
[----:B------:R-:W-:Y:S02]  /*7550*/  MOV R159, R43 ;  /* 0x0000002b009f7202 */ /* 0x000fe40000000f00 */
[----:B------:R-:W-:Y:S01]  /*7560*/  MOV R37, R151 ;  /* 0x0000009700257202 */ /* 0x000fe20000000f00 */
[----:B------:R-:W-:Y:S01]  /*7570*/  IMAD.MOV.U32 R151, RZ, RZ, R133 ;  /* 0x000000ffff977224 */ /* 0x000fe200078e0085 */
[----:B------:R-:W-:Y:S01]  /*7580*/  MOV R36, R183 ;  /* 0x000000b700247202 */ /* 0x000fe20000000f00 */
[C---:B------:R-:W-:Y:S01]  /*7590*/  HMMA.16816.F32.BF16 R188, R4.reuse, R28, R68 ;  /* 0x0000001c04bc723c */ /* 0x040fe20000041844 */
[----:B------:R-:W-:Y:S01]  /*75a0*/  MOV R43, R134 ;  /* 0x00000086002b7202 */ /* 0x000fe20000000f00 */
[----:B------:R-:W-:Y:S01]  /*75b0*/  IMAD.MOV.U32 R149, RZ, RZ, R142 ;  /* 0x000000ffff957224 */ /* 0x000fe200078e008e */
[----:B------:R-:W-:Y:S01]  /*75c0*/  MOV R150, R143 ;  /* 0x0000008f00967202 */ /* 0x000fe20000000f00 */
[----:B-1----:R-:W-:Y:S01]  /*75d0*/  FFMA.FTZ R0, R83, UR6, -R2 ;  /* 0x0000000653007c23 */ /* 0x002fe20008010802 */
        /* <DEDUP_REMOVED lines=25> */
[----:B------:R-:W1:Y:S02]  /*7770*/  LDSM.16.MT88.4 R148, [R198+0x11800] ;  /* 0x01180000c694783b */ /* 0x000e640000004200 */
[C---:B------:R-:W-:Y:S01]  /*7780*/  HMMA.16816.F32.BF16 R172, R4.reuse, R34, R76 ;  /* 0x0000002204ac723c */ /* 0x040fe2000004184c */
[----:B------:R2:W-:Y:S05]  /*7790*/  MUFU.EX2 R134, R0 ;  /* 0x0000000000867308 */ /* 0x0005ea0000000800 */
[C---:B------:R-:W-:Y:S06]  /*77a0*/  HMMA.16816.F32.BF16 R180, R4.reuse, R30, R48 ;  /* 0x0000001e04b4723c */ /* 0x040fec0000041830 */
[C---:B---3--:R-:W-:Y:S06]  /*77b0*/  HMMA.16816.F32.BF16 R100, R4.reuse, R24, R60 ;  /* 0x000000180464723c */ /* 0x048fec000004183c */
[----:B------:R-:W-:Y:S01]  /*77c0*/  HMMA.16816.F32.BF16 R32, R4, R26, R44 ;  /* 0x0000001a0420723c */ /* 0x000fe2000004182c */
[----:B--2---:R-:W-:-:S05]  /*77d0*/  FFMA.FTZ R0, R141, UR6, -R2 ;  /* 0x000000068d007c23 */ /* 0x004fca0008010802 */
[C---:B------:R-:W-:Y:S06]  /*77e0*/  HMMA.16816.F32.BF16 R28, R4.reuse, R20, R56 ;  /* 0x00000014041c723c */ /* 0x040fec0000041838 */
[C---:B------:R-:W-:Y:S01]  /*77f0*/  HMMA.16816.F32.BF16 R24, R4.reuse, R22, R72 ;  /* 0x000000160418723c */ /* 0x040fe20000041848 */
[----:B------:R-:W-:Y:S01]  /*7800*/  MOV R51, R80 ;  /* 0x0000005000337202 */ /* 0x000fe20000000f00 */
[----:B------:R-:W-:Y:S01]  /*7810*/  IMAD.MOV.U32 R78, RZ, RZ, R165 ;  /* 0x000000ffff4e7224 */ /* 0x000fe200078e00a5 */
[----:B------:R-:W-:Y:S01]  /*7820*/  MOV R79, R164 ;  /* 0x000000a4004f7202 */ /* 0x000fe20000000f00 */
[----:B------:R-:W-:Y:S01]  /*7830*/  IMAD.MOV.U32 R76, RZ, RZ, R167 ;  /* 0x000000ffff4c7224 */ /* 0x000fe200078e00a7 */
[----:B------:R-:W-:Y:S01]  /*7840*/  MOV R77, R166 ;  /* 0x000000a6004d7202 */ /* 0x000fe20000000f00 */
[----:B------:R-:W-:Y:S01]  /*7850*/  HMMA.16816.F32.BF16 R20, R4, R16, R92 ;  /* 0x000000100414723c */ /* 0x000fe2000004185c */
[----:B------:R2:W3:Y:S01]  /*7860*/  MUFU.EX2 R133, R0 ;  /* 0x0000000000857308 */ /* 0x0004e20000000800 */
[----:B------:R-:W-:Y:S04]  /*7870*/  LDSM.16.MT88.4 R164, [R199+0x11800] ;  /* 0x01180000c7a4783b */ /* 0x000fe80000004200 */
[----:B------:R-:W-:Y:S01]  /*7880*/  LDSM.16.MT88.4 R56, [R200+0x13800] ;  /* 0x01380000c838783b */ /* 0x000fe20000004200 */
[----:B------:R-:W-:Y:S01]  /*7890*/  MOV R95, R36 ;  /* 0x00000024005f7202 */ /* 0x000fe20000000f00 */
[----:B------:R-:W-:Y:S01]  /*78a0*/  IMAD.MOV.U32 R94, RZ, RZ, R37 ;  /* 0x000000ffff5e7224 */ /* 0x000fe200078e0025 */
[----:B------:R-:W-:Y:S01]  /*78b0*/  MOV R93, R42 ;  /* 0x0000002a005d7202 */ /* 0x000fe20000000f00 */
[----:B------:R-:W-:Y:S01]  /*78c0*/  IMAD.MOV.U32 R92, RZ, RZ, R43 ;  /* 0x000000ffff5c7224 */ /* 0x000fe200078e002b */
[----:B------:R-:W-:Y:S01]  /*78d0*/  MOV R37, R40 ;  /* 0x0000002800257202 */ /* 0x000fe20000000f00 */
[----:B------:R-:W-:Y:S01]  /*78e0*/  IMAD.MOV.U32 R36, RZ, RZ, R41 ;  /* 0x000000ffff247224 */ /* 0x000fe200078e0029 */
[----:B------:R-:W-:Y:S01]  /*78f0*/  MOV R70, R82 ;  /* 0x0000005200467202 */ /* 0x000fe20000000f00 */
[----:B------:R-:W1:Y:S01]  /*7900*/  LDSM.16.MT88.4 R40, [R197+0x13800] ;  /* 0x01380000c528783b */ /* 0x000e620000004200 */
[--C-:B--2---:R-:W-:Y:S01]  /*7910*/  FFMA.FTZ R0, R55, UR6, -R2.reuse ;  /* 0x0000000637007c23 */ /* 0x104fe20008010802 */
[----:B------:R-:W-:Y:S01]  /*7920*/  FFMA.FTZ R2, R51, UR6, -R2 ;  /* 0x0000000633027c23 */ /* 0x000fe20008010802 */
[----:B------:R-:W-:Y:S01]  /*7930*/  IMAD.MOV.U32 R71, RZ, RZ, R81 ;  /* 0x000000ffff477224 */ /* 0x000fe200078e0051 */
[----:B------:R-:W2:Y:S01]  /*7940*/  LDSM.16.MT88.4 R48, [R198+0x13800] ;  /* 0x01380000c630783b */ /* 0x000ea20000004200 */
[----:B------:R3:W-:Y:S01]  /*7950*/  MUFU.EX2 R11, R0 ;  /* 0x00000000000b7308 */ /* 0x0007e20000000800 */
[----:B------:R-:W-:Y:S01]  /*7960*/  MOV R55, R156 ;  /* 0x0000009c00377202 */ /* 0x000fe20000000f00 */
[----:B------:R-:W-:Y:S01]  /*7970*/  IMAD.MOV.U32 R65, RZ, RZ, R53 ;  /* 0x000000ffff417224 */ /* 0x000fe200078e0035 */
[----:B------:R-:W-:-:S02]  /*7980*/  MOV R64, R52 ;  /* 0x0000003400407202 */ /* 0x000fc40000000f00 */
[----:B------:R-:W-:Y:S02]  /*7990*/  MOV R66, R54 ;  /* 0x0000003600427202 */ /* 0x000fe40000000f00 */
[----:B------:R-:W-:Y:S01]  /*79a0*/  MOV R131, R9 ;  /* 0x0000000900837202 */ /* 0x000fe20000000f00 */
[----:B------:R-:W1:Y:S01]  /*79b0*/  MUFU.EX2 R8, R2 ;  /* 0x0000000200087308 */ /* 0x000e620000000800 */
        /* <DEDUP_REMOVED lines=14> */
[----:B----4-:R-:W-:Y:S01]  /*7aa0*/  HMMA.16816.F32.BF16 R124, R4, R12, R88 ;  /* 0x0000000c047c723c */ /* 0x010fe20000041858 */
[----:B------:R-:W-:Y:S01]  /*7ab0*/  IMAD.MOV.U32 R61, RZ, RZ, R128 ;  /* 0x000000ffff3d7224 */ /* 0x000fe200078e0080 */
[----:B---3--:R-:W-:Y:S01]  /*7ac0*/  MOV R0, R131 ;  /* 0x0000008300007202 */ /* 0x008fe20000000f00 */
[----:B------:R-:W3:Y:S01]  /*7ad0*/  LDSM.16.MT88.4 R140, [R197+0x11800] ;  /* 0x01180000c58c783b */ /* 0x000ee20000004200 */
[----:B------:R-:W-:-:S02]  /*7ae0*/  F2FP.BF16.F32.PACK_AB R128, R251, R252 ;  /* 0x000000fcfb80723e */ /* 0x000fc400000010ff */
[----:B------:R-:W-:Y:S01]  /*7af0*/  HMMA.16816.F32.BF16 R12, R4, R14, R84 ;  /* 0x0000000e040c723c */ /* 0x000fe20000041854 */
[----:B------:R-:W-:Y:S01]  /*7b00*/  F2FP.BF16.F32.PACK_AB R129, R133, R134 ;  /* 0x000000868581723e */ /* 0x000fe200000010ff */
[----:B------:R-:W4:Y:S01]  /*7b10*/  LDSM.16.MT88.4 R156, [R200+0x11800] ;  /* 0x01180000c89c783b */ /* 0x000f220000004200 */
[----:B-1----:R-:W-:Y:S01]  /*7b20*/  F2FP.BF16.F32.PACK_AB R131, R8, R11 ;  /* 0x0000000b0883723e */ /* 0x002fe200000010ff */
[----:B------:R-:W-:Y:S01]  /*7b30*/  IMAD.MOV.U32 R63, RZ, RZ, R38 ;  /* 0x000000ffff3f7224 */ /* 0x000fe200078e0026 */
[----:B------:R-:W-:Y:S01]  /*7b40*/  MOV R62, R39 ;  /* 0x00000027003e7202 */ /* 0x000fe20000000f00 */
[----:B------:R-:W-:Y:S01]  /*7b50*/  IMAD.MOV.U32 R2, RZ, RZ, R55 ;  /* 0x000000ffff027224 */ /* 0x000fe200078e0037 */
[----:B------:R-:W-:Y:S01]  /*7b60*/  MOV R4, R130 ;  /* 0x0000008200047202 */ /* 0x000fe20000000f00 */
[----:B------:R-:W-:Y:S01]  /*7b70*/  LDSM.16.MT88.4 R72, [R197+0x15800] ;  /* 0x01580000c548783b */ /* 0x000fe20000004200 */
[----:B------:R-:W-:Y:S01]  /*7b80*/  F2FP.BF16.F32.PACK_AB R130, R135, R250 ;  /* 0x000000fa8782723e */ /* 0x000fe200000010ff */
[----:B------:R-:W-:Y:S01]  /*7b90*/  IMAD.MOV.U32 R6, RZ, RZ, R53 ;  /* 0x000000ffff067224 */ /* 0x000fe200078e0035 */
[----:B------:R-:W-:Y:S01]  /*7ba0*/  MOV R5, R54 ;  /* 0x0000003600057202 */ /* 0x000fe20000000f00 */
[----:B------:R-:W-:Y:S01]  /*7bb0*/  IMAD.MOV.U32 R84, RZ, RZ, R67 ;  /* 0x000000ffff547224 */ /* 0x000fe200078e0043 */
[----:B------:R-:W-:Y:S01]  /*7bc0*/  MOV R85, R66 ;  /* 0x0000004200557202 */ /* 0x000fe20000000f00 */
[----:B------:R-:W-:Y:S02]  /*7bd0*/  LDSM.16.MT88.4 R88, [R200+0x15800] ;  /* 0x01580000c858783b */ /* 0x000fe40000004200 */
[C---:B------:R-:W-:Y:S02]  /*7be0*/  HMMA.16816.F32.BF16 R152, R128.reuse, R148, R152 ;  /* 0x000000948098723c */ /* 0x040fe40000041898 */
[----:B------:R-:W-:Y:S04]  /*7bf0*/  LDSM.16.MT88.4 R96, [R199+0x15800] ;  /* 0x01580000c760783b */ /* 0x000fe80000004200 */
[C---:B------:R-:W-:Y:S01]  /*7c00*/  HMMA.16816.F32.BF16 R148, R128.reuse, R150, R108 ;  /* 0x000000968094723c */ /* 0x040fe2000004186c */
[----:B------:R-:W-:Y:S01]  /*7c10*/  MOV R87, R64 ;  /* 0x0000004000577202 */ /* 0x000fe20000000f00 */
[----:B------:R1:W5:Y:S05]  /*7c20*/  LDL.LU R9, [R1+0x68] ;  /* 0x0000680001097983 */ /* 0x00036a0000300800 */
[----:B------:R-:W-:Y:S01]  /*7c30*/  IMAD.MOV.U32 R110, RZ, RZ, R36 ;  /* 0x000000ffff6e7224 */ /* 0x000fe200078e0024 */
[----:B------:R-:W-:Y:S01]  /*7c40*/  MOV R111, R37 ;  /* 0x00000025006f7202 */ /* 0x000fe20000000f00 */
[----:B------:R-:W-:Y:S01]  /*7c50*/  IMAD.MOV.U32 R109, RZ, RZ, R6 ;  /* 0x000000ffff6d7224 */ /* 0x000fe200078e0006 */
[----:B------:R-:W-:Y:S01]  /*7c60*/  MOV R108, R5 ;  /* 0x00000005006c7202 */ /* 0x000fe20000000f00 */
[----:B------:R-:W-:Y:S01]  /*7c70*/  HMMA.16816.F32.BF16 R36, R128, R40, R120 ;  /* 0x000000288024723c */ /* 0x000fe20000041878 */
[----:B------:R-:W-:Y:S01]  /*7c80*/  MOV R7, R52 ;  /* 0x0000003400077202 */ /* 0x000fe20000000f00 */
[----:B------:R-:W-:-:S04]  /*7c90*/  FADD.FTZ R0, R0, R109 ;  /* 0x0000006d00007221 */ /* 0x000fc80000010000 */
[C---:B------:R-:W-:Y:S01]  /*7ca0*/  HMMA.16816.F32.BF16 R40, R128.reuse, R42, R136 ;  /* 0x0000002a8028723c */ /* 0x040fe20000041888 */
[----:B------:R-:W-:Y:S01]  /*7cb0*/  FADD.FTZ R2, R2, R108 ;  /* 0x0000006c02027221 */ /* 0x000fe20000010000 */
[----:B------:R-:W-:Y:S01]  /*7cc0*/  MOV R52, R80 ;  /* 0x0000005000347202 */ /* 0x000fe20000000f00 */
[----:B------:R-:W-:Y:S01]  /*7cd0*/  IMAD.MOV.U32 R53, RZ, RZ, R81 ;  /* 0x000000ffff357224 */ /* 0x000fe200078e0051 */
[----:B------:R-:W-:Y:S01]  /*7ce0*/  MOV R54, R82 ;  /* 0x0000005200367202 */ /* 0x000fe20000000f00 */
[----:B------:R-:W-:Y:S01]  /*7cf0*/  IMAD.MOV.U32 R55, RZ, RZ, R83 ;  /* 0x000000ffff377224 */ /* 0x000fe200078e0053 */
[----:B------:R-:W-:Y:S01]  /*7d00*/  HMMA.16816.F32.BF16 R168, R128, R164, R168 ;  /* 0x000000a480a8723c */ /* 0x000fe200000418a8 */
[----:B------:R-:W-:Y:S01]  /*7d10*/  MOV R139, R110 ;  /* 0x0000006e008b7202 */ /* 0x000fe20000000f00 */
[----:B------:R-:W-:Y:S01]  /*7d20*/  IMAD.MOV.U32 R138, RZ, RZ, R111 ;  /* 0x000000ffff8a7224 */ /* 0x000fe200078e006f */
[----:B------:R-:W-:Y:S01]  /*7d30*/  MOV R110, R84 ;  /* 0x00000054006e7202 */ /* 0x000fe20000000f00 */
[----:B------:R-:W-:-:S02]  /*7d40*/  IMAD.MOV.U32 R111, RZ, RZ, R85 ;  /* 0x000000ffff6f7224 */ /* 0x000fc400078e0055 */
[C---:B--2---:R-:W-:Y:S01]  /*7d50*/  HMMA.16816.F32.BF16 R44, R128.reuse, R48, R176 ;  /* 0x00000030802c723c */ /* 0x044fe200000418b0 */
[----:B------:R-:W-:Y:S02]  /*7d60*/  IMAD.MOV.U32 R86, RZ, RZ, R65 ;  /* 0x000000ffff567224 */ /* 0x000fe400078e0041 */
[----:B------:R-:W-:Y:S01]  /*7d70*/  FADD.FTZ R0, R111, R0 ;  /* 0x000000006f007221 */ /* 0x000fe20000010000 */
[----:B------:R-:W-:Y:S01]  /*7d80*/  FADD.FTZ R2, R110, R2 ;  /* 0x000000026e027221 */ /* 0x000fe20000010000 */
[----:B------:R-:W-:Y:S01]  /*7d90*/  MOV R137, R4 ;  /* 0x0000000400897202 */ /* 0x000fe20000000f00 */
[----:B------:R-:W2:Y:S01]  /*7da0*/  LDSM.16.MT88.4 R64, [R199+0x13800] ;  /* 0x01380000c740783b */ /* 0x000ea20000004200 */
[C---:B------:R-:W-:Y:S01]  /*7db0*/  HMMA.16816.F32.BF16 R164, R128.reuse, R166, R116 ;  /* 0x000000a680a4723c */ /* 0x040fe20000041874 */
[----:B------:R-:W-:Y:S02]  /*7dc0*/  MOV R136, R7 ;  /* 0x0000000700887202 */ /* 0x000fe40000000f00 */
[----:B------:R-:W1:Y:S04]  /*7dd0*/  LDSM.16.MT88.4 R80, [R198+0x15800] ;  /* 0x01580000c650783b */ /* 0x000e680000004200 */
[----:B------:R-:W-:Y:S01]  /*7de0*/  MOV R116, R87 ;  /* 0x0000005700747202 */ /* 0x000fe20000000f00 */
[----:B------:R-:W-:Y:S01]  /*7df0*/  IMAD.MOV.U32 R117, RZ, RZ, R92 ;  /* 0x000000ffff757224 */ /* 0x000fe200078e005c */
[----:B------:R-:W-:Y:S01]  /*7e00*/  MOV R118, R94 ;  /* 0x0000005e00767202 */ /* 0x000fe20000000f00 */
[----:B------:R-:W-:Y:S01]  /*7e10*/  IMAD.MOV.U32 R119, RZ, RZ, R95 ;  /* 0x000000ffff777224 */ /* 0x000fe200078e005f */
[C---:B------:R-:W-:Y:S01]  /*7e20*/  HMMA.16816.F32.BF16 R52, R128.reuse, R56, R52 ;  /* 0x000000388034723c */ /* 0x040fe20000041834 */
[----:B------:R-:W-:Y:S01]  /*7e30*/  FADD.FTZ R0, R117, R0 ;  /* 0x0000000075007221 */ /* 0x000fe20000010000 */
[----:B------:R-:W-:Y:S01]  /*7e40*/  FADD.FTZ R2, R116, R2 ;  /* 0x0000000274027221 */ /* 0x000fe20000010000 */
[----:B------:R-:W-:Y:S02]  /*7e50*/  LDSM.16.MT88.4 R120, [R200+0x17800] ;  /* 0x01780000c878783b */ /* 0x000fe40000004200 */
[----:B------:R-:W-:Y:S01]  /*7e60*/  FADD.FTZ R0, R119, R0 ;  /* 0x0000000077007221 */ /* 0x000fe20000010000 */
[----:B------:R-:W-:Y:S01]  /*7e70*/  HMMA.16816.F32.BF16 R56, R128, R58, R236 ;  /* 0x0000003a8038723c */ /* 0x000fe200000418ec */
[----:B------:R-:W-:-:S05]  /*7e80*/  FADD.FTZ R2, R118, R2 ;  /* 0x0000000276027221 */ /* 0x000fca0000010000 */
[C---:B------:R-:W-:Y:S01]  /*7e90*/  HMMA.16816.F32.BF16 R48, R128.reuse, R50, R240 ;  /* 0x000000328030723c */ /* 0x040fe200000418f0 */
        /* <DEDUP_REMOVED lines=8> */
[----:B------:R-:W-:Y:S01]  /*7f20*/  MOV R240, R79 ;  /* 0x0000004f00f07202 */ /* 0x000fe20000000f00 */
[C---:B---3--:R-:W-:Y:S01]  /*7f30*/  HMMA.16816.F32.BF16 R144, R128.reuse, R140, R144 ;  /* 0x0000008c8090723c */ /* 0x048fe20000041890 */
[----:B------:R-:W-:Y:S01]  /*7f40*/  MOV R243, R71 ;  /* 0x0000004700f37202 */ /* 0x000fe20000000f00 */
[----:B------:R-:W-:Y:S01]  /*7f50*/  FADD.FTZ R0, R241, R0 ;  /* 0x00000000f1007221 */ /* 0x000fe20000010000 */
[----:B------:R-:W-:Y:S01]  /*7f60*/  MOV R242, R70 ;  /* 0x0000004600f27202 */ /* 0x000fe20000000f00 */
[----:B------:R-:W-:Y:S01]  /*7f70*/  FADD.FTZ R2, R240, R2 ;  /* 0x00000002f0027221 */ /* 0x000fe20000010000 */
[----:B------:R-:W-:Y:S01]  /*7f80*/  MOV R178, R93 ;  /* 0x0000005d00b27202 */ /* 0x000fe20000000f00 */
[----:B------:R-:W-:Y:S01]  /*7f90*/  FADD.FTZ R0, R243, R0 ;  /* 0x00000000f3007221 */ /* 0x000fe20000010000 */
[----:B----4-:R-:W-:Y:S01]  /*7fa0*/  HMMA.16816.F32.BF16 R160, R128, R156, R160 ;  /* 0x0000009c80a0723c */ /* 0x010fe200000418a0 */
[----:B------:R-:W-:Y:S01]  /*7fb0*/  FADD.FTZ R2, R242, R2 ;  /* 0x00000002f2027221 */ /* 0x000fe20000010000 */
[----:B------:R-:W-:Y:S01]  /*7fc0*/  LDSM.16.MT88.4 R4, [R199+0x17800] ;  /* 0x01780000c704783b */ /* 0x000fe20000004200 */
[----:B------:R-:W-:-:S02]  /*7fd0*/  FADD.FTZ R0, R177, R0 ;  /* 0x00000000b1007221 */ /* 0x000fc40000010000 */
[----:B------:R-:W-:Y:S02]  /*7fe0*/  FADD.FTZ R2, R176, R2 ;  /* 0x00000002b0027221 */ /* 0x000fe40000010000 */
[----:B------:R-:W-:Y:S02]  /*7ff0*/  FADD.FTZ R0, R179, R0 ;  /* 0x00000000b3007221 */ /* 0x000fe40000010000 */
[----:B------:R-:W-:Y:S01]  /*8000*/  FADD.FTZ R2, R178, R2 ;  /* 0x00000002b2027221 */ /* 0x000fe20000010000 */
[----:B------:R-:W-:Y:S01]  /*8010*/  HMMA.16816.F32.BF16 R140, R128, R142, R104 ;  /* 0x0000008e808c723c */ /* 0x000fe20000041868 */
[----:B------:R-:W-:Y:S01]  /*8020*/  FADD.FTZ R0, R137, R0 ;  /* 0x0000000089007221 */ /* 0x000fe20000010000 */
[----:B------:R-:W3:Y:S01]  /*8030*/  LDSM.16.MT88.4 R104, [R197+0x17800] ;  /* 0x01780000c568783b */ /* 0x000ee20000004200 */
[----:B------:R-:W-:-:S03]  /*8040*/  FADD.FTZ R2, R136, R2 ;  /* 0x0000000288027221 */ /* 0x000fc60000010000 */
        /* <DEDUP_REMOVED lines=11> */
[----:B------:R-:W-:-:S04]  /*8100*/  FADD.FTZ R2, R135, R2 ;  /* 0x0000000287027221 */ /* 0x000fc80000010000 */
[----:B------:R3:W-:Y:S04]  /*8110*/  STL [R1+0x4], R0 ;  /* 0x0000040001007387 */ /* 0x0007e80000100800 */
[----:B------:R3:W-:Y:S01]  /*8120*/  STL [R1], R2 ;  /* 0x0000000201007387 */ /* 0x0007e20000100800 */
[C---:B--2---:R-:W-:Y:S06]  /*8130*/  HMMA.16816.F32.BF16 R60, R128.reuse, R64, R60 ;  /* 0x00000040803c723c */ /* 0x044fec000004183c */
[C---:B------:R-:W-:Y:S06]  /*8140*/  HMMA.16816.F32.BF16 R68, R128.reuse, R72, R244 ;  /* 0x000000488044723c */ /* 0x040fec00000418f4 */
[C---:B-1----:R-:W-:Y:S06]  /*8150*/  HMMA.16816.F32.BF16 R76, R128.reuse, R80, R224 ;  /* 0x00000050804c723c */ /* 0x042fec00000418e0 */
[C---:B------:R-:W-:Y:S06]  /*8160*/  HMMA.16816.F32.BF16 R84, R128.reuse, R88, R188 ;  /* 0x000000588054723c */ /* 0x040fec00000418bc */
[C---:B------:R-:W-:Y:S06]  /*8170*/  HMMA.16816.F32.BF16 R92, R128.reuse, R96, R184 ;  /* 0x00000060805c723c */ /* 0x040fec00000418b8 */
        /* <DEDUP_REMOVED lines=50> */
[----:B-1----:R-:W-:Y:S01]  /*84a0*/  @!P6 LEA R6, P1, R4, R6, 0x1 ;  /* 0x000000060406e211 */ /* 0x002fe200078208ff */
[----:B------:R-:W-:-:S04]  /*84b0*/  ULDC UR4, c[0x0][0x39c] ;  /* 0x0000e70000047ab9 */ /* 0x000fc80000000800 */
        /* <DEDUP_REMOVED lines=97> */
[----:B------:R-:W-:-:S02]  /*8ad0*/  @!P3 LEA.HI.X R17, R0, R27, R5, 0x1, P0 ;  /* 0x0000001b0011b211 */ /* 0x000fc400000f0c05 */
        /* <DEDUP_REMOVED lines=25> */
[----:B------:R-:W-:Y:S04]  /*8c70*/  @P3 STS.128 [R223+0x17800], RZ ;  /* 0x017800ffdf003388 */ /* 0x000fe80000000c00 */
[----:B------:R-:W-:Y:S01]  /*8c80*/  @!PT LDS RZ, [RZ] ;  /* 0x00000000fffff984 */ /* 0x000fe20000000800 */
[----:B------:R-:W-:Y:S01]  /*8c90*/  @!PT LDS RZ, [RZ] ;  /* 0x00000000fffff984 */ /* 0x000fe20000000800 */
[----:B------:R-:W-:Y:S01]  /*8ca0*/  @!PT LDS RZ, [RZ] ;  /* 0x00000000fffff984 */ /* 0x000fe20000000800 */
[----:B------:R3:W-:Y:S04]  /*8cb0*/  @!P3 LDGSTS.E.BYPASS.LTC128B.128 [R223+0x17800], desc[UR26][R6.64+0x180] ;  /* 0x1780018006dfbfae */ /* 0x0007e8000b901d5a */
[----:B-----5:R-:W-:Y:S04]  /*8cc0*/  LDSM.16.M88.4 R20, [R196+0x8000] ;  /* 0x00800000c414783b */ /* 0x020fe80000000200 */
[----:B-1----:R-:W-:Y:S04]  /*8cd0*/  LDSM.16.M88.4 R16, [R196+0x8800] ;  /* 0x00880000c410783b */ /* 0x002fe80000000200 */
[----:B------:R-:W-:Y:S04]  /*8ce0*/  LDSM.16.M88.4 R176, [R196+0x9000] ;  /* 0x00900000c4b0783b */ /* 0x000fe80000000200 */
[----:B------:R-:W-:Y:S04]  /*8cf0*/  LDSM.16.M88.4 R172, [R196+0x9800] ;  /* 0x00980000c4ac783b */ /* 0x000fe80000000200 */
[----:B--2---:R-:W1:Y:S04]  /*8d00*/  LDSM.16.M88.4 R12, [R203] ;  /* 0x00000000cb0c783b */ /* 0x004e680000000200 */
[----:B------:R-:W-:Y:S04]  /*8d10*/  LDSM.16.M88.4 R136, [R207] ;  /* 0x00000000cf88783b */ /* 0x000fe80000000200 */
[----:B---3--:R-:W2:Y:S04]  /*8d20*/  LDSM.16.M88.4 R4, [R204] ;  /* 0x00000000cc04783b */ /* 0x008ea80000000200 */
[----:B------:R-:W3:Y:S04]  /*8d30*/  LDSM.16.M88.4 R184, [R222] ;  /* 0x00000000deb8783b */ /* 0x000ee80000000200 */
[----:B------:R-:W4:Y:S04]  /*8d40*/  LDSM.16.M88.4 R232, [R221] ;  /* 0x00000000dde8783b */ /* 0x000f280000000200 */
[----:B------:R-:W4:Y:S04]  /*8d50*/  LDSM.16.M88.4 R236, [R220] ;  /* 0x00000000dcec783b */ /* 0x000f280000000200 */
        /* <DEDUP_REMOVED lines=9> */
[C---:B------:R-:W-:Y:S06]  /*8df0*/  HMMA.16816.F32.BF16 R192, R12.reuse, R178, RZ ;  /* 0x000000b20cc0723c */ /* 0x040fec00000418ff */
[C---:B------:R-:W-:Y:S06]  /*8e00*/  HMMA.16816.F32.BF16 R228, R12.reuse, R172, RZ ;  /* 0x000000ac0ce4723c */ /* 0x040fec00000418ff */
[----:B------:R-:W-:Y:S01]  /*8e10*/  HMMA.16816.F32.BF16 R176, R12, R174, RZ ;  /* 0x000000ae0cb0723c */ /* 0x000fe200000418ff */
[----:B------:R-:W1:Y:S05]  /*8e20*/  LDSM.16.M88.4 R172, [R202+0x8800] ;  /* 0x00880000caac783b */ /* 0x000e6a0000000200 */
[C---:B--2---:R-:W-:Y:S01]  /*8e30*/  HMMA.16816.F32.BF16 R224, R4.reuse, R136, R32 ;  /* 0x0000008804e0723c */ /* 0x044fe20000041820 */
[----:B------:R-:W2:Y:S05]  /*8e40*/  LDSM.16.M88.4 R32, [R202+0x9000] ;  /* 0x00900000ca20783b */ /* 0x000eaa0000000200 */
[C---:B------:R-:W-:Y:S06]  /*8e50*/  HMMA.16816.F32.BF16 R180, R4.reuse, R138, R28 ;  /* 0x0000008a04b4723c */ /* 0x040fec000004181c */
[C---:B---3--:R-:W-:Y:S06]  /*8e60*/  HMMA.16816.F32.BF16 R28, R4.reuse, R186, R20 ;  /* 0x000000ba041c723c */ /* 0x048fec0000041814 */
[C---:B------:R-:W-:Y:S06]  /*8e70*/  HMMA.16816.F32.BF16 R136, R4.reuse, R184, R24 ;  /* 0x000000b80488723c */ /* 0x040fec0000041818 */
[C---:B----4-:R-:W-:Y:S06]  /*8e80*/  HMMA.16816.F32.BF16 R24, R4.reuse, R232, R188 ;  /* 0x000000e80418723c */ /* 0x050fec00000418bc */
[C---:B------:R-:W-:Y:S01]  /*8e90*/  HMMA.16816.F32.BF16 R20, R4.reuse, R234, R192 ;  /* 0x000000ea0414723c */ /* 0x040fe200000418c0 */
[----:B------:R-:W-:Y:S05]  /*8ea0*/  LDSM.16.M88.4 R232, [R201+0x800] ;  /* 0x00080000c9e8783b */ /* 0x000fea0000000200 */
[C---:B------:R-:W-:Y:S01]  /*8eb0*/  HMMA.16816.F32.BF16 R12, R4.reuse, R236, R228 ;  /* 0x000000ec040c723c */ /* 0x040fe200000418e4 */
[----:B------:R-:W-:Y:S05]  /*8ec0*/  LDSM.16.M88.4 R228, [R201] ;  /* 0x00000000c9e4783b */ /* 0x000fea0000000200 */
[----:B------:R-:W-:Y:S01]  /*8ed0*/  HMMA.16816.F32.BF16 R176, R4, R238, R176 ;  /* 0x000000ee04b0723c */ /* 0x000fe200000418b0 */
[----:B------:R-:W3:Y:S04]  /*8ee0*/  LDSM.16.M88.4 R4, [R205] ;  /* 0x00000000cd04783b */ /* 0x000ee80000000200 */
[----:B------:R-:W-:Y:S01]  /*8ef0*/  LDSM.16.M88.4 R236, [R196+0xb800] ;  /* 0x00b80000c4ec783b */ /* 0x000fe20000000200 */
[C---:B-1----:R-:W-:Y:S06]  /*8f00*/  HMMA.16816.F32.BF16 R192, R16.reuse, R246, R180 ;  /* 0x000000f610c0723c */ /* 0x042fec00000418b4 */
[C---:B------:R-:W-:Y:S01]  /*8f10*/  HMMA.16816.F32.BF16 R184, R16.reuse, R174, R28 ;  /* 0x000000ae10b8723c */ /* 0x040fe2000004181c */
[----:B------:R-:W1:Y:S05]  /*8f20*/  LDSM.16.M88.4 R28, [R201+0x1000] ;  /* 0x00100000c91c783b */ /* 0x000e6a0000000200 */
[C---:B------:R-:W-:Y:S01]  /*8f30*/  HMMA.16816.F32.BF16 R224, R16.reuse, R244, R224 ;  /* 0x000000f410e0723c */ /* 0x040fe200000418e0 */
[----:B------:R-:W-:Y:S05]  /*8f40*/  LDSM.16.M88.4 R244, [R202+0xb800] ;  /* 0x00b80000caf4783b */ /* 0x000fea0000000200 */
[C---:B------:R-:W-:Y:S01]  /*8f50*/  HMMA.16816.F32.BF16 R188, R16.reuse, R172, R136 ;  /* 0x000000ac10bc723c */ /* 0x040fe20000041888 */
[----:B------:R-:W-:Y:S05]  /*8f60*/  LDSM.16.M88.4 R172, [R196+0xa000] ;  /* 0x00a00000c4ac783b */ /* 0x000fea0000000200 */
[C---:B--2---:R-:W-:Y:S06]  /*8f70*/  HMMA.16816.F32.BF16 R180, R16.reuse, R32, R24 ;  /* 0x0000002010b4723c */ /* 0x044fec0000041818 */
[C---:B------:R-:W-:Y:S01]  /*8f80*/  HMMA.16816.F32.BF16 R136, R16.reuse, R34, R20 ;  /* 0x000000221088723c */ /* 0x040fe20000041814 */
[----:B------:R-:W2:Y:S05]  /*8f90*/  LDSM.16.M88.4 R20, [R201+0x1800] ;  /* 0x00180000c914783b */ /* 0x000eaa0000000200 */
[C---:B------:R-:W-:Y:S01]  /*8fa0*/  HMMA.16816.F32.BF16 R24, R16.reuse, R240, R12 ;  /* 0x000000f01018723c */ /* 0x040fe2000004180c */
[----:B------:R-:W4:Y:S05]  /*8fb0*/  LDSM.16.M88.4 R12, [R203+0x2000] ;  /* 0x00200000cb0c783b */ /* 0x000f2a0000000200 */
[----:B------:R-:W-:Y:S01]  /*8fc0*/  HMMA.16816.F32.BF16 R16, R16, R242, R176 ;  /* 0x000000f21010723c */ /* 0x000fe200000418b0 */
[----:B------:R-:W4:Y:S05]  /*8fd0*/  LDSM.16.M88.4 R240, [R196+0xa800] ;  /* 0x00a80000c4f0783b */ /* 0x000f2a0000000200 */
[C---:B---3--:R-:W-:Y:S01]  /*8fe0*/  HMMA.16816.F32.BF16 R176, R4.reuse, R230, R192 ;  /* 0x000000e604b0723c */ /* 0x048fe200000418c0 */
[----:B------:R-:W3:Y:S05]  /*8ff0*/  LDSM.16.M88.4 R192, [R196+0xb000] ;  /* 0x00b00000c4c0783b */ /* 0x000eea0000000200 */
[C---:B------:R-:W-:Y:S06]  /*9000*/  HMMA.16816.F32.BF16 R32, R4.reuse, R228, R224 ;  /* 0x000000e40420723c */ /* 0x040fec00000418e0 */
[C---:B------:R-:W-:Y:S06]  /*9010*/  HMMA.16816.F32.BF16 R188, R4.reuse, R232, R188 ;  /* 0x000000e804bc723c */ /* 0x040fec00000418bc */
[C---:B------:R-:W-:Y:S01]  /*9020*/  HMMA.16816.F32.BF16 R228, R4.reuse, R234, R184 ;  /* 0x000000ea04e4723c */ /* 0x040fe200000418b8 */
[----:B------:R-:W-:Y:S05]  /*9030*/  LDSM.16.M88.4 R232, [R217] ;  /* 0x00000000d9e8783b */ /* 0x000fea0000000200 */
[C---:B-1----:R-:W-:Y:S06]  /*9040*/  HMMA.16816.F32.BF16 R184, R4.reuse, R28, R180 ;  /* 0x0000001c04b8723c */ /* 0x042fec00000418b4 */
[C---:B------:R-:W-:Y:S01]  /*9050*/  HMMA.16816.F32.BF16 R136, R4.reuse, R30, R136 ;  /* 0x0000001e0488723c */ /* 0x040fe20000041888 */
[----:B------:R-:W-:Y:S05]  /*9060*/  LDSM.16.M88.4 R28, [R202+0xa000] ;  /* 0x00a00000ca1c783b */ /* 0x000fea0000000200 */
[C---:B--2---:R-:W-:Y:S06]  /*9070*/  HMMA.16816.F32.BF16 R24, R4.reuse, R20, R24 ;  /* 0x000000140418723c */ /* 0x044fec0000041818 */
[----:B------:R-:W-:Y:S01]  /*9080*/  HMMA.16816.F32.BF16 R16, R4, R22, R16 ;  /* 0x000000160410723c */ /* 0x000fe20000041810 */
[----:B------:R-:W-:Y:S05]  /*9090*/  LDSM.16.M88.4 R4, [R204+0x2000] ;  /* 0x00200000cc04783b */ /* 0x000fea0000000200 */
[C---:B----4-:R-:W-:Y:S06]  /*90a0*/  HMMA.16816.F32.BF16 R20, R12.reuse, R172, R32 ;  /* 0x000000ac0c14723c */ /* 0x050fec0000041820 */
[C---:B------:R-:W-:Y:S01]  /*90b0*/  HMMA.16816.F32.BF16 R176, R12.reuse, R174, R176 ;  /* 0x000000ae0cb0723c */ /* 0x040fe200000418b0 */
[----:B------:R-:W1:Y:S05]  /*90c0*/  LDSM.16.M88.4 R172, [R219] ;  /* 0x00000000dbac783b */ /* 0x000e6a0000000200 */
[C---:B------:R-:W-:Y:S01]  /*90d0*/  HMMA.16816.F32.BF16 R180, R12.reuse, R240, R188 ;  /* 0x000000f00cb4723c */ /* 0x040fe200000418bc */
[----:B------:R-:W2:Y:S05]  /*90e0*/  LDSM.16.M88.4 R188, [R218] ;  /* 0x00000000dabc783b */ /* 0x000eaa0000000200 */
[C---:B---3--:R-:W-:Y:S06]  /*90f0*/  HMMA.16816.F32.BF16 R224, R12.reuse, R192, R184 ;  /* 0x000000c00ce0723c */ /* 0x048fec00000418b8 */
[C---:B------:R-:W-:Y:S01]  /*9100*/  HMMA.16816.F32.BF16 R192, R12.reuse, R194, R136 ;  /* 0x000000c20cc0723c */ /* 0x040fe20000041888 */
[----:B------:R-:W3:Y:S05]  /*9110*/  LDSM.16.M88.4 R136, [R216] ;  /* 0x00000000d888783b */ /* 0x000eea0000000200 */
[C---:B------:R-:W-:Y:S01]  /*9120*/  HMMA.16816.F32.BF16 R228, R12.reuse, R242, R228 ;  /* 0x000000f20ce4723c */ /* 0x040fe200000418e4 */
[----:B------:R-:W-:Y:S05]  /*9130*/  LDSM.16.M88.4 R240, [R202+0xa800] ;  /* 0x00a80000caf0783b */ /* 0x000fea0000000200 */
[C---:B------:R-:W-:Y:S06]  /*9140*/  HMMA.16816.F32.BF16 R184, R12.reuse, R236, R24 ;  /* 0x000000ec0cb8723c */ /* 0x040fec0000041818 */
[----:B------:R-:W-:Y:S01]  /*9150*/  HMMA.16816.F32.BF16 R32, R12, R238, R16 ;  /* 0x000000ee0c20723c */ /* 0x000fe20000041810 */
[----:B------:R-:W4:Y:S04]  /*9160*/  LDSM.16.M88.4 R12, [R206+0x2000] ;  /* 0x00200000ce0c783b */ /* 0x000f280000000200 */
[----:B------:R-:W4:Y:S01]  /*9170*/  LDSM.16.M88.4 R236, [R202+0xb000] ;  /* 0x00b00000caec783b */ /* 0x000f220000000200 */
[C---:B-1----:R-:W-:Y:S06]  /*9180*/  HMMA.16816.F32.BF16 R24, R4.reuse, R172, R20 ;  /* 0x000000ac0418723c */ /* 0x042fec0000041814 */
[C---:B------:R-:W-:Y:S01]  /*9190*/  HMMA.16816.F32.BF16 R20, R4.reuse, R174, R176 ;  /* 0x000000ae0414723c */ /* 0x040fe200000418b0 */
[----:B------:R-:W-:Y:S05]  /*91a0*/  LDSM.16.M88.4 R172, [R201+0x2000] ;  /* 0x00200000c9ac783b */ /* 0x000fea0000000200 */
[C---:B--2---:R-:W-:Y:S06]  /*91b0*/  HMMA.16816.F32.BF16 R16, R4.reuse, R188, R180 ;  /* 0x000000bc0410723c */ /* 0x044fec00000418b4 */
[C---:B------:R-:W-:Y:S06]  /*91c0*/  HMMA.16816.F32.BF16 R180, R4.reuse, R190, R228 ;  /* 0x000000be04b4723c */ /* 0x040fec00000418e4 */
[C---:B------:R-:W-:Y:S06]  /*91d0*/  HMMA.16816.F32.BF16 R228, R4.reuse, R232, R224 ;  /* 0x000000e804e4723c */ /* 0x040fec00000418e0 */
[C---:B------:R-:W-:Y:S01]  /*91e0*/  HMMA.16816.F32.BF16 R224, R4.reuse, R234, R192 ;  /* 0x000000ea04e0723c */ /* 0x040fe200000418c0 */
[----:B------:R-:W-:Y:S05]  /*91f0*/  LDSM.16.M88.4 R232, [R196+0xc000] ;  /* 0x00c00000c4e8783b */ /* 0x000fea0000000200 */
[C---:B---3--:R-:W-:Y:S06]  /*9200*/  HMMA.16816.F32.BF16 R192, R4.reuse, R136, R184 ;  /* 0x0000008804c0723c */ /* 0x048fec00000418b8 */
[----:B------:R-:W-:Y:S01]  /*9210*/  HMMA.16816.F32.BF16 R184, R4, R138, R32 ;  /* 0x0000008a04b8723c */ /* 0x000fe20000041820 */
[----:B------:R-:W1:Y:S04]  /*9220*/  LDSM.16.M88.4 R4, [R205+0x2000] ;  /* 0x00200000cd04783b */ /* 0x000e680000000200 */
[----:B------:R-:W2:Y:S01]  /*9230*/  LDSM.16.M88.4 R136, [R201+0x2800] ;  /* 0x00280000c988783b */ /* 0x000ea20000000200 */
[C---:B----4-:R-:W-:Y:S03]  /*9240*/  HMMA.16816.F32.BF16 R188, R12.reuse, R28, R24 ;  /* 0x0000001c0cbc723c */ /* 0x050fe60000041818 */
[----:B------:R-:W3:Y:S03]  /*9250*/  LDSM.16.M88.4 R32, [R201+0x3000] ;  /* 0x00300000c920783b */ /* 0x000ee60000000200 */
[C---:B------:R-:W-:Y:S06]  /*9260*/  HMMA.16816.F32.BF16 R176, R12.reuse, R30, R20 ;  /* 0x0000001e0cb0723c */ /* 0x040fec0000041814 */
        /* <DEDUP_REMOVED lines=8> */
[----:B------:R-:W4:Y:S05]  /*92f0*/  LDSM.16.M88.4 R12, [R203+0x4000] ;  /* 0x00400000cb0c783b */ /* 0x000f2a0000000200 */
[C---:B-1----:R-:W-:Y:S06]  /*9300*/  HMMA.16816.F32.BF16 R228, R4.reuse, R172, R188 ;  /* 0x000000ac04e4723c */ /* 0x042fec00000418bc */
[C---:B------:R-:W-:Y:S01]  /*9310*/  HMMA.16816.F32.BF16 R224, R4.reuse, R174, R176 ;  /* 0x000000ae04e0723c */ /* 0x040fe200000418b0 */
[----:B------:R-:W-:Y:S05]  /*9320*/  LDSM.16.M88.4 R176, [R215] ;  /* 0x00000000d7b0783b */ /* 0x000fea0000000200 */
[C---:B--2---:R-:W-:Y:S06]  /*9330*/  HMMA.16816.F32.BF16 R192, R4.reuse, R136, R28 ;  /* 0x0000008804c0723c */ /* 0x044fec000004181c */
[C---:B------:R-:W-:Y:S01]  /*9340*/  HMMA.16816.F32.BF16 R188, R4.reuse, R138, R24 ;  /* 0x0000008a04bc723c */ /* 0x040fe20000041818 */
[----:B------:R-:W1:Y:S05]  /*9350*/  LDSM.16.M88.4 R136, [R196+0xd000] ;  /* 0x00d00000c488783b */ /* 0x000e6a0000000200 */
[C---:B---3--:R-:W-:Y:S01]  /*9360*/  HMMA.16816.F32.BF16 R172, R4.reuse, R32, R20 ;  /* 0x0000002004ac723c */ /* 0x048fe20000041814 */
[----:B------:R-:W2:Y:S05]  /*9370*/  LDSM.16.M88.4 R20, [R196+0xd800] ;  /* 0x00d80000c414783b */ /* 0x000eaa0000000200 */
[C---:B------:R-:W-:Y:S06]  /*9380*/  HMMA.16816.F32.BF16 R32, R4.reuse, R34, R16 ;  /* 0x000000220420723c */ /* 0x040fec0000041810 */
[C---:B----4-:R-:W-:Y:S06]  /*9390*/  HMMA.16816.F32.BF16 R28, R4.reuse, R240, R180 ;  /* 0x000000f0041c723c */ /* 0x050fec00000418b4 */
[----:B------:R-:W-:Y:S01]  /*93a0*/  HMMA.16816.F32.BF16 R16, R4, R242, R184 ;  /* 0x000000f20410723c */ /* 0x000fe200000418b8 */
[----:B------:R-:W3:Y:S04]  /*93b0*/  LDSM.16.M88.4 R4, [R204+0x4000] ;  /* 0x00400000cc04783b */ /* 0x000ee80000000200 */
[----:B------:R-:W-:Y:S01]  /*93c0*/  LDSM.16.M88.4 R240, [R202+0xd000] ;  /* 0x00d00000caf0783b */ /* 0x000fe20000000200 */
[C---:B------:R-:W-:Y:S03]  /*93d0*/  HMMA.16816.F32.BF16 R180, R12.reuse, R234, R224 ;  /* 0x000000ea0cb4723c */ /* 0x040fe600000418e0 */
[----:B------:R-:W4:Y:S03]  /*93e0*/  LDSM.16.M88.4 R224, [R214] ;  /* 0x00000000d6e0783b */ /* 0x000f260000000200 */
[C---:B------:R-:W-:Y:S01]  /*93f0*/  HMMA.16816.F32.BF16 R24, R12.reuse, R232, R228 ;  /* 0x000000e80c18723c */ /* 0x040fe200000418e4 */
[----:B------:R-:W4:Y:S05]  /*9400*/  LDSM.16.M88.4 R228, [R213] ;  /* 0x00000000d5e4783b */ /* 0x000f2a0000000200 */
[C---:B------:R-:W-:Y:S06]  /*9410*/  HMMA.16816.F32.BF16 R192, R12.reuse, R236, R192 ;  /* 0x000000ec0cc0723c */ /* 0x040fec00000418c0 */
[C---:B------:R-:W-:Y:S01]  /*9420*/  HMMA.16816.F32.BF16 R184, R12.reuse, R238, R188 ;  /* 0x000000ee0cb8723c */ /* 0x040fe200000418bc */
[----:B------:R-:W4:Y:S05]  /*9430*/  LDSM.16.M88.4 R236, [R212] ;  /* 0x00000000d4ec783b */ /* 0x000f2a0000000200 */
[C---:B-1----:R-:W-:Y:S06]  /*9440*/  HMMA.16816.F32.BF16 R172, R12.reuse, R136, R172 ;  /* 0x000000880cac723c */ /* 0x042fec00000418ac */
[C---:B------:R-:W-:Y:S06]  /*9450*/  HMMA.16816.F32.BF16 R188, R12.reuse, R138, R32 ;  /* 0x0000008a0cbc723c */ /* 0x040fec0000041820 */
[C---:B--2---:R-:W-:Y:S01]  /*9460*/  HMMA.16816.F32.BF16 R32, R12.reuse, R20, R28 ;  /* 0x000000140c20723c */ /* 0x044fe2000004181c */
[----:B------:R-:W-:Y:S05]  /*9470*/  LDSM.16.M88.4 R28, [R202+0xc000] ;  /* 0x00c00000ca1c783b */ /* 0x000fea0000000200 */
[----:B------:R-:W-:Y:S01]  /*9480*/  HMMA.16816.F32.BF16 R16, R12, R22, R16 ;  /* 0x000000160c10723c */ /* 0x000fe20000041810 */
[----:B------:R-:W1:Y:S05]  /*9490*/  LDSM.16.M88.4 R12, [R206+0x4000] ;  /* 0x00400000ce0c783b */ /* 0x000e6a0000000200 */
[C---:B---3--:R-:W-:Y:S06]  /*94a0*/  HMMA.16816.F32.BF16 R20, R4.reuse, R176, R24 ;  /* 0x000000b00414723c */ /* 0x048fec0000041818 */
[C---:B------:R-:W-:Y:S01]  /*94b0*/  HMMA.16816.F32.BF16 R24, R4.reuse, R178, R180 ;  /* 0x000000b20418723c */ /* 0x040fe200000418b4 */
[----:B------:R-:W2:Y:S04]  /*94c0*/  LDSM.16.M88.4 R180, [R202+0xc800] ;  /* 0x00c80000cab4783b */ /* 0x000ea80000000200 */
[----:B------:R-:W3:Y:S01]  /*94d0*/  LDSM.16.M88.4 R176, [R202+0xd800] ;  /* 0x00d80000cab0783b */ /* 0x000ee20000000200 */
[C---:B----4-:R-:W-:Y:S06]  /*94e0*/  HMMA.16816.F32.BF16 R136, R4.reuse, R224, R192 ;  /* 0x000000e00488723c */ /* 0x050fec00000418c0 */
[C---:B------:R-:W-:Y:S06]  /*94f0*/  HMMA.16816.F32.BF16 R192, R4.reuse, R228, R172 ;  /* 0x000000e404c0723c */ /* 0x040fec00000418ac */
[C---:B------:R-:W-:Y:S01]  /*9500*/  HMMA.16816.F32.BF16 R184, R4.reuse, R226, R184 ;  /* 0x000000e204b8723c */ /* 0x040fe200000418b8 */
[----:B------:R-:W-:Y:S05]  /*9510*/  LDSM.16.M88.4 R224, [R201+0x4000] ;  /* 0x00400000c9e0783b */ /* 0x000fea0000000200 */
[C---:B------:R-:W-:Y:S06]  /*9520*/  HMMA.16816.F32.BF16 R188, R4.reuse, R230, R188 ;  /* 0x000000e604bc723c */ /* 0x040fec00000418bc */
[C---:B------:R-:W-:Y:S06]  /*9530*/  HMMA.16816.F32.BF16 R232, R4.reuse, R236, R32 ;  /* 0x000000ec04e8723c */ /* 0x040fec0000041820 */
[----:B------:R-:W-:Y:S01]  /*9540*/  HMMA.16816.F32.BF16 R172, R4, R238, R16 ;  /* 0x000000ee04ac723c */ /* 0x000fe20000041810 */
[----:B------:R-:W4:Y:S04]  /*9550*/  LDSM.16.M88.4 R4, [R205+0x4000] ;  /* 0x00400000cd04783b */ /* 0x000f280000000200 */
[----:B------:R-:W4:Y:S01]  /*9560*/  LDSM.16.M88.4 R236, [R201+0x4800] ;  /* 0x00480000c9ec783b */ /* 0x000f220000000200 */
[C---:B-1----:R-:W-:Y:S03]  /*9570*/  HMMA.16816.F32.BF16 R16, R12.reuse, R28, R20 ;  /* 0x0000001c0c10723c */ /* 0x042fe60000041814 */
[----:B------:R-:W-:Y:S03]  /*9580*/  LDSM.16.M88.4 R20, [R203+0x6000] ;  /* 0x00600000cb14783b */ /* 0x000fe60000000200 */
[C---:B------:R-:W-:Y:S06]  /*9590*/  HMMA.16816.F32.BF16 R28, R12.reuse, R30, R24 ;  /* 0x0000001e0c1c723c */ /* 0x040fec0000041818 */
[C---:B--2---:R-:W-:Y:S06]  /*95a0*/  HMMA.16816.F32.BF16 R136, R12.reuse, R180, R136 ;  /* 0x000000b40c88723c */ /* 0x044fec0000041888 */
[C---:B------:R-:W-:Y:S01]  /*95b0*/  HMMA.16816.F32.BF16 R32, R12.reuse, R182, R184 ;  /* 0x000000b60c20723c */ /* 0x040fe200000418b8 */
[----:B------:R-:W1:Y:S04]  /*95c0*/  LDSM.16.M88.4 R184, [R196+0xe000] ;  /* 0x00e00000c4b8783b */ /* 0x000e680000000200 */
[----:B------:R-:W-:Y:S01]  /*95d0*/  LDSM.16.M88.4 R180, [R196+0xe800] ;  /* 0x00e80000c4b4783b */ /* 0x000fe20000000200 */
[C---:B------:R-:W-:Y:S03]  /*95e0*/  HMMA.16816.F32.BF16 R228, R12.reuse, R242, R188 ;  /* 0x000000f20ce4723c */ /* 0x040fe600000418bc */
[----:B------:R-:W2:Y:S03]  /*95f0*/  LDSM.16.M88.4 R188, [R201+0x5000] ;  /* 0x00500000c9bc783b */ /* 0x000ea60000000200 */
[----:B---3--:R-:W-:Y:S06]  /*9600*/  HMMA.16816.F32.BF16 R232, R12, R176, R232 ;  /* 0x000000b00ce8723c */ /* 0x008fec00000418e8 */
[----:B----4-:R-:W-:Y:S01]  /*9610*/  HMMA.16816.F32.BF16 R24, R4, R224, R16 ;  /* 0x000000e00418723c */ /* 0x010fe20000041810 */
[----:B------:R-:W-:Y:S05]  /*9620*/  LDSM.16.M88.4 R16, [R204+0x6000] ;  /* 0x00600000cc10783b */ /* 0x000fea0000000200 */
[C---:B------:R-:W-:Y:S06]  /*9630*/  HMMA.16816.F32.BF16 R192, R12.reuse, R240, R192 ;  /* 0x000000f00cc0723c */ /* 0x040fec00000418c0 */
[----:B------:R-:W-:Y:S06]  /*9640*/  HMMA.16816.F32.BF16 R176, R12, R178, R172 ;  /* 0x000000b20cb0723c */ /* 0x000fec00000418ac */
[C---:B------:R-:W-:Y:S01]  /*9650*/  HMMA.16816.F32.BF16 R12, R4.reuse, R226, R28 ;  /* 0x000000e2040c723c */ /* 0x040fe2000004181c */
[----:B------:R-:W-:Y:S05]  /*9660*/  LDSM.16.M88.4 R28, [R201+0x5800] ;  /* 0x00580000c91c783b */ /* 0x000fea0000000200 */
[C---:B------:R-:W-:Y:S01]  /*9670*/  HMMA.16816.F32.BF16 R172, R4.reuse, R236, R136 ;  /* 0x000000ec04ac723c */ /* 0x040fe20000041888 */
[----:B------:R-:W3:Y:S05]  /*9680*/  LDSM.16.M88.4 R136, [R211] ;  /* 0x00000000d388783b */ /* 0x000eea0000000200 */
[----:B------:R-:W-:Y:S06]  /*9690*/  HMMA.16816.F32.BF16 R224, R4, R238, R32 ;  /* 0x000000ee04e0723c */ /* 0x000fec0000041820 */
[----:B-1----:R-:W-:Y:S06]  /*96a0*/  HMMA.16816.F32.BF16 R32, R20, R184, R24 ;  /* 0x000000b81420723c */ /* 0x002fec0000041818 */
[----:B--2---:R-:W-:Y:S01]  /*96b0*/  HMMA.16816.F32.BF16 R240, R4, R188, R192 ;  /* 0x000000bc04f0723c */ /* 0x004fe200000418c0 */
[----:B------:R-:W-:Y:S05]  /*96c0*/  LDSM.16.M88.4 R192, [R201+0x6000] ;  /* 0x00600000c9c0783b */ /* 0x000fea0000000200 */
[----:B------:R-:W-:Y:S01]  /*96d0*/  HMMA.16816.F32.BF16 R24, R20, R186, R12 ;  /* 0x000000ba1418723c */ /* 0x000fe2000004180c */
[----:B------:R-:W-:Y:S05]  /*96e0*/  LDSM.16.M88.4 R12, [R206+0x6000] ;  /* 0x00600000ce0c783b */ /* 0x000fea0000000200 */
[----:B------:R-:W-:Y:S01]  /*96f0*/  HMMA.16816.F32.BF16 R236, R4, R190, R228 ;  /* 0x000000be04ec723c */ /* 0x000fe200000418e4 */
[----:B------:R-:W1:Y:S05]  /*9700*/  LDSM.16.M88.4 R188, [R202+0xe000] ;  /* 0x00e00000cabc783b */ /* 0x000e6a0000000200 */
[----:B------:R-:W-:Y:S01]  /*9710*/  HMMA.16816.F32.BF16 R184, R20, R180, R172 ;  /* 0x000000b414b8723c */ /* 0x000fe200000418ac */
[----:B------:R-:W2:Y:S05]  /*9720*/  LDSM.16.M88.4 R172, [R210] ;  /* 0x00000000d2ac783b */ /* 0x000eaa0000000200 */
[----:B---3--:R-:W-:Y:S06]  /*9730*/  HMMA.16816.F32.BF16 R32, R16, R136, R32 ;  /* 0x000000881020723c */ /* 0x008fec0000041820 */
[C---:B------:R-:W-:Y:S06]  /*9740*/  HMMA.16816.F32.BF16 R232, R4.reuse, R28, R232 ;  /* 0x0000001c04e8723c */ /* 0x040fec00000418e8 */
[----:B------:R-:W-:Y:S01]  /*9750*/  HMMA.16816.F32.BF16 R244, R4, R30, R176 ;  /* 0x0000001e04f4723c */ /* 0x000fe200000418b0 */
[----:B------:R-:W3:Y:S04]  /*9760*/  LDSM.16.M88.4 R4, [R205+0x6000] ;  /* 0x00600000cd04783b */ /* 0x000ee80000000200 */
[----:B------:R-:W4:Y:S01]  /*9770*/  LDSM.16.M88.4 R176, [R196+0xf000] ;  /* 0x00f00000c4b0783b */ /* 0x000f220000000200 */
[----:B------:R-:W-:Y:S06]  /*9780*/  HMMA.16816.F32.BF16 R28, R16, R138, R24 ;  /* 0x0000008a101c723c */ /* 0x000fec0000041818 */
[----:B------:R-:W-:Y:S01]  /*9790*/  HMMA.16816.F32.BF16 R136, R20, R182, R224 ;  /* 0x000000b61488723c */ /* 0x000fe200000418e0 */
[----:B------:R-:W4:Y:S05]  /*97a0*/  LDSM.16.M88.4 R224, [R202+0xe800] ;  /* 0x00e80000cae0783b */ /* 0x000f2a0000000200 */
[----:B-1----:R-:W-:Y:S06]  /*97b0*/  HMMA.16816.F32.BF16 R24, R12, R188, R32 ;  /* 0x000000bc0c18723c */ /* 0x002fec0000041820 */
[----:B--2---:R-:W-:Y:S01]  /*97c0*/  HMMA.16816.F32.BF16 R32, R16, R172, R184 ;  /* 0x000000ac1020723c */ /* 0x004fe200000418b8 */
[----:B------:R-:W1:Y:S05]  /*97d0*/  LDSM.16.M88.4 R184, [R209] ;  /* 0x00000000d1b8783b */ /* 0x000e6a0000000200 */
[----:B------:R-:W-:Y:S01]  /*97e0*/  HMMA.16816.F32.BF16 R180, R12, R190, R28 ;  /* 0x000000be0cb4723c */ /* 0x000fe2000004181c */
[----:B------:R-:W2:Y:S05]  /*97f0*/  LDSM.16.M88.4 R188, [R201+0x6800] ;  /* 0x00680000c9bc783b */ /* 0x000eaa0000000200 */
[----:B------:R-:W-:Y:S06]  /*9800*/  HMMA.16816.F32.BF16 R28, R16, R174, R136 ;  /* 0x000000ae101c723c */ /* 0x000fec0000041888 */
[----:B---3--:R-:W-:Y:S06]  /*9810*/  HMMA.16816.F32.BF16 R24, R4, R192, R24 ;  /* 0x000000c00418723c */ /* 0x008fec0000041818 */
[C---:B----4-:R-:W-:Y:S06]  /*9820*/  HMMA.16816.F32.BF16 R228, R20.reuse, R176, R240 ;  /* 0x000000b014e4723c */ /* 0x050fec00000418f0 */
[----:B------:R-:W-:Y:S06]  /*9830*/  HMMA.16816.F32.BF16 R176, R20, R178, R236 ;  /* 0x000000b214b0723c */ /* 0x000fec00000418ec */
[----:B------:R-:W-:Y:S06]  /*9840*/  HMMA.16816.F32.BF16 R32, R12, R224, R32 ;  /* 0x000000e00c20723c */ /* 0x000fec0000041820 */
[----:B------:R-:W-:Y:S01]  /*9850*/  FMUL.FTZ R0, R26, UR4 ;  /* 0x000000041a007c20 */ /* 0x000fe20008410000 */
[----:B------:R-:W-:Y:S01]  /*9860*/  FMUL.FTZ R24, R24, UR4 ;  /* 0x0000000418187c20 */ /* 0x000fe20008410000 */
[----:B------:R-:W-:Y:S01]  /*9870*/  FMUL.FTZ R25, R25, UR4 ;  /* 0x0000000419197c20 */ /* 0x000fe20008410000 */
[----:B------:R-:W-:Y:S01]  /*9880*/  HMMA.16816.F32.BF16 R172, R4, R194, R180 ;  /* 0x000000c204ac723c */ /* 0x000fe200000418b4 */
[----:B------:R-:W3:Y:S01]  /*9890*/  LDSM.16.M88.4 R192, [R202+0xf000] ;  /* 0x00f00000cac0783b */ /* 0x000ee20000000200 */
[----:B------:R-:W-:Y:S03]  /*98a0*/  MUFU.TANH R237, R24 ;  /* 0x0000001800ed7308 */ /* 0x000fe60000002400 */
[----:B------:R-:W-:Y:S01]  /*98b0*/  LDSM.16.M88.4 R180, [R208] ;  /* 0x00000000d0b4783b */ /* 0x000fe20000000200 */
[----:B-1----:R-:W-:Y:S04]  /*98c0*/  HMMA.16816.F32.BF16 R136, R16, R184, R228 ;  /* 0x000000b81088723c */ /* 0x002fe800000418e4 */
[----:B------:R1:W-:Y:S08]  /*98d0*/  MUFU.TANH R231, R0 ;  /* 0x0000000000e77308 */ /* 0x0003f00000002400 */
[----:B------:R4:W3:Y:S01]  /*98e0*/  MUFU.TANH R236, R25 ;  /* 0x0000001900ec7308 */ /* 0x0008e20000002400 */
[----:B-1----:R-:W-:-:S07]  /*98f0*/  FMUL.FTZ R0, R27, UR4 ;  /* 0x000000041b007c20 */ /* 0x002fce0008410000 */
[----:B------:R1:W-:Y:S01]  /*9900*/  MUFU.TANH R230, R0 ;  /* 0x0000000000e67308 */ /* 0x0003e20000002400 */
[----:B----4-:R-:W-:Y:S01]  /*9910*/  HMMA.16816.F32.BF16 R24, R12, R226, R28 ;  /* 0x000000e20c18723c */ /* 0x010fe2000004181c */
[----:B------:R-:W4:Y:S05]  /*9920*/  LDSM.16.M88.4 R224, [R196+0xf800] ;  /* 0x00f80000c4e0783b */ /* 0x000f2a0000000200 */
[----:B--2---:R-:W-:Y:S06]  /*9930*/  HMMA.16816.F32.BF16 R28, R4, R188, R32 ;  /* 0x000000bc041c723c */ /* 0x004fec0000041820 */
[----:B------:R-:W-:Y:S01]  /*9940*/  HMMA.16816.F32.BF16 R32, R16, R186, R176 ;  /* 0x000000ba1020723c */ /* 0x000fe200000418b0 */
[----:B-1----:R-:W-:Y:S01]  /*9950*/  FMUL.FTZ R0, R172, UR4 ;  /* 0x00000004ac007c20 */ /* 0x002fe20008410000 */
[----:B------:R-:W-:Y:S03]  /*9960*/  LDSM.16.M88.4 R176, [R201+0x7000] ;  /* 0x00700000c9b0783b */ /* 0x000fe60000000200 */
[----:B------:R1:W2:Y:S01]  /*9970*/  MUFU.TANH R228, R0 ;  /* 0x0000000000e47308 */ /* 0x0002a20000002400 */
[----:B---3--:R-:W-:Y:S01]  /*9980*/  HMMA.16816.F32.BF16 R136, R12, R192, R136 ;  /* 0x000000c00c88723c */ /* 0x008fe20000041888 */
[----:B------:R-:W3:Y:S01]  /*9990*/  LDSM.16.M88.4 R184, [R202+0xf800] ;  /* 0x00f80000cab8783b */ /* 0x000ee20000000200 */
[----:B-1----:R-:W-:-:S05]  /*99a0*/  FMUL.FTZ R0, R173, UR4 ;  /* 0x00000004ad007c20 */ /* 0x002fca0008410000 */
[----:B------:R1:W-:Y:S02]  /*99b0*/  MUFU.TANH R229, R0 ;  /* 0x0000000000e57308 */ /* 0x0003e40000002400 */
[----:B-1----:R-:W-:-:S06]  /*99c0*/  FMUL.FTZ R0, R174, UR4 ;  /* 0x00000004ae007c20 */ /* 0x002fcc0008410000 */
[----:B------:R1:W2:Y:S02]  /*99d0*/  MUFU.TANH R11, R0 ;  /* 0x00000000000b7308 */ /* 0x0002a40000002400 */
[----:B-1----:R-:W-:Y:S02]  /*99e0*/  FMUL.FTZ R0, R175, UR4 ;  /* 0x00000004af007c20 */ /* 0x002fe40008410000 */
[----:B------:R-:W-:Y:S04]  /*99f0*/  HMMA.16816.F32.BF16 R172, R4, R190, R24 ;  /* 0x000000be04ac723c */ /* 0x000fe80000041818 */
[----:B------:R1:W2:Y:S02]  /*9a00*/  MUFU.TANH R191, R0 ;  /* 0x0000000000bf7308 */ /* 0x0002a40000002400 */
[C---:B----4-:R-:W-:Y:S06]  /*9a10*/  HMMA.16816.F32.BF16 R24, R20.reuse, R224, R232 ;  /* 0x000000e01418723c */ /* 0x050fec00000418e8 */
[----:B------:R-:W-:Y:S01]  /*9a20*/  HMMA.16816.F32.BF16 R20, R20, R226, R244 ;  /* 0x000000e21414723c */ /* 0x000fe200000418f4 */
[----:B-1----:R-:W-:-:S04]  /*9a30*/  FMUL.FTZ R0, R28, UR4 ;  /* 0x000000041c007c20 */ /* 0x002fc80008410000 */
[----:B------:R1:W4:Y:S07]  /*9a40*/  MUFU.TANH R135, R0 ;  /* 0x0000000000877308 */ /* 0x00032e0000002400 */
[----:B------:R-:W-:-:S06]  /*9a50*/  FMUL.FTZ R175, R175, UR4 ;  /* 0x00000004afaf7c20 */ /* 0x000fcc0008410000 */
[C---:B------:R-:W-:Y:S06]  /*9a60*/  HMMA.16816.F32.BF16 R24, R16.reuse, R180, R24 ;  /* 0x000000b41018723c */ /* 0x040fec0000041818 */
[----:B------:R-:W-:Y:S01]  /*9a70*/  HMMA.16816.F32.BF16 R16, R16, R182, R20 ;  /* 0x000000b61010723c */ /* 0x000fe20000041814 */
[----:B-1----:R-:W-:-:S04]  /*9a80*/  FMUL.FTZ R0, R29, UR4 ;  /* 0x000000041d007c20 */ /* 0x002fc80008410000 */
[----:B------:R1:W-:-:S13]  /*9a90*/  MUFU.TANH R192, R0 ;  /* 0x0000000000c07308 */ /* 0x0003da0000002400 */
[----:B---3--:R-:W-:Y:S01]  /*9aa0*/  HMMA.16816.F32.BF16 R24, R12, R184, R24 ;  /* 0x000000b80c18723c */ /* 0x008fe20000041818 */
[----:B-1----:R-:W-:-:S04]  /*9ab0*/  FMUL.FTZ R0, R30, UR4 ;  /* 0x000000041e007c20 */ /* 0x002fc80008410000 */
[----:B------:R1:W3:Y:S02]  /*9ac0*/  MUFU.TANH R134, R0 ;  /* 0x0000000000867308 */ /* 0x0002e40000002400 */
[----:B-1----:R-:W-:Y:S02]  /*9ad0*/  FMUL.FTZ R0, R31, UR4 ;  /* 0x000000041f007c20 */ /* 0x002fe40008410000 */
[----:B------:R-:W-:Y:S04]  /*9ae0*/  HMMA.16816.F32.BF16 R28, R12, R194, R32 ;  /* 0x000000c20c1c723c */ /* 0x000fe80000041820 */
[----:B------:R1:W3:Y:S02]  /*9af0*/  MUFU.TANH R189, R0 ;  /* 0x0000000000bd7308 */ /* 0x0002e40000002400 */
[----:B------:R-:W-:Y:S01]  /*9b00*/  HMMA.16816.F32.BF16 R32, R4, R176, R136 ;  /* 0x000000b00420723c */ /* 0x000fe20000041888 */
[----:B------:R-:W2:Y:S01]  /*9b10*/  LDSM.16.M88.4 R136, [R201+0x7800] ;  /* 0x00780000c988783b */ /* 0x000ea20000000200 */
[----:B------:R-:W-:-:S04]  /*9b20*/  DEPBAR.LE SB0, 0x0 ;  /* 0x000080000000791a */ /* 0x000fc80000000000 */
[----:B------:R-:W-:Y:S01]  /*9b30*/  HMMA.16816.F32.BF16 R12, R12, R186, R16 ;  /* 0x000000ba0c0c723c */ /* 0x000fe20000041810 */
[----:B------:R-:W-:Y:S01]  /*9b40*/  MUFU.TANH R176, R175 ;  /* 0x000000af00b07308 */ /* 0x000fe20000002400 */
[----:B-1----:R-:W-:-:S07]  /*9b50*/  FMUL.FTZ R0, R172, UR4 ;  /* 0x00000004ac007c20 */ /* 0x002fce0008410000 */
[----:B------:R1:W3:Y:S03]  /*9b60*/  MUFU.TANH R188, R0 ;  /* 0x0000000000bc7308 */ /* 0x0002e60000002400 */
[----:B------:R-:W-:Y:S06]  /*9b70*/  HMMA.16816.F32.BF16 R28, R4, R178, R28 ;  /* 0x000000b2041c723c */ /* 0x000fec000004181c */
[----:B------:R-:W-:Y:S01]  /*9b80*/  FMUL.FTZ R35, R35, UR4 ;  /* 0x0000000423237c20 */ /* 0x000fe20008410000 */
[----:B------:R-:W-:Y:S01]  /*9b90*/  FMUL.FTZ R33, R33, UR4 ;  /* 0x0000000421217c20 */ /* 0x000fe20008410000 */
[----:B------:R-:W-:Y:S01]  /*9ba0*/  FMUL.FTZ R34, R34, UR4 ;  /* 0x0000000422227c20 */ /* 0x000fe20008410000 */
[----:B------:R-:W-:Y:S01]  /*9bb0*/  FMUL.FTZ R32, R32, UR4 ;  /* 0x0000000420207c20 */ /* 0x000fe20008410000 */
[----:B------:R-:W-:Y:S01]  /*9bc0*/  MUFU.TANH R20, R35 ;  /* 0x0000002300147308 */ /* 0x000fe20000002400 */
[----:B-1----:R-:W-:-:S07]  /*9bd0*/  FMUL.FTZ R0, R173, UR4 ;  /* 0x00000004ad007c20 */ /* 0x002fce0008410000 */
[----:B------:R-:W-:Y:S01]  /*9be0*/  MUFU.TANH R133, R34 ;  /* 0x0000002200857308 */ /* 0x000fe20000002400 */
[C---:B--2---:R-:W-:Y:S05]  /*9bf0*/  HMMA.16816.F32.BF16 R24, R4.reuse, R136, R24 ;  /* 0x000000880418723c */ /* 0x044fea0000041818 */
[----:B------:R-:W-:Y:S01]  /*9c00*/  FMUL.FTZ R28, R28, UR4 ;  /* 0x000000041c1c7c20 */ /* 0x000fe20008410000 */
[----:B------:R-:W-:Y:S01]  /*9c10*/  FMUL.FTZ R29, R29, UR4 ;  /* 0x000000041d1d7c20 */ /* 0x000fe20008410000 */
[----:B------:R1:W-:Y:S01]  /*9c20*/  MUFU.TANH R190, R0 ;  /* 0x0000000000be7308 */ /* 0x0003e20000002400 */
[----:B------:R-:W-:Y:S07]  /*9c30*/  HMMA.16816.F32.BF16 R12, R4, R138, R12 ;  /* 0x0000008a040c723c */ /* 0x000fee000004180c */
[----:B------:R-:W-:Y:S08]  /*9c40*/  MUFU.TANH R175, R32 ;  /* 0x0000002000af7308 */ /* 0x000ff00000002400 */
[----:B------:R-:W-:Y:S01]  /*9c50*/  MUFU.TANH R28, R28 ;  /* 0x0000001c001c7308 */ /* 0x000fe20000002400 */
[----:B-1----:R-:W-:Y:S01]  /*9c60*/  FMUL.FTZ R0, R174, UR4 ;  /* 0x00000004ae007c20 */ /* 0x002fe20008410000 */
[----:B------:R-:W-:Y:S01]  /*9c70*/  FMUL.FTZ R25, R25, UR4 ;  /* 0x0000000419197c20 */ /* 0x000fe20008410000 */
[----:B------:R-:W-:Y:S01]  /*9c80*/  FMUL.FTZ R5, R26, UR4 ;  /* 0x000000041a057c20 */ /* 0x000fe20008410000 */
[----:B------:R-:W-:-:S04]  /*9c90*/  FMUL.FTZ R24, R24, UR4 ;  /* 0x0000000418187c20 */ /* 0x000fc80008410000 */
[----:B------:R1:W2:Y:S01]  /*9ca0*/  MUFU.TANH R177, R0 ;  /* 0x0000000000b17308 */ /* 0x0002a20000002400 */
[----:B------:R-:W-:Y:S01]  /*9cb0*/  FMUL.FTZ R7, R12, UR4 ;  /* 0x000000040c077c20 */ /* 0x000fe20008410000 */
[----:B------:R-:W-:Y:S01]  /*9cc0*/  FMUL.FTZ R6, R13, UR4 ;  /* 0x000000040d067c20 */ /* 0x000fe20008410000 */
[----:B------:R-:W-:-:S05]  /*9cd0*/  FMUL.FTZ R14, R14, UR4 ;  /* 0x000000040e0e7c20 */ /* 0x000fca0008410000 */
[----:B------:R4:W2:Y:S08]  /*9ce0*/  MUFU.TANH R174, R33 ;  /* 0x0000002100ae7308 */ /* 0x0008b00000002400 */
[----:B------:R-:W-:Y:S01]  /*9cf0*/  MUFU.TANH R29, R29 ;  /* 0x0000001d001d7308 */ /* 0x000fe20000002400 */
[----:B-1----:R-:W-:-:S04]  /*9d00*/  IMAD.U32 R0, RZ, RZ, UR17 ;  /* 0x00000011ff007e24 */ /* 0x002fc8000f8e00ff */
[----:B------:R-:W-:-:S03]  /*9d10*/  IMAD R0, R0, 0x40, R2 ;  /* 0x0000004000007824 */ /* 0x000fc600078e0202 */
[----:B------:R-:W-:Y:S01]  /*9d20*/  MUFU.TANH R25, R25 ;  /* 0x0000001900197308 */ /* 0x000fe20000002400 */
[C---:B------:R-:W-:Y:S02]  /*9d30*/  VIADD R8, R0.reuse, 0x1 ;  /* 0x0000000100087836 */ /* 0x040fe40000000000 */
[C---:B------:R-:W-:Y:S02]  /*9d40*/  VIADD R2, R0.reuse, 0x8 ;  /* 0x0000000800027836 */ /* 0x040fe40000000000 */
[----:B------:R-:W-:Y:S01]  /*9d50*/  VIADD R4, R0, 0x20 ;  /* 0x0000002000047836 */ /* 0x000fe20000000000 */
[----:B------:R-:W-:Y:S01]  /*9d60*/  BAR.SYNC.DEFER_BLOCKING 0x0 ;  /* 0x0000000000007b1d */ /* 0x000fe20000010000 */
[-C--:B------:R-:W-:Y:S02]  /*9d70*/  ISETP.GE.AND P0, PT, R8, R10.reuse, PT ;  /* 0x0000000a0800720c */ /* 0x080fe40003f06270 */
[----:B------:R-:W-:Y:S02]  /*9d80*/  ISETP.GE.AND P1, PT, R2, R10, PT ;  /* 0x0000000a0200720c */ /* 0x000fe40003f26270 */
[----:B------:R-:W-:Y:S01]  /*9d90*/  FSEL R35, R236, -INF , !P0 ;  /* 0xff800000ec237808 */ /* 0x000fe20004000000 */
[----:B------:R-:W-:Y:S01]  /*9da0*/  MUFU.TANH R5, R5 ;  /* 0x0000000500057308 */ /* 0x000fe20000002400 */
[-C--:B------:R-:W-:Y:S01]  /*9db0*/  ISETP.GE.AND P0, PT, R2, R9.reuse, PT ;  /* 0x000000090200720c */ /* 0x080fe20003f06270 */
[----:B------:R-:W-:Y:S01]  /*9dc0*/  VIADD R2, R0, 0x9 ;  /* 0x0000000900027836 */ /* 0x000fe20000000000 */
[----:B------:R-:W-:Y:S01]  /*9dd0*/  ISETP.GE.AND P2, PT, R8, R9, PT ;  /* 0x000000090800720c */ /* 0x000fe20003f46270 */
[----:B------:R-:W-:Y:S01]  /*9de0*/  FMUL.FTZ R8, R30, UR4 ;  /* 0x000000041e087c20 */ /* 0x000fe20008410000 */
[----:B----4-:R-:W-:-:S02]  /*9df0*/  FSEL R33, R228, -INF , !P1 ;  /* 0xff800000e4217808 */ /* 0x010fc40004800000 */
[----:B------:R-:W-:Y:S01]  /*9e00*/  FSEL R34, R230, -INF , !P2 ;  /* 0xff800000e6227808 */ /* 0x000fe20005000000 */
[----:B------:R1:W-:Y:S01]  /*9e10*/  MUFU.TANH R16, R8 ;  /* 0x0000000800107308 */ /* 0x0003e20000002400 */
[CC--:B------:R-:W-:Y:S02]  /*9e20*/  ISETP.GE.AND P2, PT, R2.reuse, R10.reuse, PT ;  /* 0x0000000a0200720c */ /* 0x0c0fe40003f46270 */
[----:B------:R-:W-:Y:S01]  /*9e30*/  ISETP.GE.AND P1, PT, R2, R9, PT ;  /* 0x000000090200720c */ /* 0x000fe20003f26270 */
[----:B------:R-:W-:Y:S01]  /*9e40*/  VIADD R2, R0, 0x10 ;  /* 0x0000001000027836 */ /* 0x000fe20000000000 */
[----:B------:R-:W-:Y:S01]  /*9e50*/  FSEL R32, R11, -INF , !P0 ;  /* 0xff8000000b207808 */ /* 0x000fe20004000000 */
[----:B------:R-:W-:Y:S01]  /*9e60*/  FMUL.FTZ R11, R31, UR4 ;  /* 0x000000041f0b7c20 */ /* 0x000fe20008410000 */
[----:B------:R-:W-:Y:S01]  /*9e70*/  FSEL R30, R229, -INF , !P2 ;  /* 0xff800000e51e7808 */ /* 0x000fe20005000000 */
[----:B------:R-:W-:Y:S01]  /*9e80*/  MUFU.TANH R24, R24 ;  /* 0x0000001800187308 */ /* 0x000fe20000002400 */
[----:B------:R-:W-:-:S02]  /*9e90*/  ISETP.GE.AND P0, PT, R2, R10, PT ;  /* 0x0000000a0200720c */ /* 0x000fc40003f06270 */
[-C--:B------:R-:W-:Y:S01]  /*9ea0*/  ISETP.GE.AND P2, PT, R2, R9.reuse, PT ;  /* 0x000000090200720c */ /* 0x080fe20003f46270 */
[----:B------:R-:W-:Y:S01]  /*9eb0*/  VIADD R2, R0, 0x11 ;  /* 0x0000001100027836 */ /* 0x000fe20000000000 */
[----:B------:R-:W-:Y:S02]  /*9ec0*/  FSEL R31, R191, -INF , !P1 ;  /* 0xff800000bf1f7808 */ /* 0x000fe40004800000 */
[----:B------:R-:W-:Y:S01]  /*9ed0*/  FSEL R135, R135, -INF , !P0 ;  /* 0xff80000087877808 */ /* 0x000fe20004000000 */
[----:B------:R-:W4:Y:S01]  /*9ee0*/  MUFU.TANH R11, R11 ;  /* 0x0000000b000b7308 */ /* 0x000f220000002400 */
[----:B------:R-:W-:Y:S01]  /*9ef0*/  ISETP.GE.AND P1, PT, R2, R10, PT ;  /* 0x0000000a0200720c */ /* 0x000fe20003f26270 */
[----:B-1----:R-:W-:Y:S01]  /*9f00*/  VIADD R8, R0, 0x18 ;  /* 0x0000001800087836 */ /* 0x002fe20000000000 */
[----:B------:R-:W-:Y:S01]  /*9f10*/  ISETP.GE.AND P0, PT, R2, R9, PT ;  /* 0x000000090200720c */ /* 0x000fe20003f06270 */
[----:B------:R-:W-:Y:S01]  /*9f20*/  VIADD R2, R0, 0x19 ;  /* 0x0000001900027836 */ /* 0x000fe20000000000 */
[----:B---3--:R-:W-:-:S02]  /*9f30*/  FSEL R172, R134, -INF , !P2 ;  /* 0xff80000086ac7808 */ /* 0x008fc40005000000 */
[-C--:B------:R-:W-:Y:S01]  /*9f40*/  ISETP.GE.AND P2, PT, R8, R10.reuse, PT ;  /* 0x0000000a0800720c */ /* 0x080fe20003f46270 */
[----:B------:R-:W-:Y:S01]  /*9f50*/  MUFU.TANH R7, R7 ;  /* 0x0000000700077308 */ /* 0x000fe20000002400 */
[----:B------:R-:W-:Y:S02]  /*9f60*/  FSEL R134, R192, -INF , !P1 ;  /* 0xff800000c0867808 */ /* 0x000fe40004800000 */
[----:B------:R-:W-:Y:S02]  /*9f70*/  FSEL R173, R189, -INF , !P0 ;  /* 0xff800000bdad7808 */ /* 0x000fe40004000000 */
[----:B------:R-:W-:Y:S01]  /*9f80*/  ISETP.GE.AND P1, PT, R8, R9, PT ;  /* 0x000000090800720c */ /* 0x000fe20003f26270 */
[----:B------:R-:W-:Y:S01]  /*9f90*/  FMUL.FTZ R8, R27, UR4 ;  /* 0x000000041b087c20 */ /* 0x000fe20008410000 */
[----:B------:R-:W-:Y:S01]  /*9fa0*/  ISETP.GE.AND P0, PT, R2, R10, PT ;  /* 0x0000000a0200720c */ /* 0x000fe20003f06270 */
[----:B------:R-:W-:Y:S01]  /*9fb0*/  MUFU.TANH R6, R6 ;  /* 0x0000000600067308 */ /* 0x000fe20000002400 */
[----:B------:R-:W-:-:S02]  /*9fc0*/  FSEL R137, R188, -INF , !P2 ;  /* 0xff800000bc897808 */ /* 0x000fc40005000000 */
[-C--:B------:R-:W-:Y:S01]  /*9fd0*/  ISETP.GE.AND P2, PT, R2, R9.reuse, PT ;  /* 0x000000090200720c */ /* 0x080fe20003f46270 */
[----:B------:R-:W-:Y:S01]  /*9fe0*/  VIADD R2, R0, 0x21 ;  /* 0x0000002100027836 */ /* 0x000fe20000000000 */
[----:B--2---:R-:W-:Y:S02]  /*9ff0*/  FSEL R138, R177, -INF , !P1 ;  /* 0xff800000b18a7808 */ /* 0x004fe40004800000 */
[----:B------:R-:W-:Y:S01]  /*a000*/  FSEL R136, R190, -INF , !P0 ;  /* 0xff800000be887808 */ /* 0x000fe20004000000 */
[----:B------:R-:W1:Y:S01]  /*a010*/  MUFU.TANH R8, R8 ;  /* 0x0000000800087308 */ /* 0x000e620000002400 */
        /* <DEDUP_REMOVED lines=12> */
[----:B------:R-:W-:Y:S02]  /*a0e0*/  FSEL R251, R174, -INF , !P2 ;  /* 0xff800000aefb7808 */ /* 0x000fe40005000000 */
[C---:B------:R-:W-:Y:S02]  /*a0f0*/  ISETP.GE.AND P1, PT, R2.reuse, R10, PT ;  /* 0x0000000a0200720c */ /* 0x040fe40003f26270 */
[-C--:B------:R-:W-:Y:S01]  /*a100*/  ISETP.GE.AND P0, PT, R2, R9.reuse, PT ;  /* 0x000000090200720c */ /* 0x080fe20003f06270 */
[----:B------:R-:W-:Y:S01]  /*a110*/  VIADD R2, R0, 0x31 ;  /* 0x0000003100027836 */ /* 0x000fe20000000000 */
[----:B------:R-:W-:Y:S01]  /*a120*/  ISETP.GE.AND P2, PT, R4, R9, PT ;  /* 0x000000090400720c */ /* 0x000fe20003f46270 */
[----:B------:R-:W-:Y:S01]  /*a130*/  VIADD R4, R0, 0x30 ;  /* 0x0000003000047836 */ /* 0x000fe20000000000 */
[----:B----4-:R-:W-:-:S02]  /*a140*/  FSEL R232, R11, -INF , !P0 ;  /* 0xff8000000be87808 */ /* 0x010fc40004000000 */
[----:B------:R-:W-:Y:S02]  /*a150*/  FSEL R225, R16, -INF , !P2 ;  /* 0xff80000010e17808 */ /* 0x000fe40005000000 */
[----:B------:R-:W-:Y:S02]  /*a160*/  FSEL R174, R29, -INF , !P1 ;  /* 0xff8000001dae7808 */ /* 0x000fe40004800000 */
[-C--:B------:R-:W-:Y:S02]  /*a170*/  ISETP.GE.AND P0, PT, R2, R10.reuse, PT ;  /* 0x0000000a0200720c */ /* 0x080fe40003f06270 */
[C---:B------:R-:W-:Y:S02]  /*a180*/  ISETP.GE.AND P2, PT, R4.reuse, R10, PT ;  /* 0x0000000a0400720c */ /* 0x040fe40003f46270 */
[----:B------:R-:W-:Y:S01]  /*a190*/  ISETP.GE.AND P1, PT, R4, R9, PT ;  /* 0x000000090400720c */ /* 0x000fe20003f26270 */
[----:B------:R-:W-:Y:S01]  /*a1a0*/  FMUL.FTZ R4, R15, UR4 ;  /* 0x000000040f047c20 */ /* 0x000fe20008410000 */
[----:B------:R-:W-:-:S02]  /*a1b0*/  FSEL R238, R25, -INF , !P0 ;  /* 0xff80000019ee7808 */ /* 0x000fc40004000000 */
[-C--:B------:R-:W-:Y:S02]  /*a1c0*/  ISETP.GE.AND P0, PT, R0, R9.reuse, PT ;  /* 0x000000090000720c */ /* 0x080fe40003f06270 */
[----:B------:R-:W-:Y:S01]  /*a1d0*/  FSEL R243, R5, -INF , !P1 ;  /* 0xff80000005f37808 */ /* 0x000fe20004800000 */
[----:B------:R-:W-:Y:S01]  /*a1e0*/  MUFU.TANH R4, R4 ;  /* 0x0000000400047308 */ /* 0x000fe20000002400 */
[----:B------:R-:W-:Y:S02]  /*a1f0*/  FSEL R241, R24, -INF , !P2 ;  /* 0xff80000018f17808 */ /* 0x000fe40005000000 */
[----:B------:R-:W-:Y:S01]  /*a200*/  ISETP.GE.AND P2, PT, R2, R9, PT ;  /* 0x000000090200720c */ /* 0x000fe20003f46270 */
[C---:B------:R-:W-:Y:S01]  /*a210*/  VIADD R2, R0.reuse, 0x38 ;  /* 0x0000003800027836 */ /* 0x040fe20000000000 */
[----:B------:R-:W-:Y:S02]  /*a220*/  FSEL R18, R231, -INF , !P0 ;  /* 0xff800000e7127808 */ /* 0x000fe40004000000 */
[C---:B------:R-:W-:Y:S01]  /*a230*/  ISETP.GE.AND P1, PT, R0.reuse, R10, PT ;  /* 0x0000000a0000720c */ /* 0x040fe20003f26270 */
[----:B------:R-:W2:Y:S01]  /*a240*/  MUFU.TANH R5, R14 ;  /* 0x0000000e00057308 */ /* 0x000ea20000002400 */
[----:B------:R-:W-:Y:S01]  /*a250*/  PLOP3.LUT P0, PT, PT, PT, UP0, 0x80, 0x0 ;  /* 0x000000000000781c */ /* 0x000fe20003f0f008 */
[----:B------:R-:W-:Y:S01]  /*a260*/  VIADD R0, R0, 0x39 ;  /* 0x0000003900007836 */ /* 0x000fe20000000000 */
[----:B-1----:R-:W-:-:S02]  /*a270*/  FSEL R234, R8, -INF , !P2 ;  /* 0xff80000008ea7808 */ /* 0x002fc40005000000 */
[----:B------:R-:W-:Y:S02]  /*a280*/  FSEL R19, R237, -INF , !P1 ;  /* 0xff800000ed137808 */ /* 0x000fe40004800000 */
[-C--:B------:R-:W-:Y:S02]  /*a290*/  ISETP.GE.AND P2, PT, R2, R10.reuse, PT ;  /* 0x0000000a0200720c */ /* 0x080fe40003f46270 */
[----:B------:R-:W-:Y:S02]  /*a2a0*/  ISETP.GE.AND P1, PT, R0, R10, PT ;  /* 0x0000000a0000720c */ /* 0x000fe40003f26270 */
[----:B------:R-:W-:Y:S02]  /*a2b0*/  FSEL R242, R7, -INF , !P2 ;  /* 0xff80000007f27808 */ /* 0x000fe40005000000 */
[----:B------:R-:W-:Y:S02]  /*a2c0*/  FSEL R239, R6, -INF , !P1 ;  /* 0xff80000006ef7808 */ /* 0x000fe40004800000 */
[----:B------:R-:W-:-:S02]  /*a2d0*/  ISETP.GE.AND P2, PT, R2, R9, PT ;  /* 0x000000090200720c */ /* 0x000fc40003f46270 */
[----:B------:R-:W-:Y:S02]  /*a2e0*/  ISETP.GE.AND P1, PT, R0, R9, PT ;  /* 0x000000090000720c */ /* 0x000fe40003f26270 */
[----:B--2---:R-:W-:Y:S02]  /*a2f0*/  FSEL R233, R5, -INF , !P2 ;  /* 0xff80000005e97808 */ /* 0x004fe40005000000 */
[----:B------:R-:W-:Y:S01]  /*a300*/  FSEL R193, R4, -INF , !P1 ;  /* 0xff80000004c17808 */ /* 0x000fe20004800000 */
[----:B------:R-:W-:Y:S08]  /*a310*/  @!P0 BRA `(.L_x_642) ;  /* 0x00000008005c8947 */ /* 0x000ff00003800000 */
        /* <DEDUP_REMOVED lines=84> */
[----:B---3--:R-:W-:Y:S02]  /*a860*/  @!P6 LEA R12, P1, R0, R12, 0x1 ;  /* 0x0000000c000ce211 */ /* 0x008fe400078208ff */
        /* <DEDUP_REMOVED lines=64> */
.L_x_644:
[----:B------:R-:W-:Y:S05]  /*ac70*/  BSYNC B0 ;  /* 0x0000000000007941 */ /* 0x000fea0003800000 */
.L_x_643:
[----:B------:R-:W0:Y:S02]  /*ac80*/  LDGDEPBAR ;  /* 0x00000000000079af */ /* 0x000e240000000000 */
.L_x_642:
[----:B-12---:R-:W2:Y:S01]  /*ac90*/  LDL.LU R6, [R1+0x4] ;  /* 0x0000040001067983 */ /* 0x006ea20000300800 */
[----:B------:R-:W-:Y:S02]  /*aca0*/  MOV R28, R241 ;  /* 0x000000f1001c7202 */ /* 0x000fe40000000f00 */
[----:B------:R-:W-:Y:S01]  /*acb0*/  MOV R29, R242 ;  /* 0x000000f2001d7202 */ /* 0x000fe20000000f00 */
[----:B------:R-:W3:Y:S01]  /*acc0*/  LDL.LU R7, [R1] ;  /* 0x0000000001077983 */ /* 0x000ee20000300800 */
[----:B------:R-:W-:-:S03]  /*acd0*/  FMNMX.FTZ R0, R132, R19, !PT ;  /* 0x0000001384007209 */ /* 0x000fc60007810000 */
[----:B------:R-:W-:Y:S01]  /*ace0*/  LDSM.16.MT88.4 R12, [R197+0x10000] ;  /* 0x01000000c50c783b */ /* 0x000fe20000004200 */
[----:B------:R-:W-:-:S03]  /*acf0*/  FMNMX.FTZ R0, R35, R0, !PT ;  /* 0x0000000023007209 */ /* 0x000fc60007810000 */
[----:B------:R-:W-:Y:S01]  /*ad00*/  LDSM.16.MT88.4 R20, [R200+0x10000] ;  /* 0x01000000c814783b */ /* 0x000fe20000004200 */
        /* <DEDUP_REMOVED lines=31> */
[----:B------:R-:W4:Y:S01]  /*af00*/  SHFL.BFLY PT, R4, R2, 0x2, 0x1f ;  /* 0x0c401f0002047f89 */ /* 0x000f2200000e0000 */
[----:B-1----:R-:W-:-:S05]  /*af10*/  FMNMX.FTZ R0, R0, R5, !PT ;  /* 0x0000000500007209 */ /* 0x002fca0007810000 */
[----:B------:R-:W1:Y:S01]  /*af20*/  SHFL.BFLY PT, R5, R0, 0x1, 0x1f ;  /* 0x0c201f0000057f89 */ /* 0x000e6200000e0000 */
[----:B----4-:R-:W-:-:S05]  /*af30*/  FMNMX.FTZ R2, R2, R4, !PT ;  /* 0x0000000402027209 */ /* 0x010fca0007810000 */
[----:B------:R-:W4:Y:S01]  /*af40*/  SHFL.BFLY PT, R4, R2, 0x1, 0x1f ;  /* 0x0c201f0002047f89 */ /* 0x000f2200000e0000 */
[----:B-1----:R-:W-:-:S04]  /*af50*/  FMNMX.FTZ R133, R0, R5, !PT ;  /* 0x0000000500857209 */ /* 0x002fc80007810000 */
[C---:B------:R-:W-:Y:S01]  /*af60*/  FSETP.NEU.FTZ.AND P2, PT, R133.reuse, -INF , PT ;  /* 0xff8000008500780b */ /* 0x040fe20003f5d000 */
[----:B------:R-:W-:-:S05]  /*af70*/  FMUL.FTZ R9, R133, UR6 ;  /* 0x0000000685097c20 */ /* 0x000fca0008410000 */
[----:B------:R-:W-:-:S05]  /*af80*/  FSEL R9, R9, RZ, P2 ;  /* 0x000000ff09097208 */ /* 0x000fca0001000000 */
[----:B------:R-:W-:Y:S01]  /*af90*/  FFMA.FTZ R0, R35, UR6, -R9 ;  /* 0x0000000623007c23 */ /* 0x000fe20008010809 */
[----:B----4-:R-:W-:-:S03]  /*afa0*/  FMNMX.FTZ R11, R2, R4, !PT ;  /* 0x00000004020b7209 */ /* 0x010fc60007810000 */
[----:B------:R1:W-:Y:S01]  /*afb0*/  MUFU.EX2 R24, R0 ;  /* 0x0000000000187308 */ /* 0x0003e20000000800 */
[C---:B------:R-:W-:Y:S01]  /*afc0*/  FSETP.NEU.FTZ.AND P1, PT, R11.reuse, -INF , PT ;  /* 0xff8000000b00780b */ /* 0x040fe20003f3d000 */
[----:B------:R-:W-:Y:S01]  /*afd0*/  FMUL.FTZ R8, R11, UR6 ;  /* 0x000000060b087c20 */ /* 0x000fe20008410000 */
[----:B-1----:R-:W-:-:S05]  /*afe0*/  FFMA.FTZ R0, R33, UR6, -R9 ;  /* 0x0000000621007c23 */ /* 0x002fca0008010809 */
[----:B------:R1:W-:Y:S01]  /*aff0*/  MUFU.EX2 R33, R0 ;  /* 0x0000000000217308 */ /* 0x0003e20000000800 */
[----:B------:R-:W-:Y:S01]  /*b000*/  FSEL R8, R8, RZ, P1 ;  /* 0x000000ff08087208 */ /* 0x000fe20000800000 */
[----:B-1----:R-:W-:-:S06]  /*b010*/  FFMA.FTZ R0, R30, UR6, -R9 ;  /* 0x000000061e007c23 */ /* 0x002fcc0008010809 */
[----:B------:R1:W4:Y:S01]  /*b020*/  MUFU.EX2 R2, R0 ;  /* 0x0000000000027308 */ /* 0x0003220000000800 */
[----:B------:R-:W-:Y:S01]  /*b030*/  FSEL R4, R133, RZ, P2 ;  /* 0x000000ff85047208 */ /* 0x000fe20001000000 */
[----:B-1----:R-:W-:-:S06]  /*b040*/  FFMA.FTZ R0, R34, UR6, -R8 ;  /* 0x0000000622007c23 */ /* 0x002fcc0008010808 */
[----:B------:R1:W-:Y:S01]  /*b050*/  MUFU.EX2 R5, R0 ;  /* 0x0000000000057308 */ /* 0x0003e20000000800 */
[----:B------:R-:W-:Y:S01]  /*b060*/  FFMA.FTZ R19, R19, UR6, -R9 ;  /* 0x0000000613137c23 */ /* 0x000fe20008010809 */
[----:B------:R-:W-:Y:S01]  /*b070*/  FADD.FTZ R4, R132, -R4 ;  /* 0x8000000484047221 */ /* 0x000fe20000010000 */
[----:B-1----:R-:W-:-:S05]  /*b080*/  FFMA.FTZ R0, R32, UR6, -R8 ;  /* 0x0000000620007c23 */ /* 0x002fca0008010808 */
[----:B------:R1:W-:Y:S01]  /*b090*/  MUFU.EX2 R35, R0 ;  /* 0x0000000000237308 */ /* 0x0003e20000000800 */
[--C-:B------:R-:W-:Y:S01]  /*b0a0*/  FFMA.FTZ R18, R18, UR6, -R8.reuse ;  /* 0x0000000612127c23 */ /* 0x100fe20008010808 */
[----:B------:R-:W-:Y:S01]  /*b0b0*/  FMUL.FTZ R4, R4, UR6 ;  /* 0x0000000604047c20 */ /* 0x000fe20008410000 */
[----:B-1----:R-:W-:Y:S01]  /*b0c0*/  FFMA.FTZ R0, R31, UR6, -R8 ;  /* 0x000000061f007c23 */ /* 0x002fe20008010808 */
[----:B----4-:R-:W-:Y:S01]  /*b0d0*/  IMAD.MOV.U32 R31, RZ, RZ, R2 ;  /* 0x000000ffff1f7224 */ /* 0x010fe200078e0002 */
[----:B------:R-:W-:-:S03]  /*b0e0*/  FSEL R2, R11, RZ, P1 ;  /* 0x000000ff0b027208 */ /* 0x000fc60000800000 */
[----:B------:R1:W-:Y:S08]  /*b0f0*/  MUFU.EX2 R32, R0 ;  /* 0x0000000000207308 */ /* 0x0003f00000000800 */
[----:B------:R-:W4:Y:S01]  /*b100*/  MUFU.EX2 R10, R19 ;  /* 0x00000013000a7308 */ /* 0x000f220000000800 */
[----:B-1----:R-:W-:-:S04]  /*b110*/  FADD.FTZ R0, R3, -R2 ;  /* 0x8000000203007221 */ /* 0x002fc80000010000 */
[----:B------:R-:W-:-:S03]  /*b120*/  FMUL.FTZ R0, R0, UR6 ;  /* 0x0000000600007c20 */ /* 0x000fc60008410000 */
[----:B------:R1:W5:Y:S08]  /*b130*/  MUFU.EX2 R176, R18 ;  /* 0x0000001200b07308 */ /* 0x0003700000000800 */
[----:B------:R2:W2:Y:S08]  /*b140*/  MUFU.EX2 R2, R4 ;  /* 0x0000000400027308 */ /* 0x0004b00000000800 */
[----:B------:R-:W3:Y:S01]  /*b150*/  MUFU.EX2 R0, R0 ;  /* 0x0000000000007308 */ /* 0x000ee20000000800 */
[----:B----4-:R-:W-:Y:S01]  /*b160*/  MOV R30, R10 ;  /* 0x0000000a001e7202 */ /* 0x010fe20000000f00 */
[----:B-1----:R-:W1:Y:S01]  /*b170*/  LDSM.16.MT88.4 R16, [R198+0x10000] ;  /* 0x01000000c610783b */ /* 0x002e620000004200 */
[----:B------:R-:W-:-:S04]  /*b180*/  MOV R3, R5 ;  /* 0x0000000500037202 */ /* 0x000fc80000000f00 */
[----:B-----5:R-:W-:Y:S02]  /*b190*/  F2FP.BF16.F32.PACK_AB R5, R3, R176 ;  /* 0x000000b00305723e */ /* 0x020fe400000010ff */
[----:B--2---:R-:W-:Y:S01]  /*b1a0*/  F2FP.BF16.F32.PACK_AB R4, R24, R30 ;  /* 0x0000001e1804723e */ /* 0x004fe200000010ff */
[-C--:B------:R-:W-:Y:S01]  /*b1b0*/  FMUL.FTZ R144, R144, R2.reuse ;  /* 0x0000000290907220 */ /* 0x080fe20000410000 */
[-C--:B------:R-:W-:Y:S01]  /*b1c0*/  FMUL.FTZ R145, R145, R2.reuse ;  /* 0x0000000291917220 */ /* 0x080fe20000410000 */
[-C--:B------:R-:W-:Y:S01]  /*b1d0*/  FMUL.FTZ R140, R140, R2.reuse ;  /* 0x000000028c8c7220 */ /* 0x080fe20000410000 */
[----:B------:R-:W-:Y:S01]  /*b1e0*/  FMUL.FTZ R141, R141, R2 ;  /* 0x000000028d8d7220 */ /* 0x000fe20000410000 */
[----:B------:R-:W-:Y:S02]  /*b1f0*/  MOV R177, R6 ;  /* 0x0000000600b17202 */ /* 0x000fe40000000f00 */
[----:B------:R-:W-:Y:S01]  /*b200*/  F2FP.BF16.F32.PACK_AB R6, R31, R33 ;  /* 0x000000211f06723e */ /* 0x000fe200000010ff */
[-C--:B---3--:R-:W-:Y:S01]  /*b210*/  FMUL.FTZ R146, R146, R0.reuse ;  /* 0x0000000092927220 */ /* 0x088fe20000410000 */
[----:B------:R-:W-:Y:S01]  /*b220*/  MOV R10, R7 ;  /* 0x00000007000a7202 */ /* 0x000fe20000000f00 */
[-C--:B------:R-:W-:Y:S01]  /*b230*/  FMUL.FTZ R147, R147, R0.reuse ;  /* 0x0000000093937220 */ /* 0x080fe20000410000 */
[----:B------:R-:W-:Y:S01]  /*b240*/  F2FP.BF16.F32.PACK_AB R7, R32, R35 ;  /* 0x000000232007723e */ /* 0x000fe200000010ff */
[-C--:B------:R-:W-:Y:S01]  /*b250*/  FMUL.FTZ R142, R142, R0.reuse ;  /* 0x000000008e8e7220 */ /* 0x080fe20000410000 */
[----:B------:R-:W-:Y:S01]  /*b260*/  FMUL.FTZ R143, R143, R0 ;  /* 0x000000008f8f7220 */ /* 0x000fe20000410000 */
[----:B------:R-:W-:-:S04]  /*b270*/  MOV R132, R243 ;  /* 0x000000f300847202 */ /* 0x000fc80000000f00 */
[C---:B------:R-:W-:Y:S06]  /*b280*/  HMMA.16816.F32.BF16 R240, R4.reuse, R12, R144 ;  /* 0x0000000c04f0723c */ /* 0x040fec0000041890 */
[----:B------:R-:W-:Y:S01]  /*b290*/  HMMA.16816.F32.BF16 R244, R4, R14, R140 ;  /* 0x0000000e04f4723c */ /* 0x000fe2000004188c */
        /* <DEDUP_REMOVED lines=9> */
[----:B------:R-:W-:Y:S01]  /*b330*/  MOV R146, R232 ;  /* 0x000000e800927202 */ /* 0x000fe20000000f00 */
[----:B------:R-:W-:Y:S01]  /*b340*/  IMAD.MOV.U32 R142, RZ, RZ, R235 ;  /* 0x000000ffff8e7224 */ /* 0x000fe200078e00eb */
[----:B------:R-:W-:-:S02]  /*b350*/  MOV R145, R233 ;  /* 0x000000e900917202 */ /* 0x000fc40000000f00 */
[----:B------:R-:W-:Y:S02]  /*b360*/  MOV R143, R234 ;  /* 0x000000ea008f7202 */ /* 0x000fe40000000f00 */
[----:B------:R-:W-:Y:S01]  /*b370*/  MOV R140, R238 ;  /* 0x000000ee008c7202 */ /* 0x000fe20000000f00 */
[C---:B-1----:R-:W-:Y:S01]  /*b380*/  HMMA.16816.F32.BF16 R232, R4.reuse, R18, R148 ;  /* 0x0000001204e8723c */ /* 0x042fe20000041894 */
[----:B------:R-:W-:Y:S01]  /*b390*/  MOV R34, R239 ;  /* 0x000000ef00227202 */ /* 0x000fe20000000f00 */
        /* <DEDUP_REMOVED lines=9> */
[----:B------:R-:W1:Y:S01]  /*b430*/  LDSM.16.MT88.4 R16, [R200+0x12000] ;  /* 0x01200000c810783b */ /* 0x000e620000004200 */
        /* <DEDUP_REMOVED lines=8> */
[----:B------:R-:W-:Y:S01]  /*b4c0*/  IMAD.MOV.U32 R147, RZ, RZ, R225 ;  /* 0x000000ffff937224 */ /* 0x000fe200078e00e1 */
[C---:B------:R-:W-:Y:S06]  /*b4d0*/  HMMA.16816.F32.BF16 R228, R4.reuse, R22, R156 ;  /* 0x0000001604e4723c */ /* 0x040fec000004189c */
[C---:B------:R-:W-:Y:S01]  /*b4e0*/  HMMA.16816.F32.BF16 R224, R4.reuse, R20, R160 ;  /* 0x0000001404e0723c */ /* 0x040fe200000418a0 */
[----:B------:R-:W3:Y:S05]  /*b4f0*/  LDSM.16.MT88.4 R20, [R198+0x12000] ;  /* 0x01200000c614783b */ /* 0x000eea0000004200 */
[C---:B--2---:R-:W-:Y:S06]  /*b500*/  HMMA.16816.F32.BF16 R188, R4.reuse, R12, R36 ;  /* 0x0000000c04bc723c */ /* 0x044fec0000041824 */
        /* <DEDUP_REMOVED lines=11> */
[----:B------:R-:W-:-:S02]  /*b5c0*/  IMAD.MOV.U32 R150, RZ, RZ, R176 ;  /* 0x000000ffff967224 */ /* 0x000fc400078e00b0 */
[-C--:B------:R-:W-:Y:S01]  /*b5d0*/  FMUL.FTZ R44, R44, R2.reuse ;  /* 0x000000022c2c7220 */ /* 0x080fe20000410000 */
[-C--:B------:R-:W-:Y:S01]  /*b5e0*/  FMUL.FTZ R45, R45, R2.reuse ;  /* 0x000000022d2d7220 */ /* 0x080fe20000410000 */
[C---:B-1----:R-:W-:Y:S01]  /*b5f0*/  HMMA.16816.F32.BF16 R184, R4.reuse, R16, R52 ;  /* 0x0000001004b8723c */ /* 0x042fe20000041834 */
[-C--:B------:R-:W-:Y:S01]  /*b600*/  FMUL.FTZ R48, R48, R2.reuse ;  /* 0x0000000230307220 */ /* 0x080fe20000410000 */
[----:B------:R-:W-:Y:S01]  /*b610*/  FMUL.FTZ R49, R49, R2 ;  /* 0x0000000231317220 */ /* 0x000fe20000410000 */
[-C--:B------:R-:W-:Y:S01]  /*b620*/  FMUL.FTZ R46, R46, R0.reuse ;  /* 0x000000002e2e7220 */ /* 0x080fe20000410000 */
[-C--:B------:R-:W-:Y:S01]  /*b630*/  FMUL.FTZ R47, R47, R0.reuse ;  /* 0x000000002f2f7220 */ /* 0x080fe20000410000 */
[-C--:B------:R-:W-:Y:S01]  /*b640*/  FMUL.FTZ R50, R50, R0.reuse ;  /* 0x0000000032327220 */ /* 0x080fe20000410000 */
[C---:B------:R-:W-:Y:S01]  /*b650*/  HMMA.16816.F32.BF16 R176, R4.reuse, R18, R56 ;  /* 0x0000001204b0723c */ /* 0x040fe20000041838 */
        /* <DEDUP_REMOVED lines=11> */
[----:B---3--:R-:W-:Y:S01]  /*b710*/  HMMA.16816.F32.BF16 R152, R4, R20, R44 ;  /* 0x000000140498723c */ /* 0x008fe2000004182c */
[----:B------:R-:W3:Y:S01]  /*b720*/  LDSM.16.MT88.4 R24, [R199+0x10000] ;  /* 0x01000000c718783b */ /* 0x000ee20000004200 */
[----:B------:R-:W-:Y:S01]  /*b730*/  MOV R41, R145 ;  /* 0x0000009100297202 */ /* 0x000fe20000000f00 */
[----:B------:R-:W-:Y:S01]  /*b740*/  IMAD.MOV.U32 R43, RZ, RZ, R147 ;  /* 0x000000ffff2b7224 */ /* 0x000fe200078e0093 */
[----:B------:R-:W-:-:S02]  /*b750*/  MOV R40, R144 ;  /* 0x0000009000287202 */ /* 0x000fc40000000f00 */
[----:B------:R-:W-:Y:S01]  /*b760*/  HMMA.16816.F32.BF16 R156, R4, R22, R48 ;  /* 0x00000016049c723c */ /* 0x000fe20000041830 */
[----:B------:R-:W4:Y:S01]  /*b770*/  LDSM.16.MT88.4 R20, [R197+0x14000] ;  /* 0x01400000c514783b */ /* 0x000f220000004200 */
[----:B------:R-:W-:-:S04]  /*b780*/  MOV R42, R146 ;  /* 0x00000092002a7202 */ /* 0x000fc80000000f00 */
[C---:B--2---:R-:W-:Y:S06]  /*b790*/  HMMA.16816.F32.BF16 R180, R4.reuse, R12, R60 ;  /* 0x0000000c04b4723c */ /* 0x044fec000004183c */
        /* <DEDUP_REMOVED lines=12> */
[----:B------:R-:W-:Y:S01]  /*b860*/  MOV R39, R140 ;  /* 0x0000008c00277202 */ /* 0x000fe20000000f00 */
[-C--:B------:R-:W-:Y:S01]  /*b870*/  FMUL.FTZ R164, R164, R2.reuse ;  /* 0x00000002a4a47220 */ /* 0x080fe20000410000 */
[----:B------:R-:W-:Y:S01]  /*b880*/  MOV R38, R141 ;  /* 0x0000008d00267202 */ /* 0x000fe20000000f00 */
[----:B------:R-:W-:Y:S01]  /*b890*/  FMUL.FTZ R165, R165, R2 ;  /* 0x00000002a5a57220 */ /* 0x000fe20000410000 */
[----:B------:R-:W-:Y:S01]  /*b8a0*/  MOV R36, R143 ;  /* 0x0000008f00247202 */ /* 0x000fe20000000f00 */
        /* <DEDUP_REMOVED lines=21> */
[----:B---3--:R-:W-:Y:S01]  /*ba00*/  HMMA.16816.F32.BF16 R192, R4, R26, R164 ;  /* 0x0000001a04c0723c */ /* 0x008fe200000418a4 */
[----:B------:R-:W-:-:S02]  /*ba10*/  MOV R63, R150 ;  /* 0x00000096003f7202 */ /* 0x000fc40000000f00 */
[----:B------:R-:W-:-:S03]  /*ba20*/  MOV R62, R151 ;  /* 0x00000097003e7202 */ /* 0x000fc60000000f00 */
[C---:B----4-:R-:W-:Y:S06]  /*ba30*/  HMMA.16816.F32.BF16 R164, R4.reuse, R20, R68 ;  /* 0x0000001404a4723c */ /* 0x050fec0000041844 */
[C---:B------:R-:W-:Y:S01]  /*ba40*/  HMMA.16816.F32.BF16 R148, R4.reuse, R22, R72 ;  /* 0x000000160494723c */ /* 0x040fe20000041848 */
[----:B------:R-:W3:Y:S05]  /*ba50*/  LDSM.16.MT88.4 R20, [R199+0x14000] ;  /* 0x01400000c714783b */ /* 0x000eea0000004200 */
[C---:B--2---:R-:W-:Y:S06]  /*ba60*/  HMMA.16816.F32.BF16 R84, R4.reuse, R12, R84 ;  /* 0x0000000c0454723c */ /* 0x044fec0000041854 */
        /* <DEDUP_REMOVED lines=14> */
[----:B------:R-:W-:Y:S01]  /*bb50*/  MOV R47, R3 ;  /* 0x00000003002f7202 */ /* 0x000fe20000000f00 */
[----:B------:R-:W-:Y:S01]  /*bb60*/  FFMA.FTZ R3, R135, UR6, -R9 ;  /* 0x0000000687037c23 */ /* 0x000fe20008010809 */
[C---:B------:R-:W-:Y:S01]  /*bb70*/  HMMA.16816.F32.BF16 R168, R4.reuse, R24, R168 ;  /* 0x0000001804a8723c */ /* 0x040fe200000418a8 */
[-C--:B------:R-:W-:Y:S01]  /*bb80*/  FMUL.FTZ R92, R92, R2.reuse ;  /* 0x000000025c5c7220 */ /* 0x080fe20000410000 */
[-C--:B------:R-:W-:Y:S01]  /*bb90*/  FMUL.FTZ R93, R93, R2.reuse ;  /* 0x000000025d5d7220 */ /* 0x080fe20000410000 */
[----:B------:R4:W-:Y:S01]  /*bba0*/  MUFU.EX2 R65, R3 ;  /* 0x0000000300417308 */ /* 0x0009e20000000800 */
[-C--:B------:R-:W-:Y:S01]  /*bbb0*/  FMUL.FTZ R96, R96, R2.reuse ;  /* 0x0000000260607220 */ /* 0x080fe20000410000 */
[----:B------:R-:W-:Y:S01]  /*bbc0*/  FMUL.FTZ R97, R97, R2 ;  /* 0x0000000261617220 */ /* 0x000fe20000410000 */
[C---:B-1----:R-:W-:Y:S01]  /*bbd0*/  HMMA.16816.F32.BF16 R100, R4.reuse, R16, R100 ;  /* 0x000000100464723c */ /* 0x042fe20000041864 */
[-C--:B------:R-:W-:Y:S01]  /*bbe0*/  FMUL.FTZ R94, R94, R0.reuse ;  /* 0x000000005e5e7220 */ /* 0x080fe20000410000 */
[-C--:B------:R-:W-:Y:S01]  /*bbf0*/  FMUL.FTZ R95, R95, R0.reuse ;  /* 0x000000005f5f7220 */ /* 0x080fe20000410000 */
[-C--:B------:R-:W-:Y:S01]  /*bc00*/  FMUL.FTZ R98, R98, R0.reuse ;  /* 0x0000000062627220 */ /* 0x080fe20000410000 */
[----:B------:R-:W-:Y:S01]  /*bc10*/  FMUL.FTZ R99, R99, R0 ;  /* 0x0000000063637220 */ /* 0x000fe20000410000 */
[----:B------:R-:W1:Y:S01]  /*bc20*/  LDSM.16.MT88.4 R24, [R200+0x16000] ;  /* 0x01600000c818783b */ /* 0x000e620000004200 */
[----:B------:R-:W-:Y:S01]  /*bc30*/  HMMA.16816.F32.BF16 R104, R4, R18, R104 ;  /* 0x000000120468723c */ /* 0x000fe20000041868 */
[----:B------:R-:W-:-:S02]  /*bc40*/  FMUL.FTZ R108, R108, R2 ;  /* 0x000000026c6c7220 */ /* 0x000fc40000410000 */
[----:B------:R-:W5:Y:S01]  /*bc50*/  LDSM.16.MT88.4 R16, [R199+0x16000] ;  /* 0x01600000c710783b */ /* 0x000f620000004200 */
[----:B------:R-:W-:Y:S01]  /*bc60*/  FMUL.FTZ R109, R109, R2 ;  /* 0x000000026d6d7220 */ /* 0x000fe20000410000 */
[-C--:B------:R-:W-:Y:S01]  /*bc70*/  FMUL.FTZ R110, R110, R0.reuse ;  /* 0x000000006e6e7220 */ /* 0x080fe20000410000 */
[----:B------:R-:W-:Y:S01]  /*bc80*/  FMUL.FTZ R111, R111, R0 ;  /* 0x000000006f6f7220 */ /* 0x000fe20000410000 */
[----:B----4-:R-:W-:Y:S01]  /*bc90*/  FFMA.FTZ R3, R134, UR6, -R9 ;  /* 0x0000000686037c23 */ /* 0x010fe20008010809 */
[-C--:B------:R-:W-:Y:S01]  /*bca0*/  FMUL.FTZ R112, R112, R2.reuse ;  /* 0x0000000270707220 */ /* 0x080fe20000410000 */
[----:B------:R-:W-:Y:S01]  /*bcb0*/  FMUL.FTZ R113, R113, R2 ;  /* 0x0000000271717220 */ /* 0x000fe20000410000 */
[-C--:B------:R-:W-:Y:S01]  /*bcc0*/  FMUL.FTZ R114, R114, R0.reuse ;  /* 0x0000000072727220 */ /* 0x080fe20000410000 */
[----:B------:R-:W-:Y:S01]  /*bcd0*/  FMUL.FTZ R115, R115, R0 ;  /* 0x0000000073737220 */ /* 0x000fe20000410000 */
[----:B------:R4:W5:Y:S01]  /*bce0*/  MUFU.EX2 R72, R3 ;  /* 0x0000000300487308 */ /* 0x0009620000000800 */
[----:B---3--:R-:W-:Y:S01]  /*bcf0*/  HMMA.16816.F32.BF16 R92, R4, R20, R92 ;  /* 0x00000014045c723c */ /* 0x008fe2000004185c */
[----:B------:R-:W-:Y:S01]  /*bd00*/  MOV R134, R28 ;  /* 0x0000001c00867202 */ /* 0x000fe20000000f00 */
[----:B------:R-:W-:Y:S01]  /*bd10*/  IMAD.MOV.U32 R66, RZ, RZ, R32 ;  /* 0x000000ffff427224 */ /* 0x000fe200078e0020 */
[----:B------:R-:W-:-:S03]  /*bd20*/  MOV R71, R34 ;  /* 0x0000002200477202 */ /* 0x000fc60000000f00 */
[C---:B------:R-:W-:Y:S01]  /*bd30*/  HMMA.16816.F32.BF16 R96, R4.reuse, R22, R96 ;  /* 0x000000160460723c */ /* 0x040fe20000041860 */
[----:B------:R-:W3:Y:S01]  /*bd40*/  LDSM.16.MT88.4 R20, [R197+0x10800] ;  /* 0x01080000c514783b */ /* 0x000ee20000004200 */
[----:B------:R-:W-:Y:S02]  /*bd50*/  MOV R50, R33 ;  /* 0x0000002100327202 */ /* 0x000fe40000000f00 */
[----:B------:R-:W-:Y:S02]  /*bd60*/  MOV R49, R35 ;  /* 0x0000002300317202 */ /* 0x000fe40000000f00 */
[----:B--2---:R-:W-:Y:S01]  /*bd70*/  HMMA.16816.F32.BF16 R108, R4, R12, R108 ;  /* 0x0000000c046c723c */ /* 0x004fe2000004186c */
[----:B----4-:R-:W-:-:S05]  /*bd80*/  FFMA.FTZ R3, R136, UR6, -R9 ;  /* 0x0000000688037c23 */ /* 0x010fca0008010809 */
[----:B------:R-:W-:Y:S01]  /*bd90*/  HMMA.16816.F32.BF16 R112, R4, R14, R112 ;  /* 0x0000000e0470723c */ /* 0x000fe20000041870 */
[----:B------:R-:W2:Y:S01]  /*bda0*/  LDSM.16.MT88.4 R12, [R198+0x10800] ;  /* 0x01080000c60c783b */ /* 0x000ea20000004200 */
[----:B------:R4:W-:Y:S01]  /*bdb0*/  MUFU.EX2 R79, R3 ;  /* 0x00000003004f7308 */ /* 0x0009e20000000800 */
[----:B------:R-:W-:Y:S02]  /*bdc0*/  MOV R28, R10 ;  /* 0x0000000a001c7202 */ /* 0x000fe40000000f00 */
[----:B------:R-:W2:Y:S01]  /*bdd0*/  LDSM.16.MT88.4 R32, [R200+0x10800] ;  /* 0x01080000c820783b */ /* 0x000ea20000004200 */
[----:B------:R-:W-:Y:S01]  /*bde0*/  MOV R136, R47 ;  /* 0x0000002f00887202 */ /* 0x000fe20000000f00 */
[----:B------:R-:W-:Y:S01]  /*bdf0*/  IMAD.MOV.U32 R47, RZ, RZ, R36 ;  /* 0x000000ffff2f7224 */ /* 0x000fe200078e0024 */
[----:B------:R-:W-:Y:S01]  /*be00*/  MOV R46, R37 ;  /* 0x00000025002e7202 */ /* 0x000fe20000000f00 */
[----:B------:R-:W-:Y:S01]  /*be10*/  FFMA.FTZ R10, R137, UR6, -R9 ;  /* 0x00000006890a7c23 */ /* 0x000fe20008010809 */
[----:B------:R-:W-:-:S02]  /*be20*/  MOV R45, R38 ;  /* 0x00000026002d7202 */ /* 0x000fc40000000f00 */
[----:B------:R-:W-:Y:S01]  /*be30*/  MOV R44, R39 ;  /* 0x00000027002c7202 */ /* 0x000fe20000000f00 */
[----:B------:R-:W-:Y:S01]  /*be40*/  IMAD.MOV.U32 R48, RZ, RZ, R29 ;  /* 0x000000ffff307224 */ /* 0x000fe200078e001d */
[----:B------:R-:W2:Y:S01]  /*be50*/  LDSM.16.MT88.4 R36, [R199+0x10800] ;  /* 0x01080000c724783b */ /* 0x000ea20000004200 */
[----:B----4-:R-:W-:Y:S01]  /*be60*/  FFMA.FTZ R3, R173, UR6, -R8 ;  /* 0x00000006ad037c23 */ /* 0x010fe20008010808 */
[----:B------:R-:W-:-:S03]  /*be70*/  MOV R67, R31 ;  /* 0x0000001f00437202 */ /* 0x000fc60000000f00 */
[----:B------:R4:W-:Y:S01]  /*be80*/  MUFU.EX2 R60, R3 ;  /* 0x00000003003c7308 */ /* 0x0009e20000000800 */
[----:B------:R-:W-:Y:S02]  /*be90*/  MOV R51, R30 ;  /* 0x0000001e00337202 */ /* 0x000fe40000000f00 */
[----:B------:R-:W-:Y:S02]  /*bea0*/  MOV R59, R28 ;  /* 0x0000001c003b7202 */ /* 0x000fe40000000f00 */
[----:B------:R-:W2:Y:S03]  /*beb0*/  LDSM.16.MT88.4 R28, [R197+0x12800] ;  /* 0x01280000c51c783b */ /* 0x000ea60000004200 */
[----:B------:R1:W-:Y:S01]  /*bec0*/  MUFU.EX2 R61, R10 ;  /* 0x0000000a003d7308 */ /* 0x0003e20000000800 */
[----:B----4-:R-:W-:-:S07]  /*bed0*/  FFMA.FTZ R3, R138, UR6, -R8 ;  /* 0x000000068a037c23 */ /* 0x010fce0008010808 */
[----:B------:R4:W-:Y:S01]  /*bee0*/  MUFU.EX2 R137, R3 ;  /* 0x0000000300897308 */ /* 0x0009e20000000800 */
[----:B-1----:R-:W-:-:S07]  /*bef0*/  FFMA.FTZ R10, R172, UR6, -R8 ;  /* 0x00000006ac0a7c23 */ /* 0x002fce0008010808 */
[----:B------:R-:W1:Y:S01]  /*bf00*/  MUFU.EX2 R64, R10 ;  /* 0x0000000a00407308 */ /* 0x000e620000000800 */
[----:B----4-:R-:W-:-:S07]  /*bf10*/  FFMA.FTZ R3, R139, UR6, -R8 ;  /* 0x000000068b037c23 */ /* 0x010fce0008010808 */
[----:B------:R4:W3:Y:S01]  /*bf20*/  MUFU.EX2 R78, R3 ;  /* 0x00000003004e7308 */ /* 0x0008e20000000800 */
        /* <DEDUP_REMOVED lines=16> */
[C---:B------:R-:W-:Y:S06]  /*c030*/  HMMA.16816.F32.BF16 R116, R4.reuse, R24, R116 ;  /* 0x000000180474723c */ /* 0x040fec0000041874 */
[C---:B------:R-:W-:Y:S01]  /*c040*/  HMMA.16816.F32.BF16 R120, R4.reuse, R26, R120 ;  /* 0x0000001a0478723c */ /* 0x040fe20000041878 */
[----:B----4-:R-:W-:Y:S01]  /*c050*/  FFMA.FTZ R3, R250, UR6, -R9 ;  /* 0x00000006fa037c23 */ /* 0x010fe20008010809 */
[----:B------:R-:W-:Y:S01]  /*c060*/  MOV R135, R48 ;  /* 0x0000003000877202 */ /* 0x000fe20000000f00 */
[----:B------:R-:W-:Y:S01]  /*c070*/  IMAD.MOV.U32 R77, RZ, RZ, R50 ;  /* 0x000000ffff4d7224 */ /* 0x000fe200078e0032 */
[----:B------:R-:W-:Y:S01]  /*c080*/  MOV R76, R49 ;  /* 0x00000031004c7202 */ /* 0x000fe20000000f00 */
[----:B------:R-:W-:Y:S01]  /*c090*/  IMAD.MOV.U32 R69, RZ, RZ, R43 ;  /* 0x000000ffff457224 */ /* 0x000fe200078e002b */
[C---:B-----5:R-:W-:Y:S01]  /*c0a0*/  HMMA.16816.F32.BF16 R124, R4.reuse, R16, R124 ;  /* 0x00000010047c723c */ /* 0x060fe2000004187c */
[----:B------:R-:W-:Y:S01]  /*c0b0*/  MOV R74, R40 ;  /* 0x00000028004a7202 */ /* 0x000fe20000000f00 */
[----:B------:R-:W-:Y:S01]  /*c0c0*/  IMAD.MOV.U32 R70, RZ, RZ, R46 ;  /* 0x000000ffff467224 */ /* 0x000fe200078e002e */
[----:B------:R-:W-:Y:S01]  /*c0d0*/  MOV R75, R41 ;  /* 0x00000029004b7202 */ /* 0x000fe20000000f00 */
[----:B------:R-:W4:Y:S02]  /*c0e0*/  LDSM.16.MT88.4 R24, [R198+0x12800] ;  /* 0x01280000c618783b */ /* 0x000f240000004200 */
[----:B------:R-:W-:Y:S01]  /*c0f0*/  HMMA.16816.F32.BF16 R128, R4, R18, R128 ;  /* 0x000000120480723c */ /* 0x000fe20000041880 */
[----:B------:R-:W-:Y:S01]  /*c100*/  MOV R68, R42 ;  /* 0x0000002a00447202 */ /* 0x000fe20000000f00 */
[----:B------:R-:W-:Y:S05]  /*c110*/  LDSM.16.MT88.4 R16, [R199+0x12800] ;  /* 0x01280000c710783b */ /* 0x000fea0000004200 */
[----:B------:R-:W-:-:S02]  /*c120*/  F2FP.BF16.F32.PACK_AB R4, R72, R65 ;  /* 0x000000414804723e */ /* 0x000fc400000010ff */
[----:B-1----:R-:W-:Y:S02]  /*c130*/  F2FP.BF16.F32.PACK_AB R5, R60, R64 ;  /* 0x000000403c05723e */ /* 0x002fe400000010ff */
[----:B------:R-:W-:Y:S02]  /*c140*/  F2FP.BF16.F32.PACK_AB R6, R79, R61 ;  /* 0x0000003d4f06723e */ /* 0x000fe400000010ff */
[----:B---3--:R-:W-:Y:S02]  /*c150*/  F2FP.BF16.F32.PACK_AB R7, R78, R137 ;  /* 0x000000894e07723e */ /* 0x008fe400000010ff */
[----:B------:R-:W-:-:S05]  /*c160*/  MOV R73, R47 ;  /* 0x0000002f00497202 */ /* 0x000fca0000000f00 */
[C---:B------:R-:W-:Y:S07]  /*c170*/  HMMA.16816.F32.BF16 R52, R4.reuse, R20, R240 ;  /* 0x000000140434723c */ /* 0x040fee00000418f0 */
[----:B------:R-:W-:Y:S02]  /*c180*/  MOV R242, R59 ;  /* 0x0000003b00f27202 */ /* 0x000fe40000000f00 */
[----:B------:R-:W-:Y:S01]  /*c190*/  MOV R240, R51 ;  /* 0x0000003300f07202 */ /* 0x000fe20000000f00 */
[C---:B------:R-:W-:Y:S01]  /*c1a0*/  HMMA.16816.F32.BF16 R56, R4.reuse, R22, R244 ;  /* 0x000000160438723c */ /* 0x040fe200000418f4 */
[----:B------:R1:W-:Y:S01]  /*c1b0*/  MUFU.EX2 R245, R3 ;  /* 0x0000000300f57308 */ /* 0x0003e20000000800 */
[----:B------:R-:W3:Y:S04]  /*c1c0*/  LDSM.16.MT88.4 R20, [R200+0x12800] ;  /* 0x01280000c814783b */ /* 0x000ee80000004200 */
[C---:B--2---:R-:W-:Y:S06]  /*c1d0*/  HMMA.16816.F32.BF16 R48, R4.reuse, R12, R236 ;  /* 0x0000000c0430723c */ /* 0x044fec00000418ec */
[----:B------:R-:W-:Y:S01]  /*c1e0*/  HMMA.16816.F32.BF16 R40, R4, R32, R224 ;  /* 0x000000200428723c */ /* 0x000fe200000418e0 */
[----:B------:R-:W-:-:S02]  /*c1f0*/  MOV R239, R71 ;  /* 0x0000004700ef7202 */ /* 0x000fc40000000f00 */
[----:B------:R-:W-:Y:S02]  /*c200*/  MOV R237, R134 ;  /* 0x0000008600ed7202 */ /* 0x000fe40000000f00 */
[----:B------:R-:W-:Y:S01]  /*c210*/  MOV R238, R44 ;  /* 0x0000002c00ee7202 */ /* 0x000fe20000000f00 */
[----:B-1----:R-:W-:Y:S01]  /*c220*/  FFMA.FTZ R3, R251, UR6, -R9 ;  /* 0x00000006fb037c23 */ /* 0x002fe20008010809 */
[----:B------:R-:W-:Y:S01]  /*c230*/  MOV R71, R45 ;  /* 0x0000002d00477202 */ /* 0x000fe20000000f00 */
[----:B------:R-:W-:Y:S01]  /*c240*/  IMAD.MOV.U32 R224, RZ, RZ, R60 ;  /* 0x000000ffffe07224 */ /* 0x000fe200078e003c */
[----:B------:R-:W-:Y:S01]  /*c250*/  MOV R225, R61 ;  /* 0x0000003d00e17202 */ /* 0x000fe20000000f00 */
[C---:B------:R-:W-:Y:S01]  /*c260*/  HMMA.16816.F32.BF16 R44, R4.reuse, R14, R232 ;  /* 0x0000000e042c723c */ /* 0x040fe200000418e8 */
[----:B------:R-:W-:Y:S02]  /*c270*/  MOV R236, R62 ;  /* 0x0000003e00ec7202 */ /* 0x000fe40000000f00 */
[----:B------:R-:W-:Y:S01]  /*c280*/  MOV R134, R63 ;  /* 0x0000003f00867202 */ /* 0x000fe20000000f00 */
[----:B------:R1:W2:Y:S01]  /*c290*/  MUFU.EX2 R244, R3 ;  /* 0x0000000300f47308 */ /* 0x0002a20000000800 */
[----:B------:R-:W-:Y:S01]  /*c2a0*/  MOV R241, R71 ;  /* 0x0000004700f17202 */ /* 0x000fe20000000f00 */
[C---:B------:R-:W-:Y:S01]  /*c2b0*/  HMMA.16816.F32.BF16 R60, R4.reuse, R34, R228 ;  /* 0x00000022043c723c */ /* 0x040fe200000418e4 */
[----:B------:R-:W-:Y:S01]  /*c2c0*/  MOV R233, R64 ;  /* 0x0000004000e97202 */ /* 0x000fe20000000f00 */
[----:B------:R-:W-:Y:S01]  /*c2d0*/  IMAD.MOV.U32 R234, RZ, RZ, R65 ;  /* 0x000000ffffea7224 */ /* 0x000fe200078e0041 */
[----:B------:R-:W-:Y:S01]  /*c2e0*/  MOV R235, R66 ;  /* 0x0000004200eb7202 */ /* 0x000fe20000000f00 */
[----:B------:R-:W5:Y:S03]  /*c2f0*/  LDSM.16.MT88.4 R12, [R197+0x14800] ;  /* 0x01480000c50c783b */ /* 0x000f660000004200 */
[----:B------:R-:W-:Y:S01]  /*c300*/  MOV R228, R67 ;  /* 0x0000004300e47202 */ /* 0x000fe20000000f00 */
[C---:B------:R-:W-:Y:S01]  /*c310*/  HMMA.16816.F32.BF16 R168, R4.reuse, R36, R168 ;  /* 0x0000002404a8723c */ /* 0x040fe200000418a8 */
[----:B------:R-:W-:Y:S01]  /*c320*/  MOV R226, R137 ;  /* 0x0000008900e27202 */ /* 0x000fe20000000f00 */
[----:B------:R-:W-:Y:S04]  /*c330*/  LDSM.16.MT88.4 R32, [R199+0x14800] ;  /* 0x01480000c720783b */ /* 0x000fe80000004200 */
[----:B------:R-:W-:Y:S01]  /*c340*/  HMMA.16816.F32.BF16 R64, R4, R38, R192 ;  /* 0x000000260440723c */ /* 0x000fe200000418c0 */
[----:B-1----:R-:W-:Y:S01]  /*c350*/  FFMA.FTZ R3, R252, UR6, -R9 ;  /* 0x00000006fc037c23 */ /* 0x002fe20008010809 */
[----:B------:R-:W-:Y:S01]  /*c360*/  IMAD.MOV.U32 R229, RZ, RZ, R77 ;  /* 0x000000ffffe57224 */ /* 0x000fe200078e004d */
[----:B------:R-:W-:Y:S01]  /*c370*/  MOV R231, R135 ;  /* 0x0000008700e77202 */ /* 0x000fe20000000f00 */
[----:B------:R-:W1:Y:S03]  /*c380*/  LDSM.16.MT88.4 R36, [R198+0x14800] ;  /* 0x01480000c624783b */ /* 0x000e660000004200 */
[----:B------:R-:W-:-:S02]  /*c390*/  MOV R194, R68 ;  /* 0x0000004400c27202 */ /* 0x000fc40000000f00 */
[----:B------:R-:W-:Y:S02]  /*c3a0*/  MOV R193, R69 ;  /* 0x0000004500c17202 */ /* 0x000fe40000000f00 */
[----:B------:R-:W-:Y:S02]  /*c3b0*/  MOV R192, R70 ;  /* 0x0000004600c07202 */ /* 0x000fe40000000f00 */
[----:B------:R-:W-:Y:S01]  /*c3c0*/  HMMA.16816.F32.BF16 R68, R4, R28, R188 ;  /* 0x0000001c0444723c */ /* 0x000fe200000418bc */
[----:B------:R4:W-:Y:S01]  /*c3d0*/  MUFU.EX2 R243, R3 ;  /* 0x0000000300f37308 */ /* 0x0009e20000000800 */
[----:B------:R-:W-:-:S05]  /*c3e0*/  MOV R195, R73 ;  /* 0x0000004900c37202 */ /* 0x000fca0000000f00 */
[----:B------:R-:W-:Y:S01]  /*c3f0*/  IMAD.MOV.U32 R190, RZ, RZ, R174 ;  /* 0x000000ffffbe7224 */ /* 0x000fe200078e00ae */
[----:B------:R-:W-:Y:S02]  /*c400*/  MOV R191, R175 ;  /* 0x000000af00bf7202 */ /* 0x000fe40000000f00 */
[----:B------:R-:W-:Y:S01]  /*c410*/  MOV R230, R76 ;  /* 0x0000004c00e67202 */ /* 0x000fe20000000f00 */
[----:B----4-:R-:W-:Y:S01]  /*c420*/  FFMA.FTZ R3, R190, UR6, -R9 ;  /* 0x00000006be037c23 */ /* 0x010fe20008010809 */
[----:B------:R-:W-:Y:S02]  /*c430*/  MOV R190, R191 ;  /* 0x000000bf00be7202 */ /* 0x000fe40000000f00 */
[----:B------:R-:W-:Y:S02]  /*c440*/  MOV R191, R192 ;  /* 0x000000c000bf7202 */ /* 0x000fe40000000f00 */
[----:B------:R-:W-:Y:S01]  /*c450*/  MOV R192, R193 ;  /* 0x000000c100c07202 */ /* 0x000fe20000000f00 */
[----:B------:R-:W-:Y:S01]  /*c460*/  IMAD.MOV.U32 R193, RZ, RZ, R194 ;  /* 0x000000ffffc17224 */ /* 0x000fe200078e00c2 */
[----:B------:R-:W-:-:S02]  /*c470*/  MOV R194, R195 ;  /* 0x000000c300c27202 */ /* 0x000fc40000000f00 */
[----:B------:R-:W-:Y:S02]  /*c480*/  MOV R195, R228 ;  /* 0x000000e400c37202 */ /* 0x000fe40000000f00 */
[----:B------:R-:W-:Y:S02]  /*c490*/  MOV R228, R229 ;  /* 0x000000e500e47202 */ /* 0x000fe40000000f00 */
[----:B------:R-:W-:Y:S01]  /*c4a0*/  MOV R229, R230 ;  /* 0x000000e600e57202 */ /* 0x000fe20000000f00 */
[----:B------:R-:W-:Y:S01]  /*c4b0*/  IMAD.MOV.U32 R230, RZ, RZ, R231 ;  /* 0x000000ffffe67224 */ /* 0x000fe200078e00e7 */
[----:B------:R-:W-:Y:S02]  /*c4c0*/  MOV R227, R136 ;  /* 0x0000008800e37202 */ /* 0x000fe40000000f00 */
[----:B------:R-:W-:Y:S02]  /*c4d0*/  MOV R231, R224 ;  /* 0x000000e000e77202 */ /* 0x000fe40000000f00 */
[----:B------:R-:W-:-:S02]  /*c4e0*/  MOV R224, R225 ;  /* 0x000000e100e07202 */ /* 0x000fc40000000f00 */
[----:B------:R-:W-:Y:S02]  /*c4f0*/  MOV R225, R226 ;  /* 0x000000e200e17202 */ /* 0x000fe40000000f00 */
[----:B------:R-:W-:Y:S01]  /*c500*/  MOV R226, R227 ;  /* 0x000000e300e27202 */ /* 0x000fe20000000f00 */
[----:B------:R-:W-:Y:S01]  /*c510*/  IMAD.MOV.U32 R227, RZ, RZ, R238 ;  /* 0x000000ffffe37224 */ /* 0x000fe200078e00ee */
[----:B------:R-:W-:Y:S02]  /*c520*/  MOV R238, R239 ;  /* 0x000000ef00ee7202 */ /* 0x000fe40000000f00 */
[----:B------:R-:W-:Y:S01]  /*c530*/  MOV R239, R240 ;  /* 0x000000f000ef7202 */ /* 0x000fe20000000f00 */
[----:B------:R-:W-:Y:S01]  /*c540*/  IMAD.MOV.U32 R135, RZ, RZ, R75 ;  /* 0x000000ffff877224 */ /* 0x000fe200078e004b */
[----:B------:R-:W-:Y:S02]  /*c550*/  MOV R240, R242 ;  /* 0x000000f200f07202 */ /* 0x000fe40000000f00 */
[----:B------:R-:W-:Y:S01]  /*c560*/  MOV R232, R72 ;  /* 0x0000004800e87202 */ /* 0x000fe20000000f00 */
[----:B------:R4:W-:Y:S01]  /*c570*/  MUFU.EX2 R242, R3 ;  /* 0x0000000300f27308 */ /* 0x0009e20000000800 */
[----:B------:R-:W-:-:S02]  /*c580*/  MOV R10, R74 ;  /* 0x0000004a000a7202 */ /* 0x000fc40000000f00 */
[----:B------:R-:W-:Y:S01]  /*c590*/  HMMA.16816.F32.BF16 R72, R4, R30, R160 ;  /* 0x0000001e0448723c */ /* 0x000fe200000418a0 */
[----:B------:R-:W2:Y:S01]  /*c5a0*/  LDSM.16.MT88.4 R28, [R200+0x14800] ;  /* 0x01480000c81c783b */ /* 0x000ea20000004200 */
[----:B----4-:R-:W-:Y:S01]  /*c5b0*/  FFMA.FTZ R3, R190, UR6, -R8 ;  /* 0x00000006be037c23 */ /* 0x010fe20008010808 */
[----:B------:R-:W-:Y:S01]  /*c5c0*/  MOV R190, R191 ;  /* 0x000000bf00be7202 */ /* 0x000fe20000000f00 */
[----:B------:R-:W-:Y:S01]  /*c5d0*/  IMAD.MOV.U32 R191, RZ, RZ, R192 ;  /* 0x000000ffffbf7224 */ /* 0x000fe200078e00c0 */
[----:B------:R-:W-:Y:S02]  /*c5e0*/  MOV R192, R193 ;  /* 0x000000c100c07202 */ /* 0x000fe40000000f00 */
        /* <DEDUP_REMOVED lines=12> */
[----:B------:R-:W-:Y:S01]  /*c6b0*/  MOV R239, R240 ;  /* 0x000000f000ef7202 */ /* 0x000fe20000000f00 */
[----:B------:R-:W-:Y:S02]  /*c6c0*/  IMAD.MOV.U32 R240, RZ, RZ, R241 ;  /* 0x000000fffff07224 */ /* 0x000fe400078e00f1 */
[----:B------:R4:W-:Y:S01]  /*c6d0*/  MUFU.EX2 R241, R3 ;  /* 0x0000000300f17308 */ /* 0x0009e20000000800 */
[----:B------:R-:W-:Y:S01]  /*c6e0*/  MOV R247, R78 ;  /* 0x0000004e00f77202 */ /* 0x000fe20000000f00 */
[----:B------:R-:W-:Y:S01]  /*c6f0*/  HMMA.16816.F32.BF16 R156, R4, R26, R156 ;  /* 0x0000001a049c723c */ /* 0x000fe2000004189c */
[----:B------:R-:W-:Y:S01]  /*c700*/  MOV R246, R79 ;  /* 0x0000004f00f67202 */ /* 0x000fe20000000f00 */
[----:B----4-:R-:W-:Y:S01]  /*c710*/  FFMA.FTZ R3, R190, UR6, -R8 ;  /* 0x00000006be037c23 */ /* 0x010fe20008010808 */
[----:B------:R-:W-:Y:S02]  /*c720*/  MOV R190, R191 ;  /* 0x000000bf00be7202 */ /* 0x000fe40000000f00 */
[----:B------:R-:W-:-:S02]  /*c730*/  MOV R191, R192 ;  /* 0x000000c000bf7202 */ /* 0x000fc40000000f00 */
[----:B------:R-:W-:Y:S02]  /*c740*/  MOV R192, R193 ;  /* 0x000000c100c07202 */ /* 0x000fe40000000f00 */
        /* <DEDUP_REMOVED lines=8> */
[----:B------:R-:W-:Y:S01]  /*c7d0*/  MOV R225, R226 ;  /* 0x000000e200e17202 */ /* 0x000fe20000000f00 */
[C---:B------:R-:W-:Y:S01]  /*c7e0*/  HMMA.16816.F32.BF16 R76, R4.reuse, R24, R152 ;  /* 0x00000018044c723c */ /* 0x040fe20000041898 */
[----:B------:R-:W-:Y:S01]  /*c7f0*/  MOV R226, R227 ;  /* 0x000000e300e27202 */ /* 0x000fe20000000f00 */
[----:B------:R-:W-:Y:S01]  /*c800*/  LDSM.16.MT88.4 R24, [R200+0x16800] ;  /* 0x01680000c818783b */ /* 0x000fe20000004200 */
[----:B------:R-:W-:Y:S01]  /*c810*/  MOV R227, R238 ;  /* 0x000000ee00e37202 */ /* 0x000fe20000000f00 */
[----:B------:R-:W-:Y:S02]  /*c820*/  IMAD.MOV.U32 R238, RZ, RZ, R239 ;  /* 0x000000ffffee7224 */ /* 0x000fe400078e00ef */
[C---:B---3--:R-:W-:Y:S01]  /*c830*/  HMMA.16816.F32.BF16 R184, R4.reuse, R20, R184 ;  /* 0x0000001404b8723c */ /* 0x048fe200000418b8 */
[----:B------:R-:W-:Y:S02]  /*c840*/  MOV R239, R240 ;  /* 0x000000f000ef7202 */ /* 0x000fe40000000f00 */
[----:B------:R3:W4:Y:S03]  /*c850*/  MUFU.EX2 R240, R3 ;  /* 0x0000000300f07308 */ /* 0x0007260000000800 */
[C---:B------:R-:W-:Y:S01]  /*c860*/  HMMA.16816.F32.BF16 R176, R4.reuse, R22, R176 ;  /* 0x0000001604b0723c */ /* 0x040fe200000418b0 */
[----:B------:R-:W-:Y:S05]  /*c870*/  LDSM.16.MT88.4 R20, [R199+0x16800] ;  /* 0x01680000c714783b */ /* 0x000fea0000004200 */
[C---:B-----5:R-:W-:Y:S06]  /*c880*/  HMMA.16816.F32.BF16 R164, R4.reuse, R12, R164 ;  /* 0x0000000c04a4723c */ /* 0x060fec00000418a4 */
[----:B------:R-:W-:Y:S01]  /*c890*/  HMMA.16816.F32.BF16 R148, R4, R14, R148 ;  /* 0x0000000e0494723c */ /* 0x000fe20000041894 */
[----:B------:R-:W5:Y:S01]  /*c8a0*/  LDSM.16.MT88.4 R12, [R197+0x16800] ;  /* 0x01680000c50c783b */ /* 0x000f620000004200 */
[----:B---3--:R-:W-:-:S04]  /*c8b0*/  FFMA.FTZ R3, R190, UR6, -R8 ;  /* 0x00000006be037c23 */ /* 0x008fc80008010808 */
[----:B-1----:R-:W-:Y:S01]  /*c8c0*/  HMMA.16816.F32.BF16 R140, R4, R36, R140 ;  /* 0x00000024048c723c */ /* 0x002fe2000004188c */
[----:B------:R-:W-:-:S05]  /*c8d0*/  MOV R190, R191 ;  /* 0x000000bf00be7202 */ /* 0x000fca0000000f00 */
[C---:B------:R-:W-:Y:S01]  /*c8e0*/  HMMA.16816.F32.BF16 R136, R4.reuse, R38, R80 ;  /* 0x000000260488723c */ /* 0x040fe20000041850 */
[----:B------:R-:W1:Y:S01]  /*c8f0*/  LDSM.16.MT88.4 R36, [R198+0x16800] ;  /* 0x01680000c624783b */ /* 0x000e620000004200 */
[----:B------:R-:W-:Y:S02]  /*c900*/  MOV R191, R192 ;  /* 0x000000c000bf7202 */ /* 0x000fe40000000f00 */
[----:B------:R-:W-:Y:S01]  /*c910*/  MOV R192, R193 ;  /* 0x000000c100c07202 */ /* 0x000fe20000000f00 */
[----:B------:R-:W-:Y:S01]  /*c920*/  IMAD.MOV.U32 R193, RZ, RZ, R194 ;  /* 0x000000ffffc17224 */ /* 0x000fe200078e00c2 */
[----:B--2---:R-:W-:Y:S01]  /*c930*/  HMMA.16816.F32.BF16 R80, R4, R28, R84 ;  /* 0x0000001c0450723c */ /* 0x004fe20000041854 */
[----:B------:R-:W-:Y:S02]  /*c940*/  MOV R194, R195 ;  /* 0x000000c300c27202 */ /* 0x000fe40000000f00 */
[----:B------:R-:W-:-:S03]  /*c950*/  MOV R195, R228 ;  /* 0x000000e400c37202 */ /* 0x000fc60000000f00 */
[----:B------:R-:W-:Y:S01]  /*c960*/  HMMA.16816.F32.BF16 R88, R4, R30, R88 ;  /* 0x0000001e0458723c */ /* 0x000fe20000041858 */
[----:B------:R-:W2:Y:S01]  /*c970*/  LDSM.16.MT88.4 R28, [R197+0x11000] ;  /* 0x01100000c51c783b */ /* 0x000ea20000004200 */
[----:B------:R-:W-:-:S04]  /*c980*/  MOV R228, R229 ;  /* 0x000000e500e47202 */ /* 0x000fc80000000f00 */
[----:B------:R-:W-:Y:S01]  /*c990*/  HMMA.16816.F32.BF16 R180, R4, R16, R180 ;  /* 0x0000001004b4723c */ /* 0x000fe200000418b4 */
[----:B------:R-:W-:Y:S01]  /*c9a0*/  MOV R229, R230 ;  /* 0x000000e600e57202 */ /* 0x000fe20000000f00 */
[----:B------:R-:W-:-:S04]  /*c9b0*/  IMAD.MOV.U32 R230, RZ, RZ, R231 ;  /* 0x000000ffffe67224 */ /* 0x000fc800078e00e7 */
[----:B------:R-:W-:Y:S01]  /*c9c0*/  HMMA.16816.F32.BF16 R172, R4, R18, R144 ;  /* 0x0000001204ac723c */ /* 0x000fe20000041890 */
[----:B------:R-:W3:Y:S01]  /*c9d0*/  LDSM.16.MT88.4 R16, [R198+0x11000] ;  /* 0x01100000c610783b */ /* 0x000ee20000004200 */
[----:B------:R-:W-:Y:S02]  /*c9e0*/  MOV R231, R224 ;  /* 0x000000e000e77202 */ /* 0x000fe40000000f00 */
[----:B------:R-:W-:Y:S02]  /*c9f0*/  MOV R224, R225 ;  /* 0x000000e100e07202 */ /* 0x000fe40000000f00 */
[----:B------:R-:W-:Y:S02]  /*ca00*/  MOV R225, R226 ;  /* 0x000000e200e17202 */ /* 0x000fe40000000f00 */
[----:B------:R-:W-:Y:S01]  /*ca10*/  MOV R226, R227 ;  /* 0x000000e300e27202 */ /* 0x000fe20000000f00 */
[----:B------:R-:W-:Y:S01]  /*ca20*/  IMAD.MOV.U32 R227, RZ, RZ, R238 ;  /* 0x000000ffffe37224 */ /* 0x000fe200078e00ee */
[----:B------:R-:W-:-:S02]  /*ca30*/  MOV R238, R239 ;  /* 0x000000ef00ee7202 */ /* 0x000fc40000000f00 */
[----:B------:R4:W-:Y:S01]  /*ca40*/  MUFU.EX2 R239, R3 ;  /* 0x0000000300ef7308 */ /* 0x0009e20000000800 */
[----:B------:R-:W-:Y:S02]  /*ca50*/  IMAD.MOV.U32 R163, RZ, RZ, R194 ;  /* 0x000000ffffa37224 */ /* 0x000fe400078e00c2 */
[----:B------:R-:W-:Y:S02]  /*ca60*/  IMAD.MOV.U32 R194, RZ, RZ, R231 ;  /* 0x000000ffffc27224 */ /* 0x000fe400078e00e7 */
[----:B------:R-:W-:Y:S02]  /*ca70*/  IMAD.MOV.U32 R231, RZ, RZ, R238 ;  /* 0x000000ffffe77224 */ /* 0x000fe400078e00ee */
[----:B----4-:R-:W-:-:S04]  /*ca80*/  FFMA.FTZ R3, R190, UR6, -R8 ;  /* 0x00000006be037c23 */ /* 0x010fc80008010808 */
[----:B------:R4:W2:Y:S01]  /*ca90*/  MUFU.EX2 R238, R3 ;  /* 0x0000000300ee7308 */ /* 0x0008a20000000800 */
[----:B------:R-:W-:Y:S01]  /*caa0*/  HMMA.16816.F32.BF16 R92, R4, R32, R92 ;  /* 0x00000020045c723c */ /* 0x000fe2000004185c */
[----:B------:R-:W-:-:S05]  /*cab0*/  MOV R189, R191 ;  /* 0x000000bf00bd7202 */ /* 0x000fca0000000f00 */
[C---:B------:R-:W-:Y:S01]  /*cac0*/  HMMA.16816.F32.BF16 R96, R4.reuse, R34, R96 ;  /* 0x000000220460723c */ /* 0x040fe20000041860 */
[----:B------:R-:W-:Y:S01]  /*cad0*/  MOV R188, R192 ;  /* 0x000000c000bc7202 */ /* 0x000fe20000000f00 */
[----:B------:R-:W-:Y:S04]  /*cae0*/  LDSM.16.MT88.4 R32, [R198+0x13000] ;  /* 0x01300000c620783b */ /* 0x000fe80000004200 */
[----:B-----5:R-:W-:Y:S01]  /*caf0*/  HMMA.16816.F32.BF16 R100, R4, R12, R100 ;  /* 0x0000000c0464723c */ /* 0x020fe20000041864 */
[----:B------:R-:W-:-:S05]  /*cb00*/  MOV R162, R193 ;  /* 0x000000c100a27202 */ /* 0x000fca0000000f00 */
[C---:B------:R-:W-:Y:S01]  /*cb10*/  HMMA.16816.F32.BF16 R104, R4.reuse, R14, R104 ;  /* 0x0000000e0468723c */ /* 0x040fe20000041868 */
[----:B------:R-:W5:Y:S05]  /*cb20*/  LDSM.16.MT88.4 R12, [R200+0x11000] ;  /* 0x01100000c80c783b */ /* 0x000f6a0000004200 */
[C---:B-1----:R-:W-:Y:S06]  /*cb30*/  HMMA.16816.F32.BF16 R108, R4.reuse, R36, R108 ;  /* 0x00000024046c723c */ /* 0x042fec000004186c */
[C---:B------:R-:W-:Y:S06]  /*cb40*/  HMMA.16816.F32.BF16 R112, R4.reuse, R38, R112 ;  /* 0x000000260470723c */ /* 0x040fec0000041870 */
[C---:B------:R-:W-:Y:S06]  /*cb50*/  HMMA.16816.F32.BF16 R116, R4.reuse, R24, R116 ;  /* 0x000000180474723c */ /* 0x040fec0000041874 */
[C---:B------:R-:W-:Y:S06]  /*cb60*/  HMMA.16816.F32.BF16 R120, R4.reuse, R26, R120 ;  /* 0x0000001a0478723c */ /* 0x040fec0000041878 */
[C---:B------:R-:W-:Y:S06]  /*cb70*/  HMMA.16816.F32.BF16 R124, R4.reuse, R20, R124 ;  /* 0x00000014047c723c */ /* 0x040fec000004187c */
[----:B------:R-:W-:Y:S01]  /*cb80*/  HMMA.16816.F32.BF16 R128, R4, R22, R128 ;  /* 0x000000160480723c */ /* 0x000fe20000041880 */
[----:B------:R-:W-:Y:S01]  /*cb90*/  MOV R190, R195 ;  /* 0x000000c300be7202 */ /* 0x000fe20000000f00 */
[----:B------:R-:W1:Y:S01]  /*cba0*/  LDSM.16.MT88.4 R36, [R199+0x11000] ;  /* 0x01100000c724783b */ /* 0x000e620000004200 */
[----:B------:R-:W-:-:S02]  /*cbb0*/  MOV R191, R228 ;  /* 0x000000e400bf7202 */ /* 0x000fc40000000f00 */
[----:B------:R-:W-:Y:S01]  /*cbc0*/  MOV R192, R229 ;  /* 0x000000e500c07202 */ /* 0x000fe20000000f00 */
[----:B------:R-:W-:Y:S01]  /*cbd0*/  LDSM.16.MT88.4 R20, [R199+0x13000] ;  /* 0x01300000c714783b */ /* 0x000fe20000004200 */
[----:B------:R-:W-:Y:S02]  /*cbe0*/  F2FP.BF16.F32.PACK_AB R4, R244, R245 ;  /* 0x000000f5f404723e */ /* 0x000fe400000010ff */
[----:B------:R-:W-:Y:S01]  /*cbf0*/  F2FP.BF16.F32.PACK_AB R5, R240, R241 ;  /* 0x000000f1f005723e */ /* 0x000fe200000010ff */
[----:B----4-:R-:W-:Y:S01]  /*cc00*/  FFMA.FTZ R3, R237, UR6, -R9 ;  /* 0x00000006ed037c23 */ /* 0x010fe20008010809 */
[----:B------:R-:W-:Y:S01]  /*cc10*/  F2FP.BF16.F32.PACK_AB R6, R242, R243 ;  /* 0x000000f3f206723e */ /* 0x000fe200000010ff */
[----:B------:R-:W-:Y:S01]  /*cc20*/  LDSM.16.MT88.4 R24, [R197+0x13000] ;  /* 0x01300000c518783b */ /* 0x000fe20000004200 */
[----:B--2---:R-:W-:Y:S02]  /*cc30*/  F2FP.BF16.F32.PACK_AB R7, R238, R239 ;  /* 0x000000efee07723e */ /* 0x004fe400000010ff */
[----:B------:R-:W-:-:S02]  /*cc40*/  MOV R193, R230 ;  /* 0x000000e600c17202 */ /* 0x000fc40000000f00 */
[----:B------:R-:W-:Y:S02]  /*cc50*/  MOV R195, R224 ;  /* 0x000000e000c37202 */ /* 0x000fe40000000f00 */
[----:B------:R-:W-:Y:S01]  /*cc60*/  MOV R228, R225 ;  /* 0x000000e100e47202 */ /* 0x000fe20000000f00 */
[----:B------:R-:W-:Y:S01]  /*cc70*/  HMMA.16816.F32.BF16 R144, R4, R28, R52 ;  /* 0x0000001c0490723c */ /* 0x000fe20000041834 */
[----:B------:R-:W-:Y:S02]  /*cc80*/  MOV R229, R226 ;  /* 0x000000e200e57202 */ /* 0x000fe40000000f00 */
[----:B------:R-:W-:-:S03]  /*cc90*/  MOV R230, R227 ;  /* 0x000000e300e67202 */ /* 0x000fc60000000f00 */
[C---:B------:R-:W-:Y:S01]  /*cca0*/  HMMA.16816.F32.BF16 R224, R4.reuse, R30, R56 ;  /* 0x0000001e04e0723c */ /* 0x040fe20000041838 */
[----:B------:R-:W2:Y:S05]  /*ccb0*/  LDSM.16.MT88.4 R28, [R200+0x13000] ;  /* 0x01300000c81c783b */ /* 0x000eaa0000004200 */
[C---:B---3--:R-:W-:Y:S06]  /*ccc0*/  HMMA.16816.F32.BF16 R152, R4.reuse, R16, R48 ;  /* 0x000000100498723c */ /* 0x048fec0000041830 */
[----:B------:R-:W-:Y:S01]  /*ccd0*/  HMMA.16816.F32.BF16 R52, R4, R18, R44 ;  /* 0x000000120434723c */ /* 0x000fe2000004182c */
[----:B------:R-:W3:Y:S01]  /*cce0*/  LDSM.16.MT88.4 R16, [R197+0x15000] ;  /* 0x01500000c510783b */ /* 0x000ee20000004200 */
[----:B------:R-:W-:-:S02]  /*ccf0*/  MOV R59, R162 ;  /* 0x000000a2003b7202 */ /* 0x000fc40000000f00 */
[----:B------:R-:W-:Y:S02]  /*cd00*/  MOV R58, R163 ;  /* 0x000000a3003a7202 */ /* 0x000fe40000000f00 */
[C---:B-----5:R-:W-:Y:S06]  /*cd10*/  HMMA.16816.F32.BF16 R160, R4.reuse, R12, R40 ;  /* 0x0000000c04a0723c */ /* 0x060fec0000041828 */
[----:B------:R-:W-:Y:S01]  /*cd20*/  HMMA.16816.F32.BF16 R44, R4, R14, R60 ;  /* 0x0000000e042c723c */ /* 0x000fe2000004183c */
[----:B------:R-:W4:Y:S01]  /*cd30*/  LDSM.16.MT88.4 R12, [R198+0x15000] ;  /* 0x01500000c60c783b */ /* 0x000f220000004200 */
[----:B------:R-:W-:Y:S01]  /*cd40*/  MOV R51, R229 ;  /* 0x000000e500337202 */ /* 0x000fe20000000f00 */
[----:B------:R-:W-:Y:S01]  /*cd50*/  IMAD.MOV.U32 R41, RZ, RZ, R232 ;  /* 0x000000ffff297224 */ /* 0x000fe200078e00e8 */
[----:B------:R-:W-:-:S02]  /*cd60*/  MOV R50, R230 ;  /* 0x000000e600327202 */ /* 0x000fc40000000f00 */
[C---:B-1----:R-:W-:Y:S01]  /*cd70*/  HMMA.16816.F32.BF16 R168, R4.reuse, R36, R168 ;  /* 0x0000002404a8723c */ /* 0x042fe200000418a8 */
[----:B------:R-:W-:Y:S02]  /*cd80*/  MOV R40, R231 ;  /* 0x000000e700287202 */ /* 0x000fe40000000f00 */
[----:B------:R-:W-:Y:S02]  /*cd90*/  MOV R42, R233 ;  /* 0x000000e9002a7202 */ /* 0x000fe40000000f00 */
[----:B------:R-:W-:Y:S01]  /*cda0*/  MOV R43, R234 ;  /* 0x000000ea002b7202 */ /* 0x000fe20000000f00 */
[C---:B------:R-:W-:Y:S01]  /*cdb0*/  HMMA.16816.F32.BF16 R36, R4.reuse, R38, R64 ;  /* 0x000000260424723c */ /* 0x040fe20000041840 */
[----:B------:R-:W-:Y:S01]  /*cdc0*/  MOV R48, R235 ;  /* 0x000000eb00307202 */ /* 0x000fe20000000f00 */
[----:B------:R1:W-:Y:S04]  /*cdd0*/  MUFU.EX2 R237, R3 ;  /* 0x0000000300ed7308 */ /* 0x0003e80000000800 */
[----:B--2---:R-:W-:Y:S01]  /*cde0*/  HMMA.16816.F32.BF16 R232, R4, R28, R184 ;  /* 0x0000001c04e8723c */ /* 0x004fe200000418b8 */
[----:B------:R-:W-:Y:S01]  /*cdf0*/  MOV R67, R228 ;  /* 0x000000e400437202 */ /* 0x000fe20000000f00 */
[----:B------:R-:W-:-:S04]  /*ce00*/  IMAD.MOV.U32 R66, RZ, RZ, R195 ;  /* 0x000000ffff427224 */ /* 0x000fc800078e00c3 */
[C---:B------:R-:W-:Y:S06]  /*ce10*/  HMMA.16816.F32.BF16 R228, R4.reuse, R20, R180 ;  /* 0x0000001404e4723c */ /* 0x040fec00000418b4 */
[----:B---3--:R-:W-:Y:S01]  /*ce20*/  HMMA.16816.F32.BF16 R180, R4, R16, R164 ;  /* 0x0000001004b4723c */ /* 0x008fe200000418a4 */
[----:B-1----:R-:W-:-:S05]  /*ce30*/  FFMA.FTZ R3, R66, UR6, -R9 ;  /* 0x0000000642037c23 */ /* 0x002fca0008010809 */
[----:B------:R-:W-:Y:S01]  /*ce40*/  HMMA.16816.F32.BF16 R184, R4, R18, R148 ;  /* 0x0000001204b8723c */ /* 0x000fe20000041894 */
[----:B------:R-:W1:Y:S01]  /*ce50*/  LDSM.16.MT88.4 R16, [R200+0x17000] ;  /* 0x01700000c810783b */ /* 0x000e620000004200 */
[----:B------:R-:W-:Y:S01]  /*ce60*/  MOV R66, R67 ;  /* 0x0000004300427202 */ /* 0x000fe20000000f00 */
[----:B------:R-:W-:Y:S01]  /*ce70*/  IMAD.MOV.U32 R67, RZ, RZ, R40 ;  /* 0x000000ffff437224 */ /* 0x000fe200078e0028 */
[----:B------:R-:W-:Y:S01]  /*ce80*/  MOV R49, R194 ;  /* 0x000000c200317202 */ /* 0x000fe20000000f00 */
[----:B------:R-:W-:Y:S01]  /*ce90*/  IMAD.MOV.U32 R65, RZ, RZ, R190 ;  /* 0x000000ffff417224 */ /* 0x000fe200078e00be */
[----:B------:R-:W-:Y:S01]  /*cea0*/  MOV R40, R41 ;  /* 0x0000002900287202 */ /* 0x000fe20000000f00 */
[----:B------:R-:W-:Y:S01]  /*ceb0*/  LDSM.16.MT88.4 R148, [R198+0x11800] ;  /* 0x01180000c694783b */ /* 0x000fe20000004200 */
[----:B------:R-:W-:Y:S02]  /*cec0*/  MOV R41, R42 ;  /* 0x0000002a00297202 */ /* 0x000fe40000000f00 */
[----:B------:R-:W-:-:S02]  /*ced0*/  MOV R42, R43 ;  /* 0x0000002b002a7202 */ /* 0x000fc40000000f00 */
[----:B------:R-:W-:Y:S02]  /*cee0*/  MOV R56, R189 ;  /* 0x000000bd00387202 */ /* 0x000fe40000000f00 */
[----:B------:R-:W-:Y:S02]  /*cef0*/  MOV R57, R188 ;  /* 0x000000bc00397202 */ /* 0x000fe40000000f00 */
[----:B------:R-:W-:Y:S02]  /*cf00*/  MOV R252, R191 ;  /* 0x000000bf00fc7202 */ /* 0x000fe40000000f00 */
[----:B------:R-:W-:Y:S02]  /*cf10*/  MOV R251, R192 ;  /* 0x000000c000fb7202 */ /* 0x000fe40000000f00 */
[----:B------:R-:W-:Y:S01]  /*cf20*/  MOV R250, R193 ;  /* 0x000000c100fa7202 */ /* 0x000fe20000000f00 */
[----:B------:R-:W-:Y:S01]  /*cf30*/  HMMA.16816.F32.BF16 R60, R4, R24, R68 ;  /* 0x00000018043c723c */ /* 0x000fe20000041844 */
[----:B------:R-:W-:Y:S01]  /*cf40*/  MOV R43, R48 ;  /* 0x00000030002b7202 */ /* 0x000fe20000000f00 */
[----:B------:R-:W-:Y:S01]  /*cf50*/  IMAD.MOV.U32 R48, RZ, RZ, R49 ;  /* 0x000000ffff307224 */ /* 0x000fe200078e0031 */
[----:B------:R-:W-:Y:S01]  /*cf60*/  MOV R49, R236 ;  /* 0x000000ec00317202 */ /* 0x000fe20000000f00 */
[----:B------:R-:W-:Y:S01]  /*cf70*/  LDSM.16.MT88.4 R164, [R199+0x11800] ;  /* 0x01180000c7a4783b */ /* 0x000fe20000004200 */
[----:B------:R2:W3:Y:S02]  /*cf80*/  MUFU.EX2 R236, R3 ;  /* 0x0000000300ec7308 */ /* 0x0004e40000000800 */
[----:B--2---:R-:W-:Y:S01]  /*cf90*/  FFMA.FTZ R3, R65, UR6, -R9 ;  /* 0x0000000641037c23 */ /* 0x004fe20008010809 */
[----:B------:R-:W-:-:S05]  /*cfa0*/  MOV R65, R135 ;  /* 0x0000008700417202 */ /* 0x000fca0000000f00 */
[----:B------:R2:W-:Y:S01]  /*cfb0*/  MUFU.EX2 R135, R3 ;  /* 0x0000000300877308 */ /* 0x0005e20000000800 */
[----:B------:R-:W-:Y:S01]  /*cfc0*/  HMMA.16816.F32.BF16 R192, R4, R30, R176 ;  /* 0x0000001e04c0723c */ /* 0x000fe200000418b0 */
[----:B------:R-:W-:Y:S01]  /*cfd0*/  LDSM.16.MT88.4 R28, [R197+0x17000] ;  /* 0x01700000c51c783b */ /* 0x000fe20000004200 */
[----:B--2---:R-:W-:Y:S01]  /*cfe0*/  FFMA.FTZ R3, R66, UR6, -R9 ;  /* 0x0000000642037c23 */ /* 0x004fe20008010809 */
[----:B------:R-:W-:Y:S02]  /*cff0*/  MOV R66, R67 ;  /* 0x0000004300427202 */ /* 0x000fe40000000f00 */
[----:B------:R-:W-:Y:S01]  /*d000*/  MOV R67, R40 ;  /* 0x0000002800437202 */ /* 0x000fe20000000f00 */
[----:B------:R-:W-:Y:S01]  /*d010*/  IMAD.MOV.U32 R40, RZ, RZ, R41 ;  /* 0x000000ffff287224 */ /* 0x000fe200078e0029 */
[----:B------:R-:W-:Y:S02]  /*d020*/  MOV R41, R42 ;  /* 0x0000002a00297202 */ /* 0x000fe40000000f00 */
[----:B------:R-:W-:-:S02]  /*d030*/  MOV R42, R43 ;  /* 0x0000002b002a7202 */ /* 0x000fc40000000f00 */
[----:B------:R-:W-:Y:S02]  /*d040*/  MOV R43, R48 ;  /* 0x00000030002b7202 */ /* 0x000fe40000000f00 */
[----:B------:R-:W-:Y:S01]  /*d050*/  MOV R48, R49 ;  /* 0x0000003100307202 */ /* 0x000fe20000000f00 */
[----:B------:R-:W-:Y:S02]  /*d060*/  IMAD.MOV.U32 R49, RZ, RZ, R134 ;  /* 0x000000ffff317224 */ /* 0x000fe400078e0086 */
[----:B------:R2:W-:Y:S01]  /*d070*/  MUFU.EX2 R134, R3 ;  /* 0x0000000300867308 */ /* 0x0005e20000000800 */
[C---:B------:R-:W-:Y:S01]  /*d080*/  HMMA.16816.F32.BF16 R188, R4.reuse, R22, R172 ;  /* 0x0000001604bc723c */ /* 0x040fe200000418ac */
[----:B------:R-:W-:Y:S05]  /*d090*/  LDSM.16.MT88.4 R20, [R198+0x17000] ;  /* 0x01700000c614783b */ /* 0x000fea0000004200 */
[C---:B----4-:R-:W-:Y:S01]  /*d0a0*/  HMMA.16816.F32.BF16 R176, R4.reuse, R12, R140 ;  /* 0x0000000c04b0723c */ /* 0x050fe2000004188c */
[----:B------:R-:W-:Y:S05]  /*d0b0*/  LDSM.16.MT88.4 R140, [R197+0x11800] ;  /* 0x01180000c58c783b */ /* 0x000fea0000004200 */
[----:B------:R-:W-:Y:S01]  /*d0c0*/  HMMA.16816.F32.BF16 R172, R4, R14, R136 ;  /* 0x0000000e04ac723c */ /* 0x000fe20000041888 */
[----:B------:R-:W4:Y:S01]  /*d0d0*/  LDSM.16.MT88.4 R12, [R199+0x17000] ;  /* 0x01700000c70c783b */ /* 0x000f220000004200 */
[----:B--2---:R-:W-:-:S04]  /*d0e0*/  FFMA.FTZ R3, R132, UR6, -R8 ;  /* 0x0000000684037c23 */ /* 0x004fc80008010808 */
[----:B------:R2:W-:Y:S01]  /*d0f0*/  MUFU.EX2 R132, R3 ;  /* 0x0000000300847308 */ /* 0x0005e20000000800 */
[C---:B-1----:R-:W-:Y:S06]  /*d100*/  HMMA.16816.F32.BF16 R116, R4.reuse, R16, R116 ;  /* 0x000000100474723c */ /* 0x042fec0000041874 */
[----:B------:R-:W-:Y:S01]  /*d110*/  HMMA.16816.F32.BF16 R16, R4, R18, R120 ;  /* 0x000000120410723c */ /* 0x000fe20000041878 */
[----:B--2---:R-:W-:Y:S01]  /*d120*/  FFMA.FTZ R3, R56, UR6, -R8 ;  /* 0x0000000638037c23 */ /* 0x004fe20008010808 */
        /* <DEDUP_REMOVED lines=8> */
[----:B------:R-:W1:Y:S01]  /*d1b0*/  LDSM.16.MT88.4 R56, [R200+0x13800] ;  /* 0x01380000c838783b */ /* 0x000e620000004200 */
[----:B------:R2:W5:Y:S02]  /*d1c0*/  MUFU.EX2 R10, R3 ;  /* 0x00000003000a7308 */ /* 0x0005640000000800 */
[----:B--2---:R-:W-:-:S06]  /*d1d0*/  FFMA.FTZ R3, R65, UR6, -R8 ;  /* 0x0000000641037c23 */ /* 0x004fcc0008010808 */
[----:B------:R2:W-:Y:S02]  /*d1e0*/  MUFU.EX2 R9, R3 ;  /* 0x0000000300097308 */ /* 0x0005e40000000800 */
[----:B--2---:R-:W-:-:S06]  /*d1f0*/  FFMA.FTZ R3, R66, UR6, -R8 ;  /* 0x0000000642037c23 */ /* 0x004fcc0008010808 */
[----:B------:R-:W2:Y:S01]  /*d200*/  MUFU.EX2 R8, R3 ;  /* 0x0000000300087308 */ /* 0x000ea20000000800 */
[C---:B----4-:R-:W-:Y:S06]  /*d210*/  HMMA.16816.F32.BF16 R124, R4.reuse, R12, R124 ;  /* 0x0000000c047c723c */ /* 0x050fec000004187c */
[----:B------:R-:W-:Y:S07]  /*d220*/  HMMA.16816.F32.BF16 R12, R4, R14, R128 ;  /* 0x0000000e040c723c */ /* 0x000fee0000041880 */
[----:B---3--:R-:W-:-:S02]  /*d230*/  F2FP.BF16.F32.PACK_AB R128, R236, R237 ;  /* 0x000000edec80723e */ /* 0x008fc400000010ff */
[----:B-----5:R-:W-:Y:S02]  /*d240*/  F2FP.BF16.F32.PACK_AB R129, R10, R132 ;  /* 0x000000840a81723e */ /* 0x020fe400000010ff */
[----:B------:R-:W-:Y:S02]  /*d250*/  F2FP.BF16.F32.PACK_AB R130, R134, R135 ;  /* 0x000000878682723e */ /* 0x000fe400000010ff */
[----:B--2---:R-:W-:Y:S01]  /*d260*/  F2FP.BF16.F32.PACK_AB R131, R8, R9 ;  /* 0x000000090883723e */ /* 0x004fe200000010ff */
[C---:B------:R-:W-:Y:S06]  /*d270*/  HMMA.16816.F32.BF16 R108, R4.reuse, R20, R108 ;  /* 0x00000014046c723c */ /* 0x040fec000004186c */
[----:B------:R-:W-:Y:S06]  /*d280*/  HMMA.16816.F32.BF16 R20, R4, R22, R112 ;  /* 0x000000160414723c */ /* 0x000fec0000041870 */
[----:B------:R-:W-:Y:S01]  /*d290*/  HMMA.16816.F32.BF16 R152, R128, R148, R152 ;  /* 0x000000948098723c */ /* 0x000fe20000041898 */
[----:B------:R-:W-:-:S02]  /*d2a0*/  MOV R113, R50 ;  /* 0x0000003200717202 */ /* 0x000fc40000000f00 */
[----:B------:R-:W-:Y:S01]  /*d2b0*/  MOV R112, R51 ;  /* 0x0000003300707202 */ /* 0x000fe20000000f00 */
[----:B------:R-:W-:Y:S01]  /*d2c0*/  IMAD.MOV.U32 R115, RZ, RZ, R48 ;  /* 0x000000ffff737224 */ /* 0x000fe200078e0030 */
[----:B------:R-:W-:Y:S01]  /*d2d0*/  MOV R114, R49 ;  /* 0x0000003100727202 */ /* 0x000fe20000000f00 */
[----:B------:R-:W-:Y:S06]  /*d2e0*/  HMMA.16816.F32.BF16 R148, R128, R150, R52 ;  /* 0x000000968094723c */ /* 0x000fec0000041834 */
[C---:B------:R-:W-:Y:S01]  /*d2f0*/  HMMA.16816.F32.BF16 R68, R4.reuse, R26, R72 ;  /* 0x0000001a0444723c */ /* 0x040fe20000041848 */
[----:B------:R-:W2:Y:S05]  /*d300*/  LDSM.16.MT88.4 R24, [R200+0x15000] ;  /* 0x01500000c818783b */ /* 0x000eaa0000004200 */
[----:B------:R-:W-:Y:S01]  /*d310*/  HMMA.16816.F32.BF16 R76, R4, R32, R76 ;  /* 0x00000020044c723c */ /* 0x000fe2000004184c */
[----:B------:R-:W-:Y:S01]  /*d320*/  IMAD.MOV.U32 R75, RZ, RZ, R67 ;  /* 0x000000ffff4b7224 */ /* 0x000fe200078e0043 */
[----:B------:R-:W-:Y:S01]  /*d330*/  MOV R67, R43 ;  /* 0x0000002b00437202 */ /* 0x000fe20000000f00 */
[----:B------:R-:W-:Y:S03]  /*d340*/  LDSM.16.MT88.4 R48, [R198+0x13800] ;  /* 0x01380000c630783b */ /* 0x000fe60000004200 */
[C---:B-1----:R-:W-:Y:S06]  /*d350*/  HMMA.16816.F32.BF16 R52, R128.reuse, R56, R232 ;  /* 0x000000388034723c */ /* 0x042fec00000418e8 */
[----:B------:R-:W-:Y:S01]  /*d360*/  HMMA.16816.F32.BF16 R56, R128, R58, R192 ;  /* 0x0000003a8038723c */ /* 0x000fe200000418c0 */
[----:B------:R-:W-:-:S06]  /*d370*/  MOV R232, R120 ;  /* 0x0000007800e87202 */ /* 0x000fcc0000000f00 */
[----:B------:R-:W-:Y:S02]  /*d380*/  MOV R192, R112 ;  /* 0x0000007000c07202 */ /* 0x000fe40000000f00 */
[----:B------:R-:W-:Y:S01]  /*d390*/  MOV R193, R113 ;  /* 0x0000007100c17202 */ /* 0x000fe20000000f00 */
[----:B------:R-:W-:Y:S01]  /*d3a0*/  IMAD.MOV.U32 R195, RZ, RZ, R115 ;  /* 0x000000ffffc37224 */ /* 0x000fe200078e0073 */
[----:B------:R-:W-:Y:S01]  /*d3b0*/  MOV R194, R114 ;  /* 0x0000007200c27202 */ /* 0x000fe20000000f00 */
[----:B------:R-:W-:Y:S01]  /*d3c0*/  HMMA.16816.F32.BF16 R84, R4, R34, R156 ;  /* 0x000000220454723c */ /* 0x000fe2000004189c */
[----:B------:R-:W1:Y:S01]  /*d3d0*/  LDSM.16.MT88.4 R32, [R199+0x15000] ;  /* 0x01500000c720783b */ /* 0x000e620000004200 */
[----:B------:R-:W-:Y:S01]  /*d3e0*/  MOV R3, R67 ;  /* 0x0000004300037202 */ /* 0x000fe20000000f00 */
[----:B------:R-:W-:Y:S01]  /*d3f0*/  FFMA.FTZ R2, R193, R2, R192 ;  /* 0x00000002c1027223 */ /* 0x000fe200000100c0 */
[----:B------:R-:W-:Y:S01]  /*d400*/  FFMA.FTZ R0, R195, R0, R194 ;  /* 0x00000000c3007223 */ /* 0x000fe200000100c2 */
[----:B------:R-:W-:Y:S01]  /*d410*/  MOV R233, R121 ;  /* 0x0000007900e97202 */ /* 0x000fe20000000f00 */
[----:B------:R-:W-:Y:S01]  /*d420*/  IMAD.MOV.U32 R234, RZ, RZ, R122 ;  /* 0x000000ffffea7224 */ /* 0x000fe200078e007a */
[----:B------:R-:W-:Y:S01]  /*d430*/  MOV R66, R42 ;  /* 0x0000002a00427202 */ /* 0x000fe20000000f00 */
[----:B------:R-:W-:Y:S01]  /*d440*/  FADD.FTZ R2, R232, R2 ;  /* 0x00000002e8027221 */ /* 0x000fe20000010000 */
[----:B------:R-:W-:Y:S01]  /*d450*/  FADD.FTZ R3, R3, R0 ;  /* 0x0000000003037221 */ /* 0x000fe20000010000 */
[C---:B------:R-:W-:Y:S01]  /*d460*/  HMMA.16816.F32.BF16 R144, R128.reuse, R140, R144 ;  /* 0x0000008c8090723c */ /* 0x040fe20000041890 */
[----:B------:R-:W-:Y:S01]  /*d470*/  MOV R65, R41 ;  /* 0x0000002900417202 */ /* 0x000fe20000000f00 */
[----:B------:R-:W-:Y:S01]  /*d480*/  FADD.FTZ R0, R233, R2 ;  /* 0x00000002e9007221 */ /* 0x000fe20000010000 */
[----:B------:R-:W-:Y:S01]  /*d490*/  MOV R235, R123 ;  /* 0x0000007b00eb7202 */ /* 0x000fe20000000f00 */
[----:B------:R-:W-:Y:S01]  /*d4a0*/  FADD.FTZ R2, R234, R3 ;  /* 0x00000003ea027221 */ /* 0x000fe20000010000 */
[----:B------:R-:W-:Y:S01]  /*d4b0*/  MOV R64, R40 ;  /* 0x0000002800407202 */ /* 0x000fe20000000f00 */
[----:B------:R-:W-:Y:S01]  /*d4c0*/  HMMA.16816.F32.BF16 R140, R128, R142, R224 ;  /* 0x0000008e808c723c */ /* 0x000fe200000418e0 */
[----:B------:R-:W3:Y:S01]  /*d4d0*/  LDSM.16.MT88.4 R156, [R200+0x11800] ;  /* 0x01180000c89c783b */ /* 0x000ee20000004200 */
[----:B------:R-:W-:-:S03]  /*d4e0*/  FADD.FTZ R0, R235, R0 ;  /* 0x00000000eb007221 */ /* 0x000fc60000010000 */
[----:B------:R-:W4:Y:S02]  /*d4f0*/  LDSM.16.MT88.4 R40, [R197+0x13800] ;  /* 0x01380000c528783b */ /* 0x000f240000004200 */
[----:B------:R-:W-:Y:S01]  /*d500*/  MOV R224, R66 ;  /* 0x0000004200e07202 */ /* 0x000fe20000000f00 */
[----:B------:R-:W-:Y:S01]  /*d510*/  IMAD.MOV.U32 R225, RZ, RZ, R65 ;  /* 0x000000ffffe17224 */ /* 0x000fe200078e0041 */
[----:B------:R-:W-:Y:S01]  /*d520*/  MOV R226, R64 ;  /* 0x0000004000e27202 */ /* 0x000fe20000000f00 */
[C---:B--2---:R-:W-:Y:S01]  /*d530*/  HMMA.16816.F32.BF16 R136, R4.reuse, R24, R80 ;  /* 0x000000180488723c */ /* 0x044fe20000041850 */
[----:B------:R-:W-:Y:S01]  /*d540*/  MOV R227, R75 ;  /* 0x0000004b00e37202 */ /* 0x000fe20000000f00 */
[----:B------:R-:W-:Y:S01]  /*d550*/  FADD.FTZ R2, R224, R2 ;  /* 0x00000002e0027221 */ /* 0x000fe20000010000 */
[----:B------:R-:W-:Y:S01]  /*d560*/  FADD.FTZ R0, R225, R0 ;  /* 0x00000000e1007221 */ /* 0x000fe20000010000 */
[----:B------:R-:W2:Y:S02]  /*d570*/  LDSM.16.MT88.4 R64, [R199+0x13800] ;  /* 0x01380000c740783b */ /* 0x000ea40000004200 */
[----:B------:R-:W-:Y:S01]  /*d580*/  FADD.FTZ R2, R226, R2 ;  /* 0x00000002e2027221 */ /* 0x000fe20000010000 */
[----:B------:R-:W-:Y:S01]  /*d590*/  FADD.FTZ R0, R227, R0 ;  /* 0x00000000e3007221 */ /* 0x000fe20000010000 */
[----:B------:R-:W-:Y:S01]  /*d5a0*/  HMMA.16816.F32.BF16 R100, R4, R28, R100 ;  /* 0x0000001c0464723c */ /* 0x000fe20000041864 */
[----:B------:R-:W5:Y:S01]  /*d5b0*/  LDSM.16.MT88.4 R72, [R197+0x15800] ;  /* 0x01580000c548783b */ /* 0x000f620000004200 */
[----:B------:R-:W-:Y:S01]  /*d5c0*/  FADD.FTZ R2, R252, R2 ;  /* 0x00000002fc027221 */ /* 0x000fe20000010000 */
[----:B------:R-:W-:-:S02]  /*d5d0*/  FADD.FTZ R0, R251, R0 ;  /* 0x00000000fb007221 */ /* 0x000fc40000010000 */
[----:B------:R-:W5:Y:S01]  /*d5e0*/  LDSM.16.MT88.4 R80, [R198+0x15800] ;  /* 0x01580000c650783b */ /* 0x000f620000004200 */
[----:B------:R-:W-:Y:S01]  /*d5f0*/  FADD.FTZ R2, R250, R2 ;  /* 0x00000002fa027221 */ /* 0x000fe20000010000 */
[----:B------:R-:W-:Y:S01]  /*d600*/  FADD.FTZ R3, R246, R0 ;  /* 0x00000000f6037221 */ /* 0x000fe20000010000 */
[----:B-1----:R-:W-:Y:S01]  /*d610*/  HMMA.16816.F32.BF16 R92, R4, R32, R92 ;  /* 0x00000020045c723c */ /* 0x002fe2000004185c */
[----:B------:R-:W-:Y:S01]  /*d620*/  LDSM.16.MT88.4 R112, [R198+0x17800] ;  /* 0x01780000c670783b */ /* 0x000fe20000004200 */
[----:B------:R-:W-:Y:S01]  /*d630*/  FADD.FTZ R0, R247, R2 ;  /* 0x00000002f7007221 */ /* 0x000fe20000010000 */
[----:B------:R-:W-:Y:S02]  /*d640*/  FADD.FTZ R2, R245, R3 ;  /* 0x00000003f5027221 */ /* 0x000fe40000010000 */
[----:B------:R-:W-:Y:S01]  /*d650*/  LDSM.16.MT88.4 R120, [R200+0x17800] ;  /* 0x01780000c878783b */ /* 0x000fe20000004200 */
[----:B------:R-:W-:Y:S01]  /*d660*/  FADD.FTZ R0, R241, R0 ;  /* 0x00000000f1007221 */ /* 0x000fe20000010000 */
[----:B------:R-:W-:-:S03]  /*d670*/  FADD.FTZ R2, R244, R2 ;  /* 0x00000002f4027221 */ /* 0x000fc60000010000 */
[----:B------:R-:W-:Y:S01]  /*d680*/  FADD.FTZ R0, R240, R0 ;  /* 0x00000000f0007221 */ /* 0x000fe20000010000 */
[----:B------:R-:W-:Y:S01]  /*d690*/  HMMA.16816.F32.BF16 R24, R4, R26, R88 ;  /* 0x0000001a0418723c */ /* 0x000fe20000041858 */
[----:B------:R-:W-:Y:S01]  /*d6a0*/  FADD.FTZ R2, R243, R2 ;  /* 0x00000002f3027221 */ /* 0x000fe20000010000 */
[----:B------:R-:W1:Y:S01]  /*d6b0*/  LDSM.16.MT88.4 R88, [R200+0x15800] ;  /* 0x01580000c858783b */ /* 0x000e620000004200 */
[----:B------:R-:W-:-:S03]  /*d6c0*/  FADD.FTZ R0, R239, R0 ;  /* 0x00000000ef007221 */ /* 0x000fc60000010000 */
[----:B------:R-:W-:Y:S01]  /*d6d0*/  HMMA.16816.F32.BF16 R32, R4, R34, R96 ;  /* 0x000000220420723c */ /* 0x000fe20000041860 */
[----:B------:R-:W1:Y:S01]  /*d6e0*/  LDSM.16.MT88.4 R96, [R199+0x15800] ;  /* 0x01580000c760783b */ /* 0x000e620000004200 */
[----:B------:R-:W-:-:S04]  /*d6f0*/  FADD.FTZ R2, R242, R2 ;  /* 0x00000002f2027221 */ /* 0x000fc80000010000 */
[----:B------:R-:W-:Y:S01]  /*d700*/  HMMA.16816.F32.BF16 R28, R4, R30, R104 ;  /* 0x0000001e041c723c */ /* 0x000fe20000041868 */
[----:B------:R-:W1:Y:S01]  /*d710*/  LDSM.16.MT88.4 R104, [R197+0x17800] ;  /* 0x01780000c568783b */ /* 0x000e620000004200 */
[----:B------:R-:W-:-:S03]  /*d720*/  FADD.FTZ R0, R238, R0 ;  /* 0x00000000ee007221 */ /* 0x000fc60000010000 */
[----:B------:R-:W1:Y:S01]  /*d730*/  LDSM.16.MT88.4 R4, [R199+0x17800] ;  /* 0x01780000c704783b */ /* 0x000e620000004200 */
        /* <DEDUP_REMOVED lines=8> */
[----:B------:R1:W-:Y:S04]  /*d7c0*/  STL [R1], R2 ;  /* 0x0000000201007387 */ /* 0x0003e80000100800 */
[----:B------:R1:W-:Y:S01]  /*d7d0*/  STL [R1+0x4], R0 ;  /* 0x0000040001007387 */ /* 0x0003e20000100800 */
[C---:B---3--:R-:W-:Y:S06]  /*d7e0*/  HMMA.16816.F32.BF16 R160, R128.reuse, R156, R160 ;  /* 0x0000009c80a0723c */ /* 0x048fec00000418a0 */
[----:B------:R-:W-:Y:S01]  /*d7f0*/  HMMA.16816.F32.BF16 R168, R128, R164, R168 ;  /* 0x000000a480a8723c */ /* 0x000fe200000418a8 */
[----:B------:R-:W-:-:S05]  /*d800*/  @UP0 UIADD3 UR19, UR19, -0x3, URZ ;  /* 0xfffffffd13130890 */ /* 0x000fca000fffe03f */
[C---:B------:R-:W-:Y:S06]  /*d810*/  HMMA.16816.F32.BF16 R156, R128.reuse, R158, R44 ;  /* 0x0000009e809c723c */ /* 0x040fec000004182c */
[C---:B------:R-:W-:Y:S06]  /*d820*/  HMMA.16816.F32.BF16 R164, R128.reuse, R166, R36 ;  /* 0x000000a680a4723c */ /* 0x040fec0000041824 */
[C---:B----4-:R-:W-:Y:S06]  /*d830*/  HMMA.16816.F32.BF16 R36, R128.reuse, R40, R60 ;  /* 0x000000288024723c */ /* 0x050fec000004183c */
[----:B------:R-:W-:Y:S01]  /*d840*/  HMMA.16816.F32.BF16 R44, R128, R48, R76 ;  /* 0x00000030802c723c */ /* 0x000fe2000004184c */
[----:B------:R-:W-:-:S05]  /*d850*/  MOV R3, R11 ;  /* 0x0000000b00037202 */ /* 0x000fca0000000f00 */
[----:B------:R-:W-:Y:S01]  /*d860*/  HMMA.16816.F32.BF16 R40, R128, R42, R68 ;  /* 0x0000002a8028723c */ /* 0x000fe20000041844 */
[----:B------:R-:W-:-:S05]  /*d870*/  MOV R132, R133 ;  /* 0x0000008500847202 */ /* 0x000fca0000000f00 */
[----:B------:R-:W-:Y:S01]  /*d880*/  HMMA.16816.F32.BF16 R48, R128, R50, R84 ;  /* 0x000000328030723c */ /* 0x000fe20000041854 */
[----:B------:R-:W-:-:S05]  /*d890*/  @P0 MOV R3, R11 ;  /* 0x0000000b00030202 */ /* 0x000fca0000000f00 */
[----:B--2---:R-:W-:Y:S01]  /*d8a0*/  HMMA.16816.F32.BF16 R60, R128, R64, R228 ;  /* 0x00000040803c723c */ /* 0x004fe200000418e4 */
[----:B------:R-:W-:-:S05]  /*d8b0*/  @P0 MOV R132, R133 ;  /* 0x0000008500840202 */ /* 0x000fca0000000f00 */
[C---:B-----5:R-:W-:Y:S06]  /*d8c0*/  HMMA.16816.F32.BF16 R68, R128.reuse, R72, R180 ;  /* 0x000000488044723c */ /* 0x060fec00000418b4 */
[C---:B------:R-:W-:Y:S06]  /*d8d0*/  HMMA.16816.F32.BF16 R76, R128.reuse, R80, R176 ;  /* 0x00000050804c723c */ /* 0x040fec00000418b0 */
[C---:B-1----:R-:W-:Y:S06]  /*d8e0*/  HMMA.16816.F32.BF16 R84, R128.reuse, R88, R136 ;  /* 0x000000588054723c */ /* 0x042fec0000041888 */
        /* <DEDUP_REMOVED lines=16> */
.L_x_641:
[----:B------:R-:W-:-:S12]  /*d9f0*/  UIADD3 UR19, UR17, -0x1, URZ ;  /* 0xffffffff11137890 */ /* 0x000fd8000fffe03f */
.L_x_645:
[----:B------:R-:W-:-:S13]  /*da00*/  ISETP.LE.AND P0, PT, RZ, UR19, PT ;  /* 0x00000013ff007c0c */ /* 0x000fda000bf03270 */
[----:B------:R-:W-:Y:S05]  /*da10*/  @!P0 BRA `(.L_x_646) ;  /* 0x0000004400f88947 */ /* 0x000fea0003800000 */
[----:B------:R-:W1:Y:S01]  /*da20*/  S2R R0, SR_TID.X ;  /* 0x0000000000007919 */ /* 0x000e620000002100 */
[----:B------:R-:W-:Y:S01]  /*da30*/  ULDC UR6, c[0x0][0x2d0] ;  /* 0x0000b40000067ab9 */ /* 0x000fe20000000800 */
[----:B------:R-:W-:Y:S01]  /*da40*/  ULDC UR5, c[0x0][0x260] ;  /* 0x0000980000057ab9 */ /* 0x000fe20000000800 */
[----:B------:R-:W-:Y:S01]  /*da50*/  IMAD.U32 R2, RZ, RZ, UR21 ;  /* 0x00000015ff027e24 */ /* 0x000fe2000f8e00ff */
[----:B------:R-:W-:Y:S01]  /*da60*/  ULDC UR4, c[0x0][0x268] ;  /* 0x00009a0000047ab9 */ /* 0x000fe20000000800 */
[----:B------:R-:W-:Y:S01]  /*da70*/  IMAD.U32 R6, RZ, RZ, UR5 ;  /* 0x00000005ff067e24 */ /* 0x000fe2000f8e00ff */
[----:B------:R-:W-:Y:S01]  /*da80*/  SHF.R.S32.HI R231, RZ, 0x1f, R248 ;  /* 0x0000001fffe77819 */ /* 0x000fe200000114f8 */
[----:B------:R-:W-:Y:S01]  /*da90*/  IMAD.MOV.U32 R134, RZ, RZ, R3 ;  /* 0x000000ffff867224 */ /* 0x000fe200078e0003 */
[----:B------:R-:W-:Y:S01]  /*daa0*/  IADD3 R236, P2, R248, 0x10, RZ ;  /* 0x00000010f8ec7810 */ /* 0x000fe20007f5e0ff */
[----:B------:R-:W-:Y:S01]  /*dab0*/  IMAD.MOV.U32 R133, RZ, RZ, R132 ;  /* 0x000000ffff857224 */ /* 0x000fe200078e0084 */
[----:B------:R-:W-:Y:S01]  /*dac0*/  ULDC UR10, c[0x0][0x2d0] ;  /* 0x0000b400000a7ab9 */ /* 0x000fe20000000800 */
[----:B------:R-:W-:Y:S01]  /*dad0*/  IMAD.MOV.U32 R230, RZ, RZ, R248 ;  /* 0x000000ffffe67224 */ /* 0x000fe200078e00f8 */
[----:B------:R-:W-:Y:S01]  /*dae0*/  ULDC.64 UR8, c[0x0][0x248] ;  /* 0x0000920000087ab9 */ /* 0x000fe20000000a00 */
[----:B------:R-:W-:Y:S01]  /*daf0*/  IMAD.X R237, RZ, RZ, R231, P2 ;  /* 0x000000ffffed7224 */ /* 0x000fe200010e06e7 */
[----:B-1----:R-:W-:-:S04]  /*db00*/  SHF.R.S32.HI R4, RZ, 0x1f, R0 ;  /* 0x0000001fff047819 */ /* 0x002fc80000011400 */
[----:B------:R-:W-:-:S04]  /*db10*/  LEA.HI R4, R4, R0, RZ, 0x3 ;  /* 0x0000000004047211 */ /* 0x000fc800078f18ff */
[----:B------:R-:W-:-:S05]  /*db20*/  LOP3.LUT R4, R4, 0xfffffff8, RZ, 0xc0, !PT ;  /* 0xfffffff804047812 */ /* 0x000fca00078ec0ff */
[----:B------:R-:W-:Y:S02]  /*db30*/  IMAD.IADD R4, R0, 0x1, -R4 ;  /* 0x0000000100047824 */ /* 0x000fe400078e0a04 */
[----:B------:R-:W-:Y:S01]  /*db40*/  IMAD.U32 R0, RZ, RZ, UR4 ;  /* 0x00000004ff007e24 */ /* 0x000fe2000f8e00ff */
[----:B------:R-:W-:Y:S01]  /*db50*/  ULDC.64 UR4, c[0x0][0x220] ;  /* 0x0000880000047ab9 */ /* 0x000fe20000000a00 */
[----:B------:R-:W-:-:S05]  /*db60*/  IMAD.SHL.U32 R4, R4, 0x8, RZ ;  /* 0x0000000804047824 */ /* 0x000fca00078e00ff */
[--C-:B------:R-:W-:Y:S02]  /*db70*/  SHF.R.S32.HI R5, RZ, 0x1f, R4.reuse ;  /* 0x0000001fff057819 */ /* 0x100fe40000011404 */
[----:B------:R-:W-:Y:S01]  /*db80*/  ISETP.GE.AND P6, PT, R4, UR6, PT ;  /* 0x0000000604007c0c */ /* 0x000fe2000bfc6270 */
[----:B------:R-:W-:Y:S01]  /*db90*/  ULDC.64 UR6, c[0x0][0x218] ;  /* 0x0000860000067ab9 */ /* 0x000fe20000000a00 */
[----:B------:R-:W-:-:S04]  /*dba0*/  IMAD.WIDE.U32 R6, R6, UR18, R4 ;  /* 0x0000001206067c25 */ /* 0x000fc8000f8e0004 */
[----:B------:R-:W-:Y:S01]  /*dbb0*/  IMAD.WIDE.U32 R4, R0, UR18, R4 ;  /* 0x0000001200047c25 */ /* 0x000fe2000f8e0004 */
[----:B------:R-:W-:-:S03]  /*dbc0*/  IADD3 R239, P1, R6, UR22, RZ ;  /* 0x0000001606ef7c10 */ /* 0x000fc6000ff3e0ff */
[----:B------:R-:W-:Y:S01]  /*dbd0*/  IMAD.U32 R0, RZ, RZ, UR23 ;  /* 0x00000017ff007e24 */ /* 0x000fe2000f8e00ff */
[----:B------:R-:W-:Y:S02]  /*dbe0*/  IADD3.X R2, R2, UR13, R7, P1, !PT ;  /* 0x0000000d02027c10 */ /* 0x000fe40008ffe407 */
[----:B-----5:R-:W1:Y:S01]  /*dbf0*/  @!P6 LDC.64 R10, c[0x0][0x220] ;  /* 0x00008800ff0aeb82 */ /* 0x020e620000000a00 */
[C---:B------:R-:W-:Y:S01]  /*dc00*/  LEA R240, P1, R239.reuse, UR6, 0x1 ;  /* 0x00000006eff07c11 */ /* 0x040fe2000f8208ff */
[----:B------:R-:W-:Y:S01]  /*dc10*/  UMOV UR13, URZ ;  /* 0x0000003f000d7c82 */ /* 0x000fe20008000000 */
[----:B------:R-:W-:Y:S02]  /*dc20*/  IADD3 R229, P0, R4, UR24, RZ ;  /* 0x0000001804e57c10 */ /* 0x000fe4000ff1e0ff */
[----:B------:R-:W-:Y:S01]  /*dc30*/  LEA.HI.X R239, R239, UR7, R2, 0x1, P1 ;  /* 0x00000007efef7c11 */ /* 0x000fe200088f0c02 */
[----:B------:R-:W-:Y:S01]  /*dc40*/  ULDC.64 UR6, c[0x0][0x250] ;  /* 0x0000940000067ab9 */ /* 0x000fe20000000a00 */
[----:B------:R-:W-:Y:S01]  /*dc50*/  IADD3.X R4, R0, UR12, R5, P0, !PT ;  /* 0x0000000c00047c10 */ /* 0x000fe200087fe405 */
[----:B------:R-:W2:Y:S01]  /*dc60*/  @!P6 LDC.64 R8, c[0x0][0x220] ;  /* 0x00008800ff08eb82 */ /* 0x000ea20000000a00 */
[----:B------:R-:W-:Y:S01]  /*dc70*/  LEA R238, P0, R229, UR4, 0x1 ;  /* 0x00000004e5ee7c11 */ /* 0x000fe2000f8008ff */
[----:B------:R-:W-:Y:S01]  /*dc80*/  ULDC UR4, c[0x0][0x2ec] ;  /* 0x0000bb0000047ab9 */ /* 0x000fe20000000800 */
[----:B------:R-:W-:-:S02]  /*dc90*/  IADD3 R234, P1, R248, 0x20, RZ ;  /* 0x00000020f8ea7810 */ /* 0x000fc40007f3e0ff */
[----:B------:R-:W-:Y:S01]  /*dca0*/  LEA.HI.X R229, R229, UR5, R4, 0x1, P0 ;  /* 0x00000005e5e57c11 */ /* 0x000fe200080f0c04 */
[----:B------:R-:W-:Y:S01]  /*dcb0*/  ULDC UR5, c[0x0][0x39c] ;  /* 0x0000e70000057ab9 */ /* 0x000fe20000000800 */
[----:B------:R-:W-:Y:S01]  /*dcc0*/  IADD3 R232, P0, R248, 0x30, RZ ;  /* 0x00000030f8e87810 */ /* 0x000fe20007f1e0ff */
[----:B------:R-:W3:Y:S01]  /*dcd0*/  @!P6 LDC.64 R6, c[0x0][0x220] ;  /* 0x00008800ff06eb82 */ /* 0x000ee20000000a00 */
[----:B-1----:R-:W-:Y:S04]  /*dce0*/  @!P6 STL.64 [R1+0x30], R10 ;  /* 0x0000300a0100e387 */ /* 0x002fe80000100a00 */
[----:B--2---:R-:W-:Y:S04]  /*dcf0*/  @!P6 STL.64 [R1+0x28], R8 ;  /* 0x000028080100e387 */ /* 0x004fe80000100a00 */
[----:B---3--:R1:W-:Y:S02]  /*dd00*/  @!P6 STL.64 [R1+0x20], R6 ;  /* 0x000020060100e387 */ /* 0x0083e40000100a00 */
[----:B-1----:R-:W1:Y:S02]  /*dd10*/  @!P6 LDC.64 R6, c[0x0][0x220] ;  /* 0x00008800ff06eb82 */ /* 0x002e640000000a00 */
[----:B-1----:R1:W-:Y:S04]  /*dd20*/  @!P6 STL.64 [R1+0x18], R6 ;  /* 0x000018060100e387 */ /* 0x0023e80000100a00 */
[----:B------:R-:W2:Y:S04]  /*dd30*/  LDL.LU.64 R10, [R1+0x58] ;  /* 0x00005800010a7983 */ /* 0x000ea80000300a00 */
[----:B------:R-:W3:Y:S01]  /*dd40*/  LDL.LU.64 R8, [R1+0x60] ;  /* 0x0000600001087983 */ /* 0x000ee20000300a00 */
[----:B------:R-:W-:-:S02]  /*dd50*/  IMAD.X R235, RZ, RZ, R231, P1 ;  /* 0x000000ffffeb7224 */ /* 0x000fc400008e06e7 */
[----:B------:R-:W-:Y:S02]  /*dd60*/  IMAD.X R233, RZ, RZ, R231, P0 ;  /* 0x000000ffffe97224 */ /* 0x000fe400000e06e7 */
[----:B--2---:R-:W-:Y:S02]  /*dd70*/  IMAD.MOV.U32 R3, RZ, RZ, R11 ;  /* 0x000000ffff037224 */ /* 0x004fe400078e000b */
[----:B---3--:R-:W-:-:S05]  /*dd80*/  IMAD.MOV.U32 R2, RZ, RZ, R8 ;  /* 0x000000ffff027224 */ /* 0x008fca00078e0008 */
[----:B------:R1:W-:Y:S01]  /*dd90*/  STL.64 [R1+0x10], R2 ;  /* 0x0000100201007387 */ /* 0x0003e20000100a00 */
[----:B------:R-:W-:Y:S05]  /*dda0*/  BRA `(.L_x_647) ;  /* 0x0000000400c07947 */ /* 0x000fea0003800000 */
.L_x_649:
        /* <DEDUP_REMOVED lines=15> */
[----:B--2---:R-:W-:Y:S04]  /*dea0*/  LEA R12, P1, R10, R244, 0x6 ;  /* 0x000000f40a0c7211 */ /* 0x004fe800078230ff */
[----:B-1----:R-:W-:Y:S02]  /*deb0*/  @!P6 LEA R18, P2, R12, R18, 0x1 ;  /* 0x000000120c12e211 */ /* 0x002fe400078408ff */
[----:B---3--:R-:W-:Y:S02]  /*dec0*/  LEA.HI.X R13, R10, R243, R13, 0x6, P1 ;  /* 0x000000f30a0d7211 */ /* 0x008fe400008f340d */
[C---:B------:R-:W-:Y:S02]  /*ded0*/  IADD3 R11, P1, R12.reuse, UR32, RZ ;  /* 0x000000200c0b7c10 */ /* 0x040fe4000ff3e0ff */
[----:B------:R-:W-:Y:S02]  /*dee0*/  @!P6 LEA.HI.X R19, R12, R19, R13, 0x1, P2 ;  /* 0x000000130c13e211 */ /* 0x000fe400010f0c0d */
[----:B-----5:R-:W-:Y:S02]  /*def0*/  @!P6 LEA R16, P2, R11, R16, 0x1 ;  /* 0x000000100b10e211 */ /* 0x020fe400078408ff */
        /* <DEDUP_REMOVED lines=14> */
[C---:B------:R-:W-:Y:S03]  /*dfe0*/  IADD3 R13, P1, R10.reuse, UR32, RZ ;  /* 0x000000200a0d7c10 */ /* 0x040fe6000ff3e0ff */
[----:B------:R1:W-:Y:S01]  /*dff0*/  @P4 STS.128 [R223+0xc000], RZ ;  /* 0x00c000ffdf004388 */ /* 0x0003e20000000c00 */
[----:B------:R-:W-:Y:S02]  /*e000*/  IADD3.X R11, R15, UR31, RZ, P1, !PT ;  /* 0x0000001f0f0b7c10 */ /* 0x000fe40008ffe4ff */
[----:B------:R-:W-:Y:S01]  /*e010*/  @!P6 LEA.HI.X R15, R10, R21, R15, 0x1, P2 ;  /* 0x000000150a0fe211 */ /* 0x000fe200010f0c0f */
[----:B------:R-:W-:Y:S01]  /*e020*/  @!PT LDS RZ, [RZ] ;  /* 0x00000000fffff984 */ /* 0x000fe20000000800 */
[----:B------:R-:W-:Y:S01]  /*e030*/  @!PT LDS RZ, [RZ] ;  /* 0x00000000fffff984 */ /* 0x000fe20000000800 */
[----:B------:R-:W-:Y:S01]  /*e040*/  @!PT LDS RZ, [RZ] ;  /* 0x00000000fffff984 */ /* 0x000fe20000000800 */
[----:B------:R1:W-:Y:S01]  /*e050*/  @!P4 LDGSTS.E.BYPASS.LTC128B.128 [R223+0xc000], desc[UR26][R8.64+0x100] ;  /* 0x0c00010008dfcfae */ /* 0x0003e2000b901d5a */
[C---:B------:R-:W-:Y:S03]  /*e060*/  @!P6 LEA R12, P1, R13.reuse, R22, 0x1 ;  /* 0x000000160d0ce211 */ /* 0x040fe600078208ff */
[----:B------:R1:W-:Y:S01]  /*e070*/  @P3 STS.128 [R223+0xe000], RZ ;  /* 0x00e000ffdf003388 */ /* 0x0003e20000000c00 */
[----:B------:R-:W-:Y:S03]  /*e080*/  @!P6 LEA.HI.X R13, R13, R23, R11, 0x1, P1 ;  /* 0x000000170d0de211 */ /* 0x000fe600008f0c0b */
        /* <DEDUP_REMOVED lines=66> */
.L_x_647:
[----:B--2---:R-:W2:Y:S01]  /*e4b0*/  LDL.64 R14, [R1+0x10] ;  /* 0x00001000010e7983 */ /* 0x004ea20000100a00 */
[----:B------:R-:W-:Y:S01]  /*e4c0*/  UIADD3 UR12, -UR13, UR19, URZ ;  /* 0x000000130d0c7290 */ /* 0x000fe2000fffe13f */
[----:B------:R-:W-:Y:S04]  /*e4d0*/  DEPBAR.LE SB0, 0x0 ;  /* 0x000080000000791a */ /* 0x000fe80000000000 */
[----:B-1----:R-:W3:Y:S01]  /*e4e0*/  LDL R7, [R1+0x30] ;  /* 0x0000300001077983 */ /* 0x002ee20000100800 */
[----:B------:R-:W-:Y:S01]  /*e4f0*/  IMAD.U32 R2, RZ, RZ, UR12 ;  /* 0x0000000cff027e24 */ /* 0x000fe2000f8e00ff */
        /* <DEDUP_REMOVED lines=10> */
[----:B------:R-:W-:Y:S03]  /*e5a0*/  IMAD.WIDE.U32 R18, R2, UR6, RZ ;  /* 0x0000000602127c25 */ /* 0x000fe6000f8e00ff */
[----:B------:R-:W5:Y:S01]  /*e5b0*/  LDL R10, [R1+0x20] ;  /* 0x00002000010a7983 */ /* 0x000f620000100800 */
[----:B------:R-:W-:Y:S03]  /*e5c0*/  IMAD R8, R3, UR6, RZ ;  /* 0x0000000603087c24 */ /* 0x000fe6000f8e02ff */
        /* <DEDUP_REMOVED lines=12> */
[----:B---3--:R-:W-:Y:S02]  /*e690*/  @!P6 LEA R16, P0, R4, R7, 0x1 ;  /* 0x000000070410e211 */ /* 0x008fe400078008ff */
[----:B------:R-:W-:Y:S01]  /*e6a0*/  IADD3.X R7, R6, UR35, RZ, P1, !PT ;  /* 0x0000002306077c10 */ /* 0x000fe20008ffe4ff */
[----:B------:R-:W-:Y:S01]  /*e6b0*/  UIADD3 UR11, UR11, -UR13, URZ ;  /* 0x8000000d0b0b7290 */ /* 0x000fe2000fffe03f */
[----:B----4-:R-:W-:Y:S02]  /*e6c0*/  ISETP.GE.AND P5, PT, R22, UR10, PT ;  /* 0x0000000a16007c0c */ /* 0x010fe4000bfa6270 */
[----:B------:R-:W-:Y:S02]  /*e6d0*/  IADD3 R0, P1, R5, UR36, RZ ;  /* 0x0000002405007c10 */ /* 0x000fe4000ff3e0ff */
[----:B-----5:R-:W-:Y:S01]  /*e6e0*/  @!P6 LEA.HI.X R17, R4, R12, R6, 0x1, P0 ;  /* 0x0000000c0411e211 */ /* 0x020fe200000f0c06 */
[----:B------:R-:W-:Y:S01]  /*e6f0*/  IMAD R6, R2, UR7, R8 ;  /* 0x0000000702067c24 */ /* 0x000fe2000f8e0208 */
[----:B------:R-:W-:Y:S02]  /*e700*/  IADD3.X R3, R7, UR35, RZ, P1, !PT ;  /* 0x0000002307037c10 */ /* 0x000fe40008ffe4ff */
[----:B------:R-:W-:Y:S01]  /*e710*/  @!P6 IADD3 R4, P0, R0, UR36, RZ ;  /* 0x000000240004ec10 */ /* 0x000fe2000ff1e0ff */
[----:B------:R-:W-:Y:S01]  /*e720*/  IMAD.IADD R6, R19, 0x1, R6 ;  /* 0x0000000113067824 */ /* 0x000fe200078e0206 */
[----:B------:R-:W-:Y:S01]  /*e730*/  LEA R8, P3, R18, R238, 0x1 ;  /* 0x000000ee12087211 */ /* 0x000fe200078608ff */
[----:B------:R-:W-:Y:S01]  /*e740*/  @!PT LDS RZ, [RZ] ;  /* 0x00000000fffff984 */ /* 0x000fe20000000800 */
[----:B------:R-:W-:Y:S01]  /*e750*/  @!PT LDS RZ, [RZ] ;  /* 0x00000000fffff984 */ /* 0x000fe20000000800 */
[----:B------:R-:W-:Y:S01]  /*e760*/  @!PT LDS RZ, [RZ] ;  /* 0x00000000fffff984 */ /* 0x000fe20000000800 */
[----:B------:R-:W-:Y:S01]  /*e770*/  @!P6 LDGSTS.E.BYPASS.LTC128B.128 [R223+0x10000], desc[UR26][R16.64] ;  /* 0x1000000010dfefae */ /* 0x000fe2000b901d5a */
[----:B------:R-:W-:Y:S02]  /*e780*/  ISETP.GE.AND P4, PT, R21, UR10, PT ;  /* 0x0000000a15007c0c */ /* 0x000fe4000bf86270 */
[----:B------:R-:W-:Y:S01]  /*e790*/  @!P6 LEA R12, P1, R0, R10, 0x1 ;  /* 0x0000000a000ce211 */ /* 0x000fe200078208ff */
[----:B------:R-:W-:Y:S01]  /*e7a0*/  @P5 STS.128 [R223+0x12000], RZ ;  /* 0x012000ffdf005388 */ /* 0x000fe20000000c00 */
[----:B------:R-:W-:Y:S02]  /*e7b0*/  @!P6 IADD3.X R2, R3, UR35, RZ, P0, !PT ;  /* 0x000000230302ec10 */ /* 0x000fe400087fe4ff */
[----:B------:R-:W-:Y:S02]  /*e7c0*/  @!P6 LEA R10, P0, R4, R9, 0x1 ;  /* 0x00000009040ae211 */ /* 0x000fe400078008ff */
[----:B------:R-:W-:Y:S01]  /*e7d0*/  LEA.HI.X R9, R18, R229, R6, 0x1, P3 ;  /* 0x000000e512097211 */ /* 0x000fe200018f0c06 */
[----:B------:R-:W-:Y:S01]  /*e7e0*/  IMAD.U32 R6, RZ, RZ, UR12 ;  /* 0x0000000cff067e24 */ /* 0x000fe2000f8e00ff */
[C---:B------:R-:W-:Y:S02]  /*e7f0*/  @!P6 LEA R14, P2, R5.reuse, R11, 0x1 ;  /* 0x0000000b050ee211 */ /* 0x040fe400078408ff */
[----:B------:R-:W-:Y:S01]  /*e800*/  ISETP.GE.AND P3, PT, R20, UR10, PT ;  /* 0x0000000a14007c0c */ /* 0x000fe2000bf66270 */
[----:B------:R-:W-:Y:S01]  /*e810*/  @!PT LDS RZ, [RZ] ;  /* 0x00000000fffff984 */ /* 0x000fe20000000800 */
[----:B------:R-:W-:Y:S01]  /*e820*/  @!PT LDS RZ, [RZ] ;  /* 0x00000000fffff984 */ /* 0x000fe20000000800 */
[----:B------:R-:W-:Y:S01]  /*e830*/  @!PT LDS RZ, [RZ] ;  /* 0x00000000fffff984 */ /* 0x000fe20000000800 */
[----:B------:R-:W-:Y:S01]  /*e840*/  @!P5 LDGSTS.E.BYPASS.LTC128B.128 [R223+0x12000], desc[UR26][R8.64+0x80] ;  /* 0x1200008008dfdfae */ /* 0x000fe2000b901d5a */
[----:B------:R-:W-:Y:S01]  /*e850*/  @!P6 LEA.HI.X R11, R4, R23, R2, 0x1, P0 ;  /* 0x00000017040be211 */ /* 0x000fe200000f0c02 */
[----:B------:R-:W-:Y:S02]  /*e860*/  IMAD.U32 R4, RZ, RZ, UR12 ;  /* 0x0000000cff047e24 */ /* 0x000fe4000f8e00ff */
[----:B------:R-:W-:Y:S01]  /*e870*/  @P4 STS.128 [R223+0x14000], RZ ;  /* 0x014000ffdf004388 */ /* 0x000fe20000000c00 */
[----:B------:R-:W-:Y:S01]  /*e880*/  IMAD.U32 R2, RZ, RZ, UR12 ;  /* 0x0000000cff027e24 */ /* 0x000fe2000f8e00ff */
[----:B------:R-:W-:Y:S01]  /*e890*/  @!P6 LEA.HI.X R15, R5, R25, R7, 0x1, P2 ;  /* 0x00000019050fe211 */ /* 0x000fe200010f0c07 */
        /* <DEDUP_REMOVED lines=8> */
[----:B------:R-:W-:Y:S01]  /*e920*/  LEA R4, P1, R4, R234, 0x6 ;  /* 0x000000ea04047211 */ /* 0x000fe200078230ff */
[----:B------:R-:W-:Y:S01]  /*e930*/  IMAD.U32 R0, RZ, RZ, UR12 ;  /* 0x0000000cff007e24 */ /* 0x000fe2000f8e00ff */
[----:B------:R-:W-:Y:S01]  /*e940*/  LEA R2, P0, R2, R232, 0x6 ;  /* 0x000000e802027211 */ /* 0x000fe200078030ff */
[----:B------:R-:W-:Y:S01]  /*e950*/  @P3 STS.128 [R223+0x16000], RZ ;  /* 0x016000ffdf003388 */ /* 0x000fe20000000c00 */
[----:B------:R-:W-:Y:S01]  /*e960*/  LEA.HI.X.SX32 R7, R5, R237, 0x6, P2 ;  /* 0x000000ed05077211 */ /* 0x000fe200010f36ff */
[----:B------:R-:W-:Y:S01]  /*e970*/  IMAD.WIDE.U32 R22, R6, UR6, RZ ;  /* 0x0000000606167c25 */ /* 0x000fe2000f8e00ff */
[----:B------:R-:W-:Y:S01]  /*e980*/  LEA.HI.X.SX32 R5, R3, R235, 0x6, P1 ;  /* 0x000000eb03057211 */ /* 0x000fe200008f36ff */
[----:B------:R-:W-:Y:S01]  /*e990*/  @!PT LDS RZ, [RZ] ;  /* 0x00000000fffff984 */ /* 0x000fe20000000800 */
[----:B------:R-:W-:Y:S01]  /*e9a0*/  @!PT LDS RZ, [RZ] ;  /* 0x00000000fffff984 */ /* 0x000fe20000000800 */
[----:B------:R-:W-:Y:S01]  /*e9b0*/  @!PT LDS RZ, [RZ] ;  /* 0x00000000fffff984 */ /* 0x000fe20000000800 */
[----:B------:R-:W-:Y:S01]  /*e9c0*/  @!P3 LDGSTS.E.BYPASS.LTC128B.128 [R223+0x16000], desc[UR26][R8.64+0x180] ;  /* 0x1600018008dfbfae */ /* 0x000fe2000b901d5a */
[----:B------:R-:W-:Y:S01]  /*e9d0*/  LEA.HI.X.SX32 R3, R0, R233, 0x6, P0 ;  /* 0x000000e900037211 */ /* 0x000fe200000f36ff */
[----:B------:R-:W-:Y:S02]  /*e9e0*/  IMAD R0, R7, UR6, RZ ;  /* 0x0000000607007c24 */ /* 0x000fe4000f8e02ff */
[----:B------:R-:W-:Y:S01]  /*e9f0*/  @P6 STS.128 [R223+0x10800], RZ ;  /* 0x010800ffdf006388 */ /* 0x000fe20000000c00 */
[----:B------:R-:W-:Y:S02]  /*ea00*/  IMAD R5, R5, UR6, RZ ;  /* 0x0000000605057c24 */ /* 0x000fe4000f8e02ff */
[----:B------:R-:W-:Y:S01]  /*ea10*/  IMAD R0, R6, UR7, R0 ;  /* 0x0000000706007c24 */ /* 0x000fe2000f8e0200 */
[-C--:B------:R-:W-:Y:S01]  /*ea20*/  LEA R6, P2, R22, R238.reuse, 0x1 ;  /* 0x000000ee16067211 */ /* 0x080fe200078408ff */
[----:B------:R-:W-:Y:S01]  /*ea30*/  @!PT LDS RZ, [RZ] ;  /* 0x00000000fffff984 */ /* 0x000fe20000000800 */
[----:B------:R-:W-:Y:S01]  /*ea40*/  @!PT LDS RZ, [RZ] ;  /* 0x00000000fffff984 */ /* 0x000fe20000000800 */
[----:B------:R-:W-:Y:S01]  /*ea50*/  @!PT LDS RZ, [RZ] ;  /* 0x00000000fffff984 */ /* 0x000fe20000000800 */
[----:B------:R-:W-:Y:S01]  /*ea60*/  @!P6 LDGSTS.E.BYPASS.LTC128B.128 [R223+0x10800], desc[UR26][R14.64] ;  /* 0x108000000edfefae */ /* 0x000fe2000b901d5a */
[C---:B------:R-:W-:Y:S02]  /*ea70*/  IMAD R5, R4.reuse, UR7, R5 ;  /* 0x0000000704057c24 */ /* 0x040fe4000f8e0205 */
[----:B------:R-:W-:Y:S01]  /*ea80*/  IMAD.IADD R0, R23, 0x1, R0 ;  /* 0x0000000117007824 */ /* 0x000fe200078e0200 */
[----:B------:R-:W-:Y:S01]  /*ea90*/  @P5 STS.128 [R223+0x12800], RZ ;  /* 0x012800ffdf005388 */ /* 0x000fe20000000c00 */
[----:B------:R-:W-:Y:S03]  /*eaa0*/  IMAD.WIDE.U32 R20, R4, UR6, RZ ;  /* 0x0000000604147c25 */ /* 0x000fe6000f8e00ff */
[-C--:B------:R-:W-:Y:S01]  /*eab0*/  LEA.HI.X R7, R22, R229.reuse, R0, 0x1, P2 ;  /* 0x000000e516077211 */ /* 0x080fe200010f0c00 */
[----:B------:R-:W-:Y:S01]  /*eac0*/  IMAD.IADD R5, R21, 0x1, R5 ;  /* 0x0000000115057824 */ /* 0x000fe200078e0205 */
[CC--:B------:R-:W-:Y:S01]  /*ead0*/  LEA R4, P1, R20.reuse, R238.reuse, 0x1 ;  /* 0x000000ee14047211 */ /* 0x0c0fe200078208ff */
[----:B------:R-:W-:Y:S02]  /*eae0*/  IMAD R3, R3, UR6, RZ ;  /* 0x0000000603037c24 */ /* 0x000fe4000f8e02ff */
[----:B------:R-:W-:Y:S01]  /*eaf0*/  @!PT LDS RZ, [RZ] ;  /* 0x00000000fffff984 */ /* 0x000fe20000000800 */
[----:B------:R-:W-:Y:S01]  /*eb00*/  @!PT LDS RZ, [RZ] ;  /* 0x00000000fffff984 */ /* 0x000fe20000000800 */
[----:B------:R-:W-:Y:S01]  /*eb10*/  @!PT LDS RZ, [RZ] ;  /* 0x00000000fffff984 */ /* 0x000fe20000000800 */
[----:B------:R-:W-:Y:S01]  /*eb20*/  @!P5 LDGSTS.E.BYPASS.LTC128B.128 [R223+0x12800], desc[UR26][R6.64+0x80] ;  /* 0x1280008006dfdfae */ /* 0x000fe2000b901d5a */
[----:B------:R-:W-:Y:S01]  /*eb30*/  LEA.HI.X R5, R20, R229, R5, 0x1, P1 ;  /* 0x000000e514057211 */ /* 0x000fe200008f0c05 */
[C---:B------:R-:W-:Y:S02]  /*eb40*/  IMAD.WIDE.U32 R18, R2.reuse, UR6, RZ ;  /* 0x0000000602127c25 */ /* 0x040fe4000f8e00ff */
[----:B------:R-:W-:Y:S02]  /*eb50*/  @P4 STS.128 [R223+0x14800], RZ ;  /* 0x014800ffdf004388 */ /* 0x000fe40000000c00 */
[----:B------:R-:W-:Y:S01]  /*eb60*/  IMAD R3, R2, UR7, R3 ;  /* 0x0000000702037c24 */ /* 0x000fe2000f8e0203 */
[C---:B------:R-:W-:Y:S01]  /*eb70*/  LEA R2, P0, R18.reuse, R238, 0x1 ;  /* 0x000000ee12027211 */ /* 0x040fe200078008ff */
[----:B------:R-:W-:Y:S01]  /*eb80*/  @!PT LDS RZ, [RZ] ;  /* 0x00000000fffff984 */ /* 0x000fe20000000800 */
[----:B------:R-:W-:Y:S01]  /*eb90*/  @!PT LDS RZ, [RZ] ;  /* 0x00000000fffff984 */ /* 0x000fe20000000800 */
[----:B------:R-:W-:Y:S01]  /*eba0*/  @!PT LDS RZ, [RZ] ;  /* 0x00000000fffff984 */ /* 0x000fe20000000800 */
[----:B------:R-:W-:Y:S01]  /*ebb0*/  @!P4 LDGSTS.E.BYPASS.LTC128B.128 [R223+0x14800], desc[UR26][R6.64+0x100] ;  /* 0x1480010006dfcfae */ /* 0x000fe2000b901d5a */
[----:B------:R-:W-:Y:S02]  /*ebc0*/  IMAD.U32 R0, RZ, RZ, UR11 ;  /* 0x0000000bff007e24 */ /* 0x000fe4000f8e00ff */
[----:B------:R-:W-:Y:S01]  /*ebd0*/  IADD3 R3, R19, R3, RZ ;  /* 0x0000000313037210 */ /* 0x000fe20007ffe0ff */
[----:B------:R-:W-:Y:S03]  /*ebe0*/  @P3 STS.128 [R223+0x16800], RZ ;  /* 0x016800ffdf003388 */ /* 0x000fe60000000c00 */
[----:B------:R-:W-:Y:S01]  /*ebf0*/  LEA.HI.X R3, R18, R229, R3, 0x1, P0 ;  /* 0x000000e512037211 */ /* 0x000fe200000f0c03 */
        /* <DEDUP_REMOVED lines=52> */
[----:B------:R-:W-:Y:S03]  /*ef40*/  IMAD.U32 R3, RZ, RZ, UR11 ;  /* 0x0000000bff037e24 */ /* 0x000fe6000f8e00ff */
[----:B------:R-:W2:Y:S01]  /*ef50*/  LDSM.16.M88.4 R176, [R207] ;  /* 0x00000000cfb0783b */ /* 0x000ea20000000200 */
[----:B------:R-:W-:Y:S03]  /*ef60*/  LEA R2, P0, R2, R236, 0x6 ;  /* 0x000000ec02027211 */ /* 0x000fe600078030ff */
[----:B------:R-:W2:Y:S04]  /*ef70*/  LDSM.16.M88.4 R180, [R222] ;  /* 0x00000000deb4783b */ /* 0x000ea80000000200 */
[----:B------:R-:W2:Y:S04]  /*ef80*/  LDSM.16.M88.4 R184, [R221] ;  /* 0x00000000ddb8783b */ /* 0x000ea80000000200 */
[----:B------:R-:W-:Y:S01]  /*ef90*/  LDSM.16.M88.4 R188, [R202+0x8000] ;  /* 0x00800000cabc783b */ /* 0x000fe20000000200 */
[C---:B-1----:R-:W-:Y:S03]  /*efa0*/  HMMA.16816.F32.BF16 R4, R32.reuse, R8, RZ ;  /* 0x000000082004723c */ /* 0x042fe600000418ff */
[----:B------:R-:W-:Y:S03]  /*efb0*/  LDSM.16.M88.4 R192, [R202+0x8800] ;  /* 0x00880000cac0783b */ /* 0x000fe60000000200 */
        /* <DEDUP_REMOVED lines=8> */
[C---:B--2---:R-:W-:Y:S06]  /*f040*/  HMMA.16816.F32.BF16 R4, R172.reuse, R176, R4 ;  /* 0x000000b0ac04723c */ /* 0x044fec0000041804 */
[C---:B------:R-:W-:Y:S01]  /*f050*/  HMMA.16816.F32.BF16 R8, R172.reuse, R178, R8 ;  /* 0x000000b2ac08723c */ /* 0x040fe20000041808 */
[----:B------:R-:W2:Y:S05]  /*f060*/  LDSM.16.M88.4 R176, [R206] ;  /* 0x00000000ceb0783b */ /* 0x000eaa0000000200 */
        /* <DEDUP_REMOVED lines=8> */
[----:B------:R-:W-:Y:S04]  /*f0f0*/  LDSM.16.M88.4 R136, [R205] ;  /* 0x00000000cd88783b */ /* 0x000fe80000000200 */
[----:B------:R-:W1:Y:S01]  /*f100*/  LDSM.16.M88.4 R172, [R201] ;  /* 0x00000000c9ac783b */ /* 0x000e620000000200 */
        /* <DEDUP_REMOVED lines=21> */
[----:B------:R-:W5:Y:S05]  /*f260*/  LDSM.16.M88.4 R192, [R196+0xb800] ;  /* 0x00b80000c4c0783b */ /* 0x000f6a0000000200 */
[C---:B---3--:R-:W-:Y:S06]  /*f270*/  HMMA.16816.F32.BF16 R28, R136.reuse, R180, R28 ;  /* 0x000000b4881c723c */ /* 0x048fec000004181c */
[----:B------:R-:W-:Y:S01]  /*f280*/  HMMA.16816.F32.BF16 R32, R136, R182, R32 ;  /* 0x000000b68820723c */ /* 0x000fe20000041820 */
[----:B------:R-:W-:Y:S04]  /*f290*/  LDSM.16.M88.4 R136, [R204+0x2000] ;  /* 0x00200000cc88783b */ /* 0x000fe80000000200 */
[----:B------:R-:W3:Y:S01]  /*f2a0*/  LDSM.16.M88.4 R180, [R219] ;  /* 0x00000000dbb4783b */ /* 0x000ee20000000200 */
        /* <DEDUP_REMOVED lines=8> */
[----:B------:R-:W-:Y:S05]  /*f330*/  LDSM.16.M88.4 R188, [R206+0x2000] ;  /* 0x00200000cebc783b */ /* 0x000fea0000000200 */
[C---:B-----5:R-:W-:Y:S06]  /*f340*/  HMMA.16816.F32.BF16 R28, R176.reuse, R192, R28 ;  /* 0x000000c0b01c723c */ /* 0x060fec000004181c */
[----:B------:R-:W-:Y:S01]  /*f350*/  HMMA.16816.F32.BF16 R32, R176, R194, R32 ;  /* 0x000000c2b020723c */ /* 0x000fe20000041820 */
[----:B------:R-:W2:Y:S04]  /*f360*/  LDSM.16.M88.4 R176, [R216] ;  /* 0x00000000d8b0783b */ /* 0x000ea80000000200 */
        /* <DEDUP_REMOVED lines=26> */
[----:B------:R-:W-:Y:S01]  /*f510*/  LDSM.16.M88.4 R188, [R196+0xc800] ;  /* 0x00c80000c4bc783b */ /* 0x000fe20000000200 */
[C---:B--2---:R-:W-:Y:S06]  /*f520*/  HMMA.16816.F32.BF16 R4, R172.reuse, R176, R4 ;  /* 0x000000b0ac04723c */ /* 0x044fec0000041804 */
[C---:B------:R-:W-:Y:S01]  /*f530*/  HMMA.16816.F32.BF16 R8, R172.reuse, R178, R8 ;  /* 0x000000b2ac08723c */ /* 0x040fe20000041808 */
[----:B------:R-:W1:Y:S05]  /*f540*/  LDSM.16.M88.4 R176, [R196+0xc000] ;  /* 0x00c00000c4b0783b */ /* 0x000e6a0000000200 */
[C---:B-----5:R-:W-:Y:S06]  /*f550*/  HMMA.16816.F32.BF16 R12, R172.reuse, R192, R12 ;  /* 0x000000c0ac0c723c */ /* 0x060fec000004180c */
        /* <DEDUP_REMOVED lines=9> */
[C---:B-1----:R-:W-:Y:S06]  /*f5f0*/  HMMA.16816.F32.BF16 R4, R136.reuse, R176, R4 ;  /* 0x000000b08804723c */ /* 0x042fec0000041804 */
[C---:B------:R-:W-:Y:S01]  /*f600*/  HMMA.16816.F32.BF16 R8, R136.reuse, R178, R8 ;  /* 0x000000b28808723c */ /* 0x040fe20000041808 */
[----:B------:R-:W1:Y:S05]  /*f610*/  LDSM.16.M88.4 R176, [R214] ;  /* 0x00000000d6b0783b */ /* 0x000e6a0000000200 */
[C---:B------:R-:W-:Y:S06]  /*f620*/  HMMA.16816.F32.BF16 R12, R136.reuse, R188, R12 ;  /* 0x000000bc880c723c */ /* 0x040fec000004180c */
[C---:B------:R-:W-:Y:S01]  /*f630*/  HMMA.16816.F32.BF16 R16, R136.reuse, R190, R16 ;  /* 0x000000be8810723c */ /* 0x040fe20000041810 */
[----:B------:R-:W5:Y:S05]  /*f640*/  LDSM.16.M88.4 R188, [R213] ;  /* 0x00000000d5bc783b */ /* 0x000f6a0000000200 */
        /* <DEDUP_REMOVED lines=15> */
[----:B------:R-:W-:Y:S05]  /*f740*/  LDSM.16.M88.4 R188, [R205+0x4000] ;  /* 0x00400000cdbc783b */ /* 0x000fea0000000200 */
[C---:B--2---:R-:W-:Y:S06]  /*f750*/  HMMA.16816.F32.BF16 R28, R172.reuse, R192, R28 ;  /* 0x000000c0ac1c723c */ /* 0x044fec000004181c */
[----:B------:R-:W-:Y:S01]  /*f760*/  HMMA.16816.F32.BF16 R32, R172, R194, R32 ;  /* 0x000000c2ac20723c */ /* 0x000fe20000041820 */
[----:B------:R-:W1:Y:S04]  /*f770*/  LDSM.16.M88.4 R172, [R202+0xd000] ;  /* 0x00d00000caac783b */ /* 0x000e680000000200 */
[----:B------:R-:W2:Y:S01]  /*f780*/  LDSM.16.M88.4 R192, [R201+0x4000] ;  /* 0x00400000c9c0783b */ /* 0x000ea20000000200 */
        /* <DEDUP_REMOVED lines=9> */
[C---:B------:R-:W-:Y:S06]  /*f820*/  HMMA.16816.F32.BF16 R28, R136.reuse, R176, R28 ;  /* 0x000000b0881c723c */ /* 0x040fec000004181c */
        /* <DEDUP_REMOVED lines=15> */
[----:B------:R-:W-:Y:S01]  /*f920*/  LDSM.16.M88.4 R188, [R210] ;  /* 0x00000000d2bc783b */ /* 0x000fe20000000200 */
[C---:B-----5:R-:W-:Y:S06]  /*f930*/  HMMA.16816.F32.BF16 R4, R172.reuse, R176, R4 ;  /* 0x000000b0ac04723c */ /* 0x060fec0000041804 */
[C---:B------:R-:W-:Y:S01]  /*f940*/  HMMA.16816.F32.BF16 R8, R172.reuse, R178, R8 ;  /* 0x000000b2ac08723c */ /* 0x040fe20000041808 */
[----:B------:R-:W1:Y:S05]  /*f950*/  LDSM.16.M88.4 R176, [R211] ;  /* 0x00000000d3b0783b */ /* 0x000e6a0000000200 */
[C---:B--2---:R-:W-:Y:S06]  /*f960*/  HMMA.16816.F32.BF16 R12, R172.reuse, R192, R12 ;  /* 0x000000c0ac0c723c */ /* 0x044fec000004180c */
[C---:B------:R-:W-:Y:S01]  /*f970*/  HMMA.16816.F32.BF16 R16, R172.reuse, R194, R16 ;  /* 0x000000c2ac10723c */ /* 0x040fe20000041810 */
[----:B------:R-:W2:Y:S05]  /*f980*/  LDSM.16.M88.4 R192, [R209] ;  /* 0x00000000d1c0783b */ /* 0x000eaa0000000200 */
        /* <DEDUP_REMOVED lines=21> */
[C---:B------:R-:W-:Y:S06]  /*fae0*/  HMMA.16816.F32.BF16 R8, R172.reuse, R186, R8 ;  /* 0x000000baac08723c */ /* 0x040fec0000041808 */
[C---:B-1----:R-:W-:Y:S06]  /*faf0*/  HMMA.16816.F32.BF16 R12, R172.reuse, R176, R12 ;  /* 0x000000b0ac0c723c */ /* 0x042fec000004180c */
[C---:B------:R-:W-:Y:S06]  /*fb00*/  HMMA.16816.F32.BF16 R16, R172.reuse, R178, R16 ;  /* 0x000000b2ac10723c */ /* 0x040fec0000041810 */
[C---:B-----5:R-:W-:Y:S06]  /*fb10*/  HMMA.16816.F32.BF16 R20, R172.reuse, R188, R20 ;  /* 0x000000bcac14723c */ /* 0x060fec0000041814 */
[C---:B------:R-:W-:Y:S06]  /*fb20*/  HMMA.16816.F32.BF16 R24, R172.reuse, R190, R24 ;  /* 0x000000beac18723c */ /* 0x040fec0000041818 */
[C---:B--2---:R-:W-:Y:S06]  /*fb30*/  HMMA.16816.F32.BF16 R28, R172.reuse, R192, R28 ;  /* 0x000000c0ac1c723c */ /* 0x044fec000004181c */
[----:B------:R-:W-:Y:S01]  /*fb40*/  HMMA.16816.F32.BF16 R32, R172, R194, R32 ;  /* 0x000000c2ac20723c */ /* 0x000fe20000041820 */
[----:B------:R-:W1:Y:S05]  /*fb50*/  LDSM.16.M88.4 R172, [R201+0x6800] ;  /* 0x00680000c9ac783b */ /* 0x000e6a0000000200 */
[C---:B---3--:R-:W-:Y:S06]  /*fb60*/  HMMA.16816.F32.BF16 R4, R136.reuse, R180, R4 ;  /* 0x000000b48804723c */ /* 0x048fec0000041804 */
[C---:B------:R-:W-:Y:S11]  /*fb70*/  HMMA.16816.F32.BF16 R8, R136.reuse, R182, R8 ;  /* 0x000000b68808723c */ /* 0x040ff60000041808 */
[----:B------:R-:W-:Y:S07]  /*fb80*/  @!UPT UIADD3 URZ, URZ, URZ, URZ ;  /* 0x0000003f3f3ff290 */ /* 0x000fee000fffe03f */
[----:B------:R-:W-:Y:S01]  /*fb90*/  FMUL.FTZ R4, R4, UR5 ;  /* 0x0000000504047c20 */ /* 0x000fe20008410000 */
[----:B------:R-:W-:Y:S01]  /*fba0*/  FMUL.FTZ R6, R6, UR5 ;  /* 0x0000000506067c20 */ /* 0x000fe20008410000 */
[----:B------:R-:W-:Y:S01]  /*fbb0*/  FMUL.FTZ R5, R5, UR5 ;  /* 0x0000000505057c20 */ /* 0x000fe20008410000 */
[----:B------:R-:W-:Y:S01]  /*fbc0*/  FMUL.FTZ R178, R7, UR5 ;  /* 0x0000000507b27c20 */ /* 0x000fe20008410000 */
[----:B------:R-:W2:Y:S02]  /*fbd0*/  MUFU.TANH R176, R4 ;  /* 0x0000000400b07308 */ /* 0x000ea40000002400 */
[----:B------:R-:W-:Y:S01]  /*fbe0*/  FMUL.FTZ R8, R8, UR5 ;  /* 0x0000000508087c20 */ /* 0x000fe20008410000 */
[----:B------:R-:W-:Y:S01]  /*fbf0*/  FMUL.FTZ R10, R10, UR5 ;  /* 0x000000050a0a7c20 */ /* 0x000fe20008410000 */
[----:B------:R-:W-:Y:S01]  /*fc00*/  FMUL.FTZ R9, R9, UR5 ;  /* 0x0000000509097c20 */ /* 0x000fe20008410000 */
[----:B------:R-:W-:Y:S01]  /*fc10*/  FMUL.FTZ R11, R11, UR5 ;  /* 0x000000050b0b7c20 */ /* 0x000fe20008410000 */
[C---:B-1----:R-:W-:Y:S04]  /*fc20*/  HMMA.16816.F32.BF16 R12, R136.reuse, R172, R12 ;  /* 0x000000ac880c723c */ /* 0x042fe8000004180c */
[----:B------:R-:W1:Y:S02]  /*fc30*/  MUFU.TANH R177, R6 ;  /* 0x0000000600b17308 */ /* 0x000e640000002400 */
[C---:B------:R-:W-:Y:S08]  /*fc40*/  HMMA.16816.F32.BF16 R16, R136.reuse, R174, R16 ;  /* 0x000000ae8810723c */ /* 0x040ff00000041810 */
[----:B------:R3:W4:Y:S10]  /*fc50*/  MUFU.TANH R181, R5 ;  /* 0x0000000500b57308 */ /* 0x0007340000002400 */
[----:B------:R-:W-:Y:S01]  /*fc60*/  MUFU.TANH R173, R8 ;  /* 0x0000000800ad7308 */ /* 0x000fe20000002400 */
[----:B------:R-:W-:Y:S09]  /*fc70*/  FMUL.FTZ R12, R12, UR5 ;  /* 0x000000050c0c7c20 */ /* 0x000ff20008410000 */
[----:B------:R-:W-:Y:S01]  /*fc80*/  MUFU.TANH R180, R10 ;  /* 0x0000000a00b47308 */ /* 0x000fe20000002400 */
[----:B---3--:R-:W3:Y:S01]  /*fc90*/  LDSM.16.M88.4 R4, [R201+0x7000] ;  /* 0x00700000c904783b */ /* 0x008ee20000000200 */
[----:B------:R-:W-:Y:S01]  /*fca0*/  FMUL.FTZ R13, R13, UR5 ;  /* 0x000000050d0d7c20 */ /* 0x000fe20008410000 */
[----:B------:R-:W-:Y:S01]  /*fcb0*/  FMUL.FTZ R14, R14, UR5 ;  /* 0x000000050e0e7c20 */ /* 0x000fe20008410000 */
[----:B------:R-:W-:Y:S01]  /*fcc0*/  FMUL.FTZ R15, R15, UR5 ;  /* 0x000000050f0f7c20 */ /* 0x000fe20008410000 */
[----:B------:R-:W-:Y:S01]  /*fcd0*/  FMUL.FTZ R16, R16, UR5 ;  /* 0x0000000510107c20 */ /* 0x000fe20008410000 */
[----:B------:R-:W-:Y:S01]  /*fce0*/  FMUL.FTZ R18, R18, UR5 ;  /* 0x0000000512127c20 */ /* 0x000fe20008410000 */
[----:B------:R-:W-:Y:S03]  /*fcf0*/  FMUL.FTZ R17, R17, UR5 ;  /* 0x0000000511117c20 */ /* 0x000fe60008410000 */
[----:B------:R-:W-:Y:S01]  /*fd00*/  MUFU.TANH R179, R9 ;  /* 0x0000000900b37308 */ /* 0x000fe20000002400 */
[----:B------:R-:W-:Y:S09]  /*fd10*/  FMUL.FTZ R19, R19, UR5 ;  /* 0x0000000513137c20 */ /* 0x000ff20008410000 */
[----:B------:R5:W-:Y:S10]  /*fd20*/  MUFU.TANH R172, R11 ;  /* 0x0000000b00ac7308 */ /* 0x000bf40000002400 */
[----:B------:R-:W-:Y:S10]  /*fd30*/  MUFU.TANH R174, R12 ;  /* 0x0000000c00ae7308 */ /* 0x000ff40000002400 */
[----:B------:R2:W-:Y:S01]  /*fd40*/  MUFU.TANH R175, R13 ;  /* 0x0000000d00af7308 */ /* 0x0005e20000002400 */
[----:B-----5:R-:W5:Y:S01]  /*fd50*/  LDSM.16.M88.4 R8, [R201+0x7800] ;  /* 0x00780000c908783b */ /* 0x020f620000000200 */
[----:B------:R-:W-:Y:S08]  /*fd60*/  DEPBAR.LE SB0, 0x0 ;  /* 0x000080000000791a */ /* 0x000ff00000000000 */
[----:B------:R-:W-:Y:S01]  /*fd70*/  MUFU.TANH R183, R14 ;  /* 0x0000000e00b77308 */ /* 0x000fe20000002400 */
[----:B------:R-:W-:Y:S01]  /*fd80*/  BAR.SYNC.DEFER_BLOCKING 0x0 ;  /* 0x0000000000007b1d */ /* 0x000fe20000010000 */
[C---:B---3--:R-:W-:Y:S08]  /*fd90*/  HMMA.16816.F32.BF16 R20, R136.reuse, R4, R20 ;  /* 0x000000048814723c */ /* 0x048ff00000041814 */
[----:B------:R3:W-:Y:S03]  /*fda0*/  MUFU.TANH R182, R15 ;  /* 0x0000000f00b67308 */ /* 0x0007e60000002400 */
[----:B------:R-:W-:Y:S01]  /*fdb0*/  IMAD.U32 R4, RZ, RZ, UR11 ;  /* 0x0000000bff047e24 */ /* 0x000fe2000f8e00ff */
[C---:B------:R-:W-:Y:S03]  /*fdc0*/  HMMA.16816.F32.BF16 R24, R136.reuse, R6, R24 ;  /* 0x000000068818723c */ /* 0x040fe60000041818 */
[----:B--2---:R-:W-:Y:S01]  /*fdd0*/  IMAD.WIDE.U32 R12, R2, UR8, RZ ;  /* 0x00000008020c7c25 */ /* 0x004fe2000f8e00ff */
[----:B------:R-:W-:Y:S02]  /*fde0*/  LEA R4, P1, R4, R230, 0x6 ;  /* 0x000000e604047211 */ /* 0x000fe400078230ff */
[----:B------:R-:W2:Y:S02]  /*fdf0*/  MUFU.TANH R178, R178 ;  /* 0x000000b200b27308 */ /* 0x000ea40000002400 */
[----:B------:R-:W-:Y:S03]  /*fe00*/  LEA.HI.X.SX32 R5, R3, R231, 0x6, P1 ;  /* 0x000000e703057211 */ /* 0x000fe600008f36ff */
[----:B------:R-:W-:Y:S02]  /*fe10*/  LEA.HI.X.SX32 R3, R0, R237, 0x6, P0 ;  /* 0x000000ed00037211 */ /* 0x000fe400000f36ff */
[----:B------:R-:W-:Y:S03]  /*fe20*/  IMAD R5, R5, UR8, RZ ;  /* 0x0000000805057c24 */ /* 0x000fe6000f8e02ff */
[----:B------:R-:W2:Y:S01]  /*fe30*/  MUFU.TANH R184, R16 ;  /* 0x0000001000b87308 */ /* 0x000ea20000002400 */
[----:B---3--:R-:W-:Y:S01]  /*fe40*/  IMAD.WIDE.U32 R14, R4, UR8, RZ ;  /* 0x00000008040e7c25 */ /* 0x008fe2000f8e00ff */
[-C--:B------:R-:W-:Y:S03]  /*fe50*/  LEA R6, P0, R12, R240.reuse, 0x1 ;  /* 0x000000f00c067211 */ /* 0x080fe600078008ff */
[----:B------:R-:W-:Y:S01]  /*fe60*/  FMUL.FTZ R20, R20, UR5 ;  /* 0x0000000514147c20 */ /* 0x000fe20008410000 */
[----:B------:R-:W-:Y:S02]  /*fe70*/  IMAD R0, R3, UR8, RZ ;  /* 0x0000000803007c24 */ /* 0x000fe4000f8e02ff */
[----:B------:R-:W-:Y:S01]  /*fe80*/  FMUL.FTZ R22, R22, UR5 ;  /* 0x0000000516167c20 */ /* 0x000fe20008410000 */
[----:B------:R-:W-:Y:S01]  /*fe90*/  IMAD R5, R4, UR9, R5 ;  /* 0x0000000904057c24 */ /* 0x000fe2000f8e0205 */
[----:B------:R-:W3:Y:S01]  /*fea0*/  MUFU.TANH R186, R18 ;  /* 0x0000001200ba7308 */ /* 0x000ee20000002400 */
[C---:B-----5:R-:W-:Y:S01]  /*feb0*/  HMMA.16816.F32.BF16 R28, R136.reuse, R8, R28 ;  /* 0x00000008881c723c */ /* 0x060fe2000004181c */
[----:B------:R-:W-:Y:S01]  /*fec0*/  MOV R4, UR11 ;  /* 0x0000000b00047c02 */ /* 0x000fe20008000f00 */
[----:B------:R-:W-:Y:S02]  /*fed0*/  IMAD.U32 R3, RZ, RZ, UR11 ;  /* 0x0000000bff037e24 */ /* 0x000fe4000f8e00ff */
[----:B------:R-:W-:Y:S01]  /*fee0*/  FMUL.FTZ R21, R21, UR5 ;  /* 0x0000000515157c20 */ /* 0x000fe20008410000 */
[----:B------:R-:W-:Y:S02]  /*fef0*/  IMAD R2, R2, UR9, R0 ;  /* 0x0000000902027c24 */ /* 0x000fe4000f8e0200 */
[----:B------:R-:W-:Y:S01]  /*ff00*/  FMUL.FTZ R23, R23, UR5 ;  /* 0x0000000517177c20 */ /* 0x000fe20008410000 */
[----:B------:R-:W-:Y:S01]  /*ff10*/  IMAD.IADD R5, R15, 0x1, R5 ;  /* 0x000000010f057824 */ /* 0x000fe200078e0205 */
[----:B------:R-:W5:Y:S02]  /*ff20*/  MUFU.TANH R185, R17 ;  /* 0x0000001100b97308 */ /* 0x000f640000002400 */
[----:B------:R-:W-:Y:S01]  /*ff30*/  IMAD.IADD R2, R13, 0x1, R2 ;  /* 0x000000010d027824 */ /* 0x000fe200078e0202 */
[----:B------:R-:W-:Y:S01]  /*ff40*/  HMMA.16816.F32.BF16 R32, R136, R10, R32 ;  /* 0x0000000a8820723c */ /* 0x000fe20000041820 */
[----:B------:R-:W-:Y:S02]  /*ff50*/  IMAD.U32 R0, RZ, RZ, UR11 ;  /* 0x0000000bff007e24 */ /* 0x000fe4000f8e00ff */
[----:B------:R-:W-:Y:S01]  /*ff60*/  LEA R8, P1, R14, R240, 0x1 ;  /* 0x000000f00e087211 */ /* 0x000fe200078208ff */
[----:B------:R-:W-:Y:S01]  /*ff70*/  FMUL.FTZ R24, R24, UR5 ;  /* 0x0000000518187c20 */ /* 0x000fe20008410000 */
[-C--:B------:R-:W-:Y:S02]  /*ff80*/  LEA.HI.X R7, R12, R239.reuse, R2, 0x1, P0 ;  /* 0x000000ef0c077211 */ /* 0x080fe400000f0c02 */
[----:B------:R-:W5:Y:S01]  /*ff90*/  MUFU.TANH R187, R19 ;  /* 0x0000001300bb7308 */ /* 0x000f620000002400 */
[----:B------:R-:W-:Y:S03]  /*ffa0*/  IMAD.U32 R2, RZ, RZ, UR11 ;  /* 0x0000000bff027e24 */ /* 0x000fe6000f8e00ff */
[----:B------:R-:W-:Y:S02]  /*ffb0*/  LEA.HI.X R9, R14, R239, R5, 0x1, P1 ;  /* 0x000000ef0e097211 */ /* 0x000fe400008f0c05 */
[----:B------:R-:W-:Y:S01]  /*ffc0*/  LEA R4, P1, R4, R234, 0x6 ;  /* 0x000000ea04047211 */ /* 0x000fe200078230ff */
[----:B------:R-:W-:Y:S01]  /*ffd0*/  FMUL.FTZ R26, R26, UR5 ;  /* 0x000000051a1a7c20 */ /* 0x000fe20008410000 */
[----:B------:R-:W-:Y:S02]  /*ffe0*/  LEA R2, P0, R2, R232, 0x6 ;  /* 0x000000e802027211 */ /* 0x000fe400078030ff */
[----:B------:R-:W5:Y:S01]  /*fff0*/  MUFU.TANH R189, R20 ;  /* 0x0000001400bd7308 */ /* 0x000f620000002400 */
[----:B------:R-:W-:Y:S01]  /*10000*/  LEA.HI.X.SX32 R5, R3, R235, 0x6, P1 ;  /* 0x000000eb03057211 */ /* 0x000fe200008f36ff */
[----:B------:R-:W-:Y:S01]  /*10010*/  IMAD.WIDE.U32 R10, R4, UR8, RZ ;  /* 0x00000008040a7c25 */ /* 0x000fe2000f8e00ff */
[----:B------:R-:W-:Y:S03]  /*10020*/  LEA.HI.X.SX32 R3, R0, R233, 0x6, P0 ;  /* 0x000000e900037211 */ /* 0x000fe600000f36ff */
[----:B------:R-:W-:Y:S01]  /*10030*/  FMUL.FTZ R25, R25, UR5 ;  /* 0x0000000519197c20 */ /* 0x000fe20008410000 */
[----:B------:R-:W-:Y:S01]  /*10040*/  IMAD R0, R5, UR8, RZ ;  /* 0x0000000805007c24 */ /* 0x000fe2000f8e02ff */
[----:B------:R-:W-:Y:S02]  /*10050*/  FMNMX.FTZ R5, R176, R133, !PT ;  /* 0x00000085b0057209 */ /* 0x000fe40007810000 */
[----:B------:R-:W5:Y:S01]  /*10060*/  MUFU.TANH R193, R22 ;  /* 0x0000001600c17308 */ /* 0x000f620000002400 */
[----:B------:R-:W-:Y:S01]  /*10070*/  IMAD R12, R3, UR8, RZ ;  /* 0x00000008030c7c24 */ /* 0x000fe2000f8e02ff */
[----:B-1----:R-:W-:Y:S01]  /*10080*/  FMNMX.FTZ R3, R177, R134, !PT ;  /* 0x00000086b1037209 */ /* 0x002fe20007810000 */
[----:B------:R-:W-:Y:S01]  /*10090*/  IMAD R0, R4, UR9, R0 ;  /* 0x0000000904007c24 */ /* 0x000fe2000f8e0200 */
[----:B----4-:R-:W-:Y:S01]  /*100a0*/  FMNMX.FTZ R5, R181, R5, !PT ;  /* 0x00000005b5057209 */ /* 0x010fe20007810000 */
[----:B------:R-:W-:Y:S01]  /*100b0*/  IMAD R14, R2, UR9, R12 ;  /* 0x00000009020e7c24 */ /* 0x000fe2000f8e020c */
[----:B--2---:R-:W-:Y:S01]  /*100c0*/  FMNMX.FTZ R3, R178, R3, !PT ;  /* 0x00000003b2037209 */ /* 0x004fe20007810000 */
[----:B------:R-:W-:Y:S03]  /*100d0*/  IMAD.WIDE.U32 R12, R2, UR8, RZ ;  /* 0x00000008020c7c25 */ /* 0x000fe6000f8e00ff */
[----:B------:R-:W1:Y:S01]  /*100e0*/  MUFU.TANH R188, R21 ;  /* 0x0000001500bc7308 */ /* 0x000e620000002400 */
[----:B------:R-:W-:Y:S01]  /*100f0*/  FMNMX.FTZ R4, R173, R5, !PT ;  /* 0x00000005ad047209 */ /* 0x000fe20007810000 */
[----:B------:R-:W-:Y:S01]  /*10100*/  FMUL.FTZ R27, R27, UR5 ;  /* 0x000000051b1b7c20 */ /* 0x000fe20008410000 */
[----:B------:R-:W-:Y:S01]  /*10110*/  FMNMX.FTZ R3, R180, R3, !PT ;  /* 0x00000003b4037209 */ /* 0x000fe20007810000 */
[----:B------:R-:W-:Y:S01]  /*10120*/  FMUL.FTZ R28, R28, UR5 ;  /* 0x000000051c1c7c20 */ /* 0x000fe20008410000 */
[----:B------:R-:W-:Y:S01]  /*10130*/  FMNMX.FTZ R5, R179, R4, !PT ;  /* 0x00000004b3057209 */ /* 0x000fe20007810000 */
[----:B------:R-:W-:Y:S04]  /*10140*/  FMUL.FTZ R30, R30, UR5 ;  /* 0x000000051e1e7c20 */ /* 0x000fe80008410000 */
[----:B------:R-:W2:Y:S01]  /*10150*/  MUFU.TANH R194, R23 ;  /* 0x0000001700c27308 */ /* 0x000ea20000002400 */
[----:B------:R-:W-:Y:S01]  /*10160*/  FMNMX.FTZ R2, R172, R3, !PT ;  /* 0x00000003ac027209 */ /* 0x000fe20007810000 */
[----:B------:R-:W-:Y:S01]  /*10170*/  FMUL.FTZ R29, R29, UR5 ;  /* 0x000000051d1d7c20 */ /* 0x000fe20008410000 */
[----:B------:R-:W-:Y:S01]  /*10180*/  FMNMX.FTZ R3, R174, R5, !PT ;  /* 0x00000005ae037209 */ /* 0x000fe20007810000 */
[----:B------:R-:W-:Y:S01]  /*10190*/  IMAD.IADD R5, R11, 0x1, R0 ;  /* 0x000000010b057824 */ /* 0x000fe200078e0200 */
[----:B------:R-:W-:Y:S01]  /*101a0*/  LEA R4, P0, R10, R240, 0x1 ;  /* 0x000000f00a047211 */ /* 0x000fe200078008ff */
[----:B------:R-:W-:Y:S01]  /*101b0*/  FMUL.FTZ R31, R31, UR5 ;  /* 0x000000051f1f7c20 */ /* 0x000fe20008410000 */
[----:B------:R-:W-:Y:S03]  /*101c0*/  FMNMX.FTZ R0, R183, R2, !PT ;  /* 0x00000002b7007209 */ /* 0x000fe60007810000 */
[----:B------:R-:W4:Y:S01]  /*101d0*/  MUFU.TANH R192, R24 ;  /* 0x0000001800c07308 */ /* 0x000f220000002400 */
[----:B------:R-:W-:Y:S01]  /*101e0*/  FMNMX.FTZ R11, R175, R3, !PT ;  /* 0x00000003af0b7209 */ /* 0x000fe20007810000 */
[----:B------:R-:W-:Y:S01]  /*101f0*/  FMUL.FTZ R32, R32, UR5 ;  /* 0x0000000520207c20 */ /* 0x000fe20008410000 */
[----:B------:R-:W-:Y:S01]  /*10200*/  LEA.HI.X R5, R10, R239, R5, 0x1, P0 ;  /* 0x000000ef0a057211 */ /* 0x000fe200000f0c05 */
[----:B------:R-:W-:Y:S01]  /*10210*/  FMUL.FTZ R34, R34, UR5 ;  /* 0x0000000522227c20 */ /* 0x000fe20008410000 */
[----:B------:R-:W-:Y:S01]  /*10220*/  FMNMX.FTZ R10, R182, R0, !PT ;  /* 0x00000000b60a7209 */ /* 0x000fe20007810000 */
[----:B------:R-:W-:Y:S01]  /*10230*/  FMUL.FTZ R0, R35, UR5 ;  /* 0x0000000523007c20 */ /* 0x000fe20008410000 */
[----:B------:R-:W-:Y:S03]  /*10240*/  FMNMX.FTZ R11, R184, R11, !PT ;  /* 0x0000000bb80b7209 */ /* 0x000fe60007810000 */
[----:B------:R-:W4:Y:S01]  /*10250*/  MUFU.TANH R195, R26 ;  /* 0x0000001a00c37308 */ /* 0x000f220000002400 */
[----:B---3--:R-:W-:Y:S01]  /*10260*/  FMNMX.FTZ R10, R186, R10, !PT ;  /* 0x0000000aba0a7209 */ /* 0x008fe20007810000 */
[----:B------:R-:W-:Y:S01]  /*10270*/  FMUL.FTZ R33, R33, UR5 ;  /* 0x0000000521217c20 */ /* 0x000fe20008410000 */
[----:B-----5:R-:W-:Y:S01]  /*10280*/  FMNMX.FTZ R11, R185, R11, !PT ;  /* 0x0000000bb90b7209 */ /* 0x020fe20007810000 */
[----:B------:R-:W-:Y:S01]  /*10290*/  IMAD.IADD R14, R13, 0x1, R14 ;  /* 0x000000010d0e7824 */ /* 0x000fe200078e020e */
[----:B------:R-:W-:Y:S02]  /*102a0*/  FMNMX.FTZ R10, R187, R10, !PT ;  /* 0x0000000abb0a7209 */ /* 0x000fe40007810000 */
[----:B------:R-:W-:Y:S03]  /*102b0*/  FMNMX.FTZ R11, R189, R11, !PT ;  /* 0x0000000bbd0b7209 */ /* 0x000fe60007810000 */
[----:B------:R-:W3:Y:S01]  /*102c0*/  MUFU.TANH R190, R25 ;  /* 0x0000001900be7308 */ /* 0x000ee20000002400 */
[----:B------:R-:W-:Y:S02]  /*102d0*/  FMNMX.FTZ R10, R193, R10, !PT ;  /* 0x0000000ac10a7209 */ /* 0x000fe40007810000 */
[----:B-1----:R-:W-:Y:S02]  /*102e0*/  FMNMX.FTZ R11, R188, R11, !PT ;  /* 0x0000000bbc0b7209 */ /* 0x002fe40007810000 */
[----:B------:R-:W-:Y:S02]  /*102f0*/  LEA R2, P0, R12, R240, 0x1 ;  /* 0x000000f00c027211 */ /* 0x000fe400078008ff */
[----:B--2---:R-:W-:Y:S03]  /*10300*/  FMNMX.FTZ R10, R194, R10, !PT ;  /* 0x0000000ac20a7209 */ /* 0x004fe60007810000 */
[----:B------:R-:W1:Y:S01]  /*10310*/  MUFU.TANH R191, R27 ;  /* 0x0000001b00bf7308 */ /* 0x000e620000002400 */
[----:B----4-:R-:W-:Y:S02]  /*10320*/  FMNMX.FTZ R11, R192, R11, !PT ;  /* 0x0000000bc00b7209 */ /* 0x010fe40007810000 */
[----:B------:R-:W-:Y:S02]  /*10330*/  LEA.HI.X R3, R12, R239, R14, 0x1, P0 ;  /* 0x000000ef0c037211 */ /* 0x000fe400000f0c0e */
[----:B------:R-:W-:Y:S02]  /*10340*/  FMNMX.FTZ R10, R195, R10, !PT ;  /* 0x0000000ac30a7209 */ /* 0x000fe40007810000 */
[----:B------:R-:W-:Y:S03]  /*10350*/  ISETP.LT.AND P0, PT, RZ, UR12, PT ;  /* 0x0000000cff007c0c */ /* 0x000fe6000bf01270 */
[----:B------:R-:W2:Y:S01]  /*10360*/  MUFU.TANH R226, R28 ;  /* 0x0000001c00e27308 */ /* 0x000ea20000002400 */
[----:B---3--:R-:W-:Y:S09]  /*10370*/  FMNMX.FTZ R11, R190, R11, !PT ;  /* 0x0000000bbe0b7209 */ /* 0x008ff20007810000 */
[----:B------:R-:W-:Y:S01]  /*10380*/  MUFU.TANH R228, R30 ;  /* 0x0000001e00e47308 */ /* 0x000fe20000002400 */
[----:B-1----:R-:W-:Y:S09]  /*10390*/  FMNMX.FTZ R10, R191, R10, !PT ;  /* 0x0000000abf0a7209 */ /* 0x002ff20007810000 */
[----:B------:R-:W1:Y:S01]  /*103a0*/  MUFU.TANH R224, R29 ;  /* 0x0000001d00e07308 */ /* 0x000e620000002400 */
[----:B--2---:R-:W-:Y:S09]  /*103b0*/  FMNMX.FTZ R11, R226, R11, !PT ;  /* 0x0000000be20b7209 */ /* 0x004ff20007810000 */
[----:B------:R2:W-:Y:S10]  /*103c0*/  MUFU.TANH R136, R0 ;  /* 0x0000000000887308 */ /* 0x0005f40000002400 */
[----:B------:R-:W3:Y:S01]  /*103d0*/  MUFU.TANH R227, R31 ;  /* 0x0000001f00e37308 */ /* 0x000ee20000002400 */
[----:B-1----:R-:W-:Y:S09]  /*103e0*/  FMNMX.FTZ R132, R224, R11, !PT ;  /* 0x0000000be0847209 */ /* 0x002ff20007810000 */
[----:B------:R-:W1:Y:S01]  /*103f0*/  MUFU.TANH R225, R32 ;  /* 0x0000002000e17308 */ /* 0x000e620000002400 */
[----:B--2---:R-:W-:Y:S09]  /*10400*/  FMNMX.FTZ R0, R228, R10, !PT ;  /* 0x0000000ae4007209 */ /* 0x004ff20007810000 */
[----:B------:R-:W2:Y:S01]  /*10410*/  MUFU.TANH R135, R34 ;  /* 0x0000002200877308 */ /* 0x000ea20000002400 */
[----:B---3--:R-:W-:Y:S09]  /*10420*/  FMNMX.FTZ R0, R227, R0, !PT ;  /* 0x00000000e3007209 */ /* 0x008ff20007810000 */
[----:B------:R-:W3:Y:S01]  /*10430*/  MUFU.TANH R139, R33 ;  /* 0x00000021008b7308 */ /* 0x000ee20000002400 */
[----:B-1----:R-:W-:Y:S02]  /*10440*/  FMNMX.FTZ R132, R225, R132, !PT ;  /* 0x00000084e1847209 */ /* 0x002fe40007810000 */
[----:B--2---:R-:W-:Y:S02]  /*10450*/  FMNMX.FTZ R0, R135, R0, !PT ;  /* 0x0000000087007209 */ /* 0x004fe40007810000 */
[----:B---3--:R-:W-:Y:S01]  /*10460*/  FMNMX.FTZ R132, R139, R132, !PT ;  /* 0x000000848b847209 */ /* 0x008fe20007810000 */
[----:B------:R-:W-:Y:S06]  /*10470*/  @P0 BRA `(.L_x_649) ;  /* 0xffffffd8004c0947 */ /* 0x000fec000383ffff */
.L_x_648:
[----:B-1----:R-:W1:Y:S01]  /*10480*/  SHFL.BFLY PT, R3, R132, 0x2, 0x1f ;  /* 0x0c401f0084037f89 */ /* 0x002e6200000e0000 */
[----:B------:R-:W-:Y:S01]  /*10490*/  FMNMX.FTZ R0, R136, R0, !PT ;  /* 0x0000000088007209 */ /* 0x000fe20007810000 */
[----:B------:R-:W-:Y:S06]  /*104a0*/  UIADD3 UR13, UR13, 0x1, URZ ;  /* 0x000000010d0d7890 */ /* 0x000fec000fffe03f */
[----:B------:R-:W-:Y:S08]  /*104b0*/  LDSM.16.MT88.4 R12, [R197+0x10000] ;  /* 0x01000000c50c783b */ /* 0x000ff00000004200 */
[----:B------:R-:W2:Y:S08]  /*104c0*/  SHFL.BFLY PT, R2, R0, 0x2, 0x1f ;  /* 0x0c401f0000027f89 */ /* 0x000eb000000e0000 */
[----:B------:R-:W-:Y:S08]  /*104d0*/  LDSM.16.MT88.4 R20, [R198+0x10000] ;  /* 0x01000000c614783b */ /* 0x000ff00000004200 */
[----:B------:R-:W-:Y:S01]  /*104e0*/  LDSM.16.MT88.4 R28, [R200+0x10000] ;  /* 0x01000000c81c783b */ /* 0x000fe20000004200 */
[----:B-1----:R-:W-:Y:S07]  /*104f0*/  FMNMX.FTZ R132, R132, R3, !PT ;  /* 0x0000000384847209 */ /* 0x002fee0007810000 */
[----:B------:R-:W1:Y:S01]  /*10500*/  SHFL.BFLY PT, R4, R132, 0x1, 0x1f ;  /* 0x0c201f0084047f89 */ /* 0x000e6200000e0000 */
[----:B--2---:R-:W-:Y:S07]  /*10510*/  FMNMX.FTZ R0, R0, R2, !PT ;  /* 0x0000000200007209 */ /* 0x004fee0007810000 */
[----:B------:R-:W2:Y:S01]  /*10520*/  SHFL.BFLY PT, R3, R0, 0x1, 0x1f ;  /* 0x0c201f0000037f89 */ /* 0x000ea200000e0000 */
[----:B-1----:R-:W-:Y:S04]  /*10530*/  FMNMX.FTZ R132, R132, R4, !PT ;  /* 0x0000000484847209 */ /* 0x002fe80007810000 */
[C---:B------:R-:W-:Y:S01]  /*10540*/  FSETP.NEU.FTZ.AND P1, PT, R132.reuse, -INF , PT ;  /* 0xff8000008400780b */ /* 0x040fe20003f3d000 */
[C---:B------:R-:W-:Y:S01]  /*10550*/  FADD.FTZ R2, -R132.reuse, R133 ;  /* 0x0000008584027221 */ /* 0x040fe20000010100 */
[----:B------:R-:W-:Y:S01]  /*10560*/  FMUL.FTZ R133, R132, UR4 ;  /* 0x0000000484857c20 */ /* 0x000fe20008410000 */
[----:B--2---:R-:W-:Y:S02]  /*10570*/  FMNMX.FTZ R3, R0, R3, !PT ;  /* 0x0000000300037209 */ /* 0x004fe40007810000 */
[----:B------:R-:W-:Y:S02]  /*10580*/  FMUL.FTZ R2, R2, UR4 ;  /* 0x0000000402027c20 */ /* 0x000fe40008410000 */
[----:B------:R-:W-:Y:S02]  /*10590*/  FSEL R133, R133, RZ, P1 ;  /* 0x000000ff85857208 */ /* 0x000fe40000800000 */
[C---:B------:R-:W-:Y:S01]  /*105a0*/  FSETP.NEU.FTZ.AND P1, PT, R3.reuse, -INF , PT ;  /* 0xff8000000300780b */ /* 0x040fe20003f3d000 */
[C---:B------:R-:W-:Y:S01]  /*105b0*/  FADD.FTZ R0, -R3.reuse, R134 ;  /* 0x0000008603007221 */ /* 0x040fe20000010100 */
[----:B------:R-:W-:Y:S01]  /*105c0*/  FMUL.FTZ R134, R3, UR4 ;  /* 0x0000000403867c20 */ /* 0x000fe20008410000 */
[--C-:B------:R-:W-:Y:S01]  /*105d0*/  FFMA.FTZ R4, R176, UR4, -R133.reuse ;  /* 0x00000004b0047c23 */ /* 0x100fe20008010885 */
[--C-:B------:R-:W-:Y:S01]  /*105e0*/  FFMA.FTZ R8, R179, UR4, -R133.reuse ;  /* 0x00000004b3087c23 */ /* 0x100fe20008010885 */
[----:B------:R-:W-:Y:S01]  /*105f0*/  FMUL.FTZ R0, R0, UR4 ;  /* 0x0000000400007c20 */ /* 0x000fe20008410000 */
[----:B------:R-:W1:Y:S01]  /*10600*/  MUFU.EX2 R2, R2 ;  /* 0x0000000200027308 */ /* 0x000e620000000800 */
[----:B------:R-:W-:Y:S01]  /*10610*/  FSEL R134, R134, RZ, P1 ;  /* 0x000000ff86867208 */ /* 0x000fe20000800000 */
[--C-:B------:R-:W-:Y:S04]  /*10620*/  FFMA.FTZ R137, R174, UR4, -R133.reuse ;  /* 0x00000004ae897c23 */ /* 0x100fe80008010885 */
[--C-:B------:R-:W-:Y:S01]  /*10630*/  FFMA.FTZ R138, R182, UR4, -R134.reuse ;  /* 0x00000004b68a7c23 */ /* 0x100fe20008010886 */
[--C-:B------:R-:W-:Y:S03]  /*10640*/  FFMA.FTZ R135, R135, UR4, -R134.reuse ;  /* 0x0000000487877c23 */ /* 0x100fe60008010886 */
[----:B------:R2:W-:Y:S10]  /*10650*/  MUFU.EX2 R176, R4 ;  /* 0x0000000400b07308 */ /* 0x0005f40000000800 */
[----:B------:R-:W3:Y:S01]  /*10660*/  MUFU.EX2 R0, R0 ;  /* 0x0000000000007308 */ /* 0x000ee20000000800 */
[C---:B-1----:R-:W-:Y:S01]  /*10670*/  FMUL.FTZ R9, R2.reuse, R141 ;  /* 0x0000008d02097220 */ /* 0x042fe20000410000 */
[C---:B------:R-:W-:Y:S01]  /*10680*/  FMUL.FTZ R16, R2.reuse, R148 ;  /* 0x0000009402107220 */ /* 0x040fe20000410000 */
[C---:B------:R-:W-:Y:S01]  /*10690*/  FMUL.FTZ R17, R2.reuse, R149 ;  /* 0x0000009502117220 */ /* 0x040fe20000410000 */
[C---:B------:R-:W-:Y:S01]  /*106a0*/  FMUL.FTZ R24, R2.reuse, R156 ;  /* 0x0000009c02187220 */ /* 0x040fe20000410000 */
[C---:B------:R-:W-:Y:S01]  /*106b0*/  FMUL.FTZ R25, R2.reuse, R157 ;  /* 0x0000009d02197220 */ /* 0x040fe20000410000 */
[C---:B------:R-:W-:Y:S01]  /*106c0*/  FMUL.FTZ R32, R2.reuse, R164 ;  /* 0x000000a402207220 */ /* 0x040fe20000410000 */
[C---:B------:R-:W-:Y:S01]  /*106d0*/  FMUL.FTZ R33, R2.reuse, R165 ;  /* 0x000000a502217220 */ /* 0x040fe20000410000 */
[C---:B------:R-:W-:Y:S01]  /*106e0*/  FMUL.FTZ R36, R2.reuse, R36 ;  /* 0x0000002402247220 */ /* 0x040fe20000410000 */
[--C-:B--2---:R-:W-:Y:S01]  /*106f0*/  FFMA.FTZ R4, R181, UR4, -R133.reuse ;  /* 0x00000004b5047c23 */ /* 0x104fe20008010885 */
[C---:B------:R-:W-:Y:S01]  /*10700*/  FMUL.FTZ R37, R2.reuse, R37 ;  /* 0x0000002502257220 */ /* 0x040fe20000410000 */
[C---:B------:R-:W-:Y:S01]  /*10710*/  FMUL.FTZ R40, R2.reuse, R40 ;  /* 0x0000002802287220 */ /* 0x040fe20000410000 */
[C---:B------:R-:W-:Y:S01]  /*10720*/  FMUL.FTZ R41, R2.reuse, R41 ;  /* 0x0000002902297220 */ /* 0x040fe20000410000 */
[----:B------:R1:W2:Y:S01]  /*10730*/  MUFU.EX2 R5, R4 ;  /* 0x0000000400057308 */ /* 0x0002a20000000800 */
[C---:B------:R-:W-:Y:S01]  /*10740*/  FMUL.FTZ R44, R2.reuse, R44 ;  /* 0x0000002c022c7220 */ /* 0x040fe20000410000 */
[C---:B------:R-:W-:Y:S01]  /*10750*/  FMUL.FTZ R45, R2.reuse, R45 ;  /* 0x0000002d022d7220 */ /* 0x040fe20000410000 */
[----:B------:R-:W-:Y:S01]  /*10760*/  FMUL.FTZ R48, R2, R48 ;  /* 0x0000003002307220 */ /* 0x000fe20000410000 */
[C---:B---3--:R-:W-:Y:S01]  /*10770*/  FMUL.FTZ R6, R0.reuse, R146 ;  /* 0x0000009200067220 */ /* 0x048fe20000410000 */
[C---:B------:R-:W-:Y:S01]  /*10780*/  FMUL.FTZ R7, R0.reuse, R147 ;  /* 0x0000009300077220 */ /* 0x040fe20000410000 */
[C---:B------:R-:W-:Y:S01]  /*10790*/  FMUL.FTZ R10, R0.reuse, R142 ;  /* 0x0000008e000a7220 */ /* 0x040fe20000410000 */
[C---:B------:R-:W-:Y:S01]  /*107a0*/  FMUL.FTZ R11, R0.reuse, R143 ;  /* 0x0000008f000b7220 */ /* 0x040fe20000410000 */
[C---:B------:R-:W-:Y:S01]  /*107b0*/  FMUL.FTZ R18, R0.reuse, R150 ;  /* 0x0000009600127220 */ /* 0x040fe20000410000 */
[C---:B------:R-:W-:Y:S01]  /*107c0*/  FMUL.FTZ R19, R0.reuse, R151 ;  /* 0x0000009700137220 */ /* 0x040fe20000410000 */
[C---:B------:R-:W-:Y:S01]  /*107d0*/  FMUL.FTZ R26, R0.reuse, R158 ;  /* 0x0000009e001a7220 */ /* 0x040fe20000410000 */
[C---:B------:R-:W-:Y:S01]  /*107e0*/  FMUL.FTZ R27, R0.reuse, R159 ;  /* 0x0000009f001b7220 */ /* 0x040fe20000410000 */
[----:B------:R-:W-:Y:S01]  /*107f0*/  LDSM.16.MT88.4 R148, [R197+0x12000] ;  /* 0x01200000c594783b */ /* 0x000fe20000004200 */
[C---:B------:R-:W-:Y:S01]  /*10800*/  FMUL.FTZ R34, R0.reuse, R166 ;  /* 0x000000a600227220 */ /* 0x040fe20000410000 */
[C---:B------:R-:W-:Y:S01]  /*10810*/  FMUL.FTZ R35, R0.reuse, R167 ;  /* 0x000000a700237220 */ /* 0x040fe20000410000 */
[C---:B------:R-:W-:Y:S01]  /*10820*/  FMUL.FTZ R38, R0.reuse, R38 ;  /* 0x0000002600267220 */ /* 0x040fe20000410000 */
[C---:B------:R-:W-:Y:S01]  /*10830*/  FMUL.FTZ R39, R0.reuse, R39 ;  /* 0x0000002700277220 */ /* 0x040fe20000410000 */
[--C-:B-1----:R-:W-:Y:S01]  /*10840*/  FFMA.FTZ R4, R177, UR4, -R134.reuse ;  /* 0x00000004b1047c23 */ /* 0x102fe20008010886 */
[----:B--2---:R-:W-:Y:S01]  /*10850*/  MOV R177, R5 ;  /* 0x0000000500b17202 */ /* 0x004fe20000000f00 */
[C---:B------:R-:W-:Y:S01]  /*10860*/  FMUL.FTZ R42, R0.reuse, R42 ;  /* 0x0000002a002a7220 */ /* 0x040fe20000410000 */
[----:B------:R1:W2:Y:S01]  /*10870*/  MUFU.EX2 R5, R8 ;  /* 0x0000000800057308 */ /* 0x0002a20000000800 */
[C---:B------:R-:W-:Y:S01]  /*10880*/  FMUL.FTZ R43, R0.reuse, R43 ;  /* 0x0000002b002b7220 */ /* 0x040fe20000410000 */
[C---:B------:R-:W-:Y:S01]  /*10890*/  FMUL.FTZ R46, R0.reuse, R46 ;  /* 0x0000002e002e7220 */ /* 0x040fe20000410000 */
[----:B------:R-:W-:Y:S01]  /*108a0*/  FMUL.FTZ R47, R0, R47 ;  /* 0x0000002f002f7220 */ /* 0x000fe20000410000 */
[----:B------:R-:W-:Y:S01]  /*108b0*/  FMUL.FTZ R49, R2, R49 ;  /* 0x0000003102317220 */ /* 0x000fe20000410000 */
[C---:B------:R-:W-:Y:S01]  /*108c0*/  FMUL.FTZ R50, R0.reuse, R50 ;  /* 0x0000003200327220 */ /* 0x040fe20000410000 */
[----:B------:R-:W-:Y:S01]  /*108d0*/  FMUL.FTZ R51, R0, R51 ;  /* 0x0000003300337220 */ /* 0x000fe20000410000 */
[C---:B------:R-:W-:Y:S03]  /*108e0*/  FMUL.FTZ R52, R2.reuse, R52 ;  /* 0x0000003402347220 */ /* 0x040fe60000410000 */
[----:B------:R3:W-:Y:S01]  /*108f0*/  MUFU.EX2 R181, R4 ;  /* 0x0000000400b57308 */ /* 0x0007e20000000800 */
        /* <DEDUP_REMOVED lines=8> */
[C---:B-1----:R-:W-:Y:S01]  /*10980*/  FMUL.FTZ R8, R2.reuse, R140 ;  /* 0x0000008c02087220 */ /* 0x042fe20000410000 */
[----:B------:R-:W-:Y:S01]  /*10990*/  FMUL.FTZ R61, R2, R61 ;  /* 0x0000003d023d7220 */ /* 0x000fe20000410000 */
[----:B------:R-:W1:Y:S01]  /*109a0*/  LDSM.16.MT88.4 R140, [R199+0x10000] ;  /* 0x01000000c78c783b */ /* 0x000e620000004200 */
[C---:B------:R-:W-:Y:S01]  /*109b0*/  FMUL.FTZ R62, R0.reuse, R62 ;  /* 0x0000003e003e7220 */ /* 0x040fe20000410000 */
[----:B------:R-:W-:Y:S01]  /*109c0*/  FMUL.FTZ R63, R0, R63 ;  /* 0x0000003f003f7220 */ /* 0x000fe20000410000 */
[C---:B------:R-:W-:Y:S01]  /*109d0*/  FMUL.FTZ R64, R2.reuse, R64 ;  /* 0x0000004002407220 */ /* 0x040fe20000410000 */
[----:B------:R-:W-:Y:S01]  /*109e0*/  FMUL.FTZ R65, R2, R65 ;  /* 0x0000004102417220 */ /* 0x000fe20000410000 */
[----:B------:R-:W-:Y:S01]  /*109f0*/  FMUL.FTZ R66, R0, R66 ;  /* 0x0000004200427220 */ /* 0x000fe20000410000 */
[--C-:B---3--:R-:W-:Y:S01]  /*10a00*/  FFMA.FTZ R4, R178, UR4, -R134.reuse ;  /* 0x00000004b2047c23 */ /* 0x108fe20008010886 */
[----:B------:R-:W-:Y:S01]  /*10a10*/  FMUL.FTZ R67, R0, R67 ;  /* 0x0000004300437220 */ /* 0x000fe20000410000 */
[----:B------:R3:W-:Y:S01]  /*10a20*/  MUFU.EX2 R251, R137 ;  /* 0x0000008900fb7308 */ /* 0x0007e20000000800 */
[C---:B------:R-:W-:Y:S01]  /*10a30*/  FMUL.FTZ R68, R2.reuse, R68 ;  /* 0x0000004402447220 */ /* 0x040fe20000410000 */
[----:B------:R-:W-:Y:S01]  /*10a40*/  FMUL.FTZ R69, R2, R69 ;  /* 0x0000004502457220 */ /* 0x000fe20000410000 */
[C---:B------:R-:W-:Y:S01]  /*10a50*/  FMUL.FTZ R70, R0.reuse, R70 ;  /* 0x0000004600467220 */ /* 0x040fe20000410000 */
[----:B------:R-:W-:Y:S01]  /*10a60*/  FMUL.FTZ R71, R0, R71 ;  /* 0x0000004700477220 */ /* 0x000fe20000410000 */
[C---:B------:R-:W-:Y:S01]  /*10a70*/  FMUL.FTZ R72, R2.reuse, R72 ;  /* 0x0000004802487220 */ /* 0x040fe20000410000 */
[----:B------:R-:W-:Y:S01]  /*10a80*/  FMUL.FTZ R73, R2, R73 ;  /* 0x0000004902497220 */ /* 0x000fe20000410000 */
[C---:B------:R-:W-:Y:S03]  /*10a90*/  FMUL.FTZ R74, R0.reuse, R74 ;  /* 0x0000004a004a7220 */ /* 0x040fe60000410000 */
[----:B------:R4:W5:Y:S01]  /*10aa0*/  MUFU.EX2 R178, R4 ;  /* 0x0000000400b27308 */ /* 0x0009620000000800 */
        /* <DEDUP_REMOVED lines=8> */
[--C-:B---3--:R-:W-:Y:S01]  /*10b30*/  FFMA.FTZ R137, R175, UR4, -R133.reuse ;  /* 0x00000004af897c23 */ /* 0x108fe20008010885 */
[----:B------:R-:W-:Y:S01]  /*10b40*/  FMUL.FTZ R83, R0, R83 ;  /* 0x0000005300537220 */ /* 0x000fe20000410000 */
[C---:B------:R-:W-:Y:S01]  /*10b50*/  FMUL.FTZ R84, R2.reuse, R84 ;  /* 0x0000005402547220 */ /* 0x040fe20000410000 */
[----:B------:R-:W-:Y:S01]  /*10b60*/  FMUL.FTZ R85, R2, R85 ;  /* 0x0000005502557220 */ /* 0x000fe20000410000 */
[----:B------:R3:W-:Y:S01]  /*10b70*/  MUFU.EX2 R250, R137 ;  /* 0x0000008900fa7308 */ /* 0x0007e20000000800 */
[C---:B------:R-:W-:Y:S01]  /*10b80*/  FMUL.FTZ R86, R0.reuse, R86 ;  /* 0x0000005600567220 */ /* 0x040fe20000410000 */
[----:B------:R-:W-:Y:S01]  /*10b90*/  FMUL.FTZ R87, R0, R87 ;  /* 0x0000005700577220 */ /* 0x000fe20000410000 */
[C---:B------:R-:W-:Y:S01]  /*10ba0*/  FMUL.FTZ R88, R2.reuse, R88 ;  /* 0x0000005802587220 */ /* 0x040fe20000410000 */
[--C-:B----4-:R-:W-:Y:S01]  /*10bb0*/  FFMA.FTZ R4, R173, UR4, -R133.reuse ;  /* 0x00000004ad047c23 */ /* 0x110fe20008010885 */
[----:B------:R-:W-:Y:S01]  /*10bc0*/  FMUL.FTZ R89, R2, R89 ;  /* 0x0000005902597220 */ /* 0x000fe20000410000 */
[C---:B------:R-:W-:Y:S01]  /*10bd0*/  FMUL.FTZ R90, R0.reuse, R90 ;  /* 0x0000005a005a7220 */ /* 0x040fe20000410000 */
[----:B------:R-:W-:Y:S03]  /*10be0*/  FMUL.FTZ R91, R0, R91 ;  /* 0x0000005b005b7220 */ /* 0x000fe60000410000 */
[----:B------:R4:W1:Y:S01]  /*10bf0*/  MUFU.EX2 R173, R4 ;  /* 0x0000000400ad7308 */ /* 0x0008620000000800 */
        /* <DEDUP_REMOVED lines=8> */
[--C-:B---3--:R-:W-:Y:S01]  /*10c80*/  FFMA.FTZ R137, R183, UR4, -R134.reuse ;  /* 0x00000004b7897c23 */ /* 0x108fe20008010886 */
[C---:B------:R-:W-:Y:S01]  /*10c90*/  FMUL.FTZ R100, R2.reuse, R100 ;  /* 0x0000006402647220 */ /* 0x040fe20000410000 */
[----:B------:R-:W-:Y:S01]  /*10ca0*/  FMUL.FTZ R101, R2, R101 ;  /* 0x0000006502657220 */ /* 0x000fe20000410000 */
[C---:B------:R-:W-:Y:S01]  /*10cb0*/  FMUL.FTZ R102, R0.reuse, R102 ;  /* 0x0000006600667220 */ /* 0x040fe20000410000 */
[----:B------:R3:W-:Y:S01]  /*10cc0*/  MUFU.EX2 R249, R137 ;  /* 0x0000008900f97308 */ /* 0x0007e20000000800 */
[----:B------:R-:W-:Y:S01]  /*10cd0*/  FMUL.FTZ R103, R0, R103 ;  /* 0x0000006700677220 */ /* 0x000fe20000410000 */
[C---:B------:R-:W-:Y:S01]  /*10ce0*/  FMUL.FTZ R104, R2.reuse, R104 ;  /* 0x0000006802687220 */ /* 0x040fe20000410000 */
[----:B------:R-:W-:Y:S01]  /*10cf0*/  FMUL.FTZ R105, R2, R105 ;  /* 0x0000006902697220 */ /* 0x000fe20000410000 */
[--C-:B----4-:R-:W-:Y:S01]  /*10d00*/  FFMA.FTZ R4, R180, UR4, -R134.reuse ;  /* 0x00000004b4047c23 */ /* 0x110fe20008010886 */
[----:B--2---:R-:W-:Y:S01]  /*10d10*/  MOV R180, R5 ;  /* 0x0000000500b47202 */ /* 0x004fe20000000f00 */
[----:B------:R-:W-:Y:S01]  /*10d20*/  FMUL.FTZ R5, R2, R145 ;  /* 0x0000009102057220 */ /* 0x000fe20000410000 */
[----:B-----5:R-:W-:Y:S03]  /*10d30*/  F2FP.BF16.F32.PACK_AB R145, R178, R181 ;  /* 0x000000b5b291723e */ /* 0x020fe600000010ff */
[----:B------:R2:W-:Y:S01]  /*10d40*/  MUFU.EX2 R179, R4 ;  /* 0x0000000400b37308 */ /* 0x0005e20000000800 */
[----:B-1----:R-:W-:Y:S01]  /*10d50*/  F2FP.BF16.F32.PACK_AB R146, R180, R173 ;  /* 0x000000adb492723e */ /* 0x002fe200000010ff */
[C---:B------:R-:W-:Y:S01]  /*10d60*/  FMUL.FTZ R106, R0.reuse, R106 ;  /* 0x0000006a006a7220 */ /* 0x040fe20000410000 */
[----:B------:R-:W-:Y:S01]  /*10d70*/  FMUL.FTZ R107, R0, R107 ;  /* 0x0000006b006b7220 */ /* 0x000fe20000410000 */
[C---:B------:R-:W-:Y:S01]  /*10d80*/  FMUL.FTZ R108, R2.reuse, R108 ;  /* 0x0000006c026c7220 */ /* 0x040fe20000410000 */
[----:B------:R-:W-:Y:S01]  /*10d90*/  FMUL.FTZ R109, R2, R109 ;  /* 0x0000006d026d7220 */ /* 0x000fe20000410000 */
[C---:B------:R-:W-:Y:S01]  /*10da0*/  FMUL.FTZ R110, R0.reuse, R110 ;  /* 0x0000006e006e7220 */ /* 0x040fe20000410000 */
[----:B------:R-:W-:Y:S03]  /*10db0*/  FMUL.FTZ R111, R0, R111 ;  /* 0x0000006f006f7220 */ /* 0x000fe60000410000 */
[----:B------:R1:W-:Y:S01]  /*10dc0*/  MUFU.EX2 R248, R138 ;  /* 0x0000008a00f87308 */ /* 0x0003e20000000800 */
[--C-:B---3--:R-:W-:Y:S01]  /*10dd0*/  FFMA.FTZ R137, R184, UR4, -R133.reuse ;  /* 0x00000004b8897c23 */ /* 0x108fe20008010885 */
[----:B------:R-:W-:Y:S01]  /*10de0*/  LDSM.16.MT88.4 R156, [R197+0x10800] ;  /* 0x01080000c59c783b */ /* 0x000fe20000004200 */
[C---:B------:R-:W-:Y:S01]  /*10df0*/  FMUL.FTZ R112, R2.reuse, R112 ;  /* 0x0000007002707220 */ /* 0x040fe20000410000 */
[----:B------:R-:W-:Y:S01]  /*10e00*/  FMUL.FTZ R113, R2, R113 ;  /* 0x0000007102717220 */ /* 0x000fe20000410000 */
[C---:B------:R-:W-:Y:S01]  /*10e10*/  FMUL.FTZ R114, R0.reuse, R114 ;  /* 0x0000007200727220 */ /* 0x040fe20000410000 */
[----:B------:R-:W-:Y:S01]  /*10e20*/  FMUL.FTZ R115, R0, R115 ;  /* 0x0000007300737220 */ /* 0x000fe20000410000 */
[----:B------:R-:W-:Y:S03]  /*10e30*/  FMUL.FTZ R116, R2, R116 ;  /* 0x0000007402747220 */ /* 0x000fe60000410000 */
[----:B------:R3:W-:Y:S01]  /*10e40*/  MUFU.EX2 R246, R137 ;  /* 0x0000008900f67308 */ /* 0x0007e20000000800 */
[--C-:B--2---:R-:W-:Y:S01]  /*10e50*/  FFMA.FTZ R4, R172, UR4, -R134.reuse ;  /* 0x00000004ac047c23 */ /* 0x104fe20008010886 */
[----:B------:R-:W-:Y:S01]  /*10e60*/  FMUL.FTZ R117, R2, R117 ;  /* 0x0000007502757220 */ /* 0x000fe20000410000 */
[C---:B------:R-:W-:Y:S01]  /*10e70*/  FMUL.FTZ R118, R0.reuse, R118 ;  /* 0x0000007600767220 */ /* 0x040fe20000410000 */
[----:B------:R-:W-:Y:S01]  /*10e80*/  FMUL.FTZ R119, R0, R119 ;  /* 0x0000007700777220 */ /* 0x000fe20000410000 */
[C---:B------:R-:W-:Y:S01]  /*10e90*/  FMUL.FTZ R120, R2.reuse, R120 ;  /* 0x0000007802787220 */ /* 0x040fe20000410000 */
[----:B------:R-:W-:Y:S01]  /*10ea0*/  FMUL.FTZ R121, R2, R121 ;  /* 0x0000007902797220 */ /* 0x000fe20000410000 */
[C---:B------:R-:W-:Y:S03]  /*10eb0*/  FMUL.FTZ R122, R0.reuse, R122 ;  /* 0x0000007a007a7220 */ /* 0x040fe60000410000 */
[----:B------:R2:W4:Y:S01]  /*10ec0*/  MUFU.EX2 R252, R4 ;  /* 0x0000000400fc7308 */ /* 0x0005220000000800 */
[--C-:B-1----:R-:W-:Y:S01]  /*10ed0*/  FFMA.FTZ R138, R187, UR4, -R134.reuse ;  /* 0x00000004bb8a7c23 */ /* 0x102fe20008010886 */
[----:B------:R-:W-:Y:S01]  /*10ee0*/  FMUL.FTZ R123, R0, R123 ;  /* 0x0000007b007b7220 */ /* 0x000fe20000410000 */
[C---:B------:R-:W-:Y:S01]  /*10ef0*/  FMUL.FTZ R124, R2.reuse, R124 ;  /* 0x0000007c027c7220 */ /* 0x040fe20000410000 */
[----:B------:R-:W-:Y:S01]  /*10f00*/  FMUL.FTZ R125, R2, R125 ;  /* 0x0000007d027d7220 */ /* 0x000fe20000410000 */
[C---:B------:R-:W-:Y:S01]  /*10f10*/  FMUL.FTZ R126, R0.reuse, R126 ;  /* 0x0000007e007e7220 */ /* 0x040fe20000410000 */
[----:B------:R-:W-:Y:S01]  /*10f20*/  FMUL.FTZ R127, R0, R127 ;  /* 0x0000007f007f7220 */ /* 0x000fe20000410000 */
[C---:B------:R-:W-:Y:S03]  /*10f30*/  FMUL.FTZ R128, R2.reuse, R128 ;  /* 0x0000008002807220 */ /* 0x040fe60000410000 */
[----:B------:R-:W-:Y:S01]  /*10f40*/  MUFU.EX2 R244, R138 ;  /* 0x0000008a00f47308 */ /* 0x000fe20000000800 */
[--C-:B---3--:R-:W-:Y:S01]  /*10f50*/  FFMA.FTZ R137, R185, UR4, -R133.reuse ;  /* 0x00000004b9897c23 */ /* 0x108fe20008010885 */
[----:B------:R-:W-:Y:S01]  /*10f60*/  FMUL.FTZ R129, R2, R129 ;  /* 0x0000008102817220 */ /* 0x000fe20000410000 */
[C---:B------:R-:W-:Y:S01]  /*10f70*/  FMUL.FTZ R130, R0.reuse, R130 ;  /* 0x0000008200827220 */ /* 0x040fe20000410000 */
[----:B------:R-:W-:Y:S01]  /*10f80*/  FMUL.FTZ R131, R0, R131 ;  /* 0x0000008300837220 */ /* 0x000fe20000410000 */
[----:B------:R-:W-:Y:S05]  /*10f90*/  LDSM.16.MT88.4 R164, [R199+0x11000] ;  /* 0x01100000c7a4783b */ /* 0x000fea0000004200 */
[----:B------:R1:W3:Y:S01]  /*10fa0*/  MUFU.EX2 R247, R137 ;  /* 0x0000008900f77308 */ /* 0x0002e20000000800 */
[----:B--2---:R-:W-:Y:S01]  /*10fb0*/  FMUL.FTZ R4, R2, R144 ;  /* 0x0000009002047220 */ /* 0x004fe20000410000 */
[----:B------:R-:W-:Y:S02]  /*10fc0*/  F2FP.BF16.F32.PACK_AB R144, R177, R176 ;  /* 0x000000b0b190723e */ /* 0x000fe400000010ff */
[----:B----4-:R-:W-:Y:S06]  /*10fd0*/  F2FP.BF16.F32.PACK_AB R147, R252, R179 ;  /* 0x000000b3fc93723e */ /* 0x010fec00000010ff */
[----:B------:R-:W-:Y:S01]  /*10fe0*/  MUFU.EX2 R135, R135 ;  /* 0x0000008700877308 */ /* 0x000fe20000000800 */
[C---:B------:R-:W-:Y:S06]  /*10ff0*/  HMMA.16816.F32.BF16 R4, R144.reuse, R12, R4 ;  /* 0x0000000c9004723c */ /* 0x040fec0000041804 */
[C---:B------:R-:W-:Y:S05]  /*11000*/  HMMA.16816.F32.BF16 R8, R144.reuse, R14, R8 ;  /* 0x0000000e9008723c */ /* 0x040fea0000041808 */
[C---:B------:R-:W-:Y:S01]  /*11010*/  FMUL.FTZ R12, R2.reuse, R152 ;  /* 0x00000098020c7220 */ /* 0x040fe20000410000 */
[----:B------:R-:W-:Y:S01]  /*11020*/  FMUL.FTZ R13, R2, R153 ;  /* 0x00000099020d7220 */ /* 0x000fe20000410000 */
[C---:B------:R-:W-:Y:S01]  /*11030*/  FMUL.FTZ R14, R0.reuse, R154 ;  /* 0x0000009a000e7220 */ /* 0x040fe20000410000 */
[----:B------:R-:W-:Y:S02]  /*11040*/  FMUL.FTZ R15, R0, R155 ;  /* 0x0000009b000f7220 */ /* 0x000fe40000410000 */
[----:B------:R-:W2:Y:S01]  /*11050*/  LDSM.16.MT88.4 R152, [R198+0x12000] ;  /* 0x01200000c698783b */ /* 0x000ea20000004200 */
[--C-:B-1----:R-:W-:Y:S04]  /*11060*/  FFMA.FTZ R137, R186, UR4, -R134.reuse ;  /* 0x00000004ba897c23 */ /* 0x102fe80008010886 */
[C---:B------:R-:W-:Y:S01]  /*11070*/  HMMA.16816.F32.BF16 R12, R144.reuse, R20, R12 ;  /* 0x00000014900c723c */ /* 0x040fe2000004180c */
[----:B------:R1:W4:Y:S05]  /*11080*/  MUFU.EX2 R245, R137 ;  /* 0x0000008900f57308 */ /* 0x00032a0000000800 */
[C---:B------:R-:W-:Y:S05]  /*11090*/  HMMA.16816.F32.BF16 R16, R144.reuse, R22, R16 ;  /* 0x000000169010723c */ /* 0x040fea0000041810 */
[C---:B------:R-:W-:Y:S01]  /*110a0*/  FMUL.FTZ R20, R2.reuse, R160 ;  /* 0x000000a002147220 */ /* 0x040fe20000410000 */
[----:B------:R-:W-:Y:S01]  /*110b0*/  FMUL.FTZ R21, R2, R161 ;  /* 0x000000a102157220 */ /* 0x000fe20000410000 */
[C---:B------:R-:W-:Y:S01]  /*110c0*/  FMUL.FTZ R22, R0.reuse, R162 ;  /* 0x000000a200167220 */ /* 0x040fe20000410000 */
[----:B------:R-:W-:Y:S02]  /*110d0*/  FMUL.FTZ R23, R0, R163 ;  /* 0x000000a300177220 */ /* 0x000fe40000410000 */
[----:B------:R-:W-:Y:S01]  /*110e0*/  LDSM.16.MT88.4 R160, [R198+0x10800] ;  /* 0x01080000c6a0783b */ /* 0x000fe20000004200 */
[--C-:B-1----:R-:W-:Y:S04]  /*110f0*/  FFMA.FTZ R137, R189, UR4, -R133.reuse ;  /* 0x00000004bd897c23 */ /* 0x102fe80008010885 */
[C---:B------:R-:W-:Y:S01]  /*11100*/  HMMA.16816.F32.BF16 R20, R144.reuse, R28, R20 ;  /* 0x0000001c9014723c */ /* 0x040fe20000041814 */
[----:B------:R1:W-:Y:S05]  /*11110*/  MUFU.EX2 R243, R137 ;  /* 0x0000008900f37308 */ /* 0x0003ea0000000800 */
        /* <DEDUP_REMOVED lines=9> */
[C---:B------:R-:W-:Y:S01]  /*111b0*/  HMMA.16816.F32.BF16 R32, R144.reuse, R142, R32 ;  /* 0x0000008e9020723c */ /* 0x040fe20000041820 */
[----:B------:R-:W5:Y:S05]  /*111c0*/  LDSM.16.MT88.4 R140, [R200+0x12000] ;  /* 0x01200000c88c783b */ /* 0x000f6a0000004200 */
[C---:B------:R-:W-:Y:S06]  /*111d0*/  HMMA.16816.F32.BF16 R36, R144.reuse, R148, R36 ;  /* 0x000000949024723c */ /* 0x040fec0000041824 */
[C---:B------:R-:W-:Y:S01]  /*111e0*/  HMMA.16816.F32.BF16 R40, R144.reuse, R150, R40 ;  /* 0x000000969028723c */ /* 0x040fe20000041828 */
[----:B------:R-:W3:Y:S04]  /*111f0*/  LDSM.16.MT88.4 R148, [R199+0x12000] ;  /* 0x01200000c794783b */ /* 0x000ee80000004200 */
[--C-:B-1----:R-:W-:Y:S01]  /*11200*/  FFMA.FTZ R137, R193, UR4, -R134.reuse ;  /* 0x00000004c1897c23 */ /* 0x102fe20008010886 */
[C---:B--2---:R-:W-:Y:S03]  /*11210*/  HMMA.16816.F32.BF16 R44, R144.reuse, R152, R44 ;  /* 0x00000098902c723c */ /* 0x044fe6000004182c */
[----:B------:R1:W-:Y:S03]  /*11220*/  MUFU.EX2 R241, R137 ;  /* 0x0000008900f17308 */ /* 0x0003e60000000800 */
[C---:B------:R-:W-:Y:S01]  /*11230*/  HMMA.16816.F32.BF16 R48, R144.reuse, R154, R48 ;  /* 0x0000009a9030723c */ /* 0x040fe20000041830 */
[----:B------:R-:W2:Y:S04]  /*11240*/  LDSM.16.MT88.4 R152, [R197+0x14000] ;  /* 0x01400000c598783b */ /* 0x000ea80000004200 */
[--C-:B-1----:R-:W-:Y:S01]  /*11250*/  FFMA.FTZ R137, R194, UR4, -R134.reuse ;  /* 0x00000004c2897c23 */ /* 0x102fe20008010886 */
[C---:B-----5:R-:W-:Y:S03]  /*11260*/  HMMA.16816.F32.BF16 R52, R144.reuse, R140, R52 ;  /* 0x0000008c9034723c */ /* 0x060fe60000041834 */
[----:B------:R1:W-:Y:S03]  /*11270*/  MUFU.EX2 R194, R137 ;  /* 0x0000008900c27308 */ /* 0x0003e60000000800 */
[C---:B------:R-:W-:Y:S01]  /*11280*/  HMMA.16816.F32.BF16 R56, R144.reuse, R142, R56 ;  /* 0x0000008e9038723c */ /* 0x040fe20000041838 */
[----:B------:R-:W5:Y:S05]  /*11290*/  LDSM.16.MT88.4 R140, [R198+0x14000] ;  /* 0x01400000c68c783b */ /* 0x000f6a0000004200 */
[C---:B---3--:R-:W-:Y:S06]  /*112a0*/  HMMA.16816.F32.BF16 R60, R144.reuse, R148, R60 ;  /* 0x00000094903c723c */ /* 0x048fec000004183c */
        /* <DEDUP_REMOVED lines=17> */
[----:B------:R1:W-:Y:S02]  /*113c0*/  MUFU.EX2 R190, R137 ;  /* 0x0000008900be7308 */ /* 0x0003e40000000800 */
[----:B------:R-:W-:Y:S01]  /*113d0*/  MOV R195, R180 ;  /* 0x000000b400c37202 */ /* 0x000fe20000000f00 */
[C---:B------:R-:W-:Y:S01]  /*113e0*/  HMMA.16816.F32.BF16 R96, R144.reuse, R154, R96 ;  /* 0x0000009a9060723c */ /* 0x040fe20000041860 */
[----:B------:R-:W2:Y:S04]  /*113f0*/  LDSM.16.MT88.4 R152, [R200+0x16000] ;  /* 0x01600000c898783b */ /* 0x000ea80000004200 */
[--C-:B-1----:R-:W-:Y:S01]  /*11400*/  FFMA.FTZ R137, R191, UR4, -R134.reuse ;  /* 0x00000004bf897c23 */ /* 0x102fe20008010886 */
[----:B------:R-:W-:Y:S01]  /*11410*/  MOV R191, R179 ;  /* 0x000000b300bf7202 */ /* 0x000fe20000000f00 */
[C---:B-----5:R-:W-:Y:S02]  /*11420*/  HMMA.16816.F32.BF16 R100, R144.reuse, R140, R100 ;  /* 0x0000008c9064723c */ /* 0x060fe40000041864 */
[----:B------:R1:W-:Y:S04]  /*11430*/  MUFU.EX2 R189, R137 ;  /* 0x0000008900bd7308 */ /* 0x0003e80000000800 */
[C---:B------:R-:W-:Y:S01]  /*11440*/  HMMA.16816.F32.BF16 R104, R144.reuse, R142, R104 ;  /* 0x0000008e9068723c */ /* 0x040fe20000041868 */
[----:B------:R-:W5:Y:S05]  /*11450*/  LDSM.16.MT88.4 R140, [R199+0x16000] ;  /* 0x01600000c78c783b */ /* 0x000f6a0000004200 */
[C---:B---3--:R-:W-:Y:S06]  /*11460*/  HMMA.16816.F32.BF16 R108, R144.reuse, R148, R108 ;  /* 0x00000094906c723c */ /* 0x048fec000004186c */
[C---:B------:R-:W-:Y:S05]  /*11470*/  HMMA.16816.F32.BF16 R112, R144.reuse, R150, R112 ;  /* 0x000000969070723c */ /* 0x040fea0000041870 */
[----:B------:R-:W-:Y:S01]  /*11480*/  F2FP.BF16.F32.PACK_AB R148, R250, R251 ;  /* 0x000000fbfa94723e */ /* 0x000fe200000010ff */
[C---:B--2---:R-:W-:Y:S05]  /*11490*/  HMMA.16816.F32.BF16 R116, R144.reuse, R152, R116 ;  /* 0x000000989074723c */ /* 0x044fea0000041874 */
[----:B------:R-:W-:Y:S01]  /*114a0*/  F2FP.BF16.F32.PACK_AB R149, R248, R249 ;  /* 0x000000f9f895723e */ /* 0x000fe200000010ff */
[C---:B------:R-:W-:Y:S01]  /*114b0*/  HMMA.16816.F32.BF16 R120, R144.reuse, R154, R120 ;  /* 0x0000009a9078723c */ /* 0x040fe20000041878 */
[----:B------:R-:W2:Y:S04]  /*114c0*/  LDSM.16.MT88.4 R152, [R200+0x10800] ;  /* 0x01080000c898783b */ /* 0x000ea80000004200 */
[----:B------:R-:W-:Y:S01]  /*114d0*/  F2FP.BF16.F32.PACK_AB R150, R247, R246 ;  /* 0x000000f6f796723e */ /* 0x000fe200000010ff */
[--C-:B-1----:R-:W-:Y:S01]  /*114e0*/  FFMA.FTZ R137, R226, UR4, -R133.reuse ;  /* 0x00000004e2897c23 */ /* 0x102fe20008010885 */
[----:B----4-:R-:W-:Y:S03]  /*114f0*/  F2FP.BF16.F32.PACK_AB R151, R244, R245 ;  /* 0x000000f5f497723e */ /* 0x010fe600000010ff */
[----:B------:R1:W-:Y:S01]  /*11500*/  MUFU.EX2 R188, R137 ;  /* 0x0000008900bc7308 */ /* 0x0003e20000000800 */
[----:B------:R-:W-:Y:S02]  /*11510*/  MOV R226, R173 ;  /* 0x000000ad00e27202 */ /* 0x000fe40000000f00 */
[----:B------:R-:W-:Y:S01]  /*11520*/  LDSM.16.MT88.4 R172, [R199+0x11800] ;  /* 0x01180000c7ac783b */ /* 0x000fe20000004200 */
[C---:B-----5:R-:W-:Y:S06]  /*11530*/  HMMA.16816.F32.BF16 R124, R144.reuse, R140, R124 ;  /* 0x0000008c907c723c */ /* 0x060fec000004187c */
[----:B------:R-:W-:Y:S01]  /*11540*/  HMMA.16816.F32.BF16 R128, R144, R142, R128 ;  /* 0x0000008e9080723c */ /* 0x000fe20000041880 */
[----:B------:R-:W3:Y:S04]  /*11550*/  LDSM.16.MT88.4 R140, [R199+0x10800] ;  /* 0x01080000c78c783b */ /* 0x000ee80000004200 */
[--C-:B-1----:R-:W-:Y:S01]  /*11560*/  FFMA.FTZ R137, R224, UR4, -R133.reuse ;  /* 0x00000004e0897c23 */ /* 0x102fe20008010885 */
[C---:B------:R-:W-:Y:S03]  /*11570*/  HMMA.16816.F32.BF16 R4, R148.reuse, R156, R4 ;  /* 0x0000009c9404723c */ /* 0x040fe60000041804 */
[----:B------:R-:W1:Y:S01]  /*11580*/  LDSM.16.MT88.4 R144, [R197+0x12800] ;  /* 0x01280000c590783b */ /* 0x000e620000004200 */
[----:B------:R4:W5:Y:S01]  /*11590*/  MUFU.EX2 R187, R137 ;  /* 0x0000008900bb7308 */ /* 0x0009620000000800 */
[----:B------:R-:W-:Y:S01]  /*115a0*/  MOV R224, R178 ;  /* 0x000000b200e07202 */ /* 0x000fe20000000f00 */
[C---:B------:R-:W-:Y:S05]  /*115b0*/  HMMA.16816.F32.BF16 R8, R148.reuse, R158, R8 ;  /* 0x0000009e9408723c */ /* 0x040fea0000041808 */
[----:B------:R-:W5:Y:S01]  /*115c0*/  LDSM.16.MT88.4 R156, [R198+0x12800] ;  /* 0x01280000c69c783b */ /* 0x000f620000004200 */
[C---:B------:R-:W-:Y:S06]  /*115d0*/  HMMA.16816.F32.BF16 R12, R148.reuse, R160, R12 ;  /* 0x000000a0940c723c */ /* 0x040fec000004180c */
[C---:B------:R-:W-:Y:S01]  /*115e0*/  HMMA.16816.F32.BF16 R16, R148.reuse, R162, R16 ;  /* 0x000000a29410723c */ /* 0x040fe20000041810 */
[----:B------:R-:W5:Y:S04]  /*115f0*/  LDSM.16.MT88.4 R160, [R200+0x12800] ;  /* 0x01280000c8a0783b */ /* 0x000f680000004200 */
[--C-:B----4-:R-:W-:Y:S01]  /*11600*/  FFMA.FTZ R137, R228, UR4, -R134.reuse ;  /* 0x00000004e4897c23 */ /* 0x110fe20008010886 */
[C---:B--2---:R-:W-:Y:S03]  /*11610*/  HMMA.16816.F32.BF16 R20, R148.reuse, R152, R20 ;  /* 0x000000989414723c */ /* 0x044fe60000041814 */
[----:B------:R2:W-:Y:S02]  /*11620*/  MUFU.EX2 R186, R137 ;  /* 0x0000008900ba7308 */ /* 0x0005e40000000800 */
[----:B------:R-:W-:Y:S01]  /*11630*/  MOV R228, R177 ;  /* 0x000000b100e47202 */ /* 0x000fe20000000f00 */
[C---:B------:R-:W-:Y:S01]  /*11640*/  HMMA.16816.F32.BF16 R24, R148.reuse, R154, R24 ;  /* 0x0000009a9418723c */ /* 0x040fe20000041818 */
[----:B------:R-:W4:Y:S05]  /*11650*/  LDSM.16.MT88.4 R152, [R199+0x12800] ;  /* 0x01280000c798783b */ /* 0x000f2a0000004200 */
[C---:B---3--:R-:W-:Y:S06]  /*11660*/  HMMA.16816.F32.BF16 R28, R148.reuse, R140, R28 ;  /* 0x0000008c941c723c */ /* 0x048fec000004181c */
[C---:B------:R-:W-:Y:S01]  /*11670*/  HMMA.16816.F32.BF16 R32, R148.reuse, R142, R32 ;  /* 0x0000008e9420723c */ /* 0x040fe20000041820 */
[----:B------:R-:W3:Y:S04]  /*11680*/  LDSM.16.MT88.4 R140, [R197+0x14800] ;  /* 0x01480000c58c783b */ /* 0x000ee80000004200 */
[--C-:B--2---:R-:W-:Y:S01]  /*11690*/  FFMA.FTZ R137, R227, UR4, -R134.reuse ;  /* 0x00000004e3897c23 */ /* 0x104fe20008010886 */
[C---:B-1----:R-:W-:Y:S03]  /*116a0*/  HMMA.16816.F32.BF16 R36, R148.reuse, R144, R36 ;  /* 0x000000909424723c */ /* 0x042fe60000041824 */
[----:B------:R-:W2:Y:S01]  /*116b0*/  LDL.LU R227, [R1+0x4] ;  /* 0x0000040001e37983 */ /* 0x000ea20000300800 */
[----:B------:R1:W3:Y:S01]  /*116c0*/  MUFU.EX2 R185, R137 ;  /* 0x0000008900b97308 */ /* 0x0002e20000000800 */
[----:B------:R-:W-:Y:S01]  /*116d0*/  FFMA.FTZ R134, R136, UR4, -R134 ;  /* 0x0000000488867c23 */ /* 0x000fe20008010886 */
[C---:B------:R-:W-:Y:S01]  /*116e0*/  HMMA.16816.F32.BF16 R40, R148.reuse, R146, R40 ;  /* 0x000000929428723c */ /* 0x040fe20000041828 */
[----:B------:R-:W3:Y:S04]  /*116f0*/  LDSM.16.MT88.4 R144, [R198+0x14800] ;  /* 0x01480000c690783b */ /* 0x000ee80000004200 */
[----:B-----5:R-:W-:Y:S01]  /*11700*/  F2FP.BF16.F32.PACK_AB R136, R187, R188 ;  /* 0x000000bcbb88723e */ /* 0x020fe200000010ff */
[C---:B------:R-:W-:Y:S02]  /*11710*/  HMMA.16816.F32.BF16 R44, R148.reuse, R156, R44 ;  /* 0x0000009c942c723c */ /* 0x040fe4000004182c */
[----:B------:R-:W-:Y:S04]  /*11720*/  MUFU.EX2 R134, R134 ;  /* 0x0000008600867308 */ /* 0x000fe80000000800 */
[C---:B------:R-:W-:Y:S01]  /*11730*/  HMMA.16816.F32.BF16 R48, R148.reuse, R158, R48 ;  /* 0x0000009e9430723c */ /* 0x040fe20000041830 */
[----:B------:R-:W5:Y:S04]  /*11740*/  LDSM.16.MT88.4 R156, [R200+0x14800] ;  /* 0x01480000c89c783b */ /* 0x000f680000004200 */
[--C-:B-1----:R-:W-:Y:S01]  /*11750*/  FFMA.FTZ R137, R225, UR4, -R133.reuse ;  /* 0x00000004e1897c23 */ /* 0x102fe20008010885 */
[C---:B------:R-:W-:Y:S03]  /*11760*/  HMMA.16816.F32.BF16 R52, R148.reuse, R160, R52 ;  /* 0x000000a09434723c */ /* 0x040fe60000041834 */
[----:B------:R1:W-:Y:S02]  /*11770*/  MUFU.EX2 R184, R137 ;  /* 0x0000008900b87308 */ /* 0x0003e40000000800 */
[----:B------:R-:W-:Y:S01]  /*11780*/  MOV R225, R181 ;  /* 0x000000b500e17202 */ /* 0x000fe20000000f00 */
[C---:B------:R-:W-:Y:S01]  /*11790*/  HMMA.16816.F32.BF16 R56, R148.reuse, R162, R56 ;  /* 0x000000a29438723c */ /* 0x040fe20000041838 */
[----:B------:R-:W5:Y:S04]  /*117a0*/  LDSM.16.MT88.4 R160, [R199+0x14800] ;  /* 0x01480000c7a0783b */ /* 0x000f680000004200 */
[----:B------:R-:W-:Y:S01]  /*117b0*/  FFMA.FTZ R133, R139, UR4, -R133 ;  /* 0x000000048b857c23 */ /* 0x000fe20008010885 */
[C---:B----4-:R-:W-:Y:S03]  /*117c0*/  HMMA.16816.F32.BF16 R60, R148.reuse, R152, R60 ;  /* 0x00000098943c723c */ /* 0x050fe6000004183c */
[----:B------:R-:W-:Y:S02]  /*117d0*/  LDSM.16.MT88.4 R180, [R198+0x13800] ;  /* 0x01380000c6b4783b */ /* 0x000fe40000004200 */
[----:B------:R-:W4:Y:S01]  /*117e0*/  MUFU.EX2 R133, R133 ;  /* 0x0000008500857308 */ /* 0x000f220000000800 */
[C---:B------:R-:W-:Y:S05]  /*117f0*/  HMMA.16816.F32.BF16 R64, R148.reuse, R154, R64 ;  /* 0x0000009a9440723c */ /* 0x040fea0000041840 */
[----:B------:R-:W5:Y:S01]  /*11800*/  LDSM.16.MT88.4 R152, [R197+0x16800] ;  /* 0x01680000c598783b */ /* 0x000f620000004200 */
[C---:B---3--:R-:W-:Y:S05]  /*11810*/  HMMA.16816.F32.BF16 R68, R148.reuse, R140, R68 ;  /* 0x0000008c9444723c */ /* 0x048fea0000041844 */
[----:B-1----:R-:W-:Y:S01]  /*11820*/  F2FP.BF16.F32.PACK_AB R137, R185, R186 ;  /* 0x000000bab989723e */ /* 0x002fe200000010ff */
[C---:B------:R-:W-:Y:S01]  /*11830*/  HMMA.16816.F32.BF16 R72, R148.reuse, R142, R72 ;  /* 0x0000008e9448723c */ /* 0x040fe20000041848 */
[----:B------:R-:W1:Y:S04]  /*11840*/  LDSM.16.MT88.4 R140, [R198+0x16800] ;  /* 0x01680000c68c783b */ /* 0x000e680000004200 */
[----:B----4-:R-:W-:Y:S01]  /*11850*/  F2FP.BF16.F32.PACK_AB R138, R133, R184 ;  /* 0x000000b8858a723e */ /* 0x010fe200000010ff */
[C---:B------:R-:W-:Y:S05]  /*11860*/  HMMA.16816.F32.BF16 R76, R148.reuse, R144, R76 ;  /* 0x00000090944c723c */ /* 0x040fea000004184c */
[----:B------:R-:W-:Y:S01]  /*11870*/  F2FP.BF16.F32.PACK_AB R139, R134, R135 ;  /* 0x00000087868b723e */ /* 0x000fe200000010ff */
[C---:B------:R-:W-:Y:S01]  /*11880*/  HMMA.16816.F32.BF16 R80, R148.reuse, R146, R80 ;  /* 0x000000929450723c */ /* 0x040fe20000041850 */
[----:B------:R-:W3:Y:S05]  /*11890*/  LDSM.16.MT88.4 R144, [R200+0x16800] ;  /* 0x01680000c890783b */ /* 0x000eea0000004200 */
        /* <DEDUP_REMOVED lines=9> */
[C---:B-1----:R-:W-:Y:S06]  /*11930*/  HMMA.16816.F32.BF16 R108, R148.reuse, R140, R108 ;  /* 0x0000008c946c723c */ /* 0x042fec000004186c */
[C---:B------:R-:W-:Y:S05]  /*11940*/  HMMA.16816.F32.BF16 R112, R148.reuse, R142, R112 ;  /* 0x0000008e9470723c */ /* 0x040fea0000041870 */
[----:B------:R-:W-:Y:S01]  /*11950*/  F2FP.BF16.F32.PACK_AB R140, R242, R243 ;  /* 0x000000f3f28c723e */ /* 0x000fe200000010ff */
[C---:B---3--:R-:W-:Y:S05]  /*11960*/  HMMA.16816.F32.BF16 R116, R148.reuse, R144, R116 ;  /* 0x000000909474723c */ /* 0x048fea0000041874 */
[----:B------:R-:W-:Y:S01]  /*11970*/  F2FP.BF16.F32.PACK_AB R141, R194, R241 ;  /* 0x000000f1c28d723e */ /* 0x000fe200000010ff */
[C---:B------:R-:W-:Y:S01]  /*11980*/  HMMA.16816.F32.BF16 R120, R148.reuse, R146, R120 ;  /* 0x000000929478723c */ /* 0x040fe20000041878 */
[----:B------:R-:W1:Y:S04]  /*11990*/  LDSM.16.MT88.4 R144, [R200+0x11000] ;  /* 0x01100000c890783b */ /* 0x000e680000004200 */
[----:B------:R-:W-:Y:S01]  /*119a0*/  F2FP.BF16.F32.PACK_AB R142, R192, R193 ;  /* 0x000000c1c08e723e */ /* 0x000fe200000010ff */
[C---:B----4-:R-:W-:Y:S05]  /*119b0*/  HMMA.16816.F32.BF16 R124, R148.reuse, R156, R124 ;  /* 0x0000009c947c723c */ /* 0x050fea000004187c */
[----:B------:R-:W-:Y:S01]  /*119c0*/  F2FP.BF16.F32.PACK_AB R143, R189, R190 ;  /* 0x000000bebd8f723e */ /* 0x000fe200000010ff */
[----:B------:R-:W-:Y:S01]  /*119d0*/  HMMA.16816.F32.BF16 R128, R148, R158, R128 ;  /* 0x0000009e9480723c */ /* 0x000fe20000041880 */
[----:B------:R-:W3:Y:S05]  /*119e0*/  LDSM.16.MT88.4 R148, [R197+0x13000] ;  /* 0x01300000c594783b */ /* 0x000eea0000004200 */
[C---:B-----5:R-:W-:Y:S03]  /*119f0*/  HMMA.16816.F32.BF16 R4, R140.reuse, R152, R4 ;  /* 0x000000988c04723c */ /* 0x060fe60000041804 */
[----:B------:R-:W-:Y:S03]  /*11a00*/  LDSM.16.MT88.4 R156, [R200+0x13000] ;  /* 0x01300000c89c783b */ /* 0x000fe60000004200 */
[C---:B------:R-:W-:Y:S05]  /*11a10*/  HMMA.16816.F32.BF16 R8, R140.reuse, R154, R8 ;  /* 0x0000009a8c08723c */ /* 0x040fea0000041808 */
[----:B------:R-:W4:Y:S01]  /*11a20*/  LDSM.16.MT88.4 R152, [R198+0x13000] ;  /* 0x01300000c698783b */ /* 0x000f220000004200 */
        /* <DEDUP_REMOVED lines=34> */
[C---:B------:R-:W-:Y:S06]  /*11c50*/  HMMA.16816.F32.BF16 R104, R140.reuse, R146, R104 ;  /* 0x000000928c68723c */ /* 0x040fec0000041868 */
[C---:B------:R-:W-:Y:S05]  /*11c60*/  HMMA.16816.F32.BF16 R108, R140.reuse, R160, R108 ;  /* 0x000000a08c6c723c */ /* 0x040fea000004186c */
[----:B--2---:R-:W-:Y:S01]  /*11c70*/  FFMA.FTZ R0, R0, R227, R225 ;  /* 0x000000e300007223 */ /* 0x004fe200000100e1 */
[C---:B------:R-:W-:Y:S05]  /*11c80*/  HMMA.16816.F32.BF16 R112, R140.reuse, R162, R112 ;  /* 0x000000a28c70723c */ /* 0x040fea0000041870 */
[----:B------:R-:W-:Y:S01]  /*11c90*/  MOV R161, R176 ;  /* 0x000000b000a17202 */ /* 0x000fe20000000f00 */
[C---:B---3--:R-:W-:Y:S01]  /*11ca0*/  HMMA.16816.F32.BF16 R116, R140.reuse, R148, R116 ;  /* 0x000000948c74723c */ /* 0x048fe20000041874 */
[----:B------:R-:W1:Y:S04]  /*11cb0*/  LDSM.16.MT88.4 R176, [R197+0x13800] ;  /* 0x01380000c5b0783b */ /* 0x000e680000004200 */
[----:B------:R-:W-:Y:S01]  /*11cc0*/  FADD.FTZ R0, R224, R0 ;  /* 0x00000000e0007221 */ /* 0x000fe20000010000 */
[C---:B------:R-:W-:Y:S05]  /*11cd0*/  HMMA.16816.F32.BF16 R120, R140.reuse, R150, R120 ;  /* 0x000000968c78723c */ /* 0x040fea0000041878 */
[----:B------:R-:W-:Y:S01]  /*11ce0*/  FADD.FTZ R0, R191, R0 ;  /* 0x00000000bf007221 */ /* 0x000fe20000010000 */
[C---:B----4-:R-:W-:Y:S05]  /*11cf0*/  HMMA.16816.F32.BF16 R124, R140.reuse, R152, R124 ;  /* 0x000000988c7c723c */ /* 0x050fea000004187c */
[----:B------:R-:W-:Y:S01]  /*11d00*/  FADD.FTZ R0, R252, R0 ;  /* 0x00000000fc007221 */ /* 0x000fe20000010000 */
[----:B------:R-:W-:Y:S05]  /*11d10*/  HMMA.16816.F32.BF16 R128, R140, R154, R128 ;  /* 0x0000009a8c80723c */ /* 0x000fea0000041880 */
[----:B------:R-:W-:Y:S01]  /*11d20*/  FADD.FTZ R0, R249, R0 ;  /* 0x00000000f9007221 */ /* 0x000fe20000010000 */
[C---:B-----5:R-:W-:Y:S01]  /*11d30*/  HMMA.16816.F32.BF16 R144, R136.reuse, R156, R4 ;  /* 0x0000009c8890723c */ /* 0x060fe20000041804 */
[----:B------:R-:W2:Y:S04]  /*11d40*/  LDSM.16.MT88.4 R4, [R200+0x13800] ;  /* 0x01380000c804783b */ /* 0x000ea80000004200 */
[----:B------:R-:W-:Y:S01]  /*11d50*/  FADD.FTZ R0, R248, R0 ;  /* 0x00000000f8007221 */ /* 0x000fe20000010000 */
[C---:B------:R-:W-:Y:S03]  /*11d60*/  HMMA.16816.F32.BF16 R140, R136.reuse, R158, R8 ;  /* 0x0000009e888c723c */ /* 0x040fe60000041808 */
[----:B------:R-:W3:Y:S02]  /*11d70*/  LDSM.16.MT88.4 R8, [R199+0x13800] ;  /* 0x01380000c708783b */ /* 0x000ee40000004200 */
[----:B------:R-:W-:Y:S01]  /*11d80*/  FADD.FTZ R0, R245, R0 ;  /* 0x00000000f5007221 */ /* 0x000fe20000010000 */
[C---:B------:R-:W-:Y:S05]  /*11d90*/  HMMA.16816.F32.BF16 R152, R136.reuse, R164, R12 ;  /* 0x000000a48898723c */ /* 0x040fea000004180c */
[----:B------:R-:W-:Y:S01]  /*11da0*/  FADD.FTZ R0, R244, R0 ;  /* 0x00000000f4007221 */ /* 0x000fe20000010000 */
[C---:B------:R-:W-:Y:S01]  /*11db0*/  HMMA.16816.F32.BF16 R148, R136.reuse, R166, R16 ;  /* 0x000000a68894723c */ /* 0x040fe20000041810 */
[----:B------:R-:W-:Y:S04]  /*11dc0*/  LDSM.16.MT88.4 R16, [R198+0x15800] ;  /* 0x01580000c610783b */ /* 0x000fe80000004200 */
[----:B------:R-:W-:Y:S01]  /*11dd0*/  MOV R15, R161 ;  /* 0x000000a1000f7202 */ /* 0x000fe20000000f00 */
[----:B------:R-:W-:Y:S01]  /*11de0*/  FADD.FTZ R0, R241, R0 ;  /* 0x00000000f1007221 */ /* 0x000fe20000010000 */
[C---:B------:R-:W-:Y:S02]  /*11df0*/  HMMA.16816.F32.BF16 R160, R136.reuse, R168, R20 ;  /* 0x000000a888a0723c */ /* 0x040fe40000041814 */
[----:B------:R-:W-:Y:S02]  /*11e00*/  LDSM.16.MT88.4 R20, [R200+0x15800] ;  /* 0x01580000c814783b */ /* 0x000fe40000004200 */
[----:B------:R-:W-:Y:S02]  /*11e10*/  FADD.FTZ R0, R194, R0 ;  /* 0x00000000c2007221 */ /* 0x000fe40000010000 */
[C---:B------:R-:W-:Y:S04]  /*11e20*/  HMMA.16816.F32.BF16 R156, R136.reuse, R170, R24 ;  /* 0x000000aa889c723c */ /* 0x040fe80000041818 */
[----:B------:R-:W-:Y:S01]  /*11e30*/  LDSM.16.MT88.4 R24, [R199+0x15800] ;  /* 0x01580000c718783b */ /* 0x000fe20000004200 */
[----:B------:R-:W-:Y:S01]  /*11e40*/  FADD.FTZ R0, R190, R0 ;  /* 0x00000000be007221 */ /* 0x000fe20000010000 */
[C---:B------:R-:W-:Y:S05]  /*11e50*/  HMMA.16816.F32.BF16 R168, R136.reuse, R172, R28 ;  /* 0x000000ac88a8723c */ /* 0x040fea000004181c */
[----:B------:R-:W-:Y:S01]  /*11e60*/  FADD.FTZ R0, R189, R0 ;  /* 0x00000000bd007221 */ /* 0x000fe20000010000 */
[C---:B------:R-:W-:Y:S01]  /*11e70*/  HMMA.16816.F32.BF16 R164, R136.reuse, R174, R32 ;  /* 0x000000ae88a4723c */ /* 0x040fe20000041820 */
[----:B------:R-:W4:Y:S04]  /*11e80*/  LDL.LU R31, [R1] ;  /* 0x00000000011f7983 */ /* 0x000f280000300800 */
[----:B------:R-:W-:Y:S01]  /*11e90*/  MOV R30, R15 ;  /* 0x0000000f001e7202 */ /* 0x000fe20000000f00 */
[C---:B-1----:R-:W-:Y:S01]  /*11ea0*/  HMMA.16816.F32.BF16 R36, R136.reuse, R176, R36 ;  /* 0x000000b08824723c */ /* 0x042fe20000041824 */
[----:B------:R-:W1:Y:S04]  /*11eb0*/  LDSM.16.MT88.4 R12, [R197+0x15800] ;  /* 0x01580000c50c783b */ /* 0x000e680000004200 */
[----:B------:R-:W-:Y:S01]  /*11ec0*/  FADD.FTZ R0, R186, R0 ;  /* 0x00000000ba007221 */ /* 0x000fe20000010000 */
[C---:B------:R-:W-:Y:S05]  /*11ed0*/  HMMA.16816.F32.BF16 R40, R136.reuse, R178, R40 ;  /* 0x000000b28828723c */ /* 0x040fea0000041828 */
[----:B------:R-:W-:Y:S01]  /*11ee0*/  FADD.FTZ R0, R185, R0 ;  /* 0x00000000b9007221 */ /* 0x000fe20000010000 */
[C---:B------:R-:W-:Y:S05]  /*11ef0*/  HMMA.16816.F32.BF16 R44, R136.reuse, R180, R44 ;  /* 0x000000b4882c723c */ /* 0x040fea000004182c */
[----:B------:R-:W-:Y:S01]  /*11f00*/  FADD.FTZ R0, R135, R0 ;  /* 0x0000000087007221 */ /* 0x000fe20000010000 */
[C---:B------:R-:W-:Y:S05]  /*11f10*/  HMMA.16816.F32.BF16 R48, R136.reuse, R182, R48 ;  /* 0x000000b68830723c */ /* 0x040fea0000041830 */
[----:B------:R-:W-:Y:S01]  /*11f20*/  FADD.FTZ R0, R134, R0 ;  /* 0x0000000086007221 */ /* 0x000fe20000010000 */
[C---:B--2---:R-:W-:Y:S05]  /*11f30*/  HMMA.16816.F32.BF16 R52, R136.reuse, R4, R52 ;  /* 0x000000048834723c */ /* 0x044fea0000041834 */
[----:B------:R-:W-:Y:S01]  /*11f40*/  MOV R134, R3 ;  /* 0x0000000300867202 */ /* 0x000fe20000000f00 */
        /* <DEDUP_REMOVED lines=11> */
[C---:B------:R-:W-:Y:S06]  /*12000*/  HMMA.16816.F32.BF16 R84, R136.reuse, R20, R84 ;  /* 0x000000148854723c */ /* 0x040fec0000041854 */
[C---:B------:R-:W-:Y:S06]  /*12010*/  HMMA.16816.F32.BF16 R88, R136.reuse, R22, R88 ;  /* 0x000000168858723c */ /* 0x040fec0000041858 */
[C---:B------:R-:W-:Y:S06]  /*12020*/  HMMA.16816.F32.BF16 R92, R136.reuse, R24, R92 ;  /* 0x00000018885c723c */ /* 0x040fec000004185c */
[C---:B------:R-:W-:Y:S06]  /*12030*/  HMMA.16816.F32.BF16 R96, R136.reuse, R26, R96 ;  /* 0x0000001a8860723c */ /* 0x040fec0000041860 */
[C---:B--2---:R-:W-:Y:S06]  /*12040*/  HMMA.16816.F32.BF16 R100, R136.reuse, R4, R100 ;  /* 0x000000048864723c */ /* 0x044fec0000041864 */
[C---:B------:R-:W-:Y:S06]  /*12050*/  HMMA.16816.F32.BF16 R104, R136.reuse, R6, R104 ;  /* 0x000000068868723c */ /* 0x040fec0000041868 */
[C---:B---3--:R-:W-:Y:S06]  /*12060*/  HMMA.16816.F32.BF16 R108, R136.reuse, R8, R108 ;  /* 0x00000008886c723c */ /* 0x048fec000004186c */
[C---:B------:R-:W-:Y:S06]  /*12070*/  HMMA.16816.F32.BF16 R112, R136.reuse, R10, R112 ;  /* 0x0000000a8870723c */ /* 0x040fec0000041870 */
[C---:B-1----:R-:W-:Y:S06]  /*12080*/  HMMA.16816.F32.BF16 R116, R136.reuse, R12, R116 ;  /* 0x0000000c8874723c */ /* 0x042fec0000041874 */
[C---:B------:R-:W-:Y:S06]  /*12090*/  HMMA.16816.F32.BF16 R120, R136.reuse, R14, R120 ;  /* 0x0000000e8878723c */ /* 0x040fec0000041878 */
[C---:B-----5:R-:W-:Y:S06]  /*120a0*/  HMMA.16816.F32.BF16 R124, R136.reuse, R16, R124 ;  /* 0x00000010887c723c */ /* 0x060fec000004187c */
[----:B------:R-:W-:Y:S05]  /*120b0*/  HMMA.16816.F32.BF16 R128, R136, R18, R128 ;  /* 0x000000128880723c */ /* 0x000fea0000041880 */
[----:B----4-:R-:W-:Y:S06]  /*120c0*/  FFMA.FTZ R2, R2, R31, R30 ;  /* 0x0000001f02027223 */ /* 0x010fec000001001e */
[----:B------:R-:W-:Y:S04]  /*120d0*/  FADD.FTZ R2, R228, R2 ;  /* 0x00000002e4027221 */ /* 0x000fe80000010000 */
        /* <DEDUP_REMOVED lines=13> */
[----:B------:R-:W-:Y:S01]  /*121b0*/  FADD.FTZ R2, R133, R2 ;  /* 0x0000000285027221 */ /* 0x000fe20000010000 */
[----:B------:R-:W-:Y:S04]  /*121c0*/  MOV R133, R132 ;  /* 0x0000008400857202 */ /* 0x000fe80000000f00 */
[----:B------:R2:W-:Y:S04]  /*121d0*/  STL [R1], R2 ;  /* 0x0000000201007387 */ /* 0x0005e80000100800 */
[----:B------:R2:W-:Y:S01]  /*121e0*/  STL [R1+0x4], R0 ;  /* 0x0000040001007387 */ /* 0x0005e20000100800 */
[----:B------:R-:W-:Y:S05]  /*121f0*/  @P0 BRA `(.L_x_647) ;  /* 0xffffffc000ac0947 */ /* 0x000fea000383ffff */
.L_x_646:
[----:B------:R-:W3:Y:S04]  /*12200*/  LDL.LU R13, [R1] ;  /* 0x00000000010d7983 */ /* 0x000ee80000300800 */
[----:B------:R-:W4:Y:S01]  /*12210*/  LDL.LU R12, [R1+0x4] ;  /* 0x00000400010c7983 */ /* 0x000f220000300800 */
[----:B------:R-:W1:Y:S01]  /*12220*/  S2UR UR6, SR_CgaCtaId ;  /* 0x00000000000679c3 */ /* 0x000e620000008800 */
[----:B------:R-:W-:Y:S01]  /*12230*/  UISETP.NE.AND UP0, UPT, UR14, -0x1, UPT ;  /* 0xffffffff0e00788c */ /* 0x000fe2000bf05270 */
[----:B------:R-:W-:Y:S01]  /*12240*/  IMAD.MOV.U32 R172, RZ, RZ, 0x20 ;  /* 0x00000020ffac7424 */ /* 0x000fe200078e00ff */
[----:B-----5:R-:W2:Y:S01]  /*12250*/  S2R R10, SR_TID.X ;  /* 0x00000000000a7919 */ /* 0x020ea20000002100 */
[----:B------:R-:W-:-:S03]  /*12260*/  IMAD.MOV.U32 R134, RZ, RZ, 0x40 ;  /* 0x00000040ff867424 */ /* 0x000fc600078e00ff */
[----:B------:R-:W-:-:S05]  /*12270*/  PLOP3.LUT P0, PT, PT, PT, UP0, 0x80, 0x0 ;  /* 0x000000000000781c */ /* 0x000fca0003f0f008 */
[----:B------:R-:W-:Y:S02]  /*12280*/  @UP0 ULDC.64 UR4, c[0x0][0x298] ;  /* 0x0000a60000040ab9 */ /* 0x000fe40000000a00 */
[----:B------:R-:W-:-:S03]  /*12290*/  @UP0 UIMAD.WIDE.U32 UR8, UR14, UR4, URZ ;  /* 0x000000040e0802a5 */ /* 0x000fc6000f8e003f */
[----:B------:R-:W-:Y:S01]  /*122a0*/  UMOV UR4, 0x400 ;  /* 0x0000040000047882 */ /* 0x000fe20000000000 */
[----:B------:R-:W-:Y:S02]  /*122b0*/  @UP0 UIMAD UR7, UR14, UR5, UR9 ;  /* 0x000000050e0702a4 */ /* 0x000fe4000f8e0209 */
[----:B-1----:R-:W-:Y:S01]  /*122c0*/  ULEA UR6, UR6, UR4, 0x18 ;  /* 0x0000000406067291 */ /* 0x002fe2000f8ec03f */
[----:B--2---:R-:W-:-:S04]  /*122d0*/  SHF.R.S32.HI R11, RZ, 0x1f, R10 ;  /* 0x0000001fff0b7819 */ /* 0x004fc8000001140a */
        /* <DEDUP_REMOVED lines=10> */
[----:B------:R-:W-:-:S04]  /*12380*/  IMAD.IADD R0, R4, 0x1, -R0 ;  /* 0x0000000104007824 */ /* 0x000fc800078e0a00 */
[C---:B------:R-:W-:Y:S01]  /*12390*/  IMAD.SHL.U32 R4, R0.reuse, 0x40, RZ ;  /* 0x0000004000047824 */ /* 0x040fe200078e00ff */
[----:B------:R-:W-:-:S04]  /*123a0*/  R2P PR, R0, 0x6 ;  /* 0x0000000600007804 */ /* 0x000fc80000000000 */
[----:B------:R-:W-:Y:S02]  /*123b0*/  LOP3.LUT R4, R4, 0x1c0, RZ, 0xc0, !PT ;  /* 0x000001c004047812 */ /* 0x000fe400078ec0ff */
[----:B------:R-:W-:Y:S02]  /*123c0*/  SEL R172, R172, 0xffffffe0, !P1 ;  /* 0xffffffe0acac7807 */ /* 0x000fe40004800000 */
[----:B------:R-:W-:Y:S02]  /*123d0*/  LEA.HI R5, R4, R4, RZ, 0x1d ;  /* 0x0000000404057211 */ /* 0x000fe400078fe8ff */
[----:B------:R-:W-:-:S03]  /*123e0*/  SEL R134, R134, 0xffffffc0, !P2 ;  /* 0xffffffc086867807 */ /* 0x000fc60005000000 */
[----:B------:R-:W-:-:S05]  /*123f0*/  IMAD.U32 R5, R6, 0x2, R5 ;  /* 0x0000000206057824 */ /* 0x000fca00078e0005 */
[----:B------:R-:W-:Y:S01]  /*12400*/  LEA R31, R5, UR6, 0x1 ;  /* 0x00000006051f7c11 */ /* 0x000fe2000f8e08ff */
[----:B---3--:R-:W1:Y:S04]  /*12410*/  SHFL.BFLY PT, R7, R13, 0x2, 0x1f ;  /* 0x0c401f000d077f89 */ /* 0x008e6800000e0000 */
[----:B----4-:R-:W2:Y:S01]  /*12420*/  SHFL.BFLY PT, R8, R12, 0x2, 0x1f ;  /* 0x0c401f000c087f89 */ /* 0x010ea200000e0000 */
[----:B-1----:R-:W-:Y:S01]  /*12430*/  FADD.FTZ R2, R7, R13 ;  /* 0x0000000d07027221 */ /* 0x002fe20000010000 */
[----:B--2---:R-:W-:-:S04]  /*12440*/  FADD.FTZ R4, R8, R12 ;  /* 0x0000000c08047221 */ /* 0x004fc80000010000 */
[----:B------:R1:W2:Y:S04]  /*12450*/  SHFL.BFLY PT, R6, R2, 0x1, 0x1f ;  /* 0x0c201f0002067f89 */ /* 0x0002a800000e0000 */
[----:B------:R1:W3:Y:S01]  /*12460*/  SHFL.BFLY PT, R7, R4, 0x1, 0x1f ;  /* 0x0c201f0004077f89 */ /* 0x0002e200000e0000 */
[----:B------:R-:W-:Y:S05]  /*12470*/  @P0 BRA `(.L_x_650) ;  /* 0x00000000001c0947 */ /* 0x000fea0003800000 */
[----:B------:R-:W4:Y:S01]  /*12480*/  S2UR UR7, SR_CTAID.Y ;  /* 0x00000000000779c3 */ /* 0x000f220000002600 */
[----:B------:R-:W-:Y:S01]  /*12490*/  ULDC.64 UR4, c[0x0][0x290] ;  /* 0x0000a40000047ab9 */ /* 0x000fe20000000a00 */
[----:B----4-:R-:W-:Y:S02]  /*124a0*/  USHF.R.S32.HI UR6, URZ, 0x1f, UR7 ;  /* 0x0000001f3f067899 */ /* 0x010fe40008011407 */
[----:B------:R-:W-:Y:S02]  /*124b0*/  UIMAD.WIDE.U32 UR8, UR7, UR4, URZ ;  /* 0x00000004070872a5 */ /* 0x000fe4000f8e003f */
[----:B------:R-:W-:-:S04]  /*124c0*/  UIMAD UR6, UR6, UR4, URZ ;  /* 0x00000004060672a4 */ /* 0x000fc8000f8e023f */
[----:B------:R-:W-:-:S04]  /*124d0*/  UIMAD UR5, UR7, UR5, UR6 ;  /* 0x00000005070572a4 */ /* 0x000fc8000f8e0206 */
[----:B------:R-:W-:-:S12]  /*124e0*/  UIADD3 UR7, UR9, UR5, URZ ;  /* 0x0000000509077290 */ /* 0x000fd8000fffe03f */
.L_x_650:
[----:B------:R-:W-:Y:S01]  /*124f0*/  ULDC.U8 UR4, c[0x0][0x3d8] ;  /* 0x0000f60000047ab9 */ /* 0x000fe20000000000 */
[----:B------:R-:W-:Y:S01]  /*12500*/  ULDC.U8 UR6, c[0x0][0x3d9] ;  /* 0x0000f64000067ab9 */ /* 0x000fe20000000000 */
[----:B------:R-:W-:Y:S02]  /*12510*/  ISETP.NE.AND P2, PT, RZ, UR4, PT ;  /* 0x00000004ff007c0c */ /* 0x000fe4000bf45270 */
[----:B------:R-:W-:Y:S02]  /*12520*/  CS2R R136, SRZ ;  /* 0x0000000000887805 */ /* 0x000fe4000001ff00 */
        /* <DEDUP_REMOVED lines=11> */
.L_x_651:
[----:B------:R-:W4:Y:S01]  /*125e0*/  S2UR UR4, SR_CTAID.X ;  /* 0x00000000000479c3 */ /* 0x000f220000002500 */
[----:B------:R-:W-:Y:S01]  /*125f0*/  ISETP.NE.AND P3, PT, RZ, UR6, PT ;  /* 0x00000006ff007c0c */ /* 0x000fe2000bf65270 */
[----:B--2---:R-:W-:Y:S01]  /*12600*/  FADD.FTZ R135, R2, R6 ;  /* 0x0000000602877221 */ /* 0x004fe20000010000 */
[----:B---3--:R-:W-:Y:S01]  /*12610*/  FADD.FTZ R138, R4, R7 ;  /* 0x00000007048a7221 */ /* 0x008fe20000010000 */
[----:B------:R-:W-:Y:S01]  /*12620*/  LEA.HI R183, R11, R10, RZ, 0x3 ;  /* 0x0000000a0bb77211 */ /* 0x000fe200078f18ff */
[----:B------:R-:W-:Y:S01]  /*12630*/  BSSY B0, `(.L_x_652) ;  /* 0x0000161000007945 */ /* 0x000fe20003800000 */
[----:B------:R-:W-:Y:S02]  /*12640*/  LOP3.LUT R0, R0, 0x1, RZ, 0xc0, !PT ;  /* 0x0000000100007812 */ /* 0x000fe400078ec0ff */
[----:B------:R-:W-:Y:S02]  /*12650*/  FSETP.NE.FTZ.AND P5, PT, R135, RZ, PT ;  /* 0x000000ff8700720b */ /* 0x000fe40003fb5000 */
[----:B------:R-:W-:-:S02]  /*12660*/  FSETP.NE.FTZ.AND P4, PT, R138, RZ, PT ;  /* 0x000000ff8a00720b */ /* 0x000fc40003f95000 */
[----:B-1----:R-:W-:Y:S02]  /*12670*/  SHF.R.S32.HI R2, RZ, 0x3, R183 ;  /* 0x00000003ff027819 */ /* 0x002fe400000114b7 */
[----:B------:R-:W-:Y:S01]  /*12680*/  ISETP.NE.U32.AND P1, PT, R0, 0x1, PT ;  /* 0x000000010000780c */ /* 0x000fe20003f25070 */
[----:B------:R-:W1:Y:S01]  /*12690*/  @!P3 LDC R139, c[0x0][0x2c4] ;  /* 0x0000b100ff8bbb82 */ /* 0x000e620000000800 */
[----:B------:R-:W-:Y:S02]  /*126a0*/  MOV R0, 0x3f800000 ;  /* 0x3f80000000007802 */ /* 0x000fe40000000f00 */
[----:B------:R-:W-:Y:S02]  /*126b0*/  PLOP3.LUT P0, PT, PT, PT, PT, 0x8, 0x0 ;  /* 0x000000000000781c */ /* 0x000fe40003f0e170 */
[----:B------:R-:W-:Y:S02]  /*126c0*/  @!P3 PLOP3.LUT P0, PT, P2, PT, PT, 0x80, 0x0 ;  /* 0x000000000000b81c */ /* 0x000fe4000170f070 */
[----:B------:R-:W2:Y:S01]  /*126d0*/  @P5 MUFU.RCP R0, R135 ;  /* 0x0000008700005308 */ /* 0x000ea20000001000 */
[----:B------:R-:W-:Y:S01]  /*126e0*/  LOP3.LUT R9, R9, 0xffffffe0, RZ, 0xc0, !PT ;  /* 0xffffffe009097812 */ /* 0x000fe200078ec0ff */
[----:B----4-:R-:W-:Y:S01]  /*126f0*/  UIMAD UR6, UR4, -0x40, UR16 ;  /* 0xffffffc0040678a4 */ /* 0x010fe2000f8e0210 */
[----:B------:R-:W-:-:S02]  /*12700*/  LEA.HI.SX32 R5, R183, 0x10, 0x1d ;  /* 0x00000010b7057811 */ /* 0x000fc400078feaff */
[----:B------:R-:W-:Y:S02]  /*12710*/  LEA.HI.SX32 R4, R183, 0x20, 0x1d ;  /* 0x00000020b7047811 */ /* 0x000fe400078feaff */
[C---:B------:R-:W-:Y:S02]  /*12720*/  IADD3 R133, R31.reuse, -0x10, RZ ;  /* 0xfffffff01f857810 */ /* 0x040fe40007ffe0ff */
[----:B------:R-:W-:Y:S02]  /*12730*/  ISETP.GE.AND P2, PT, R2, UR6, PT ;  /* 0x0000000602007c0c */ /* 0x000fe4000bf46270 */
[----:B------:R-:W-:Y:S02]  /*12740*/  MOV R2, 0x3f800000 ;  /* 0x3f80000000027802 */ /* 0x000fe40000000f00 */
[----:B------:R-:W-:Y:S02]  /*12750*/  @P1 IADD3 R133, R31, 0x10, RZ ;  /* 0x000000101f851810 */ /* 0x000fe40007ffe0ff */
[----:B------:R-:W-:-:S02]  /*12760*/  IADD3 R185, -R9, R10, RZ ;  /* 0x0000000a09b97210 */ /* 0x000fc40007ffe1ff */
[----:B------:R-:W3:Y:S01]  /*12770*/  @P4 MUFU.RCP R2, R138 ;  /* 0x0000008a00024308 */ /* 0x000ee20000001000 */
[C---:B--2---:R-:W-:Y:S01]  /*12780*/  FMUL.FTZ R182, R0.reuse, R144 ;  /* 0x0000009000b67220 */ /* 0x044fe20000410000 */
[C---:B------:R-:W-:Y:S01]  /*12790*/  FMUL.FTZ R173, R0.reuse, R145 ;  /* 0x0000009100ad7220 */ /* 0x040fe20000410000 */
[C---:B------:R-:W-:Y:S01]  /*127a0*/  FMUL.FTZ R176, R0.reuse, R168 ;  /* 0x000000a800b07220 */ /* 0x040fe20000410000 */
[----:B------:R-:W-:Y:S01]  /*127b0*/  ISETP.GE.AND P1, PT, R5, UR6, PT ;  /* 0x0000000605007c0c */ /* 0x000fe2000bf26270 */
[----:B-1----:R-:W1:Y:S01]  /*127c0*/  @P0 LDC R139, c[0x0][0x2e4] ;  /* 0x0000b900ff8b0b82 */ /* 0x002e620000000800 */
[C---:B------:R-:W-:Y:S01]  /*127d0*/  FMUL.FTZ R181, R0.reuse, R140 ;  /* 0x0000008c00b57220 */ /* 0x040fe20000410000 */
[C---:B------:R-:W-:Y:S01]  /*127e0*/  FMUL.FTZ R175, R0.reuse, R164 ;  /* 0x000000a400af7220 */ /* 0x040fe20000410000 */
[C---:B------:R-:W-:Y:S01]  /*127f0*/  FMUL.FTZ R174, R0.reuse, R36 ;  /* 0x0000002400ae7220 */ /* 0x040fe20000410000 */
[----:B------:R-:W-:Y:S01]  /*12800*/  FMUL.FTZ R168, R0, R40 ;  /* 0x0000002800a87220 */ /* 0x000fe20000410000 */
        /* <DEDUP_REMOVED lines=144> */
[----:B---3--:R-:W-:Y:S01]  /*13110*/  IADD3 R6, R134, R133, RZ ;  /* 0x0000008586067210 */ /* 0x008fe20007ffe0ff */
[----:B------:R2:W-:Y:S01]  /*13120*/  STS [R0], R2 ;  /* 0x0000000200007388 */ /* 0x0005e20000000800 */
[----:B------:R-:W-:Y:S02]  /*13130*/  F2FP.BF16.F32.PACK_AB R51, R167, R166 ;  /* 0x000000a6a733723e */ /* 0x000fe400000010ff */
        /* <DEDUP_REMOVED lines=10> */
[----:B------:R-:W-:Y:S01]  /*131e0*/  STS [R4], R10 ;  /* 0x0000000a04007388 */ /* 0x000fe20000000800 */
        /* <DEDUP_REMOVED lines=17> */
[----:B----4-:R-:W1:Y:S01]  /*13300*/  @!P3 LDC R7, c[0x0][0x270] ;  /* 0x00009c00ff07bb82 */ /* 0x010e620000000800 */
[----:B------:R-:W-:Y:S01]  /*13310*/  F2FP.BF16.F32.PACK_AB R34, R34, R68 ;  /* 0x000000442222723e */ /* 0x000fe200000010ff */
[----:B------:R-:W-:Y:S01]  /*13320*/  STS [R5], R52 ;  /* 0x0000003405007388 */ /* 0x000fe20000000800 */
[----:B------:R-:W-:Y:S02]  /*13330*/  F2FP.BF16.F32.PACK_AB R33, R71, R33 ;  /* 0x000000214721723e */ /* 0x000fe400000010ff */
[----:B------:R-:W-:Y:S01]  /*13340*/  F2FP.BF16.F32.PACK_AB R32, R32, R72 ;  /* 0x000000482020723e */ /* 0x000fe200000010ff */
[----:B------:R-:W-:Y:S01]  /*13350*/  STS [R5+0x400], R51 ;  /* 0x0004003305007388 */ /* 0x000fe20000000800 */
[----:B------:R-:W-:Y:S01]  /*13360*/  F2FP.BF16.F32.PACK_AB R30, R75, R30 ;  /* 0x0000001e4b1e723e */ /* 0x000fe200000010ff */
[----:B-----5:R-:W3:Y:S01]  /*13370*/  @P3 LDC.64 R10, c[0x0][0x2c0] ;  /* 0x0000b000ff0a3b82 */ /* 0x020ee20000000a00 */
        /* <DEDUP_REMOVED lines=62> */
[----:B------:R5:W-:Y:S01]  /*13760*/  STS [R31+0x6400], R16 ;  /* 0x006400101f007388 */ /* 0x000be20000000800 */
[----:B----4-:R-:W4:Y:S03]  /*13770*/  S2R R28, SR_TID.X ;  /* 0x00000000001c7919 */ /* 0x010f260000002100 */
[----:B------:R2:W-:Y:S04]  /*13780*/  STS [R133+0x6000], R15 ;  /* 0x0060000f85007388 */ /* 0x0005e80000000800 */
[----:B------:R-:W-:Y:S04]  /*13790*/  STS [R133+0x6400], R14 ;  /* 0x0064000e85007388 */ /* 0x000fe80000000800 */
[----:B------:R-:W-:Y:S04]  /*137a0*/  STS [R0+0x6000], R13 ;  /* 0x0060000d00007388 */ /* 0x000fe80000000800 */
[----:B------:R1:W-:Y:S04]  /*137b0*/  STS [R0+0x6400], R12 ;  /* 0x0064000c00007388 */ /* 0x0003e80000000800 */
[----:B------:R-:W-:Y:S01]  /*137c0*/  STS [R67+0x6000], R63 ;  /* 0x0060003f43007388 */ /* 0x000fe20000000800 */
[----:B-----5:R-:W-:-:S03]  /*137d0*/  MOV R16, 0x7f800000 ;  /* 0x7f80000000107802 */ /* 0x020fc60000000f00 */
[----:B------:R-:W-:Y:S04]  /*137e0*/  STS [R67+0x6400], R62 ;  /* 0x0064003e43007388 */ /* 0x000fe80000000800 */
[----:B------:R-:W-:Y:S01]  /*137f0*/  STS [R4+0x6000], R61 ;  /* 0x0060003d04007388 */ /* 0x000fe20000000800 */
[----:B--2---:R-:W-:-:S03]  /*13800*/  MOV R15, 0x7f800000 ;  /* 0x7f800000000f7802 */ /* 0x004fc60000000f00 */
[----:B------:R2:W-:Y:S01]  /*13810*/  STS [R4+0x6400], R60 ;  /* 0x0064003c04007388 */ /* 0x0005e20000000800 */
[----:B----4-:R-:W-:-:S03]  /*13820*/  SHF.R.S32.HI R17, RZ, 0x1f, R28 ;  /* 0x0000001fff117819 */ /* 0x010fc6000001141c */
[----:B------:R-:W-:Y:S04]  /*13830*/  STS [R6+0x6000], R59 ;  /* 0x0060003b06007388 */ /* 0x000fe80000000800 */
[----:B------:R-:W-:Y:S01]  /*13840*/  STS [R6+0x6400], R58 ;  /* 0x0064003a06007388 */ /* 0x000fe20000000800 */
[CC--:B-1----:R-:W-:Y:S01]  /*13850*/  LEA.HI R0, R17.reuse, R28.reuse, RZ, 0x5 ;  /* 0x0000001c11007211 */ /* 0x0c2fe200078f28ff */
[----:B------:R-:W1:Y:S01]  /*13860*/  @P5 LDC R12, c[0x0][0x2e8] ;  /* 0x0000ba00ff0c5b82 */ /* 0x000e620000000800 */
[----:B------:R-:W-:Y:S01]  /*13870*/  LEA.HI R17, R17, R28, RZ, 0x3 ;  /* 0x0000001c11117211 */ /* 0x000fe200078f18ff */
[----:B------:R-:W-:Y:S01]  /*13880*/  STS [R2+0x6000], R57 ;  /* 0x0060003902007388 */ /* 0x000fe20000000800 */
[----:B------:R-:W-:-:S03]  /*13890*/  LOP3.LUT R0, R0, 0xffffffe0, RZ, 0xc0, !PT ;  /* 0xffffffe000007812 */ /* 0x000fc600078ec0ff */
[----:B------:R4:W-:Y:S01]  /*138a0*/  STS [R2+0x6400], R66 ;  /* 0x0064004202007388 */ /* 0x0009e20000000800 */
[----:B------:R-:W-:-:S03]  /*138b0*/  IADD3 R0, -R0, R28, RZ ;  /* 0x0000001c00007210 */ /* 0x000fc60007ffe1ff */
[----:B------:R-:W-:Y:S04]  /*138c0*/  STS [R5+0x6000], R65 ;  /* 0x0060004105007388 */ /* 0x000fe80000000800 */
[----:B------:R5:W-:Y:S01]  /*138d0*/  STS [R5+0x6400], R64 ;  /* 0x0064004005007388 */ /* 0x000be20000000800 */
[----:B--2---:R-:W-:Y:S01]  /*138e0*/  @P3 MOV R4, 0x1 ;  /* 0x0000000100043802 */ /* 0x004fe20000000f00 */
[----:B------:R-:W-:Y:S01]  /*138f0*/  @!P3 IMAD R4, R139, R7, RZ ;  /* 0x000000078b04b224 */ /* 0x000fe200078e02ff */
[----:B------:R-:W-:Y:S06]  /*13900*/  BAR.SYNC.DEFER_BLOCKING 0x0 ;  /* 0x0000000000007b1d */ /* 0x000fec0000010000 */
[----:B------:R-:W2:Y:S01]  /*13910*/  @P5 MUFU.LG2 R7, R135 ;  /* 0x0000008700075308 */ /* 0x000ea20000000c00 */
[----:B------:R-:W5:Y:S01]  /*13920*/  S2R R8, SR_CTAID.Y ;  /* 0x0000000000087919 */ /* 0x000f620000002600 */
[----:B------:R-:W1:Y:S01]  /*13930*/  S2R R18, SR_CTAID.Z ;  /* 0x0000000000127919 */ /* 0x000e620000002700 */
[----:B----4-:R-:W-:-:S04]  /*13940*/  SHF.R.S32.HI R2, RZ, 0x1f, R184 ;  /* 0x0000001fff027819 */ /* 0x010fc800000114b8 */
[----:B------:R-:W-:-:S04]  /*13950*/  LEA.HI R2, R2, R184, RZ, 0x2 ;  /* 0x000000b802027211 */ /* 0x000fc800078f10ff */
[----:B------:R-:W-:Y:S01]  /*13960*/  LOP3.LUT R2, R2, 0xffffffc, RZ, 0xc0, !PT ;  /* 0x0ffffffc02027812 */ /* 0x000fe200078ec0ff */
[----:B------:R4:W4:Y:S01]  /*13970*/  LDS.128 R32, [R223+0x1800] ;  /* 0x00180000df207984 */ /* 0x0009220000000c00 */
[----:B-----5:R-:W-:Y:S02]  /*13980*/  IMAD R5, R8, R4, RZ ;  /* 0x0000000408057224 */ /* 0x020fe400078e02ff */
[----:B---3--:R-:W-:Y:S01]  /*13990*/  @P3 IMAD R4, R11, R10, RZ ;  /* 0x0000000a0b043224 */ /* 0x008fe200078e02ff */
[----:B------:R-:W3:Y:S01]  /*139a0*/  @P4 MUFU.LG2 R8, R138 ;  /* 0x0000008a00084308 */ /* 0x000ee20000000c00 */
[----:B------:R-:W5:Y:S01]  /*139b0*/  @P4 LDC R11, c[0x0][0x2e8] ;  /* 0x0000ba00ff0b4b82 */ /* 0x000f620000000800 */
[----:B------:R-:W-:Y:S02]  /*139c0*/  SHF.R.S32.HI R10, RZ, 0x1f, R0 ;  /* 0x0000001fff0a7819 */ /* 0x000fe40000011400 */
[----:B------:R-:W-:Y:S01]  /*139d0*/  SEL R6, R5, RZ, !P6 ;  /* 0x000000ff05067207 */ /* 0x000fe20007000000 */
[----:B--2---:R-:W-:Y:S01]  /*139e0*/  @P5 FMUL.FTZ R5, R7, 0.69314718246459960938 ;  /* 0x3f31721807055820 */ /* 0x004fe20000410000 */
[----:B------:R-:W-:-:S02]  /*139f0*/  LOP3.LUT P6, RZ, R185, 0x3, RZ, 0xc0, !PT ;  /* 0x00000003b9ff7812 */ /* 0x000fc400078cc0ff */
[----:B------:R-:W-:Y:S01]  /*13a00*/  @!P3 MOV R4, R139 ;  /* 0x0000008b0004b202 */ /* 0x000fe20000000f00 */
[----:B-1----:R-:W-:Y:S01]  /*13a10*/  @P5 FFMA.FTZ R16, R132, R12, R5 ;  /* 0x0000000c84105223 */ /* 0x002fe20000010005 */
[----:B------:R-:W-:Y:S01]  /*13a20*/  LEA.HI R7, R10, R0, RZ, 0x2 ;  /* 0x000000000a077211 */ /* 0x000fe200078f10ff */
[----:B------:R-:W-:Y:S01]  /*13a30*/  IMAD R0, R9, UR4, RZ ;  /* 0x0000000409007c24 */ /* 0x000fe2000f8e02ff */
[----:B------:R-:W-:Y:S01]  /*13a40*/  IADD3 R10, R184, -R2, RZ ;  /* 0x80000002b80a7210 */ /* 0x000fe20007ffe0ff */
[----:B------:R-:W-:Y:S01]  /*13a50*/  IMAD R2, R18, R4, R6 ;  /* 0x0000000412027224 */ /* 0x000fe200078e0206 */
[----:B------:R-:W-:Y:S02]  /*13a60*/  SHF.R.S32.HI R5, RZ, 0x2, R7 ;  /* 0x00000002ff057819 */ /* 0x000fe40000011407 */
[----:B------:R-:W-:Y:S01]  /*13a70*/  SHF.L.U32 R0, R0, 0x6, RZ ;  /* 0x0000000600007819 */ /* 0x000fe200000006ff */
[----:B---3--:R-:W-:Y:S01]  /*13a80*/  @P4 FMUL.FTZ R8, R8, 0.69314718246459960938 ;  /* 0x3f31721808084820 */ /* 0x008fe20000410000 */
[----:B------:R-:W-:-:S02]  /*13a90*/  LOP3.LUT R4, R17, 0xfffffff8, RZ, 0xc0, !PT ;  /* 0xfffffff811047812 */ /* 0x000fc400078ec0ff */
[----:B------:R-:W-:Y:S02]  /*13aa0*/  IADD3 R6, P5, P3, R0, R136, R2 ;  /* 0x0000008800067210 */ /* 0x000fe40007bbe002 */
[----:B------:R-:W-:Y:S02]  /*13ab0*/  SHF.R.S32.HI R7, RZ, 0x1f, R0 ;  /* 0x0000001fff077819 */ /* 0x000fe40000011400 */
[----:B------:R-:W-:Y:S01]  /*13ac0*/  SHF.R.S32.HI R2, RZ, 0x1f, R2 ;  /* 0x0000001fff027819 */ /* 0x000fe20000011402 */
[----:B-----5:R-:W-:Y:S01]  /*13ad0*/  @P4 FFMA.FTZ R15, R3, R11, R8 ;  /* 0x0000000b030f4223 */ /* 0x020fe20000010008 */
[----:B------:R-:W-:Y:S02]  /*13ae0*/  LEA R0, R10, R5, 0x4 ;  /* 0x000000050a007211 */ /* 0x000fe400078e20ff */
[----:B------:R-:W-:Y:S02]  /*13af0*/  IADD3 R14, -R4, R28, RZ ;  /* 0x0000001c040e7210 */ /* 0x000fe40007ffe1ff */
[----:B------:R-:W-:Y:S01]  /*13b00*/  IADD3.X R5, R7, R137, R2, P5, P3 ;  /* 0x0000008907057210 */ /* 0x000fe20002fe6402 */
[----:B----4-:R-:W-:Y:S06]  /*13b10*/  @P6 BRA `(.L_x_653) ;  /* 0x0000000000486947 */ /* 0x010fec0003800000 */
        /* <DEDUP_REMOVED lines=18> */
.L_x_653:
[----:B------:R-:W-:Y:S05]  /*13c40*/  BSYNC B0 ;  /* 0x0000000000007941 */ /* 0x000fea0003800000 */
.L_x_652:
        /* <DEDUP_REMOVED lines=43> */
.L_x_655:
[----:B------:R-:W-:Y:S05]  /*13f00*/  BSYNC B0 ;  /* 0x0000000000007941 */ /* 0x000fea0003800000 */
.L_x_654:
        /* <DEDUP_REMOVED lines=27> */
.L_x_657:
[----:B------:R-:W-:Y:S05]  /*140c0*/  BSYNC B0 ;  /* 0x0000000000007941 */ /* 0x000fea0003800000 */
.L_x_656:
        /* <DEDUP_REMOVED lines=27> */
.L_x_659:
[----:B------:R-:W-:Y:S05]  /*14280*/  BSYNC B0 ;  /* 0x0000000000007941 */ /* 0x000fea0003800000 */
.L_x_658:
[----:B-1----:R1:W1:Y:S04]  /*14290*/  LDS.128 R20, [R223+0x3800] ;  /* 0x00380000df147984 */ /* 0x0022680000000c00 */
        /* <DEDUP_REMOVED lines=24> */
[----:B------:R-:W-:Y:S01]  /*14420*/  STG.E.128 desc[UR26][R2.64+0x180], R12 ;  /* 0x0001800c02007986 */ /* 0x000fe2000c101d1a */
[----:B------:R-:W-:Y:S05]  /*14430*/  EXIT ;  /* 0x000000000000794d */ /* 0x000fea0003800000 */
.L_x_611:
        /* <DEDUP_REMOVED lines=28> */
[----:B------:R-:W-:Y:S01]  /*14600*/  @UP4 UIMAD UR7, UR14, UR7, UR13 ;  /* 0x000000070e0742a4 */ /* 0x000fe2000f8e020d */
        /* <DEDUP_REMOVED lines=11> */
[C---:B------:R-:W-:Y:S01]  /*146c0*/  VIADD R18, R0.reuse, 0x80 ;  /* 0x0000008000127836 */ /* 0x040fe20000000000 */
[----:B------:R-:W-:Y:S01]  /*146d0*/  @!UP2 UIMAD UR17, UR8, UR9, URZ ;  /* 0x000000090811a2a4 */ /* 0x000fe2000f8e023f */
[----:B------:R-:W-:Y:S01]  /*146e0*/  IADD3 R17, R0, 0xc0, RZ ;  /* 0x000000c000117810 */ /* 0x000fe20007ffe0ff */
[----:B------:R-:W-:-:S02]  /*146f0*/  @UP2 UIMAD UR11, UR5, UR4, URZ ;  /* 0x00000004050b22a4 */ /* 0x000fc4000f8e023f */
        /* <DEDUP_REMOVED lines=20> */
[----:B------:R-:W-:-:S02]  /*14840*/  USHF.R.S32.HI UR4, URZ, 0x1f, UR6 ;  /* 0x0000001f3f047899 */ /* 0x000fc40008011406 */
[----:B------:R-:W-:Y:S02]  /*14850*/  @!UP3 USHF.R.S32.HI UR23, URZ, 0x1f, UR14 ;  /* 0x0000001f3f17b899 */ /* 0x000fe4000801140e */
        /* <DEDUP_REMOVED lines=23> */
.L_x_661:
[----:B------:R-:W-:Y:S05]  /*149d0*/  BSYNC B0 ;  /* 0x0000000000007941 */ /* 0x000fea0003800000 */
.L_x_660:
        /* <DEDUP_REMOVED lines=25> */
.L_x_663:
[----:B------:R-:W-:Y:S05]  /*14b70*/  BSYNC B0 ;  /* 0x0000000000007941 */ /* 0x000fea0003800000 */
.L_x_662:
        /* <DEDUP_REMOVED lines=24> */
.L_x_665:
[----:B------:R-:W-:Y:S05]  /*14d00*/  BSYNC B0 ;  /* 0x0000000000007941 */ /* 0x000fea0003800000 */
.L_x_664:
        /* <DEDUP_REMOVED lines=27> */
.L_x_667:
[----:B------:R-:W-:Y:S05]  /*14ec0*/  BSYNC B0 ;  /* 0x0000000000007941 */ /* 0x000fea0003800000 */
.L_x_666:
        /* <DEDUP_REMOVED lines=10> */
.L_x_669:
[----:B------:R-:W-:Y:S05]  /*14f70*/  BSYNC B0 ;  /* 0x0000000000007941 */ /* 0x000fea0003800000 */
.L_x_668:
        /* <DEDUP_REMOVED lines=10> */
.L_x_671:
[----:B------:R-:W-:Y:S05]  /*15020*/  BSYNC B0 ;  /* 0x0000000000007941 */ /* 0x000fea0003800000 */
.L_x_670:
        /* <DEDUP_REMOVED lines=10> */
.L_x_673:
[----:B------:R-:W-:Y:S05]  /*150d0*/  BSYNC B0 ;  /* 0x0000000000007941 */ /* 0x000fea0003800000 */
.L_x_672:
        /* <DEDUP_REMOVED lines=10> */
.L_x_674:
        /* <DEDUP_REMOVED lines=16> */
.L_x_1268:


//--------------------- .text._ZN5flash16flash_fwd_kernelI23Flash_fwd_kernel_traitsILi256ELi64ELi64ELi4ELb0ELb0EN7cutlass10bfloat16_tE19Flash_kernel_traitsILi256ELi64ELi64ELi4ES3_EELb1ELb1ELb0ELb1ELb0ELb0ELb0ELb1EEEvNS_16Flash_fwd_paramsE --------------------------
	.section	.text._ZN5flash16flash_fwd_kernelI23Flash_fwd_kernel_traitsILi256ELi64ELi64ELi4ELb0ELb0EN7cutlass10bfloat16_tE19Flash_kernel_traitsILi256ELi64ELi64ELi4ES3_EELb1ELb1ELb0ELb1ELb0ELb0ELb0ELb1EEEvNS_16Flash_fwd_paramsE,"ax",@progbits
	.align	128
        .global         _ZN5flash16flash_fwd_kernelI23Flash_fwd_kernel_traitsILi256ELi64ELi64ELi4ELb0ELb0EN7cutlass10bfloat16_tE19Flash_kernel_traitsILi256ELi64ELi64ELi4ES3_EELb1ELb1ELb0ELb1ELb0ELb0ELb0ELb1EEEvNS_16Flash_fwd_paramsE
        .type           _ZN5flash16flash_fwd_kernelI23Flash_fwd_kernel_traitsILi256ELi64ELi64ELi4ELb0ELb0EN7cutlass10bfloat16_tE19Flash_kernel_traitsILi256ELi64ELi64ELi4ES3_EELb1ELb1ELb0ELb1ELb0ELb0ELb0ELb1EEEvNS_16Flash_fwd_paramsE,@function
        .size           _ZN5flash16flash_fwd_kernelI23Flash_fwd_kernel_traitsILi256ELi64ELi64ELi4ELb0ELb0EN7cutlass10bfloat16_tE19Flash_kernel_traitsILi256ELi64ELi64ELi4ES3_EELb1ELb1ELb0ELb1ELb0ELb0ELb0ELb1EEEvNS_16Flash_fwd_paramsE,(.L_x_1269 - _ZN5flash16flash_fwd_kernelI23Flash_fwd_kernel_traitsILi256ELi64ELi64ELi4ELb0ELb0EN7cutlass10bfloat16_tE19Flash_kernel_traitsILi256ELi64ELi64ELi4ES3_EELb1ELb1ELb0ELb1ELb0ELb0ELb0ELb1EEEvNS_16Flash_fwd_paramsE)
        .other          _ZN5flash16flash_fwd_kernelI23Flash_fwd_kernel_traitsILi256ELi64ELi64ELi4ELb0ELb0EN7cutlass10bfloat16_tE19Flash_kernel_traitsILi256ELi64ELi64ELi4ES3_EELb1ELb1ELb0ELb1ELb0ELb0ELb0ELb1EEEvNS_16Flash_fwd_paramsE,@"STO_CUDA_ENTRY STV_DEFAULT"
_ZN5flash16flash_fwd_kernelI23Flash_fwd_kernel_traitsILi256ELi64ELi64ELi4ELb0ELb0EN7cutlass10bfloat16_tE19Flash_kernel_traitsILi256ELi64ELi64ELi4ES3_EELb1ELb1ELb0ELb1ELb0ELb0ELb0ELb1EEEvNS_16Flash_fwd_paramsE:
.text._ZN5flash16flash_fwd_kernelI23Flash_fwd_kernel_traitsILi256ELi64ELi64ELi4ELb0ELb0EN7cutlass10bfloat16_tE19Flash_kernel_traitsILi256ELi64ELi64ELi4ES3_EELb1ELb1ELb0ELb1ELb0ELb0ELb0ELb1EEEvNS_16Flash_fwd_paramsE:
        /* <DEDUP_REMOVED lines=23> */
[----:B------:R-:W-:Y:S02]  /*0170*/  UISETP.NE.AND.EX UP2, UPT, UR7, URZ, UPT, UP2 ;  /* 0x0000003f0700728c */ /* 0x000fe4000bf45320 */
[----:B----4-:R-:W-:Y:S01]  /*0180*/  ULOP3.LUT UR4, UR30, UR17, UR31, 0xfe, !UPT ;  /* 0x000000111e047292 */ /* 0x010fe2000f8efe1f */
[----:B------:R-:W-:-:S03]  /*0190*/  ULDC.64 UR6, c[0x0][0x2f8] ;  /* 0x0000be0000067ab9 */ /* 0x000fc60000000a00 */
[----:B------:R-:W-:Y:S01]  /*01a0*/  PLOP3.LUT P0, PT, PT, PT, UP2, 0x80, 0x0 ;  /* 0x000000000000781c */ /* 0x000fe20003f0f028 */
[----:B------:R-:W-:Y:S01]  /*01b0*/  UISETP.EQ.U32.AND UP0, UPT, UR6, URZ, UPT ;  /* 0x0000003f0600728c */ /* 0x000fe2000bf02070 */
[----:B------:R-:W-:Y:S01]  /*01c0*/  LOP3.LUT P3, RZ, R114, UR4, RZ, 0xfc, !PT ;  /* 0x0000000472ff7c12 */ /* 0x000fe2000f86fcff */
[----:B------:R-:W-:Y:S02]  /*01d0*/  ULDC.64 UR4, c[0x0][0x300] ;  /* 0x0000c00000047ab9 */ /* 0x000fe40000000a00 */
[----:B------:R-:W-:-:S03]  /*01e0*/  UISETP.NE.U32.AND UP1, UPT, UR4, URZ, UPT ;  /* 0x0000003f0400728c */ /* 0x000fc6000bf25070 */
[----:B------:R-:W-:Y:S01]  /*01f0*/  ULDC.U8 UR4, c[0x0][0x3c2] ;  /* 0x0000f08000047ab9 */ /* 0x000fe20000000000 */
[----:B------:R-:W-:Y:S02]  /*0200*/  UISETP.NE.AND.EX UP1, UPT, UR5, URZ, UPT, UP1 ;  /* 0x0000003f0500728c */ /* 0x000fe4000bf25310 */
[----:B------:R-:W-:-:S03]  /*0210*/  UISETP.NE.AND UP3, UPT, UR4, URZ, UPT ;  /* 0x0000003f0400728c */ /* 0x000fc6000bf65270 */
[----:B------:R-:W-:Y:S01]  /*0220*/  ULDC.64 UR4, c[0x0][0x2f8] ;  /* 0x0000be0000047ab9 */ /* 0x000fe20000000a00 */
[----:B------:R-:W1:Y:S01]  /*0230*/  @!P3 LDC.64 R6, c[0x0][0x3b8] ;  /* 0x0000ee00ff06bb82 */ /* 0x000e620000000a00 */
        /* <DEDUP_REMOVED lines=12> */
[----:B------:R-:W-:Y:S01]  /*0300*/  @UP1 ULDC.64 UR8, c[0x0][0x300] ;  /* 0x0000c00000081ab9 */ /* 0x000fe20000000a00 */
[----:B-1----:R-:W-:Y:S02]  /*0310*/  @!P3 IMAD.MOV.U32 R4, RZ, RZ, R9 ;  /* 0x000000ffff04b224 */ /* 0x002fe400078e0009 */
[----:B------:R-:W-:-:S05]  /*0320*/  @!P3 IMAD.MOV.U32 R5, RZ, RZ, R8 ;  /* 0x000000ffff05b224 */ /* 0x000fca00078e0008 */
[----:B------:R1:W-:Y:S01]  /*0330*/  @!P3 STG.E.64 desc[UR32][R6.64+0x8], R4 ;  /* 0x000008040600b986 */ /* 0x0003e2000c101b20 */
[----:B------:R-:W-:Y:S01]  /*0340*/  PLOP3.LUT P2, PT, PT, PT, UP0, 0x80, 0x0 ;  /* 0x000000000000781c */ /* 0x000fe20003f4f008 */
[----:B------:R-:W-:Y:S02]  /*0350*/  @UP1 UIMAD.WIDE UR8, UR31, 0x4, UR8 ;  /* 0x000000041f0818a5 */ /* 0x000fe4000f8e0208 */
[----:B-1----:R-:W2:Y:S04]  /*0360*/  @P0 LDG.E R7, desc[UR32][R2.64] ;  /* 0x0000002002070981 */ /* 0x002ea8000c1e1900 */
[----:B------:R1:W3:Y:S01]  /*0370*/  @P0 LDG.E R6, desc[UR32][R2.64+0x4] ;  /* 0x0000042002060981 */ /* 0x0002e2000c1e1900 */
[----:B------:R-:W-:Y:S02]  /*0380*/  IMAD.U32 R4, RZ, RZ, UR8 ;  /* 0x00000008ff047e24 */ /* 0x000fe4000f8e00ff */
[----:B------:R-:W-:-:S05]  /*0390*/  IMAD.U32 R5, RZ, RZ, UR9 ;  /* 0x00000009ff057e24 */ /* 0x000fca000f8e00ff */
[----:B------:R4:W5:Y:S01]  /*03a0*/  @P1 LDG.E R4, desc[UR32][R4.64] ;  /* 0x0000002004041981 */ /* 0x000962000c1e1900 */
[----:B-1----:R-:W-:Y:S02]  /*03b0*/  IMAD.U32 R2, RZ, RZ, UR4 ;  /* 0x00000004ff027e24 */ /* 0x002fe4000f8e00ff */
[----:B------:R-:W-:Y:S01]  /*03c0*/  IMAD.U32 R3, RZ, RZ, UR5 ;  /* 0x00000005ff037e24 */ /* 0x000fe2000f8e00ff */
[----:B------:R-:W-:Y:S01]  /*03d0*/  UMOV UR16, 0xffffffff ;  /* 0xffffffff00107882 */ /* 0x000fe20000000000 */
[----:B------:R-:W-:Y:S01]  /*03e0*/  UMOV UR4, URZ ;  /* 0x0000003f00047c82 */ /* 0x000fe20008000000 */
[----:B------:R-:W-:Y:S01]  /*03f0*/  UMOV UR10, 0xffffffff ;  /* 0xffffffff000a7882 */ /* 0x000fe20000000000 */
[----:B------:R-:W-:Y:S01]  /*0400*/  SHF.R.S32.HI R28, RZ, 0x1f, R114 ;  /* 0x0000001fff1c7819 */ /* 0x000fe20000011472 */
[----:B------:R-:W5:Y:S01]  /*0410*/  @!P2 LDG.E R0, desc[UR32][R2.64] ;  /* 0x000000200200a981 */ /* 0x000f62000c1e1900 */
[----:B------:R-:W-:Y:S02]  /*0420*/  ULDC.U8 UR5, c[0x0][0x388] ;  /* 0x0000e20000057ab9 */ /* 0x000fe40000000000 */
[----:B----4-:R-:W-:-:S02]  /*0430*/  LEA.HI R5, R28, R114, RZ, 0x5 ;  /* 0x000000721c057211 */ /* 0x010fc400078f28ff */
[----:B--2---:R-:W-:Y:S02]  /*0440*/  @P0 R2UR UR16, R7 ;  /* 0x00000000071002ca */ /* 0x004fe400000e0000 */
[----:B---3--:R-:W-:Y:S02]  /*0450*/  @P0 R2UR UR18, R6 ;  /* 0x00000000061202ca */ /* 0x008fe400000e0000 */
[----:B------:R-:W-:-:S04]  /*0460*/  ISETP.NE.U32.AND P0, PT, RZ, UR6, PT ;  /* 0x00000006ff007c0c */ /* 0x000fc8000bf05070 */
[----:B------:R-:W-:-:S07]  /*0470*/  ISETP.NE.AND.EX P0, PT, RZ, UR7, PT, P0 ;  /* 0x00000007ff007c0c */ /* 0x000fce000bf05300 */
[----:B------:R-:W-:Y:S01]  /*0480*/  @UP2 UIADD3 UR18, UR18, -UR16, URZ ;  /* 0x8000001012122290 */ /* 0x000fe2000fffe03f */
[----:B-----5:R-:W-:-:S06]  /*0490*/  @P1 R2UR UR4, R4 ;  /* 0x00000000040412ca */ /* 0x020fcc00000e0000 */
[----:B------:R-:W-:Y:S01]  /*04a0*/  @!UP2 ULDC UR18, c[0x0][0x2c4] ;  /* 0x0000b1000012aab9 */ /* 0x000fe20000000800 */
[----:B------:R-:W-:Y:S01]  /*04b0*/  @!P2 R2UR UR10, R0 ;  /* 0x00000000000aa2ca */ /* 0x000fe200000e0000 */
        /* <DEDUP_REMOVED lines=8> */
.L_x_675:
[----:B------:R-:W-:-:S05]  /*0540*/  ULDC UR8, c[0x0][0x2c8] ;  /* 0x0000b20000087ab9 */ /* 0x000fca0000000800 */
.L_x_676:
        /* <DEDUP_REMOVED lines=81> */
.L_x_678:
[----:B------:R-:W-:Y:S01]  /*0a60*/  ULDC UR6, c[0x0][0x278] ;  /* 0x00009e0000067ab9 */ /* 0x000fe20000000800 */
[----:B------:R-:W2:Y:S01]  /*0a70*/  S2R R2, SR_CTAID.Z ;  /* 0x0000000000027919 */ /* 0x000ea20000002700 */
[----:B------:R-:W-:Y:S01]  /*0a80*/  IMAD.U32 R0, RZ, RZ, UR6 ;  /* 0x00000006ff007e24 */ /* 0x000fe2000f8e00ff */
[----:B------:R-:W-:Y:S01]  /*0a90*/  UMOV UR14, URZ ;  /* 0x0000003f000e7c82 */ /* 0x000fe20008000000 */
[----:B------:R-:W-:Y:S01]  /*0aa0*/  SHF.R.S32.HI R3, RZ, 0x1f, R4 ;  /* 0x0000001fff037819 */ /* 0x000fe20000011404 */
[----:B------:R-:W-:Y:S01]  /*0ab0*/  IMAD.U32 R14, RZ, RZ, UR17 ;  /* 0x00000011ff0e7e24 */ /* 0x000fe2000f8e00ff */
[----:B------:R-:W-:Y:S01]  /*0ac0*/  SHF.R.S32.HI R39, RZ, 0x5, R5 ;  /* 0x00000005ff277819 */ /* 0x000fe20000011405 */
[----:B------:R-:W-:Y:S01]  /*0ad0*/  USHF.R.S32.HI UR29, URZ, 0x1f, UR30 ;  /* 0x0000001f3f1d7899 */ /* 0x000fe2000801141e */
        /* <DEDUP_REMOVED lines=9> */
[----:B--2---:R-:W-:-:S04]  /*0b70*/  IABS R0, R2 ;  /* 0x0000000200007213 */ /* 0x004fc80000000000 */
        /* <DEDUP_REMOVED lines=10> */
[----:B------:R2:W-:Y:S01]  /*0c20*/  STL.64 [R1], R30 ;  /* 0x0000001e01007387 */ /* 0x0005e20000100a00 */
[----:B------:R-:W-:Y:S01]  /*0c30*/  LOP3.LUT R0, R0, 0x1c0, RZ, 0xc0, !PT ;  /* 0x000001c000007812 */ /* 0x000fe200078ec0ff */
[----:B------:R-:W-:-:S02]  /*0c40*/  IMAD.SHL.U32 R36, R26, 0x8, RZ ;  /* 0x000000081a247824 */ /* 0x000fc400078e00ff */
[----:B------:R-:W-:Y:S02]  /*0c50*/  IMAD.WIDE R14, R14, 0x40, R30 ;  /* 0x000000400e0e7825 */ /* 0x000fe400078e021e */
[----:B------:R-:W-:Y:S01]  /*0c60*/  UMOV UR11, UR15 ;  /* 0x0000000f000b7c82 */ /* 0x000fe20008000000 */
[----:B------:R-:W-:Y:S01]  /*0c70*/  LOP3.LUT R2, R0, 0x38, R36, 0xf8, !PT ;  /* 0x0000003800027812 */ /* 0x000fe200078ef824 */
[----:B------:R-:W-:Y:S01]  /*0c80*/  UIMAD.WIDE.U32 UR14, UR11, UR7, URZ ;  /* 0x000000070b0e72a5 */ /* 0x000fe2000f8e003f */
[----:B------:R-:W-:Y:S02]  /*0c90*/  SHF.R.U32.HI R0, RZ, 0x3, R0 ;  /* 0x00000003ff007819 */ /* 0x000fe40000011600 */
[----:B------:R-:W-:Y:S02]  /*0ca0*/  SHF.R.S32.HI R37, RZ, 0x1f, R36 ;  /* 0x0000001fff257819 */ /* 0x000fe40000011424 */
[----:B------:R-:W-:Y:S02]  /*0cb0*/  LOP3.LUT R202, R2, R0, RZ, 0x3c, !PT ;  /* 0x0000000002ca7212 */ /* 0x000fe400078e3cff */
[----:B------:R-:W-:Y:S01]  /*0cc0*/  UMOV UR21, UR15 ;  /* 0x0000000f00157c82 */ /* 0x000fe20008000000 */
[----:B------:R-:W-:Y:S01]  /*0cd0*/  SHF.R.S32.HI R2, RZ, 0x1f, R5 ;  /* 0x0000001fff027819 */ /* 0x000fe20000011405 */
[----:B------:R-:W-:Y:S01]  /*0ce0*/  UIADD3 UR11, -UR21, URZ, URZ ;  /* 0x0000003f150b7290 */ /* 0x000fe2000fffe13f */
[----:B------:R-:W-:-:S02]  /*0cf0*/  LOP3.LUT R0, R3, 0x7ffffffc, RZ, 0xc0, !PT ;  /* 0x7ffffffc03007812 */ /* 0x000fc400078ec0ff */
[----:B------:R-:W-:Y:S01]  /*0d00*/  LEA.HI R2, R2, R39, RZ, 0x2 ;  /* 0x0000002702027211 */ /* 0x000fe200078f10ff */
[----:B------:R-:W-:Y:S02]  /*0d10*/  UIMAD UR7, UR9, UR11, UR7 ;  /* 0x0000000b090772a4 */ /* 0x000fe4000f8e0207 */
[----:B------:R-:W-:Y:S01]  /*0d20*/  IMAD.IADD R4, R4, 0x1, -R0 ;  /* 0x0000000104047824 */ /* 0x000fe200078e0a00 */
[----:B------:R-:W-:Y:S01]  /*0d30*/  LOP3.LUT R0, R2, 0xffffffc, RZ, 0xc0, !PT ;  /* 0x0ffffffc02007812 */ /* 0x000fe200078ec0ff */
[----:B------:R-:W-:Y:S01]  /*0d40*/  UISETP.GT.U32.AND UP1, UPT, UR9, UR7, UPT ;  /* 0x000000070900728c */ /* 0x000fe2000bf24070 */
[----:B------:R-:W-:-:S03]  /*0d50*/  LEA.HI R2, R28, R114, RZ, 0x6 ;  /* 0x000000721c027211 */ /* 0x000fc600078f30ff */
[----:B------:R-:W-:Y:S02]  /*0d60*/  IMAD.IADD R0, R39, 0x1, -R0 ;  /* 0x0000000127007824 */ /* 0x000fe400078e0a00 */
[----:B------:R-:W-:Y:S02]  /*0d70*/  IMAD.SHL.U32 R3, R2, 0x8, RZ ;  /* 0x0000000802037824 */ /* 0x000fe400078e00ff */
[----:B------:R-:W-:Y:S02]  /*0d80*/  IMAD R2, R0, 0x10, R25 ;  /* 0x0000001000027824 */ /* 0x000fe400078e0219 */
[----:B------:R-:W-:Y:S01]  /*0d90*/  IMAD.SHL.U32 R0, R4, 0x2, RZ ;  /* 0x0000000204007824 */ /* 0x000fe200078e00ff */
[----:B------:R-:W-:Y:S01]  /*0da0*/  @!UP1 UIADD3 UR7, UR7, -UR9, URZ ;  /* 0x8000000907079290 */ /* 0x000fe2000fffe03f */
[----:B------:R-:W-:Y:S01]  /*0db0*/  LOP3.LUT R202, R202, 0xfffffe00, R3, 0xf8, !PT ;  /* 0xfffffe00caca7812 */ /* 0x000fe200078ef803 */
[----:B------:R-:W-:Y:S01]  /*0dc0*/  @!UP1 UIADD3 UR21, UR21, 0x1, URZ ;  /* 0x0000000115159890 */ /* 0x000fe2000fffe03f */
[----:B------:R-:W-:Y:S01]  /*0dd0*/  IMAD R112, R2, UR23, R0 ;  /* 0x0000001702707c24 */ /* 0x000fe2000f8e0200 */
[----:B------:R-:W-:-:S02]  /*0de0*/  UISETP.GE.U32.AND UP2, UPT, UR7, UR9, UPT ;  /* 0x000000090700728c */ /* 0x000fc4000bf46070 */
[----:B------:R-:W-:Y:S02]  /*0df0*/  ULOP3.LUT UR9, UR30, UR6, URZ, 0x3c, !UPT ;  /* 0x000000061e097292 */ /* 0x000fe4000f8e3c3f */
[----:B------:R-:W-:Y:S02]  /*0e00*/  @UP0 UIADD3 UR7, UR4, UR10, URZ ;  /* 0x0000000a04070290 */ /* 0x000fe4000fffe03f */
[----:B------:R-:W-:Y:S01]  /*0e10*/  UISETP.GE.AND UP1, UPT, UR9, URZ, UPT ;  /* 0x0000003f0900728c */ /* 0x000fe2000bf26270 */
[----:B------:R-:W-:Y:S02]  /*0e20*/  @UP0 ULDC.64 UR10, c[0x0][0x250] ;  /* 0x00009400000a0ab9 */ /* 0x000fe40000000a00 */
[----:B------:R-:W-:Y:S02]  /*0e30*/  @UP0 UIMAD.WIDE.U32 UR14, UR7, UR10, URZ ;  /* 0x0000000a070e02a5 */ /* 0x000fe4000f8e003f */
[----:B------:R-:W-:Y:S02]  /*0e40*/  @UP2 UIADD3 UR21, UR21, 0x1, URZ ;  /* 0x0000000115152890 */ /* 0x000fe4000fffe03f */
[----:B------:R-:W-:-:S02]  /*0e50*/  UISETP.NE.AND UP2, UPT, UR6, URZ, UPT ;  /* 0x0000003f0600728c */ /* 0x000fc4000bf45270 */
[----:B------:R-:W-:Y:S02]  /*0e60*/  @UP0 UIMAD UR7, UR7, UR11, URZ ;  /* 0x0000000b070702a4 */ /* 0x000fe4000f8e023f */
[----:B------:R-:W-:Y:S01]  /*0e70*/  @!UP1 UIADD3 UR21, -UR21, URZ, URZ ;  /* 0x0000003f15159290 */ /* 0x000fe2000fffe13f */
[----:B------:R-:W-:Y:S01]  /*0e80*/  @UP0 UMOV UR28, UR14 ;  /* 0x0000000e001c0c82 */ /* 0x000fe20008000000 */
[----:B------:R-:W-:-:S05]  /*0e90*/  @UP0 UIADD3 UR27, UR15, UR7, URZ ;  /* 0x000000070f1b0290 */ /* 0x000fca000fffe03f */
[----:B------:R-:W-:-:S04]  /*0ea0*/  @!UP2 ULOP3.LUT UR21, URZ, UR6, URZ, 0x33, !UPT ;  /* 0x000000063f15a292 */ /* 0x000fc8000f8e333f */
        /* <DEDUP_REMOVED lines=15> */
.L_x_679:
[----:B------:R-:W-:Y:S01]  /*0fa0*/  ULDC.64 UR6, c[0x0][0x258] ;  /* 0x0000960000067ab9 */ /* 0x000fe20000000a00 */
[----:B------:R-:W-:Y:S01]  /*0fb0*/  IMAD R0, R31, UR12, RZ ;  /* 0x0000000c1f007c24 */ /* 0x000fe2000f8e02ff */
[----:B------:R-:W-:Y:S01]  /*0fc0*/  IADD3 R2, P0, R36, UR20, RZ ;  /* 0x0000001424027c10 */ /* 0x000fe2000ff1e0ff */
[----:B------:R-:W-:Y:S01]  /*0fd0*/  UIMAD UR15, UR29, UR6, URZ ;  /* 0x000000061d0f72a4 */ /* 0x000fe2000f8e023f */
[----:B------:R-:W2:Y:S01]  /*0fe0*/  S2UR UR4, SR_CgaCtaId ;  /* 0x00000000000479c3 */ /* 0x000ea20000008800 */
[----:B------:R-:W-:Y:S01]  /*0ff0*/  IMAD R6, R30, UR13, R0 ;  /* 0x0000000d1e067c24 */ /* 0x000fe2000f8e0200 */
[----:B------:R-:W-:Y:S01]  /*1000*/  IADD3.X R3, R37, UR8, RZ, P0, !PT ;  /* 0x0000000825037c10 */ /* 0x000fe200087fe4ff */
[----:B------:R-:W-:Y:S01]  /*1010*/  IMAD.U32 R0, RZ, RZ, UR6 ;  /* 0x00000006ff007e24 */ /* 0x000fe2000f8e00ff */
[C---:B------:R-:W-:Y:S01]  /*1020*/  IADD3 R123, R36.reuse, 0x40, RZ ;  /* 0x00000040247b7810 */ /* 0x040fe20007ffe0ff */
[----:B------:R-:W-:Y:S01]  /*1030*/  UIMAD UR15, UR30, UR7, UR15 ;  /* 0x000000071e0f72a4 */ /* 0x000fe2000f8e020f */
[C---:B------:R-:W-:Y:S01]  /*1040*/  VIADD R122, R36.reuse, 0x80 ;  /* 0x00000080247a7836 */ /* 0x040fe20000000000 */
[----:B------:R-:W-:Y:S01]  /*1050*/  ULDC.64 UR8, c[0x0][0x260] ;  /* 0x0000980000087ab9 */ /* 0x000fe20000000a00 */
[----:B------:R-:W-:Y:S01]  /*1060*/  ULDC.64 UR6, c[0x0][0x268] ;  /* 0x00009a0000067ab9 */ /* 0x000fe20000000a00 */
[----:B------:R-:W-:Y:S01]  /*1070*/  IADD3 R119, R36, 0xc0, RZ ;  /* 0x000000c024777810 */ /* 0x000fe20007ffe0ff */
[----:B------:R-:W-:Y:S01]  /*1080*/  IMAD.U32 R18, RZ, RZ, UR8 ;  /* 0x00000008ff127e24 */ /* 0x000fe2000f8e00ff */
[----:B------:R-:W-:Y:S01]  /*1090*/  MOV R29, UR6 ;  /* 0x00000006001d7c02 */ /* 0x000fe20008000f00 */
[----:B------:R-:W-:Y:S01]  /*10a0*/  IMAD.WIDE.U32 R4, R30, UR12, R36 ;  /* 0x0000000c1e047c25 */ /* 0x000fe2000f8e0024 */
[----:B------:R3:W-:Y:S01]  /*10b0*/  STL [R1+0x8c], R123 ;  /* 0x00008c7b01007387 */ /* 0x0007e20000100800 */
[----:B------:R-:W-:Y:S01]  /*10c0*/  UIADD3 UR39, -UR34, UR18, URZ ;  /* 0x0000001222277290 */ /* 0x000fe2000fffe13f */
[----:B------:R-:W-:Y:S01]  /*10d0*/  BSSY B0, `(.L_x_680) ;  /* 0x0000043000007945 */ /* 0x000fe20003800000 */
[----:B------:R-:W-:Y:S01]  /*10e0*/  UMOV UR41, 0x400 ;  /* 0x0000040000297882 */ /* 0x000fe20000000000 */
[----:B------:R3:W-:Y:S01]  /*10f0*/  STL [R1+0x88], R122 ;  /* 0x0000887a01007387 */ /* 0x0007e20000100800 */
[----:B------:R-:W-:Y:S01]  /*1100*/  IADD3 R10, P0, R4, UR26, RZ ;  /* 0x0000001a040a7c10 */ /* 0x000fe2000ff1e0ff */
[----:B------:R-:W-:Y:S01]  /*1110*/  UIMAD UR38, UR14, UR8, URZ ;  /* 0x000000080e2672a4 */ /* 0x000fe2000f8e023f */
[----:B------:R-:W-:Y:S01]  /*1120*/  IMAD.WIDE.U32 R16, R0, UR30, R2 ;  /* 0x0000001e00107c25 */ /* 0x000fe2000f8e0002 */
[----:B------:R3:W-:Y:S01]  /*1130*/  STL [R1+0x90], R119 ;  /* 0x0000907701007387 */ /* 0x0007e20000100800 */
[----:B------:R-:W-:Y:S01]  /*1140*/  IADD3.X R11, R5, UR25, R6, P0, !PT ;  /* 0x00000019050b7c10 */ /* 0x000fe200087fe406 */
[----:B------:R-:W-:Y:S01]  /*1150*/  UIADD3 UR20, UR22, -0x1, URZ ;  /* 0xffffffff16147890 */ /* 0x000fe2000fffe03f */
[C---:B------:R-:W-:Y:S01]  /*1160*/  ISETP.GE.AND P0, PT, R30.reuse, UR39, PT ;  /* 0x000000271e007c0c */ /* 0x040fe2000bf06270 */
[----:B------:R3:W-:Y:S01]  /*1170*/  STL [R1+0xe0], R18 ;  /* 0x0000e01201007387 */ /* 0x0007e20000100800 */
[----:B------:R-:W-:Y:S01]  /*1180*/  UIMAD UR14, UR14, UR6, URZ ;  /* 0x000000060e0e72a4 */ /* 0x000fe2000f8e023f */
[----:B------:R-:W-:Y:S01]  /*1190*/  VIADD R13, R17, UR15 ;  /* 0x0000000f110d7c36 */ /* 0x000fe20008000000 */
[----:B--2---:R-:W-:Y:S01]  /*11a0*/  ULEA UR4, UR4, UR41, 0x18 ;  /* 0x0000002904047291 */ /* 0x004fe2000f8ec03f */
[----:B------:R3:W-:Y:S01]  /*11b0*/  STL [R1+0xe4], R29 ;  /* 0x0000e41d01007387 */ /* 0x0007e20000100800 */
[----:B------:R-:W-:Y:S01]  /*11c0*/  UIMAD UR9, UR21, UR9, UR38 ;  /* 0x00000009150972a4 */ /* 0x000fe2000f8e0226 */
[C---:B------:R-:W-:Y:S01]  /*11d0*/  VIADD R22, R30.reuse, 0x10 ;  /* 0x000000101e167836 */ /* 0x040fe20000000000 */
[----:B------:R-:W-:Y:S01]  /*11e0*/  USHF.R.S32.HI UR19, URZ, 0x1f, UR20 ;  /* 0x0000001f3f137899 */ /* 0x000fe20008011414 */
[C---:B------:R-:W-:Y:S01]  /*11f0*/  IADD3 R23, R30.reuse, 0x20, RZ ;  /* 0x000000201e177810 */ /* 0x040fe20007ffe0ff */
[----:B------:R-:W-:Y:S01]  /*1200*/  UIMAD UR38, UR21, UR7, UR14 ;  /* 0x00000007152672a4 */ /* 0x000fe2000f8e020e */
[----:B------:R-:W-:Y:S01]  /*1210*/  VIADD R24, R30, 0x30 ;  /* 0x000000301e187836 */ /* 0x000fe20000000000 */
[----:B------:R-:W-:Y:S01]  /*1220*/  LEA R202, R202, UR4, 0x1 ;  /* 0x00000004caca7c11 */ /* 0x000fe2000f8e08ff */
[----:B------:R-:W-:Y:S09]  /*1230*/  @P0 BRA `(.L_x_681) ;  /* 0x0000000000b00947 */ /* 0x000ff20003800000 */
        /* <DEDUP_REMOVED lines=10> */
[----:B------:R-:W2:Y:S01]  /*12e0*/  @!P5 LDC.64 R6, c[0x0][0x210] ;  /* 0x00008400ff06db82 */ /* 0x000ea20000000a00 */
[----:B------:R4:W-:Y:S07]  /*12f0*/  @P5 STS.128 [R202], RZ ;  /* 0x000000ffca005388 */ /* 0x0009ee0000000c00 */
        /* <DEDUP_REMOVED lines=9> */
[----:B------:R4:W-:Y:S03]  /*1390*/  @!P5 LDGSTS.E.BYPASS.LTC128B.128 [R202], desc[UR32][R6.64] ;  /* 0x0000000006cadfae */ /* 0x0009e6000b901d60 */
        /* <DEDUP_REMOVED lines=22> */
.L_x_681:
[----:B------:R-:W-:Y:S05]  /*1500*/  BSYNC B0 ;  /* 0x0000000000007941 */ /* 0x000fea0003800000 */
.L_x_680:
[----:B------:R-:W-:Y:S01]  /*1510*/  IMAD.WIDE.U32 R32, R18, UR21, R10 ;  /* 0x0000001512207c25 */ /* 0x000fe2000f8e000a */
[----:B------:R-:W-:Y:S01]  /*1520*/  ISETP.GE.AND P1, PT, R22, UR39, PT ;  /* 0x0000002716007c0c */ /* 0x000fe2000bf26270 */
[----:B------:R-:W-:Y:S01]  /*1530*/  ULEA UR6, UR22, UR40, 0x6 ;  /* 0x0000002816067291 */ /* 0x000fe2000f8e303f */
[----:B------:R-:W-:Y:S01]  /*1540*/  BSSY B0, `(.L_x_682) ;  /* 0x000003b000007945 */ /* 0x000fe20003800000 */
[----:B------:R-:W-:Y:S01]  /*1550*/  IMAD R0, R31, UR10, RZ ;  /* 0x0000000a1f007c24 */ /* 0x000fe2000f8e02ff */
[----:B------:R1:W-:Y:S01]  /*1560*/  STL.64 [R1+0xa0], R32 ;  /* 0x0000a02001007387 */ /* 0x0003e20000100a00 */
[----:B------:R-:W-:Y:S01]  /*1570*/  UIADD3 UR6, UR6, -0x40, URZ ;  /* 0xffffffc006067890 */ /* 0x000fe2000fffe03f */
[----:B------:R-:W-:Y:S01]  /*1580*/  ISETP.GE.AND P5, PT, R23, UR39, PT ;  /* 0x0000002717007c0c */ /* 0x000fe2000bfa6270 */
[----:B------:R-:W-:Y:S01]  /*1590*/  UIMAD UR8, UR20, -0x40, UR35 ;  /* 0xffffffc0140878a4 */ /* 0x000fe2000f8e0223 */
[----:B------:R-:W-:Y:S01]  /*15a0*/  ISETP.GE.AND P6, PT, R24, UR39, PT ;  /* 0x0000002718007c0c */ /* 0x000fe2000bfc6270 */
[----:B------:R-:W-:-:S02]  /*15b0*/  IMAD.WIDE.U32 R20, R30, UR10, R36 ;  /* 0x0000000a1e147c25 */ /* 0x000fc4000f8e0024 */
[----:B------:R-:W-:Y:S02]  /*15c0*/  IADD3 R155, P0, R112, UR6, RZ ;  /* 0x00000006709b7c10 */ /* 0x000fe4000ff1e0ff */
[----:B------:R-:W-:Y:S01]  /*15d0*/  MOV R113, UR6 ;  /* 0x0000000600717c02 */ /* 0x000fe20008000f00 */
[----:B------:R-:W-:Y:S01]  /*15e0*/  IMAD R27, R30, UR11, R0 ;  /* 0x0000000b1e1b7c24 */ /* 0x000fe2000f8e0200 */
[----:B------:R-:W-:Y:S09]  /*15f0*/  @P1 BRA `(.L_x_683) ;  /* 0x0000000000bc1947 */ /* 0x000ff20003800000 */
[----:B------:R-:W-:Y:S01]  /*1600*/  ULDC UR14, c[0x0][0x2d0] ;  /* 0x0000b400000e7ab9 */ /* 0x000fe20000000800 */
[----:B----4-:R-:W-:Y:S01]  /*1610*/  IADD3 R4, P1, R14, 0x10, RZ ;  /* 0x000000100e047810 */ /* 0x010fe20007f3e0ff */
        /* <DEDUP_REMOVED lines=45> */
.L_x_683:
[----:B------:R-:W-:Y:S05]  /*18f0*/  BSYNC B0 ;  /* 0x0000000000007941 */ /* 0x000fea0003800000 */
.L_x_682:
        /* <DEDUP_REMOVED lines=49> */
.L_x_685:
[----:B------:R-:W-:Y:S05]  /*1c10*/  BSYNC B0 ;  /* 0x0000000000007941 */ /* 0x000fea0003800000 */
.L_x_684:
        /* <DEDUP_REMOVED lines=18> */
[----:B---3--:R-:W3:Y:S01]  /*1d40*/  @!P3 LDC.64 R18, c[0x0][0x210] ;  /* 0x00008400ff12bb82 */ /* 0x008ee20000000a00 */
        /* <DEDUP_REMOVED lines=30> */
.L_x_687:
[----:B------:R-:W-:Y:S05]  /*1f30*/  BSYNC B0 ;  /* 0x0000000000007941 */ /* 0x000fea0003800000 */
.L_x_686:
[----:B------:R-:W-:Y:S01]  /*1f40*/  VIADD R121, R33, UR9 ;  /* 0x0000000921797c36 */ /* 0x000fe20008000000 */
[----:B------:R-:W-:Y:S01]  /*1f50*/  MOV R120, R32 ;  /* 0x0000002000787202 */ /* 0x000fe20000000f00 */
[----:B------:R-:W-:Y:S01]  /*1f60*/  USHF.L.U64.HI UR14, UR12, 0x6, UR13 ;  /* 0x000000060c0e7899 */ /* 0x000fe2000801020d */
[----:B------:R-:W-:Y:S01]  /*1f70*/  ISETP.GE.AND P2, PT, R30, UR8, PT ;  /* 0x000000081e007c0c */ /* 0x000fe2000bf46270 */
[----:B------:R-:W-:Y:S01]  /*1f80*/  USHF.L.U32 UR15, UR12, 0x6, URZ ;  /* 0x000000060c0f7899 */ /* 0x000fe2000800063f */
[----:B------:R-:W-:Y:S01]  /*1f90*/  IMAD.U32 R16, RZ, RZ, UR20 ;  /* 0x00000014ff107e24 */ /* 0x000fe2000f8e00ff */
[----:B------:R3:W-:Y:S01]  /*1fa0*/  STL.64 [R1+0x98], R120 ;  /* 0x0000987801007387 */ /* 0x0007e20000100a00 */
[----:B------:R-:W-:Y:S01]  /*1fb0*/  UIMAD UR6, UR14, UR20, URZ ;  /* 0x000000140e0672a4 */ /* 0x000fe2000f8e023f */
[----:B------:R-:W-:Y:S01]  /*1fc0*/  BSSY B0, `(.L_x_688) ;  /* 0x000002c000007945 */ /* 0x000fe20003800000 */
[----:B------:R-:W-:Y:S01]  /*1fd0*/  ISETP.GE.AND P1, PT, R22, UR8, PT ;  /* 0x0000000816007c0c */ /* 0x000fe2000bf26270 */
[----:B-12-4-:R-:W-:Y:S01]  /*1fe0*/  IMAD.WIDE.U32 R2, R16, UR15, R120 ;  /* 0x0000000f10027c25 */ /* 0x016fe2000f8e0078 */
[----:B------:R-:W-:-:S06]  /*1ff0*/  UIMAD UR6, UR19, UR15, UR6 ;  /* 0x0000000f130672a4 */ /* 0x000fcc000f8e0206 */
[----:B------:R-:W-:Y:S01]  /*2000*/  IADD3 R5, R3, UR6, RZ ;  /* 0x0000000603057c10 */ /* 0x000fe2000fffe0ff */
[----:B------:R-:W-:Y:S06]  /*2010*/  @P2 BRA `(.L_x_689) ;  /* 0x0000000000982947 */ /* 0x000fec0003800000 */
        /* <DEDUP_REMOVED lines=38> */
.L_x_689:
[----:B------:R-:W-:Y:S05]  /*2280*/  BSYNC B0 ;  /* 0x0000000000007941 */ /* 0x000fea0003800000 */
.L_x_688:
[----:B------:R-:W-:Y:S01]  /*2290*/  USHF.L.U64.HI UR39, UR12, 0x4, UR13 ;  /* 0x000000040c277899 */ /* 0x000fe2000801020d */
[----:B------:R-:W-:Y:S01]  /*22a0*/  BSSY B0, `(.L_x_690) ;  /* 0x000002d000007945 */ /* 0x000fe20003800000 */
[----:B------:R-:W-:Y:S01]  /*22b0*/  USHF.L.U32 UR40, UR12, 0x4, URZ ;  /* 0x000000040c287899 */ /* 0x000fe2000800063f */
[----:B------:R-:W-:Y:S02]  /*22c0*/  ISETP.GE.AND P5, PT, R23, UR8, PT ;  /* 0x0000000817007c0c */ /* 0x000fe4000bfa6270 */
[----:B------:R-:W-:Y:S01]  /*22d0*/  ISETP.GE.AND P6, PT, R24, UR8, PT ;  /* 0x0000000818007c0c */ /* 0x000fe2000bfc6270 */
[----:B------:R-:W-:-:S12]  /*22e0*/  @P1 BRA `(.L_x_691) ;  /* 0x0000000000a01947 */ /* 0x000fd80003800000 */
[----:B------:R-:W-:Y:S01]  /*22f0*/  ULDC UR6, c[0x0][0x2d0] ;  /* 0x0000b40000067ab9 */ /* 0x000fe20000000800 */
[----:B------:R-:W-:Y:S02]  /*2300*/  IADD3 R0, P1, R2, UR40, RZ ;  /* 0x0000002802007c10 */ /* 0x000fe4000ff3e0ff */
[----:B------:R-:W-:Y:S02]  /*2310*/  ISETP.GE.AND P2, PT, R36, UR6, PT ;  /* 0x0000000624007c0c */ /* 0x000fe4000bf46270 */
[----:B------:R-:W-:Y:S02]  /*2320*/  ISETP.GE.AND P4, PT, R123, UR6, PT ;  /* 0x000000067b007c0c */ /* 0x000fe4000bf86270 */
[----:B------:R-:W-:Y:S02]  /*2330*/  ISETP.GE.AND P3, PT, R122, UR6, PT ;  /* 0x000000067a007c0c */ /* 0x000fe4000bf66270 */
[----:B--2---:R-:W-:-:S07]  /*2340*/  IADD3.X R10, R5, UR39, RZ, P1, !PT ;  /* 0x00000027050a7c10 */ /* 0x004fce0008ffe4ff */
[----:B-1----:R-:W1:Y:S01]  /*2350*/  @!P2 LDC.64 R6, c[0x0][0x218] ;  /* 0x00008600ff06ab82 */ /* 0x002e620000000a00 */
        /* <DEDUP_REMOVED lines=33> */
.L_x_691:
[----:B------:R-:W-:Y:S05]  /*2570*/  BSYNC B0 ;  /* 0x0000000000007941 */ /* 0x000fea0003800000 */
.L_x_690:
[----:B------:R-:W-:Y:S04]  /*2580*/  BSSY B0, `(.L_x_692) ;  /* 0x000002c000007945 */ /* 0x000fe80003800000 */
[----:B------:R-:W-:Y:S05]  /*2590*/  @P5 BRA `(.L_x_693) ;  /* 0x0000000000a85947 */ /* 0x000fea0003800000 */
[----:B------:R-:W-:Y:S01]  /*25a0*/  ULDC UR6, c[0x0][0x2d0] ;  /* 0x0000b40000067ab9 */ /* 0x000fe20000000800 */
[----:B-12-4-:R-:W-:Y:S01]  /*25b0*/  IMAD.U32 R6, RZ, RZ, UR12 ;  /* 0x0000000cff067e24 */ /* 0x016fe2000f8e00ff */
[----:B------:R-:W-:Y:S01]  /*25c0*/  ISETP.GE.AND P4, PT, R123, UR6, PT ;  /* 0x000000067b007c0c */ /* 0x000fe2000bf86270 */
[----:B------:R-:W-:Y:S01]  /*25d0*/  IMAD.U32 R12, RZ, RZ, UR13 ;  /* 0x0000000dff0c7e24 */ /* 0x000fe2000f8e00ff */
[----:B------:R-:W-:Y:S02]  /*25e0*/  ISETP.GE.AND P5, PT, R36, UR6, PT ;  /* 0x0000000624007c0c */ /* 0x000fe4000bfa6270 */
[----:B------:R-:W-:Y:S02]  /*25f0*/  ISETP.GE.AND P3, PT, R122, UR6, PT ;  /* 0x000000067a007c0c */ /* 0x000fe4000bf66270 */
[----:B------:R-:W-:-:S04]  /*2600*/  LEA R0, P1, R6, R2, 0x5 ;  /* 0x0000000206007211 */ /* 0x000fc800078228ff */
[----:B------:R-:W-:-:S03]  /*2610*/  LEA.HI.X R12, R6, R5, R12, 0x5, P1 ;  /* 0x00000005060c7211 */ /* 0x000fc600008f2c0c */
        /* <DEDUP_REMOVED lines=34> */
.L_x_693:
[----:B------:R-:W-:Y:S05]  /*2840*/  BSYNC B0 ;  /* 0x0000000000007941 */ /* 0x000fea0003800000 */
.L_x_692:
        /* <DEDUP_REMOVED lines=45> */
.L_x_695:
[----:B------:R-:W-:Y:S05]  /*2b20*/  BSYNC B0 ;  /* 0x0000000000007941 */ /* 0x000fea0003800000 */
.L_x_694:
        /* <DEDUP_REMOVED lines=11> */
[----:B------:R-:W-:-:S04]  /*2be0*/  DEPBAR.LE SB0, 0x0 ;  /* 0x000080000000791a */ /* 0x000fc80000000000 */
[----:B------:R-:W-:Y:S02]  /*2bf0*/  @UP1 UIMAD UR7, UR31, UR7, UR41 ;  /* 0x000000071f0712a4 */ /* 0x000fe4000f8e0229 */
[----:B------:R-:W-:Y:S02]  /*2c00*/  @UP1 ULEA UR12, UP0, UR42, UR12, 0x2 ;  /* 0x0000000c2a0c1291 */ /* 0x000fe4000f80103f */
[----:B------:R-:W-:Y:S01]  /*2c10*/  @UP1 UIADD3 UR7, UR43, UR7, URZ ;  /* 0x000000072b071290 */ /* 0x000fe2000fffe03f */
[----:B-12-4-:R-:W-:Y:S01]  /*2c20*/  LEA R6, R39, UR34, 0x4 ;  /* 0x0000002227067c11 */ /* 0x016fe2000f8e20ff */
[----:B------:R-:W-:Y:S02]  /*2c30*/  @UP1 ULDC UR6, c[0x0][0x2e8] ;  /* 0x0000ba0000061ab9 */ /* 0x000fe40000000800 */
[----:B------:R-:W-:Y:S01]  /*2c40*/  @UP1 ULEA.HI.X UR13, UR42, UR13, UR7, 0x2, UP0 ;  /* 0x0000000d2a0d1291 */ /* 0x000fe200080f1407 */
[----:B------:R-:W-:-:S05]  /*2c50*/  IMAD.U32 R2, RZ, RZ, UR12 ;  /* 0x0000000cff027e24 */ /* 0x000fca000f8e00ff */
[----:B------:R-:W-:-:S05]  /*2c60*/  IMAD.U32 R3, RZ, RZ, UR13 ;  /* 0x0000000dff037e24 */ /* 0x000fca000f8e00ff */
[----:B------:R1:W2:Y:S01]  /*2c70*/  @P2 LDG.E R10, desc[UR32][R2.64] ;  /* 0x00000020020a2981 */ /* 0x0002a2000c1e1900 */
[----:B------:R-:W-:Y:S01]  /*2c80*/  IADD3 R6, R6, 0x1, R25 ;  /* 0x0000000106067810 */ /* 0x000fe20007ffe019 */
[----:B------:R-:W2:Y:S01]  /*2c90*/  @P2 MUFU.RCP R7, UR6 ;  /* 0x0000000600072d08 */ /* 0x000ea20008001000 */
[----:B------:R-:W-:Y:S01]  /*2ca0*/  USHF.L.U64.HI UR12, UR10, 0x6, UR11 ;  /* 0x000000060a0c7899 */ /* 0x000fe2000801020b */
[----:B------:R-:W-:Y:S01]  /*2cb0*/  BSSY B0, `(.L_x_696) ;  /* 0x000005a000007945 */ /* 0x000fe20003800000 */
[----:B------:R-:W-:Y:S01]  /*2cc0*/  USHF.L.U32 UR13, UR10, 0x6, URZ ;  /* 0x000000060a0d7899 */ /* 0x000fe2000800063f */
[----:B------:R-:W-:Y:S01]  /*2cd0*/  BAR.SYNC.DEFER_BLOCKING 0x0 ;  /* 0x0000000000007b1d */ /* 0x000fe20000010000 */
[----:B------:R-:W-:Y:S01]  /*2ce0*/  UIMAD UR7, UR12, UR20, URZ ;  /* 0x000000140c0772a4 */ /* 0x000fe2000f8e023f */
[----:B------:R-:W-:-:S03]  /*2cf0*/  ISETP.GE.AND P1, PT, R22, UR8, PT ;  /* 0x0000000816007c0c */ /* 0x000fc6000bf26270 */
[----:B------:R-:W-:-:S03]  /*2d00*/  UIMAD UR7, UR19, UR13, UR7 ;  /* 0x0000000d130772a4 */ /* 0x000fc6000f8e0207 */
        /* <DEDUP_REMOVED lines=8> */
[----:B------:R-:W-:Y:S01]  /*2d90*/  LOP3.LUT R4, R3, 0xfffffffe, RZ, 0xc0, !PT ;  /* 0xfffffffe03047812 */ /* 0x000fe200078ec0ff */
[----:B------:R-:W-:Y:S01]  /*2da0*/  IMAD.U32 R3, RZ, RZ, UR35 ;  /* 0x00000023ff037e24 */ /* 0x000fe2000f8e00ff */
[C---:B------:R-:W-:Y:S01]  /*2db0*/  LOP3.LUT R5, R8.reuse, 0xfffffff8, RZ, 0xc0, !PT ;  /* 0xfffffff808057812 */ /* 0x040fe200078ec0ff */
[----:B------:R-:W-:Y:S02]  /*2dc0*/  IMAD.SHL.U32 R8, R8, 0x40, RZ ;  /* 0x0000004008087824 */ /* 0x000fe400078e00ff */
[----:B------:R-:W-:Y:S01]  /*2dd0*/  IMAD.IADD R13, R2, 0x1, -R4 ;  /* 0x00000001020d7824 */ /* 0x000fe200078e0a04 */
[----:B------:R-:W-:Y:S01]  /*2de0*/  IADD3 R2, P3, R20, UR28, RZ ;  /* 0x0000001c14027c10 */ /* 0x000fe2000ff7e0ff */
[----:B------:R-:W-:Y:S01]  /*2df0*/  IMAD.IADD R38, R0, 0x1, -R5 ;  /* 0x0000000100267824 */ /* 0x000fe200078e0a05 */
[----:B------:R-:W-:Y:S01]  /*2e00*/  IADD3 R9, R3, -UR18, R6 ;  /* 0x8000001203097c10 */ /* 0x000fe2000fffe006 */
[----:B------:R-:W-:Y:S01]  /*2e10*/  IMAD.SHL.U32 R0, R26, 0x40, RZ ;  /* 0x000000401a007824 */ /* 0x000fe200078e00ff */
[----:B------:R-:W-:Y:S01]  /*2e20*/  IADD3.X R3, R21, UR27, R27, P3, !PT ;  /* 0x0000001b15037c10 */ /* 0x000fe20009ffe41b */
[C---:B------:R-:W-:Y:S01]  /*2e30*/  IMAD.SHL.U32 R5, R30.reuse, 0x8, RZ ;  /* 0x000000081e057824 */ /* 0x040fe200078e00ff */
[----:B------:R-:W-:Y:S01]  /*2e40*/  ISETP.GE.AND P3, PT, R30, UR8, PT ;  /* 0x000000081e007c0c */ /* 0x000fe2000bf66270 */
[----:B------:R-:W-:Y:S01]  /*2e50*/  IMAD.SHL.U32 R4, R38, 0x40, RZ ;  /* 0x0000004026047824 */ /* 0x000fe200078e00ff */
[----:B------:R-:W-:Y:S01]  /*2e60*/  LOP3.LUT R0, R0, 0x1c0, RZ, 0xc0, !PT ;  /* 0x000001c000007812 */ /* 0x000fe200078ec0ff */
[----:B------:R-:W-:-:S03]  /*2e70*/  IMAD.WIDE.U32 R32, R29, UR21, R2 ;  /* 0x000000151d207c25 */ /* 0x000fc6000f8e0002 */
[----:B------:R-:W-:Y:S01]  /*2e80*/  LOP3.LUT R5, R0, 0x8, R5, 0xf8, !PT ;  /* 0x0000000800057812 */ /* 0x000fe200078ef805 */
[----:B------:R-:W-:Y:S01]  /*2e90*/  VIADD R19, R33, UR38 ;  /* 0x0000002621137c36 */ /* 0x000fe20008000000 */
[----:B------:R-:W-:Y:S01]  /*2ea0*/  SHF.R.U32.HI R0, RZ, 0x3, R0 ;  /* 0x00000003ff007819 */ /* 0x000fe20000011600 */
[----:B---3--:R-:W-:Y:S01]  /*2eb0*/  IMAD.MOV.U32 R18, RZ, RZ, R32 ;  /* 0x000000ffff127224 */ /* 0x008fe200078e0020 */
[----:B------:R1:W-:Y:S01]  /*2ec0*/  STL.64 [R1+0xc8], R32 ;  /* 0x0000c82001007387 */ /* 0x0003e20000100a00 */
[----:B------:R-:W-:Y:S01]  /*2ed0*/  IMAD.SHL.U32 R6, R13, 0x8, RZ ;  /* 0x000000080d067824 */ /* 0x000fe200078e00ff */
[----:B------:R-:W-:Y:S01]  /*2ee0*/  LOP3.LUT R14, R5, R0, RZ, 0x3c, !PT ;  /* 0x00000000050e7212 */ /* 0x000fe200078e3cff */
[----:B------:R-:W-:Y:S01]  /*2ef0*/  VIADD R134, R9, UR24 ;  /* 0x0000001809867c36 */ /* 0x000fe20008000000 */
[----:B------:R1:W-:Y:S01]  /*2f00*/  STL.64 [R1+0xb8], R18 ;  /* 0x0000b81201007387 */ /* 0x0003e20000100a00 */
[----:B------:R-:W-:-:S03]  /*2f10*/  LOP3.LUT R4, R4, 0x1c0, RZ, 0xc0, !PT ;  /* 0x000001c004047812 */ /* 0x000fc600078ec0ff */
[----:B------:R1:W-:Y:S01]  /*2f20*/  @P3 STS.128 [R202+0x10000], RZ ;  /* 0x010000ffca003388 */ /* 0x0003e20000000c00 */
[----:B------:R-:W-:Y:S02]  /*2f30*/  LOP3.LUT R3, R4, 0x8, R6, 0xf8, !PT ;  /* 0x0000000804037812 */ /* 0x000fe400078ef806 */
[----:B------:R-:W-:Y:S01]  /*2f40*/  SHF.R.U32.HI R2, RZ, 0x3, R4 ;  /* 0x00000003ff027819 */ /* 0x000fe20000011604 */
[----:B------:R1:W-:Y:S01]  /*2f50*/  @P3 STS.128 [R202+0x12000], RZ ;  /* 0x012000ffca003388 */ /* 0x0003e20000000c00 */
[----:B------:R-:W-:Y:S02]  /*2f60*/  IMAD.WIDE.U32 R4, R16, UR13, R18 ;  /* 0x0000000d10047c25 */ /* 0x000fe4000f8e0012 */
[----:B------:R-:W-:Y:S01]  /*2f70*/  LOP3.LUT R12, R3, R2, RZ, 0x3c, !PT ;  /* 0x00000002030c7212 */ /* 0x000fe200078e3cff */
[----:B------:R1:W-:Y:S01]  /*2f80*/  @P3 STS.128 [R202+0x14000], RZ ;  /* 0x014000ffca003388 */ /* 0x0003e20000000c00 */
[----:B------:R-:W-:-:S03]  /*2f90*/  VIADD R9, R5, UR7 ;  /* 0x0000000705097c36 */ /* 0x000fc60008000000 */
[----:B------:R1:W-:Y:S01]  /*2fa0*/  @P3 STS.128 [R202+0x16000], RZ ;  /* 0x016000ffca003388 */ /* 0x0003e20000000c00 */
        /* <DEDUP_REMOVED lines=13> */
[C---:B------:R-:W-:Y:S02]  /*3080*/  @!P5 LEA.HI.X R7, R4.reuse, R7, R9, 0x1, P2 ;  /* 0x000000070407d211 */ /* 0x040fe400010f0c09 */
        /* <DEDUP_REMOVED lines=28> */
.L_x_697:
[----:B------:R-:W-:Y:S05]  /*3250*/  BSYNC B0 ;  /* 0x0000000000007941 */ /* 0x000fea0003800000 */
.L_x_696:
[----:B------:R3:W-:Y:S01]  /*3260*/  @P1 STS.128 [R202+0x10800], RZ ;  /* 0x010800ffca001388 */ /* 0x0007e20000000c00 */
[----:B--2---:R-:W-:Y:S01]  /*3270*/  LOP3.LUT R6, R12, 0xfffffe00, R8, 0xf8, !PT ;  /* 0xfffffe000c067812 */ /* 0x004fe200078ef808 */
[----:B------:R-:W-:Y:S01]  /*3280*/  USHF.L.U64.HI UR24, UR10, 0x4, UR11 ;  /* 0x000000040a187899 */ /* 0x000fe2000801020b */
[----:B------:R-:W-:Y:S01]  /*3290*/  BSSY B0, `(.L_x_698) ;  /* 0x0000032000007945 */ /* 0x000fe20003800000 */
[----:B------:R3:W-:Y:S01]  /*32a0*/  @P1 STS.128 [R202+0x12800], RZ ;  /* 0x012800ffca001388 */ /* 0x0007e20000000c00 */
[----:B------:R-:W-:Y:S01]  /*32b0*/  USHF.L.U32 UR29, UR10, 0x4, URZ ;  /* 0x000000040a1d7899 */ /* 0x000fe2000800063f */
[----:B------:R-:W-:Y:S01]  /*32c0*/  ISETP.GE.AND P6, PT, R23, UR8, PT ;  /* 0x0000000817007c0c */ /* 0x000fe2000bfc6270 */
[----:B------:R-:W-:Y:S01]  /*32d0*/  IMAD R0, R13, 0x200, R14 ;  /* 0x000002000d007824 */ /* 0x000fe200078e020e */
[----:B------:R3:W-:Y:S01]  /*32e0*/  @P1 STS.128 [R202+0x14800], RZ ;  /* 0x014800ffca001388 */ /* 0x0007e20000000c00 */
[----:B------:R-:W-:Y:S01]  /*32f0*/  ISETP.GE.AND P3, PT, R24, UR8, PT ;  /* 0x0000000818007c0c */ /* 0x000fe2000bf66270 */
[----:B-1----:R-:W-:-:S02]  /*3300*/  IMAD R2, R39, 0x400, R6 ;  /* 0x0000040027027824 */ /* 0x002fc400078e0206 */
[----:B------:R3:W-:Y:S01]  /*3310*/  @P1 STS.128 [R202+0x16800], RZ ;  /* 0x016800ffca001388 */ /* 0x0007e20000000c00 */
[----:B------:R-:W-:Y:S09]  /*3320*/  @P1 BRA `(.L_x_699) ;  /* 0x0000000000a01947 */ /* 0x000ff20003800000 */
[----:B------:R-:W-:Y:S01]  /*3330*/  ULDC UR6, c[0x0][0x2d0] ;  /* 0x0000b40000067ab9 */ /* 0x000fe20000000800 */
[----:B------:R-:W-:Y:S02]  /*3340*/  IADD3 R3, P1, R4, UR29, RZ ;  /* 0x0000001d04037c10 */ /* 0x000fe4000ff3e0ff */
[----:B------:R-:W-:Y:S02]  /*3350*/  ISETP.GE.AND P2, PT, R36, UR6, PT ;  /* 0x0000000624007c0c */ /* 0x000fe4000bf46270 */
[----:B------:R-:W-:Y:S02]  /*3360*/  ISETP.GE.AND P5, PT, R123, UR6, PT ;  /* 0x000000067b007c0c */ /* 0x000fe4000bfa6270 */
[----:B------:R-:W-:Y:S02]  /*3370*/  ISETP.GE.AND P4, PT, R122, UR6, PT ;  /* 0x000000067a007c0c */ /* 0x000fe4000bf86270 */
[----:B------:R-:W-:-:S07]  /*3380*/  IADD3.X R7, R9, UR24, RZ, P1, !PT ;  /* 0x0000001809077c10 */ /* 0x000fce0008ffe4ff */
[----:B------:R-:W1:Y:S01]  /*3390*/  @!P2 LDC.64 R10, c[0x0][0x220] ;  /* 0x00008800ff0aab82 */ /* 0x000e620000000a00 */
[----:B------:R2:W-:Y:S07]  /*33a0*/  @P2 STS.128 [R202+0x10800], RZ ;  /* 0x010800ffca002388 */ /* 0x0005ee0000000c00 */
[----:B------:R-:W4:Y:S08]  /*33b0*/  @!P5 LDC.64 R12, c[0x0][0x220] ;  /* 0x00008800ff0cdb82 */ /* 0x000f300000000a00 */
[----:B------:R-:W5:Y:S01]  /*33c0*/  @!P4 LDC.64 R14, c[0x0][0x220] ;  /* 0x00008800ff0ecb82 */ /* 0x000f620000000a00 */
[----:B-1----:R-:W-:-:S04]  /*33d0*/  @!P2 LEA R10, P1, R3, R10, 0x1 ;  /* 0x0000000a030aa211 */ /* 0x002fc800078208ff */
        /* <DEDUP_REMOVED lines=29> */
.L_x_699:
[----:B------:R-:W-:Y:S05]  /*35b0*/  BSYNC B0 ;  /* 0x0000000000007941 */ /* 0x000fea0003800000 */
.L_x_698:
        /* <DEDUP_REMOVED lines=14> */
[----:B------:R-:W1:Y:S02]  /*36a0*/  @!P5 LDC.64 R12, c[0x0][0x220] ;  /* 0x00008800ff0cdb82 */ /* 0x000e640000000a00 */
[----:B------:R2:W-:Y:S06]  /*36b0*/  @P6 STS.128 [R202+0x11000], RZ ;  /* 0x011000ffca006388 */ /* 0x0005ec0000000c00 */
[----:B------:R-:W5:Y:S08]  /*36c0*/  @!P6 LDC.64 R14, c[0x0][0x220] ;  /* 0x00008800ff0eeb82 */ /* 0x000f700000000a00 */
[----:B------:R-:W3:Y:S01]  /*36d0*/  @!P4 LDC.64 R16, c[0x0][0x220] ;  /* 0x00008800ff10cb82 */ /* 0x000ee20000000a00 */
[----:B-1----:R-:W-:-:S04]  /*36e0*/  @!P5 LEA R12, P1, R3, R12, 0x1 ;  /* 0x0000000c030cd211 */ /* 0x002fc800078208ff */
[----:B------:R-:W-:Y:S02]  /*36f0*/  @!P5 LEA.HI.X R13, R3, R13, R7, 0x1, P1 ;  /* 0x0000000d030dd211 */ /* 0x000fe400008f0c07 */
        /* <DEDUP_REMOVED lines=28> */
.L_x_701:
[----:B------:R-:W-:Y:S05]  /*38c0*/  BSYNC B0 ;  /* 0x0000000000007941 */ /* 0x000fea0003800000 */
.L_x_700:
[----:B------:R1:W-:Y:S01]  /*38d0*/  @P3 STS.128 [R202+0x11800], RZ ;  /* 0x011800ffca003388 */ /* 0x0003e20000000c00 */
[----:B------:R-:W-:Y:S01]  /*38e0*/  R2P PR, R26, 0x6 ;  /* 0x000000061a007804 */ /* 0x000fe20000000000 */
[----:B------:R-:W-:Y:S01]  /*38f0*/  IMAD.MOV.U32 R7, RZ, RZ, 0x10 ;  /* 0x00000010ff077424 */ /* 0x000fe200078e00ff */
[----:B------:R-:W-:Y:S01]  /*3900*/  BSSY B0, `(.L_x_702) ;  /* 0x0000035000007945 */ /* 0x000fe20003800000 */
[----:B------:R1:W-:Y:S01]  /*3910*/  @P3 STS.128 [R202+0x13800], RZ ;  /* 0x013800ffca003388 */ /* 0x0003e20000000c00 */
[----:B------:R-:W-:Y:S01]  /*3920*/  IMAD.MOV.U32 R56, RZ, RZ, 0x20 ;  /* 0x00000020ff387424 */ /* 0x000fe200078e00ff */
[----:B------:R-:W-:Y:S02]  /*3930*/  LEA R198, R2, UR4, 0x1 ;  /* 0x0000000402c67c11 */ /* 0x000fe4000f8e08ff */
[----:B------:R1:W-:Y:S01]  /*3940*/  @P3 STS.128 [R202+0x15800], RZ ;  /* 0x015800ffca003388 */ /* 0x0003e20000000c00 */
[----:B------:R-:W-:Y:S02]  /*3950*/  LEA R189, R0, UR4, 0x1 ;  /* 0x0000000400bd7c11 */ /* 0x000fe4000f8e08ff */
[----:B------:R-:W-:Y:S01]  /*3960*/  SEL R2, R56, 0xffffffe0, !P2 ;  /* 0xffffffe038027807 */ /* 0x000fe20005000000 */
[----:B------:R1:W-:Y:S01]  /*3970*/  @P3 STS.128 [R202+0x17800], RZ ;  /* 0x017800ffca003388 */ /* 0x0003e20000000c00 */
[----:B------:R-:W-:Y:S01]  /*3980*/  SEL R0, R7, 0xfffffff0, !P1 ;  /* 0xfffffff007007807 */ /* 0x000fe20004800000 */
[----:B------:R-:W-:Y:S06]  /*3990*/  @P3 BRA `(.L_x_703) ;  /* 0x0000000000ac3947 */ /* 0x000fec0003800000 */
        /* <DEDUP_REMOVED lines=9> */
[----:B--2---:R-:W2:Y:S01]  /*3a30*/  @!P6 LDC.64 R12, c[0x0][0x220] ;  /* 0x00008800ff0ceb82 */ /* 0x004ea20000000a00 */
        /* <DEDUP_REMOVED lines=33> */
.L_x_703:
[----:B------:R-:W-:Y:S05]  /*3c50*/  BSYNC B0 ;  /* 0x0000000000007941 */ /* 0x000fea0003800000 */
.L_x_702:
[----:B-12---:R-:W-:Y:S01]  /*3c60*/  LDSM.16.M88.4 R8, [R198] ;  /* 0x00000000c608783b */ /* 0x006fe20000000200 */
[----:B------:R-:W-:Y:S01]  /*3c70*/  LOP3.LUT P1, RZ, R38, 0x2, RZ, 0xc0, !PT ;  /* 0x0000000226ff7812 */ /* 0x000fe2000782c0ff */
[--C-:B------:R-:W-:Y:S01]  /*3c80*/  IMAD R195, R2, 0x2, R189.reuse ;  /* 0x0000000202c37824 */ /* 0x100fe200078e02bd */
[----:B------:R-:W-:Y:S01]  /*3c90*/  UISETP.GE.AND UP0, UPT, UR22, 0x2, UPT ;  /* 0x000000021600788c */ /* 0x000fe2000bf06270 */
[----:B------:R-:W1:Y:S01]  /*3ca0*/  LDSM.16.M88.4 R24, [R189+0x8000] ;  /* 0x00800000bd18783b */ /* 0x000e620000000200 */
[----:B------:R-:W-:Y:S01]  /*3cb0*/  SEL R5, R7, 0xfffffff0, !P1 ;  /* 0xfffffff007057807 */ /* 0x000fe20004800000 */
[----:B------:R-:W-:Y:S01]  /*3cc0*/  IMAD R7, R0, 0x2, R189 ;  /* 0x0000000200077824 */ /* 0x000fe200078e02bd */
[----:B------:R-:W-:Y:S01]  /*3cd0*/  LOP3.LUT P1, RZ, R38, 0x4, RZ, 0xc0, !PT ;  /* 0x0000000426ff7812 */ /* 0x000fe2000782c0ff */
[----:B------:R-:W2:Y:S01]  /*3ce0*/  LDSM.16.M88.4 R20, [R189+0x8800] ;  /* 0x00880000bd14783b */ /* 0x000ea20000000200 */
[----:B------:R-:W-:Y:S01]  /*3cf0*/  VIADD R3, R189, 0x8000 ;  /* 0x00008000bd037836 */ /* 0x000fe20000000000 */
[----:B------:R-:W-:Y:S01]  /*3d00*/  UIADD3 UR11, UR37, 0x646e171e, URZ ;  /* 0x646e171e250b7890 */ /* 0x000fe2000fffe03f */
[----:B------:R-:W-:Y:S01]  /*3d10*/  IMAD R199, R5, 0x2, R198 ;  /* 0x0000000205c77824 */ /* 0x000fe200078e02c6 */
[----:B------:R-:W5:Y:S01]  /*3d20*/  LDSM.16.M88.4 R16, [R189+0x9000] ;  /* 0x00900000bd10783b */ /* 0x000f620000000200 */
[----:B------:R-:W-:Y:S01]  /*3d30*/  SEL R4, R56, 0xffffffe0, !P1 ;  /* 0xffffffe038047807 */ /* 0x000fe20004800000 */
[----:B------:R-:W-:Y:S01]  /*3d40*/  IMAD R197, R0, 0x2, R3 ;  /* 0x0000000200c57824 */ /* 0x000fe200078e0203 */
[----:B------:R-:W-:Y:S01]  /*3d50*/  UIADD3 UR10, UR36, -0x4ab325aa, URZ ;  /* 0xb54cda56240a7890 */ /* 0x000fe2000fffe03f */
[----:B------:R-:W3:Y:S01]  /*3d60*/  LDSM.16.M88.4 R28, [R189+0x9800] ;  /* 0x00980000bd1c783b */ /* 0x000ee20000000200 */
[----:B------:R-:W-:-:S02]  /*3d70*/  IMAD.SHL.U32 R114, R114, 0x2, RZ ;  /* 0x0000000272727824 */ /* 0x000fc400078e00ff */
[C---:B------:R-:W-:Y:S01]  /*3d80*/  IMAD R201, R4.reuse, 0x2, R198 ;  /* 0x0000000204c97824 */ /* 0x040fe200078e02c6 */
[----:B------:R-:W-:Y:S01]  /*3d90*/  LDSM.16.M88.4 R12, [R199] ;  /* 0x00000000c70c783b */ /* 0x000fe20000000200 */
[----:B------:R-:W-:Y:S01]  /*3da0*/  IMAD R200, R4, 0x2, R199 ;  /* 0x0000000204c87824 */ /* 0x000fe200078e02c7 */
[----:B------:R-:W-:Y:S01]  /*3db0*/  LOP3.LUT R115, R114, 0x6, RZ, 0xc0, !PT ;  /* 0x0000000672737812 */ /* 0x000fe200078ec0ff */
[----:B------:R-:W-:Y:S01]  /*3dc0*/  IMAD R194, R2, 0x2, R197 ;  /* 0x0000000202c27824 */ /* 0x000fe200078e02c5 */
[----:B------:R-:W4:Y:S01]  /*3dd0*/  LDSM.16.M88.4 R44, [R7+0x8000] ;  /* 0x00800000072c783b */ /* 0x000f220000000200 */
[----:B------:R-:W-:Y:S02]  /*3de0*/  IMAD.U32 R2, RZ, RZ, UR17 ;  /* 0x00000011ff027e24 */ /* 0x000fe4000f8e00ff */
[----:B------:R-:W-:Y:S01]  /*3df0*/  IMAD.U32 R0, RZ, RZ, UR20 ;  /* 0x00000014ff007e24 */ /* 0x000fe2000f8e00ff */
[----:B------:R-:W4:Y:S01]  /*3e00*/  LDSM.16.M88.4 R52, [R7+0x8800] ;  /* 0x008800000734783b */ /* 0x000f220000000200 */
[----:B------:R-:W-:-:S02]  /*3e10*/  IMAD R137, R2, 0x4, R39 ;  /* 0x0000000402897824 */ /* 0x000fc400078e0227 */
[----:B------:R-:W-:Y:S01]  /*3e20*/  IMAD.U32 R2, RZ, RZ, UR35 ;  /* 0x00000023ff027e24 */ /* 0x000fe2000f8e00ff */
[----:B------:R-:W4:Y:S01]  /*3e30*/  LDSM.16.M88.4 R64, [R7+0x9000] ;  /* 0x009000000740783b */ /* 0x000f220000000200 */
[----:B------:R-:W-:-:S03]  /*3e40*/  IMAD R0, R0, 0x40, R115 ;  /* 0x0000004000007824 */ /* 0x000fc600078e0273 */
[----:B------:R-:W4:Y:S01]  /*3e50*/  LDSM.16.M88.4 R56, [R7+0x9800] ;  /* 0x009800000738783b */ /* 0x000f220000000200 */
[----:B------:R-:W-:Y:S01]  /*3e60*/  VIADD R3, R0, 0x1 ;  /* 0x0000000100037836 */ /* 0x000fe20000000000 */
[----:B------:R-:W-:Y:S01]  /*3e70*/  VIADDMNMX R133, R134, 0x8, R2, PT ;  /* 0x0000000886857846 */ /* 0x000fe20003800102 */
[----:B------:R-:W-:Y:S01]  /*3e80*/  VIADD R2, R0, 0x8 ;  /* 0x0000000800027836 */ /* 0x000fe20000000000 */
[----:B------:R-:W-:Y:S01]  /*3e90*/  LDSM.16.M88.4 R68, [R195+0x8000] ;  /* 0x00800000c344783b */ /* 0x000fe20000000200 */
[----:B------:R-:W-:Y:S02]  /*3ea0*/  VIMNMX R134, R134, UR35, PT ;  /* 0x0000002386867c48 */ /* 0x000fe4000bfe0100 */
[C---:B------:R-:W-:Y:S01]  /*3eb0*/  ISETP.GE.AND P3, PT, R3.reuse, R133, PT ;  /* 0x000000850300720c */ /* 0x040fe20003f66270 */
[----:B-1----:R-:W-:Y:S01]  /*3ec0*/  HMMA.16816.F32.BF16 R32, R8, R24, RZ ;  /* 0x000000180820723c */ /* 0x002fe200000418ff */
[----:B------:R-:W-:Y:S01]  /*3ed0*/  LDSM.16.M88.4 R84, [R195+0x8800] ;  /* 0x00880000c354783b */ /* 0x000fe20000000200 */
[----:B------:R-:W-:-:S02]  /*3ee0*/  ISETP.GE.AND P6, PT, R3, R134, PT ;  /* 0x000000860300720c */ /* 0x000fc40003fc6270 */
[----:B------:R-:W-:Y:S01]  /*3ef0*/  I2FP.F32.S32 R3, R3 ;  /* 0x0000000300037245 */ /* 0x000fe20000201400 */
[----:B------:R-:W-:Y:S01]  /*3f00*/  LDSM.16.M88.4 R92, [R195+0x9000] ;  /* 0x00900000c35c783b */ /* 0x000fe20000000200 */
[C---:B------:R-:W-:Y:S01]  /*3f10*/  HMMA.16816.F32.BF16 R24, R8.reuse, R26, RZ ;  /* 0x0000001a0818723c */ /* 0x040fe200000418ff */
[C---:B------:R-:W-:Y:S02]  /*3f20*/  ISETP.GE.AND P4, PT, R2.reuse, R134, PT ;  /* 0x000000860200720c */ /* 0x040fe40003f86270 */
[----:B------:R-:W-:Y:S01]  /*3f30*/  LDSM.16.M88.4 R88, [R195+0x9800] ;  /* 0x00980000c358783b */ /* 0x000fe20000000200 */
[----:B------:R-:W-:Y:S02]  /*3f40*/  ISETP.GE.AND P1, PT, R2, R133, PT ;  /* 0x000000850200720c */ /* 0x000fe40003f26270 */
[----:B--2---:R-:W-:Y:S01]  /*3f50*/  HMMA.16816.F32.BF16 R40, R8, R20, RZ ;  /* 0x000000140828723c */ /* 0x004fe200000418ff */
[----:B------:R-:W-:Y:S01]  /*3f60*/  LDSM.16.M88.4 R96, [R194] ;  /* 0x00000000c260783b */ /* 0x000fe20000000200 */
[----:B------:R-:W-:-:S03]  /*3f70*/  I2FP.F32.S32 R2, R2 ;  /* 0x0000000200027245 */ /* 0x000fc60000201400 */
[----:B------:R-:W-:Y:S01]  /*3f80*/  LDSM.16.M88.4 R100, [R194+0x800] ;  /* 0x00080000c264783b */ /* 0x000fe20000000200 */
[C---:B------:R-:W-:Y:S03]  /*3f90*/  HMMA.16816.F32.BF16 R20, R8.reuse, R22, RZ ;  /* 0x000000160814723c */ /* 0x040fe600000418ff */
[----:B------:R-:W-:Y:S03]  /*3fa0*/  LDSM.16.M88.4 R108, [R194+0x1000] ;  /* 0x00100000c26c783b */ /* 0x000fe60000000200 */
[C---:B-----5:R-:W-:Y:S01]  /*3fb0*/  HMMA.16816.F32.BF16 R48, R8.reuse, R16, RZ ;  /* 0x000000100830723c */ /* 0x060fe200000418ff */
[----:B------:R-:W-:Y:S04]  /*3fc0*/  LDSM.16.M88.4 R104, [R189+0xb000] ;  /* 0x00b00000bd68783b */ /* 0x000fe80000000200 */
[----:B------:R-:W0:Y:S01]  /*3fd0*/  LDGDEPBAR ;  /* 0x00000000000079af */ /* 0x000e220000000000 */
[C---:B------:R-:W-:Y:S03]  /*3fe0*/  HMMA.16816.F32.BF16 R76, R8.reuse, R18, RZ ;  /* 0x00000012084c723c */ /* 0x040fe600000418ff */
[----:B------:R-:W-:Y:S03]  /*3ff0*/  LDSM.16.M88.4 R16, [R200] ;  /* 0x00000000c810783b */ /* 0x000fe60000000200 */
[C---:B---3--:R-:W-:Y:S01]  /*4000*/  HMMA.16816.F32.BF16 R80, R8.reuse, R28, RZ ;  /* 0x0000001c0850723c */ /* 0x048fe200000418ff */
[----:B------:R-:W-:Y:S05]  /*4010*/  STL [R1+0xb0], R137 ;  /* 0x0000b08901007387 */ /* 0x000fea0000100800 */
[----:B------:R-:W-:Y:S01]  /*4020*/  HMMA.16816.F32.BF16 R72, R8, R30, RZ ;  /* 0x0000001e0848723c */ /* 0x000fe200000418ff */
[----:B------:R-:W1:Y:S05]  /*4030*/  LDSM.16.M88.4 R8, [R201] ;  /* 0x00000000c908783b */ /* 0x000e6a0000000200 */
[C---:B----4-:R-:W-:Y:S06]  /*4040*/  HMMA.16816.F32.BF16 R60, R12.reuse, R44, R32 ;  /* 0x0000002c0c3c723c */ /* 0x050fec0000041820 */
[C---:B------:R-:W-:Y:S06]  /*4050*/  HMMA.16816.F32.BF16 R28, R12.reuse, R46, R24 ;  /* 0x0000002e0c1c723c */ /* 0x040fec0000041818 */
[C---:B------:R-:W-:Y:S06]  /*4060*/  HMMA.16816.F32.BF16 R24, R12.reuse, R52, R40 ;  /* 0x000000340c18723c */ /* 0x040fec0000041828 */
[C---:B------:R-:W-:Y:S06]  /*4070*/  HMMA.16816.F32.BF16 R20, R12.reuse, R54, R20 ;  /* 0x000000360c14723c */ /* 0x040fec0000041814 */
[C---:B------:R-:W-:Y:S06]  /*4080*/  HMMA.16816.F32.BF16 R32, R12.reuse, R64, R48 ;  /* 0x000000400c20723c */ /* 0x040fec0000041830 */
[C---:B------:R-:W-:Y:S01]  /*4090*/  HMMA.16816.F32.BF16 R48, R12.reuse, R66, R76 ;  /* 0x000000420c30723c */ /* 0x040fe2000004184c */
[----:B------:R-:W-:Y:S05]  /*40a0*/  LDSM.16.M88.4 R76, [R189+0xb800] ;  /* 0x00b80000bd4c783b */ /* 0x000fea0000000200 */
[C---:B------:R-:W-:Y:S01]  /*40b0*/  HMMA.16816.F32.BF16 R44, R12.reuse, R56, R80 ;  /* 0x000000380c2c723c */ /* 0x040fe20000041850 */
[----:B------:R-:W-:Y:S05]  /*40c0*/  LDSM.16.M88.4 R80, [R7+0xa000] ;  /* 0x00a000000750783b */ /* 0x000fea0000000200 */
        /* <DEDUP_REMOVED lines=8> */
[----:B------:R-:W2:Y:S05]  /*4150*/  LDSM.16.M88.4 R84, [R189+0xa800] ;  /* 0x00a80000bd54783b */ /* 0x000eaa0000000200 */
[C---:B------:R-:W-:Y:S06]  /*4160*/  HMMA.16816.F32.BF16 R20, R8.reuse, R92, R32 ;  /* 0x0000005c0814723c */ /* 0x040fec0000041820 */
[C---:B------:R-:W-:Y:S01]  /*4170*/  HMMA.16816.F32.BF16 R64, R8.reuse, R94, R48 ;  /* 0x0000005e0840723c */ /* 0x040fe20000041830 */
[----:B------:R-:W-:Y:S05]  /*4180*/  LDSM.16.M88.4 R92, [R7+0xb000] ;  /* 0x00b00000075c783b */ /* 0x000fea0000000200 */
[C---:B------:R-:W-:Y:S06]  /*4190*/  HMMA.16816.F32.BF16 R44, R8.reuse, R88, R44 ;  /* 0x00000058082c723c */ /* 0x040fec000004182c */
[----:B------:R-:W-:Y:S01]  /*41a0*/  HMMA.16816.F32.BF16 R28, R8, R90, R40 ;  /* 0x0000005a081c723c */ /* 0x000fe20000041828 */
[----:B------:R-:W3:Y:S04]  /*41b0*/  LDSM.16.M88.4 R8, [R199+0x2000] ;  /* 0x00200000c708783b */ /* 0x000ee80000000200 */
[----:B------:R-:W4:Y:S01]  /*41c0*/  LDSM.16.M88.4 R88, [R7+0xa800] ;  /* 0x00a800000758783b */ /* 0x000f220000000200 */
[C---:B------:R-:W-:Y:S06]  /*41d0*/  HMMA.16816.F32.BF16 R32, R16.reuse, R96, R60 ;  /* 0x000000601020723c */ /* 0x040fec000004183c */
        /* <DEDUP_REMOVED lines=8> */
[C---:B-1----:R-:W-:Y:S06]  /*4260*/  HMMA.16816.F32.BF16 R56, R16.reuse, R68, R44 ;  /* 0x000000441038723c */ /* 0x042fec000004182c */
[----:B------:R-:W-:Y:S01]  /*4270*/  HMMA.16816.F32.BF16 R28, R16, R70, R28 ;  /* 0x00000046101c723c */ /* 0x000fe2000004181c */
[----:B------:R-:W-:Y:S04]  /*4280*/  LDSM.16.M88.4 R16, [R201+0x2000] ;  /* 0x00200000c910783b */ /* 0x000fe80000000200 */
[----:B------:R-:W-:Y:S01]  /*4290*/  LDSM.16.M88.4 R68, [R194+0x2000] ;  /* 0x00200000c244783b */ /* 0x000fe20000000200 */
[C---:B------:R-:W-:Y:S06]  /*42a0*/  HMMA.16816.F32.BF16 R32, R12.reuse, R72, R32 ;  /* 0x000000480c20723c */ /* 0x040fec0000041820 */
[C---:B------:R-:W-:Y:S01]  /*42b0*/  HMMA.16816.F32.BF16 R40, R12.reuse, R74, R40 ;  /* 0x0000004a0c28723c */ /* 0x040fe20000041828 */
[----:B------:R-:W-:Y:S05]  /*42c0*/  LDSM.16.M88.4 R72, [R195+0xa800] ;  /* 0x00a80000c348783b */ /* 0x000fea0000000200 */
[C---:B--2---:R-:W-:Y:S01]  /*42d0*/  HMMA.16816.F32.BF16 R52, R12.reuse, R86, R24 ;  /* 0x000000560c34723c */ /* 0x044fe20000041818 */
[----:B------:R-:W1:Y:S05]  /*42e0*/  LDSM.16.M88.4 R24, [R7+0xb800] ;  /* 0x00b800000718783b */ /* 0x000e6a0000000200 */
[C---:B------:R-:W-:Y:S01]  /*42f0*/  HMMA.16816.F32.BF16 R44, R12.reuse, R84, R48 ;  /* 0x000000540c2c723c */ /* 0x040fe20000041830 */
[----:B------:R-:W2:Y:S04]  /*4300*/  LDSM.16.M88.4 R48, [R195+0xa000] ;  /* 0x00a00000c330783b */ /* 0x000ea80000000200 */
[----:B------:R-:W5:Y:S01]  /*4310*/  LDSM.16.M88.4 R84, [R195+0xb000] ;  /* 0x00b00000c354783b */ /* 0x000f620000000200 */
[C---:B------:R-:W-:Y:S06]  /*4320*/  HMMA.16816.F32.BF16 R20, R12.reuse, R104, R20 ;  /* 0x000000680c14723c */ /* 0x040fec0000041814 */
[C---:B------:R-:W-:Y:S06]  /*4330*/  HMMA.16816.F32.BF16 R60, R12.reuse, R106, R60 ;  /* 0x0000006a0c3c723c */ /* 0x040fec000004183c */
        /* <DEDUP_REMOVED lines=23> */
[C---:B-----5:R-:W-:Y:S06]  /*44b0*/  HMMA.16816.F32.BF16 R20, R16.reuse, R84, R20 ;  /* 0x000000541014723c */ /* 0x060fec0000041814 */
[C---:B------:R-:W-:Y:S01]  /*44c0*/  HMMA.16816.F32.BF16 R60, R16.reuse, R86, R60 ;  /* 0x00000056103c723c */ /* 0x040fe2000004183c */
[----:B------:R-:W-:Y:S05]  /*44d0*/  LDSM.16.M88.4 R84, [R7+0xc800] ;  /* 0x00c800000754783b */ /* 0x000fea0000000200 */
[C---:B------:R-:W-:Y:S06]  /*44e0*/  HMMA.16816.F32.BF16 R56, R16.reuse, R64, R56 ;  /* 0x000000401038723c */ /* 0x040fec0000041838 */
[----:B------:R-:W-:Y:S01]  /*44f0*/  HMMA.16816.F32.BF16 R28, R16, R66, R28 ;  /* 0x00000042101c723c */ /* 0x000fe2000004181c */
[----:B------:R-:W4:Y:S04]  /*4500*/  LDSM.16.M88.4 R64, [R189+0xd800] ;  /* 0x00d80000bd40783b */ /* 0x000f280000000200 */
[----:B------:R-:W5:Y:S01]  /*4510*/  LDSM.16.M88.4 R16, [R199+0x4000] ;  /* 0x00400000c710783b */ /* 0x000f620000000200 */
[C---:B------:R-:W-:Y:S06]  /*4520*/  HMMA.16816.F32.BF16 R32, R12.reuse, R68, R32 ;  /* 0x000000440c20723c */ /* 0x040fec0000041820 */
[C---:B------:R-:W-:Y:S01]  /*4530*/  HMMA.16816.F32.BF16 R40, R12.reuse, R70, R40 ;  /* 0x000000460c28723c */ /* 0x040fe20000041828 */
[----:B------:R-:W-:Y:S05]  /*4540*/  LDSM.16.M88.4 R68, [R195+0xc000] ;  /* 0x00c00000c344783b */ /* 0x000fea0000000200 */
[C---:B---3--:R-:W-:Y:S06]  /*4550*/  HMMA.16816.F32.BF16 R44, R12.reuse, R80, R44 ;  /* 0x000000500c2c723c */ /* 0x048fec000004182c */
[C---:B------:R-:W-:Y:S01]  /*4560*/  HMMA.16816.F32.BF16 R52, R12.reuse, R82, R52 ;  /* 0x000000520c34723c */ /* 0x040fe20000041834 */
[----:B------:R-:W-:Y:S05]  /*4570*/  LDSM.16.M88.4 R80, [R195+0xc800] ;  /* 0x00c80000c350783b */ /* 0x000fea0000000200 */
[C---:B------:R-:W-:Y:S06]  /*4580*/  HMMA.16816.F32.BF16 R20, R12.reuse, R96, R20 ;  /* 0x000000600c14723c */ /* 0x040fec0000041814 */
[C---:B------:R-:W-:Y:S01]  /*4590*/  HMMA.16816.F32.BF16 R60, R12.reuse, R98, R60 ;  /* 0x000000620c3c723c */ /* 0x040fe2000004183c */
[----:B------:R-:W-:Y:S05]  /*45a0*/  LDSM.16.M88.4 R96, [R7+0xf000] ;  /* 0x00f000000760783b */ /* 0x000fea0000000200 */
[C---:B-1----:R-:W-:Y:S06]  /*45b0*/  HMMA.16816.F32.BF16 R56, R12.reuse, R24, R56 ;  /* 0x000000180c38723c */ /* 0x042fec0000041838 */
[----:B------:R-:W-:Y:S01]  /*45c0*/  HMMA.16816.F32.BF16 R28, R12, R26, R28 ;  /* 0x0000001a0c1c723c */ /* 0x000fe2000004181c */
[----:B------:R-:W-:Y:S05]  /*45d0*/  LDSM.16.M88.4 R12, [R201+0x4000] ;  /* 0x00400000c90c783b */ /* 0x000fea0000000200 */
[C---:B--2---:R-:W-:Y:S06]  /*45e0*/  HMMA.16816.F32.BF16 R32, R8.reuse, R48, R32 ;  /* 0x000000300820723c */ /* 0x044fec0000041820 */
[C---:B------:R-:W-:Y:S01]  /*45f0*/  HMMA.16816.F32.BF16 R40, R8.reuse, R50, R40 ;  /* 0x000000320828723c */ /* 0x040fe20000041828 */
[----:B------:R-:W1:Y:S05]  /*4600*/  LDSM.16.M88.4 R48, [R7+0xd800] ;  /* 0x00d800000730783b */ /* 0x000e6a0000000200 */
[C---:B------:R-:W-:Y:S06]  /*4610*/  HMMA.16816.F32.BF16 R44, R8.reuse, R76, R44 ;  /* 0x0000004c082c723c */ /* 0x040fec000004182c */
[C---:B------:R-:W-:Y:S01]  /*4620*/  HMMA.16816.F32.BF16 R52, R8.reuse, R78, R52 ;  /* 0x0000004e0834723c */ /* 0x040fe20000041834 */
[----:B------:R-:W-:Y:S05]  /*4630*/  LDSM.16.M88.4 R76, [R194+0x4000] ;  /* 0x00400000c24c783b */ /* 0x000fea0000000200 */
[C---:B------:R-:W-:Y:S06]  /*4640*/  HMMA.16816.F32.BF16 R24, R8.reuse, R88, R20 ;  /* 0x000000580818723c */ /* 0x040fec0000041814 */
[C---:B------:R-:W-:Y:S01]  /*4650*/  HMMA.16816.F32.BF16 R60, R8.reuse, R90, R60 ;  /* 0x0000005a083c723c */ /* 0x040fe2000004183c */
[----:B------:R-:W-:Y:S05]  /*4660*/  LDSM.16.M88.4 R88, [R194+0x5000] ;  /* 0x00500000c258783b */ /* 0x000fea0000000200 */
[C---:B----4-:R-:W-:Y:S06]  /*4670*/  HMMA.16816.F32.BF16 R56, R8.reuse, R64, R56 ;  /* 0x000000400838723c */ /* 0x050fec0000041838 */
[----:B------:R-:W-:Y:S01]  /*4680*/  HMMA.16816.F32.BF16 R20, R8, R66, R28 ;  /* 0x000000420814723c */ /* 0x000fe2000004181c */
[----:B------:R-:W2:Y:S04]  /*4690*/  LDSM.16.M88.4 R64, [R195+0xd800] ;  /* 0x00d80000c340783b */ /* 0x000ea80000000200 */
[----:B------:R-:W3:Y:S01]  /*46a0*/  LDSM.16.M88.4 R8, [R200+0x4000] ;  /* 0x00400000c808783b */ /* 0x000ee20000000200 */
[C---:B-----5:R-:W-:Y:S06]  /*46b0*/  HMMA.16816.F32.BF16 R32, R16.reuse, R72, R32 ;  /* 0x000000481020723c */ /* 0x060fec0000041820 */
[C---:B------:R-:W-:Y:S01]  /*46c0*/  HMMA.16816.F32.BF16 R40, R16.reuse, R74, R40 ;  /* 0x0000004a1028723c */ /* 0x040fe20000041828 */
[----:B------:R-:W-:Y:S05]  /*46d0*/  LDSM.16.M88.4 R72, [R189+0xe000] ;  /* 0x00e00000bd48783b */ /* 0x000fea0000000200 */
        /* <DEDUP_REMOVED lines=10> */
[C---:B------:R-:W-:Y:S06]  /*4780*/  HMMA.16816.F32.BF16 R16, R12.reuse, R68, R32 ;  /* 0x000000440c10723c */ /* 0x040fec0000041820 */
[C---:B------:R-:W-:Y:S01]  /*4790*/  HMMA.16816.F32.BF16 R40, R12.reuse, R70, R40 ;  /* 0x000000460c28723c */ /* 0x040fe20000041828 */
[----:B------:R-:W-:Y:S05]  /*47a0*/  LDSM.16.M88.4 R68, [R7+0xe000] ;  /* 0x00e000000744783b */ /* 0x000fea0000000200 */
[C---:B------:R-:W-:Y:S06]  /*47b0*/  HMMA.16816.F32.BF16 R44, R12.reuse, R80, R44 ;  /* 0x000000500c2c723c */ /* 0x040fec000004182c */
[C---:B------:R-:W-:Y:S01]  /*47c0*/  HMMA.16816.F32.BF16 R52, R12.reuse, R82, R52 ;  /* 0x000000520c34723c */ /* 0x040fe20000041834 */
[----:B------:R-:W5:Y:S05]  /*47d0*/  LDSM.16.M88.4 R80, [R189+0xe800] ;  /* 0x00e80000bd50783b */ /* 0x000f6a0000000200 */
[C---:B------:R-:W-:Y:S06]  /*47e0*/  HMMA.16816.F32.BF16 R32, R12.reuse, R92, R28 ;  /* 0x0000005c0c20723c */ /* 0x040fec000004181c */
[C---:B------:R-:W-:Y:S01]  /*47f0*/  HMMA.16816.F32.BF16 R60, R12.reuse, R94, R60 ;  /* 0x0000005e0c3c723c */ /* 0x040fe2000004183c */
[----:B------:R-:W-:Y:S05]  /*4800*/  LDSM.16.M88.4 R92, [R195+0xf000] ;  /* 0x00f00000c35c783b */ /* 0x000fea0000000200 */
[C---:B--2---:R-:W-:Y:S06]  /*4810*/  HMMA.16816.F32.BF16 R56, R12.reuse, R64, R56 ;  /* 0x000000400c38723c */ /* 0x044fec0000041838 */
[----:B------:R-:W-:Y:S01]  /*4820*/  HMMA.16816.F32.BF16 R28, R12, R66, R24 ;  /* 0x000000420c1c723c */ /* 0x000fe20000041818 */
[----:B------:R-:W2:Y:S05]  /*4830*/  LDSM.16.M88.4 R64, [R189+0xf800] ;  /* 0x00f80000bd40783b */ /* 0x000eaa0000000200 */
[C---:B---3--:R-:W-:Y:S01]  /*4840*/  HMMA.16816.F32.BF16 R24, R8.reuse, R76, R16 ;  /* 0x0000004c0818723c */ /* 0x048fe20000041810 */
[----:B------:R-:W3:Y:S05]  /*4850*/  LDSM.16.M88.4 R16, [R199+0x6000] ;  /* 0x00600000c710783b */ /* 0x000eea0000000200 */
        /* <DEDUP_REMOVED lines=11> */
[C---:B-----5:R-:W-:Y:S06]  /*4910*/  HMMA.16816.F32.BF16 R28, R20.reuse, R72, R24 ;  /* 0x00000048141c723c */ /* 0x060fec0000041818 */
[C---:B------:R-:W-:Y:S01]  /*4920*/  HMMA.16816.F32.BF16 R24, R20.reuse, R74, R12 ;  /* 0x0000004a1418723c */ /* 0x040fe2000004180c */
[----:B------:R1:W4:Y:S05]  /*4930*/  LDSM.16.M88.4 R72, [R7+0xf800] ;  /* 0x00f800000748783b */ /* 0x00032a0000000200 */
[C---:B------:R-:W-:Y:S06]  /*4940*/  HMMA.16816.F32.BF16 R12, R20.reuse, R80, R44 ;  /* 0x00000050140c723c */ /* 0x040fec000004182c */
[C---:B------:R-:W-:Y:S01]  /*4950*/  HMMA.16816.F32.BF16 R52, R20.reuse, R82, R52 ;  /* 0x000000521434723c */ /* 0x040fe20000041834 */
[----:B------:R-:W5:Y:S05]  /*4960*/  LDSM.16.M88.4 R80, [R195+0xe000] ;  /* 0x00e00000c350783b */ /* 0x000f6a0000000200 */
[C---:B------:R-:W-:Y:S06]  /*4970*/  HMMA.16816.F32.BF16 R48, R20.reuse, R100, R40 ;  /* 0x000000641430723c */ /* 0x040fec0000041828 */
[----:B------:R-:W-:Y:S01]  /*4980*/  HMMA.16816.F32.BF16 R60, R20, R102, R60 ;  /* 0x00000066143c723c */ /* 0x000fe2000004183c */
[----:B-1----:R-:W-:-:S04]  /*4990*/  SHF.R.S32.HI R7, RZ, 0x1f, R112 ;  /* 0x0000001fff077819 */ /* 0x002fc80000011470 */
[----:B------:R-:W-:Y:S01]  /*49a0*/  LEA.HI.X.SX32 R146, R113, R7, 0x1, P0 ;  /* 0x0000000771927211 */ /* 0x000fe200000f0eff */
[----:B--2---:R-:W-:Y:S01]  /*49b0*/  HMMA.16816.F32.BF16 R56, R20, R64, R56 ;  /* 0x000000401438723c */ /* 0x004fe20000041838 */
[----:B------:R-:W-:-:S05]  /*49c0*/  VIADD R7, R0, 0x9 ;  /* 0x0000000900077836 */ /* 0x000fca0000000000 */
[----:B------:R-:W-:Y:S01]  /*49d0*/  HMMA.16816.F32.BF16 R44, R20, R66, R32 ;  /* 0x00000042142c723c */ /* 0x000fe20000041820 */
[----:B------:R-:W1:Y:S01]  /*49e0*/  LDSM.16.M88.4 R64, [R195+0xf800] ;  /* 0x00f80000c340783b */ /* 0x000e620000000200 */
[C---:B------:R-:W-:Y:S02]  /*49f0*/  ISETP.GE.AND P0, PT, R7.reuse, R134, PT ;  /* 0x000000860700720c */ /* 0x040fe40003f06270 */
[----:B------:R-:W-:Y:S02]  /*4a00*/  ISETP.GE.AND P5, PT, R7, R133, PT ;  /* 0x000000850700720c */ /* 0x000fe40003fa6270 */
[----:B---3--:R-:W-:Y:S01]  /*4a10*/  HMMA.16816.F32.BF16 R40, R16, R68, R28 ;  /* 0x000000441028723c */ /* 0x008fe2000004181c */
[----:B------:R-:W-:-:S05]  /*4a20*/  I2FP.F32.S32 R7, R7 ;  /* 0x0000000700077245 */ /* 0x000fca0000201400 */
[C---:B------:R-:W-:Y:S01]  /*4a30*/  HMMA.16816.F32.BF16 R32, R16.reuse, R70, R24 ;  /* 0x000000461020723c */ /* 0x040fe20000041818 */
[----:B------:R-:W-:Y:S05]  /*4a40*/  LDSM.16.M88.4 R68, [R194+0x6000] ;  /* 0x00600000c244783b */ /* 0x000fea0000000200 */
[C---:B------:R-:W-:Y:S01]  /*4a50*/  HMMA.16816.F32.BF16 R24, R16.reuse, R76, R12 ;  /* 0x0000004c1018723c */ /* 0x040fe2000004180c */
[----:B------:R-:W2:Y:S05]  /*4a60*/  LDSM.16.M88.4 R12, [R200+0x6000] ;  /* 0x00600000c80c783b */ /* 0x000eaa0000000200 */
[C---:B------:R-:W-:Y:S01]  /*4a70*/  HMMA.16816.F32.BF16 R20, R16.reuse, R78, R52 ;  /* 0x0000004e1014723c */ /* 0x040fe20000041834 */
[----:B------:R-:W3:Y:S05]  /*4a80*/  LDSM.16.M88.4 R76, [R194+0x6800] ;  /* 0x00680000c24c783b */ /* 0x000eea0000000200 */
[C---:B------:R-:W-:Y:S06]  /*4a90*/  HMMA.16816.F32.BF16 R28, R16.reuse, R96, R48 ;  /* 0x00000060101c723c */ /* 0x040fec0000041830 */
[----:B------:R-:W-:Y:S01]  /*4aa0*/  HMMA.16816.F32.BF16 R52, R16, R98, R60 ;  /* 0x000000621034723c */ /* 0x000fe2000004183c */
[----:B------:R-:W3:Y:S01]  /*4ab0*/  LDSM.16.M88.4 R60, [R194+0x7800] ;  /* 0x00780000c23c783b */ /* 0x000ee20000000200 */
[----:B------:R-:W-:-:S04]  /*4ac0*/  DEPBAR.LE SB0, 0x0 ;  /* 0x000080000000791a */ /* 0x000fc80000000000 */
[C---:B----4-:R-:W-:Y:S06]  /*4ad0*/  HMMA.16816.F32.BF16 R56, R16.reuse, R72, R56 ;  /* 0x000000481038723c */ /* 0x050fec0000041838 */
[----:B------:R-:W-:Y:S06]  /*4ae0*/  HMMA.16816.F32.BF16 R48, R16, R74, R44 ;  /* 0x0000004a1030723c */ /* 0x000fec000004182c */
[C---:B-----5:R-:W-:Y:S06]  /*4af0*/  HMMA.16816.F32.BF16 R44, R8.reuse, R80, R40 ;  /* 0x00000050082c723c */ /* 0x060fec0000041828 */
[C---:B------:R-:W-:Y:S06]  /*4b00*/  HMMA.16816.F32.BF16 R40, R8.reuse, R82, R32 ;  /* 0x000000520828723c */ /* 0x040fec0000041820 */
[C---:B------:R-:W-:Y:S06]  /*4b10*/  HMMA.16816.F32.BF16 R32, R8.reuse, R88, R24 ;  /* 0x000000580820723c */ /* 0x040fec0000041818 */
[C---:B------:R-:W-:Y:S06]  /*4b20*/  HMMA.16816.F32.BF16 R16, R8.reuse, R92, R28 ;  /* 0x0000005c0810723c */ /* 0x040fec000004181c */
[C---:B------:R-:W-:Y:S06]  /*4b30*/  HMMA.16816.F32.BF16 R20, R8.reuse, R90, R20 ;  /* 0x0000005a0814723c */ /* 0x040fec0000041814 */
[C---:B------:R-:W-:Y:S06]  /*4b40*/  HMMA.16816.F32.BF16 R24, R8.reuse, R94, R52 ;  /* 0x0000005e0818723c */ /* 0x040fec0000041834 */
[C---:B-1----:R-:W-:Y:S06]  /*4b50*/  HMMA.16816.F32.BF16 R28, R8.reuse, R64, R56 ;  /* 0x00000040081c723c */ /* 0x042fec0000041838 */
[----:B------:R-:W-:Y:S06]  /*4b60*/  HMMA.16816.F32.BF16 R8, R8, R66, R48 ;  /* 0x000000420808723c */ /* 0x000fec0000041830 */
[C---:B--2---:R-:W-:Y:S06]  /*4b70*/  HMMA.16816.F32.BF16 R48, R12.reuse, R68, R44 ;  /* 0x000000440c30723c */ /* 0x044fec000004182c */
[C---:B------:R-:W-:Y:S06]  /*4b80*/  HMMA.16816.F32.BF16 R40, R12.reuse, R70, R40 ;  /* 0x000000460c28723c */ /* 0x040fec0000041828 */
[C---:B---3--:R-:W-:Y:S06]  /*4b90*/  HMMA.16816.F32.BF16 R32, R12.reuse, R76, R32 ;  /* 0x0000004c0c20723c */ /* 0x048fec0000041820 */
[C---:B------:R-:W-:Y:S06]  /*4ba0*/  HMMA.16816.F32.BF16 R44, R12.reuse, R60, R28 ;  /* 0x0000003c0c2c723c */ /* 0x040fec000004181c */
[C---:B------:R-:W-:Y:S06]  /*4bb0*/  HMMA.16816.F32.BF16 R28, R12.reuse, R62, R8 ;  /* 0x0000003e0c1c723c */ /* 0x040fec0000041808 */
[----:B------:R-:W-:Y:S01]  /*4bc0*/  HMMA.16816.F32.BF16 R20, R12, R78, R20 ;  /* 0x0000004e0c14723c */ /* 0x000fe20000041814 */
[C---:B------:R-:W-:Y:S01]  /*4bd0*/  FFMA.FTZ R10, R3.reuse, UR19, R49 ;  /* 0x00000013030a7c23 */ /* 0x040fe20008010031 */
[----:B------:R-:W-:Y:S01]  /*4be0*/  FFMA.FTZ R8, R3, UR19, R51 ;  /* 0x0000001303087c23 */ /* 0x000fe20008010033 */
[----:B------:R-:W-:-:S02]  /*4bf0*/  VIADD R3, R0, 0x10 ;  /* 0x0000001000037836 */ /* 0x000fc40000000000 */
[----:B------:R-:W-:Y:S01]  /*4c00*/  FFMA.FTZ R9, R2, UR19, R40 ;  /* 0x0000001302097c23 */ /* 0x000fe20008010028 */
[C---:B------:R-:W-:Y:S01]  /*4c10*/  HMMA.16816.F32.BF16 R16, R12.reuse, R84, R16 ;  /* 0x000000540c10723c */ /* 0x040fe20000041810 */
[----:B------:R-:W-:Y:S01]  /*4c20*/  FSEL R38, R8, -INF , !P3 ;  /* 0xff80000008267808 */ /* 0x000fe20005800000 */
[----:B------:R-:W-:Y:S01]  /*4c30*/  BAR.SYNC.DEFER_BLOCKING 0x0 ;  /* 0x0000000000007b1d */ /* 0x000fe20000010000 */
[----:B------:R-:W-:Y:S02]  /*4c40*/  ISETP.GE.AND P2, PT, R3, R134, PT ;  /* 0x000000860300720c */ /* 0x000fe40003f46270 */
[----:B------:R-:W-:Y:S01]  /*4c50*/  FSEL R53, R9, -INF , !P4 ;  /* 0xff80000009357808 */ /* 0x000fe20006000000 */
[----:B------:R-:W-:Y:S01]  /*4c60*/  HMMA.16816.F32.BF16 R24, R12, R86, R24 ;  /* 0x000000560c18723c */ /* 0x000fe20000041818 */
[----:B------:R-:W-:-:S06]  /*4c70*/  FFMA.FTZ R9, R7, UR19, R43 ;  /* 0x0000001307097c23 */ /* 0x000fcc000801002b */
[----:B------:R-:W-:Y:S01]  /*4c80*/  FFMA.FTZ R13, R2, UR19, R42 ;  /* 0x00000013020d7c23 */ /* 0x000fe2000801002a */
[----:B------:R-:W-:Y:S01]  /*4c90*/  VIADD R2, R0, 0x11 ;  /* 0x0000001100027836 */ /* 0x000fe20000000000 */
[----:B------:R-:W-:Y:S01]  /*4ca0*/  FSEL R42, R10, -INF , !P6 ;  /* 0xff8000000a2a7808 */ /* 0x000fe20007000000 */
[----:B------:R-:W-:Y:S01]  /*4cb0*/  FFMA.FTZ R12, R7, UR19, R41 ;  /* 0x00000013070c7c23 */ /* 0x000fe20008010029 */
[----:B------:R-:W-:Y:S01]  /*4cc0*/  ISETP.GE.AND P6, PT, R3, R133, PT ;  /* 0x000000850300720c */ /* 0x000fe20003fc6270 */
[----:B------:R-:W-:Y:S01]  /*4cd0*/  VIADD R7, R0, 0x18 ;  /* 0x0000001800077836 */ /* 0x000fe20000000000 */
[----:B------:R-:W-:Y:S02]  /*4ce0*/  I2FP.F32.S32 R3, R3 ;  /* 0x0000000300037245 */ /* 0x000fe40000201400 */
[C---:B------:R-:W-:Y:S02]  /*4cf0*/  ISETP.GE.AND P3, PT, R2.reuse, R134, PT ;  /* 0x000000860200720c */ /* 0x040fe40003f66270 */
[----:B------:R-:W-:Y:S01]  /*4d00*/  ISETP.GE.AND P4, PT, R2, R133, PT ;  /* 0x000000850200720c */ /* 0x000fe20003f86270 */
[C---:B------:R-:W-:Y:S01]  /*4d10*/  FFMA.FTZ R11, R3.reuse, UR19, R32 ;  /* 0x00000013030b7c23 */ /* 0x040fe20008010020 */
[----:B------:R-:W-:Y:S01]  /*4d20*/  I2FP.F32.S32 R2, R2 ;  /* 0x0000000200027245 */ /* 0x000fe20000201400 */
[----:B------:R-:W-:Y:S01]  /*4d30*/  FFMA.FTZ R8, R3, UR19, R34 ;  /* 0x0000001303087c23 */ /* 0x000fe20008010022 */
[----:B------:R-:W-:Y:S01]  /*4d40*/  VIADD R3, R0, 0x19 ;  /* 0x0000001900037836 */ /* 0x000fe20000000000 */
[----:B------:R-:W-:-:S02]  /*4d50*/  FSEL R49, R12, -INF , !P0 ;  /* 0xff8000000c317808 */ /* 0x000fc40004000000 */
        /* <DEDUP_REMOVED lines=8> */
[CC--:B------:R-:W-:Y:S02]  /*4de0*/  ISETP.GE.AND P5, PT, R3.reuse, R134.reuse, PT ;  /* 0x000000860300720c */ /* 0x0c0fe40003fa6270 */
        /* <DEDUP_REMOVED lines=31> */
[C---:B------:R-:W-:Y:S01]  /*4fe0*/  ISETP.GE.AND P2, PT, R2.reuse, R134, PT ;  /* 0x000000860200720c */ /* 0x040fe20003f46270 */
[----:B------:R-:W-:Y:S01]  /*4ff0*/  FFMA.FTZ R8, R3, UR19, R26 ;  /* 0x0000001303087c23 */ /* 0x000fe2000801001a */
[----:B------:R-:W-:Y:S01]  /*5000*/  ISETP.GE.AND P6, PT, R2, R133, PT ;  /* 0x000000850200720c */ /* 0x000fe20003fc6270 */
[C---:B------:R-:W-:Y:S01]  /*5010*/  VIADD R3, R0.reuse, 0x31 ;  /* 0x0000003100037836 */ /* 0x040fe20000000000 */
        /* <DEDUP_REMOVED lines=8> */
[C---:B------:R-:W-:Y:S02]  /*50a0*/  ISETP.GE.AND P1, PT, R3.reuse, R134, PT ;  /* 0x000000860300720c */ /* 0x040fe40003f26270 */
[----:B------:R-:W-:Y:S02]  /*50b0*/  ISETP.GE.AND P0, PT, R3, R133, PT ;  /* 0x000000850300720c */ /* 0x000fe40003f06270 */
[----:B------:R-:W-:Y:S02]  /*50c0*/  FSEL R107, R14, -INF , !P3 ;  /* 0xff8000000e6b7808 */ /* 0x000fe40005800000 */
[----:B------:R-:W-:-:S02]  /*50d0*/  FSEL R106, R12, -INF , !P4 ;  /* 0xff8000000c6a7808 */ /* 0x000fc40006000000 */
[----:B------:R-:W-:Y:S02]  /*50e0*/  I2FP.F32.S32 R3, R3 ;  /* 0x0000000300037245 */ /* 0x000fe40000201400 */
[C---:B------:R-:W-:Y:S02]  /*50f0*/  ISETP.GE.AND P3, PT, R7.reuse, R134, PT ;  /* 0x000000860700720c */ /* 0x040fe40003f66270 */
[----:B------:R-:W-:Y:S01]  /*5100*/  ISETP.GE.AND P4, PT, R7, R133, PT ;  /* 0x000000850700720c */ /* 0x000fe20003f86270 */
[C---:B------:R-:W-:Y:S01]  /*5110*/  FFMA.FTZ R11, R3.reuse, UR19, R47 ;  /* 0x00000013030b7c23 */ /* 0x040fe2000801002f */
[----:B------:R-:W-:Y:S01]  /*5120*/  FSEL R113, R8, -INF , !P5 ;  /* 0xff80000008717808 */ /* 0x000fe20006800000 */
[----:B------:R-:W-:Y:S01]  /*5130*/  FFMA.FTZ R8, R3, UR19, R45 ;  /* 0x0000001303087c23 */ /* 0x000fe2000801002d */
[----:B------:R-:W-:Y:S02]  /*5140*/  FSEL R111, R10, -INF , !P2 ;  /* 0xff8000000a6f7808 */ /* 0x000fe40005000000 */
[----:B------:R-:W-:-:S02]  /*5150*/  I2FP.F32.S32 R7, R7 ;  /* 0x0000000700077245 */ /* 0x000fc40000201400 */
[C---:B------:R-:W-:Y:S02]  /*5160*/  ISETP.GE.AND P5, PT, R2.reuse, R134, PT ;  /* 0x000000860200720c */ /* 0x040fe40003fa6270 */
[----:B------:R-:W-:Y:S01]  /*5170*/  ISETP.GE.AND P2, PT, R2, R133, PT ;  /* 0x000000850200720c */ /* 0x000fe20003f46270 */
[C---:B------:R-:W-:Y:S01]  /*5180*/  FFMA.FTZ R9, R7.reuse, UR19, R44 ;  /* 0x0000001307097c23 */ /* 0x040fe2000801002c */
[----:B------:R-:W-:Y:S01]  /*5190*/  I2FP.F32.S32 R2, R2 ;  /* 0x0000000200027245 */ /* 0x000fe20000201400 */
[----:B------:R-:W-:Y:S01]  /*51a0*/  FFMA.FTZ R7, R7, UR19, R46 ;  /* 0x0000001307077c23 */ /* 0x000fe2000801002e */
[----:B------:R-:W-:Y:S02]  /*51b0*/  FSEL R114, R11, -INF , !P0 ;  /* 0xff8000000b727808 */ /* 0x000fe40004000000 */
[----:B------:R-:W-:Y:S01]  /*51c0*/  PLOP3.LUT P0, PT, PT, PT, UP0, 0x80, 0x0 ;  /* 0x000000000000781c */ /* 0x000fe20003f0f008 */
[C---:B------:R-:W-:Y:S01]  /*51d0*/  FFMA.FTZ R12, R2.reuse, UR19, R28 ;  /* 0x00000013020c7c23 */ /* 0x040fe2000801001c */
[----:B------:R-:W-:Y:S01]  /*51e0*/  FFMA.FTZ R10, R2, UR19, R30 ;  /* 0x00000013020a7c23 */ /* 0x000fe2000801001e */
[----:B------:R-:W-:Y:S01]  /*51f0*/  VIADD R2, R0, 0x39 ;  /* 0x0000003900027836 */ /* 0x000fe20000000000 */
[----:B------:R-:W-:-:S02]  /*5200*/  FSEL R110, R13, -INF , !P6 ;  /* 0xff8000000d6e7808 */ /* 0x000fc40007000000 */
[----:B------:R-:W-:Y:S02]  /*5210*/  FSEL R116, R9, -INF , !P3 ;  /* 0xff80000009747808 */ /* 0x000fe40005800000 */
[----:B------:R-:W-:Y:S02]  /*5220*/  FSEL R117, R7, -INF , !P4 ;  /* 0xff80000007757808 */ /* 0x000fe40006000000 */
[----:B------:R-:W-:Y:S02]  /*5230*/  FSEL R115, R8, -INF , !P1 ;  /* 0xff80000008737808 */ /* 0x000fe40004800000 */
[CC--:B------:R-:W-:Y:S02]  /*5240*/  ISETP.GE.AND P6, PT, R0.reuse, R134.reuse, PT ;  /* 0x000000860000720c */ /* 0x0c0fe40003fc6270 */
[----:B------:R-:W-:Y:S02]  /*5250*/  ISETP.GE.AND P3, PT, R0, R133, PT ;  /* 0x000000850000720c */ /* 0x000fe40003f66270 */
[----:B------:R-:W-:-:S02]  /*5260*/  ISETP.GE.AND P4, PT, R2, R134, PT ;  /* 0x000000860200720c */ /* 0x000fc40003f86270 */
[----:B------:R-:W-:Y:S02]  /*5270*/  ISETP.GE.AND P1, PT, R2, R133, PT ;  /* 0x000000850200720c */ /* 0x000fe40003f26270 */
[----:B------:R-:W-:Y:S02]  /*5280*/  I2FP.F32.S32 R0, R0 ;  /* 0x0000000000007245 */ /* 0x000fe40000201400 */
[----:B------:R-:W-:Y:S02]  /*5290*/  I2FP.F32.S32 R2, R2 ;  /* 0x0000000200027245 */ /* 0x000fe40000201400 */
[----:B------:R-:W-:Y:S01]  /*52a0*/  FSEL R136, R12, -INF , !P5 ;  /* 0xff8000000c887808 */ /* 0x000fe20006800000 */
[C---:B------:R-:W-:Y:S01]  /*52b0*/  FFMA.FTZ R7, R0.reuse, UR19, R48 ;  /* 0x0000001300077c23 */ /* 0x040fe20008010030 */
[----:B------:R-:W-:Y:S01]  /*52c0*/  FFMA.FTZ R0, R0, UR19, R50 ;  /* 0x0000001300007c23 */ /* 0x000fe20008010032 */
[C---:B------:R-:W-:Y:S01]  /*52d0*/  FFMA.FTZ R3, R2.reuse, UR19, R29 ;  /* 0x0000001302037c23 */ /* 0x040fe2000801001d */
[----:B------:R-:W-:Y:S01]  /*52e0*/  FFMA.FTZ R2, R2, UR19, R31 ;  /* 0x0000001302027c23 */ /* 0x000fe2000801001f */
        /* <DEDUP_REMOVED lines=154> */
.L_x_706:
[----:B------:R-:W-:Y:S05]  /*5c90*/  BSYNC B0 ;  /* 0x0000000000007941 */ /* 0x000fea0003800000 */
.L_x_705:
[----:B------:R-:W0:Y:S02]  /*5ca0*/  LDGDEPBAR ;  /* 0x00000000000079af */ /* 0x000e240000000000 */
.L_x_704:
[----:B------:R-:W-:Y:S01]  /*5cb0*/  FMNMX.FTZ R3, R30, R38, !PT ;  /* 0x000000261e037209 */ /* 0x000fe20007810000 */
[----:B------:R-:W-:Y:S01]  /*5cc0*/  IMAD.WIDE.U32 R138, R137, -0x326172a9, RZ ;  /* 0xcd9e8d57898a7825 */ /* 0x000fe200078e00ff */
[----:B------:R-:W-:Y:S01]  /*5cd0*/  FMNMX.FTZ R0, R31, R42, !PT ;  /* 0x0000002a1f007209 */ /* 0x000fe20007810000 */
[----:B------:R-:W-:Y:S01]  /*5ce0*/  USHF.L.U32 UR44, UR20, 0x1, URZ ;  /* 0x00000001142c7899 */ /* 0x000fe2000800063f */
[----:B------:R-:W-:Y:S01]  /*5cf0*/  FMNMX.FTZ R3, R33, R3, !PT ;  /* 0x0000000321037209 */ /* 0x000fe20007810000 */
[----:B------:R-:W-:Y:S01]  /*5d00*/  UIADD3 UR6, UR37, -0x4498517b, URZ ;  /* 0xbb67ae8525067890 */ /* 0x000fe2000fffe03f */
[----:B------:R-:W-:Y:S01]  /*5d10*/  FMNMX.FTZ R0, R53, R0, !PT ;  /* 0x0000000035007209 */ /* 0x000fe20007810000 */
[----:B------:R-:W-:Y:S01]  /*5d20*/  ULOP3.LUT UR7, UR44, UR37, URZ, 0x3c, !UPT ;  /* 0x000000252c077292 */ /* 0x000fe2000f8e3c3f */
[----:B------:R-:W-:Y:S01]  /*5d30*/  FMNMX.FTZ R3, R35, R3, !PT ;  /* 0x0000000323037209 */ /* 0x000fe20007810000 */
[----:B------:R-:W-:Y:S01]  /*5d40*/  IMAD.WIDE.U32 R104, R132, -0x2daee0ad, RZ ;  /* 0xd2511f5384687825 */ /* 0x000fe200078e00ff */
[----:B------:R-:W-:Y:S01]  /*5d50*/  FMNMX.FTZ R0, R49, R0, !PT ;  /* 0x0000000031007209 */ /* 0x000fe20007810000 */
[----:B------:R-:W-:Y:S01]  /*5d60*/  UIADD3 UR43, UR36, -0x61c88647, URZ ;  /* 0x9e3779b9242b7890 */ /* 0x000fe2000fffe03f */
[----:B------:R-:W-:Y:S01]  /*5d70*/  FMNMX.FTZ R3, R34, R3, !PT ;  /* 0x0000000322037209 */ /* 0x000fe20007810000 */
[----:B------:R-:W-:Y:S01]  /*5d80*/  UIADD3 UR42, UR36, 0x3c6ef372, URZ ;  /* 0x3c6ef372242a7890 */ /* 0x000fe2000fffe03f */
[----:B------:R-:W-:Y:S01]  /*5d90*/  FMNMX.FTZ R0, R39, R0, !PT ;  /* 0x0000000027007209 */ /* 0x000fe20007810000 */
[----:B------:R-:W-:Y:S01]  /*5da0*/  ULDC UR8, c[0x0][0x2ec] ;  /* 0x0000bb0000087ab9 */ /* 0x000fe20000000800 */
        /* <DEDUP_REMOVED lines=24> */
[----:B------:R-:W-:Y:S02]  /*5f30*/  LOP3.LUT R7, R118, UR36, RZ, 0x3c, !PT ;  /* 0x0000002476077c12 */ /* 0x000fe4000f8e3cff */
[----:B------:R-:W-:Y:S02]  /*5f40*/  FMNMX.FTZ R3, R129, R3, !PT ;  /* 0x0000000381037209 */ /* 0x000fe40007810000 */
[----:B-1-3--:R-:W-:Y:S01]  /*5f50*/  LOP3.LUT R8, R105, UR7, RZ, 0x3c, !PT ;  /* 0x0000000769087c12 */ /* 0x00afe2000f8e3cff */
[----:B------:R-:W-:Y:S01]  /*5f60*/  STL [R1+0xc0], R7 ;  /* 0x0000c00701007387 */ /* 0x000fe20000100800 */
[----:B------:R-:W-:Y:S01]  /*5f70*/  UIADD3 UR7, UR36, 0x1715609d, URZ ;  /* 0x1715609d24077890 */ /* 0x000fe2000fffe03f */
[----:B------:R-:W-:Y:S01]  /*5f80*/  LEA R190, R6, UR4, 0x1 ;  /* 0x0000000406be7c11 */ /* 0x000fe2000f8e08ff */
[----:B------:R-:W-:Y:S01]  /*5f90*/  UIADD3 UR4, UR44, 0x1, URZ ;  /* 0x000000012c047890 */ /* 0x000fe2000fffe03f */
[----:B------:R-:W1:Y:S03]  /*5fa0*/  SHFL.BFLY PT, R2, R3, 0x2, 0x1f ;  /* 0x0c401f0003027f89 */ /* 0x000e6600000e0000 */
[--C-:B------:R-:W-:Y:S01]  /*5fb0*/  IMAD R193, R4, 0x2, R190.reuse ;  /* 0x0000000204c17824 */ /* 0x100fe200078e02be */
[----:B------:R-:W-:Y:S01]  /*5fc0*/  LDSM.16.MT88.4 R76, [R190+0x10800] ;  /* 0x01080000be4c783b */ /* 0x000fe20000004200 */
[----:B------:R-:W-:Y:S01]  /*5fd0*/  IMAD R191, R5, 0x2, R190 ;  /* 0x0000000205bf7824 */ /* 0x000fe200078e02be */
[----:B------:R-:W-:-:S02]  /*5fe0*/  ULOP3.LUT UR4, UR4, UR37, URZ, 0x3c, !UPT ;  /* 0x0000002504047292 */ /* 0x000fc4000f8e3c3f */
[----:B------:R-:W-:Y:S01]  /*5ff0*/  LDSM.16.MT88.4 R92, [R190+0x12000] ;  /* 0x01200000be5c783b */ /* 0x000fe20000004200 */
[----:B------:R-:W-:-:S03]  /*6000*/  IMAD R192, R4, 0x2, R191 ;  /* 0x0000000204c07824 */ /* 0x000fc600078e02bf */
[----:B------:R-:W-:Y:S04]  /*6010*/  LDSM.16.MT88.4 R68, [R193+0x10800] ;  /* 0x01080000c144783b */ /* 0x000fe80000004200 */
[----:B------:R-:W-:Y:S04]  /*6020*/  LDSM.16.MT88.4 R64, [R192+0x10000] ;  /* 0x01000000c040783b */ /* 0x000fe80000004200 */
[----:B------:R-:W-:Y:S01]  /*6030*/  LDSM.16.MT88.4 R84, [R191+0x10800] ;  /* 0x01080000bf54783b */ /* 0x000fe20000004200 */
[----:B-1----:R-:W-:-:S03]  /*6040*/  FMNMX.FTZ R3, R3, R2, !PT ;  /* 0x0000000203037209 */ /* 0x002fc60007810000 */
[----:B------:R-:W-:Y:S01]  /*6050*/  LDSM.16.MT88.4 R72, [R191+0x12000] ;  /* 0x01200000bf48783b */ /* 0x000fe20000004200 */
[----:B------:R-:W-:Y:S02]  /*6060*/  FMNMX.FTZ R2, R136, R0, !PT ;  /* 0x0000000088027209 */ /* 0x000fe40007810000 */
[----:B------:R-:W-:Y:S01]  /*6070*/  LOP3.LUT R0, R139, R7, RZ, 0x3c, !PT ;  /* 0x000000078b007212 */ /* 0x000fe200078e3cff */
[----:B------:R-:W1:Y:S01]  /*6080*/  SHFL.BFLY PT, R9, R3, 0x1, 0x1f ;  /* 0x0c201f0003097f89 */ /* 0x000e6200000e0000 */
[----:B------:R-:W-:-:S03]  /*6090*/  FMNMX.FTZ R7, R131, R2, !PT ;  /* 0x0000000283077209 */ /* 0x000fc60007810000 */
[----:B------:R-:W-:Y:S01]  /*60a0*/  IMAD.WIDE.U32 R100, R0, -0x2daee0ad, RZ ;  /* 0xd2511f5300647825 */ /* 0x000fe200078e00ff */
[----:B------:R-:W-:Y:S04]  /*60b0*/  LDSM.16.MT88.4 R56, [R192+0x10800] ;  /* 0x01080000c038783b */ /* 0x000fe80000004200 */
[----:B------:R-:W2:Y:S01]  /*60c0*/  SHFL.BFLY PT, R12, R7, 0x2, 0x1f ;  /* 0x0c401f00070c7f89 */ /* 0x000ea200000e0000 */
[----:B------:R-:W-:Y:S01]  /*60d0*/  LOP3.LUT R0, R101, UR6, R104, 0x96, !PT ;  /* 0x0000000665007c12 */ /* 0x000fe2000f8e9668 */
[----:B------:R-:W-:Y:S02]  /*60e0*/  UIADD3 UR6, UR37, -0x56f99767, URZ ;  /* 0xa906689925067890 */ /* 0x000fe4000fffe03f */
[----:B------:R-:W-:Y:S02]  /*60f0*/  LDSM.16.MT88.4 R88, [R193+0x12000] ;  /* 0x01200000c158783b */ /* 0x000fe40000004200 */
[----:B------:R-:W-:-:S02]  /*6100*/  IMAD.WIDE.U32 R80, R0, -0x326172a9, RZ ;  /* 0xcd9e8d5700507825 */ /* 0x000fc400078e00ff */
[----:B------:R-:W-:Y:S01]  /*6110*/  LDSM.16.MT88.4 R96, [R191+0x12800] ;  /* 0x01280000bf60783b */ /* 0x000fe20000004200 */
[----:B-1----:R-:W-:Y:S01]  /*6120*/  FMNMX.FTZ R3, R3, R9, !PT ;  /* 0x0000000903037209 */ /* 0x002fe20007810000 */
[----:B------:R-:W-:-:S03]  /*6130*/  IMAD.WIDE.U32 R8, R8, -0x326172a9, RZ ;  /* 0xcd9e8d5708087825 */ /* 0x000fc600078e00ff */
[C---:B------:R-:W-:Y:S01]  /*6140*/  FSETP.NEU.FTZ.AND P1, PT, R3.reuse, -INF , PT ;  /* 0xff8000000300780b */ /* 0x040fe20003f3d000 */
[----:B------:R-:W-:Y:S01]  /*6150*/  FMUL.FTZ R2, R3, UR8 ;  /* 0x0000000803027c20 */ /* 0x000fe20008410000 */
[----:B------:R-:W-:Y:S02]  /*6160*/  LOP3.LUT R9, R9, UR43, R138, 0x96, !PT ;  /* 0x0000002b09097c12 */ /* 0x000fe4000f8e968a */
[----:B------:R-:W-:Y:S02]  /*6170*/  LOP3.LUT R10, R81, UR42, R8, 0x96, !PT ;  /* 0x0000002a510a7c12 */ /* 0x000fe4000f8e9608 */
[----:B--2---:R-:W-:Y:S01]  /*6180*/  FMNMX.FTZ R7, R7, R12, !PT ;  /* 0x0000000c07077209 */ /* 0x004fe20007810000 */
[----:B------:R-:W-:Y:S01]  /*6190*/  IMAD.WIDE.U32 R8, R9, -0x2daee0ad, RZ ;  /* 0xd2511f5309087825 */ /* 0x000fe200078e00ff */
[----:B------:R-:W-:-:S03]  /*61a0*/  FSEL R2, R2, RZ, P1 ;  /* 0x000000ff02027208 */ /* 0x000fc60000800000 */
[----:B------:R-:W-:Y:S01]  /*61b0*/  IMAD.WIDE.U32 R10, R10, -0x2daee0ad, RZ ;  /* 0xd2511f530a0a7825 */ /* 0x000fe200078e00ff */
[----:B------:R-:W1:Y:S03]  /*61c0*/  SHFL.BFLY PT, R132, R7, 0x1, 0x1f ;  /* 0x0c201f0007847f89 */ /* 0x000e6600000e0000 */
[----:B------:R-:W-:Y:S01]  /*61d0*/  FFMA.FTZ R0, R30, UR8, -R2 ;  /* 0x000000081e007c23 */ /* 0x000fe20008010802 */
[----:B------:R-:W-:Y:S02]  /*61e0*/  LOP3.LUT R9, R9, UR41, R100, 0x96, !PT ;  /* 0x0000002909097c12 */ /* 0x000fe4000f8e9664 */
[----:B------:R-:W-:Y:S01]  /*61f0*/  LOP3.LUT R12, R11, UR34, R8, 0x96, !PT ;  /* 0x000000220b0c7c12 */ /* 0x000fe2000f8e9608 */
[----:B------:R2:W-:Y:S01]  /*6200*/  MUFU.EX2 R104, R0 ;  /* 0x0000000000687308 */ /* 0x0005e20000000800 */
[----:B------:R-:W-:Y:S01]  /*6210*/  FFMA.FTZ R11, R33, UR8, -R2 ;  /* 0x00000008210b7c23 */ /* 0x000fe20008010802 */
[----:B------:R-:W-:-:S04]  /*6220*/  IMAD.WIDE.U32 R8, R9, -0x326172a9, RZ ;  /* 0xcd9e8d5709087825 */ /* 0x000fc800078e00ff */
[----:B------:R-:W-:Y:S01]  /*6230*/  IMAD.WIDE.U32 R12, R12, -0x326172a9, RZ ;  /* 0xcd9e8d570c0c7825 */ /* 0x000fe200078e00ff */
[----:B------:R-:W-:Y:S01]  /*6240*/  LOP3.LUT R9, R9, UR35, R80, 0x96, !PT ;  /* 0x0000002309097c12 */ /* 0x000fe2000f8e9650 */
[----:B------:R-:W-:Y:S02]  /*6250*/  MUFU.EX2 R137, R11 ;  /* 0x0000000b00897308 */ /* 0x000fe40000000800 */
[----:B--2---:R-:W-:Y:S01]  /*6260*/  FFMA.FTZ R0, R38, UR8, -R2 ;  /* 0x0000000826007c23 */ /* 0x004fe20008010802 */
[----:B-1----:R-:W-:-:S05]  /*6270*/  FMNMX.FTZ R132, R7, R132, !PT ;  /* 0x0000008407847209 */ /* 0x002fca0007810000 */
[----:B------:R1:W-:Y:S01]  /*6280*/  MUFU.EX2 R239, R0 ;  /* 0x0000000000ef7308 */ /* 0x0003e20000000800 */
[C---:B------:R-:W-:Y:S01]  /*6290*/  FSETP.NEU.FTZ.AND P1, PT, R132.reuse, -INF , PT ;  /* 0xff8000008400780b */ /* 0x040fe20003f3d000 */
[----:B------:R-:W-:-:S05]  /*62a0*/  FMUL.FTZ R7, R132, UR8 ;  /* 0x0000000884077c20 */ /* 0x000fca0008410000 */
[----:B------:R-:W-:-:S05]  /*62b0*/  FSEL R7, R7, RZ, P1 ;  /* 0x000000ff07077208 */ /* 0x000fca0000800000 */
[----:B------:R-:W-:Y:S01]  /*62c0*/  FFMA.FTZ R6, R43, UR8, -R7 ;  /* 0x000000082b067c23 */ /* 0x000fe20008010807 */
[----:B-1----:R-:W-:Y:S01]  /*62d0*/  LOP3.LUT R0, R13, UR31, R8, 0x96, !PT ;  /* 0x0000001f0d007c12 */ /* 0x002fe2000f8e9608 */
[----:B------:R-:W-:Y:S02]  /*62e0*/  IMAD.WIDE.U32 R8, R9, -0x2daee0ad, RZ ;  /* 0xd2511f5309087825 */ /* 0x000fe400078e00ff */
[----:B------:R-:W-:Y:S02]  /*62f0*/  MUFU.EX2 R162, R6 ;  /* 0x0000000600a27308 */ /* 0x000fe40000000800 */
[----:B------:R-:W-:-:S04]  /*6300*/  IMAD.WIDE.U32 R102, R0, -0x2daee0ad, RZ ;  /* 0xd2511f5300667825 */ /* 0x000fc800078e00ff */
[----:B------:R-:W-:Y:S01]  /*6310*/  FFMA.FTZ R0, R35, UR8, -R2 ;  /* 0x0000000823007c23 */ /* 0x000fe20008010802 */
[----:B------:R-:W-:-:S03]  /*6320*/  LOP3.LUT R16, R103, UR6, R8, 0x96, !PT ;  /* 0x0000000667107c12 */ /* 0x000fc6000f8e9608 */
[----:B------:R1:W-:Y:S01]  /*6330*/  MUFU.EX2 R152, R0 ;  /* 0x0000000000987308 */ /* 0x0003e20000000800 */
[----:B------:R-:W-:Y:S01]  /*6340*/  LOP3.LUT R8, R9, UR30, R10, 0x96, !PT ;  /* 0x0000001e09087c12 */ /* 0x000fe2000f8e960a */
[----:B------:R-:W-:Y:S01]  /*6350*/  FFMA.FTZ R9, R32, UR8, -R2 ;  /* 0x0000000820097c23 */ /* 0x000fe20008010802 */
[----:B------:R-:W-:-:S04]  /*6360*/  IMAD.WIDE.U32 R16, R16, -0x326172a9, RZ ;  /* 0xcd9e8d5710107825 */ /* 0x000fc800078e00ff */
[----:B------:R-:W-:Y:S01]  /*6370*/  IMAD.WIDE.U32 R82, R8, -0x326172a9, RZ ;  /* 0xcd9e8d5708527825 */ /* 0x000fe200078e00ff */
[----:B------:R2:W-:Y:S01]  /*6380*/  MUFU.EX2 R147, R9 ;  /* 0x0000000900937308 */ /* 0x0005e20000000800 */
[----:B------:R-:W-:-:S03]  /*6390*/  SHF.R.U32.HI R14, RZ, 0x18, R16 ;  /* 0x00000018ff0e7819 */ /* 0x000fc60000011610 */
[----:B------:R-:W-:Y:S01]  /*63a0*/  LOP3.LUT R18, R83, UR7, R12, 0x96, !PT ;  /* 0x0000000753127c12 */ /* 0x000fe2000f8e960c */
[----:B-1----:R-:W-:-:S04]  /*63b0*/  FFMA.FTZ R0, R34, UR8, -R2 ;  /* 0x0000000822007c23 */ /* 0x002fc80008010802 */
[----:B------:R-:W-:Y:S01]  /*63c0*/  IMAD.WIDE.U32 R18, R18, -0x2daee0ad, RZ ;  /* 0xd2511f5312127825 */ /* 0x000fe200078e00ff */
[----:B------:R-:W1:Y:S01]  /*63d0*/  LDSM.16.MT88.4 R32, [R190+0x10000] ;  /* 0x01000000be20783b */ /* 0x000e620000004200 */
[----:B------:R3:W-:Y:S01]  /*63e0*/  MUFU.EX2 R180, R0 ;  /* 0x0000000000b47308 */ /* 0x0007e20000000800 */
[----:B------:R-:W-:Y:S02]  /*63f0*/  LOP3.LUT R12, R18, 0xff, RZ, 0xc0, !PT ;  /* 0x000000ff120c7812 */ /* 0x000fe400078ec0ff */
[C---:B--2---:R-:W-:Y:S02]  /*6400*/  LOP3.LUT R9, R16.reuse, 0xff, RZ, 0xc0, !PT ;  /* 0x000000ff10097812 */ /* 0x044fe400078ec0ff */
[----:B---3--:R-:W-:-:S04]  /*6410*/  LOP3.LUT R0, R16, 0xffff, RZ, 0xc0, !PT ;  /* 0x0000ffff10007812 */ /* 0x008fc800078ec0ff */
[----:B------:R-:W-:Y:S01]  /*6420*/  SHF.R.U32.HI R8, RZ, 0x8, R0 ;  /* 0x00000008ff087819 */ /* 0x000fe20000011600 */
[--C-:B------:R-:W-:Y:S02]  /*6430*/  FFMA.FTZ R0, R31, UR8, -R7.reuse ;  /* 0x000000081f007c23 */ /* 0x100fe40008010807 */
[----:B------:R-:W2:Y:S01]  /*6440*/  LDSM.16.MT88.4 R28, [R191+0x10000] ;  /* 0x01000000bf1c783b */ /* 0x000ea20000004200 */
[----:B------:R-:W-:Y:S01]  /*6450*/  PRMT R22, R9, 0x5410, R8 ;  /* 0x0000541009167816 */ /* 0x000fe20000000008 */
[----:B------:R-:W-:Y:S01]  /*6460*/  FFMA.FTZ R9, R42, UR8, -R7 ;  /* 0x000000082a097c23 */ /* 0x000fe20008010807 */
[----:B------:R-:W-:Y:S01]  /*6470*/  SHF.R.U32.HI R8, RZ, 0x10, R16 ;  /* 0x00000010ff087819 */ /* 0x000fe20000011610 */
[----:B------:R3:W-:Y:S08]  /*6480*/  MUFU.EX2 R101, R0 ;  /* 0x0000000000657308 */ /* 0x0007f00000000800 */
[----:B------:R4:W5:Y:S01]  /*6490*/  MUFU.EX2 R83, R9 ;  /* 0x0000000900537308 */ /* 0x0009620000000800 */
[----:B---3--:R-:W-:-:S04]  /*64a0*/  LOP3.LUT R0, R17, UR10, R82, 0x96, !PT ;  /* 0x0000000a11007c12 */ /* 0x008fc8000f8e9652 */
[C---:B------:R-:W-:Y:S02]  /*64b0*/  LOP3.LUT R11, R0.reuse, 0xffff, RZ, 0xc0, !PT ;  /* 0x0000ffff000b7812 */ /* 0x040fe400078ec0ff */
[----:B------:R-:W-:Y:S02]  /*64c0*/  LOP3.LUT R15, R0, 0xff, RZ, 0xc0, !PT ;  /* 0x000000ff000f7812 */ /* 0x000fe400078ec0ff */
[----:B----4-:R-:W-:Y:S01]  /*64d0*/  LOP3.LUT R9, R8, 0xff, RZ, 0xc0, !PT ;  /* 0x000000ff08097812 */ /* 0x010fe200078ec0ff */
[----:B------:R-:W-:Y:S01]  /*64e0*/  FFMA.FTZ R8, R39, UR8, -R7 ;  /* 0x0000000827087c23 */ /* 0x000fe20008010807 */
[--C-:B------:R-:W-:Y:S02]  /*64f0*/  SHF.R.U32.HI R10, RZ, 0x10, R0.reuse ;  /* 0x00000010ff0a7819 */ /* 0x100fe40000011600 */
[----:B------:R-:W-:Y:S01]  /*6500*/  SHF.R.U32.HI R13, RZ, 0x18, R0 ;  /* 0x00000018ff0d7819 */ /* 0x000fe20000011600 */
[----:B------:R3:W-:Y:S01]  /*6510*/  MUFU.EX2 R145, R8 ;  /* 0x0000000800917308 */ /* 0x0007e20000000800 */
[----:B------:R-:W-:-:S02]  /*6520*/  LOP3.LUT R0, R18, 0xffff, RZ, 0xc0, !PT ;  /* 0x0000ffff12007812 */ /* 0x000fc400078ec0ff */
[----:B------:R-:W-:Y:S02]  /*6530*/  SHF.R.U32.HI R11, RZ, 0x8, R11 ;  /* 0x00000008ff0b7819 */ /* 0x000fe4000001160b */
[----:B------:R-:W-:Y:S02]  /*6540*/  SHF.R.U32.HI R0, RZ, 0x8, R0 ;  /* 0x00000008ff007819 */ /* 0x000fe40000011600 */
[----:B------:R-:W-:Y:S01]  /*6550*/  PRMT R21, R9, 0x5410, R14 ;  /* 0x0000541009157816 */ /* 0x000fe2000000000e */
[----:B------:R-:W-:Y:S01]  /*6560*/  FFMA.FTZ R9, R53, UR8, -R7 ;  /* 0x0000000835097c23 */ /* 0x000fe20008010807 */
[----:B------:R-:W-:Y:S02]  /*6570*/  LOP3.LUT R10, R10, 0xff, RZ, 0xc0, !PT ;  /* 0x000000ff0a0a7812 */ /* 0x000fe400078ec0ff */
[----:B------:R-:W-:Y:S01]  /*6580*/  PRMT R36, R12, 0x5410, R0 ;  /* 0x000054100c247816 */ /* 0x000fe20000000000 */
[----:B------:R4:W-:Y:S01]  /*6590*/  MUFU.EX2 R208, R9 ;  /* 0x0000000900d07308 */ /* 0x0009e20000000800 */
[----:B------:R-:W-:-:S02]  /*65a0*/  LOP3.LUT R0, R19, UR11, R102, 0x96, !PT ;  /* 0x0000000b13007c12 */ /* 0x000fc4000f8e9666 */
[----:B------:R-:W-:Y:S01]  /*65b0*/  PRMT R20, R15, 0x5410, R11 ;  /* 0x000054100f147816 */ /* 0x000fe2000000000b */
[----:B---3--:R-:W-:Y:S01]  /*65c0*/  FFMA.FTZ R8, R40, UR8, -R7 ;  /* 0x0000000828087c23 */ /* 0x008fe20008010807 */
[----:B------:R-:W-:Y:S02]  /*65d0*/  PRMT R15, R10, 0x5410, R13 ;  /* 0x000054100a0f7816 */ /* 0x000fe4000000000d */
[----:B------:R-:W-:Y:S01]  /*65e0*/  LOP3.LUT R13, R0, 0xff, RZ, 0xc0, !PT ;  /* 0x000000ff000d7812 */ /* 0x000fe200078ec0ff */
[----:B------:R3:W1:Y:S01]  /*65f0*/  MUFU.EX2 R144, R8 ;  /* 0x0000000800907308 */ /* 0x0006620000000800 */
[----:B------:R-:W-:Y:S02]  /*6600*/  SHF.R.U32.HI R11, RZ, 0x18, R0 ;  /* 0x00000018ff0b7819 */ /* 0x000fe40000011600 */
[----:B------:R-:W-:Y:S02]  /*6610*/  SHF.R.U32.HI R14, RZ, 0x18, R18 ;  /* 0x00000018ff0e7819 */ /* 0x000fe40000011612 */
[----:B----4-:R-:W-:-:S02]  /*6620*/  SHF.R.U32.HI R9, RZ, 0x10, R0 ;  /* 0x00000010ff097819 */ /* 0x010fc40000011600 */
[----:B---3--:R-:W-:-:S04]  /*6630*/  SHF.R.U32.HI R8, RZ, 0x10, R18 ;  /* 0x00000010ff087819 */ /* 0x008fc80000011612 */
[----:B------:R-:W-:Y:S02]  /*6640*/  LOP3.LUT R12, R8, 0xff, RZ, 0xc0, !PT ;  /* 0x000000ff080c7812 */ /* 0x000fe400078ec0ff */
[----:B------:R-:W-:Y:S01]  /*6650*/  LOP3.LUT R8, R0, 0xffff, RZ, 0xc0, !PT ;  /* 0x0000ffff00087812 */ /* 0x000fe200078ec0ff */
[----:B------:R-:W-:Y:S01]  /*6660*/  FFMA.FTZ R0, R49, UR8, -R7 ;  /* 0x0000000831007c23 */ /* 0x000fe20008010807 */
[----:B------:R-:W-:Y:S02]  /*6670*/  PRMT R14, R12, 0x5410, R14 ;  /* 0x000054100c0e7816 */ /* 0x000fe4000000000e */
[----:B------:R-:W-:Y:S01]  /*6680*/  SHF.R.U32.HI R10, RZ, 0x8, R8 ;  /* 0x00000008ff0a7819 */ /* 0x000fe20000011608 */
[----:B------:R1:W3:Y:S01]  /*6690*/  MUFU.EX2 R224, R0 ;  /* 0x0000000000e07308 */ /* 0x0002e20000000800 */
[----:B------:R-:W-:Y:S01]  /*66a0*/  LOP3.LUT R8, R9, 0xff, RZ, 0xc0, !PT ;  /* 0x000000ff09087812 */ /* 0x000fe200078ec0ff */
[----:B------:R-:W-:Y:S01]  /*66b0*/  FFMA.FTZ R9, R41, UR8, -R2 ;  /* 0x0000000829097c23 */ /* 0x000fe20008010802 */
[----:B------:R-:W-:Y:S01]  /*66c0*/  PRMT R13, R13, 0x5410, R10 ;  /* 0x000054100d0d7816 */ /* 0x000fe2000000000a */
[----:B------:R-:W-:Y:S01]  /*66d0*/  FFMA.FTZ R10, R52, UR8, -R2 ;  /* 0x00000008340a7c23 */ /* 0x000fe20008010802 */
[----:B------:R-:W-:Y:S01]  /*66e0*/  PRMT R12, R8, 0x5410, R11 ;  /* 0x00005410080c7816 */ /* 0x000fe2000000000b */
[----:B------:R-:W-:Y:S01]  /*66f0*/  LDSM.16.MT88.4 R52, [R190+0x12800] ;  /* 0x01280000be34783b */ /* 0x000fe20000004200 */
[----:B-----5:R-:W-:Y:S01]  /*6700*/  F2FP.BF16.F32.PACK_AB R8, R83, R101 ;  /* 0x000000655308723e */ /* 0x020fe200000010ff */
[----:B------:R4:W-:Y:S03]  /*6710*/  MUFU.EX2 R163, R9 ;  /* 0x0000000900a37308 */ /* 0x0009e60000000800 */
[----:B------:R-:W-:-:S02]  /*6720*/  PRMT R218, R8, 0x7610, R218 ;  /* 0x0000761008da7816 */ /* 0x000fc400000000da */
[----:B------:R-:W-:Y:S01]  /*6730*/  PRMT R216, R8, 0x7632, R216 ;  /* 0x0000763208d87816 */ /* 0x000fe200000000d8 */
[----:B------:R-:W-:Y:S02]  /*6740*/  IMAD.U32 R8, RZ, RZ, UR5 ;  /* 0x00000005ff087e24 */ /* 0x000fe4000f8e00ff */
[----:B------:R-:W-:Y:S01]  /*6750*/  MUFU.EX2 R160, R10 ;  /* 0x0000000a00a07308 */ /* 0x000fe20000000800 */
[----:B-1----:R-:W-:Y:S02]  /*6760*/  F2FP.BF16.F32.PACK_AB R0, R144, R145 ;  /* 0x000000919000723e */ /* 0x002fe400000010ff */
[----:B---3--:R-:W-:Y:S02]  /*6770*/  F2FP.BF16.F32.PACK_AB R6, R224, R208 ;  /* 0x000000d0e006723e */ /* 0x008fe400000010ff */
[C---:B------:R-:W-:Y:S02]  /*6780*/  PRMT R223, R0.reuse, 0x7610, R223 ;  /* 0x0000761000df7816 */ /* 0x040fe400000000df */
[----:B------:R-:W-:-:S02]  /*6790*/  PRMT R222, R0, 0x7632, R222 ;  /* 0x0000763200de7816 */ /* 0x000fc400000000de */
[----:B------:R-:W-:Y:S01]  /*67a0*/  F2FP.BF16.F32.PACK_AB R0, R239, R104 ;  /* 0x00000068ef00723e */ /* 0x000fe200000010ff */
[----:B----4-:R-:W-:Y:S01]  /*67b0*/  FFMA.FTZ R9, R51, UR8, -R7 ;  /* 0x0000000833097c23 */ /* 0x010fe20008010807 */
[----:B------:R-:W-:Y:S01]  /*67c0*/  PRMT R217, R6, 0x7610, R217 ;  /* 0x0000761006d97816 */ /* 0x000fe200000000d9 */
[----:B------:R-:W-:Y:S01]  /*67d0*/  FADD.FTZ R239, R104, R239 ;  /* 0x000000ef68ef7221 */ /* 0x000fe20000010000 */
[C---:B------:R-:W-:Y:S01]  /*67e0*/  PRMT R215, R0.reuse, 0x7610, R215 ;  /* 0x0000761000d77816 */ /* 0x040fe200000000d7 */
[----:B------:R1:W3:Y:S01]  /*67f0*/  MUFU.EX2 R161, R9 ;  /* 0x0000000900a17308 */ /* 0x0002e20000000800 */
[----:B------:R-:W-:Y:S02]  /*6800*/  PRMT R221, R0, 0x7632, R221 ;  /* 0x0000763200dd7816 */ /* 0x000fe400000000dd */
[----:B------:R-:W-:Y:S02]  /*6810*/  LEA R0, R8, UR5, 0x10 ;  /* 0x0000000508007c11 */ /* 0x000fe4000f8e80ff */
[----:B------:R-:W-:-:S02]  /*6820*/  F2FP.BF16.F32.PACK_AB R8, R152, R137 ;  /* 0x000000899808723e */ /* 0x000fc400000010ff */
[----:B------:R-:W-:Y:S02]  /*6830*/  PRMT R214, R6, 0x7632, R214 ;  /* 0x0000763206d67816 */ /* 0x000fe400000000d6 */
[--C-:B------:R-:W-:Y:S02]  /*6840*/  HSET2.LE.AND R6, R20, R0.reuse, PT ;  /* 0x0000000014067233 */ /* 0x100fe40003803000 */
[C---:B------:R-:W-:Y:S02]  /*6850*/  PRMT R220, R8.reuse, 0x7610, R220 ;  /* 0x0000761008dc7816 */ /* 0x040fe400000000dc */
[----:B------:R-:W-:Y:S02]  /*6860*/  PRMT R219, R8, 0x7632, R219 ;  /* 0x0000763208db7816 */ /* 0x000fe400000000db */
[----:B------:R-:W-:Y:S02]  /*6870*/  PRMT R8, R218, 0x5410, R216 ;  /* 0x00005410da087816 */ /* 0x000fe400000000d8 */
[----:B------:R-:W-:-:S02]  /*6880*/  HSET2.LE.AND R11, R21, R0, PT ;  /* 0x00000000150b7233 */ /* 0x000fc40003803000 */
[----:B------:R-:W-:Y:S02]  /*6890*/  LOP3.LUT R8, R6, R8, RZ, 0xc0, !PT ;  /* 0x0000000806087212 */ /* 0x000fe400078ec0ff */
[--C-:B------:R-:W-:Y:S02]  /*68a0*/  HSET2.LE.AND R6, R22, R0.reuse, PT ;  /* 0x0000000016067233 */ /* 0x100fe40003803000 */
[----:B------:R-:W4:Y:S01]  /*68b0*/  LDSM.16.MT88.4 R20, [R193+0x10000] ;  /* 0x01000000c114783b */ /* 0x000f220000004200 */
[----:B-1----:R-:W-:Y:S02]  /*68c0*/  HSET2.LE.AND R9, R15, R0, PT ;  /* 0x000000000f097233 */ /* 0x002fe40003803000 */
[----:B------:R-:W-:Y:S02]  /*68d0*/  PRMT R10, R215, 0x5410, R221 ;  /* 0x00005410d70a7816 */ /* 0x000fe400000000dd */
[----:B------:R-:W-:Y:S02]  /*68e0*/  PRMT R5, R220, 0x5410, R219 ;  /* 0x00005410dc057816 */ /* 0x000fe400000000db */
[----:B------:R-:W-:-:S02]  /*68f0*/  LOP3.LUT R9, R9, R10, RZ, 0xc0, !PT ;  /* 0x0000000a09097212 */ /* 0x000fc400078ec0ff */
[----:B------:R-:W-:Y:S02]  /*6900*/  PRMT R10, R217, 0x5410, R214 ;  /* 0x00005410d90a7816 */ /* 0x000fe400000000d6 */
[----:B------:R-:W-:Y:S02]  /*6910*/  LOP3.LUT R11, R11, R5, RZ, 0xc0, !PT ;  /* 0x000000050b0b7212 */ /* 0x000fe400078ec0ff */
[----:B---3--:R-:W-:Y:S02]  /*6920*/  F2FP.BF16.F32.PACK_AB R5, R161, R162 ;  /* 0x000000a2a105723e */ /* 0x008fe400000010ff */
[----:B------:R-:W-:Y:S02]  /*6930*/  LOP3.LUT R10, R6, R10, RZ, 0xc0, !PT ;  /* 0x0000000a060a7212 */ /* 0x000fe400078ec0ff */
[----:B------:R-:W-:Y:S02]  /*6940*/  F2FP.BF16.F32.PACK_AB R6, R147, R180 ;  /* 0x000000b49306723e */ /* 0x000fe400000010ff */
[----:B------:R-:W-:-:S02]  /*6950*/  PRMT R212, R5, 0x7610, R212 ;  /* 0x0000761005d47816 */ /* 0x000fc400000000d4 */
[----:B------:R-:W-:Y:S01]  /*6960*/  PRMT R196, R5, 0x7632, R196 ;  /* 0x0000763205c47816 */ /* 0x000fe200000000c4 */
[C---:B------:R-:W-:Y:S01]  /*6970*/  HMMA.16816.F32.BF16 R24, R8.reuse, R32, RZ ;  /* 0x000000200818723c */ /* 0x040fe200000418ff */
[----:B------:R-:W-:Y:S02]  /*6980*/  F2FP.BF16.F32.PACK_AB R5, R160, R163 ;  /* 0x000000a3a005723e */ /* 0x000fe400000010ff */
[C---:B------:R-:W-:Y:S02]  /*6990*/  PRMT R213, R6.reuse, 0x7610, R213 ;  /* 0x0000761006d57816 */ /* 0x040fe400000000d5 */
[----:B------:R-:W-:Y:S01]  /*69a0*/  PRMT R203, R6, 0x7632, R203 ;  /* 0x0000763206cb7816 */ /* 0x000fe200000000cb */
[----:B------:R-:W-:Y:S01]  /*69b0*/  HMMA.16816.F32.BF16 R60, R8, R34, RZ ;  /* 0x00000022083c723c */ /* 0x000fe200000418ff */
[C---:B------:R-:W-:Y:S02]  /*69c0*/  PRMT R188, R5.reuse, 0x7610, R188 ;  /* 0x0000761005bc7816 */ /* 0x040fe400000000bc */
[----:B------:R-:W-:-:S02]  /*69d0*/  PRMT R179, R5, 0x7632, R179 ;  /* 0x0000763205b37816 */ /* 0x000fc400000000b3 */
[--C-:B------:R-:W-:Y:S01]  /*69e0*/  HSET2.LE.AND R4, R13, R0.reuse, PT ;  /* 0x000000000d047233 */ /* 0x100fe20003803000 */
[C---:B--2---:R-:W-:Y:S01]  /*69f0*/  HMMA.16816.F32.BF16 R48, R8.reuse, R28, RZ ;  /* 0x0000001c0830723c */ /* 0x044fe200000418ff */
[--C-:B------:R-:W-:Y:S02]  /*6a00*/  HSET2.LE.AND R5, R12, R0.reuse, PT ;  /* 0x000000000c057233 */ /* 0x100fe40003803000 */
[----:B------:R-:W-:Y:S02]  /*6a10*/  PRMT R6, R223, 0x5410, R222 ;  /* 0x00005410df067816 */ /* 0x000fe400000000de */
[----:B------:R-:W-:Y:S01]  /*6a20*/  PRMT R13, R213, 0x5410, R203 ;  /* 0x00005410d50d7816 */ /* 0x000fe200000000cb */
[----:B----4-:R-:W-:Y:S01]  /*6a30*/  HMMA.16816.F32.BF16 R40, R8, R20, RZ ;  /* 0x000000140828723c */ /* 0x010fe200000418ff */
[----:B------:R-:W-:Y:S02]  /*6a40*/  LOP3.LUT R12, R4, R6, RZ, 0xc0, !PT ;  /* 0x00000006040c7212 */ /* 0x000fe400078ec0ff */
[----:B------:R-:W-:-:S02]  /*6a50*/  HSET2.LE.AND R4, R36, R0, PT ;  /* 0x0000000024047233 */ /* 0x000fc40003803000 */
[----:B------:R-:W-:Y:S01]  /*6a60*/  LOP3.LUT R13, R5, R13, RZ, 0xc0, !PT ;  /* 0x0000000d050d7212 */ /* 0x000fe200078ec0ff */
[C---:B------:R-:W-:Y:S01]  /*6a70*/  HMMA.16816.F32.BF16 R36, R8.reuse, R22, RZ ;  /* 0x000000160824723c */ /* 0x040fe200000418ff */
[----:B------:R-:W-:Y:S02]  /*6a80*/  PRMT R5, R212, 0x5410, R196 ;  /* 0x00005410d4057816 */ /* 0x000fe400000000c4 */
[----:B------:R-:W-:Y:S02]  /*6a90*/  HSET2.LE.AND R6, R14, R0, PT ;  /* 0x000000000e067233 */ /* 0x000fe40003803000 */
[----:B------:R-:W-:Y:S01]  /*6aa0*/  LOP3.LUT R14, R4, R5, RZ, 0xc0, !PT ;  /* 0x00000005040e7212 */ /* 0x000fe200078ec0ff */
[----:B------:R-:W-:Y:S01]  /*6ab0*/  HMMA.16816.F32.BF16 R20, R8, R94, RZ ;  /* 0x0000005e0814723c */ /* 0x000fe200000418ff */
[----:B------:R-:W-:-:S04]  /*6ac0*/  PRMT R4, R188, 0x5410, R179 ;  /* 0x00005410bc047816 */ /* 0x000fc800000000b3 */
[----:B------:R-:W-:Y:S01]  /*6ad0*/  LOP3.LUT R15, R6, R4, RZ, 0xc0, !PT ;  /* 0x00000004060f7212 */ /* 0x000fe200078ec0ff */
[----:B------:R-:W-:Y:S06]  /*6ae0*/  HMMA.16816.F32.BF16 R44, R8, R30, RZ ;  /* 0x0000001e082c723c */ /* 0x000fec00000418ff */
[----:B------:R-:W-:Y:S06]  /*6af0*/  HMMA.16816.F32.BF16 R164, R12, R76, R24 ;  /* 0x0000004c0ca4723c */ /* 0x000fec0000041818 */
[----:B------:R-:W-:Y:S01]  /*6b00*/  HMMA.16816.F32.BF16 R24, R8, R92, RZ ;  /* 0x0000005c0818723c */ /* 0x000fe200000418ff */
[----:B------:R-:W-:Y:S05]  /*6b10*/  LDSM.16.MT88.4 R92, [R190+0x14000] ;  /* 0x01400000be5c783b */ /* 0x000fea0000004200 */
[----:B------:R-:W-:Y:S06]  /*6b20*/  HMMA.16816.F32.BF16 R36, R12, R70, R36 ;  /* 0x000000460c24723c */ /* 0x000fec0000041824 */
[C---:B------:R-:W-:Y:S06]  /*6b30*/  HMMA.16816.F32.BF16 R32, R8.reuse, R64, RZ ;  /* 0x000000400820723c */ /* 0x040fec00000418ff */
[----:B------:R-:W-:Y:S01]  /*6b40*/  HMMA.16816.F32.BF16 R28, R8, R66, RZ ;  /* 0x00000042081c723c */ /* 0x000fe200000418ff */
[----:B------:R-:W1:Y:S05]  /*6b50*/  LDSM.16.MT88.4 R64, [R192+0x12000] ;  /* 0x01200000c040783b */ /* 0x000e6a0000004200 */
[C---:B------:R-:W-:Y:S01]  /*6b60*/  HMMA.16816.F32.BF16 R140, R12.reuse, R78, R60 ;  /* 0x0000004e0c8c723c */ /* 0x040fe2000004183c */
[----:B------:R-:W-:Y:S05]  /*6b70*/  LDSM.16.MT88.4 R76, [R193+0x12800] ;  /* 0x01280000c14c783b */ /* 0x000fea0000004200 */
[----:B------:R-:W-:Y:S01]  /*6b80*/  HMMA.16816.F32.BF16 R24, R12, R52, R24 ;  /* 0x000000340c18723c */ /* 0x000fe20000041818 */
[----:B------:R-:W-:-:S02]  /*6b90*/  IMAD.MOV.U32 R207, RZ, RZ, R37 ;  /* 0x000000ffffcf7224 */ /* 0x000fc400078e0025 */
[----:B------:R-:W-:Y:S02]  /*6ba0*/  IMAD.MOV.U32 R206, RZ, RZ, R38 ;  /* 0x000000ffffce7224 */ /* 0x000fe400078e0026 */
[----:B------:R-:W-:Y:S01]  /*6bb0*/  IMAD.MOV.U32 R205, RZ, RZ, R39 ;  /* 0x000000ffffcd7224 */ /* 0x000fe200078e0027 */
[----:B------:R-:W-:Y:S01]  /*6bc0*/  HMMA.16816.F32.BF16 R20, R12, R54, R20 ;  /* 0x000000360c14723c */ /* 0x000fe20000041814 */
[----:B------:R-:W-:-:S05]  /*6bd0*/  IMAD.MOV.U32 R204, RZ, RZ, R36 ;  /* 0x000000ffffcc7224 */ /* 0x000fca00078e0024 */
[----:B------:R-:W-:Y:S01]  /*6be0*/  HMMA.16816.F32.BF16 R156, R12, R84, R48 ;  /* 0x000000540c9c723c */ /* 0x000fe20000041830 */
[----:B------:R-:W2:Y:S05]  /*6bf0*/  LDSM.16.MT88.4 R48, [R191+0x14000] ;  /* 0x01400000bf30783b */ /* 0x000eaa0000004200 */
[----:B------:R-:W-:Y:S01]  /*6c00*/  HMMA.16816.F32.BF16 R60, R8, R72, RZ ;  /* 0x00000048083c723c */ /* 0x000fe200000418ff */
[----:B------:R-:W-:Y:S02]  /*6c10*/  IMAD.MOV.U32 R6, RZ, RZ, R142 ;  /* 0x000000ffff067224 */ /* 0x000fe400078e008e */
[----:B------:R-:W-:Y:S02]  /*6c20*/  IMAD.MOV.U32 R238, RZ, RZ, R143 ;  /* 0x000000ffffee7224 */ /* 0x000fe400078e008f */
[----:B------:R-:W-:Y:S01]  /*6c30*/  IMAD.MOV.U32 R237, RZ, RZ, R140 ;  /* 0x000000ffffed7224 */ /* 0x000fe200078e008c */
[----:B------:R-:W-:Y:S01]  /*6c40*/  HMMA.16816.F32.BF16 R36, R12, R56, R32 ;  /* 0x000000380c24723c */ /* 0x000fe20000041820 */
[----:B------:R-:W-:-:S02]  /*6c50*/  IMAD.MOV.U32 R236, RZ, RZ, R141 ;  /* 0x000000ffffec7224 */ /* 0x000fc400078e008d */
[----:B------:R-:W-:Y:S02]  /*6c60*/  IMAD.MOV.U32 R187, RZ, RZ, R25 ;  /* 0x000000ffffbb7224 */ /* 0x000fe400078e0019 */
[----:B------:R-:W-:Y:S01]  /*6c70*/  IMAD.MOV.U32 R186, RZ, RZ, R26 ;  /* 0x000000ffffba7224 */ /* 0x000fe200078e001a */
[----:B------:R-:W-:Y:S01]  /*6c80*/  HMMA.16816.F32.BF16 R248, R12, R58, R28 ;  /* 0x0000003a0cf8723c */ /* 0x000fe2000004181c */
[----:B------:R-:W-:Y:S01]  /*6c90*/  IMAD.MOV.U32 R185, RZ, RZ, R27 ;  /* 0x000000ffffb97224 */ /* 0x000fe200078e001b */
[----:B------:R-:W-:Y:S01]  /*6ca0*/  LDSM.16.MT88.4 R56, [R190+0x14800] ;  /* 0x01480000be38783b */ /* 0x000fe20000004200 */
[----:B------:R-:W-:Y:S02]  /*6cb0*/  IMAD.MOV.U32 R184, RZ, RZ, R24 ;  /* 0x000000ffffb87224 */ /* 0x000fe400078e0018 */
[----:B------:R-:W-:Y:S01]  /*6cc0*/  IMAD.MOV.U32 R154, RZ, RZ, R22 ;  /* 0x000000ffff9a7224 */ /* 0x000fe200078e0016 */
[----:B------:R-:W-:Y:S01]  /*6cd0*/  HMMA.16816.F32.BF16 R28, R8, R74, RZ ;  /* 0x0000004a081c723c */ /* 0x000fe200000418ff */
[----:B------:R-:W3:Y:S01]  /*6ce0*/  LDSM.16.MT88.4 R72, [R193+0x14000] ;  /* 0x01400000c148783b */ /* 0x000ee20000004200 */
[----:B------:R-:W-:-:S02]  /*6cf0*/  IMAD.MOV.U32 R153, RZ, RZ, R23 ;  /* 0x000000ffff997224 */ /* 0x000fc400078e0017 */
[----:B------:R-:W-:Y:S02]  /*6d00*/  IMAD.MOV.U32 R5, RZ, RZ, R20 ;  /* 0x000000ffff057224 */ /* 0x000fe400078e0014 */
[----:B------:R-:W-:Y:S01]  /*6d10*/  HMMA.16816.F32.BF16 R140, R12, R86, R44 ;  /* 0x000000560c8c723c */ /* 0x000fe2000004182c */
[----:B------:R-:W4:Y:S01]  /*6d20*/  LDSM.16.MT88.4 R44, [R192+0x12800] ;  /* 0x01280000c02c783b */ /* 0x000f220000004200 */
[----:B------:R-:W-:-:S04]  /*6d30*/  IMAD.MOV.U32 R4, RZ, RZ, R21 ;  /* 0x000000ffff047224 */ /* 0x000fc800078e0015 */
        /* <DEDUP_REMOVED lines=8> */
[----:B------:R-:W-:Y:S01]  /*6dc0*/  HMMA.16816.F32.BF16 R244, R12, R96, R60 ;  /* 0x000000600cf4723c */ /* 0x000fe2000004183c */
[----:B------:R-:W5:Y:S01]  /*6dd0*/  LDSM.16.MT88.4 R60, [R191+0x14800] ;  /* 0x01480000bf3c783b */ /* 0x000f620000004200 */
[----:B------:R-:W-:-:S02]  /*6de0*/  IMAD.MOV.U32 R91, RZ, RZ, R163 ;  /* 0x000000ffff5b7224 */ /* 0x000fc400078e00a3 */
[----:B------:R-:W-:Y:S02]  /*6df0*/  IMAD.MOV.U32 R90, RZ, RZ, R162 ;  /* 0x000000ffff5a7224 */ /* 0x000fe400078e00a2 */
[----:B------:R-:W-:Y:S01]  /*6e00*/  HMMA.16816.F32.BF16 R148, R12, R68, R40 ;  /* 0x000000440c94723c */ /* 0x000fe20000041828 */
[----:B------:R-:W-:Y:S01]  /*6e10*/  LDSM.16.MT88.4 R68, [R192+0x14000] ;  /* 0x01400000c044783b */ /* 0x000fe20000004200 */
[----:B------:R-:W-:-:S04]  /*6e20*/  IMAD.MOV.U32 R139, RZ, RZ, R88 ;  /* 0x000000ffff8b7224 */ /* 0x000fc800078e0058 */
[C---:B-1----:R-:W-:Y:S06]  /*6e30*/  HMMA.16816.F32.BF16 R40, R8.reuse, R64, RZ ;  /* 0x000000400828723c */ /* 0x042fec00000418ff */
[----:B------:R-:W-:Y:S01]  /*6e40*/  HMMA.16816.F32.BF16 R36, R8, R66, RZ ;  /* 0x000000420824723c */ /* 0x000fe200000418ff */
[----:B------:R-:W1:Y:S05]  /*6e50*/  LDSM.16.MT88.4 R64, [R193+0x14800] ;  /* 0x01480000c140783b */ /* 0x000e6a0000004200 */
[----:B------:R-:W-:Y:S06]  /*6e60*/  HMMA.16816.F32.BF16 R232, R12, R98, R28 ;  /* 0x000000620ce8723c */ /* 0x000fec000004181c */
[----:B--2---:R-:W-:Y:S06]  /*6e70*/  HMMA.16816.F32.BF16 R28, R8, R48, RZ ;  /* 0x00000030081c723c */ /* 0x004fec00000418ff */
[----:B------:R-:W-:Y:S06]  /*6e80*/  HMMA.16816.F32.BF16 R240, R12, R76, R24 ;  /* 0x0000004c0cf0723c */ /* 0x000fec0000041818 */
[----:B------:R-:W-:Y:S06]  /*6e90*/  HMMA.16816.F32.BF16 R24, R8, R50, RZ ;  /* 0x000000320818723c */ /* 0x000fec00000418ff */
[----:B------:R-:W-:Y:S06]  /*6ea0*/  HMMA.16816.F32.BF16 R76, R12, R78, R20 ;  /* 0x0000004e0c4c723c */ /* 0x000fec0000041814 */
[C---:B---3--:R-:W-:Y:S06]  /*6eb0*/  HMMA.16816.F32.BF16 R20, R8.reuse, R72, RZ ;  /* 0x000000480814723c */ /* 0x048fec00000418ff */
[----:B------:R-:W-:Y:S01]  /*6ec0*/  HMMA.16816.F32.BF16 R32, R8, R94, RZ ;  /* 0x0000005e0820723c */ /* 0x000fe200000418ff */
[----:B------:R-:W-:-:S02]  /*6ed0*/  IMAD.MOV.U32 R72, RZ, RZ, R146 ;  /* 0x000000ffff487224 */ /* 0x000fc400078e0092 */
[----:B------:R-:W-:-:S03]  /*6ee0*/  IMAD.MOV.U32 R73, RZ, RZ, R145 ;  /* 0x000000ffff497224 */ /* 0x000fc600078e0091 */
[----:B----4-:R-:W-:Y:S01]  /*6ef0*/  HMMA.16816.F32.BF16 R228, R12, R44, R40 ;  /* 0x0000002c0ce4723c */ /* 0x010fe20000041828 */
[----:B------:R-:W-:Y:S05]  /*6f00*/  LDSM.16.MT88.4 R40, [R192+0x14800] ;  /* 0x01480000c028783b */ /* 0x000fea0000004200 */
[----:B------:R-:W-:Y:S06]  /*6f10*/  HMMA.16816.F32.BF16 R52, R8, R92, RZ ;  /* 0x0000005c0834723c */ /* 0x000fec00000418ff */
[C---:B------:R-:W-:Y:S01]  /*6f20*/  HMMA.16816.F32.BF16 R84, R12.reuse, R46, R36 ;  /* 0x0000002e0c54723c */ /* 0x040fe20000041824 */
[----:B------:R-:W2:Y:S04]  /*6f30*/  LDSM.16.MT88.4 R36, [R190+0x16000] ;  /* 0x01600000be24783b */ /* 0x000ea80000004200 */
[----:B------:R-:W3:Y:S01]  /*6f40*/  LDSM.16.MT88.4 R44, [R190+0x16800] ;  /* 0x01680000be2c783b */ /* 0x000ee20000004200 */
[C---:B-----5:R-:W-:Y:S06]  /*6f50*/  HMMA.16816.F32.BF16 R208, R12.reuse, R60, R28 ;  /* 0x0000003c0cd0723c */ /* 0x060fec000004181c */
[----:B------:R-:W-:Y:S01]  /*6f60*/  HMMA.16816.F32.BF16 R96, R12, R58, R32 ;  /* 0x0000003a0c60723c */ /* 0x000fe20000041820 */
[----:B------:R-:W-:-:S02]  /*6f70*/  IMAD.MOV.U32 R61, RZ, RZ, R161 ;  /* 0x000000ffff3d7224 */ /* 0x000fc400078e00a1 */
[----:B------:R-:W-:-:S03]  /*6f80*/  IMAD.MOV.U32 R60, RZ, RZ, R160 ;  /* 0x000000ffff3c7224 */ /* 0x000fc600078e00a0 */
[----:B------:R-:W-:Y:S01]  /*6f90*/  HMMA.16816.F32.BF16 R160, R12, R62, R24 ;  /* 0x0000003e0ca0723c */ /* 0x000fe20000041818 */
[----:B------:R-:W-:Y:S02]  /*6fa0*/  IMAD.MOV.U32 R59, RZ, RZ, R147 ;  /* 0x000000ffff3b7224 */ /* 0x000fe400078e0093 */
[----:B------:R-:W-:-:S03]  /*6fb0*/  IMAD.MOV.U32 R58, RZ, RZ, R180 ;  /* 0x000000ffff3a7224 */ /* 0x000fc600078e00b4 */
[----:B------:R-:W-:Y:S01]  /*6fc0*/  HMMA.16816.F32.BF16 R32, R8, R74, RZ ;  /* 0x0000004a0820723c */ /* 0x000fe200000418ff */
[----:B------:R-:W-:Y:S02]  /*6fd0*/  IMAD.MOV.U32 R63, RZ, RZ, R224 ;  /* 0x000000ffff3f7224 */ /* 0x000fe400078e00e0 */
[----:B------:R-:W-:-:S03]  /*6fe0*/  IMAD.MOV.U32 R62, RZ, RZ, R155 ;  /* 0x000000ffff3e7224 */ /* 0x000fc600078e009b */
[----:B-1----:R-:W-:Y:S01]  /*6ff0*/  HMMA.16816.F32.BF16 R224, R12, R64, R20 ;  /* 0x000000400ce0723c */ /* 0x002fe20000041814 */
[----:B------:R-:W-:Y:S02]  /*7000*/  IMAD.MOV.U32 R75, RZ, RZ, R183 ;  /* 0x000000ffff4b7224 */ /* 0x000fe400078e00b7 */
[----:B------:R-:W-:-:S03]  /*7010*/  IMAD.MOV.U32 R74, RZ, RZ, R89 ;  /* 0x000000ffff4a7224 */ /* 0x000fc600078e0059 */
[----:B------:R-:W-:Y:S06]  /*7020*/  HMMA.16816.F32.BF16 R20, R8, R68, RZ ;  /* 0x000000440814723c */ /* 0x000fec00000418ff */
[----:B------:R-:W-:Y:S01]  /*7030*/  HMMA.16816.F32.BF16 R92, R12, R56, R52 ;  /* 0x000000380c5c723c */ /* 0x000fe20000041834 */
[----:B------:R-:W-:Y:S02]  /*7040*/  IMAD.MOV.U32 R69, RZ, RZ, R152 ;  /* 0x000000ffff457224 */ /* 0x000fe400078e0098 */
[----:B------:R-:W-:-:S03]  /*7050*/  IMAD.MOV.U32 R68, RZ, RZ, R181 ;  /* 0x000000ffff447224 */ /* 0x000fc600078e00b5 */
[C---:B------:R-:W-:Y:S01]  /*7060*/  HMMA.16816.F32.BF16 R24, R8.reuse, R70, RZ ;  /* 0x000000460818723c */ /* 0x040fe200000418ff */
[----:B------:R-:W-:Y:S01]  /*7070*/  IMAD.MOV.U32 R53, RZ, RZ, R4 ;  /* 0x000000ffff357224 */ /* 0x000fe200078e0004 */
[----:B------:R-:W-:Y:S01]  /*7080*/  LOP3.LUT R4, R105, UR4, RZ, 0x3c, !PT ;  /* 0x0000000469047c12 */ /* 0x000fe2000f8e3cff */
[----:B------:R-:W-:Y:S02]  /*7090*/  IMAD.MOV.U32 R52, RZ, RZ, R5 ;  /* 0x000000ffff347224 */ /* 0x000fe400078e0005 */
[----:B------:R-:W-:Y:S01]  /*70a0*/  IMAD.MOV.U32 R57, RZ, RZ, R6 ;  /* 0x000000ffff397224 */ /* 0x000fe200078e0006 */
[----:B--2---:R-:W-:Y:S01]  /*70b0*/  HMMA.16816.F32.BF16 R28, R8, R36, RZ ;  /* 0x00000024081c723c */ /* 0x004fe200000418ff */
[----:B------:R-:W-:-:S04]  /*70c0*/  IMAD.WIDE.U32 R4, R4, -0x326172a9, RZ ;  /* 0xcd9e8d5704047825 */ /* 0x000fc800078e00ff */
[----:B------:R-:W-:Y:S01]  /*70d0*/  IMAD.MOV.U32 R56, RZ, RZ, R144 ;  /* 0x000000ffff387224 */ /* 0x000fe200078e0090 */
[----:B------:R-:W-:Y:S01]  /*70e0*/  LOP3.LUT R5, R5, UR43, R138, 0x96, !PT ;  /* 0x0000002b05057c12 */ /* 0x000fe2000f8e968a */
[----:B------:R-:W-:Y:S01]  /*70f0*/  IMAD.MOV.U32 R54, RZ, RZ, R154 ;  /* 0x000000ffff367224 */ /* 0x000fe200078e009a */
[----:B------:R-:W-:Y:S01]  /*7100*/  LOP3.LUT R6, R81, UR42, R4, 0x96, !PT ;  /* 0x0000002a51067c12 */ /* 0x000fe2000f8e9604 */
[----:B------:R-:W-:Y:S01]  /*7110*/  IMAD.MOV.U32 R55, RZ, RZ, R153 ;  /* 0x000000ffff377224 */ /* 0x000fe200078e0099 */
[----:B------:R-:W-:Y:S01]  /*7120*/  HMMA.16816.F32.BF16 R144, R12, R40, R20 ;  /* 0x000000280c90723c */ /* 0x000fe20000041814 */
[----:B------:R-:W-:Y:S01]  /*7130*/  IMAD.WIDE.U32 R4, R5, -0x2daee0ad, RZ ;  /* 0xd2511f5305047825 */ /* 0x000fe200078e00ff */
[----:B------:R-:W-:-:S03]  /*7140*/  SHF.R.U32.HI R37, RZ, 0x10, R18 ;  /* 0x00000010ff257819 */ /* 0x000fc60000011612 */
[----:B------:R-:W-:Y:S01]  /*7150*/  IMAD.MOV.U32 R138, RZ, RZ, R182 ;  /* 0x000000ffff8a7224 */ /* 0x000fe200078e00b6 */
[----:B------:R-:W-:Y:S01]  /*7160*/  HMMA.16816.F32.BF16 R152, R12, R66, R32 ;  /* 0x000000420c98723c */ /* 0x000fe20000041820 */
[----:B------:R-:W-:Y:S01]  /*7170*/  IMAD.WIDE.U32 R22, R6, -0x2daee0ad, RZ ;  /* 0xd2511f5306167825 */ /* 0x000fe200078e00ff */
[----:B------:R-:W-:Y:S02]  /*7180*/  LOP3.LUT R5, R5, UR41, R100, 0x96, !PT ;  /* 0x0000002905057c12 */ /* 0x000fe4000f8e9664 */
[----:B------:R-:W-:Y:S01]  /*7190*/  SHF.R.U32.HI R41, RZ, 0x10, R16 ;  /* 0x00000010ff297819 */ /* 0x000fe20000011610 */
[----:B------:R-:W-:Y:S01]  /*71a0*/  IMAD.MOV.U32 R71, RZ, RZ, R90 ;  /* 0x000000ffff477224 */ /* 0x000fe200078e005a */
[----:B------:R-:W-:Y:S01]  /*71b0*/  HMMA.16816.F32.BF16 R32, R8, R38, RZ ;  /* 0x000000260820723c */ /* 0x000fe200000418ff */
[----:B------:R-:W-:Y:S01]  /*71c0*/  LOP3.LUT R6, R23, UR34, R4, 0x96, !PT ;  /* 0x0000002217067c12 */ /* 0x000fe2000f8e9604 */
[----:B------:R-:W-:-:S04]  /*71d0*/  IMAD.WIDE.U32 R4, R5, -0x326172a9, RZ ;  /* 0xcd9e8d5705047825 */ /* 0x000fc800078e00ff */
[----:B------:R-:W-:Y:S01]  /*71e0*/  IMAD.WIDE.U32 R20, R6, -0x326172a9, RZ ;  /* 0xcd9e8d5706147825 */ /* 0x000fe200078e00ff */
[----:B------:R-:W-:Y:S01]  /*71f0*/  LOP3.LUT R6, R5, UR35, R80, 0x96, !PT ;  /* 0x0000002305067c12 */ /* 0x000fe2000f8e9650 */
[C---:B------:R-:W-:Y:S02]  /*7200*/  HMMA.16816.F32.BF16 R64, R12.reuse, R42, R24 ;  /* 0x0000002a0c40723c */ /* 0x040fe40000041818 */
[----:B------:R-:W-:Y:S01]  /*7210*/  IMAD.MOV.U32 R70, RZ, RZ, R91 ;  /* 0x000000ffff467224 */ /* 0x000fe200078e005b */
[C-C-:B------:R-:W-:Y:S01]  /*7220*/  LOP3.LUT R23, R21.reuse, UR31, R4.reuse, 0x96, !PT ;  /* 0x0000001f15177c12 */ /* 0x140fe2000f8e9604 */
[----:B------:R-:W-:Y:S01]  /*7230*/  IMAD.MOV.U32 R81, RZ, RZ, R69 ;  /* 0x000000ffff517224 */ /* 0x000fe200078e0045 */
[----:B------:R-:W-:Y:S01]  /*7240*/  LOP3.LUT R21, R21, UR31, R4, 0x96, !PT ;  /* 0x0000001f15157c12 */ /* 0x000fe2000f8e9604 */
[----:B---3--:R-:W-:Y:S01]  /*7250*/  HMMA.16816.F32.BF16 R88, R12, R44, R28 ;  /* 0x0000002c0c58723c */ /* 0x008fe2000004181c */
[----:B------:R-:W-:Y:S01]  /*7260*/  LOP3.LUT R26, R5, UR35, R80, 0x96, !PT ;  /* 0x00000023051a7c12 */ /* 0x000fe2000f8e9650 */
[----:B------:R-:W-:Y:S01]  /*7270*/  IMAD.WIDE.U32 R4, R6, -0x2daee0ad, RZ ;  /* 0xd2511f5306047825 */ /* 0x000fe200078e00ff */
[----:B------:R-:W-:-:S02]  /*7280*/  LOP3.LUT R42, R16, 0xffff, RZ, 0xc0, !PT ;  /* 0x0000ffff102a7812 */ /* 0x000fc400078ec0ff */
[----:B------:R-:W-:Y:S01]  /*7290*/  LOP3.LUT R43, R18, 0xffff, RZ, 0xc0, !PT ;  /* 0x0000ffff122b7812 */ /* 0x000fe200078ec0ff */
[----:B------:R-:W-:Y:S01]  /*72a0*/  IMAD.WIDE.U32 R24, R23, -0x2daee0ad, RZ ;  /* 0xd2511f5317187825 */ /* 0x000fe200078e00ff */
[----:B------:R-:W-:Y:S02]  /*72b0*/  LOP3.LUT R22, R5, UR30, R22, 0x96, !PT ;  /* 0x0000001e05167c12 */ /* 0x000fe4000f8e9616 */
[----:B------:R-:W-:Y:S01]  /*72c0*/  LOP3.LUT R28, R17, UR10, R82, 0x96, !PT ;  /* 0x0000000a111c7c12 */ /* 0x000fe2000f8e9652 */
[----:B------:R-:W-:Y:S01]  /*72d0*/  HMMA.16816.F32.BF16 R180, R12, R46, R32 ;  /* 0x0000002e0cb4723c */ /* 0x000fe20000041820 */
[----:B------:R-:W-:Y:S01]  /*72e0*/  LOP3.LUT R4, R25, UR6, R4, 0x96, !PT ;  /* 0x0000000619047c12 */ /* 0x000fe2000f8e9604 */
[----:B------:R-:W-:Y:S01]  /*72f0*/  IMAD R6, R26, -0x2daee0ad, RZ ;  /* 0xd2511f531a067824 */ /* 0x000fe200078e02ff */
[----:B------:R-:W-:Y:S01]  /*7300*/  LOP3.LUT R26, R16, 0xff, RZ, 0xc0, !PT ;  /* 0x000000ff101a7812 */ /* 0x000fe200078ec0ff */
[----:B------:R-:W-:Y:S01]  /*7310*/  IMAD.MOV.U32 R82, RZ, RZ, R138 ;  /* 0x000000ffff527224 */ /* 0x000fe200078e008a */
[----:B------:R-:W-:Y:S01]  /*7320*/  SHF.R.U32.HI R25, RZ, 0x18, R16 ;  /* 0x00000018ff197819 */ /* 0x000fe20000011610 */
[----:B------:R-:W-:Y:S01]  /*7330*/  IMAD.WIDE.U32 R4, R4, -0x326172a9, RZ ;  /* 0xcd9e8d5704047825 */ /* 0x000fe200078e00ff */
[----:B------:R-:W-:-:S02]  /*7340*/  LOP3.LUT R34, R18, 0xff, RZ, 0xc0, !PT ;  /* 0x000000ff12227812 */ /* 0x000fc400078ec0ff */
[----:B------:R-:W-:Y:S01]  /*7350*/  ISETP.LE.U32.AND P6, PT, R26, UR5, PT ;  /* 0x000000051a007c0c */ /* 0x000fe2000bfc3070 */
[----:B------:R-:W-:Y:S01]  /*7360*/  IMAD.WIDE.U32 R32, R21, -0x2daee0ad, RZ ;  /* 0xd2511f5315207825 */ /* 0x000fe200078e00ff */
[C---:B------:R-:W-:Y:S02]  /*7370*/  LOP3.LUT R23, R4.reuse, 0xff, RZ, 0xc0, !PT ;  /* 0x000000ff04177812 */ /* 0x040fe400078ec0ff */
[----:B------:R-:W-:Y:S01]  /*7380*/  LOP3.LUT R30, R4, 0xffff, RZ, 0xc0, !PT ;  /* 0x0000ffff041e7812 */ /* 0x000fe200078ec0ff */
[----:B------:R-:W-:Y:S01]  /*7390*/  IMAD.WIDE.U32 R16, R22, -0x326172a9, RZ ;  /* 0xcd9e8d5716107825 */ /* 0x000fe200078e00ff */
[----:B------:R-:W-:Y:S02]  /*73a0*/  LOP3.LUT R21, R33, UR6, R6, 0x96, !PT ;  /* 0x0000000621157c12 */ /* 0x000fe4000f8e9606 */
[----:B------:R-:W-:Y:S01]  /*73b0*/  SHF.R.U32.HI R27, RZ, 0x10, R4 ;  /* 0x00000010ff1b7819 */ /* 0x000fe20000011604 */
[----:B------:R-:W-:Y:S01]  /*73c0*/  IMAD.MOV.U32 R138, RZ, RZ, R70 ;  /* 0x000000ffff8a7224 */ /* 0x000fe200078e0046 */
[----:B------:R-:W-:Y:S01]  /*73d0*/  SHF.R.U32.HI R22, RZ, 0x18, R4 ;  /* 0x00000018ff167819 */ /* 0x000fe20000011604 */
[----:B------:R-:W-:Y:S01]  /*73e0*/  IMAD.MOV.U32 R80, RZ, RZ, R71 ;  /* 0x000000ffff507224 */ /* 0x000fe200078e0047 */
[----:B------:R-:W-:Y:S01]  /*73f0*/  LOP3.LUT R6, R5, UR10, R16, 0x96, !PT ;  /* 0x0000000a05067c12 */ /* 0x000fe2000f8e9610 */
[----:B------:R-:W-:Y:S01]  /*7400*/  IMAD.WIDE.U32 R4, R21, -0x326172a9, RZ ;  /* 0xcd9e8d5715047825 */ /* 0x000fe200078e00ff */
[----:B------:R-:W-:-:S03]  /*7410*/  ISETP.LE.U32.AND P3, PT, R23, UR5, PT ;  /* 0x0000000517007c0c */ /* 0x000fc6000bf63070 */
[----:B------:R-:W-:Y:S01]  /*7420*/  @!P6 HFMA2.BF16_V2 R126, -RZ.H0_H0, RZ.H0_H0, -R217.H0_H0 ;  /* 0x200000ffff7ee231 */ /* 0x000fe200003409d9 */
[----:B------:R-:W-:Y:S02]  /*7430*/  LOP3.LUT R31, R17, UR7, R20, 0x96, !PT ;  /* 0x00000007111f7c12 */ /* 0x000fe4000f8e9614 */
[C---:B------:R-:W-:Y:S02]  /*7440*/  LOP3.LUT R35, R4.reuse, 0xffff, RZ, 0xc0, !PT ;  /* 0x0000ffff04237812 */ /* 0x040fe400078ec0ff */
[----:B------:R-:W-:Y:S02]  /*7450*/  LOP3.LUT R36, R4, 0xff, RZ, 0xc0, !PT ;  /* 0x000000ff04247812 */ /* 0x000fe400078ec0ff */
[--C-:B------:R-:W-:Y:S02]  /*7460*/  SHF.R.U32.HI R39, RZ, 0x10, R4.reuse ;  /* 0x00000010ff277819 */ /* 0x100fe40000011604 */
[----:B------:R-:W-:Y:S01]  /*7470*/  SHF.R.U32.HI R38, RZ, 0x18, R4 ;  /* 0x00000018ff267819 */ /* 0x000fe20000011604 */
[----:B------:R-:W-:Y:S01]  /*7480*/  FFMA.FTZ R4, R108, UR8, -R7 ;  /* 0x000000086c047c23 */ /* 0x000fe20008010807 */
[----:B------:R-:W-:-:S02]  /*7490*/  LOP3.LUT R29, R5, UR10, R16, 0x96, !PT ;  /* 0x0000000a051d7c12 */ /* 0x000fc4000f8e9610 */
[----:B------:R-:W-:Y:S01]  /*74a0*/  LOP3.LUT R5, R6, 0xff, RZ, 0xc0, !PT ;  /* 0x000000ff06057812 */ /* 0x000fe200078ec0ff */
[----:B------:R1:W-:Y:S01]  /*74b0*/  MUFU.EX2 R105, R4 ;  /* 0x0000000400697308 */ /* 0x0003e20000000800 */
[----:B------:R-:W-:Y:S02]  /*74c0*/  LOP3.LUT R16, R19, UR11, R102, 0x96, !PT ;  /* 0x0000000b13107c12 */ /* 0x000fe4000f8e9666 */
[----:B------:R-:W-:Y:S02]  /*74d0*/  ISETP.LE.U32.AND P4, PT, R5, UR5, PT ;  /* 0x0000000505007c0c */ /* 0x000fe4000bf83070 */
[----:B------:R-:W-:Y:S01]  /*74e0*/  SHF.R.U32.HI R33, RZ, 0x18, R18 ;  /* 0x00000018ff217819 */ /* 0x000fe20000011612 */
[----:B------:R-:W-:Y:S01]  /*74f0*/  FFMA.FTZ R18, R110, UR8, -R2 ;  /* 0x000000086e127c23 */ /* 0x000fe20008010802 */
[----:B------:R-:W-:Y:S01]  /*7500*/  LOP3.LUT R40, R17, UR7, R20, 0x96, !PT ;  /* 0x0000000711287c12 */ /* 0x000fe2000f8e9614 */
[----:B------:R-:W-:Y:S01]  /*7510*/  ULDC.64 UR6, c[0x0][0x2a8] ;  /* 0x0000aa0000067ab9 */ /* 0x000fe20000000a00 */
[----:B------:R-:W-:Y:S01]  /*7520*/  ISETP.LE.U32.AND P1, PT, R22, UR5, PT ;  /* 0x0000000516007c0c */ /* 0x000fe2000bf23070 */
[----:B------:R2:W-:Y:S01]  /*7530*/  MUFU.EX2 R103, R18 ;  /* 0x0000001200677308 */ /* 0x0005e20000000800 */
[----:B------:R-:W-:Y:S01]  /*7540*/  ISETP.LE.U32.AND P2, PT, R25, UR5, PT ;  /* 0x0000000519007c0c */ /* 0x000fe2000bf43070 */
[----:B------:R-:W-:Y:S01]  /*7550*/  LDSM.16.MT88.4 R20, [R191+0x16800] ;  /* 0x01680000bf14783b */ /* 0x000fe20000004200 */
[----:B------:R-:W-:Y:S01]  /*7560*/  @!P6 PRMT R217, R126, 0x5410, RZ ;  /* 0x000054107ed9e816 */ /* 0x000fe200000000ff */
[----:B-1----:R-:W-:-:S04]  /*7570*/  FFMA.FTZ R4, R106, UR8, -R7 ;  /* 0x000000086a047c23 */ /* 0x002fc80008010807 */
[----:B------:R1:W3:Y:S01]  /*7580*/  MUFU.EX2 R51, R4 ;  /* 0x0000000400337308 */ /* 0x0002e20000000800 */
[----:B--2---:R-:W-:-:S07]  /*7590*/  FFMA.FTZ R18, R115, UR8, -R7 ;  /* 0x0000000873127c23 */ /* 0x004fce0008010807 */
[----:B------:R-:W-:Y:S01]  /*75a0*/  MUFU.EX2 R19, R18 ;  /* 0x0000001200137308 */ /* 0x000fe20000000800 */
[----:B-1----:R-:W-:Y:S02]  /*75b0*/  LOP3.LUT R4, R6, 0xffff, RZ, 0xc0, !PT ;  /* 0x0000ffff06047812 */ /* 0x002fe400078ec0ff */
[----:B---3--:R-:W-:Y:S02]  /*75c0*/  F2FP.BF16.F32.PACK_AB R5, R51, R105 ;  /* 0x000000693305723e */ /* 0x008fe400000010ff */
[----:B------:R-:W-:Y:S02]  /*75d0*/  SHF.R.U32.HI R4, RZ, 0x8, R4 ;  /* 0x00000008ff047819 */ /* 0x000fe40000011604 */
[C---:B------:R-:W-:Y:S02]  /*75e0*/  PRMT R178, R5.reuse, 0x7610, R178 ;  /* 0x0000761005b27816 */ /* 0x040fe400000000b2 */
[----:B------:R-:W-:Y:S02]  /*75f0*/  LOP3.LUT R4, R4, 0xffff, RZ, 0xc0, !PT ;  /* 0x0000ffff04047812 */ /* 0x000fe400078ec0ff */
[----:B------:R-:W-:Y:S01]  /*7600*/  PRMT R177, R5, 0x7632, R177 ;  /* 0x0000763205b17816 */ /* 0x000fe200000000b1 */
[----:B------:R-:W-:Y:S01]  /*7610*/  @!P4 HFMA2.BF16_V2 R106, -RZ.H0_H0, RZ.H0_H0, -R178.H0_H0 ;  /* 0x200000ffff6ac231 */ /* 0x000fe200003409b2 */
[----:B------:R-:W-:Y:S01]  /*7620*/  ISETP.LE.U32.AND P5, PT, R4, UR5, PT ;  /* 0x0000000504007c0c */ /* 0x000fe2000bfa3070 */
[----:B------:R-:W-:Y:S01]  /*7630*/  FFMA.FTZ R4, R107, UR8, -R2 ;  /* 0x000000086b047c23 */ /* 0x000fe20008010802 */
[----:B------:R-:W-:Y:S01]  /*7640*/  PRMT R49, R178, 0x5410, R177 ;  /* 0x00005410b2317816 */ /* 0x000fe200000000b1 */
[----:B------:R-:W-:Y:S01]  /*7650*/  FFMA.FTZ R5, R112, UR8, -R7 ;  /* 0x0000000870057c23 */ /* 0x000fe20008010807 */
[----:B------:R-:W-:Y:S01]  /*7660*/  @!P4 PRMT R178, R106, 0x5410, RZ ;  /* 0x000054106ab2c816 */ /* 0x000fe200000000ff */
[----:B------:R1:W-:Y:S01]  /*7670*/  MUFU.EX2 R100, R4 ;  /* 0x0000000400647308 */ /* 0x0003e20000000800 */
[----:B------:R-:W-:-:S02]  /*7680*/  IMAD.MOV.U32 R106, RZ, RZ, R56 ;  /* 0x000000ffff6a7224 */ /* 0x000fc400078e0038 */
[----:B------:R-:W-:-:S05]  /*7690*/  IMAD.MOV.U32 R56, RZ, RZ, R238 ;  /* 0x000000ffff387224 */ /* 0x000fca00078e00ee */
[----:B------:R-:W-:-:S05]  /*76a0*/  @!P5 HFMA2.BF16_V2 R107, -RZ.H0_H0, RZ.H0_H0, -R177.H0_H0 ;  /* 0x200000ffff6bd231 */ /* 0x000fca00003409b1 */
[----:B------:R-:W-:Y:S02]  /*76b0*/  @!P5 PRMT R177, R107, 0x5410, RZ ;  /* 0x000054106bb1d816 */ /* 0x000fe400000000ff */
[----:B------:R2:W-:Y:S01]  /*76c0*/  MUFU.EX2 R107, R5 ;  /* 0x00000005006b7308 */ /* 0x0005e20000000800 */
[----:B-1----:R-:W-:-:S07]  /*76d0*/  FFMA.FTZ R4, R109, UR8, -R2 ;  /* 0x000000086d047c23 */ /* 0x002fce0008010802 */
[----:B------:R1:W-:Y:S01]  /*76e0*/  MUFU.EX2 R50, R4 ;  /* 0x0000000400327308 */ /* 0x0003e20000000800 */
[----:B--2---:R-:W-:-:S07]  /*76f0*/  FFMA.FTZ R5, R111, UR8, -R7 ;  /* 0x000000086f057c23 */ /* 0x004fce0008010807 */
[----:B------:R-:W2:Y:S01]  /*7700*/  MUFU.EX2 R102, R5 ;  /* 0x0000000500667308 */ /* 0x000ea20000000800 */
[----:B-1----:R-:W-:-:S04]  /*7710*/  SHF.R.U32.HI R4, RZ, 0x18, R6 ;  /* 0x00000018ff047819 */ /* 0x002fc80000011606 */
[----:B------:R-:W-:Y:S02]  /*7720*/  ISETP.LE.U32.AND P4, PT, R4, UR5, PT ;  /* 0x0000000504007c0c */ /* 0x000fe4000bf83070 */
[----:B------:R-:W-:Y:S01]  /*7730*/  SHF.R.U32.HI R4, RZ, 0x10, R6 ;  /* 0x00000010ff047819 */ /* 0x000fe20000011606 */
[----:B------:R-:W-:-:S03]  /*7740*/  FFMA.FTZ R6, R113, UR8, -R2 ;  /* 0x0000000871067c23 */ /* 0x000fc60008010802 */
[----:B------:R-:W-:Y:S01]  /*7750*/  LOP3.LUT R4, R4, 0xff, RZ, 0xc0, !PT ;  /* 0x000000ff04047812 */ /* 0x000fe200078ec0ff */
[----:B------:R-:W1:Y:S01]  /*7760*/  MUFU.EX2 R45, R6 ;  /* 0x00000006002d7308 */ /* 0x000e620000000800 */
[----:B--2---:R-:W-:Y:S02]  /*7770*/  F2FP.BF16.F32.PACK_AB R17, R102, R107 ;  /* 0x0000006b6611723e */ /* 0x004fe400000010ff */
[----:B------:R-:W-:Y:S02]  /*7780*/  ISETP.LE.U32.AND P5, PT, R4, UR5, PT ;  /* 0x0000000504007c0c */ /* 0x000fe4000bfa3070 */
[----:B------:R-:W-:Y:S02]  /*7790*/  F2FP.BF16.F32.PACK_AB R4, R50, R100 ;  /* 0x000000643204723e */ /* 0x000fe400000010ff */
[----:B------:R-:W-:Y:S02]  /*77a0*/  PRMT R174, R17, 0x7610, R174 ;  /* 0x0000761011ae7816 */ /* 0x000fe400000000ae */
[----:B------:R-:W-:-:S02]  /*77b0*/  PRMT R176, R4, 0x7632, R176 ;  /* 0x0000763204b07816 */ /* 0x000fc400000000b0 */
[----:B------:R-:W-:Y:S01]  /*77c0*/  PRMT R175, R4, 0x7610, R175 ;  /* 0x0000761004af7816 */ /* 0x000fe200000000af */
[----:B------:R-:W-:Y:S01]  /*77d0*/  @!P3 HFMA2.BF16_V2 R110, -RZ.H0_H0, RZ.H0_H0, -R174.H0_H0 ;  /* 0x200000ffff6eb231 */ /* 0x000fe200003409ae */
[----:B------:R-:W-:Y:S01]  /*77e0*/  LOP3.LUT R4, R27, 0xff, RZ, 0xc0, !PT ;  /* 0x000000ff1b047812 */ /* 0x000fe200078ec0ff */
[----:B------:R-:W-:Y:S01]  /*77f0*/  @!P4 HFMA2.BF16_V2 R108, -RZ.H0_H0, RZ.H0_H0, -R176.H0_H0 ;  /* 0x200000ffff6cc231 */ /* 0x000fe200003409b0 */
[----:B------:R-:W-:Y:S01]  /*7800*/  PRMT R48, R175, 0x5410, R176 ;  /* 0x00005410af307816 */ /* 0x000fe200000000b0 */
[----:B------:R-:W-:Y:S01]  /*7810*/  @!P5 HFMA2.BF16_V2 R109, -RZ.H0_H0, RZ.H0_H0, -R175.H0_H0 ;  /* 0x200000ffff6dd231 */ /* 0x000fe200003409af */
[----:B------:R-:W-:Y:S02]  /*7820*/  PRMT R173, R17, 0x7632, R173 ;  /* 0x0000763211ad7816 */ /* 0x000fe400000000ad */
[----:B------:R-:W-:Y:S01]  /*7830*/  @!P4 PRMT R176, R108, 0x5410, RZ ;  /* 0x000054106cb0c816 */ /* 0x000fe200000000ff */
[----:B------:R-:W-:Y:S01]  /*7840*/  IMAD.MOV.U32 R108, RZ, RZ, R207 ;  /* 0x000000ffff6c7224 */ /* 0x000fe200078e00cf */
[----:B------:R-:W-:-:S02]  /*7850*/  ISETP.LE.U32.AND P4, PT, R4, UR5, PT ;  /* 0x0000000504007c0c */ /* 0x000fc4000bf83070 */
[----:B------:R-:W-:Y:S01]  /*7860*/  SHF.R.U32.HI R4, RZ, 0x8, R30 ;  /* 0x00000008ff047819 */ /* 0x000fe2000001161e */
[----:B------:R-:W-:Y:S01]  /*7870*/  IMAD.MOV.U32 R30, RZ, RZ, R74 ;  /* 0x000000ffff1e7224 */ /* 0x000fe200078e004a */
[----:B------:R-:W-:Y:S01]  /*7880*/  @!P5 PRMT R175, R109, 0x5410, RZ ;  /* 0x000054106dafd816 */ /* 0x000fe200000000ff */
[----:B------:R-:W-:Y:S01]  /*7890*/  IMAD.MOV.U32 R74, RZ, RZ, R58 ;  /* 0x000000ffff4a7224 */ /* 0x000fe200078e003a */
[----:B------:R-:W-:Y:S01]  /*78a0*/  LOP3.LUT R4, R4, 0xffff, RZ, 0xc0, !PT ;  /* 0x0000ffff04047812 */ /* 0x000fe200078ec0ff */
[----:B------:R-:W-:Y:S01]  /*78b0*/  IMAD.MOV.U32 R109, RZ, RZ, R204 ;  /* 0x000000ffff6d7224 */ /* 0x000fe200078e00cc */
[----:B------:R-:W-:Y:S01]  /*78c0*/  PRMT R47, R174, 0x5410, R173 ;  /* 0x00005410ae2f7816 */ /* 0x000fe200000000ad */
[----:B------:R-:W-:Y:S01]  /*78d0*/  IMAD.MOV.U32 R58, RZ, RZ, R236 ;  /* 0x000000ffff3a7224 */ /* 0x000fe200078e00ec */
[----:B------:R-:W-:Y:S01]  /*78e0*/  ISETP.LE.U32.AND P5, PT, R4, UR5, PT ;  /* 0x0000000504007c0c */ /* 0x000fe2000bfa3070 */
[----:B------:R-:W-:Y:S01]  /*78f0*/  IMAD.WIDE.U32 R4, R31, -0x2daee0ad, RZ ;  /* 0xd2511f531f047825 */ /* 0x000fe200078e00ff */
[----:B------:R-:W-:-:S03]  /*7900*/  @!P3 PRMT R174, R110, 0x5410, RZ ;  /* 0x000054106eaeb816 */ /* 0x000fc600000000ff */
[----:B-1----:R-:W-:Y:S01]  /*7910*/  IMAD.MOV.U32 R110, RZ, RZ, R45 ;  /* 0x000000ffff6e7224 */ /* 0x002fe200078e002d */
[----:B------:R-:W-:Y:S01]  /*7920*/  LOP3.LUT R6, R5, UR11, R24, 0x96, !PT ;  /* 0x0000000b05067c12 */ /* 0x000fe2000f8e9618 */
[----:B------:R-:W-:Y:S01]  /*7930*/  IMAD.MOV.U32 R31, RZ, RZ, R68 ;  /* 0x000000ffff1f7224 */ /* 0x000fe200078e0044 */
[----:B------:R-:W1:Y:S01]  /*7940*/  LDSM.16.MT88.4 R24, [R191+0x16000] ;  /* 0x01600000bf18783b */ /* 0x000e620000004200 */
[----:B------:R-:W-:Y:S01]  /*7950*/  IMAD.MOV.U32 R68, RZ, RZ, R205 ;  /* 0x000000ffff447224 */ /* 0x000fe200078e00cd */
[----:B------:R-:W-:Y:S02]  /*7960*/  SHF.R.U32.HI R17, RZ, 0x10, R6 ;  /* 0x00000010ff117819 */ /* 0x000fe40000011606 */
[--C-:B------:R-:W-:Y:S01]  /*7970*/  SHF.R.U32.HI R236, RZ, 0x10, R4.reuse ;  /* 0x00000010ffec7819 */ /* 0x100fe20000011604 */
[----:B------:R-:W-:Y:S01]  /*7980*/  @!P5 HFMA2.BF16_V2 R111, -RZ.H0_H0, RZ.H0_H0, -R173.H0_H0 ;  /* 0x200000ffff6fd231 */ /* 0x000fe200003409ad */
[----:B------:R-:W-:Y:S02]  /*7990*/  LOP3.LUT R17, R17, 0xff, RZ, 0xc0, !PT ;  /* 0x000000ff11117812 */ /* 0x000fe400078ec0ff */
[----:B------:R-:W-:-:S02]  /*79a0*/  SHF.R.U32.HI R238, RZ, 0x18, R4 ;  /* 0x00000018ffee7819 */ /* 0x000fc40000011604 */
[----:B------:R-:W-:Y:S02]  /*79b0*/  ISETP.LE.U32.AND P3, PT, R17, UR5, PT ;  /* 0x0000000511007c0c */ /* 0x000fe4000bf63070 */
[----:B------:R-:W-:Y:S02]  /*79c0*/  F2FP.BF16.F32.PACK_AB R17, R103, R110 ;  /* 0x0000006e6711723e */ /* 0x000fe400000010ff */
[----:B------:R-:W-:Y:S01]  /*79d0*/  @!P5 PRMT R173, R111, 0x5410, RZ ;  /* 0x000054106fadd816 */ /* 0x000fe200000000ff */
[----:B------:R-:W-:Y:S01]  /*79e0*/  IMAD.MOV.U32 R111, RZ, RZ, R82 ;  /* 0x000000ffff6f7224 */ /* 0x000fe200078e0052 */
[C---:B------:R-:W-:Y:S01]  /*79f0*/  PRMT R172, R17.reuse, 0x7632, R172 ;  /* 0x0000763211ac7816 */ /* 0x040fe200000000ac */
[----:B------:R-:W-:Y:S01]  /*7a00*/  IMAD.MOV.U32 R82, RZ, RZ, R206 ;  /* 0x000000ffff527224 */ /* 0x000fe200078e00ce */
[----:B------:R-:W-:Y:S01]  /*7a10*/  PRMT R171, R17, 0x7610, R171 ;  /* 0x0000761011ab7816 */ /* 0x000fe200000000ab */
[----:B------:R-:W-:Y:S02]  /*7a20*/  FFMA.FTZ R17, R116, UR8, -R7 ;  /* 0x0000000874117c23 */ /* 0x000fe40008010807 */
[----:B------:R-:W-:Y:S01]  /*7a30*/  @!P1 HFMA2.BF16_V2 R112, -RZ.H0_H0, RZ.H0_H0, -R172.H0_H0 ;  /* 0x200000ffff709231 */ /* 0x000fe200003409ac */
[----:B------:R-:W-:Y:S01]  /*7a40*/  PRMT R46, R171, 0x5410, R172 ;  /* 0x00005410ab2e7816 */ /* 0x000fe200000000ac */
[----:B------:R2:W3:Y:S01]  /*7a50*/  MUFU.EX2 R70, R17 ;  /* 0x0000001100467308 */ /* 0x0004e20000000800 */
[----:B------:R-:W-:-:S02]  /*7a60*/  @!P4 HFMA2.BF16_V2 R113, -RZ.H0_H0, RZ.H0_H0, -R171.H0_H0 ;  /* 0x200000ffff71c231 */ /* 0x000fc400003409ab */
[----:B------:R-:W-:Y:S01]  /*7a70*/  IMAD.MOV.U32 R126, RZ, RZ, R82 ;  /* 0x000000ffff7e7224 */ /* 0x000fe200078e0052 */
[----:B------:R-:W-:Y:S01]  /*7a80*/  @!P1 PRMT R172, R112, 0x5410, RZ ;  /* 0x0000541070ac9816 */ /* 0x000fe200000000ff */
[----:B------:R-:W-:Y:S01]  /*7a90*/  IMAD.MOV.U32 R112, RZ, RZ, R75 ;  /* 0x000000ffff707224 */ /* 0x000fe200078e004b */
[----:B------:R-:W-:Y:S01]  /*7aa0*/  @!P4 PRMT R171, R113, 0x5410, RZ ;  /* 0x0000541071abc816 */ /* 0x000fe200000000ff */
[----:B------:R-:W-:Y:S02]  /*7ab0*/  IMAD.MOV.U32 R113, RZ, RZ, R185 ;  /* 0x000000ffff717224 */ /* 0x000fe400078e00b9 */
[----:B------:R-:W-:Y:S02]  /*7ac0*/  IMAD.MOV.U32 R75, RZ, RZ, R59 ;  /* 0x000000ffff4b7224 */ /* 0x000fe400078e003b */
[----:B------:R-:W-:Y:S02]  /*7ad0*/  IMAD.MOV.U32 R59, RZ, RZ, R57 ;  /* 0x000000ffff3b7224 */ /* 0x000fe400078e0039 */
[----:B------:R-:W-:Y:S01]  /*7ae0*/  IMAD.MOV.U32 R57, RZ, RZ, R237 ;  /* 0x000000ffff397224 */ /* 0x000fe200078e00ed */
[----:B------:R-:W-:-:S02]  /*7af0*/  LOP3.LUT R237, R4, 0xffff, RZ, 0xc0, !PT ;  /* 0x0000ffff04ed7812 */ /* 0x000fc400078ec0ff */
[----:B------:R-:W-:Y:S02]  /*7b00*/  LOP3.LUT R5, R39, 0xff, RZ, 0xc0, !PT ;  /* 0x000000ff27057812 */ /* 0x000fe400078ec0ff */
        /* <DEDUP_REMOVED lines=14> */
[----:B--2---:R-:W-:Y:S01]  /*7bf0*/  FFMA.FTZ R17, R114, UR8, -R2 ;  /* 0x0000000872117c23 */ /* 0x004fe20008010802 */
[----:B------:R-:W-:Y:S01]  /*7c00*/  @!P5 HFMA2.BF16_V2 R114, -RZ.H0_H0, RZ.H0_H0, -R170.H0_H0 ;  /* 0x200000ffff72d231 */ /* 0x000fe200003409aa */
[----:B------:R-:W-:Y:S01]  /*7c10*/  PRMT R45, R170, 0x5410, R169 ;  /* 0x00005410aa2d7816 */ /* 0x000fe200000000a9 */
[----:B------:R-:W-:Y:S01]  /*7c20*/  @!P1 HFMA2.BF16_V2 R115, -RZ.H0_H0, RZ.H0_H0, -R169.H0_H0 ;  /* 0x200000ffff739231 */ /* 0x000fe200003409a9 */
[----:B------:R-:W2:Y:S02]  /*7c30*/  MUFU.EX2 R71, R17 ;  /* 0x0000001100477308 */ /* 0x000ea40000000800 */
[----:B------:R-:W-:Y:S01]  /*7c40*/  @!P5 PRMT R170, R114, 0x5410, RZ ;  /* 0x0000541072aad816 */ /* 0x000fe200000000ff */
[----:B------:R-:W-:Y:S01]  /*7c50*/  IMAD.MOV.U32 R114, RZ, RZ, R186 ;  /* 0x000000ffff727224 */ /* 0x000fe200078e00ba */
[----:B------:R-:W-:-:S02]  /*7c60*/  ISETP.LE.U32.AND P5, PT, R6, UR5, PT ;  /* 0x0000000506007c0c */ /* 0x000fc4000bfa3070 */
[--C-:B------:R-:W-:Y:S02]  /*7c70*/  SHF.R.U32.HI R6, RZ, 0x18, R16.reuse ;  /* 0x00000018ff067819 */ /* 0x100fe40000011610 */
[----:B------:R-:W-:Y:S01]  /*7c80*/  @!P1 PRMT R169, R115, 0x5410, RZ ;  /* 0x0000541073a99816 */ /* 0x000fe200000000ff */
[----:B------:R-:W-:Y:S01]  /*7c90*/  IMAD.MOV.U32 R115, RZ, RZ, R187 ;  /* 0x000000ffff737224 */ /* 0x000fe200078e00bb */
[----:B------:R-:W-:Y:S02]  /*7ca0*/  ISETP.LE.U32.AND P1, PT, R6, UR5, PT ;  /* 0x0000000506007c0c */ /* 0x000fe4000bf23070 */
[----:B------:R-:W-:Y:S02]  /*7cb0*/  SHF.R.U32.HI R6, RZ, 0x10, R16 ;  /* 0x00000010ff067819 */ /* 0x000fe40000011610 */
[----:B--2---:R-:W-:-:S03]  /*7cc0*/  F2FP.BF16.F32.PACK_AB R17, R71, R69 ;  /* 0x000000454711723e */ /* 0x004fc600000010ff */
[----:B------:R-:W-:Y:S01]  /*7cd0*/  @!P5 HFMA2.BF16_V2 R118, -RZ.H0_H0, RZ.H0_H0, -R223.H0_H0 ;  /* 0x200000ffff76d231 */ /* 0x000fe200003409df */
[C---:B------:R-:W-:Y:S02]  /*7ce0*/  PRMT R168, R17.reuse, 0x7632, R168 ;  /* 0x0000763211a87816 */ /* 0x040fe400000000a8 */
[----:B------:R-:W-:-:S03]  /*7cf0*/  PRMT R135, R17, 0x7610, R135 ;  /* 0x0000761011877816 */ /* 0x000fc60000000087 */
[----:B------:R-:W-:Y:S01]  /*7d00*/  @!P1 HFMA2.BF16_V2 R119, -RZ.H0_H0, RZ.H0_H0, -R203.H0_H0 ;  /* 0x200000ffff779231 */ /* 0x000fe200003409cb */
[----:B------:R-:W-:Y:S01]  /*7d10*/  LOP3.LUT R17, R6, 0xff, RZ, 0xc0, !PT ;  /* 0x000000ff06117812 */ /* 0x000fe200078ec0ff */
[----:B------:R-:W-:Y:S01]  /*7d20*/  @!P4 HFMA2.BF16_V2 R116, -RZ.H0_H0, RZ.H0_H0, -R168.H0_H0 ;  /* 0x200000ffff74c231 */ /* 0x000fe200003409a8 */
[----:B------:R-:W-:Y:S01]  /*7d30*/  LOP3.LUT R6, R16, 0xffff, RZ, 0xc0, !PT ;  /* 0x0000ffff10067812 */ /* 0x000fe200078ec0ff */
[----:B------:R-:W-:Y:S01]  /*7d40*/  @!P3 HFMA2.BF16_V2 R117, -RZ.H0_H0, RZ.H0_H0, -R135.H0_H0 ;  /* 0x200000ffff75b231 */ /* 0x000fe20000340987 */
[----:B------:R-:W-:Y:S02]  /*7d50*/  PRMT R44, R135, 0x5410, R168 ;  /* 0x00005410872c7816 */ /* 0x000fe400000000a8 */
[----:B------:R-:W-:Y:S01]  /*7d60*/  @!P4 PRMT R168, R116, 0x5410, RZ ;  /* 0x0000541074a8c816 */ /* 0x000fe200000000ff */
[----:B------:R-:W-:Y:S01]  /*7d70*/  IMAD.MOV.U32 R116, RZ, RZ, R184 ;  /* 0x000000ffff747224 */ /* 0x000fe200078e00b8 */
[----:B------:R-:W-:Y:S01]  /*7d80*/  @!P3 PRMT R135, R117, 0x5410, RZ ;  /* 0x000054107587b816 */ /* 0x000fe200000000ff */
[----:B------:R-:W-:Y:S01]  /*7d90*/  IMAD.MOV.U32 R117, RZ, RZ, R19 ;  /* 0x000000ffff757224 */ /* 0x000fe200078e0013 */
[----:B------:R-:W-:-:S02]  /*7da0*/  ISETP.LE.U32.AND P4, PT, R17, UR5, PT ;  /* 0x0000000511007c0c */ /* 0x000fc4000bf83070 */
[----:B------:R-:W-:Y:S01]  /*7db0*/  SHF.R.U32.HI R6, RZ, 0x8, R6 ;  /* 0x00000008ff067819 */ /* 0x000fe20000011606 */
[----:B-1----:R-:W-:Y:S01]  /*7dc0*/  HMMA.16816.F32.BF16 R16, R8, R24, RZ ;  /* 0x000000180810723c */ /* 0x002fe200000418ff */
[----:B------:R-:W-:Y:S01]  /*7dd0*/  @!P5 PRMT R223, R118, 0x5410, RZ ;  /* 0x0000541076dfd816 */ /* 0x000fe200000000ff */
[----:B------:R-:W-:Y:S01]  /*7de0*/  IMAD.MOV.U32 R118, RZ, RZ, R58 ;  /* 0x000000ffff767224 */ /* 0x000fe200078e003a */
[----:B------:R-:W-:Y:S02]  /*7df0*/  LOP3.LUT R6, R6, 0xffff, RZ, 0xc0, !PT ;  /* 0x0000ffff06067812 */ /* 0x000fe400078ec0ff */
[----:B------:R-:W-:Y:S01]  /*7e00*/  @!P1 PRMT R203, R119, 0x5410, RZ ;  /* 0x0000541077cb9816 */ /* 0x000fe200000000ff */
[----:B------:R-:W-:Y:S01]  /*7e10*/  IMAD.MOV.U32 R119, RZ, RZ, R57 ;  /* 0x000000ffff777224 */ /* 0x000fe200078e0039 */
[----:B------:R-:W-:Y:S02]  /*7e20*/  ISETP.LE.U32.AND P3, PT, R6, UR5, PT ;  /* 0x0000000506007c0c */ /* 0x000fe4000bf63070 */
[----:B------:R-:W-:Y:S01]  /*7e30*/  SHF.R.U32.HI R6, RZ, 0x10, R28 ;  /* 0x00000010ff067819 */ /* 0x000fe2000001161c */
[----:B------:R-:W-:-:S03]  /*7e40*/  @!P4 HFMA2.BF16_V2 R120, -RZ.H0_H0, RZ.H0_H0, -R213.H0_H0 ;  /* 0x200000ffff78c231 */ /* 0x000fc600003409d5 */
[----:B------:R-:W-:Y:S02]  /*7e50*/  LOP3.LUT R6, R6, 0xff, RZ, 0xc0, !PT ;  /* 0x000000ff06067812 */ /* 0x000fe400078ec0ff */
[----:B------:R-:W-:Y:S01]  /*7e60*/  @!P4 PRMT R213, R120, 0x5410, RZ ;  /* 0x0000541078d5c816 */ /* 0x000fe200000000ff */
[----:B------:R-:W-:Y:S01]  /*7e70*/  IMAD.MOV.U32 R120, RZ, RZ, R116 ;  /* 0x000000ffff787224 */ /* 0x000fe200078e0074 */
[----:B------:R-:W-:Y:S01]  /*7e80*/  ISETP.LE.U32.AND P5, PT, R6, UR5, PT ;  /* 0x0000000506007c0c */ /* 0x000fe2000bfa3070 */
[----:B------:R-:W-:Y:S01]  /*7e90*/  IMAD.MOV.U32 R116, RZ, RZ, R59 ;  /* 0x000000ffff747224 */ /* 0x000fe200078e003b */
[----:B------:R-:W-:Y:S01]  /*7ea0*/  LOP3.LUT R6, R28, 0xffff, RZ, 0xc0, !PT ;  /* 0x0000ffff1c067812 */ /* 0x000fe200078ec0ff */
[----:B------:R-:W-:-:S03]  /*7eb0*/  @!P3 HFMA2.BF16_V2 R121, -RZ.H0_H0, RZ.H0_H0, -R222.H0_H0 ;  /* 0x200000ffff79b231 */ /* 0x000fc600003409de */
[----:B------:R-:W-:Y:S01]  /*7ec0*/  SHF.R.U32.HI R6, RZ, 0x8, R6 ;  /* 0x00000008ff067819 */ /* 0x000fe20000011606 */
[----:B------:R-:W-:Y:S01]  /*7ed0*/  HMMA.16816.F32.BF16 R184, R12, R20, R16 ;  /* 0x000000140cb8723c */ /* 0x000fe20000041810 */
[----:B------:R-:W-:Y:S01]  /*7ee0*/  @!P3 PRMT R222, R121, 0x5410, RZ ;  /* 0x0000541079deb816 */ /* 0x000fe200000000ff */
[----:B------:R-:W-:Y:S01]  /*7ef0*/  IMAD.MOV.U32 R121, RZ, RZ, R115 ;  /* 0x000000ffff797224 */ /* 0x000fe200078e0073 */
[----:B------:R-:W-:Y:S01]  /*7f00*/  LOP3.LUT R6, R6, 0xffff, RZ, 0xc0, !PT ;  /* 0x0000ffff06067812 */ /* 0x000fe200078ec0ff */
[----:B------:R-:W-:Y:S02]  /*7f10*/  IMAD.MOV.U32 R115, RZ, RZ, R30 ;  /* 0x000000ffff737224 */ /* 0x000fe400078e001e */
[----:B------:R-:W-:Y:S01]  /*7f20*/  HMMA.16816.F32.BF16 R16, R8, R26, RZ ;  /* 0x0000001a0810723c */ /* 0x000fe200000418ff */
[----:B------:R-:W-:Y:S01]  /*7f30*/  ISETP.LE.U32.AND P3, PT, R6, UR5, PT ;  /* 0x0000000506007c0c */ /* 0x000fe2000bf63070 */
[----:B------:R-:W-:Y:S01]  /*7f40*/  @!P5 HFMA2.BF16_V2 R122, -RZ.H0_H0, RZ.H0_H0, -R215.H0_H0 ;  /* 0x200000ffff7ad231 */ /* 0x000fe200003409d7 */
[----:B------:R-:W-:Y:S01]  /*7f50*/  LOP3.LUT R6, R28, 0xff, RZ, 0xc0, !PT ;  /* 0x000000ff1c067812 */ /* 0x000fe200078ec0ff */
[----:B------:R-:W-:Y:S03]  /*7f60*/  LDSM.16.MT88.4 R24, [R193+0x16800] ;  /* 0x01680000c118783b */ /* 0x000fe60000004200 */
[----:B------:R-:W-:-:S02]  /*7f70*/  ISETP.LE.U32.AND P1, PT, R6, UR5, PT ;  /* 0x0000000506007c0c */ /* 0x000fc4000bf23070 */
[----:B------:R-:W-:Y:S02]  /*7f80*/  SHF.R.U32.HI R6, RZ, 0x18, R28 ;  /* 0x00000018ff067819 */ /* 0x000fe4000001161c */
[----:B------:R-:W-:Y:S01]  /*7f90*/  @!P5 PRMT R215, R122, 0x5410, RZ ;  /* 0x000054107ad7d816 */ /* 0x000fe200000000ff */
[----:B------:R-:W-:Y:S01]  /*7fa0*/  IMAD.MOV.U32 R122, RZ, RZ, R114 ;  /* 0x000000ffff7a7224 */ /* 0x000fe200078e0072 */
[----:B------:R-:W-:Y:S01]  /*7fb0*/  ISETP.LE.U32.AND P4, PT, R6, UR5, PT ;  /* 0x0000000506007c0c */ /* 0x000fe2000bf83070 */
[----:B------:R-:W-:Y:S01]  /*7fc0*/  IMAD.MOV.U32 R114, RZ, RZ, R31 ;  /* 0x000000ffff727224 */ /* 0x000fe200078e001f */
[----:B------:R-:W-:Y:S01]  /*7fd0*/  LOP3.LUT R6, R41, 0xff, RZ, 0xc0, !PT ;  /* 0x000000ff29067812 */ /* 0x000fe200078ec0ff */
[----:B------:R-:W-:Y:S01]  /*7fe0*/  @!P3 HFMA2.BF16_V2 R124, -RZ.H0_H0, RZ.H0_H0, -R216.H0_H0 ;  /* 0x200000ffff7cb231 */ /* 0x000fe200003409d8 */
[----:B------:R-:W-:-:S03]  /*7ff0*/  ISETP.LE.U32.AND P5, PT, R33, UR5, PT ;  /* 0x0000000521007c0c */ /* 0x000fc6000bfa3070 */
[----:B------:R-:W-:Y:S01]  /*8000*/  @!P1 HFMA2.BF16_V2 R125, -RZ.H0_H0, RZ.H0_H0, -R218.H0_H0 ;  /* 0x200000ffff7d9231 */ /* 0x000fe200003409da */
[----:B------:R-:W-:Y:S01]  /*8010*/  @!P3 PRMT R216, R124, 0x5410, RZ ;  /* 0x000054107cd8b816 */ /* 0x000fe200000000ff */
[----:B------:R-:W-:Y:S01]  /*8020*/  IMAD.MOV.U32 R124, RZ, RZ, R109 ;  /* 0x000000ffff7c7224 */ /* 0x000fe200078e006d */
[----:B------:R-:W-:Y:S01]  /*8030*/  ISETP.LE.U32.AND P3, PT, R34, UR5, PT ;  /* 0x0000000522007c0c */ /* 0x000fe2000bf63070 */
[----:B------:R-:W-:Y:S01]  /*8040*/  HMMA.16816.F32.BF16 R204, R12, R22, R16 ;  /* 0x000000160ccc723c */ /* 0x000fe20000041810 */
[----:B------:R-:W1:Y:S01]  /*8050*/  LDSM.16.MT88.4 R20, [R193+0x16000] ;  /* 0x01600000c114783b */ /* 0x000e620000004200 */
[----:B------:R-:W-:Y:S01]  /*8060*/  @!P4 HFMA2.BF16_V2 R123, -RZ.H0_H0, RZ.H0_H0, -R221.H0_H0 ;  /* 0x200000ffff7bc231 */ /* 0x000fe200003409dd */
[----:B------:R-:W-:Y:S01]  /*8070*/  @!P1 PRMT R218, R125, 0x5410, RZ ;  /* 0x000054107dda9816 */ /* 0x000fe200000000ff */
[----:B------:R-:W-:Y:S01]  /*8080*/  IMAD.MOV.U32 R125, RZ, RZ, R108 ;  /* 0x000000ffff7d7224 */ /* 0x000fe200078e006c */
[----:B------:R-:W-:Y:S02]  /*8090*/  ISETP.LE.U32.AND P1, PT, R6, UR5, PT ;  /* 0x0000000506007c0c */ /* 0x000fe4000bf23070 */
[----:B------:R-:W-:-:S02]  /*80a0*/  LOP3.LUT R16, R4, 0xff, RZ, 0xc0, !PT ;  /* 0x000000ff04107812 */ /* 0x000fc400078ec0ff */
[----:B------:R-:W-:Y:S02]  /*80b0*/  SHF.R.U32.HI R4, RZ, 0x8, R42 ;  /* 0x00000008ff047819 */ /* 0x000fe4000001162a */
[----:B------:R-:W-:Y:S02]  /*80c0*/  SHF.R.U32.HI R6, RZ, 0x8, R35 ;  /* 0x00000008ff067819 */ /* 0x000fe40000011623 */
[----:B------:R-:W-:Y:S02]  /*80d0*/  LOP3.LUT R4, R4, 0xffff, RZ, 0xc0, !PT ;  /* 0x0000ffff04047812 */ /* 0x000fe400078ec0ff */
[----:B------:R-:W-:Y:S01]  /*80e0*/  @!P4 PRMT R221, R123, 0x5410, RZ ;  /* 0x000054107bddc816 */ /* 0x000fe200000000ff */
[----:B------:R-:W-:Y:S01]  /*80f0*/  IMAD.MOV.U32 R123, RZ, RZ, R113 ;  /* 0x000000ffff7b7224 */ /* 0x000fe200078e0071 */
[----:B------:R-:W-:Y:S01]  /*8100*/  ISETP.LE.U32.AND P4, PT, R4, UR5, PT ;  /* 0x0000000504007c0c */ /* 0x000fe2000bf83070 */
[----:B------:R-:W-:Y:S01]  /*8110*/  @!P1 HFMA2.BF16_V2 R128, -RZ.H0_H0, RZ.H0_H0, -R220.H0_H0 ;  /* 0x200000ffff809231 */ /* 0x000fe200003409dc */
[----:B------:R-:W-:Y:S01]  /*8120*/  PRMT R35, R5, 0x5410, R38 ;  /* 0x0000541005237816 */ /* 0x000fe20000000026 */
[----:B------:R-:W-:Y:S01]  /*8130*/  IMAD.WIDE.U32 R4, R40, -0x2daee0ad, RZ ;  /* 0xd2511f5328047825 */ /* 0x000fe200078e00ff */
[----:B------:R-:W-:-:S02]  /*8140*/  PRMT R36, R36, 0x5410, R6 ;  /* 0x0000541024247816 */ /* 0x000fc40000000006 */
        /* <DEDUP_REMOVED lines=8> */
[--C-:B------:R-:W-:Y:S01]  /*81d0*/  SHF.R.U32.HI R31, RZ, 0x10, R4.reuse ;  /* 0x00000010ff1f7819 */ /* 0x100fe20000011604 */
[----:B------:R-:W-:Y:S01]  /*81e0*/  IMAD.MOV.U32 R39, RZ, RZ, R111 ;  /* 0x000000ffff277224 */ /* 0x000fe200078e006f */
[----:B------:R-:W-:Y:S01]  /*81f0*/  SHF.R.U32.HI R30, RZ, 0x18, R4 ;  /* 0x00000018ff1e7819 */ /* 0x000fe20000011604 */
[----:B------:R-:W-:Y:S01]  /*8200*/  IMAD.MOV.U32 R111, RZ, RZ, R107 ;  /* 0x000000ffff6f7224 */ /* 0x000fe200078e006b */
[----:B------:R-:W-:Y:S01]  /*8210*/  LOP3.LUT R4, R37, 0xff, RZ, 0xc0, !PT ;  /* 0x000000ff25047812 */ /* 0x000fe200078ec0ff */
[----:B------:R-:W-:Y:S01]  /*8220*/  IMAD.MOV.U32 R37, RZ, RZ, R118 ;  /* 0x000000ffff257224 */ /* 0x000fe200078e0076 */
[----:B------:R-:W-:Y:S01]  /*8230*/  @!P4 PRMT R214, R127, 0x5410, RZ ;  /* 0x000054107fd6c816 */ /* 0x000fe200000000ff */
[----:B------:R-:W-:Y:S01]  /*8240*/  IMAD.MOV.U32 R127, RZ, RZ, R68 ;  /* 0x000000ffff7f7224 */ /* 0x000fe200078e0044 */
[----:B------:R-:W-:Y:S01]  /*8250*/  ISETP.LE.U32.AND P6, PT, R4, UR5, PT ;  /* 0x0000000504007c0c */ /* 0x000fe2000bfc3070 */
[----:B------:R-:W-:Y:S01]  /*8260*/  IMAD.MOV.U32 R116, RZ, RZ, R51 ;  /* 0x000000ffff747224 */ /* 0x000fe200078e0033 */
[----:B------:R-:W-:Y:S01]  /*8270*/  LOP3.LUT R4, R29, 0xffff, RZ, 0xc0, !PT ;  /* 0x0000ffff1d047812 */ /* 0x000fe200078ec0ff */
[----:B------:R-:W-:Y:S01]  /*8280*/  IMAD.MOV.U32 R107, RZ, RZ, R61 ;  /* 0x000000ffff6b7224 */ /* 0x000fe200078e003d */
[----:B------:R-:W-:-:S02]  /*8290*/  ISETP.LE.U32.AND P4, PT, R16, UR5, PT ;  /* 0x0000000510007c0c */ /* 0x000fc4000bf83070 */
[----:B------:R-:W-:Y:S02]  /*82a0*/  SHF.R.U32.HI R5, RZ, 0x8, R4 ;  /* 0x00000008ff057819 */ /* 0x000fe40000011604 */
[----:B------:R-:W-:Y:S02]  /*82b0*/  LOP3.LUT R4, R29, 0xff, RZ, 0xc0, !PT ;  /* 0x000000ff1d047812 */ /* 0x000fe400078ec0ff */
[----:B------:R-:W-:Y:S02]  /*82c0*/  SHF.R.U32.HI R16, RZ, 0x18, R29 ;  /* 0x00000018ff107819 */ /* 0x000fe4000001161d */
[----:B------:R-:W-:Y:S02]  /*82d0*/  PRMT R34, R4, 0x5410, R5 ;  /* 0x0000541004227816 */ /* 0x000fe40000000005 */
[----:B------:R-:W-:Y:S02]  /*82e0*/  SHF.R.U32.HI R4, RZ, 0x10, R29 ;  /* 0x00000010ff047819 */ /* 0x000fe4000001161d */
[----:B------:R-:W-:-:S02]  /*82f0*/  SHF.R.U32.HI R5, RZ, 0x8, R43 ;  /* 0x00000008ff057819 */ /* 0x000fc4000001162b */
[----:B------:R-:W-:-:S04]  /*8300*/  LOP3.LUT R4, R4, 0xff, RZ, 0xc0, !PT ;  /* 0x000000ff04047812 */ /* 0x000fc800078ec0ff */
[----:B------:R-:W-:Y:S02]  /*8310*/  PRMT R33, R4, 0x5410, R16 ;  /* 0x0000541004217816 */ /* 0x000fe40000000010 */
[----:B-1----:R-:W-:Y:S01]  /*8320*/  HMMA.16816.F32.BF16 R16, R8, R20, RZ ;  /* 0x000000140810723c */ /* 0x002fe200000418ff */
[----:B------:R-:W-:Y:S02]  /*8330*/  LOP3.LUT R4, R5, 0xffff, RZ, 0xc0, !PT ;  /* 0x0000ffff05047812 */ /* 0x000fe400078ec0ff */
[----:B------:R-:W-:Y:S02]  /*8340*/  SHF.R.U32.HI R5, RZ, 0x8, R28 ;  /* 0x00000008ff057819 */ /* 0x000fe4000001161c */
[----:B------:R-:W-:Y:S02]  /*8350*/  ISETP.LE.U32.AND P1, PT, R4, UR5, PT ;  /* 0x0000000504007c0c */ /* 0x000fe4000bf23070 */
[----:B------:R-:W-:Y:S02]  /*8360*/  LOP3.LUT R4, R31, 0xff, RZ, 0xc0, !PT ;  /* 0x000000ff1f047812 */ /* 0x000fe400078ec0ff */
[----:B------:R-:W-:-:S15]  /*8370*/  PRMT R32, R32, 0x5410, R5 ;  /* 0x0000541020207816 */ /* 0x000fde0000000005 */
[----:B------:R-:W-:Y:S06]  /*8380*/  HMMA.16816.F32.BF16 R56, R12, R24, R16 ;  /* 0x000000180c38723c */ /* 0x000fec0000041810 */
[----:B------:R-:W-:Y:S01]  /*8390*/  HMMA.16816.F32.BF16 R16, R8, R22, RZ ;  /* 0x000000160810723c */ /* 0x000fe200000418ff */
[----:B------:R-:W-:Y:S02]  /*83a0*/  PRMT R25, R4, 0x5410, R30 ;  /* 0x0000541004197816 */ /* 0x000fe4000000001e */
[----:B------:R-:W-:-:S04]  /*83b0*/  LOP3.LUT R4, R6, 0xffff, RZ, 0xc0, !PT ;  /* 0x0000ffff06047812 */ /* 0x000fc800078ec0ff */
[----:B------:R-:W-:Y:S02]  /*83c0*/  SHF.R.U32.HI R5, RZ, 0x8, R4 ;  /* 0x00000008ff057819 */ /* 0x000fe40000011604 */
[----:B------:R-:W-:-:S04]  /*83d0*/  LOP3.LUT R4, R6, 0xff, RZ, 0xc0, !PT ;  /* 0x000000ff06047812 */ /* 0x000fc800078ec0ff */
[----:B------:R-:W-:Y:S02]  /*83e0*/  PRMT R24, R4, 0x5410, R5 ;  /* 0x0000541004187816 */ /* 0x000fe40000000005 */
[--C-:B------:R-:W-:Y:S02]  /*83f0*/  SHF.R.U32.HI R4, RZ, 0x10, R6.reuse ;  /* 0x00000010ff047819 */ /* 0x100fe40000011606 */
[----:B------:R-:W-:Y:S02]  /*8400*/  SHF.R.U32.HI R6, RZ, 0x18, R6 ;  /* 0x00000018ff067819 */ /* 0x000fe40000011606 */
[----:B------:R-:W-:-:S05]  /*8410*/  LOP3.LUT R4, R4, 0xff, RZ, 0xc0, !PT ;  /* 0x000000ff04047812 */ /* 0x000fca00078ec0ff */
[----:B------:R-:W-:Y:S07]  /*8420*/  HMMA.16816.F32.BF16 R40, R12, R26, R16 ;  /* 0x0000001a0c28723c */ /* 0x000fee0000041810 */
[--C-:B------:R-:W-:Y:S01]  /*8430*/  FFMA.FTZ R18, R130, UR8, -R2.reuse ;  /* 0x0000000882127c23 */ /* 0x100fe20008010802 */
[----:B------:R-:W-:Y:S01]  /*8440*/  FFMA.FTZ R16, R129, UR8, -R2 ;  /* 0x0000000881107c23 */ /* 0x000fe20008010802 */
[----:B------:R-:W-:Y:S01]  /*8450*/  PRMT R19, R4, 0x5410, R6 ;  /* 0x0000541004137816 */ /* 0x000fe20000000006 */
[--C-:B------:R-:W-:Y:S01]  /*8460*/  FFMA.FTZ R17, R136, UR8, -R7.reuse ;  /* 0x0000000888117c23 */ /* 0x100fe20008010807 */
[----:B------:R-:W-:Y:S01]  /*8470*/  FFMA.FTZ R2, R131, UR8, -R7 ;  /* 0x0000000883027c23 */ /* 0x000fe20008010807 */
[----:B------:R-:W-:Y:S01]  /*8480*/  MUFU.EX2 R109, R18 ;  /* 0x00000012006d7308 */ /* 0x000fe20000000800 */
[----:B------:R-:W1:Y:S01]  /*8490*/  LDSM.16.MT88.4 R4, [R192+0x16000] ;  /* 0x01600000c004783b */ /* 0x000e620000004200 */
[----:B------:R-:W-:Y:S01]  /*84a0*/  FADD.FTZ R27, R101, R83 ;  /* 0x00000053651b7221 */ /* 0x000fe20000010000 */
[----:B------:R-:W-:-:S05]  /*84b0*/  IMAD.MOV.U32 R136, RZ, RZ, R80 ;  /* 0x000000ffff887224 */ /* 0x000fca00078e0050 */
[----:B------:R-:W-:Y:S08]  /*84c0*/  MUFU.EX2 R82, R17 ;  /* 0x0000001100527308 */ /* 0x000ff00000000800 */
[----:B------:R2:W3:Y:S08]  /*84d0*/  MUFU.EX2 R68, R2 ;  /* 0x0000000200447308 */ /* 0x0004f00000000800 */
[----:B------:R-:W4:Y:S01]  /*84e0*/  MUFU.EX2 R108, R16 ;  /* 0x00000010006c7308 */ /* 0x000f220000000800 */
[--C-:B--2---:R-:W-:Y:S01]  /*84f0*/  HSET2.LE.AND R2, R34, R0.reuse, PT ;  /* 0x0000000022027233 */ /* 0x104fe20003803000 */
[C---:B-1----:R-:W-:Y:S06]  /*8500*/  HMMA.16816.F32.BF16 R28, R8.reuse, R4, RZ ;  /* 0x00000004081c723c */ /* 0x042fec00000418ff */
[----:B------:R-:W-:Y:S01]  /*8510*/  HMMA.16816.F32.BF16 R20, R8, R6, RZ ;  /* 0x000000060814723c */ /* 0x000fe200000418ff */
[----:B------:R-:W-:-:S02]  /*8520*/  HSET2.LE.AND R5, R33, R0, PT ;  /* 0x0000000021057233 */ /* 0x000fc40003803000 */
[----:B------:R-:W-:Y:S02]  /*8530*/  LOP3.LUT R4, R2, R49, RZ, 0xc0, !PT ;  /* 0x0000003102047212 */ /* 0x000fe400078ec0ff */
[----:B---3--:R-:W-:Y:S02]  /*8540*/  F2FP.BF16.F32.PACK_AB R2, R68, R82 ;  /* 0x000000524402723e */ /* 0x008fe400000010ff */
[--C-:B------:R-:W-:Y:S01]  /*8550*/  HSET2.LE.AND R6, R36, R0.reuse, PT ;  /* 0x0000000024067233 */ /* 0x100fe20003803000 */
[----:B------:R-:W-:Y:S01]  /*8560*/  IMAD.MOV.U32 R36, RZ, RZ, R119 ;  /* 0x000000ffff247224 */ /* 0x000fe200078e0077 */
[--C-:B------:R-:W-:Y:S02]  /*8570*/  HSET2.LE.AND R7, R35, R0.reuse, PT ;  /* 0x0000000023077233 */ /* 0x100fe40003803000 */
[--C-:B------:R-:W-:Y:S02]  /*8580*/  HSET2.LE.AND R9, R32, R0.reuse, PT ;  /* 0x0000000020097233 */ /* 0x100fe40003803000 */
[----:B------:R-:W-:-:S02]  /*8590*/  HSET2.LE.AND R10, R25, R0, PT ;  /* 0x00000000190a7233 */ /* 0x000fc40003803000 */
[--C-:B------:R-:W-:Y:S02]  /*85a0*/  HSET2.LE.AND R8, R24, R0.reuse, PT ;  /* 0x0000000018087233 */ /* 0x100fe40003803000 */
[----:B------:R-:W-:Y:S02]  /*85b0*/  HSET2.LE.AND R0, R19, R0, PT ;  /* 0x0000000013007233 */ /* 0x000fe40003803000 */
[C---:B------:R-:W-:Y:S02]  /*85c0*/  PRMT R26, R2.reuse, 0x7610, R26 ;  /* 0x00007610021a7816 */ /* 0x040fe4000000001a */
[----:B------:R-:W-:Y:S02]  /*85d0*/  PRMT R25, R2, 0x7632, R25 ;  /* 0x0000763202197816 */ /* 0x000fe40000000019 */
[----:B------:R-:W-:Y:S02]  /*85e0*/  LOP3.LUT R129, R0, R44, RZ, 0xc0, !PT ;  /* 0x0000002c00817212 */ /* 0x000fe400078ec0ff */
[----:B----4-:R-:W-:-:S02]  /*85f0*/  F2FP.BF16.F32.PACK_AB R0, R108, R109 ;  /* 0x0000006d6c00723e */ /* 0x010fc400000010ff */
[----:B------:R-:W-:Y:S02]  /*8600*/  LOP3.LUT R128, R8, R45, RZ, 0xc0, !PT ;  /* 0x0000002d08807212 */ /* 0x000fe400078ec0ff */
[C---:B------:R-:W-:Y:S02]  /*8610*/  PRMT R24, R0.reuse, 0x7610, R24 ;  /* 0x0000761000187816 */ /* 0x040fe40000000018 */
[----:B------:R-:W-:Y:S02]  /*8620*/  PRMT R2, R0, 0x7632, R2 ;  /* 0x0000763200027816 */ /* 0x000fe40000000002 */
[----:B------:R-:W-:Y:S02]  /*8630*/  PRMT R0, R26, 0x5410, R25 ;  /* 0x000054101a007816 */ /* 0x000fe40000000019 */
[----:B------:R-:W-:Y:S02]  /*8640*/  LOP3.LUT R5, R5, R48, RZ, 0xc0, !PT ;  /* 0x0000003005057212 */ /* 0x000fe400078ec0ff */
[----:B------:R-:W-:-:S02]  /*8650*/  LOP3.LUT R130, R9, R0, RZ, 0xc0, !PT ;  /* 0x0000000009827212 */ /* 0x000fc400078ec0ff */
[----:B------:R-:W-:Y:S02]  /*8660*/  PRMT R0, R24, 0x5410, R2 ;  /* 0x0000541018007816 */ /* 0x000fe40000000002 */
[----:B------:R-:W-:Y:S02]  /*8670*/  LOP3.LUT R6, R6, R47, RZ, 0xc0, !PT ;  /* 0x0000002f06067212 */ /* 0x000fe400078ec0ff */
[----:B------:R-:W-:Y:S01]  /*8680*/  LOP3.LUT R131, R10, R0, RZ, 0xc0, !PT ;  /* 0x000000000a837212 */ /* 0x000fe200078ec0ff */
[----:B------:R-:W-:Y:S01]  /*8690*/  IMAD.MOV.U32 R0, RZ, RZ, R81 ;  /* 0x000000ffff007224 */ /* 0x000fe200078e0051 */
[----:B------:R-:W1:Y:S01]  /*86a0*/  LDSM.16.MT88.4 R8, [R192+0x16800] ;  /* 0x01680000c008783b */ /* 0x000e620000004200 */
[----:B------:R-:W-:Y:S01]  /*86b0*/  LOP3.LUT R7, R7, R46, RZ, 0xc0, !PT ;  /* 0x0000002e07077212 */ /* 0x000fe200078ec0ff */
[C---:B-1----:R-:W-:Y:S06]  /*86c0*/  HMMA.16816.F32.BF16 R28, R12.reuse, R8, R28 ;  /* 0x000000080c1c723c */ /* 0x042fec000004181c */
[----:B------:R-:W-:Y:S01]  /*86d0*/  HMMA.16816.F32.BF16 R20, R12, R10, R20 ;  /* 0x0000000a0c14723c */ /* 0x000fe20000041814 */
[----:B------:R-:W1:Y:S04]  /*86e0*/  LDSM.16.MT88.4 R12, [R190+0x11000] ;  /* 0x01100000be0c783b */ /* 0x000e680000004200 */
[----:B------:R-:W2:Y:S01]  /*86f0*/  LDSM.16.MT88.4 R8, [R191+0x11000] ;  /* 0x01100000bf08783b */ /* 0x000ea20000004200 */
        /* <DEDUP_REMOVED lines=10> */
[----:B------:R-:W-:Y:S01]  /*87a0*/  HMMA.16816.F32.BF16 R44, R4, R10, R248 ;  /* 0x0000000a042c723c */ /* 0x000fe200000418f8 */
[----:B------:R-:W2:Y:S01]  /*87b0*/  LDSM.16.MT88.4 R8, [R191+0x13000] ;  /* 0x01300000bf08783b */ /* 0x000ea20000004200 */
[----:B------:R-:W-:-:S02]  /*87c0*/  IMAD.MOV.U32 R114, RZ, RZ, R106 ;  /* 0x000000ffff727224 */ /* 0x000fc400078e006a */
[----:B------:R-:W-:Y:S02]  /*87d0*/  IMAD.MOV.U32 R115, RZ, RZ, R50 ;  /* 0x000000ffff737224 */ /* 0x000fe400078e0032 */
[----:B------:R-:W-:Y:S02]  /*87e0*/  IMAD.MOV.U32 R106, RZ, RZ, R62 ;  /* 0x000000ffff6a7224 */ /* 0x000fe400078e003e */
[----:B------:R-:W-:Y:S02]  /*87f0*/  IMAD.MOV.U32 R113, RZ, RZ, R63 ;  /* 0x000000ffff717224 */ /* 0x000fe400078e003f */
[----:B------:R-:W-:Y:S02]  /*8800*/  IMAD.MOV.U32 R112, RZ, RZ, R60 ;  /* 0x000000ffff707224 */ /* 0x000fe400078e003c */
[----:B------:R-:W-:Y:S02]  /*8810*/  IMAD.MOV.U32 R251, RZ, RZ, R68 ;  /* 0x000000fffffb7224 */ /* 0x000fe400078e0044 */
[----:B------:R-:W-:-:S02]  /*8820*/  IMAD.MOV.U32 R248, RZ, RZ, R109 ;  /* 0x000000fffff87224 */ /* 0x000fc400078e006d */
[----:B------:R-:W-:Y:S02]  /*8830*/  IMAD.MOV.U32 R250, RZ, RZ, R108 ;  /* 0x000000fffffa7224 */ /* 0x000fe400078e006c */
[----:B------:R-:W-:Y:S02]  /*8840*/  IMAD.MOV.U32 R108, RZ, RZ, R74 ;  /* 0x000000ffff6c7224 */ /* 0x000fe400078e004a */
[----:B------:R-:W-:Y:S02]  /*8850*/  IMAD.MOV.U32 R109, RZ, RZ, R73 ;  /* 0x000000ffff6d7224 */ /* 0x000fe400078e0049 */
[----:B------:R-:W-:Y:S01]  /*8860*/  IMAD.MOV.U32 R249, RZ, RZ, R82 ;  /* 0x000000fffff97224 */ /* 0x000fe200078e0052 */
[C---:B-1----:R-:W-:Y:S06]  /*8870*/  HMMA.16816.F32.BF16 R48, R4.reuse, R12, R120 ;  /* 0x0000000c0430723c */ /* 0x042fec0000041878 */
[C---:B------:R-:W-:Y:S01]  /*8880*/  HMMA.16816.F32.BF16 R52, R4.reuse, R14, R52 ;  /* 0x0000000e0434723c */ /* 0x040fe20000041834 */
[----:B------:R-:W1:Y:S05]  /*8890*/  LDSM.16.MT88.4 R12, [R193+0x13000] ;  /* 0x01300000c10c783b */ /* 0x000e6a0000004200 */
[----:B--2---:R-:W-:Y:S07]  /*88a0*/  HMMA.16816.F32.BF16 R60, R4, R8, R244 ;  /* 0x00000008043c723c */ /* 0x004fee00000418f4 */
[----:B------:R-:W-:-:S02]  /*88b0*/  IMAD.MOV.U32 R246, RZ, RZ, R71 ;  /* 0x000000fffff67224 */ /* 0x000fc400078e0047 */
[----:B------:R-:W-:Y:S02]  /*88c0*/  IMAD.MOV.U32 R245, RZ, RZ, R70 ;  /* 0x000000fffff57224 */ /* 0x000fe400078e0046 */
[----:B------:R-:W-:Y:S02]  /*88d0*/  IMAD.MOV.U32 R244, RZ, RZ, R69 ;  /* 0x000000fffff47224 */ /* 0x000fe400078e0045 */
[----:B------:R-:W-:Y:S01]  /*88e0*/  HMMA.16816.F32.BF16 R68, R4, R10, R232 ;  /* 0x0000000a0444723c */ /* 0x000fe200000418e8 */
[----:B------:R-:W2:Y:S01]  /*88f0*/  LDSM.16.MT88.4 R8, [R192+0x13000] ;  /* 0x01300000c008783b */ /* 0x000ea20000004200 */
[----:B------:R-:W-:-:S05]  /*8900*/  IMAD.MOV.U32 R247, RZ, RZ, R117 ;  /* 0x000000fffff77224 */ /* 0x000fca00078e0075 */
[----:B------:R-:W-:Y:S02]  /*8910*/  IMAD.MOV.U32 R233, RZ, RZ, R111 ;  /* 0x000000ffffe97224 */ /* 0x000fe400078e006f */
[----:B------:R-:W-:Y:S02]  /*8920*/  IMAD.MOV.U32 R232, RZ, RZ, R110 ;  /* 0x000000ffffe87224 */ /* 0x000fe400078e006e */
[----:B------:R-:W-:Y:S02]  /*8930*/  IMAD.MOV.U32 R111, RZ, RZ, R75 ;  /* 0x000000ffff6f7224 */ /* 0x000fe400078e004b */
[----:B------:R-:W-:Y:S02]  /*8940*/  IMAD.MOV.U32 R110, RZ, RZ, R72 ;  /* 0x000000ffff6e7224 */ /* 0x000fe400078e0048 */
[----:B------:R-:W-:Y:S02]  /*8950*/  IMAD.MOV.U32 R235, RZ, RZ, R102 ;  /* 0x000000ffffeb7224 */ /* 0x000fe400078e0066 */
[----:B------:R-:W-:Y:S01]  /*8960*/  IMAD.MOV.U32 R234, RZ, RZ, R103 ;  /* 0x000000ffffea7224 */ /* 0x000fe200078e0067 */
[C---:B-1----:R-:W-:Y:S06]  /*8970*/  HMMA.16816.F32.BF16 R72, R4.reuse, R12, R240 ;  /* 0x0000000c0448723c */ /* 0x042fec00000418f0 */
[----:B------:R-:W-:Y:S01]  /*8980*/  HMMA.16816.F32.BF16 R76, R4, R14, R76 ;  /* 0x0000000e044c723c */ /* 0x000fe2000004184c */
[----:B------:R-:W1:Y:S01]  /*8990*/  LDSM.16.MT88.4 R12, [R190+0x15000] ;  /* 0x01500000be0c783b */ /* 0x000e620000004200 */
[----:B------:R-:W-:-:S02]  /*89a0*/  IMAD.MOV.U32 R240, RZ, RZ, R100 ;  /* 0x000000fffff07224 */ /* 0x000fc400078e0064 */
[----:B------:R-:W-:Y:S02]  /*89b0*/  IMAD.MOV.U32 R241, RZ, RZ, R105 ;  /* 0x000000fffff17224 */ /* 0x000fe400078e0069 */
[----:B------:R-:W-:Y:S02]  /*89c0*/  IMAD.MOV.U32 R243, RZ, RZ, R116 ;  /* 0x000000fffff37224 */ /* 0x000fe400078e0074 */
[----:B------:R-:W-:Y:S02]  /*89d0*/  IMAD.MOV.U32 R116, RZ, RZ, R114 ;  /* 0x000000ffff747224 */ /* 0x000fe400078e0072 */
[----:B------:R-:W-:Y:S01]  /*89e0*/  IMAD.MOV.U32 R242, RZ, RZ, R115 ;  /* 0x000000fffff27224 */ /* 0x000fe200078e0073 */
[C---:B--2---:R-:W-:Y:S06]  /*89f0*/  HMMA.16816.F32.BF16 R80, R4.reuse, R8, R228 ;  /* 0x000000080450723c */ /* 0x044fec00000418e4 */
[----:B------:R-:W-:Y:S01]  /*8a00*/  HMMA.16816.F32.BF16 R84, R4, R10, R84 ;  /* 0x0000000a0454723c */ /* 0x000fe20000041854 */
[----:B------:R-:W2:Y:S01]  /*8a10*/  LDSM.16.MT88.4 R8, [R191+0x15000] ;  /* 0x01500000bf08783b */ /* 0x000ea20000004200 */
[----:B------:R-:W-:-:S02]  /*8a20*/  IMAD.MOV.U32 R231, RZ, RZ, R107 ;  /* 0x000000ffffe77224 */ /* 0x000fc400078e006b */
[----:B------:R-:W-:Y:S02]  /*8a30*/  IMAD.MOV.U32 R228, RZ, RZ, R106 ;  /* 0x000000ffffe47224 */ /* 0x000fe400078e006a */
[----:B------:R-:W-:Y:S02]  /*8a40*/  IMAD.MOV.U32 R229, RZ, RZ, R113 ;  /* 0x000000ffffe57224 */ /* 0x000fe400078e0071 */
[----:B------:R-:W-:Y:S01]  /*8a50*/  IMAD.MOV.U32 R230, RZ, RZ, R112 ;  /* 0x000000ffffe67224 */ /* 0x000fe200078e0070 */
[C---:B-1----:R-:W-:Y:S06]  /*8a60*/  HMMA.16816.F32.BF16 R92, R4.reuse, R12, R92 ;  /* 0x0000000c045c723c */ /* 0x042fec000004185c */
[C---:B------:R-:W-:Y:S01]  /*8a70*/  HMMA.16816.F32.BF16 R96, R4.reuse, R14, R96 ;  /* 0x0000000e0460723c */ /* 0x040fe20000041860 */
[----:B------:R-:W1:Y:S05]  /*8a80*/  LDSM.16.MT88.4 R12, [R193+0x15000] ;  /* 0x01500000c10c783b */ /* 0x000e6a0000004200 */
[C---:B--2---:R-:W-:Y:S06]  /*8a90*/  HMMA.16816.F32.BF16 R100, R4.reuse, R8, R208 ;  /* 0x000000080464723c */ /* 0x044fec00000418d0 */
[----:B------:R-:W-:Y:S01]  /*8aa0*/  HMMA.16816.F32.BF16 R104, R4, R10, R160 ;  /* 0x0000000a0468723c */ /* 0x000fe200000418a0 */
[----:B------:R-:W2:Y:S06]  /*8ab0*/  LDSM.16.MT88.4 R8, [R192+0x15000] ;  /* 0x01500000c008783b */ /* 0x000eac0000004200 */
[----:B------:R-:W-:-:S02]  /*8ac0*/  IMAD.MOV.U32 R160, RZ, RZ, R111 ;  /* 0x000000ffffa07224 */ /* 0x000fc400078e006f */
[----:B------:R-:W-:Y:S02]  /*8ad0*/  IMAD.MOV.U32 R161, RZ, RZ, R110 ;  /* 0x000000ffffa17224 */ /* 0x000fe400078e006e */
[----:B------:R-:W-:Y:S02]  /*8ae0*/  IMAD.MOV.U32 R162, RZ, RZ, R109 ;  /* 0x000000ffffa27224 */ /* 0x000fe400078e006d */
[----:B------:R-:W-:Y:S01]  /*8af0*/  IMAD.MOV.U32 R163, RZ, RZ, R108 ;  /* 0x000000ffffa37224 */ /* 0x000fe200078e006c */
[C---:B-1----:R-:W-:Y:S06]  /*8b00*/  HMMA.16816.F32.BF16 R112, R4.reuse, R14, R152 ;  /* 0x0000000e0470723c */ /* 0x042fec0000041898 */
[C---:B------:R-:W-:Y:S01]  /*8b10*/  HMMA.16816.F32.BF16 R108, R4.reuse, R12, R224 ;  /* 0x0000000c046c723c */ /* 0x040fe200000418e0 */
[----:B------:R-:W-:Y:S01]  /*8b20*/  IMAD.MOV.U32 R155, RZ, RZ, R116 ;  /* 0x000000ffff9b7224 */ /* 0x000fe200078e0074 */
[----:B------:R-:W1:Y:S04]  /*8b30*/  LDSM.16.MT88.4 R12, [R190+0x17000] ;  /* 0x01700000be0c783b */ /* 0x000e680000004200 */
[C---:B--2---:R-:W-:Y:S01]  /*8b40*/  HMMA.16816.F32.BF16 R116, R4.reuse, R8, R144 ;  /* 0x000000080474723c */ /* 0x044fe20000041890 */
[----:B------:R-:W-:Y:S01]  /*8b50*/  @!P2 HFMA2.BF16_V2 R252, -RZ.H0_H0, RZ.H0_H0, -R219.H0_H0 ;  /* 0x200000fffffca231 */ /* 0x000fe200003409db */
[----:B------:R-:W2:Y:S04]  /*8b60*/  LDSM.16.MT88.4 R144, [R193+0x11800] ;  /* 0x01180000c190783b */ /* 0x000ea80000004200 */
[C---:B------:R-:W-:Y:S01]  /*8b70*/  HMMA.16816.F32.BF16 R120, R4.reuse, R10, R64 ;  /* 0x0000000a0478723c */ /* 0x040fe20000041840 */
[----:B------:R-:W3:Y:S05]  /*8b80*/  LDSM.16.MT88.4 R8, [R191+0x17000] ;  /* 0x01700000bf08783b */ /* 0x000eea0000004200 */
[C---:B-1----:R-:W-:Y:S06]  /*8b90*/  HMMA.16816.F32.BF16 R124, R4.reuse, R12, R88 ;  /* 0x0000000c047c723c */ /* 0x042fec0000041858 */
[----:B------:R-:W-:Y:S01]  /*8ba0*/  HMMA.16816.F32.BF16 R180, R4, R14, R180 ;  /* 0x0000000e04b4723c */ /* 0x000fe200000418b4 */
[----:B------:R-:W1:Y:S01]  /*8bb0*/  LDSM.16.MT88.4 R12, [R193+0x17000] ;  /* 0x01700000c10c783b */ /* 0x000e620000004200 */
[----:B------:R-:W-:-:S03]  /*8bc0*/  @!P2 PRMT R219, R252, 0x5410, RZ ;  /* 0x00005410fcdba816 */ /* 0x000fc600000000ff */
[----:B------:R-:W-:Y:S01]  /*8bd0*/  LDSM.16.MT88.4 R64, [R192+0x13800] ;  /* 0x01380000c040783b */ /* 0x000fe20000004200 */
[----:B--2---:R-:W-:Y:S03]  /*8be0*/  HMMA.16816.F32.BF16 R148, R128, R144, R148 ;  /* 0x000000908094723c */ /* 0x004fe60000041894 */
[----:B------:R-:W-:Y:S03]  /*8bf0*/  LDSM.16.MT88.4 R88, [R193+0x15800] ;  /* 0x01580000c158783b */ /* 0x000fe60000004200 */
[C---:B---3--:R-:W-:Y:S06]  /*8c00*/  HMMA.16816.F32.BF16 R184, R4.reuse, R8, R184 ;  /* 0x0000000804b8723c */ /* 0x048fec00000418b8 */
[C---:B------:R-:W-:Y:S01]  /*8c10*/  HMMA.16816.F32.BF16 R204, R4.reuse, R10, R204 ;  /* 0x0000000a04cc723c */ /* 0x040fe200000418cc */
[----:B------:R-:W2:Y:S05]  /*8c20*/  LDSM.16.MT88.4 R8, [R192+0x17000] ;  /* 0x01700000c008783b */ /* 0x000eaa0000004200 */
[C---:B-1----:R-:W-:Y:S01]  /*8c30*/  HMMA.16816.F32.BF16 R208, R4.reuse, R12, R56 ;  /* 0x0000000c04d0723c */ /* 0x042fe20000041838 */
[----:B------:R-:W-:Y:S05]  /*8c40*/  LDSM.16.MT88.4 R56, [R193+0x13800] ;  /* 0x01380000c138783b */ /* 0x000fea0000004200 */
[C---:B------:R-:W-:Y:S01]  /*8c50*/  HMMA.16816.F32.BF16 R224, R4.reuse, R14, R40 ;  /* 0x0000000e04e0723c */ /* 0x040fe20000041828 */
[----:B------:R-:W-:Y:S05]  /*8c60*/  LDSM.16.MT88.4 R40, [R190+0x13800] ;  /* 0x01380000be28783b */ /* 0x000fea0000004200 */
[C---:B--2---:R-:W-:Y:S06]  /*8c70*/  HMMA.16816.F32.BF16 R12, R4.reuse, R10, R20 ;  /* 0x0000000a040c723c */ /* 0x044fec0000041814 */
[----:B------:R-:W-:Y:S01]  /*8c80*/  HMMA.16816.F32.BF16 R28, R4, R8, R28 ;  /* 0x00000008041c723c */ /* 0x000fe2000004181c */
[----:B------:R-:W-:-:S02]  /*8c90*/  IMAD.MOV.U32 R22, RZ, RZ, R160 ;  /* 0x000000ffff167224 */ /* 0x000fc400078e00a0 */
[----:B------:R-:W-:Y:S02]  /*8ca0*/  IMAD.MOV.U32 R21, RZ, RZ, R161 ;  /* 0x000000ffff157224 */ /* 0x000fe400078e00a1 */
[----:B------:R-:W-:Y:S02]  /*8cb0*/  IMAD.MOV.U32 R11, RZ, RZ, R162 ;  /* 0x000000ffff0b7224 */ /* 0x000fe400078e00a2 */
[----:B------:R-:W-:Y:S02]  /*8cc0*/  IMAD.MOV.U32 R10, RZ, RZ, R163 ;  /* 0x000000ffff0a7224 */ /* 0x000fe400078e00a3 */
[----:B------:R-:W1:Y:S01]  /*8cd0*/  LDSM.16.MT88.4 R160, [R190+0x11800] ;  /* 0x01180000bea0783b */ /* 0x000e620000004200 */
[----:B------:R-:W-:Y:S02]  /*8ce0*/  IMAD.MOV.U32 R7, RZ, RZ, R139 ;  /* 0x000000ffff077224 */ /* 0x000fe400078e008b */
[----:B------:R-:W-:Y:S02]  /*8cf0*/  IMAD.MOV.U32 R9, RZ, RZ, R229 ;  /* 0x000000ffff097224 */ /* 0x000fe400078e00e5 */
[----:B------:R-:W-:-:S02]  /*8d00*/  IMAD.MOV.U32 R4, RZ, RZ, R137 ;  /* 0x000000ffff047224 */ /* 0x000fc400078e0089 */
[----:B------:R-:W-:Y:S02]  /*8d10*/  IMAD.MOV.U32 R6, RZ, RZ, R228 ;  /* 0x000000ffff067224 */ /* 0x000fe400078e00e4 */
[----:B------:R-:W-:Y:S01]  /*8d20*/  IMAD.MOV.U32 R23, RZ, RZ, R155 ;  /* 0x000000ffff177224 */ /* 0x000fe200078e009b */
[C---:B-1----:R-:W-:Y:S01]  /*8d30*/  HMMA.16816.F32.BF16 R164, R128.reuse, R160, R164 ;  /* 0x000000a080a4723c */ /* 0x042fe200000418a4 */
[----:B------:R-:W-:Y:S01]  /*8d40*/  FADD.FTZ R7, R7, R27 ;  /* 0x0000001b07077221 */ /* 0x000fe20000010000 */
[----:B------:R-:W-:Y:S01]  /*8d50*/  FADD.FTZ R4, R4, R239 ;  /* 0x000000ef04047221 */ /* 0x000fe20000010000 */
[----:B------:R-:W-:Y:S01]  /*8d60*/  IMAD.MOV.U32 R229, RZ, RZ, R136 ;  /* 0x000000ffffe57224 */ /* 0x000fe200078e0088 */
[----:B------:R-:W-:Y:S01]  /*8d70*/  USHF.L.U32 UR23, UR23, 0x3, URZ ;  /* 0x0000000317177899 */ /* 0x000fe2000800063f */
[----:B------:R-:W-:Y:S01]  /*8d80*/  IMAD.MOV.U32 R228, RZ, RZ, R138 ;  /* 0x000000ffffe47224 */ /* 0x000fe200078e008a */
[----:B------:R-:W-:Y:S01]  /*8d90*/  HMMA.16816.F32.BF16 R160, R128, R162, R16 ;  /* 0x000000a280a0723c */ /* 0x000fe20000041810 */
[----:B------:R1:W2:Y:S01]  /*8da0*/  LDL.LU.S16 R17, [R1+0x8] ;  /* 0x0000080001117983 */ /* 0x0002a20000300600 */
[----:B------:R-:W-:-:S03]  /*8db0*/  FADD.FTZ R7, R9, R7 ;  /* 0x0000000709077221 */ /* 0x000fc60000010000 */
[----:B------:R-:W3:Y:S02]  /*8dc0*/  LDSM.16.MT88.4 R136, [R192+0x11800] ;  /* 0x01180000c088783b */ /* 0x000ee40000004200 */
[----:B------:R-:W-:Y:S01]  /*8dd0*/  IMAD.MOV.U32 R19, RZ, RZ, R0 ;  /* 0x000000ffff137224 */ /* 0x000fe200078e0000 */
[----:B------:R-:W-:Y:S01]  /*8de0*/  HMMA.16816.F32.BF16 R144, R128, R146, R36 ;  /* 0x000000928090723c */ /* 0x000fe20000041824 */
[----:B------:R-:W-:Y:S01]  /*8df0*/  LDSM.16.MT88.4 R152, [R191+0x11800] ;  /* 0x01180000bf98783b */ /* 0x000fe20000004200 */
[----:B--2---:R-:W-:-:S05]  /*8e00*/  @!P3 HFMA2.BF16_V2 R17, -RZ.H0_H0, RZ.H0_H0, -R212.H0_H0 ;  /* 0x200000ffff11b231 */ /* 0x004fca00003409d4 */
[----:B------:R-:W-:Y:S02]  /*8e10*/  PRMT R18, R17, 0x7610, R18 ;  /* 0x0000761011127816 */ /* 0x000fe40000000012 */
[----:B------:R1:W2:Y:S02]  /*8e20*/  LDL.LU.S16 R17, [R1+0xc] ;  /* 0x00000c0001117983 */ /* 0x0002a40000300600 */
[----:B------:R-:W-:Y:S02]  /*8e30*/  @!P3 PRMT R212, R18, 0x5410, RZ ;  /* 0x0000541012d4b816 */ /* 0x000fe400000000ff */
[----:B------:R1:W4:Y:S01]  /*8e40*/  LDL.LU.S16 R9, [R1+0x64] ;  /* 0x0000640001097983 */ /* 0x0003220000300600 */
[----:B------:R-:W-:Y:S02]  /*8e50*/  IMAD.MOV.U32 R18, RZ, RZ, R21 ;  /* 0x000000ffff127224 */ /* 0x000fe400078e0015 */
[----:B------:R-:W-:Y:S02]  /*8e60*/  IMAD.MOV.U32 R21, RZ, RZ, R22 ;  /* 0x000000ffff157224 */ /* 0x000fe400078e0016 */
[----:B--2---:R-:W-:-:S05]  /*8e70*/  @!P1 HFMA2.BF16_V2 R17, -RZ.H0_H0, RZ.H0_H0, -R196.H0_H0 ;  /* 0x200000ffff119231 */ /* 0x004fca00003409c4 */
[----:B------:R-:W-:-:S04]  /*8e80*/  PRMT R8, R17, 0x7610, R8 ;  /* 0x0000761011087816 */ /* 0x000fc80000000008 */
[----:B------:R-:W-:Y:S02]  /*8e90*/  @!P1 PRMT R196, R8, 0x5410, RZ ;  /* 0x0000541008c49816 */ /* 0x000fe400000000ff */
[----:B------:R1:W2:Y:S01]  /*8ea0*/  LDL.LU.S16 R8, [R1+0x60] ;  /* 0x0000600001087983 */ /* 0x0002a20000300600 */
[----:B------:R-:W-:-:S03]  /*8eb0*/  IMAD.MOV.U32 R17, RZ, RZ, R11 ;  /* 0x000000ffff117224 */ /* 0x000fc600078e000b */
[----:B------:R1:W5:Y:S01]  /*8ec0*/  LDL.LU.S16 R22, [R1+0x68] ;  /* 0x0000680001167983 */ /* 0x0003620000300600 */
[----:B------:R-:W-:-:S03]  /*8ed0*/  FADD.FTZ R7, R17, R7 ;  /* 0x0000000711077221 */ /* 0x000fc60000010000 */
[----:B------:R1:W3:Y:S01]  /*8ee0*/  LDL.LU.S16 R17, [R1+0x6c] ;  /* 0x00006c0001117983 */ /* 0x0002e20000300600 */
[----:B------:R-:W-:-:S04]  /*8ef0*/  LOP3.LUT R0, R236, 0xff, RZ, 0xc0, !PT ;  /* 0x000000ffec007812 */ /* 0x000fc800078ec0ff */
[----:B------:R-:W-:Y:S02]  /*8f00*/  ISETP.LE.U32.AND P2, PT, R0, UR5, PT ;  /* 0x0000000500007c0c */ /* 0x000fe4000bf43070 */
[----:B------:R-:W-:-:S04]  /*8f10*/  SHF.R.U32.HI R0, RZ, 0x8, R237 ;  /* 0x00000008ff007819 */ /* 0x000fc800000116ed */
[----:B------:R-:W-:-:S04]  /*8f20*/  LOP3.LUT R0, R0, 0xffff, RZ, 0xc0, !PT ;  /* 0x0000ffff00007812 */ /* 0x000fc800078ec0ff */
[----:B------:R-:W-:Y:S01]  /*8f30*/  ISETP.LE.U32.AND P3, PT, R0, UR5, PT ;  /* 0x0000000500007c0c */ /* 0x000fe2000bf63070 */
[----:B------:R-:W-:Y:S01]  /*8f40*/  FADD.FTZ R0, R19, R4 ;  /* 0x0000000413007221 */ /* 0x000fe20000010000 */
[----:B------:R-:W-:Y:S01]  /*8f50*/  IMAD.MOV.U32 R19, RZ, RZ, R6 ;  /* 0x000000ffff137224 */ /* 0x000fe200078e0006 */
[C---:B------:R-:W-:Y:S01]  /*8f60*/  HMMA.16816.F32.BF16 R36, R128.reuse, R40, R48 ;  /* 0x000000288024723c */ /* 0x040fe20000041830 */
[----:B------:R-:W4:Y:S05]  /*8f70*/  LDSM.16.MT88.4 R48, [R191+0x13800] ;  /* 0x01380000bf30783b */ /* 0x000f2a0000004200 */
[C---:B------:R-:W-:Y:S06]  /*8f80*/  HMMA.16816.F32.BF16 R40, R128.reuse, R42, R52 ;  /* 0x0000002a8028723c */ /* 0x040fec0000041834 */
[----:B------:R-:W-:Y:S01]  /*8f90*/  HMMA.16816.F32.BF16 R52, R128, R56, R72 ;  /* 0x000000388034723c */ /* 0x000fe20000041848 */
[----:B------:R-:W1:Y:S01]  /*8fa0*/  LDSM.16.MT88.4 R72, [R190+0x15800] ;  /* 0x01580000be48783b */ /* 0x000e620000004200 */
[----:B--2---:R-:W-:-:S02]  /*8fb0*/  @!P5 HFMA2.BF16_V2 R8, -RZ.H0_H0, RZ.H0_H0, -R179.H0_H0 ;  /* 0x200000ffff08d231 */ /* 0x004fc400003409b3 */
[----:B-----5:R-:W-:-:S03]  /*8fc0*/  @!P4 HFMA2.BF16_V2 R22, -RZ.H0_H0, RZ.H0_H0, -R26.H0_H0 ;  /* 0x200000ffff16c231 */ /* 0x020fc6000034091a */
[----:B------:R-:W-:Y:S01]  /*8fd0*/  PRMT R20, R8, 0x7610, R20 ;  /* 0x0000761008147816 */ /* 0x000fe20000000014 */
[----:B---3--:R-:W-:-:S03]  /*8fe0*/  @!P3 HFMA2.BF16_V2 R17, -RZ.H0_H0, RZ.H0_H0, -R25.H0_H0 ;  /* 0x200000ffff11b231 */ /* 0x008fc60000340919 */
[----:B------:R-:W-:Y:S02]  /*8ff0*/  @!P5 PRMT R179, R20, 0x5410, RZ ;  /* 0x0000541014b3d816 */ /* 0x000fe400000000ff */
[----:B------:R-:W-:Y:S02]  /*9000*/  PRMT R16, R22, 0x7610, R16 ;  /* 0x0000761016107816 */ /* 0x000fe40000000010 */
[C---:B------:R-:W-:Y:S01]  /*9010*/  LEA R22, P5, R19.reuse, UR6, 0x1 ;  /* 0x0000000613167c11 */ /* 0x040fe2000f8a08ff */
[----:B------:R-:W-:Y:S02]  /*9020*/  IMAD.MOV.U32 R20, RZ, RZ, R21 ;  /* 0x000000ffff147224 */ /* 0x000fe400078e0015 */
[----:B------:R-:W-:Y:S01]  /*9030*/  IMAD.MOV.U32 R21, RZ, RZ, R23 ;  /* 0x000000ffff157224 */ /* 0x000fe200078e0017 */
[----:B------:R-:W-:Y:S02]  /*9040*/  LEA.HI.X R23, R19, UR7, R18, 0x1, P5 ;  /* 0x0000000713177c11 */ /* 0x000fe4000a8f0c12 */
[----:B------:R-:W-:Y:S01]  /*9050*/  PRMT R5, R17, 0x7610, R5 ;  /* 0x0000761011057816 */ /* 0x000fe20000000005 */
[----:B------:R2:W3:Y:S04]  /*9060*/  LDL.LU.S16 R18, [R1+0x74] ;  /* 0x0000740001127983 */ /* 0x0004e80000300600 */
[----:B------:R2:W5:Y:S01]  /*9070*/  LDL.LU.S16 R17, [R1+0x70] ;  /* 0x0000700001117983 */ /* 0x0005620000300600 */
[C---:B------:R-:W-:Y:S06]  /*9080*/  HMMA.16816.F32.BF16 R140, R128.reuse, R136, R140 ;  /* 0x00000088808c723c */ /* 0x040fec000004188c */
[C---:B------:R-:W-:Y:S06]  /*9090*/  HMMA.16816.F32.BF16 R136, R128.reuse, R138, R44 ;  /* 0x0000008a8088723c */ /* 0x040fec000004182c */
[C---:B----4-:R-:W-:Y:S06]  /*90a0*/  HMMA.16816.F32.BF16 R44, R128.reuse, R48, R60 ;  /* 0x00000030802c723c */ /* 0x050fec000004183c */
[C---:B------:R-:W-:Y:S06]  /*90b0*/  HMMA.16816.F32.BF16 R48, R128.reuse, R50, R68 ;  /* 0x000000328030723c */ /* 0x040fec0000041844 */
[C---:B-1----:R-:W-:Y:S06]  /*90c0*/  HMMA.16816.F32.BF16 R68, R128.reuse, R72, R92 ;  /* 0x000000488044723c */ /* 0x042fec000004185c */
[C---:B------:R-:W-:Y:S01]  /*90d0*/  HMMA.16816.F32.BF16 R60, R128.reuse, R64, R80 ;  /* 0x00000040803c723c */ /* 0x040fe20000041850 */
[----:B------:R-:W1:Y:S05]  /*90e0*/  LDSM.16.MT88.4 R80, [R191+0x15800] ;  /* 0x01580000bf50783b */ /* 0x000e6a0000004200 */
[----:B------:R-:W-:Y:S01]  /*90f0*/  HMMA.16816.F32.BF16 R72, R128, R74, R96 ;  /* 0x0000004a8048723c */ /* 0x000fe20000041860 */
[----:B------:R-:W4:Y:S01]  /*9100*/  LDSM.16.MT88.4 R96, [R192+0x15800] ;  /* 0x01580000c060783b */ /* 0x000f220000004200 */
[----:B------:R-:W-:Y:S01]  /*9110*/  ISETP.LE.U32.AND P1, PT, R238, UR5, PT ;  /* 0x00000005ee007c0c */ /* 0x000fe2000bf23070 */
[----:B------:R-:W-:-:S02]  /*9120*/  IMAD.MOV.U32 R6, RZ, RZ, R10 ;  /* 0x000000ffff067224 */ /* 0x000fc400078e000a */
[----:B------:R-:W-:Y:S01]  /*9130*/  @!P6 HFMA2.BF16_V2 R9, -RZ.H0_H0, RZ.H0_H0, -R188.H0_H0 ;  /* 0x200000ffff09e231 */ /* 0x000fe200003409bc */
[----:B------:R-:W-:Y:S01]  /*9140*/  HMMA.16816.F32.BF16 R64, R128, R66, R84 ;  /* 0x000000428040723c */ /* 0x000fe20000041854 */
[----:B------:R-:W-:-:S03]  /*9150*/  FADD.FTZ R6, R6, R0 ;  /* 0x0000000006067221 */ /* 0x000fc60000010000 */
[----:B------:R-:W-:Y:S02]  /*9160*/  PRMT R27, R9, 0x7610, R27 ;  /* 0x00007610091b7816 */ /* 0x000fe4000000001b */
[----:B------:R-:W-:Y:S01]  /*9170*/  LDSM.16.MT88.4 R8, [R192+0x17800] ;  /* 0x01780000c008783b */ /* 0x000fe20000004200 */
[C---:B------:R-:W-:Y:S06]  /*9180*/  HMMA.16816.F32.BF16 R56, R128.reuse, R58, R76 ;  /* 0x0000003a8038723c */ /* 0x040fec000004184c */
[C---:B------:R-:W-:Y:S06]  /*9190*/  HMMA.16816.F32.BF16 R84, R128.reuse, R88, R108 ;  /* 0x000000588054723c */ /* 0x040fec000004186c */
[----:B------:R-:W-:Y:S01]  /*91a0*/  HMMA.16816.F32.BF16 R88, R128, R90, R112 ;  /* 0x0000005a8058723c */ /* 0x000fe20000041870 */
[----:B------:R-:W2:Y:S01]  /*91b0*/  LDSM.16.MT88.4 R112, [R191+0x17800] ;  /* 0x01780000bf70783b */ /* 0x000ea20000004200 */
[----:B------:R-:W-:Y:S01]  /*91c0*/  FADD.FTZ R6, R20, R6 ;  /* 0x0000000614067221 */ /* 0x000fe20000010000 */
[----:B------:R-:W-:Y:S01]  /*91d0*/  @!P3 PRMT R25, R5, 0x5410, RZ ;  /* 0x000054100519b816 */ /* 0x000fe200000000ff */
[----:B------:R-:W-:-:S02]  /*91e0*/  FADD.FTZ R7, R21, R7 ;  /* 0x0000000715077221 */ /* 0x000fc40000010000 */
[C---:B-1----:R-:W-:Y:S06]  /*91f0*/  HMMA.16816.F32.BF16 R76, R128.reuse, R80, R100 ;  /* 0x00000050804c723c */ /* 0x042fec0000041864 */
[C---:B----4-:R-:W-:Y:S06]  /*9200*/  HMMA.16816.F32.BF16 R92, R128.reuse, R96, R116 ;  /* 0x00000060805c723c */ /* 0x050fec0000041874 */
[C---:B------:R-:W-:Y:S01]  /*9210*/  HMMA.16816.F32.BF16 R80, R128.reuse, R82, R104 ;  /* 0x000000528050723c */ /* 0x040fe20000041868 */
[----:B------:R-:W1:Y:S05]  /*9220*/  LDSM.16.MT88.4 R104, [R190+0x17800] ;  /* 0x01780000be68783b */ /* 0x000e6a0000004200 */
[----:B------:R-:W-:Y:S01]  /*9230*/  HMMA.16816.F32.BF16 R96, R128, R98, R120 ;  /* 0x000000628060723c */ /* 0x000fe20000041878 */
[----:B------:R-:W4:Y:S01]  /*9240*/  LDSM.16.MT88.4 R120, [R193+0x17800] ;  /* 0x01780000c178783b */ /* 0x000f220000004200 */
[----:B------:R-:W-:Y:S01]  /*9250*/  FADD.FTZ R6, R228, R6 ;  /* 0x00000006e4067221 */ /* 0x000fe20000010000 */
[----:B------:R-:W-:-:S02]  /*9260*/  @!P6 PRMT R188, R27, 0x5410, RZ ;  /* 0x000054101bbce816 */ /* 0x000fc400000000ff */
[----:B------:R-:W-:Y:S01]  /*9270*/  STG.E.U16 desc[UR32][R22.64], R218 ;  /* 0x000000da16007986 */ /* 0x000fe2000c101520 */
[----:B------:R-:W-:-:S03]  /*9280*/  FADD.FTZ R6, R230, R6 ;  /* 0x00000006e6067221 */ /* 0x000fc60000010000 */
[----:B------:R-:W-:Y:S01]  /*9290*/  STG.E.U16 desc[UR32][R22.64+0x2], R216 ;  /* 0x000002d816007986 */ /* 0x000fe2000c101520 */
[----:B------:R-:W-:Y:S01]  /*92a0*/  @!P4 PRMT R26, R16, 0x5410, RZ ;  /* 0x00005410101ac816 */ /* 0x000fe200000000ff */
[C---:B------:R-:W-:Y:S06]  /*92b0*/  HMMA.16816.F32.BF16 R156, R128.reuse, R152, R156 ;  /* 0x00000098809c723c */ /* 0x040fec000004189c */
[C---:B--2---:R-:W-:Y:S06]  /*92c0*/  HMMA.16816.F32.BF16 R108, R128.reuse, R112, R184 ;  /* 0x00000070806c723c */ /* 0x044fec00000418b8 */
[C---:B------:R-:W-:Y:S06]  /*92d0*/  HMMA.16816.F32.BF16 R112, R128.reuse, R114, R204 ;  /* 0x000000728070723c */ /* 0x040fec00000418cc */
[C---:B------:R-:W-:Y:S06]  /*92e0*/  HMMA.16816.F32.BF16 R152, R128.reuse, R154, R32 ;  /* 0x0000009a8098723c */ /* 0x040fec0000041820 */
[C---:B-1----:R-:W-:Y:S06]  /*92f0*/  HMMA.16816.F32.BF16 R100, R128.reuse, R104, R124 ;  /* 0x000000688064723c */ /* 0x042fec000004187c */
[C---:B----4-:R-:W-:Y:S06]  /*9300*/  HMMA.16816.F32.BF16 R116, R128.reuse, R120, R208 ;  /* 0x000000788074723c */ /* 0x050fec00000418d0 */
[C---:B------:R-:W-:Y:S06]  /*9310*/  HMMA.16816.F32.BF16 R104, R128.reuse, R106, R180 ;  /* 0x0000006a8068723c */ /* 0x040fec00000418b4 */
[C---:B------:R-:W-:Y:S06]  /*9320*/  HMMA.16816.F32.BF16 R120, R128.reuse, R122, R224 ;  /* 0x0000007a8078723c */ /* 0x040fec00000418e0 */
[C---:B------:R-:W-:Y:S06]  /*9330*/  HMMA.16816.F32.BF16 R124, R128.reuse, R8, R28 ;  /* 0x00000008807c723c */ /* 0x040fec000004181c */
[----:B------:R-:W-:Y:S01]  /*9340*/  HMMA.16816.F32.BF16 R128, R128, R10, R12 ;  /* 0x0000000a8080723c */ /* 0x000fe2000004180c */
[----:B---3--:R-:W-:-:S02]  /*9350*/  @!P2 HFMA2.BF16_V2 R18, -RZ.H0_H0, RZ.H0_H0, -R24.H0_H0 ;  /* 0x200000ffff12a231 */ /* 0x008fc40000340918 */
[----:B-----5:R-:W-:-:S03]  /*9360*/  @!P1 HFMA2.BF16_V2 R17, -RZ.H0_H0, RZ.H0_H0, -R2.H0_H0 ;  /* 0x200000ffff119231 */ /* 0x020fc60000340902 */
[----:B------:R-:W-:Y:S02]  /*9370*/  PRMT R4, R18, 0x7610, R4 ;  /* 0x0000761012047816 */ /* 0x000fe40000000004 */
[----:B------:R-:W-:-:S04]  /*9380*/  PRMT R0, R17, 0x7610, R0 ;  /* 0x0000761011007816 */ /* 0x000fc80000000000 */
[----:B------:R-:W-:Y:S01]  /*9390*/  @!P1 PRMT R2, R0, 0x5410, RZ ;  /* 0x0000541000029816 */ /* 0x000fe200000000ff */
[----:B------:R-:W-:Y:S01]  /*93a0*/  IMAD.U32 R0, RZ, RZ, UR23 ;  /* 0x00000017ff007e24 */ /* 0x000fe2000f8e00ff */
[----:B------:R-:W-:-:S03]  /*93b0*/  @!P2 PRMT R24, R4, 0x5410, RZ ;  /* 0x000054100418a816 */ /* 0x000fc600000000ff */
[----:B------:R-:W-:-:S04]  /*93c0*/  IMAD.WIDE R4, R0, 0x2, R22 ;  /* 0x0000000200047825 */ /* 0x000fc800078e0216 */
[----:B------:R-:W-:Y:S01]  /*93d0*/  FADD.FTZ R0, R229, R7 ;  /* 0x00000007e5007221 */ /* 0x000fe20000010000 */
[----:B------:R-:W-:Y:S03]  /*93e0*/  STG.E.U16 desc[UR32][R4.64], R215 ;  /* 0x000000d704007986 */ /* 0x000fe6000c101520 */
[----:B------:R-:W-:Y:S01]  /*93f0*/  FADD.FTZ R7, R231, R0 ;  /* 0x00000000e7077221 */ /* 0x000fe20000010000 */
[----:B------:R-:W-:Y:S04]  /*9400*/  STG.E.U16 desc[UR32][R4.64+0x2], R221 ;  /* 0x000002dd04007986 */ /* 0x000fe8000c101520 */
[----:B------:R-:W-:Y:S04]  /*9410*/  STG.E.U16 desc[UR32][R22.64+0x10], R217 ;  /* 0x000010d916007986 */ /* 0x000fe8000c101520 */
[----:B------:R-:W-:Y:S01]  /*9420*/  STG.E.U16 desc[UR32][R22.64+0x12], R214 ;  /* 0x000012d616007986 */ /* 0x000fe2000c101520 */
[----:B------:R-:W-:-:S03]  /*9430*/  FADD.FTZ R0, R240, R6 ;  /* 0x00000006f0007221 */ /* 0x000fc60000010000 */
[----:B------:R-:W-:Y:S04]  /*9440*/  STG.E.U16 desc[UR32][R4.64+0x10], R220 ;  /* 0x000010dc04007986 */ /* 0x000fe8000c101520 */
[----:B------:R-:W-:Y:S01]  /*9450*/  STG.E.U16 desc[UR32][R4.64+0x12], R219 ;  /* 0x000012db04007986 */ /* 0x000fe2000c101520 */
[----:B------:R-:W-:-:S03]  /*9460*/  FADD.FTZ R6, R241, R7 ;  /* 0x00000007f1067221 */ /* 0x000fc60000010000 */
[----:B------:R-:W-:Y:S04]  /*9470*/  STG.E.U16 desc[UR32][R22.64+0x20], R223 ;  /* 0x000020df16007986 */ /* 0x000fe8000c101520 */
[----:B------:R-:W-:Y:S04]  /*9480*/  STG.E.U16 desc[UR32][R22.64+0x22], R222 ;  /* 0x000022de16007986 */ /* 0x000fe8000c101520 */
[----:B------:R-:W-:Y:S04]  /*9490*/  STG.E.U16 desc[UR32][R4.64+0x20], R213 ;  /* 0x000020d504007986 */ /* 0x000fe8000c101520 */
[----:B------:R-:W-:Y:S04]  /*94a0*/  STG.E.U16 desc[UR32][R4.64+0x22], R203 ;  /* 0x000022cb04007986 */ /* 0x000fe8000c101520 */
[----:B------:R-:W-:Y:S04]  /*94b0*/  STG.E.U16 desc[UR32][R22.64+0x30], R212 ;  /* 0x000030d416007986 */ /* 0x000fe8000c101520 */
[----:B------:R-:W-:Y:S04]  /*94c0*/  STG.E.U16 desc[UR32][R22.64+0x32], R196 ;  /* 0x000032c416007986 */ /* 0x000fe8000c101520 */
[----:B------:R-:W-:Y:S04]  /*94d0*/  STG.E.U16 desc[UR32][R4.64+0x30], R188 ;  /* 0x000030bc04007986 */ /* 0x000fe8000c101520 */
[----:B------:R-:W-:Y:S01]  /*94e0*/  STG.E.U16 desc[UR32][R4.64+0x32], R179 ;  /* 0x000032b304007986 */ /* 0x000fe2000c101520 */
[----:B------:R-:W-:-:S03]  /*94f0*/  FADD.FTZ R0, R242, R0 ;  /* 0x00000000f2007221 */ /* 0x000fc60000010000 */
        /* <DEDUP_REMOVED lines=17> */
[----:B------:R-:W-:Y:S01]  /*9610*/  STG.E.U16 desc[UR32][R4.64+0x70], R24 ;  /* 0x0000701804007986 */ /* 0x000fe2000c101520 */
[----:B------:R-:W-:Y:S01]  /*9620*/  FADD.FTZ R0, R234, R0 ;  /* 0x00000000ea007221 */ /* 0x000fe20000010000 */
[----:B------:R-:W-:-:S02]  /*9630*/  FADD.FTZ R6, R235, R6 ;  /* 0x00000006eb067221 */ /* 0x000fc40000010000 */
[----:B------:R1:W-:Y:S01]  /*9640*/  STG.E.U16 desc[UR32][R4.64+0x72], R2 ;  /* 0x0000720204007986 */ /* 0x0003e2000c101520 */
[----:B------:R-:W-:-:S04]  /*9650*/  FADD.FTZ R0, R244, R0 ;  /* 0x00000000f4007221 */ /* 0x000fc80000010000 */
[----:B------:R-:W-:Y:S01]  /*9660*/  FADD.FTZ R0, R246, R0 ;  /* 0x00000000f6007221 */ /* 0x000fe20000010000 */
[----:B------:R-:W-:-:S03]  /*9670*/  IADD3 R206, P1, R22, -0x80, RZ ;  /* 0xffffff8016ce7810 */ /* 0x000fc60007f3e0ff */
[----:B------:R-:W-:Y:S01]  /*9680*/  FADD.FTZ R0, R248, R0 ;  /* 0x00000000f8007221 */ /* 0x000fe20000010000 */
[----:B------:R-:W-:-:S03]  /*9690*/  IADD3.X R207, R23, -0x1, RZ, P1, !PT ;  /* 0xffffffff17cf7810 */ /* 0x000fc60000ffe4ff */
[----:B------:R-:W-:Y:S01]  /*96a0*/  FADD.FTZ R238, R250, R0 ;  /* 0x00000000faee7221 */ /* 0x000fe20000010000 */
[----:B-1----:R-:W-:-:S04]  /*96b0*/  FADD.FTZ R2, R245, R6 ;  /* 0x00000006f5027221 */ /* 0x002fc80000010000 */
[----:B------:R-:W-:-:S04]  /*96c0*/  FADD.FTZ R2, R247, R2 ;  /* 0x00000002f7027221 */ /* 0x000fc80000010000 */
[----:B------:R-:W-:-:S04]  /*96d0*/  FADD.FTZ R204, R249, R2 ;  /* 0x00000002f9cc7221 */ /* 0x000fc80000010000 */
[----:B------:R-:W-:Y:S01]  /*96e0*/  FADD.FTZ R204, R251, R204 ;  /* 0x000000ccfbcc7221 */ /* 0x000fe20000010000 */
[----:B------:R-:W-:Y:S06]  /*96f0*/  @!P0 BRA `(.L_x_707) ;  /* 0x0000007800a88947 */ /* 0x000fec0003800000 */
[----:B------:R-:W2:Y:S01]  /*9700*/  LDL R245, [R1+0x8c] ;  /* 0x00008c0001f57983 */ /* 0x000ea20000100800 */
[----:B------:R-:W-:-:S03]  /*9710*/  ULDC UR4, c[0x0][0x2d0] ;  /* 0x0000b40000047ab9 */ /* 0x000fc60000000800 */
[----:B------:R-:W3:Y:S04]  /*9720*/  LDL R246, [R1+0x88] ;  /* 0x0000880001f67983 */ /* 0x000ee80000100800 */
[----:B------:R-:W4:Y:S04]  /*9730*/  LDL R247, [R1+0x90] ;  /* 0x0000900001f77983 */ /* 0x000f280000100800 */
[----:B------:R-:W5:Y:S04]  /*9740*/  LDL.64 R248, [R1+0xb8] ;  /* 0x0000b80001f87983 */ /* 0x000f680000100a00 */
[----:B------:R-:W5:Y:S01]  /*9750*/  LDL.64 R250, [R1+0xc8] ;  /* 0x0000c80001fa7983 */ /* 0x000f620000100a00 */
[----:B------:R-:W-:Y:S01]  /*9760*/  UIADD3 UR20, UR22, -0x2, URZ ;  /* 0xfffffffe16147890 */ /* 0x000fe2000fffe03f */
[----:B------:R-:W-:-:S04]  /*9770*/  DEPBAR.LE SB0, 0x0 ;  /* 0x000080000000791a */ /* 0x000fc80000000000 */
[----:B------:R-:W1:Y:S01]  /*9780*/  S2R R2, SR_TID.X ;  /* 0x0000000000027919 */ /* 0x000e620000002100 */
[----:B------:R-:W-:Y:S02]  /*9790*/  USHF.R.S32.HI UR6, URZ, 0x1f, UR20 ;  /* 0x0000001f3f067899 */ /* 0x000fe40008011414 */
[----:B------:R-:W-:Y:S01]  /*97a0*/  UISETP.GE.AND UP0, UPT, UR22, 0x3, UPT ;  /* 0x000000031600788c */ /* 0x000fe2000bf06270 */
[----:B------:R-:W1:Y:S02]  /*97b0*/  S2R R205, SR_TID.X ;  /* 0x0000000000cd7919 */ /* 0x000e640000002100 */
[----:B-1----:R-:W-:-:S04]  /*97c0*/  SHF.R.S32.HI R0, RZ, 0x1f, R2 ;  /* 0x0000001fff007819 */ /* 0x002fc80000011402 */
[----:B------:R-:W-:Y:S01]  /*97d0*/  LEA.HI R0, R0, R2, RZ, 0x3 ;  /* 0x0000000200007211 */ /* 0x000fe200078f18ff */
[----:B------:R-:W-:-:S03]  /*97e0*/  IMAD.SHL.U32 R205, R205, 0x2, RZ ;  /* 0x00000002cdcd7824 */ /* 0x000fc600078e00ff */
[----:B------:R-:W-:Y:S02]  /*97f0*/  LOP3.LUT R0, R0, 0xfffffff8, RZ, 0xc0, !PT ;  /* 0xfffffff800007812 */ /* 0x000fe400078ec0ff */
[----:B------:R-:W-:-:S03]  /*9800*/  LOP3.LUT R205, R205, 0x6, RZ, 0xc0, !PT ;  /* 0x00000006cdcd7812 */ /* 0x000fc600078ec0ff */
        /* <DEDUP_REMOVED lines=14> */
[----:B-----5:R-:W-:-:S07]  /*98f0*/  IMAD.MOV.U32 R5, RZ, RZ, R249 ;  /* 0x000000ffff057224 */ /* 0x020fce00078e00f9 */
        /* <DEDUP_REMOVED lines=14> */
[----:B------:R-:W5:Y:S01]  /*99e0*/  @!P5 LDC.64 R16, c[0x0][0x220] ;  /* 0x00008800ff10db82 */ /* 0x000f620000000a00 */
        /* <DEDUP_REMOVED lines=29> */
[----:B------:R-:W4:Y:S03]  /*9bc0*/  @!P4 LDC.64 R14, c[0x0][0x220] ;  /* 0x00008800ff0ecb82 */ /* 0x000f260000000a00 */
[----:B------:R-:W-:Y:S01]  /*9bd0*/  @!PT LDS RZ, [RZ] ;  /* 0x00000000fffff984 */ /* 0x000fe20000000800 */
[----:B------:R-:W-:Y:S01]  /*9be0*/  @!PT LDS RZ, [RZ] ;  /* 0x00000000fffff984 */ /* 0x000fe20000000800 */
[----:B------:R-:W-:Y:S01]  /*9bf0*/  @!PT LDS RZ, [RZ] ;  /* 0x00000000fffff984 */ /* 0x000fe20000000800 */
[----:B------:R-:W-:Y:S01]  /*9c00*/  @!P6 LDGSTS.E.BYPASS.LTC128B.128 [R202+0x10800], desc[UR32][R6.64] ;  /* 0x1080000006caefae */ /* 0x000fe2000b901d60 */
[----:B-----5:R-:W-:-:S03]  /*9c10*/  @!P5 LEA R8, P0, R2, R16, 0x1 ;  /* 0x000000100208d211 */ /* 0x020fc600078008ff */
[----:B------:R-:W-:Y:S01]  /*9c20*/  @P5 STS.128 [R202+0x12800], RZ ;  /* 0x012800ffca005388 */ /* 0x000fe20000000c00 */
[----:B------:R-:W-:Y:S02]  /*9c30*/  @!P5 LEA.HI.X R9, R2, R17, R4, 0x1, P0 ;  /* 0x000000110209d211 */ /* 0x000fe400000f0c04 */
[----:B------:R-:W5:Y:S01]  /*9c40*/  @!P5 LDC.64 R16, c[0x0][0x220] ;  /* 0x00008800ff10db82 */ /* 0x000f620000000a00 */
[C---:B---3--:R-:W-:Y:S02]  /*9c50*/  @!P6 LEA R12, P1, R0.reuse, R18, 0x1 ;  /* 0x00000012000ce211 */ /* 0x048fe400078208ff */
[----:B------:R-:W-:Y:S01]  /*9c60*/  @!PT LDS RZ, [RZ] ;  /* 0x00000000fffff984 */ /* 0x000fe20000000800 */
[----:B------:R-:W-:Y:S01]  /*9c70*/  @!PT LDS RZ, [RZ] ;  /* 0x00000000fffff984 */ /* 0x000fe20000000800 */
[----:B------:R-:W-:Y:S01]  /*9c80*/  @!PT LDS RZ, [RZ] ;  /* 0x00000000fffff984 */ /* 0x000fe20000000800 */
[----:B------:R1:W-:Y:S02]  /*9c90*/  @!P5 LDGSTS.E.BYPASS.LTC128B.128 [R202+0x12800], desc[UR32][R8.64+0x80] ;  /* 0x1280008008cadfae */ /* 0x0003e4000b901d60 */
[----:B------:R-:W-:Y:S02]  /*9ca0*/  @!P6 LEA.HI.X R13, R0, R19, R5, 0x1, P1 ;  /* 0x00000013000de211 */ /* 0x000fe400008f0c05 */
[----:B------:R-:W-:Y:S01]  /*9cb0*/  @P4 STS.128 [R202+0x14800], RZ ;  /* 0x014800ffca004388 */ /* 0x000fe20000000c00 */
[----:B------:R-:W3:Y:S01]  /*9cc0*/  @!P4 LDC.64 R18, c[0x0][0x220] ;  /* 0x00008800ff12cb82 */ /* 0x000ee20000000a00 */
[----:B--2---:R-:W-:-:S04]  /*9cd0*/  @!P4 LEA R10, P0, R2, R24, 0x1 ;  /* 0x00000018020ac211 */ /* 0x004fc800078008ff */
[----:B------:R-:W-:-:S03]  /*9ce0*/  @!P4 LEA.HI.X R11, R2, R25, R4, 0x1, P0 ;  /* 0x00000019020bc211 */ /* 0x000fc600000f0c04 */
[----:B------:R-:W2:Y:S02]  /*9cf0*/  @!P3 LDC.64 R24, c[0x0][0x220] ;  /* 0x00008800ff18bb82 */ /* 0x000ea40000000a00 */
        /* <DEDUP_REMOVED lines=8> */
[C---:B-----5:R-:W-:Y:S02]  /*9d80*/  @!P5 LEA R6, P0, R0.reuse, R16, 0x1 ;  /* 0x000000100006d211 */ /* 0x060fe400078008ff */
        /* <DEDUP_REMOVED lines=8> */
[----:B----4-:R-:W4:Y:S02]  /*9e10*/  @!P5 LDC.64 R10, c[0x0][0x220] ;  /* 0x00008800ff0adb82 */ /* 0x010f240000000a00 */
        /* <DEDUP_REMOVED lines=10> */
[----:B-----5:R-:W-:-:S02]  /*9ec0*/  @!P4 LEA R8, P0, R0, R14, 0x1 ;  /* 0x0000000e0008c211 */ /* 0x020fc400078008ff */
[----:B------:R-:W-:Y:S02]  /*9ed0*/  @!P6 LEA R14, P1, R2, R26, 0x1 ;  /* 0x0000001a020ee211 */ /* 0x000fe400078208ff */
[--C-:B------:R-:W-:Y:S02]  /*9ee0*/  @!P4 LEA.HI.X R9, R0, R15, R5.reuse, 0x1, P0 ;  /* 0x0000000f0009c211 */ /* 0x100fe400000f0c05 */
[C---:B----4-:R-:W-:Y:S02]  /*9ef0*/  @!P5 LEA R10, P2, R2.reuse, R10, 0x1 ;  /* 0x0000000a020ad211 */ /* 0x050fe400078408ff */
[--C-:B------:R-:W-:Y:S01]  /*9f00*/  @!P6 LEA.HI.X R15, R2, R27, R4.reuse, 0x1, P1 ;  /* 0x0000001b020fe211 */ /* 0x100fe200008f0c04 */
[----:B------:R-:W-:Y:S01]  /*9f10*/  @!PT LDS RZ, [RZ] ;  /* 0x00000000fffff984 */ /* 0x000fe20000000800 */
[----:B------:R-:W-:Y:S01]  /*9f20*/  @!PT LDS RZ, [RZ] ;  /* 0x00000000fffff984 */ /* 0x000fe20000000800 */
[----:B------:R-:W-:Y:S01]  /*9f30*/  @!PT LDS RZ, [RZ] ;  /* 0x00000000fffff984 */ /* 0x000fe20000000800 */
[----:B------:R3:W-:Y:S01]  /*9f40*/  @!P4 LDGSTS.E.BYPASS.LTC128B.128 [R202+0x15000], desc[UR32][R8.64+0x100] ;  /* 0x1500010008cacfae */ /* 0x0007e2000b901d60 */
[----:B--2---:R-:W-:Y:S02]  /*9f50*/  @!P3 LEA R12, P0, R0, R24, 0x1 ;  /* 0x00000018000cb211 */ /* 0x004fe400078008ff */
        /* <DEDUP_REMOVED lines=9> */
[----:B------:R-:W-:Y:S01]  /*9ff0*/  IMAD R0, R0, 0x40, R205 ;  /* 0x0000004000007824 */ /* 0x000fe200078e02cd */
[C---:B------:R-:W-:Y:S02]  /*a000*/  @!P3 LEA.HI.X R7, R2.reuse, R21, R4, 0x1, P0 ;  /* 0x000000150207b211 */ /* 0x040fe400000f0c04 */
        /* <DEDUP_REMOVED lines=10> */
[----:B---3--:R-:W-:-:S03]  /*a0b0*/  @!P4 LEA R8, P1, R2, R18, 0x1 ;  /* 0x000000120208c211 */ /* 0x008fc600078208ff */
[----:B------:R-:W-:Y:S01]  /*a0c0*/  @P4 STS.128 [R202+0x15800], RZ ;  /* 0x015800ffca004388 */ /* 0x000fe20000000c00 */
[----:B------:R-:W-:Y:S01]  /*a0d0*/  @!P4 LEA.HI.X R9, R2, R19, R4, 0x1, P1 ;  /* 0x000000130209c211 */ /* 0x000fe200008f0c04 */
[----:B------:R-:W-:-:S04]  /*a0e0*/  VIADD R2, R0, 0x8 ;  /* 0x0000000800027836 */ /* 0x000fc80000000000 */
[----:B------:R-:W-:Y:S01]  /*a0f0*/  @!PT LDS RZ, [RZ] ;  /* 0x00000000fffff984 */ /* 0x000fe20000000800 */
[----:B------:R-:W-:Y:S01]  /*a100*/  @!PT LDS RZ, [RZ] ;  /* 0x00000000fffff984 */ /* 0x000fe20000000800 */
[----:B------:R-:W-:Y:S01]  /*a110*/  @!PT LDS RZ, [RZ] ;  /* 0x00000000fffff984 */ /* 0x000fe20000000800 */
[----:B------:R2:W-:Y:S01]  /*a120*/  @!P4 LDGSTS.E.BYPASS.LTC128B.128 [R202+0x15800], desc[UR32][R8.64+0x100] ;  /* 0x1580010008cacfae */ /* 0x0005e2000b901d60 */
[----:B------:R-:W-:-:S03]  /*a130*/  ISETP.GE.AND P0, PT, R2, R134, PT ;  /* 0x000000860200720c */ /* 0x000fc60003f06270 */
        /* <DEDUP_REMOVED lines=9> */
[----:B--2---:R-:W1:Y:S04]  /*a1d0*/  LDSM.16.M88.4 R8, [R198] ;  /* 0x00000000c608783b */ /* 0x004e680000000200 */
[----:B------:R-:W-:Y:S04]  /*a1e0*/  LDSM.16.M88.4 R184, [R197] ;  /* 0x00000000c5b8783b */ /* 0x000fe80000000200 */
[----:B---3--:R-:W2:Y:S04]  /*a1f0*/  LDSM.16.M88.4 R4, [R199] ;  /* 0x00000000c704783b */ /* 0x008ea80000000200 */
[----:B------:R-:W3:Y:S04]  /*a200*/  LDSM.16.M88.4 R208, [R197+0x800] ;  /* 0x00080000c5d0783b */ /* 0x000ee80000000200 */
[----:B------:R-:W4:Y:S04]  /*a210*/  LDSM.16.M88.4 R220, [R197+0x1000] ;  /* 0x00100000c5dc783b */ /* 0x000f280000000200 */
[----:B------:R-:W5:Y:S04]  /*a220*/  LDSM.16.M88.4 R224, [R197+0x1800] ;  /* 0x00180000c5e0783b */ /* 0x000f680000000200 */
[----:B------:R-:W-:Y:S04]  /*a230*/  LDSM.16.M88.4 R228, [R195+0x8800] ;  /* 0x00880000c3e4783b */ /* 0x000fe80000000200 */
[----:B------:R-:W-:Y:S04]  /*a240*/  LDSM.16.M88.4 R232, [R195+0x8000] ;  /* 0x00800000c3e8783b */ /* 0x000fe80000000200 */
[----:B------:R-:W-:Y:S04]  /*a250*/  LDSM.16.M88.4 R240, [R195+0x9000] ;  /* 0x00900000c3f0783b */ /* 0x000fe80000000200 */
[----:B------:R-:W-:Y:S01]  /*a260*/  LDSM.16.M88.4 R248, [R195+0x9800] ;  /* 0x00980000c3f8783b */ /* 0x000fe20000000200 */
[C---:B-1----:R-:W-:Y:S03]  /*a270*/  HMMA.16816.F32.BF16 R180, R8.reuse, R12, RZ ;  /* 0x0000000c08b4723c */ /* 0x042fe600000418ff */
[----:B------:R-:W-:Y:S04]  /*a280*/  LDSM.16.M88.4 R244, [R194+0x1800] ;  /* 0x00180000c2f4783b */ /* 0x000fe80000000200 */
[----:B------:R-:W0:Y:S01]  /*a290*/  LDGDEPBAR ;  /* 0x00000000000079af */ /* 0x000e220000000000 */
[C---:B------:R-:W-:Y:S03]  /*a2a0*/  HMMA.16816.F32.BF16 R176, R8.reuse, R14, RZ ;  /* 0x0000000e08b0723c */ /* 0x040fe600000418ff */
[----:B------:R-:W1:Y:S03]  /*a2b0*/  LDSM.16.M88.4 R12, [R201] ;  /* 0x00000000c90c783b */ /* 0x000e660000000200 */
[C---:B------:R-:W-:Y:S06]  /*a2c0*/  HMMA.16816.F32.BF16 R168, R8.reuse, R24, RZ ;  /* 0x0000001808a8723c */ /* 0x040fec00000418ff */
[C---:B------:R-:W-:Y:S06]  /*a2d0*/  HMMA.16816.F32.BF16 R32, R8.reuse, R26, RZ ;  /* 0x0000001a0820723c */ /* 0x040fec00000418ff */
[C---:B------:R-:W-:Y:S06]  /*a2e0*/  HMMA.16816.F32.BF16 R28, R8.reuse, R16, RZ ;  /* 0x00000010081c723c */ /* 0x040fec00000418ff */
[C---:B------:R-:W-:Y:S06]  /*a2f0*/  HMMA.16816.F32.BF16 R24, R8.reuse, R18, RZ ;  /* 0x000000120818723c */ /* 0x040fec00000418ff */
[C---:B------:R-:W-:Y:S06]  /*a300*/  HMMA.16816.F32.BF16 R16, R8.reuse, R172, RZ ;  /* 0x000000ac0810723c */ /* 0x040fec00000418ff */
[----:B------:R-:W-:Y:S06]  /*a310*/  HMMA.16816.F32.BF16 R8, R8, R174, RZ ;  /* 0x000000ae0808723c */ /* 0x000fec00000418ff */
[C---:B--2---:R-:W-:Y:S06]  /*a320*/  HMMA.16816.F32.BF16 R216, R4.reuse, R184, R180 ;  /* 0x000000b804d8723c */ /* 0x044fec00000418b4 */
[C---:B------:R-:W-:Y:S06]  /*a330*/  HMMA.16816.F32.BF16 R212, R4.reuse, R186, R176 ;  /* 0x000000ba04d4723c */ /* 0x040fec00000418b0 */
[C---:B---3--:R-:W-:Y:S06]  /*a340*/  HMMA.16816.F32.BF16 R184, R4.reuse, R208, R168 ;  /* 0x000000d004b8723c */ /* 0x048fec00000418a8 */
[C---:B------:R-:W-:Y:S01]  /*a350*/  HMMA.16816.F32.BF16 R180, R4.reuse, R210, R32 ;  /* 0x000000d204b4723c */ /* 0x040fe20000041820 */
[----:B------:R-:W-:Y:S05]  /*a360*/  LDSM.16.M88.4 R208, [R194+0x800] ;  /* 0x00080000c2d0783b */ /* 0x000fea0000000200 */
[C---:B----4-:R-:W-:Y:S01]  /*a370*/  HMMA.16816.F32.BF16 R176, R4.reuse, R220, R28 ;  /* 0x000000dc04b0723c */ /* 0x050fe2000004181c */
[----:B------:R-:W-:Y:S05]  /*a380*/  LDSM.16.M88.4 R28, [R194] ;  /* 0x00000000c21c783b */ /* 0x000fea0000000200 */
[C---:B------:R-:W-:Y:S01]  /*a390*/  HMMA.16816.F32.BF16 R172, R4.reuse, R222, R24 ;  /* 0x000000de04ac723c */ /* 0x040fe20000041818 */
[----:B------:R-:W-:Y:S05]  /*a3a0*/  LDSM.16.M88.4 R220, [R194+0x1000] ;  /* 0x00100000c2dc783b */ /* 0x000fea0000000200 */
[C---:B-----5:R-:W-:Y:S06]  /*a3b0*/  HMMA.16816.F32.BF16 R168, R4.reuse, R224, R16 ;  /* 0x000000e004a8723c */ /* 0x060fec0000041810 */
[----:B------:R-:W-:Y:S01]  /*a3c0*/  HMMA.16816.F32.BF16 R32, R4, R226, R8 ;  /* 0x000000e20420723c */ /* 0x000fe20000041808 */
[----:B------:R-:W2:Y:S04]  /*a3d0*/  LDSM.16.M88.4 R4, [R200] ;  /* 0x00000000c804783b */ /* 0x000ea80000000200 */
[----:B------:R-:W-:Y:S01]  /*a3e0*/  LDSM.16.M88.4 R8, [R198+0x2000] ;  /* 0x00200000c608783b */ /* 0x000fe20000000200 */
[C---:B-1----:R-:W-:Y:S03]  /*a3f0*/  HMMA.16816.F32.BF16 R184, R12.reuse, R228, R184 ;  /* 0x000000e40cb8723c */ /* 0x042fe600000418b8 */
[----:B------:R-:W-:Y:S03]  /*a400*/  LDSM.16.M88.4 R224, [R197+0x2000] ;  /* 0x00200000c5e0783b */ /* 0x000fe60000000200 */
[C---:B------:R-:W-:Y:S01]  /*a410*/  HMMA.16816.F32.BF16 R24, R12.reuse, R232, R216 ;  /* 0x000000e80c18723c */ /* 0x040fe200000418d8 */
[----:B------:R-:W-:Y:S05]  /*a420*/  LDSM.16.M88.4 R216, [R189+0xa800] ;  /* 0x00a80000bdd8783b */ /* 0x000fea0000000200 */
[C---:B------:R-:W-:Y:S01]  /*a430*/  HMMA.16816.F32.BF16 R180, R12.reuse, R230, R180 ;  /* 0x000000e60cb4723c */ /* 0x040fe200000418b4 */
[----:B------:R-:W-:Y:S05]  /*a440*/  LDSM.16.M88.4 R228, [R197+0x2800] ;  /* 0x00280000c5e4783b */ /* 0x000fea0000000200 */
[C---:B------:R-:W-:Y:S01]  /*a450*/  HMMA.16816.F32.BF16 R16, R12.reuse, R234, R212 ;  /* 0x000000ea0c10723c */ /* 0x040fe200000418d4 */
[----:B------:R-:W1:Y:S04]  /*a460*/  LDSM.16.M88.4 R212, [R189+0xa000] ;  /* 0x00a00000bdd4783b */ /* 0x000e680000000200 */
[----:B------:R-:W-:Y:S01]  /*a470*/  LDSM.16.M88.4 R232, [R197+0x3800] ;  /* 0x00380000c5e8783b */ /* 0x000fe20000000200 */
[C---:B------:R-:W-:Y:S06]  /*a480*/  HMMA.16816.F32.BF16 R176, R12.reuse, R240, R176 ;  /* 0x000000f00cb0723c */ /* 0x040fec00000418b0 */
[C---:B------:R-:W-:Y:S01]  /*a490*/  HMMA.16816.F32.BF16 R172, R12.reuse, R242, R172 ;  /* 0x000000f20cac723c */ /* 0x040fe200000418ac */
[----:B------:R-:W3:Y:S05]  /*a4a0*/  LDSM.16.M88.4 R240, [R189+0xb000] ;  /* 0x00b00000bdf0783b */ /* 0x000eea0000000200 */
[C---:B------:R-:W-:Y:S06]  /*a4b0*/  HMMA.16816.F32.BF16 R168, R12.reuse, R248, R168 ;  /* 0x000000f80ca8723c */ /* 0x040fec00000418a8 */
[----:B------:R-:W-:Y:S01]  /*a4c0*/  HMMA.16816.F32.BF16 R32, R12, R250, R32 ;  /* 0x000000fa0c20723c */ /* 0x000fe20000041820 */
[----:B------:R-:W-:Y:S04]  /*a4d0*/  LDSM.16.M88.4 R12, [R199+0x2000] ;  /* 0x00200000c70c783b */ /* 0x000fe80000000200 */
[----:B------:R-:W-:Y:S01]  /*a4e0*/  LDSM.16.M88.4 R248, [R197+0x3000] ;  /* 0x00300000c5f8783b */ /* 0x000fe20000000200 */
[C---:B--2---:R-:W-:Y:S06]  /*a4f0*/  HMMA.16816.F32.BF16 R184, R4.reuse, R208, R184 ;  /* 0x000000d004b8723c */ /* 0x044fec00000418b8 */
[C---:B------:R-:W-:Y:S06]  /*a500*/  HMMA.16816.F32.BF16 R24, R4.reuse, R28, R24 ;  /* 0x0000001c0418723c */ /* 0x040fec0000041818 */
[C---:B------:R-:W-:Y:S06]  /*a510*/  HMMA.16816.F32.BF16 R208, R4.reuse, R210, R180 ;  /* 0x000000d204d0723c */ /* 0x040fec00000418b4 */
[C---:B------:R-:W-:Y:S06]  /*a520*/  HMMA.16816.F32.BF16 R16, R4.reuse, R30, R16 ;  /* 0x0000001e0410723c */ /* 0x040fec0000041810 */
[C---:B------:R-:W-:Y:S01]  /*a530*/  HMMA.16816.F32.BF16 R180, R4.reuse, R220, R176 ;  /* 0x000000dc04b4723c */ /* 0x040fe200000418b0 */
[----:B------:R-:W2:Y:S05]  /*a540*/  LDSM.16.M88.4 R176, [R189+0xb800] ;  /* 0x00b80000bdb0783b */ /* 0x000eaa0000000200 */
[C---:B------:R-:W-:Y:S06]  /*a550*/  HMMA.16816.F32.BF16 R172, R4.reuse, R222, R172 ;  /* 0x000000de04ac723c */ /* 0x040fec00000418ac */
[C---:B------:R-:W-:Y:S06]  /*a560*/  HMMA.16816.F32.BF16 R168, R4.reuse, R244, R168 ;  /* 0x000000f404a8723c */ /* 0x040fec00000418a8 */
[----:B------:R-:W-:Y:S01]  /*a570*/  HMMA.16816.F32.BF16 R32, R4, R246, R32 ;  /* 0x000000f60420723c */ /* 0x000fe20000041820 */
[----:B------:R-:W-:Y:S04]  /*a580*/  LDSM.16.M88.4 R4, [R201+0x2000] ;  /* 0x00200000c904783b */ /* 0x000fe80000000200 */
[----:B------:R-:W4:Y:S01]  /*a590*/  LDSM.16.M88.4 R244, [R195+0xa000] ;  /* 0x00a00000c3f4783b */ /* 0x000f220000000200 */
[C---:B-1----:R-:W-:Y:S06]  /*a5a0*/  HMMA.16816.F32.BF16 R28, R8.reuse, R212, R24 ;  /* 0x000000d4081c723c */ /* 0x042fec0000041818 */
[C---:B------:R-:W-:Y:S06]  /*a5b0*/  HMMA.16816.F32.BF16 R24, R8.reuse, R214, R16 ;  /* 0x000000d60818723c */ /* 0x040fec0000041810 */
[C---:B------:R-:W-:Y:S06]  /*a5c0*/  HMMA.16816.F32.BF16 R16, R8.reuse, R216, R184 ;  /* 0x000000d80810723c */ /* 0x040fec00000418b8 */
[C---:B------:R-:W-:Y:S06]  /*a5d0*/  HMMA.16816.F32.BF16 R208, R8.reuse, R218, R208 ;  /* 0x000000da08d0723c */ /* 0x040fec00000418d0 */
[C---:B---3--:R-:W-:Y:S06]  /*a5e0*/  HMMA.16816.F32.BF16 R216, R8.reuse, R240, R180 ;  /* 0x000000f008d8723c */ /* 0x048fec00000418b4 */
[C---:B------:R-:W-:Y:S01]  /*a5f0*/  HMMA.16816.F32.BF16 R212, R8.reuse, R242, R172 ;  /* 0x000000f208d4723c */ /* 0x040fe200000418ac */
[----:B------:R-:W1:Y:S04]  /*a600*/  LDSM.16.M88.4 R172, [R195+0xa800] ;  /* 0x00a80000c3ac783b */ /* 0x000e680000000200 */
[----:B------:R-:W-:Y:S01]  /*a610*/  LDSM.16.M88.4 R240, [R194+0x2000] ;  /* 0x00200000c2f0783b */ /* 0x000fe20000000200 */
[C---:B--2---:R-:W-:Y:S03]  /*a620*/  HMMA.16816.F32.BF16 R220, R8.reuse, R176, R168 ;  /* 0x000000b008dc723c */ /* 0x044fe600000418a8 */
[----:B------:R-:W2:Y:S03]  /*a630*/  LDSM.16.M88.4 R168, [R195+0xb000] ;  /* 0x00b00000c3a8783b */ /* 0x000ea60000000200 */
[----:B------:R-:W-:Y:S01]  /*a640*/  HMMA.16816.F32.BF16 R184, R8, R178, R32 ;  /* 0x000000b208b8723c */ /* 0x000fe20000041820 */
[----:B------:R-:W-:Y:S05]  /*a650*/  LDSM.16.M88.4 R8, [R200+0x2000] ;  /* 0x00200000c808783b */ /* 0x000fea0000000200 */
[C---:B------:R-:W-:Y:S06]  /*a660*/  HMMA.16816.F32.BF16 R180, R12.reuse, R224, R28 ;  /* 0x000000e00cb4723c */ /* 0x040fec000004181c */
[C---:B------:R-:W-:Y:S01]  /*a670*/  HMMA.16816.F32.BF16 R176, R12.reuse, R226, R24 ;  /* 0x000000e20cb0723c */ /* 0x040fe20000041818 */
[----:B------:R-:W3:Y:S05]  /*a680*/  LDSM.16.M88.4 R224, [R195+0xb800] ;  /* 0x00b80000c3e0783b */ /* 0x000eea0000000200 */
[C---:B------:R-:W-:Y:S06]  /*a690*/  HMMA.16816.F32.BF16 R32, R12.reuse, R228, R16 ;  /* 0x000000e40c20723c */ /* 0x040fec0000041810 */
[C---:B------:R-:W-:Y:S01]  /*a6a0*/  HMMA.16816.F32.BF16 R28, R12.reuse, R230, R208 ;  /* 0x000000e60c1c723c */ /* 0x040fe200000418d0 */
[----:B------:R-:W5:Y:S05]  /*a6b0*/  LDSM.16.M88.4 R228, [R194+0x2800] ;  /* 0x00280000c2e4783b */ /* 0x000f6a0000000200 */
[C---:B------:R-:W-:Y:S06]  /*a6c0*/  HMMA.16816.F32.BF16 R24, R12.reuse, R248, R216 ;  /* 0x000000f80c18723c */ /* 0x040fec00000418d8 */
[C---:B------:R-:W-:Y:S01]  /*a6d0*/  HMMA.16816.F32.BF16 R16, R12.reuse, R250, R212 ;  /* 0x000000fa0c10723c */ /* 0x040fe200000418d4 */
[----:B------:R-:W-:Y:S05]  /*a6e0*/  LDSM.16.M88.4 R248, [R194+0x3800] ;  /* 0x00380000c2f8783b */ /* 0x000fea0000000200 */
[C---:B------:R-:W-:Y:S01]  /*a6f0*/  HMMA.16816.F32.BF16 R208, R12.reuse, R232, R220 ;  /* 0x000000e80cd0723c */ /* 0x040fe200000418dc */
[----:B------:R-:W-:Y:S05]  /*a700*/  LDSM.16.M88.4 R220, [R189+0xc800] ;  /* 0x00c80000bddc783b */ /* 0x000fea0000000200 */
[----:B------:R-:W-:Y:S01]  /*a710*/  HMMA.16816.F32.BF16 R184, R12, R234, R184 ;  /* 0x000000ea0cb8723c */ /* 0x000fe200000418b8 */
[----:B------:R-:W5:Y:S05]  /*a720*/  LDSM.16.M88.4 R232, [R194+0x3000] ;  /* 0x00300000c2e8783b */ /* 0x000f6a0000000200 */
[C---:B----4-:R-:W-:Y:S06]  /*a730*/  HMMA.16816.F32.BF16 R216, R4.reuse, R244, R180 ;  /* 0x000000f404d8723c */ /* 0x050fec00000418b4 */
[C---:B------:R-:W-:Y:S01]  /*a740*/  HMMA.16816.F32.BF16 R212, R4.reuse, R246, R176 ;  /* 0x000000f604d4723c */ /* 0x040fe200000418b0 */
[----:B------:R-:W-:Y:S05]  /*a750*/  LDSM.16.M88.4 R244, [R189+0xd800] ;  /* 0x00d80000bdf4783b */ /* 0x000fea0000000200 */
[C---:B-1----:R-:W-:Y:S01]  /*a760*/  HMMA.16816.F32.BF16 R180, R4.reuse, R172, R32 ;  /* 0x000000ac04b4723c */ /* 0x042fe20000041820 */
[----:B------:R-:W-:Y:S05]  /*a770*/  LDSM.16.M88.4 R32, [R189+0xc000] ;  /* 0x00c00000bd20783b */ /* 0x000fea0000000200 */
[C---:B------:R-:W-:Y:S06]  /*a780*/  HMMA.16816.F32.BF16 R176, R4.reuse, R174, R28 ;  /* 0x000000ae04b0723c */ /* 0x040fec000004181c */
[C---:B--2---:R-:W-:Y:S06]  /*a790*/  HMMA.16816.F32.BF16 R172, R4.reuse, R168, R24 ;  /* 0x000000a804ac723c */ /* 0x044fec0000041818 */
[C---:B------:R-:W-:Y:S06]  /*a7a0*/  HMMA.16816.F32.BF16 R24, R4.reuse, R170, R16 ;  /* 0x000000aa0418723c */ /* 0x040fec0000041810 */
[C---:B---3--:R-:W-:Y:S06]  /*a7b0*/  HMMA.16816.F32.BF16 R12, R4.reuse, R224, R208 ;  /* 0x000000e0040c723c */ /* 0x048fec00000418d0 */
[----:B------:R-:W-:Y:S01]  /*a7c0*/  HMMA.16816.F32.BF16 R16, R4, R226, R184 ;  /* 0x000000e20410723c */ /* 0x000fe200000418b8 */
[----:B------:R-:W1:Y:S04]  /*a7d0*/  LDSM.16.M88.4 R4, [R198+0x4000] ;  /* 0x00400000c604783b */ /* 0x000e680000000200 */
[----:B------:R-:W2:Y:S01]  /*a7e0*/  LDSM.16.M88.4 R224, [R189+0xd000] ;  /* 0x00d00000bde0783b */ /* 0x000ea20000000200 */
[C---:B------:R-:W-:Y:S03]  /*a7f0*/  HMMA.16816.F32.BF16 R28, R8.reuse, R240, R216 ;  /* 0x000000f0081c723c */ /* 0x040fe600000418d8 */
[----:B------:R-:W-:Y:S03]  /*a800*/  LDSM.16.M88.4 R216, [R197+0x5800] ;  /* 0x00580000c5d8783b */ /* 0x000fe60000000200 */
[C---:B------:R-:W-:Y:S01]  /*a810*/  HMMA.16816.F32.BF16 R212, R8.reuse, R242, R212 ;  /* 0x000000f208d4723c */ /* 0x040fe200000418d4 */
[----:B------:R-:W-:Y:S05]  /*a820*/  LDSM.16.M88.4 R240, [R197+0x5000] ;  /* 0x00500000c5f0783b */ /* 0x000fea0000000200 */
[C---:B-----5:R-:W-:Y:S06]  /*a830*/  HMMA.16816.F32.BF16 R184, R8.reuse, R228, R180 ;  /* 0x000000e408b8723c */ /* 0x060fec00000418b4 */
[C---:B------:R-:W-:Y:S01]  /*a840*/  HMMA.16816.F32.BF16 R180, R8.reuse, R230, R176 ;  /* 0x000000e608b4723c */ /* 0x040fe200000418b0 */
[----:B------:R-:W-:Y:S05]  /*a850*/  LDSM.16.M88.4 R228, [R197+0x4800] ;  /* 0x00480000c5e4783b */ /* 0x000fea0000000200 */
[C---:B------:R-:W-:Y:S06]  /*a860*/  HMMA.16816.F32.BF16 R208, R8.reuse, R232, R172 ;  /* 0x000000e808d0723c */ /* 0x040fec00000418ac */
[C---:B------:R-:W-:Y:S01]  /*a870*/  HMMA.16816.F32.BF16 R176, R8.reuse, R234, R24 ;  /* 0x000000ea08b0723c */ /* 0x040fe20000041818 */
[----:B------:R-:W-:Y:S05]  /*a880*/  LDSM.16.M88.4 R232, [R197+0x4000] ;  /* 0x00400000c5e8783b */ /* 0x000fea0000000200 */
[C---:B------:R-:W-:Y:S01]  /*a890*/  HMMA.16816.F32.BF16 R168, R8.reuse, R248, R12 ;  /* 0x000000f808a8723c */ /* 0x040fe2000004180c */
[----:B------:R-:W3:Y:S05]  /*a8a0*/  LDSM.16.M88.4 R12, [R199+0x4000] ;  /* 0x00400000c70c783b */ /* 0x000eea0000000200 */
[----:B------:R-:W-:Y:S01]  /*a8b0*/  HMMA.16816.F32.BF16 R24, R8, R250, R16 ;  /* 0x000000fa0818723c */ /* 0x000fe20000041810 */
[----:B------:R-:W-:Y:S04]  /*a8c0*/  LDSM.16.M88.4 R8, [R201+0x4000] ;  /* 0x00400000c908783b */ /* 0x000fe80000000200 */
[----:B------:R-:W-:Y:S01]  /*a8d0*/  LDSM.16.M88.4 R248, [R195+0xd000] ;  /* 0x00d00000c3f8783b */ /* 0x000fe20000000200 */
        /* <DEDUP_REMOVED lines=11> */
[----:B------:R-:W-:Y:S04]  /*a990*/  LDSM.16.M88.4 R4, [R200+0x4000] ;  /* 0x00400000c804783b */ /* 0x000fe80000000200 */
[----:B------:R-:W-:Y:S01]  /*a9a0*/  LDSM.16.M88.4 R244, [R194+0x4800] ;  /* 0x00480000c2f4783b */ /* 0x000fe20000000200 */
[C---:B---3--:R-:W-:Y:S06]  /*a9b0*/  HMMA.16816.F32.BF16 R24, R12.reuse, R232, R16 ;  /* 0x000000e80c18723c */ /* 0x048fec0000041810 */
[C---:B------:R-:W-:Y:S01]  /*a9c0*/  HMMA.16816.F32.BF16 R16, R12.reuse, R234, R28 ;  /* 0x000000ea0c10723c */ /* 0x040fe2000004181c */
[----:B------:R-:W2:Y:S05]  /*a9d0*/  LDSM.16.M88.4 R232, [R194+0x4000] ;  /* 0x00400000c2e8783b */ /* 0x000eaa0000000200 */
[C---:B------:R-:W-:Y:S06]  /*a9e0*/  HMMA.16816.F32.BF16 R32, R12.reuse, R228, R32 ;  /* 0x000000e40c20723c */ /* 0x040fec0000041820 */
        /* <DEDUP_REMOVED lines=8> */
[C---:B-1----:R-:W-:Y:S06]  /*aa70*/  HMMA.16816.F32.BF16 R168, R8.reuse, R224, R24 ;  /* 0x000000e008a8723c */ /* 0x042fec0000041818 */
[C---:B------:R-:W-:Y:S01]  /*aa80*/  HMMA.16816.F32.BF16 R28, R8.reuse, R226, R16 ;  /* 0x000000e2081c723c */ /* 0x040fe20000041810 */
[----:B------:R-:W1:Y:S04]  /*aa90*/  LDSM.16.M88.4 R224, [R194+0x5000] ;  /* 0x00500000c2e0783b */ /* 0x000e680000000200 */
[----:B------:R-:W3:Y:S01]  /*aaa0*/  LDSM.16.M88.4 R16, [R198+0x6000] ;  /* 0x00600000c610783b */ /* 0x000ee20000000200 */
[C---:B------:R-:W-:Y:S06]  /*aab0*/  HMMA.16816.F32.BF16 R24, R8.reuse, R220, R32 ;  /* 0x000000dc0818723c */ /* 0x040fec0000041820 */
[C---:B------:R-:W-:Y:S06]  /*aac0*/  HMMA.16816.F32.BF16 R12, R8.reuse, R222, R172 ;  /* 0x000000de080c723c */ /* 0x040fec00000418ac */
[C---:B------:R-:W-:Y:S06]  /*aad0*/  HMMA.16816.F32.BF16 R172, R8.reuse, R248, R208 ;  /* 0x000000f808ac723c */ /* 0x040fec00000418d0 */
[C---:B------:R-:W-:Y:S06]  /*aae0*/  HMMA.16816.F32.BF16 R220, R8.reuse, R250, R184 ;  /* 0x000000fa08dc723c */ /* 0x040fec00000418b8 */
[C---:B------:R-:W-:Y:S01]  /*aaf0*/  HMMA.16816.F32.BF16 R32, R8.reuse, R212, R180 ;  /* 0x000000d40820723c */ /* 0x040fe200000418b4 */
[----:B------:R-:W-:Y:S05]  /*ab00*/  LDSM.16.M88.4 R180, [R189+0xf800] ;  /* 0x00f80000bdb4783b */ /* 0x000fea0000000200 */
[----:B------:R-:W-:Y:S01]  /*ab10*/  HMMA.16816.F32.BF16 R184, R8, R214, R176 ;  /* 0x000000d608b8723c */ /* 0x000fe200000418b0 */
[----:B------:R-:W4:Y:S05]  /*ab20*/  LDSM.16.M88.4 R212, [R189+0xf000] ;  /* 0x00f00000bdd4783b */ /* 0x000f2a0000000200 */
[C---:B--2---:R-:W-:Y:S06]  /*ab30*/  HMMA.16816.F32.BF16 R8, R4.reuse, R232, R168 ;  /* 0x000000e80408723c */ /* 0x044fec00000418a8 */
[C---:B------:R-:W-:Y:S06]  /*ab40*/  HMMA.16816.F32.BF16 R208, R4.reuse, R244, R24 ;  /* 0x000000f404d0723c */ /* 0x040fec0000041818 */
[C---:B------:R-:W-:Y:S01]  /*ab50*/  HMMA.16816.F32.BF16 R176, R4.reuse, R246, R12 ;  /* 0x000000f604b0723c */ /* 0x040fe2000004180c */
[----:B------:R-:W-:Y:S04]  /*ab60*/  LDSM.16.M88.4 R12, [R199+0x6000] ;  /* 0x00600000c70c783b */ /* 0x000fe80000000200 */
[----:B------:R-:W2:Y:S01]  /*ab70*/  LDSM.16.M88.4 R244, [R197+0x6000] ;  /* 0x00600000c5f4783b */ /* 0x000ea20000000200 */
[C---:B------:R-:W-:Y:S03]  /*ab80*/  HMMA.16816.F32.BF16 R28, R4.reuse, R234, R28 ;  /* 0x000000ea041c723c */ /* 0x040fe6000004181c */
[----:B------:R-:W5:Y:S03]  /*ab90*/  LDSM.16.M88.4 R232, [R197+0x6800] ;  /* 0x00680000c5e8783b */ /* 0x000f660000000200 */
[C---:B-1----:R-:W-:Y:S06]  /*aba0*/  HMMA.16816.F32.BF16 R172, R4.reuse, R224, R172 ;  /* 0x000000e004ac723c */ /* 0x042fec00000418ac */
[C---:B------:R-:W-:Y:S06]  /*abb0*/  HMMA.16816.F32.BF16 R168, R4.reuse, R226, R220 ;  /* 0x000000e204a8723c */ /* 0x040fec00000418dc */
[C---:B------:R-:W-:Y:S06]  /*abc0*/  HMMA.16816.F32.BF16 R32, R4.reuse, R228, R32 ;  /* 0x000000e40420723c */ /* 0x040fec0000041820 */
[----:B------:R-:W-:Y:S01]  /*abd0*/  HMMA.16816.F32.BF16 R24, R4, R230, R184 ;  /* 0x000000e60418723c */ /* 0x000fe200000418b8 */
[----:B------:R-:W-:Y:S05]  /*abe0*/  LDSM.16.M88.4 R228, [R195+0xe000] ;  /* 0x00e00000c3e4783b */ /* 0x000fea0000000200 */
[C---:B---3--:R-:W-:Y:S01]  /*abf0*/  HMMA.16816.F32.BF16 R4, R16.reuse, R240, R8 ;  /* 0x000000f01004723c */ /* 0x048fe20000041808 */
[----:B------:R-:W1:Y:S05]  /*ac00*/  LDSM.16.M88.4 R8, [R201+0x6000] ;  /* 0x00600000c908783b */ /* 0x000e6a0000000200 */
[C---:B------:R-:W-:Y:S06]  /*ac10*/  HMMA.16816.F32.BF16 R28, R16.reuse, R242, R28 ;  /* 0x000000f2101c723c */ /* 0x040fec000004181c */
[C---:B------:R-:W-:Y:S06]  /*ac20*/  HMMA.16816.F32.BF16 R220, R16.reuse, R216, R208 ;  /* 0x000000d810dc723c */ /* 0x040fec00000418d0 */
[C---:B------:R-:W-:Y:S01]  /*ac30*/  HMMA.16816.F32.BF16 R224, R16.reuse, R218, R176 ;  /* 0x000000da10e0723c */ /* 0x040fe200000418b0 */
[----:B------:R-:W3:Y:S05]  /*ac40*/  LDSM.16.M88.4 R176, [R197+0x7000] ;  /* 0x00700000c5b0783b */ /* 0x000eea0000000200 */
[C---:B----4-:R-:W-:Y:S01]  /*ac50*/  HMMA.16816.F32.BF16 R184, R16.reuse, R212, R172 ;  /* 0x000000d410b8723c */ /* 0x050fe200000418ac */
[----:B------:R-:W-:Y:S05]  /*ac60*/  LDSM.16.M88.4 R172, [R194+0x6000] ;  /* 0x00600000c2ac783b */ /* 0x000fea0000000200 */
[C---:B------:R-:W-:Y:S06]  /*ac70*/  HMMA.16816.F32.BF16 R216, R16.reuse, R214, R168 ;  /* 0x000000d610d8723c */ /* 0x040fec00000418a8 */
[C---:B------:R-:W-:Y:S01]  /*ac80*/  HMMA.16816.F32.BF16 R212, R16.reuse, R180, R32 ;  /* 0x000000b410d4723c */ /* 0x040fe20000041820 */
[----:B------:R-:W-:Y:S05]  /*ac90*/  LDSM.16.M88.4 R32, [R197+0x7800] ;  /* 0x00780000c520783b */ /* 0x000fea0000000200 */
[----:B------:R-:W-:Y:S01]  /*aca0*/  HMMA.16816.F32.BF16 R208, R16, R182, R24 ;  /* 0x000000b610d0723c */ /* 0x000fe20000041818 */
[----:B------:R-:W-:Y:S05]  /*acb0*/  LDSM.16.M88.4 R180, [R195+0xe800] ;  /* 0x00e80000c3b4783b */ /* 0x000fea0000000200 */
[C---:B--2---:R-:W-:Y:S01]  /*acc0*/  HMMA.16816.F32.BF16 R16, R12.reuse, R244, R4 ;  /* 0x000000f40c10723c */ /* 0x044fe20000041804 */
[----:B------:R-:W2:Y:S05]  /*acd0*/  LDSM.16.M88.4 R4, [R200+0x6000] ;  /* 0x00600000c804783b */ /* 0x000eaa0000000200 */
[C---:B------:R-:W-:Y:S06]  /*ace0*/  HMMA.16816.F32.BF16 R28, R12.reuse, R246, R28 ;  /* 0x000000f60c1c723c */ /* 0x040fec000004181c */
[C---:B-----5:R-:W-:Y:S01]  /*acf0*/  HMMA.16816.F32.BF16 R24, R12.reuse, R232, R220 ;  /* 0x000000e80c18723c */ /* 0x060fe200000418dc */
[----:B------:R-:W4:Y:S05]  /*ad00*/  LDSM.16.M88.4 R220, [R195+0xf000] ;  /* 0x00f00000c3dc783b */ /* 0x000f2a0000000200 */
[----:B------:R-:W-:Y:S06]  /*ad10*/  HMMA.16816.F32.BF16 R168, R12, R234, R224 ;  /* 0x000000ea0ca8723c */ /* 0x000fec00000418e0 */
[C---:B-1----:R-:W-:Y:S06]  /*ad20*/  HMMA.16816.F32.BF16 R16, R8.reuse, R228, R16 ;  /* 0x000000e40810723c */ /* 0x042fec0000041810 */
[----:B------:R-:W-:Y:S01]  /*ad30*/  HMMA.16816.F32.BF16 R28, R8, R230, R28 ;  /* 0x000000e6081c723c */ /* 0x000fe2000004181c */
[----:B------:R-:W1:Y:S05]  /*ad40*/  LDSM.16.M88.4 R228, [R194+0x6800] ;  /* 0x00680000c2e4783b */ /* 0x000e6a0000000200 */
[C---:B---3--:R-:W-:Y:S06]  /*ad50*/  HMMA.16816.F32.BF16 R184, R12.reuse, R176, R184 ;  /* 0x000000b00cb8723c */ /* 0x048fec00000418b8 */
[----:B------:R-:W-:Y:S06]  /*ad60*/  HMMA.16816.F32.BF16 R216, R12, R178, R216 ;  /* 0x000000b20cd8723c */ /* 0x000fec00000418d8 */
[----:B--2---:R-:W-:Y:S06]  /*ad70*/  HMMA.16816.F32.BF16 R224, R4, R172, R16 ;  /* 0x000000ac04e0723c */ /* 0x004fec0000041810 */
[----:B------:R-:W-:Y:S06]  /*ad80*/  HMMA.16816.F32.BF16 R16, R8, R180, R24 ;  /* 0x000000b40810723c */ /* 0x000fec0000041818 */
[----:B------:R-:W-:Y:S01]  /*ad90*/  HMMA.16816.F32.BF16 R24, R4, R174, R28 ;  /* 0x000000ae0418723c */ /* 0x000fe2000004181c */
[----:B------:R-:W-:Y:S05]  /*ada0*/  LDSM.16.M88.4 R172, [R194+0x7800] ;  /* 0x00780000c2ac783b */ /* 0x000fea0000000200 */
[----:B------:R-:W-:Y:S06]  /*adb0*/  HMMA.16816.F32.BF16 R28, R8, R182, R168 ;  /* 0x000000b6081c723c */ /* 0x000fec00000418a8 */
[----:B------:R-:W-:Y:S06]  /*adc0*/  HMMA.16816.F32.BF16 R176, R12, R32, R212 ;  /* 0x000000200cb0723c */ /* 0x000fec00000418d4 */
[----:B----4-:R-:W-:Y:S01]  /*add0*/  HMMA.16816.F32.BF16 R168, R8, R220, R184 ;  /* 0x000000dc08a8723c */ /* 0x010fe200000418b8 */
[----:B------:R-:W2:Y:S05]  /*ade0*/  LDSM.16.M88.4 R184, [R194+0x7000] ;  /* 0x00700000c2b8783b */ /* 0x000eaa0000000200 */
[----:B------:R-:W-:Y:S01]  /*adf0*/  HMMA.16816.F32.BF16 R212, R12, R34, R208 ;  /* 0x000000220cd4723c */ /* 0x000fe200000418d0 */
[----:B------:R-:W3:Y:S01]  /*ae00*/  LDSM.16.M88.4 R208, [R195+0xf800] ;  /* 0x00f80000c3d0783b */ /* 0x000ee20000000200 */
[----:B------:R-:W-:-:S04]  /*ae10*/  DEPBAR.LE SB0, 0x0 ;  /* 0x000080000000791a */ /* 0x000fc80000000000 */
[----:B-1----:R-:W-:Y:S01]  /*ae20*/  HMMA.16816.F32.BF16 R16, R4, R228, R16 ;  /* 0x000000e40410723c */ /* 0x002fe20000041810 */
[----:B------:R-:W-:-:S05]  /*ae30*/  VIADD R12, R0, 0x1 ;  /* 0x00000001000c7836 */ /* 0x000fca0000000000 */
[----:B------:R-:W-:Y:S01]  /*ae40*/  I2FP.F32.S32 R13, R12 ;  /* 0x0000000c000d7245 */ /* 0x000fe20000201400 */
[----:B------:R-:W-:Y:S01]  /*ae50*/  HMMA.16816.F32.BF16 R180, R8, R222, R216 ;  /* 0x000000de08b4723c */ /* 0x000fe200000418d8 */
[----:B------:R-:W-:Y:S01]  /*ae60*/  BAR.SYNC.DEFER_BLOCKING 0x0 ;  /* 0x0000000000007b1d */ /* 0x000fe20000010000 */
[C---:B------:R-:W-:Y:S02]  /*ae70*/  ISETP.GE.AND P2, PT, R12.reuse, R134, PT ;  /* 0x000000860c00720c */ /* 0x040fe40003f46270 */
[C---:B------:R-:W-:Y:S01]  /*ae80*/  FFMA.FTZ R14, R13.reuse, UR19, R225 ;  /* 0x000000130d0e7c23 */ /* 0x040fe200080100e1 */
[-C--:B------:R-:W-:Y:S01]  /*ae90*/  ISETP.GE.AND P1, PT, R12, R133.reuse, PT ;  /* 0x000000850c00720c */ /* 0x080fe20003f26270 */
[----:B------:R-:W-:Y:S01]  /*aea0*/  HMMA.16816.F32.BF16 R32, R4, R230, R28 ;  /* 0x000000e60420723c */ /* 0x000fe2000004181c */
[----:B------:R-:W-:Y:S02]  /*aeb0*/  I2FP.F32.S32 R12, R2 ;  /* 0x00000002000c7245 */ /* 0x000fe40000201400 */
[----:B------:R-:W-:Y:S01]  /*aec0*/  FSEL R207, R14, -INF , !P2 ;  /* 0xff8000000ecf7808 */ /* 0x000fe20005000000 */
[----:B------:R-:W-:Y:S01]  /*aed0*/  FFMA.FTZ R14, R13, UR19, R227 ;  /* 0x000000130d0e7c23 */ /* 0x000fe200080100e3 */
[----:B------:R-:W-:Y:S01]  /*aee0*/  ISETP.GE.AND P2, PT, R2, R133, PT ;  /* 0x000000850200720c */ /* 0x000fe20003f46270 */
[----:B------:R-:W-:-:S02]  /*aef0*/  VIADD R2, R0, 0x9 ;  /* 0x0000000900027836 */ /* 0x000fc40000000000 */
[C---:B------:R-:W-:Y:S01]  /*af00*/  FFMA.FTZ R15, R12.reuse, UR19, R24 ;  /* 0x000000130c0f7c23 */ /* 0x040fe20008010018 */
[----:B------:R-:W-:Y:S01]  /*af10*/  FFMA.FTZ R12, R12, UR19, R26 ;  /* 0x000000130c0c7c23 */ /* 0x000fe2000801001a */
[----:B------:R-:W-:Y:S02]  /*af20*/  FSEL R216, R14, -INF , !P1 ;  /* 0xff8000000ed87808 */ /* 0x000fe40004800000 */
[----:B------:R-:W-:Y:S02]  /*af30*/  I2FP.F32.S32 R13, R2 ;  /* 0x00000002000d7245 */ /* 0x000fe40000201400 */
[----:B------:R-:W-:Y:S02]  /*af40*/  FSEL R218, R15, -INF , !P0 ;  /* 0xff8000000fda7808 */ /* 0x000fe40004000000 */
[C---:B------:R-:W-:Y:S01]  /*af50*/  ISETP.GE.AND P1, PT, R2.reuse, R134, PT ;  /* 0x000000860200720c */ /* 0x040fe20003f26270 */
[C---:B------:R-:W-:Y:S01]  /*af60*/  FFMA.FTZ R14, R13.reuse, UR19, R25 ;  /* 0x000000130d0e7c23 */ /* 0x040fe20008010019 */
[----:B------:R-:W-:Y:S01]  /*af70*/  ISETP.GE.AND P0, PT, R2, R133, PT ;  /* 0x000000850200720c */ /* 0x000fe20003f06270 */
[----:B------:R-:W-:Y:S01]  /*af80*/  VIADD R2, R0, 0x10 ;  /* 0x0000001000027836 */ /* 0x000fe20000000000 */
[----:B------:R-:W-:Y:S01]  /*af90*/  FSEL R217, R12, -INF , !P2 ;  /* 0xff8000000cd97808 */ /* 0x000fe20005000000 */
[----:B------:R-:W-:Y:S01]  /*afa0*/  FFMA.FTZ R13, R13, UR19, R27 ;  /* 0x000000130d0d7c23 */ /* 0x000fe2000801001b */
[----:B------:R-:W-:Y:S01]  /*afb0*/  FSEL R206, R14, -INF , !P1 ;  /* 0xff8000000ece7808 */ /* 0x000fe20004800000 */
[----:B--2---:R-:W-:Y:S01]  /*afc0*/  HMMA.16816.F32.BF16 R24, R4, R184, R168 ;  /* 0x000000b80418723c */ /* 0x004fe200000418a8 */
[----:B------:R-:W-:-:S02]  /*afd0*/  I2FP.F32.S32 R12, R2 ;  /* 0x00000002000c7245 */ /* 0x000fc40000201400 */
[C---:B------:R-:W-:Y:S02]  /*afe0*/  ISETP.GE.AND P2, PT, R2.reuse, R134, PT ;  /* 0x000000860200720c */ /* 0x040fe40003f46270 */
[----:B------:R-:W-:Y:S01]  /*aff0*/  ISETP.GE.AND P1, PT, R2, R133, PT ;  /* 0x000000850200720c */ /* 0x000fe20003f26270 */
[----:B------:R-:W-:Y:S02]  /*b000*/  VIADD R2, R0, 0x11 ;  /* 0x0000001100027836 */ /* 0x000fe40000000000 */
[C---:B------:R-:W-:Y:S01]  /*b010*/  FFMA.FTZ R14, R12.reuse, UR19, R16 ;  /* 0x000000130c0e7c23 */ /* 0x040fe20008010010 */
[----:B------:R-:W-:Y:S01]  /*b020*/  FFMA.FTZ R15, R12, UR19, R18 ;  /* 0x000000130c0f7c23 */ /* 0x000fe20008010012 */
[----:B------:R-:W-:Y:S01]  /*b030*/  FSEL R196, R13, -INF , !P0 ;  /* 0xff8000000dc47808 */ /* 0x000fe20004000000 */
[----:B---3--:R-:W-:Y:S01]  /*b040*/  HMMA.16816.F32.BF16 R176, R8, R208, R176 ;  /* 0x000000d008b0723c */ /* 0x008fe200000418b0 */
[----:B------:R-:W-:Y:S02]  /*b050*/  I2FP.F32.S32 R12, R2 ;  /* 0x00000002000c7245 */ /* 0x000fe40000201400 */
[----:B------:R-:W-:-:S02]  /*b060*/  FSEL R205, R14, -INF , !P2 ;  /* 0xff8000000ecd7808 */ /* 0x000fc40005000000 */
[----:B------:R-:W-:Y:S01]  /*b070*/  ISETP.GE.AND P0, PT, R2, R134, PT ;  /* 0x000000860200720c */ /* 0x000fe20003f06270 */
[----:B------:R-:W-:Y:S01]  /*b080*/  FFMA.FTZ R14, R12, UR19, R17 ;  /* 0x000000130c0e7c23 */ /* 0x000fe20008010011 */
[----:B------:R-:W-:Y:S01]  /*b090*/  ISETP.GE.AND P2, PT, R2, R133, PT ;  /* 0x000000850200720c */ /* 0x000fe20003f46270 */
[----:B------:R-:W-:Y:S02]  /*b0a0*/  VIADD R2, R0, 0x18 ;  /* 0x0000001800027836 */ /* 0x000fe40000000000 */
[----:B------:R-:W-:Y:S01]  /*b0b0*/  FFMA.FTZ R12, R12, UR19, R19 ;  /* 0x000000130c0c7c23 */ /* 0x000fe20008010013 */
[----:B------:R-:W-:Y:S01]  /*b0c0*/  FSEL R203, R15, -INF , !P1 ;  /* 0xff8000000fcb7808 */ /* 0x000fe20004800000 */
[----:B------:R-:W-:Y:S01]  /*b0d0*/  HMMA.16816.F32.BF16 R16, R8, R210, R212 ;  /* 0x000000d20810723c */ /* 0x000fe200000418d4 */
[----:B------:R-:W-:Y:S02]  /*b0e0*/  FSEL R188, R14, -INF , !P0 ;  /* 0xff8000000ebc7808 */ /* 0x000fe40004000000 */
[----:B------:R-:W-:-:S02]  /*b0f0*/  I2FP.F32.S32 R13, R2 ;  /* 0x00000002000d7245 */ /* 0x000fc40000201400 */
[C---:B------:R-:W-:Y:S01]  /*b100*/  ISETP.GE.AND P1, PT, R2.reuse, R134, PT ;  /* 0x000000860200720c */ /* 0x040fe20003f26270 */
[----:B------:R-:W-:Y:S01]  /*b110*/  HMMA.16816.F32.BF16 R28, R4, R186, R180 ;  /* 0x000000ba041c723c */ /* 0x000fe200000418b4 */
[----:B------:R-:W-:Y:S01]  /*b120*/  ISETP.GE.AND P0, PT, R2, R133, PT ;  /* 0x000000850200720c */ /* 0x000fe20003f06270 */
[C---:B------:R-:W-:Y:S02]  /*b130*/  VIADD R2, R0.reuse, 0x19 ;  /* 0x0000001900027836 */ /* 0x040fe40000000000 */
[C---:B------:R-:W-:Y:S01]  /*b140*/  FFMA.FTZ R9, R13.reuse, UR19, R32 ;  /* 0x000000130d097c23 */ /* 0x040fe20008010020 */
[----:B------:R-:W-:Y:S02]  /*b150*/  VIADD R8, R0, 0x20 ;  /* 0x0000002000087836 */ /* 0x000fe40000000000 */
[----:B------:R-:W-:Y:S01]  /*b160*/  FFMA.FTZ R11, R13, UR19, R34 ;  /* 0x000000130d0b7c23 */ /* 0x000fe20008010022 */
[----:B------:R-:W-:Y:S02]  /*b170*/  FSEL R184, R12, -INF , !P2 ;  /* 0xff8000000cb87808 */ /* 0x000fe40005000000 */
[----:B------:R-:W-:-:S02]  /*b180*/  I2FP.F32.S32 R10, R2 ;  /* 0x00000002000a7245 */ /* 0x000fc40000201400 */
[----:B------:R-:W-:Y:S02]  /*b190*/  FSEL R185, R9, -INF , !P1 ;  /* 0xff80000009b97808 */ /* 0x000fe40004800000 */
[----:B------:R-:W-:Y:S01]  /*b1a0*/  I2FP.F32.S32 R9, R8 ;  /* 0x0000000800097245 */ /* 0x000fe20000201400 */
[----:B------:R-:W-:Y:S01]  /*b1b0*/  FFMA.FTZ R12, R10, UR19, R33 ;  /* 0x000000130a0c7c23 */ /* 0x000fe20008010021 */
[-C--:B------:R-:W-:Y:S01]  /*b1c0*/  ISETP.GE.AND P2, PT, R2, R134.reuse, PT ;  /* 0x000000860200720c */ /* 0x080fe20003f46270 */
[----:B------:R-:W-:Y:S01]  /*b1d0*/  FFMA.FTZ R10, R10, UR19, R35 ;  /* 0x000000130a0a7c23 */ /* 0x000fe20008010023 */
[----:B------:R-:W-:Y:S01]  /*b1e0*/  FSEL R182, R11, -INF , !P0 ;  /* 0xff8000000bb67808 */ /* 0x000fe20004000000 */
[C---:B------:R-:W-:Y:S01]  /*b1f0*/  FFMA.FTZ R11, R9.reuse, UR19, R24 ;  /* 0x00000013090b7c23 */ /* 0x040fe20008010018 */
        /* <DEDUP_REMOVED lines=8> */
[-C--:B------:R-:W-:Y:S01]  /*b280*/  ISETP.GE.AND P2, PT, R8, R133.reuse, PT ;  /* 0x000000850800720c */ /* 0x080fe20003f46270 */
[----:B------:R-:W-:Y:S01]  /*b290*/  HMMA.16816.F32.BF16 R12, R4, R172, R176 ;  /* 0x000000ac040c723c */ /* 0x000fe200000418b0 */
[----:B------:R-:W-:Y:S01]  /*b2a0*/  ISETP.GE.AND P1, PT, R2, R134, PT ;  /* 0x000000860200720c */ /* 0x000fe20003f26270 */
[----:B------:R-:W-:Y:S01]  /*b2b0*/  VIADD R8, R0, 0x29 ;  /* 0x0000002900087836 */ /* 0x000fe20000000000 */
[----:B------:R-:W-:Y:S02]  /*b2c0*/  I2FP.F32.S32 R10, R2 ;  /* 0x00000002000a7245 */ /* 0x000fe40000201400 */
[----:B------:R-:W-:Y:S01]  /*b2d0*/  ISETP.GE.AND P0, PT, R2, R133, PT ;  /* 0x000000850200720c */ /* 0x000fe20003f06270 */
[----:B------:R-:W-:Y:S01]  /*b2e0*/  VIADD R2, R0, 0x28 ;  /* 0x0000002800027836 */ /* 0x000fe20000000000 */
[----:B------:R-:W-:Y:S01]  /*b2f0*/  FSEL R179, R9, -INF , !P2 ;  /* 0xff80000009b37808 */ /* 0x000fe20005000000 */
[C---:B------:R-:W-:Y:S01]  /*b300*/  FFMA.FTZ R11, R10.reuse, UR19, R25 ;  /* 0x000000130a0b7c23 */ /* 0x040fe20008010019 */
[----:B------:R-:W-:Y:S01]  /*b310*/  FFMA.FTZ R6, R10, UR19, R27 ;  /* 0x000000130a067c23 */ /* 0x000fe2000801001b */
[----:B------:R-:W-:-:S02]  /*b320*/  I2FP.F32.S32 R4, R8 ;  /* 0x0000000800047245 */ /* 0x000fc40000201400 */
[----:B------:R-:W-:Y:S02]  /*b330*/  I2FP.F32.S32 R9, R2 ;  /* 0x0000000200097245 */ /* 0x000fe40000201400 */
[----:B------:R-:W-:Y:S02]  /*b340*/  FSEL R178, R11, -INF , !P1 ;  /* 0xff8000000bb27808 */ /* 0x000fe40004800000 */
[----:B------:R-:W-:Y:S01]  /*b350*/  FSEL R176, R6, -INF , !P0 ;  /* 0xff80000006b07808 */ /* 0x000fe20004000000 */
[C---:B------:R-:W-:Y:S01]  /*b360*/  FFMA.FTZ R5, R9.reuse, UR19, R30 ;  /* 0x0000001309057c23 */ /* 0x040fe2000801001e */
[-C--:B------:R-:W-:Y:S01]  /*b370*/  ISETP.GE.AND P2, PT, R2, R134.reuse, PT ;  /* 0x000000860200720c */ /* 0x080fe20003f46270 */
[----:B------:R-:W-:Y:S01]  /*b380*/  FFMA.FTZ R6, R4, UR19, R29 ;  /* 0x0000001304067c23 */ /* 0x000fe2000801001d */
[----:B------:R-:W-:Y:S01]  /*b390*/  ISETP.GE.AND P1, PT, R2, R133, PT ;  /* 0x000000850200720c */ /* 0x000fe20003f26270 */
[----:B------:R-:W-:Y:S01]  /*b3a0*/  VIADD R2, R0, 0x30 ;  /* 0x0000003000027836 */ /* 0x000fe20000000000 */
[----:B------:R-:W-:Y:S01]  /*b3b0*/  ISETP.GE.AND P0, PT, R8, R134, PT ;  /* 0x000000860800720c */ /* 0x000fe20003f06270 */
[----:B------:R-:W-:Y:S01]  /*b3c0*/  FFMA.FTZ R7, R9, UR19, R28 ;  /* 0x0000001309077c23 */ /* 0x000fe2000801001c */
[----:B------:R-:W-:-:S02]  /*b3d0*/  FSEL R174, R5, -INF , !P1 ;  /* 0xff80000005ae7808 */ /* 0x000fc40004800000 */
[----:B------:R-:W-:Y:S01]  /*b3e0*/  FSEL R172, R6, -INF , !P0 ;  /* 0xff80000006ac7808 */ /* 0x000fe20004000000 */
[----:B------:R-:W-:Y:S01]  /*b3f0*/  FFMA.FTZ R6, R4, UR19, R31 ;  /* 0x0000001304067c23 */ /* 0x000fe2000801001f */
[----:B------:R-:W-:Y:S01]  /*b400*/  I2FP.F32.S32 R5, R2 ;  /* 0x0000000200057245 */ /* 0x000fe20000201400 */
[----:B------:R-:W-:Y:S01]  /*b410*/  VIADD R4, R0, 0x31 ;  /* 0x0000003100047836 */ /* 0x000fe20000000000 */
[----:B------:R-:W-:Y:S02]  /*b420*/  FSEL R173, R7, -INF , !P2 ;  /* 0xff80000007ad7808 */ /* 0x000fe40005000000 */
[----:B------:R-:W-:Y:S01]  /*b430*/  ISETP.GE.AND P2, PT, R8, R133, PT ;  /* 0x000000850800720c */ /* 0x000fe20003f46270 */
[C---:B------:R-:W-:Y:S01]  /*b440*/  FFMA.FTZ R7, R5.reuse, UR19, R12 ;  /* 0x0000001305077c23 */ /* 0x040fe2000801000c */
[----:B------:R-:W-:Y:S01]  /*b450*/  FFMA.FTZ R8, R5, UR19, R14 ;  /* 0x0000001305087c23 */ /* 0x000fe2000801000e */
[----:B------:R-:W-:Y:S02]  /*b460*/  ISETP.GE.AND P1, PT, R2, R134, PT ;  /* 0x000000860200720c */ /* 0x000fe40003f26270 */
[----:B------:R-:W-:-:S02]  /*b470*/  I2FP.F32.S32 R5, R4 ;  /* 0x0000000400057245 */ /* 0x000fc40000201400 */
[-C--:B------:R-:W-:Y:S01]  /*b480*/  ISETP.GE.AND P0, PT, R2, R133.reuse, PT ;  /* 0x000000850200720c */ /* 0x080fe20003f06270 */
[----:B------:R-:W-:Y:S01]  /*b490*/  VIADD R2, R0, 0x38 ;  /* 0x0000003800027836 */ /* 0x000fe20000000000 */
[----:B------:R-:W-:Y:S01]  /*b4a0*/  FSEL R170, R7, -INF , !P1 ;  /* 0xff80000007aa7808 */ /* 0x000fe20004800000 */
[C---:B------:R-:W-:Y:S01]  /*b4b0*/  FFMA.FTZ R7, R5.reuse, UR19, R13 ;  /* 0x0000001305077c23 */ /* 0x040fe2000801000d */
[----:B------:R-:W-:Y:S01]  /*b4c0*/  FSEL R171, R6, -INF , !P2 ;  /* 0xff80000006ab7808 */ /* 0x000fe20005000000 */
[----:B------:R-:W-:Y:S01]  /*b4d0*/  FFMA.FTZ R5, R5, UR19, R15 ;  /* 0x0000001305057c23 */ /* 0x000fe2000801000f */
[C---:B------:R-:W-:Y:S02]  /*b4e0*/  ISETP.GE.AND P2, PT, R4.reuse, R134, PT ;  /* 0x000000860400720c */ /* 0x040fe40003f46270 */
[----:B------:R-:W-:Y:S02]  /*b4f0*/  ISETP.GE.AND P1, PT, R4, R133, PT ;  /* 0x000000850400720c */ /* 0x000fe40003f26270 */
[----:B------:R-:W-:-:S02]  /*b500*/  I2FP.F32.S32 R4, R2 ;  /* 0x0000000200047245 */ /* 0x000fc40000201400 */
[----:B------:R-:W-:Y:S02]  /*b510*/  FSEL R169, R8, -INF , !P0 ;  /* 0xff80000008a97808 */ /* 0x000fe40004000000 */
[----:B------:R-:W-:Y:S01]  /*b520*/  FSEL R135, R7, -INF , !P2 ;  /* 0xff80000007877808 */ /* 0x000fe20005000000 */
[----:B------:R-:W-:Y:S01]  /*b530*/  FFMA.FTZ R6, R4, UR19, R16 ;  /* 0x0000001304067c23 */ /* 0x000fe20008010010 */
[----:B------:R-:W-:Y:S01]  /*b540*/  ISETP.GE.AND P0, PT, R2, R134, PT ;  /* 0x000000860200720c */ /* 0x000fe20003f06270 */
[----:B------:R-:W-:Y:S01]  /*b550*/  FFMA.FTZ R7, R4, UR19, R18 ;  /* 0x0000001304077c23 */ /* 0x000fe20008010012 */
[----:B------:R-:W-:Y:S02]  /*b560*/  ISETP.GE.AND P2, PT, R2, R133, PT ;  /* 0x000000850200720c */ /* 0x000fe40003f46270 */
[----:B------:R-:W-:Y:S02]  /*b570*/  I2FP.F32.S32 R2, R0 ;  /* 0x0000000000027245 */ /* 0x000fe40000201400 */
[----:B------:R-:W-:-:S02]  /*b580*/  FSEL R35, R6, -INF , !P0 ;  /* 0xff80000006237808 */ /* 0x000fc40004000000 */
[----:B------:R-:W-:Y:S01]  /*b590*/  ISETP.GE.AND P0, PT, R0, R133, PT ;  /* 0x000000850000720c */ /* 0x000fe20003f06270 */
[C---:B------:R-:W-:Y:S01]  /*b5a0*/  FFMA.FTZ R4, R2.reuse, UR19, R226 ;  /* 0x0000001302047c23 */ /* 0x040fe200080100e2 */
[----:B------:R-:W-:Y:S01]  /*b5b0*/  FSEL R168, R5, -INF , !P1 ;  /* 0xff80000005a87808 */ /* 0x000fe20004800000 */
[----:B------:R-:W-:Y:S01]  /*b5c0*/  FFMA.FTZ R5, R2, UR19, R224 ;  /* 0x0000001302057c23 */ /* 0x000fe200080100e0 */
[C---:B------:R-:W-:Y:S01]  /*b5d0*/  ISETP.GE.AND P1, PT, R0.reuse, R134, PT ;  /* 0x000000860000720c */ /* 0x040fe20003f26270 */
[----:B------:R-:W-:Y:S01]  /*b5e0*/  VIADD R0, R0, 0x39 ;  /* 0x0000003900007836 */ /* 0x000fe20000000000 */
[----:B------:R-:W-:Y:S02]  /*b5f0*/  FSEL R31, R4, -INF , !P0 ;  /* 0xff800000041f7808 */ /* 0x000fe40004000000 */
[----:B------:R-:W-:Y:S02]  /*b600*/  PLOP3.LUT P0, PT, PT, PT, UP0, 0x80, 0x0 ;  /* 0x000000000000781c */ /* 0x000fe40003f0f008 */
[----:B------:R-:W-:-:S02]  /*b610*/  I2FP.F32.S32 R2, R0 ;  /* 0x0000000000027245 */ /* 0x000fc40000201400 */
        /* <DEDUP_REMOVED lines=9> */
[----:B------:R-:W2:Y:S01]  /*b6b0*/  LDL.64 R20, [R1+0x98] ;  /* 0x0000980001147983 */ /* 0x000ea20000100a00 */
[----:B------:R-:W1:Y:S03]  /*b6c0*/  @!P6 LDC.64 R6, c[0x0][0x218] ;  /* 0x00008600ff06eb82 */ /* 0x000e660000000a00 */
[----:B------:R-:W3:Y:S01]  /*b6d0*/  LDL.64 R236, [R1+0xa0] ;  /* 0x0000a00001ec7983 */ /* 0x000ee20000100a00 */
[----:B------:R-:W-:Y:S01]  /*b6e0*/  UIADD3 UR6, UR22, -0x3, URZ ;  /* 0xfffffffd16067890 */ /* 0x000fe2000fffe03f */
[----:B------:R-:W-:Y:S02]  /*b6f0*/  BSSY B0, `(.L_x_709) ;  /* 0x000008f000007945 */ /* 0x000fe40003800000 */
[----:B------:R4:W-:Y:S01]  /*b700*/  @P6 STS.128 [R202+0x8000], RZ ;  /* 0x008000ffca006388 */ /* 0x0009e20000000c00 */
[----:B------:R-:W5:Y:S01]  /*b710*/  @!P5 LDC.64 R8, c[0x0][0x218] ;  /* 0x00008600ff08db82 */ /* 0x000f620000000a00 */
[----:B------:R-:W-:Y:S01]  /*b720*/  USHF.R.S32.HI UR4, URZ, 0x1f, UR6 ;  /* 0x0000001f3f047899 */ /* 0x000fe20008011406 */
[----:B------:R-:W-:Y:S01]  /*b730*/  IMAD.U32 R0, RZ, RZ, UR6 ;  /* 0x00000006ff007e24 */ /* 0x000fe2000f8e00ff */
[----:B------:R-:W-:-:S04]  /*b740*/  UIMAD UR14, UR14, UR6, URZ ;  /* 0x000000060e0e72a4 */ /* 0x000fc8000f8e023f */
[----:B------:R-:W-:Y:S01]  /*b750*/  UIMAD UR4, UR4, UR15, UR14 ;  /* 0x0000000f040472a4 */ /* 0x000fe2000f8e020e */
        /* <DEDUP_REMOVED lines=8> */
[----:B--2---:R-:W-:-:S07]  /*b7e0*/  IMAD.MOV.U32 R5, RZ, RZ, R21 ;  /* 0x000000ffff057224 */ /* 0x004fce00078e0015 */
[----:B------:R-:W2:Y:S01]  /*b7f0*/  @!P5 LDC.64 R20, c[0x0][0x218] ;  /* 0x00008600ff14db82 */ /* 0x000ea20000000a00 */
[----:B---3--:R-:W-:-:S04]  /*b800*/  IMAD.MOV.U32 R4, RZ, RZ, R236 ;  /* 0x000000ffff047224 */ /* 0x008fc800078e00ec */
[----:B------:R-:W-:-:S04]  /*b810*/  IMAD.WIDE.U32 R4, R0, UR15, R4 ;  /* 0x0000000f00047c25 */ /* 0x000fc8000f8e0004 */
[----:B------:R-:W-:Y:S01]  /*b820*/  VIADD R0, R5, UR4 ;  /* 0x0000000405007c36 */ /* 0x000fe20008000000 */
        /* <DEDUP_REMOVED lines=33> */
[C---:B--2---:R-:W-:Y:S02]  /*ba40*/  @!P5 LEA R6, P1, R2.reuse, R20, 0x1 ;  /* 0x000000140206d211 */ /* 0x044fe400078208ff */
        /* <DEDUP_REMOVED lines=89> */
.L_x_710:
[----:B------:R-:W-:Y:S05]  /*bfe0*/  BSYNC B0 ;  /* 0x0000000000007941 */ /* 0x000fea0003800000 */
.L_x_709:
[----:B------:R-:W0:Y:S02]  /*bff0*/  LDGDEPBAR ;  /* 0x00000000000079af */ /* 0x000e240000000000 */
.L_x_708:
[----:B--2---:R-:W2:Y:S04]  /*c000*/  LDL R9, [R1+0xb0] ;  /* 0x0000b00001097983 */ /* 0x004ea80000100800 */
[----:B------:R-:W3:Y:S04]  /*c010*/  LDL R4, [R1+0xc0] ;  /* 0x0000c00001047983 */ /* 0x000ee80000100800 */
[----:B------:R-:W4:Y:S01]  /*c020*/  LDL R8, [R1+0xdc] ;  /* 0x0000dc0001087983 */ /* 0x000f220000100800 */
        /* <DEDUP_REMOVED lines=22> */
[----:B------:R-:W-:Y:S01]  /*c190*/  ULOP3.LUT UR4, UR4, UR37, URZ, 0x3c, !UPT ;  /* 0x0000002504047292 */ /* 0x000fe2000f8e3c3f */
[----:B------:R-:W-:Y:S01]  /*c1a0*/  FMNMX.FTZ R2, R185, R2, !PT ;  /* 0x00000002b9027209 */ /* 0x000fe20007810000 */
[----:B------:R-:W-:Y:S01]  /*c1b0*/  UIADD3 UR10, UR36, 0x1715609d, URZ ;  /* 0x1715609d240a7890 */ /* 0x000fe2000fffe03f */
        /* <DEDUP_REMOVED lines=18> */
[----:B------:R-:W-:Y:S02]  /*c2e0*/  FMNMX.FTZ R0, R179, R0, !PT ;  /* 0x00000000b3007209 */ /* 0x000fe40007810000 */
[----:B------:R-:W-:-:S02]  /*c2f0*/  FMNMX.FTZ R2, R135, R2, !PT ;  /* 0x0000000287027209 */ /* 0x000fc40007810000 */
[----:B------:R-:W-:Y:S02]  /*c300*/  FMNMX.FTZ R0, R176, R0, !PT ;  /* 0x00000000b0007209 */ /* 0x000fe40007810000 */
[----:B------:R-:W-:Y:S01]  /*c310*/  FMNMX.FTZ R2, R35, R2, !PT ;  /* 0x0000000223027209 */ /* 0x000fe20007810000 */
[----:B--2---:R-:W-:-:S05]  /*c320*/  IMAD.WIDE.U32 R220, R9, -0x326172a9, RZ ;  /* 0xcd9e8d5709dc7825 */ /* 0x004fca00078e00ff */
[----:B---3--:R-:W-:Y:S01]  /*c330*/  LOP3.LUT R4, R221, R4, RZ, 0x3c, !PT ;  /* 0x00000004dd047212 */ /* 0x008fe200078e3cff */
[----:B------:R-:W-:Y:S01]  /*c340*/  STL.64 [R1+0xd0], R220 ;  /* 0x0000d0dc01007387 */ /* 0x000fe20000100a00 */
[----:B----4-:R-:W-:-:S04]  /*c350*/  IMAD.WIDE.U32 R18, R8, -0x2daee0ad, RZ ;  /* 0xd2511f5308127825 */ /* 0x010fc800078e00ff */
        /* <DEDUP_REMOVED lines=9> */
[----:B------:R-:W2:Y:S01]  /*c3f0*/  SHFL.BFLY PT, R4, R0, 0x2, 0x1f ;  /* 0x0c401f0000047f89 */ /* 0x000ea200000e0000 */
[----:B------:R-:W-:Y:S01]  /*c400*/  IMAD.WIDE.U32 R26, R26, -0x326172a9, RZ ;  /* 0xcd9e8d571a1a7825 */ /* 0x000fe200078e00ff */
[----:B------:R-:W-:-:S02]  /*c410*/  FMNMX.FTZ R2, R169, R2, !PT ;  /* 0x00000002a9027209 */ /* 0x000fc40007810000 */
[----:B------:R-:W-:Y:S02]  /*c420*/  LOP3.LUT R9, R9, UR35, R220, 0x96, !PT ;  /* 0x0000002309097c12 */ /* 0x000fe4000f8e96dc */
[----:B------:R-:W-:Y:S02]  /*c430*/  FMNMX.FTZ R2, R168, R2, !PT ;  /* 0x00000002a8027209 */ /* 0x000fe40007810000 */
[----:B------:R-:W-:Y:S01]  /*c440*/  LOP3.LUT R12, R27, UR34, R8, 0x96, !PT ;  /* 0x000000221b0c7c12 */ /* 0x000fe2000f8e9608 */
[----:B------:R-:W-:Y:S01]  /*c450*/  IMAD.WIDE.U32 R8, R9, -0x2daee0ad, RZ ;  /* 0xd2511f5309087825 */ /* 0x000fe200078e00ff */
[----:B------:R-:W-:Y:S02]  /*c460*/  FMNMX.FTZ R2, R34, R2, !PT ;  /* 0x0000000222027209 */ /* 0x000fe40007810000 */
[----:B------:R-:W-:Y:S01]  /*c470*/  LOP3.LUT R177, R19, UR4, RZ, 0x3c, !PT ;  /* 0x0000000413b17c12 */ /* 0x000fe2000f8e3cff */
[----:B------:R-:W-:Y:S01]  /*c480*/  IMAD.WIDE.U32 R12, R12, -0x2daee0ad, RZ ;  /* 0xd2511f530c0c7825 */ /* 0x000fe200078e00ff */
[----:B------:R-:W-:Y:S01]  /*c490*/  FMNMX.FTZ R2, R33, R2, !PT ;  /* 0x0000000221027209 */ /* 0x000fe20007810000 */
[----:B------:R-:W-:Y:S01]  /*c4a0*/  UIADD3 UR4, UR37, 0x646e171e, URZ ;  /* 0x646e171e25047890 */ /* 0x000fe2000fffe03f */
[----:B------:R-:W-:-:S02]  /*c4b0*/  LOP3.LUT R14, R9, UR31, R208, 0x96, !PT ;  /* 0x0000001f090e7c12 */ /* 0x000fc4000f8e96d0 */
[----:B------:R-:W-:Y:S01]  /*c4c0*/  LOP3.LUT R16, R13, UR15, R8, 0x96, !PT ;  /* 0x0000000f0d107c12 */ /* 0x000fe2000f8e9608 */
[----:B------:R-:W3:Y:S02]  /*c4d0*/  SHFL.BFLY PT, R11, R2, 0x2, 0x1f ;  /* 0x0c401f00020b7f89 */ /* 0x000ee400000e0000 */
[----:B------:R-:W-:Y:S01]  /*c4e0*/  IMAD.WIDE.U32 R14, R14, -0x326172a9, RZ ;  /* 0xcd9e8d570e0e7825 */ /* 0x000fe200078e00ff */
[----:B--2---:R-:W-:-:S03]  /*c4f0*/  FMNMX.FTZ R4, R0, R4, !PT ;  /* 0x0000000400047209 */ /* 0x004fc60007810000 */
[----:B------:R-:W-:Y:S01]  /*c500*/  IMAD.WIDE.U32 R16, R16, -0x326172a9, RZ ;  /* 0xcd9e8d5710107825 */ /* 0x000fe200078e00ff */
[----:B------:R-:W-:Y:S01]  /*c510*/  LOP3.LUT R8, R15, UR30, R26, 0x96, !PT ;  /* 0x0000001e0f087c12 */ /* 0x000fe2000f8e961a */
[----:B------:R-:W2:Y:S03]  /*c520*/  SHFL.BFLY PT, R13, R4, 0x1, 0x1f ;  /* 0x0c201f00040d7f89 */ /* 0x000ea600000e0000 */
[----:B------:R-:W-:Y:S01]  /*c530*/  LOP3.LUT R20, R17, UR14, R14, 0x96, !PT ;  /* 0x0000000e11147c12 */ /* 0x000fe2000f8e960e */
[----:B------:R-:W-:-:S04]  /*c540*/  IMAD.WIDE.U32 R8, R8, -0x2daee0ad, RZ ;  /* 0xd2511f5308087825 */ /* 0x000fc800078e00ff */
[----:B------:R-:W-:Y:S01]  /*c550*/  IMAD.WIDE.U32 R20, R20, -0x2daee0ad, RZ ;  /* 0xd2511f5314147825 */ /* 0x000fe200078e00ff */
[----:B------:R-:W-:-:S04]  /*c560*/  LOP3.LUT R18, R9, UR11, R12, 0x96, !PT ;  /* 0x0000000b09127c12 */ /* 0x000fc8000f8e960c */
[----:B------:R-:W-:Y:S01]  /*c570*/  LOP3.LUT R8, R21, UR7, R8, 0x96, !PT ;  /* 0x0000000715087c12 */ /* 0x000fe2000f8e9608 */
[----:B------:R-:W-:Y:S01]  /*c580*/  IMAD.WIDE.U32 R18, R18, -0x326172a9, RZ ;  /* 0xcd9e8d5712127825 */ /* 0x000fe200078e00ff */
[----:B---3--:R-:W-:-:S03]  /*c590*/  FMNMX.FTZ R0, R2, R11, !PT ;  /* 0x0000000b02007209 */ /* 0x008fc60007810000 */
[----:B------:R-:W-:-:S03]  /*c5a0*/  IMAD.WIDE.U32 R8, R8, -0x326172a9, RZ ;  /* 0xcd9e8d5708087825 */ /* 0x000fc600078e00ff */
[----:B------:R-:W-:Y:S02]  /*c5b0*/  LOP3.LUT R28, R8, 0xffff, RZ, 0xc0, !PT ;  /* 0x0000ffff081c7812 */ /* 0x000fe400078ec0ff */
[----:B------:R-:W-:Y:S02]  /*c5c0*/  LOP3.LUT R11, R9, UR6, R18, 0x96, !PT ;  /* 0x00000006090b7c12 */ /* 0x000fe4000f8e9612 */
[----:B------:R-:W3:Y:S01]  /*c5d0*/  SHFL.BFLY PT, R9, R0, 0x1, 0x1f ;  /* 0x0c201f0000097f89 */ /* 0x000ee200000e0000 */
[----:B--2---:R-:W-:Y:S02]  /*c5e0*/  FMNMX.FTZ R250, R4, R13, !PT ;  /* 0x0000000d04fa7209 */ /* 0x004fe40007810000 */
[----:B------:R-:W-:Y:S02]  /*c5f0*/  LOP3.LUT R12, R8, 0xff, RZ, 0xc0, !PT ;  /* 0x000000ff080c7812 */ /* 0x000fe400078ec0ff */
[C---:B------:R-:W-:Y:S01]  /*c600*/  FSETP.NEU.FTZ.AND P5, PT, R250.reuse, -INF , PT ;  /* 0xff800000fa00780b */ /* 0x040fe20003fbd000 */
[----:B------:R-:W-:Y:S01]  /*c610*/  FMUL.FTZ R4, R250, UR8 ;  /* 0x00000008fa047c20 */ /* 0x000fe20008410000 */
[----:B------:R-:W-:-:S02]  /*c620*/  SHF.R.U32.HI R133, RZ, 0x10, R8 ;  /* 0x00000010ff857819 */ /* 0x000fc40000011608 */
[----:B------:R-:W-:Y:S02]  /*c630*/  SHF.R.U32.HI R2, RZ, 0x18, R8 ;  /* 0x00000018ff027819 */ /* 0x000fe40000011608 */
[----:B------:R-:W-:Y:S02]  /*c640*/  FSEL R4, R4, RZ, P5 ;  /* 0x000000ff04047208 */ /* 0x000fe40002800000 */
[----:B------:R-:W-:Y:S02]  /*c650*/  ISETP.LE.U32.AND P4, PT, R12, UR5, PT ;  /* 0x000000050c007c0c */ /* 0x000fe4000bf83070 */
[----:B------:R-:W-:Y:S01]  /*c660*/  ISETP.LE.U32.AND P3, PT, R2, UR5, PT ;  /* 0x0000000502007c0c */ /* 0x000fe2000bf63070 */
[----:B------:R-:W-:Y:S01]  /*c670*/  FFMA.FTZ R8, R30, UR8, -R4 ;  /* 0x000000081e087c23 */ /* 0x000fe20008010804 */
[----:B------:R-:W-:-:S03]  /*c680*/  LOP3.LUT R2, R11, 0xffff, RZ, 0xc0, !PT ;  /* 0x0000ffff0b027812 */ /* 0x000fc600078ec0ff */
[----:B------:R2:W-:Y:S01]  /*c690*/  MUFU.EX2 R209, R8 ;  /* 0x0000000800d17308 */ /* 0x0005e20000000800 */
[----:B------:R-:W-:Y:S02]  /*c6a0*/  SHF.R.U32.HI R2, RZ, 0x8, R2 ;  /* 0x00000008ff027819 */ /* 0x000fe40000011602 */
[----:B---3--:R-:W-:Y:S01]  /*c6b0*/  FMNMX.FTZ R248, R0, R9, !PT ;  /* 0x0000000900f87209 */ /* 0x008fe20007810000 */
[----:B------:R-:W-:Y:S01]  /*c6c0*/  FFMA.FTZ R0, R207, UR8, -R4 ;  /* 0x00000008cf007c23 */ /* 0x000fe20008010804 */
[----:B------:R-:W-:Y:S02]  /*c6d0*/  LOP3.LUT R2, R2, 0xffff, RZ, 0xc0, !PT ;  /* 0x0000ffff02027812 */ /* 0x000fe400078ec0ff */
[C---:B------:R-:W-:Y:S01]  /*c6e0*/  FSETP.NEU.FTZ.AND P6, PT, R248.reuse, -INF , PT ;  /* 0xff800000f800780b */ /* 0x040fe20003fdd000 */
[----:B------:R3:W4:Y:S01]  /*c6f0*/  MUFU.EX2 R212, R0 ;  /* 0x0000000000d47308 */ /* 0x0007220000000800 */
[----:B------:R-:W-:Y:S01]  /*c700*/  FMUL.FTZ R12, R248, UR8 ;  /* 0x00000008f80c7c20 */ /* 0x000fe20008410000 */
[----:B------:R-:W-:-:S02]  /*c710*/  ISETP.LE.U32.AND P2, PT, R2, UR5, PT ;  /* 0x0000000502007c0c */ /* 0x000fc4000bf43070 */
[----:B--2---:R-:W-:-:S05]  /*c720*/  LOP3.LUT R8, R19, UR10, R16, 0x96, !PT ;  /* 0x0000000a13087c12 */ /* 0x004fca000f8e9610 */
[----:B------:R-:W-:Y:S01]  /*c730*/  IMAD.WIDE.U32 R8, R8, -0x2daee0ad, RZ ;  /* 0xd2511f5308087825 */ /* 0x000fe200078e00ff */
[----:B---3--:R-:W-:Y:S02]  /*c740*/  LOP3.LUT R0, R11, 0xff, RZ, 0xc0, !PT ;  /* 0x000000ff0b007812 */ /* 0x008fe400078ec0ff */
[----:B------:R-:W-:Y:S02]  /*c750*/  LOP3.LUT R13, R8, 0xff, RZ, 0xc0, !PT ;  /* 0x000000ff080d7812 */ /* 0x000fe400078ec0ff */
[----:B------:R-:W-:Y:S02]  /*c760*/  ISETP.LE.U32.AND P1, PT, R0, UR5, PT ;  /* 0x0000000500007c0c */ /* 0x000fe4000bf23070 */
[----:B------:R-:W-:Y:S02]  /*c770*/  FSEL R0, R12, RZ, P6 ;  /* 0x000000ff0c007208 */ /* 0x000fe40003000000 */
[----:B------:R-:W-:Y:S02]  /*c780*/  LOP3.LUT R30, R8, 0xffff, RZ, 0xc0, !PT ;  /* 0x0000ffff081e7812 */ /* 0x000fe400078ec0ff */
[----:B------:R-:W-:Y:S01]  /*c790*/  SHF.R.U32.HI R29, RZ, 0x10, R8 ;  /* 0x00000010ff1d7819 */ /* 0x000fe20000011608 */
[----:B------:R-:W-:Y:S01]  /*c7a0*/  FFMA.FTZ R171, R171, UR8, -R0 ;  /* 0x00000008abab7c23 */ /* 0x000fe20008010800 */
[----:B------:R-:W-:Y:S01]  /*c7b0*/  SHF.R.U32.HI R12, RZ, 0x18, R8 ;  /* 0x00000018ff0c7819 */ /* 0x000fe20000011608 */
[----:B------:R-:W-:Y:S01]  /*c7c0*/  FFMA.FTZ R8, R31, UR8, -R0 ;  /* 0x000000081f087c23 */ /* 0x000fe20008010800 */
[----:B----4-:R-:W-:-:S02]  /*c7d0*/  F2FP.BF16.F32.PACK_AB R21, R212, R209 ;  /* 0x000000d1d415723e */ /* 0x010fc400000010ff */
[--C-:B------:R-:W-:Y:S01]  /*c7e0*/  LOP3.LUT R2, R9, UR4, R20.reuse, 0x96, !PT ;  /* 0x0000000409027c12 */ /* 0x100fe2000f8e9614 */
[----:B------:R2:W-:Y:S01]  /*c7f0*/  MUFU.EX2 R207, R8 ;  /* 0x0000000800cf7308 */ /* 0x0005e20000000800 */
[----:B------:R-:W-:Y:S01]  /*c800*/  PRMT R20, R21, 0x7632, R20 ;  /* 0x0000763215147816 */ /* 0x000fe20000000014 */
[----:B------:R-:W-:Y:S02]  /*c810*/  @!P1 HFMA2.BF16_V2 R25, -RZ.H0_H0, RZ.H0_H0, -R21.H0_H0 ;  /* 0x200000ffff199231 */ /* 0x000fe40000340915 */
[----:B------:R-:W-:Y:S01]  /*c820*/  FFMA.FTZ R9, R217, UR8, -R0 ;  /* 0x00000008d9097c23 */ /* 0x000fe20008010800 */
[----:B------:R-:W-:Y:S01]  /*c830*/  PRMT R213, R21, 0x5410, R20 ;  /* 0x0000541015d57816 */ /* 0x000fe20000000014 */
[----:B------:R-:W-:Y:S01]  /*c840*/  @!P2 HFMA2.BF16_V2 R24, -RZ.H0_H0, RZ.H0_H0, -R20.H0_H0 ;  /* 0x200000ffff18a231 */ /* 0x000fe20000340914 */
[----:B------:R-:W-:Y:S01]  /*c850*/  @!P1 PRMT R21, R25, 0x5410, RZ ;  /* 0x0000541019159816 */ /* 0x000fe200000000ff */
[----:B------:R3:W-:Y:S03]  /*c860*/  MUFU.EX2 R249, R9 ;  /* 0x0000000900f97308 */ /* 0x0007e60000000800 */
[----:B------:R-:W-:Y:S01]  /*c870*/  @!P2 PRMT R20, R24, 0x5410, RZ ;  /* 0x000054101814a816 */ /* 0x000fe200000000ff */
[----:B--2---:R-:W-:-:S04]  /*c880*/  FFMA.FTZ R8, R216, UR8, -R0 ;  /* 0x00000008d8087c23 */ /* 0x004fc80008010800 */
[----:B------:R2:W4:Y:S01]  /*c890*/  MUFU.EX2 R252, R8 ;  /* 0x0000000800fc7308 */ /* 0x0005220000000800 */
[----:B---3--:R-:W-:-:S07]  /*c8a0*/  FFMA.FTZ R9, R196, UR8, -R0 ;  /* 0x00000008c4097c23 */ /* 0x008fce0008010800 */
[----:B------:R-:W3:Y:S01]  /*c8b0*/  MUFU.EX2 R214, R9 ;  /* 0x0000000900d67308 */ /* 0x000ee20000000800 */
[--C-:B--2---:R-:W-:Y:S02]  /*c8c0*/  SHF.R.U32.HI R8, RZ, 0x10, R11.reuse ;  /* 0x00000010ff087819 */ /* 0x104fe4000001160b */
[----:B------:R-:W-:Y:S02]  /*c8d0*/  SHF.R.U32.HI R11, RZ, 0x18, R11 ;  /* 0x00000018ff0b7819 */ /* 0x000fe4000001160b */
[----:B------:R-:W-:Y:S02]  /*c8e0*/  LOP3.LUT R8, R8, 0xff, RZ, 0xc0, !PT ;  /* 0x000000ff08087812 */ /* 0x000fe400078ec0ff */
[----:B----4-:R-:W-:Y:S02]  /*c8f0*/  F2FP.BF16.F32.PACK_AB R24, R252, R207 ;  /* 0x000000cffc18723e */ /* 0x010fe400000010ff */
[----:B------:R-:W-:Y:S01]  /*c900*/  ISETP.LE.U32.AND P1, PT, R8, UR5, PT ;  /* 0x0000000508007c0c */ /* 0x000fe2000bf23070 */
[----:B------:R-:W-:Y:S01]  /*c910*/  FFMA.FTZ R8, R218, UR8, -R4 ;  /* 0x00000008da087c23 */ /* 0x000fe20008010804 */
[----:B------:R-:W-:-:S02]  /*c920*/  ISETP.LE.U32.AND P2, PT, R11, UR5, PT ;  /* 0x000000050b007c0c */ /* 0x000fc4000bf43070 */
[----:B------:R-:W-:Y:S01]  /*c930*/  PRMT R25, R24, 0x7632, R25 ;  /* 0x0000763218197816 */ /* 0x000fe20000000019 */
[----:B------:R2:W-:Y:S01]  /*c940*/  MUFU.EX2 R251, R8 ;  /* 0x0000000800fb7308 */ /* 0x0005e20000000800 */
[----:B---3--:R-:W-:Y:S02]  /*c950*/  F2FP.BF16.F32.PACK_AB R9, R214, R249 ;  /* 0x000000f9d609723e */ /* 0x008fe400000010ff */
[----:B------:R-:W-:Y:S02]  /*c960*/  PRMT R189, R24, 0x5410, R25 ;  /* 0x0000541018bd7816 */ /* 0x000fe40000000019 */
[C---:B------:R-:W-:Y:S02]  /*c970*/  PRMT R200, R9.reuse, 0x7610, R200 ;  /* 0x0000761009c87816 */ /* 0x040fe400000000c8 */
[----:B------:R-:W-:Y:S01]  /*c980*/  PRMT R199, R9, 0x7632, R199 ;  /* 0x0000763209c77816 */ /* 0x000fe200000000c7 */
[----:B------:R-:W-:Y:S02]  /*c990*/  @!P1 HFMA2.BF16_V2 R175, -RZ.H0_H0, RZ.H0_H0, -R24.H0_H0 ;  /* 0x200000ffffaf9231 */ /* 0x000fe40000340918 */
[--C-:B------:R-:W-:Y:S01]  /*c9a0*/  FFMA.FTZ R9, R188, UR8, -R4.reuse ;  /* 0x00000008bc097c23 */ /* 0x100fe20008010804 */
[----:B------:R-:W-:Y:S01]  /*c9b0*/  @!P2 HFMA2.BF16_V2 R187, -RZ.H0_H0, RZ.H0_H0, -R25.H0_H0 ;  /* 0x200000ffffbba231 */ /* 0x000fe20000340919 */
[----:B------:R-:W-:Y:S01]  /*c9c0*/  PRMT R210, R200, 0x5410, R199 ;  /* 0x00005410c8d27816 */ /* 0x000fe200000000c7 */
[----:B------:R-:W-:Y:S01]  /*c9d0*/  @!P3 HFMA2.BF16_V2 R186, -RZ.H0_H0, RZ.H0_H0, -R199.H0_H0 ;  /* 0x200000ffffbab231 */ /* 0x000fe200003409c7 */
[----:B------:R-:W-:Y:S01]  /*c9e0*/  @!P1 PRMT R24, R175, 0x5410, RZ ;  /* 0x00005410af189816 */ /* 0x000fe200000000ff */
[--C-:B------:R-:W-:Y:S01]  /*c9f0*/  FFMA.FTZ R175, R173, UR8, -R4.reuse ;  /* 0x00000008adaf7c23 */ /* 0x100fe20008010804 */
[----:B------:R-:W-:Y:S01]  /*ca00*/  @!P2 PRMT R25, R187, 0x5410, RZ ;  /* 0x00005410bb19a816 */ /* 0x000fe200000000ff */
[--C-:B------:R-:W-:Y:S01]  /*ca10*/  FFMA.FTZ R173, R172, UR8, -R4.reuse ;  /* 0x00000008acad7c23 */ /* 0x100fe20008010804 */
[----:B--2---:R-:W-:Y:S01]  /*ca20*/  FFMA.FTZ R8, R206, UR8, -R4 ;  /* 0x00000008ce087c23 */ /* 0x004fe20008010804 */
[----:B------:R-:W-:Y:S01]  /*ca30*/  MUFU.EX2 R187, R9 ;  /* 0x0000000900bb7308 */ /* 0x000fe20000000800 */
[----:B------:R-:W-:Y:S01]  /*ca40*/  @!P3 PRMT R199, R186, 0x5410, RZ ;  /* 0x00005410bac7b816 */ /* 0x000fe200000000ff */
[--C-:B------:R-:W-:Y:S01]  /*ca50*/  FFMA.FTZ R172, R174, UR8, -R0.reuse ;  /* 0x00000008aeac7c23 */ /* 0x100fe20008010800 */
[----:B------:R-:W-:Y:S01]  /*ca60*/  FSEL R11, R250, RZ, P5 ;  /* 0x000000fffa0b7208 */ /* 0x000fe20002800000 */
[----:B------:R-:W-:-:S04]  /*ca70*/  FFMA.FTZ R174, R169, UR8, -R0 ;  /* 0x00000008a9ae7c23 */ /* 0x000fc80008010800 */
[----:B------:R2:W3:Y:S02]  /*ca80*/  MUFU.EX2 R215, R8 ;  /* 0x0000000800d77308 */ /* 0x0004e40000000800 */
[----:B--2---:R-:W-:-:S04]  /*ca90*/  SHF.R.U32.HI R8, RZ, 0x8, R28 ;  /* 0x00000008ff087819 */ /* 0x004fc8000001161c */
[----:B------:R-:W-:-:S04]  /*caa0*/  LOP3.LUT R8, R8, 0xffff, RZ, 0xc0, !PT ;  /* 0x0000ffff08087812 */ /* 0x000fc800078ec0ff */
[----:B------:R-:W-:Y:S02]  /*cab0*/  ISETP.LE.U32.AND P1, PT, R8, UR5, PT ;  /* 0x0000000508007c0c */ /* 0x000fe4000bf23070 */
[----:B---3--:R-:W-:-:S04]  /*cac0*/  F2FP.BF16.F32.PACK_AB R8, R215, R251 ;  /* 0x000000fbd708723e */ /* 0x008fc800000010ff */
[C---:B------:R-:W-:Y:S02]  /*cad0*/  PRMT R198, R8.reuse, 0x7610, R198 ;  /* 0x0000761008c67816 */ /* 0x040fe400000000c6 */
[----:B------:R-:W-:Y:S02]  /*cae0*/  PRMT R197, R8, 0x7632, R197 ;  /* 0x0000763208c57816 */ /* 0x000fe400000000c5 */
[----:B------:R-:W-:Y:S01]  /*caf0*/  LOP3.LUT R8, R133, 0xff, RZ, 0xc0, !PT ;  /* 0x000000ff85087812 */ /* 0x000fe200078ec0ff */
[----:B------:R-:W-:Y:S01]  /*cb00*/  @!P4 HFMA2.BF16_V2 R134, -RZ.H0_H0, RZ.H0_H0, -R198.H0_H0 ;  /* 0x200000ffff86c231 */ /* 0x000fe200003409c6 */
[----:B------:R-:W-:Y:S01]  /*cb10*/  PRMT R211, R198, 0x5410, R197 ;  /* 0x00005410c6d37816 */ /* 0x000fe200000000c5 */
[----:B------:R-:W-:Y:S01]  /*cb20*/  @!P1 HFMA2.BF16_V2 R31, -RZ.H0_H0, RZ.H0_H0, -R197.H0_H0 ;  /* 0x200000ffff1f9231 */ /* 0x000fe200003409c5 */
[----:B------:R-:W-:Y:S01]  /*cb30*/  ISETP.LE.U32.AND P2, PT, R8, UR5, PT ;  /* 0x0000000508007c0c */ /* 0x000fe2000bf43070 */
[----:B------:R-:W-:Y:S01]  /*cb40*/  FFMA.FTZ R8, R205, UR8, -R4 ;  /* 0x00000008cd087c23 */ /* 0x000fe20008010804 */
[----:B------:R-:W-:Y:S01]  /*cb50*/  @!P4 PRMT R198, R134, 0x5410, RZ ;  /* 0x0000541086c6c816 */ /* 0x000fe200000000ff */
[--C-:B------:R-:W-:Y:S01]  /*cb60*/  FFMA.FTZ R134, R179, UR8, -R0.reuse ;  /* 0x00000008b3867c23 */ /* 0x100fe20008010800 */
[----:B------:R-:W-:Y:S01]  /*cb70*/  ISETP.LE.U32.AND P4, PT, R13, UR5, PT ;  /* 0x000000050d007c0c */ /* 0x000fe2000bf83070 */
[----:B------:R-:W-:Y:S01]  /*cb80*/  FFMA.FTZ R179, R33, UR8, -R0 ;  /* 0x0000000821b37c23 */ /* 0x000fe20008010800 */
[----:B------:R2:W3:Y:S01]  /*cb90*/  MUFU.EX2 R13, R8 ;  /* 0x00000008000d7308 */ /* 0x0004e20000000800 */
[----:B------:R-:W-:Y:S01]  /*cba0*/  @!P1 PRMT R197, R31, 0x5410, RZ ;  /* 0x000054101fc59816 */ /* 0x000fe200000000ff */
[----:B------:R-:W-:Y:S01]  /*cbb0*/  STL [R1+0x80], R198 ;  /* 0x000080c601007387 */ /* 0x000fe20000100800 */
[----:B------:R-:W-:-:S03]  /*cbc0*/  ISETP.LE.U32.AND P1, PT, R12, UR5, PT ;  /* 0x000000050c007c0c */ /* 0x000fc6000bf23070 */
[----:B------:R-:W-:Y:S01]  /*cbd0*/  STL [R1+0x7c], R197 ;  /* 0x00007cc501007387 */ /* 0x000fe20000100800 */
[----:B------:R-:W-:-:S05]  /*cbe0*/  @!P2 HFMA2.BF16_V2 R196, -RZ.H0_H0, RZ.H0_H0, -R200.H0_H0 ;  /* 0x200000ffffc4a231 */ /* 0x000fca00003409c8 */
[----:B------:R-:W-:Y:S02]  /*cbf0*/  @!P2 PRMT R200, R196, 0x5410, RZ ;  /* 0x00005410c4c8a816 */ /* 0x000fe400000000ff */
[----:B--2---:R-:W-:-:S03]  /*cc00*/  LOP3.LUT R8, R2, 0xffff, RZ, 0xc0, !PT ;  /* 0x0000ffff02087812 */ /* 0x004fc600078ec0ff */
[----:B------:R-:W-:Y:S01]  /*cc10*/  STL [R1+0x10c], R200 ;  /* 0x00010cc801007387 */ /* 0x000fe20000100800 */
[----:B---3--:R-:W-:Y:S02]  /*cc20*/  F2FP.BF16.F32.PACK_AB R9, R187, R13 ;  /* 0x0000000dbb09723e */ /* 0x008fe400000010ff */
[----:B------:R-:W-:Y:S01]  /*cc30*/  SHF.R.U32.HI R8, RZ, 0x8, R8 ;  /* 0x00000008ff087819 */ /* 0x000fe20000011608 */
[----:B------:R2:W-:Y:S01]  /*cc40*/  STL [R1+0x110], R199 ;  /* 0x000110c701007387 */ /* 0x0005e20000100800 */
[C---:B------:R-:W-:Y:S02]  /*cc50*/  PRMT R195, R9.reuse, 0x7610, R195 ;  /* 0x0000761009c37816 */ /* 0x040fe400000000c3 */
[----:B------:R-:W-:Y:S01]  /*cc60*/  LOP3.LUT R8, R8, 0xffff, RZ, 0xc0, !PT ;  /* 0x0000ffff08087812 */ /* 0x000fe200078ec0ff */
[----:B------:R-:W-:Y:S01]  /*cc70*/  STL [R1+0x114], R250 ;  /* 0x000114fa01007387 */ /* 0x000fe20000100800 */
[----:B------:R-:W-:Y:S02]  /*cc80*/  PRMT R194, R9, 0x7632, R194 ;  /* 0x0000763209c27816 */ /* 0x000fe400000000c2 */
[----:B------:R-:W-:-:S02]  /*cc90*/  ISETP.LE.U32.AND P2, PT, R8, UR5, PT ;  /* 0x0000000508007c0c */ /* 0x000fc4000bf43070 */
[----:B------:R-:W-:-:S04]  /*cca0*/  LOP3.LUT R8, R2, 0xff, RZ, 0xc0, !PT ;  /* 0x000000ff02087812 */ /* 0x000fc800078ec0ff */
[----:B------:R-:W-:Y:S02]  /*ccb0*/  ISETP.LE.U32.AND P3, PT, R8, UR5, PT ;  /* 0x0000000508007c0c */ /* 0x000fe4000bf63070 */
[--C-:B------:R-:W-:Y:S02]  /*ccc0*/  SHF.R.U32.HI R8, RZ, 0x18, R2.reuse ;  /* 0x00000018ff087819 */ /* 0x100fe40000011602 */
[----:B------:R-:W-:Y:S02]  /*ccd0*/  SHF.R.U32.HI R2, RZ, 0x10, R2 ;  /* 0x00000010ff027819 */ /* 0x000fe40000011602 */
[----:B------:R-:W-:Y:S01]  /*cce0*/  ISETP.LE.U32.AND P5, PT, R8, UR5, PT ;  /* 0x0000000508007c0c */ /* 0x000fe2000bfa3070 */
[----:B------:R-:W-:Y:S01]  /*ccf0*/  FFMA.FTZ R8, R203, UR8, -R0 ;  /* 0x00000008cb087c23 */ /* 0x000fe20008010800 */
[----:B------:R-:W-:-:S03]  /*cd00*/  LOP3.LUT R2, R2, 0xff, RZ, 0xc0, !PT ;  /* 0x000000ff02027812 */ /* 0x000fc600078ec0ff */
[----:B------:R3:W-:Y:S02]  /*cd10*/  MUFU.EX2 R28, R8 ;  /* 0x00000008001c7308 */ /* 0x0007e40000000800 */
[----:B------:R-:W-:Y:S02]  /*cd20*/  @!P3 HFMA2.BF16_V2 R188, -RZ.H0_H0, RZ.H0_H0, -R195.H0_H0 ;  /* 0x200000ffffbcb231 */ /* 0x000fe400003409c3 */
[----:B---3--:R-:W-:Y:S01]  /*cd30*/  FFMA.FTZ R8, R184, UR8, -R0 ;  /* 0x00000008b8087c23 */ /* 0x008fe20008010800 */
[----:B------:R-:W-:-:S03]  /*cd40*/  @!P2 HFMA2.BF16_V2 R184, -RZ.H0_H0, RZ.H0_H0, -R194.H0_H0 ;  /* 0x200000ffffb8a231 */ /* 0x000fc600003409c2 */
[----:B--2---:R2:W3:Y:S02]  /*cd50*/  MUFU.EX2 R199, R8 ;  /* 0x0000000800c77308 */ /* 0x0044e40000000800 */
[----:B--2---:R-:W-:Y:S02]  /*cd60*/  PRMT R8, R195, 0x5410, R194 ;  /* 0x00005410c3087816 */ /* 0x004fe400000000c2 */
[----:B------:R-:W-:Y:S01]  /*cd70*/  @!P3 PRMT R195, R188, 0x5410, RZ ;  /* 0x00005410bcc3b816 */ /* 0x000fe200000000ff */
[----:B------:R-:W-:Y:S01]  /*cd80*/  FFMA.FTZ R188, R35, UR8, -R4 ;  /* 0x0000000823bc7c23 */ /* 0x000fe20008010804 */
[----:B------:R-:W-:Y:S02]  /*cd90*/  ISETP.LE.U32.AND P3, PT, R2, UR5, PT ;  /* 0x0000000502007c0c */ /* 0x000fe4000bf63070 */
[----:B------:R-:W-:Y:S01]  /*cda0*/  LOP3.LUT R2, R29, 0xff, RZ, 0xc0, !PT ;  /* 0x000000ff1d027812 */ /* 0x000fe200078ec0ff */
[----:B------:R-:W-:Y:S01]  /*cdb0*/  STL [R1+0x118], R195 ;  /* 0x000118c301007387 */ /* 0x000fe20000100800 */
[----:B------:R-:W-:-:S02]  /*cdc0*/  @!P2 PRMT R194, R184, 0x5410, RZ ;  /* 0x00005410b8c2a816 */ /* 0x000fc400000000ff */
[----:B------:R-:W-:Y:S01]  /*cdd0*/  ISETP.LE.U32.AND P2, PT, R2, UR5, PT ;  /* 0x0000000502007c0c */ /* 0x000fe2000bf43070 */
[----:B------:R2:W-:Y:S01]  /*cde0*/  STL [R1+0xac], R8 ;  /* 0x0000ac0801007387 */ /* 0x0005e20000100800 */
[----:B---3--:R-:W-:-:S03]  /*cdf0*/  F2FP.BF16.F32.PACK_AB R2, R199, R28 ;  /* 0x0000001cc702723e */ /* 0x008fc600000010ff */
[----:B------:R-:W-:Y:S01]  /*ce00*/  STL [R1+0x11c], R194 ;  /* 0x00011cc201007387 */ /* 0x000fe20000100800 */
[C---:B------:R-:W-:Y:S02]  /*ce10*/  PRMT R133, R2.reuse, 0x7610, R133 ;  /* 0x0000761002857816 */ /* 0x040fe40000000085 */
[----:B------:R-:W-:Y:S01]  /*ce20*/  PRMT R12, R2, 0x7632, R12 ;  /* 0x00007632020c7816 */ /* 0x000fe2000000000c */
[----:B------:R-:W-:Y:S01]  /*ce30*/  STL [R1+0x120], R199 ;  /* 0x000120c701007387 */ /* 0x000fe20000100800 */
[----:B------:R-:W-:Y:S01]  /*ce40*/  SHF.R.U32.HI R2, RZ, 0x8, R30 ;  /* 0x00000008ff027819 */ /* 0x000fe2000001161e */
[----:B------:R-:W-:-:S03]  /*ce50*/  @!P3 HFMA2.BF16_V2 R203, -RZ.H0_H0, RZ.H0_H0, -R133.H0_H0 ;  /* 0x200000ffffcbb231 */ /* 0x000fc60000340985 */
[----:B------:R-:W-:Y:S01]  /*ce60*/  LOP3.LUT R2, R2, 0xffff, RZ, 0xc0, !PT ;  /* 0x0000ffff02027812 */ /* 0x000fe200078ec0ff */
[----:B--2---:R-:W-:-:S04]  /*ce70*/  FFMA.FTZ R8, R185, UR8, -R4 ;  /* 0x00000008b9087c23 */ /* 0x004fc80008010804 */
[----:B------:R2:W3:Y:S02]  /*ce80*/  MUFU.EX2 R31, R8 ;  /* 0x00000008001f7308 */ /* 0x0004e40000000800 */
[--C-:B--2---:R-:W-:Y:S01]  /*ce90*/  FFMA.FTZ R8, R180, UR8, -R4.reuse ;  /* 0x00000008b4087c23 */ /* 0x104fe20008010804 */
[----:B---3--:R-:W-:Y:S01]  /*cea0*/  STL [R1+0xd8], R31 ;  /* 0x0000d81f01007387 */ /* 0x008fe20000100800 */
[----:B------:R-:W-:Y:S01]  /*ceb0*/  FFMA.FTZ R180, R135, UR8, -R4 ;  /* 0x0000000887b47c23 */ /* 0x000fe20008010804 */
[----:B------:R-:W-:-:S03]  /*cec0*/  FFMA.FTZ R135, R176, UR8, -R0 ;  /* 0x00000008b0877c23 */ /* 0x000fc60008010800 */
[----:B------:R2:W3:Y:S01]  /*ced0*/  MUFU.EX2 R198, R8 ;  /* 0x0000000800c67308 */ /* 0x0004e20000000800 */
[----:B------:R-:W-:Y:S01]  /*cee0*/  STL.S16 [R1+0x34], R12 ;  /* 0x0000340c01007387 */ /* 0x000fe20000100600 */
[----:B------:R-:W-:Y:S01]  /*cef0*/  FFMA.FTZ R176, R168, UR8, -R0 ;  /* 0x00000008a8b07c23 */ /* 0x000fe20008010800 */
[----:B--2---:R-:W-:Y:S02]  /*cf00*/  PRMT R8, R133, 0x5410, R12 ;  /* 0x0000541085087816 */ /* 0x004fe4000000000c */
[----:B------:R-:W-:Y:S02]  /*cf10*/  @!P3 PRMT R133, R203, 0x5410, RZ ;  /* 0x00005410cb85b816 */ /* 0x000fe400000000ff */
[----:B------:R-:W-:Y:S01]  /*cf20*/  ISETP.LE.U32.AND P3, PT, R2, UR5, PT ;  /* 0x0000000502007c0c */ /* 0x000fe2000bf63070 */
[----:B------:R2:W-:Y:S01]  /*cf30*/  STL [R1+0xa8], R8 ;  /* 0x0000a80801007387 */ /* 0x0005e20000100800 */
[----:B------:R-:W-:Y:S01]  /*cf40*/  FADD.FTZ R2, R132, -R11 ;  /* 0x8000000b84027221 */ /* 0x000fe20000010000 */
[--C-:B------:R-:W-:Y:S01]  /*cf50*/  FFMA.FTZ R132, R178, UR8, -R4.reuse ;  /* 0x00000008b2847c23 */ /* 0x100fe20008010804 */
[----:B------:R-:W-:Y:S01]  /*cf60*/  FFMA.FTZ R178, R170, UR8, -R4 ;  /* 0x00000008aab27c23 */ /* 0x000fe20008010804 */
[----:B------:R4:W-:Y:S01]  /*cf70*/  STL [R1+0x38], R133 ;  /* 0x0000388501007387 */ /* 0x0009e20000100800 */
[----:B------:R-:W-:-:S03]  /*cf80*/  FMUL.FTZ R2, R2, UR8 ;  /* 0x0000000802027c20 */ /* 0x000fc60008410000 */
[----:B---3--:R-:W-:Y:S03]  /*cf90*/  STL [R1+0x124], R198 ;  /* 0x000124c601007387 */ /* 0x008fe60000100800 */
[----:B------:R-:W3:Y:S01]  /*cfa0*/  MUFU.EX2 R2, R2 ;  /* 0x0000000200027308 */ /* 0x000ee20000000800 */
[----:B--2---:R-:W-:Y:S01]  /*cfb0*/  FFMA.FTZ R8, R182, UR8, -R0 ;  /* 0x00000008b6087c23 */ /* 0x004fe20008010800 */
[--C-:B------:R-:W-:Y:S01]  /*cfc0*/  FFMA.FTZ R182, R32, UR8, -R4.reuse ;  /* 0x0000000820b67c23 */ /* 0x100fe20008010804 */
[----:B---3--:R-:W-:Y:S01]  /*cfd0*/  FFMA.FTZ R170, R204, R2, R209 ;  /* 0x00000002ccaa7223 */ /* 0x008fe200000100d1 */
[----:B----4-:R-:W-:Y:S01]  /*cfe0*/  FFMA.FTZ R133, R181, UR8, -R4 ;  /* 0x00000008b5857c23 */ /* 0x010fe20008010804 */
[----:B------:R-:W-:-:S03]  /*cff0*/  FFMA.FTZ R4, R183, UR8, -R0 ;  /* 0x00000008b7047c23 */ /* 0x000fc60008010800 */
[----:B------:R-:W2:Y:S01]  /*d000*/  MUFU.EX2 R201, R8 ;  /* 0x0000000800c97308 */ /* 0x000ea20000000800 */
[----:B------:R-:W-:Y:S01]  /*d010*/  FFMA.FTZ R181, R34, UR8, -R0 ;  /* 0x0000000822b57c23 */ /* 0x000fe20008010800 */
[----:B------:R-:W-:-:S06]  /*d020*/  @!P5 HFMA2.BF16_V2 R183, -RZ.H0_H0, RZ.H0_H0, -R12.H0_H0 ;  /* 0x200000ffffb7d231 */ /* 0x000fcc000034090c */
[----:B------:R-:W3:Y:S01]  /*d030*/  MUFU.EX2 R197, R4 ;  /* 0x0000000400c57308 */ /* 0x000ee20000000800 */
[----:B--2---:R2:W-:Y:S01]  /*d040*/  STL [R1+0x12c], R201 ;  /* 0x00012cc901007387 */ /* 0x0045e20000100800 */
[----:B---3--:R-:W-:Y:S02]  /*d050*/  F2FP.BF16.F32.PACK_AB R0, R197, R201 ;  /* 0x000000c9c500723e */ /* 0x008fe400000010ff */
[----:B------:R-:W-:Y:S01]  /*d060*/  F2FP.BF16.F32.PACK_AB R4, R198, R31 ;  /* 0x0000001fc604723e */ /* 0x000fe200000010ff */
[----:B--2---:R2:W3:Y:S01]  /*d070*/  LDL.LU R201, [R1+0x34] ;  /* 0x0000340001c97983 */ /* 0x0044e20000300800 */
[C---:B------:R-:W-:Y:S02]  /*d080*/  PRMT R9, R0.reuse, 0x7610, R9 ;  /* 0x0000761000097816 */ /* 0x040fe40000000009 */
[----:B------:R-:W-:Y:S01]  /*d090*/  PRMT R8, R0, 0x7632, R8 ;  /* 0x0000763200087816 */ /* 0x000fe20000000008 */
[----:B------:R-:W-:Y:S01]  /*d0a0*/  IMAD.MOV.U32 R198, RZ, RZ, R28 ;  /* 0x000000ffffc67224 */ /* 0x000fe200078e001c */
[C---:B------:R-:W-:Y:S01]  /*d0b0*/  PRMT R186, R4.reuse, 0x7632, R186 ;  /* 0x0000763204ba7816 */ /* 0x040fe200000000ba */
[----:B------:R-:W-:Y:S01]  /*d0c0*/  @!P2 HFMA2.BF16_V2 R169, -RZ.H0_H0, RZ.H0_H0, -R9.H0_H0 ;  /* 0x200000ffffa9a231 */ /* 0x000fe20000340909 */
[----:B------:R-:W-:Y:S01]  /*d0d0*/  PRMT R184, R4, 0x7610, R184 ;  /* 0x0000761004b87816 */ /* 0x000fe200000000b8 */
[----:B------:R-:W-:Y:S01]  /*d0e0*/  @!P1 HFMA2.BF16_V2 R168, -RZ.H0_H0, RZ.H0_H0, -R8.H0_H0 ;  /* 0x200000ffffa89231 */ /* 0x000fe20000340908 */
[----:B------:R-:W-:Y:S01]  /*d0f0*/  STL [R1+0x128], R197 ;  /* 0x000128c501007387 */ /* 0x000fe20000100800 */
[----:B------:R-:W-:Y:S01]  /*d100*/  FSEL R0, R248, RZ, P6 ;  /* 0x000000fff8007208 */ /* 0x000fe20003000000 */
[----:B------:R-:W-:Y:S01]  /*d110*/  @!P3 HFMA2.BF16_V2 R185, -RZ.H0_H0, RZ.H0_H0, -R186.H0_H0 ;  /* 0x200000ffffb9b231 */ /* 0x000fe200003409ba */
[----:B------:R-:W-:Y:S01]  /*d120*/  PRMT R209, R184, 0x5410, R186 ;  /* 0x00005410b8d17816 */ /* 0x000fe200000000ba */
[----:B------:R-:W-:Y:S01]  /*d130*/  FMUL.FTZ R232, R88, R2 ;  /* 0x0000000258e87220 */ /* 0x000fe20000410000 */
[----:B------:R-:W-:-:S02]  /*d140*/  IMAD.MOV.U32 R195, RZ, RZ, R213 ;  /* 0x000000ffffc37224 */ /* 0x000fc400078e00d5 */
[----:B------:R-:W-:Y:S01]  /*d150*/  FADD.FTZ R11, R3, -R0 ;  /* 0x80000000030b7221 */ /* 0x000fe20000010000 */
[----:B------:R-:W-:Y:S01]  /*d160*/  @!P3 PRMT R186, R185, 0x5410, RZ ;  /* 0x00005410b9bab816 */ /* 0x000fe200000000ff */
[----:B------:R-:W-:Y:S01]  /*d170*/  MUFU.EX2 R88, R132 ;  /* 0x0000008400587308 */ /* 0x000fe20000000800 */
[----:B------:R-:W-:Y:S01]  /*d180*/  IMAD.MOV.U32 R199, RZ, RZ, R215 ;  /* 0x000000ffffc77224 */ /* 0x000fe200078e00d7 */
[----:B------:R-:W-:Y:S01]  /*d190*/  MOV R194, R187 ;  /* 0x000000bb00c27202 */ /* 0x000fe20000000f00 */
[-C--:B------:R-:W-:Y:S01]  /*d1a0*/  FMUL.FTZ R213, R57, R2.reuse ;  /* 0x0000000239d57220 */ /* 0x080fe20000410000 */
[-C--:B------:R-:W-:Y:S01]  /*d1b0*/  FMUL.FTZ R225, R77, R2.reuse ;  /* 0x000000024de17220 */ /* 0x080fe20000410000 */
[-C--:B------:R-:W-:Y:S01]  /*d1c0*/  FMUL.FTZ R228, R84, R2.reuse ;  /* 0x0000000254e47220 */ /* 0x080fe20000410000 */
[----:B------:R-:W-:Y:S02]  /*d1d0*/  @!P4 HFMA2.BF16_V2 R204, -RZ.H0_H0, RZ.H0_H0, -R184.H0_H0 ;  /* 0x200000ffffccc231 */ /* 0x000fe400003409b8 */
[----:B------:R-:W-:-:S02]  /*d1e0*/  FMUL.FTZ R216, R60, R2 ;  /* 0x000000023cd87220 */ /* 0x000fc40000410000 */
[----:B------:R-:W-:Y:S01]  /*d1f0*/  MUFU.EX2 R60, R134 ;  /* 0x00000086003c7308 */ /* 0x000fe20000000800 */
[----:B------:R-:W-:Y:S01]  /*d200*/  @!P4 PRMT R184, R204, 0x5410, RZ ;  /* 0x00005410ccb8c816 */ /* 0x000fe200000000ff */
[-C--:B------:R-:W-:Y:S01]  /*d210*/  FMUL.FTZ R217, R61, R2.reuse ;  /* 0x000000023dd97220 */ /* 0x080fe20000410000 */
[-C--:B------:R-:W-:Y:S01]  /*d220*/  FMUL.FTZ R221, R73, R2.reuse ;  /* 0x0000000249dd7220 */ /* 0x080fe20000410000 */
[-C--:B------:R-:W-:Y:S01]  /*d230*/  FMUL.FTZ R224, R76, R2.reuse ;  /* 0x000000024ce07220 */ /* 0x080fe20000410000 */
[-C--:B------:R-:W-:Y:S01]  /*d240*/  FMUL.FTZ R229, R85, R2.reuse ;  /* 0x0000000255e57220 */ /* 0x080fe20000410000 */
[-C--:B------:R-:W-:Y:S02]  /*d250*/  FMUL.FTZ R164, R164, R2.reuse ;  /* 0x00000002a4a47220 */ /* 0x080fe40000410000 */
        /* <DEDUP_REMOVED lines=51> */
[----:B------:R-:W-:-:S02]  /*d590*/  IMAD.MOV.U32 R89, RZ, RZ, R199 ;  /* 0x000000ffff597224 */ /* 0x000fc400078e00c7 */
[----:B------:R-:W-:Y:S08]  /*d5a0*/  MUFU.EX2 R199, R172 ;  /* 0x000000ac00c77308 */ /* 0x000ff00000000800 */
[----:B------:R-:W-:Y:S01]  /*d5b0*/  MUFU.EX2 R180, R180 ;  /* 0x000000b400b47308 */ /* 0x000fe20000000800 */
[----:B---3--:R-:W-:Y:S02]  /*d5c0*/  @!P5 PRMT R201, R183, 0x5410, RZ ;  /* 0x00005410b7c9d816 */ /* 0x008fe400000000ff */
[----:B------:R-:W-:-:S02]  /*d5d0*/  PRMT R183, R9, 0x5410, R8 ;  /* 0x0000541009b77816 */ /* 0x000fc40000000008 */
[----:B------:R-:W-:Y:S02]  /*d5e0*/  @!P2 PRMT R9, R169, 0x5410, RZ ;  /* 0x00005410a909a816 */ /* 0x000fe400000000ff */
[----:B------:R-:W-:Y:S01]  /*d5f0*/  @!P1 PRMT R8, R168, 0x5410, RZ ;  /* 0x00005410a8089816 */ /* 0x000fe200000000ff */
[----:B------:R-:W-:Y:S01]  /*d600*/  IMAD.WIDE.U32 R168, R177, -0x326172a9, RZ ;  /* 0xcd9e8d57b1a87825 */ /* 0x000fe200078e00ff */
[----:B------:R-:W-:Y:S04]  /*d610*/  STL [R1+0x138], R201 ;  /* 0x000138c901007387 */ /* 0x000fe80000100800 */
[----:B------:R-:W-:Y:S04]  /*d620*/  STL [R1+0x130], R183 ;  /* 0x000130b701007387 */ /* 0x000fe80000100800 */
[----:B------:R3:W-:Y:S04]  /*d630*/  STL [R1+0x28], R8 ;  /* 0x0000280801007387 */ /* 0x0007e80000100800 */
[----:B------:R4:W-:Y:S01]  /*d640*/  STL [R1+0x2c], R9 ;  /* 0x00002c0901007387 */ /* 0x0009e20000100800 */
[----:B------:R-:W-:-:S02]  /*d650*/  LOP3.LUT R28, R27, UR34, R168, 0x96, !PT ;  /* 0x000000221b1c7c12 */ /* 0x000fc4000f8e96a8 */
[----:B------:R-:W-:-:S03]  /*d660*/  MOV R177, R13 ;  /* 0x0000000d00b17202 */ /* 0x000fc60000000f00 */
[----:B------:R-:W-:Y:S01]  /*d670*/  IMAD.WIDE.U32 R28, R28, -0x2daee0ad, RZ ;  /* 0xd2511f531c1c7825 */ /* 0x000fe200078e00ff */
[----:B---3--:R-:W-:-:S05]  /*d680*/  LOP3.LUT R8, R169, UR35, R220, 0x96, !PT ;  /* 0x00000023a9087c12 */ /* 0x008fca000f8e96dc */
[----:B----4-:R-:W-:-:S05]  /*d690*/  IMAD.WIDE.U32 R8, R8, -0x2daee0ad, RZ ;  /* 0xd2511f5308087825 */ /* 0x010fca00078e00ff */
[----:B------:R-:W-:-:S05]  /*d6a0*/  LOP3.LUT R12, R9, UR31, R208, 0x96, !PT ;  /* 0x0000001f090c7c12 */ /* 0x000fca000f8e96d0 */
[----:B------:R-:W-:Y:S01]  /*d6b0*/  IMAD.WIDE.U32 R12, R12, -0x326172a9, RZ ;  /* 0xcd9e8d570c0c7825 */ /* 0x000fe200078e00ff */
[----:B------:R-:W-:-:S04]  /*d6c0*/  LOP3.LUT R29, R29, UR15, R8, 0x96, !PT ;  /* 0x0000000f1d1d7c12 */ /* 0x000fc8000f8e9608 */
[----:B------:R-:W-:-:S05]  /*d6d0*/  LOP3.LUT R8, R13, UR30, R26, 0x96, !PT ;  /* 0x0000001e0d087c12 */ /* 0x000fca000f8e961a */
[----:B------:R-:W-:-:S05]  /*d6e0*/  IMAD.WIDE.U32 R8, R8, -0x2daee0ad, RZ ;  /* 0xd2511f5308087825 */ /* 0x000fca00078e00ff */
[----:B------:R-:W-:Y:S01]  /*d6f0*/  LOP3.LUT R13, R9, UR11, R28, 0x96, !PT ;  /* 0x0000000b090d7c12 */ /* 0x000fe2000f8e961c */
[----:B------:R-:W-:-:S05]  /*d700*/  IMAD.WIDE.U32 R28, R29, -0x326172a9, RZ ;  /* 0xcd9e8d571d1c7825 */ /* 0x000fca00078e00ff */
[----:B------:R-:W-:-:S05]  /*d710*/  LOP3.LUT R30, R29, UR14, R12, 0x96, !PT ;  /* 0x0000000e1d1e7c12 */ /* 0x000fca000f8e960c */
[----:B------:R-:W-:-:S05]  /*d720*/  IMAD.WIDE.U32 R30, R30, -0x2daee0ad, RZ ;  /* 0xd2511f531e1e7825 */ /* 0x000fca00078e00ff */
[----:B------:R-:W-:Y:S01]  /*d730*/  LOP3.LUT R8, R31, UR7, R8, 0x96, !PT ;  /* 0x000000071f087c12 */ /* 0x000fe2000f8e9608 */
[----:B------:R-:W-:-:S04]  /*d740*/  IMAD.WIDE.U32 R12, R13, -0x326172a9, RZ ;  /* 0xcd9e8d570d0c7825 */ /* 0x000fc800078e00ff */
[----:B------:R-:W-:-:S05]  /*d750*/  IMAD.WIDE.U32 R8, R8, -0x326172a9, RZ ;  /* 0xcd9e8d5708087825 */ /* 0x000fca00078e00ff */
[----:B------:R-:W-:-:S04]  /*d760*/  LOP3.LUT R4, R9, UR6, R12, 0x96, !PT ;  /* 0x0000000609047c12 */ /* 0x000fc8000f8e960c */
[----:B------:R-:W-:-:S04]  /*d770*/  LOP3.LUT R0, R4, 0xff, RZ, 0xc0, !PT ;  /* 0x000000ff04007812 */ /* 0x000fc800078ec0ff */
[----:B------:R-:W-:Y:S02]  /*d780*/  ISETP.LE.U32.AND P3, PT, R0, UR5, PT ;  /* 0x0000000500007c0c */ /* 0x000fe4000bf63070 */
[----:B------:R-:W-:-:S04]  /*d790*/  LOP3.LUT R0, R4, 0xffff, RZ, 0xc0, !PT ;  /* 0x0000ffff04007812 */ /* 0x000fc800078ec0ff */
[----:B------:R-:W-:-:S04]  /*d7a0*/  SHF.R.U32.HI R0, RZ, 0x8, R0 ;  /* 0x00000008ff007819 */ /* 0x000fc80000011600 */
[----:B------:R-:W-:-:S04]  /*d7b0*/  LOP3.LUT R0, R0, 0xffff, RZ, 0xc0, !PT ;  /* 0x0000ffff00007812 */ /* 0x000fc800078ec0ff */
[----:B------:R-:W-:Y:S01]  /*d7c0*/  ISETP.LE.U32.AND P1, PT, R0, UR5, PT ;  /* 0x0000000500007c0c */ /* 0x000fe2000bf23070 */
[----:B------:R-:W-:Y:S01]  /*d7d0*/  FMUL.FTZ R0, R11, UR8 ;  /* 0x000000080b007c20 */ /* 0x000fe20008410000 */
[----:B------:R-:W-:Y:S04]  /*d7e0*/  STL [R1+0x13c], R168 ;  /* 0x00013ca801007387 */ /* 0x000fe80000100800 */
[----:B------:R-:W-:Y:S01]  /*d7f0*/  STL [R1+0x134], R169 ;  /* 0x000134a901007387 */ /* 0x000fe20000100800 */
[----:B------:R-:W3:Y:S03]  /*d800*/  MUFU.EX2 R0, R0 ;  /* 0x0000000000007308 */ /* 0x000ee60000000800 */
[----:B------:R4:W-:Y:S01]  /*d810*/  STL [R1+0x144], R208 ;  /* 0x000144d001007387 */ /* 0x0009e20000100800 */
[----:B------:R-:W-:Y:S01]  /*d820*/  FMUL.FTZ R220, R72, R2 ;  /* 0x0000000248dc7220 */ /* 0x000fe20000410000 */
[----:B------:R-:W-:-:S02]  /*d830*/  SHF.R.U32.HI R11, RZ, 0x10, R4 ;  /* 0x00000010ff0b7819 */ /* 0x000fc40000011604 */
[----:B----4-:R-:W-:Y:S02]  /*d840*/  MOV R208, R189 ;  /* 0x000000bd00d07202 */ /* 0x010fe40000000f00 */
[----:B------:R4:W1:Y:S01]  /*d850*/  MUFU.EX2 R189, R133 ;  /* 0x0000008500bd7308 */ /* 0x0008620000000800 */
[----:B------:R-:W-:Y:S02]  /*d860*/  IMAD.MOV.U32 R169, RZ, RZ, R214 ;  /* 0x000000ffffa97224 */ /* 0x000fe400078e00d6 */
[-C--:B---3--:R-:W-:Y:S01]  /*d870*/  FFMA.FTZ R29, R238, R0.reuse, R207 ;  /* 0x00000000ee1d7223 */ /* 0x088fe200000100cf */
        /* <DEDUP_REMOVED lines=14> */
[----:B----4-:R-:W-:-:S02]  /*d960*/  IMAD.MOV.U32 R133, RZ, RZ, R186 ;  /* 0x000000ffff857224 */ /* 0x010fc400078e00ba */
        /* <DEDUP_REMOVED lines=50> */
[----:B-1----:R-:W-:-:S02]  /*dc90*/  F2FP.BF16.F32.PACK_AB R0, R88, R189 ;  /* 0x000000bd5800723e */ /* 0x002fc400000010ff */
[----:B------:R-:W-:Y:S02]  /*dca0*/  SHF.R.U32.HI R4, RZ, 0x18, R4 ;  /* 0x00000018ff047819 */ /* 0x000fe40000011604 */
[----:B------:R-:W-:Y:S02]  /*dcb0*/  PRMT R201, R0, 0x7610, R201 ;  /* 0x0000761000c97816 */ /* 0x000fe400000000c9 */
[----:B------:R-:W-:Y:S01]  /*dcc0*/  ISETP.LE.U32.AND P4, PT, R4, UR5, PT ;  /* 0x0000000504007c0c */ /* 0x000fe2000bf83070 */
[----:B------:R1:W-:Y:S01]  /*dcd0*/  STL [R1+0x140], R209 ;  /* 0x000140d101007387 */ /* 0x0003e20000100800 */
[----:B------:R-:W-:Y:S01]  /*dce0*/  LOP3.LUT R4, R8, 0xff, RZ, 0xc0, !PT ;  /* 0x000000ff08047812 */ /* 0x000fe200078ec0ff */
[----:B------:R-:W-:Y:S01]  /*dcf0*/  @!P3 HFMA2.BF16_V2 R3, -RZ.H0_H0, RZ.H0_H0, -R201.H0_H0 ;  /* 0x200000ffff03b231 */ /* 0x000fe200003409c9 */
[----:B------:R-:W-:Y:S01]  /*dd00*/  PRMT R168, R0, 0x7632, R168 ;  /* 0x0000763200a87816 */ /* 0x000fe200000000a8 */
[----:B------:R3:W-:Y:S01]  /*dd10*/  STL [R1+0x148], R248 ;  /* 0x000148f801007387 */ /* 0x0007e20000100800 */
[----:B------:R-:W-:-:S02]  /*dd20*/  LOP3.LUT R13, R13, UR10, R28, 0x96, !PT ;  /* 0x0000000a0d0d7c12 */ /* 0x000fc4000f8e961c */
[----:B------:R-:W-:Y:S02]  /*dd30*/  ISETP.LE.U32.AND P5, PT, R4, UR5, PT ;  /* 0x0000000504007c0c */ /* 0x000fe4000bfa3070 */
[----:B------:R-:W-:Y:S02]  /*dd40*/  PRMT R197, R201, 0x5410, R168 ;  /* 0x00005410c9c57816 */ /* 0x000fe400000000a8 */
[----:B------:R-:W-:Y:S02]  /*dd50*/  SHF.R.U32.HI R4, RZ, 0x18, R8 ;  /* 0x00000018ff047819 */ /* 0x000fe40000011608 */
[----:B------:R-:W-:Y:S02]  /*dd60*/  LOP3.LUT R28, R8, 0xffff, RZ, 0xc0, !PT ;  /* 0x0000ffff081c7812 */ /* 0x000fe400078ec0ff */
[----:B------:R-:W-:Y:S02]  /*dd70*/  @!P3 PRMT R201, R3, 0x5410, RZ ;  /* 0x0000541003c9b816 */ /* 0x000fe400000000ff */
[----:B------:R-:W-:-:S02]  /*dd80*/  LOP3.LUT R11, R11, 0xff, RZ, 0xc0, !PT ;  /* 0x000000ff0b0b7812 */ /* 0x000fc400078ec0ff */
[----:B------:R-:W-:Y:S01]  /*dd90*/  SHF.R.U32.HI R8, RZ, 0x10, R8 ;  /* 0x00000010ff087819 */ /* 0x000fe20000011608 */
[----:B-1----:R-:W-:Y:S02]  /*dda0*/  IMAD.MOV.U32 R209, RZ, RZ, R184 ;  /* 0x000000ffffd17224 */ /* 0x002fe400078e00b8 */
[-C--:B------:R-:W-:Y:S01]  /*ddb0*/  FMUL.FTZ R184, R36, R2.reuse ;  /* 0x0000000224b87220 */ /* 0x080fe20000410000 */
[----:B---3--:R-:W-:Y:S02]  /*ddc0*/  IMAD.MOV.U32 R248, RZ, RZ, R212 ;  /* 0x000000fffff87224 */ /* 0x008fe400078e00d4 */
[-C--:B------:R-:W-:Y:S01]  /*ddd0*/  FMUL.FTZ R212, R56, R2.reuse ;  /* 0x0000000238d47220 */ /* 0x080fe20000410000 */
[----:B------:R-:W-:Y:S01]  /*dde0*/  FMUL.FTZ R56, R108, R2 ;  /* 0x000000026c387220 */ /* 0x000fe20000410000 */
[----:B------:R-:W-:Y:S01]  /*ddf0*/  IMAD.WIDE.U32 R2, R13, -0x2daee0ad, RZ ;  /* 0xd2511f530d027825 */ /* 0x000fe200078e00ff */
[----:B------:R-:W-:Y:S02]  /*de00*/  ISETP.LE.U32.AND P6, PT, R11, UR5, PT ;  /* 0x000000050b007c0c */ /* 0x000fe4000bfc3070 */
[----:B------:R-:W-:-:S02]  /*de10*/  ISETP.LE.U32.AND P2, PT, R4, UR5, PT ;  /* 0x0000000504007c0c */ /* 0x000fc4000bf43070 */
[----:B------:R-:W-:Y:S02]  /*de20*/  LOP3.LUT R0, R8, 0xff, RZ, 0xc0, !PT ;  /* 0x000000ff08007812 */ /* 0x000fe400078ec0ff */
[C---:B------:R-:W-:Y:S02]  /*de30*/  LOP3.LUT R4, R2.reuse, 0xff, RZ, 0xc0, !PT ;  /* 0x000000ff02047812 */ /* 0x040fe400078ec0ff */
[----:B------:R-:W-:Y:S02]  /*de40*/  LOP3.LUT R9, R2, 0xffff, RZ, 0xc0, !PT ;  /* 0x0000ffff02097812 */ /* 0x000fe400078ec0ff */
[--C-:B------:R-:W-:Y:S02]  /*de50*/  SHF.R.U32.HI R11, RZ, 0x10, R2.reuse ;  /* 0x00000010ff0b7819 */ /* 0x100fe40000011602 */
[----:B------:R-:W-:Y:S01]  /*de60*/  SHF.R.U32.HI R8, RZ, 0x18, R2 ;  /* 0x00000018ff087819 */ /* 0x000fe20000011602 */
[----:B------:R-:W-:Y:S01]  /*de70*/  @!P1 HFMA2.BF16_V2 R5, -RZ.H0_H0, RZ.H0_H0, -R168.H0_H0 ;  /* 0x200000ffff059231 */ /* 0x000fe200003409a8 */
[----:B------:R-:W-:-:S02]  /*de80*/  SHF.R.U32.HI R2, RZ, 0x8, R28 ;  /* 0x00000008ff027819 */ /* 0x000fc4000001161c */
[----:B------:R-:W-:Y:S02]  /*de90*/  ISETP.LE.U32.AND P3, PT, R0, UR5, PT ;  /* 0x0000000500007c0c */ /* 0x000fe4000bf63070 */
[----:B------:R-:W-:Y:S02]  /*dea0*/  LOP3.LUT R0, R3, UR4, R30, 0x96, !PT ;  /* 0x0000000403007c12 */ /* 0x000fe4000f8e961e */
[----:B------:R-:W-:Y:S01]  /*deb0*/  LOP3.LUT R12, R15, UR30, R26, 0x96, !PT ;  /* 0x0000001e0f0c7c12 */ /* 0x000fe2000f8e961a */
[----:B------:R-:W-:Y:S01]  /*dec0*/  IMAD.MOV.U32 R15, RZ, RZ, R60 ;  /* 0x000000ffff0f7224 */ /* 0x000fe200078e003c */
[----:B------:R-:W-:Y:S01]  /*ded0*/  LOP3.LUT R2, R2, 0xffff, RZ, 0xc0, !PT ;  /* 0x0000ffff02027812 */ /* 0x000fe200078ec0ff */
[----:B------:R-:W1:Y:S01]  /*dee0*/  MUFU.EX2 R3, R175 ;  /* 0x000000af00037308 */ /* 0x000e620000000800 */
[----:B------:R-:W-:Y:S01]  /*def0*/  @!P1 PRMT R168, R5, 0x5410, RZ ;  /* 0x0000541005a89816 */ /* 0x000fe200000000ff */
[----:B------:R-:W-:Y:S01]  /*df00*/  FADD.FTZ R5, R248, R170 ;  /* 0x000000aaf8057221 */ /* 0x000fe20000010000 */
[----:B------:R-:W-:-:S02]  /*df10*/  ISETP.LE.U32.AND P1, PT, R2, UR5, PT ;  /* 0x0000000502007c0c */ /* 0x000fc4000bf23070 */
[----:B------:R-:W-:-:S03]  /*df20*/  F2FP.BF16.F32.PACK_AB R2, R61, R15 ;  /* 0x0000000f3d02723e */ /* 0x000fc600000010ff */
[----:B------:R1:W3:Y:S01]  /*df30*/  MUFU.EX2 R248, R173 ;  /* 0x000000ad00f87308 */ /* 0x0002e20000000800 */
[C---:B------:R-:W-:Y:S02]  /*df40*/  PRMT R28, R2.reuse, 0x7610, R28 ;  /* 0x00007610021c7816 */ /* 0x040fe4000000001c */
[----:B------:R-:W-:Y:S02]  /*df50*/  PRMT R200, R2, 0x7632, R200 ;  /* 0x0000763202c87816 */ /* 0x000fe400000000c8 */
[----:B------:R-:W-:Y:S01]  /*df60*/  SHF.R.U32.HI R2, RZ, 0x10, R0 ;  /* 0x00000010ff027819 */ /* 0x000fe20000011600 */
[----:B------:R-:W-:Y:S02]  /*df70*/  IMAD.MOV.U32 R60, RZ, RZ, R133 ;  /* 0x000000ffff3c7224 */ /* 0x000fe400078e0085 */
[----:B------:R-:W-:Y:S02]  /*df80*/  @!P6 HFMA2.BF16_V2 R7, -RZ.H0_H0, RZ.H0_H0, -R28.H0_H0 ;  /* 0x200000ffff07e231 */ /* 0x000fe4000034091c */
[----:B------:R-:W-:Y:S01]  /*df90*/  IMAD.MOV.U32 R133, RZ, RZ, R208 ;  /* 0x000000ffff857224 */ /* 0x000fe200078e00d0 */
[----:B------:R-:W-:Y:S01]  /*dfa0*/  MOV R208, R169 ;  /* 0x000000a900d07202 */ /* 0x000fe20000000f00 */
[----:B------:R-:W-:Y:S01]  /*dfb0*/  IMAD.MOV.U32 R169, RZ, RZ, R198 ;  /* 0x000000ffffa97224 */ /* 0x000fe200078e00c6 */
[----:B------:R-:W-:-:S02]  /*dfc0*/  LOP3.LUT R2, R2, 0xff, RZ, 0xc0, !PT ;  /* 0x000000ff02027812 */ /* 0x000fc400078ec0ff */
[----:B------:R-:W-:Y:S02]  /*dfd0*/  PRMT R198, R28, 0x5410, R200 ;  /* 0x000054101cc67816 */ /* 0x000fe400000000c8 */
[----:B------:R-:W-:Y:S02]  /*dfe0*/  @!P6 PRMT R28, R7, 0x5410, RZ ;  /* 0x00005410071ce816 */ /* 0x000fe400000000ff */
[----:B-1----:R-:W-:Y:S02]  /*dff0*/  MOV R173, R3 ;  /* 0x0000000300ad7202 */ /* 0x002fe40000000f00 */
[----:B------:R-:W-:Y:S02]  /*e000*/  ISETP.LE.U32.AND P6, PT, R2, UR5, PT ;  /* 0x0000000502007c0c */ /* 0x000fe4000bfc3070 */
[----:B---3--:R-:W-:Y:S01]  /*e010*/  F2FP.BF16.F32.PACK_AB R2, R248, R173 ;  /* 0x000000adf802723e */ /* 0x008fe200000010ff */
[----:B------:R1:W3:Y:S03]  /*e020*/  MUFU.EX2 R175, R171 ;  /* 0x000000ab00af7308 */ /* 0x0002e60000000800 */
[----:B------:R-:W-:-:S02]  /*e030*/  PRMT R250, R2, 0x7632, R250 ;  /* 0x0000763202fa7816 */ /* 0x000fc400000000fa */
[----:B------:R-:W-:-:S03]  /*e040*/  PRMT R202, R2, 0x7610, R202 ;  /* 0x0000761002ca7816 */ /* 0x000fc600000000ca */
[----:B------:R-:W-:Y:S01]  /*e050*/  @!P1 HFMA2.BF16_V2 R10, -RZ.H0_H0, RZ.H0_H0, -R250.H0_H0 ;  /* 0x200000ffff0a9231 */ /* 0x000fe200003409fa */
[----:B------:R-:W-:Y:S01]  /*e060*/  LOP3.LUT R2, R0, 0xff, RZ, 0xc0, !PT ;  /* 0x000000ff00027812 */ /* 0x000fe200078ec0ff */
[----:B------:R-:W-:Y:S01]  /*e070*/  @!P5 HFMA2.BF16_V2 R32, -RZ.H0_H0, RZ.H0_H0, -R202.H0_H0 ;  /* 0x200000ffff20d231 */ /* 0x000fe200003409ca */
[----:B------:R-:W-:Y:S02]  /*e080*/  LOP3.LUT R13, R17, UR14, R14, 0x96, !PT ;  /* 0x0000000e110d7c12 */ /* 0x000fe4000f8e960e */
[----:B-1----:R-:W-:Y:S02]  /*e090*/  PRMT R171, R202, 0x5410, R250 ;  /* 0x00005410caab7816 */ /* 0x002fe400000000fa */
[----:B------:R-:W-:Y:S02]  /*e0a0*/  @!P1 PRMT R250, R10, 0x5410, RZ ;  /* 0x000054100afa9816 */ /* 0x000fe400000000ff */
[----:B------:R-:W-:Y:S02]  /*e0b0*/  ISETP.LE.U32.AND P1, PT, R2, UR5, PT ;  /* 0x0000000502007c0c */ /* 0x000fe4000bf23070 */
[----:B------:R-:W-:Y:S01]  /*e0c0*/  SHF.R.U32.HI R2, RZ, 0x18, R0 ;  /* 0x00000018ff027819 */ /* 0x000fe20000011600 */
[----:B------:R-:W1:Y:S01]  /*e0d0*/  MUFU.EX2 R17, R178 ;  /* 0x000000b200117308 */ /* 0x000e620000000800 */
[----:B------:R-:W-:-:S02]  /*e0e0*/  @!P5 PRMT R202, R32, 0x5410, RZ ;  /* 0x0000541020cad816 */ /* 0x000fc400000000ff */
[----:B------:R-:W-:Y:S02]  /*e0f0*/  ISETP.LE.U32.AND P5, PT, R2, UR5, PT ;  /* 0x0000000502007c0c */ /* 0x000fe4000bfa3070 */
[----:B---3--:R-:W-:Y:S02]  /*e100*/  F2FP.BF16.F32.PACK_AB R2, R175, R199 ;  /* 0x000000c7af02723e */ /* 0x008fe400000010ff */
[----:B------:R-:W-:Y:S02]  /*e110*/  LOP3.LUT R0, R0, 0xffff, RZ, 0xc0, !PT ;  /* 0x0000ffff00007812 */ /* 0x000fe400078ec0ff */
[----:B------:R-:W-:Y:S01]  /*e120*/  PRMT R183, R2, 0x7632, R183 ;  /* 0x0000763202b77816 */ /* 0x000fe200000000b7 */
[----:B------:R-:W-:Y:S01]  /*e130*/  FADD.FTZ R3, R252, R29 ;  /* 0x0000001dfc037221 */ /* 0x000fe20000010000 */
[----:B------:R-:W-:Y:S02]  /*e140*/  SHF.R.U32.HI R0, RZ, 0x8, R0 ;  /* 0x00000008ff007819 */ /* 0x000fe40000011600 */
[----:B------:R-:W-:Y:S01]  /*e150*/  PRMT R252, R2, 0x7610, R252 ;  /* 0x0000761002fc7816 */ /* 0x000fe200000000fc */
[----:B------:R-:W-:Y:S01]  /*e160*/  @!P2 HFMA2.BF16_V2 R33, -RZ.H0_H0, RZ.H0_H0, -R183.H0_H0 ;  /* 0x200000ffff21a231 */ /* 0x000fe200003409b7 */
[----:B------:R-:W-:-:S02]  /*e170*/  LOP3.LUT R14, R19, UR10, R16, 0x96, !PT ;  /* 0x0000000a130e7c12 */ /* 0x000fc4000f8e9610 */
[----:B------:R1:W3:Y:S01]  /*e180*/  MUFU.EX2 R16, R174 ;  /* 0x000000ae00107308 */ /* 0x0002e20000000800 */
[----:B------:R-:W-:Y:S02]  /*e190*/  LOP3.LUT R0, R0, 0xffff, RZ, 0xc0, !PT ;  /* 0x0000ffff00007812 */ /* 0x000fe400078ec0ff */
[----:B------:R-:W-:Y:S02]  /*e1a0*/  PRMT R170, R252, 0x5410, R183 ;  /* 0x00005410fcaa7816 */ /* 0x000fe400000000b7 */
[----:B------:R-:W-:Y:S02]  /*e1b0*/  @!P2 PRMT R183, R33, 0x5410, RZ ;  /* 0x0000541021b7a816 */ /* 0x000fe400000000ff */
[----:B------:R-:W-:Y:S01]  /*e1c0*/  ISETP.LE.U32.AND P2, PT, R0, UR5, PT ;  /* 0x0000000500007c0c */ /* 0x000fe2000bf43070 */
[----:B------:R-:W4:Y:S01]  /*e1d0*/  MUFU.EX2 R178, R176 ;  /* 0x000000b000b27308 */ /* 0x000f220000000800 */
[----:B------:R-:W-:Y:S02]  /*e1e0*/  @!P4 HFMA2.BF16_V2 R6, -RZ.H0_H0, RZ.H0_H0, -R200.H0_H0 ;  /* 0x200000ffff06c231 */ /* 0x000fe400003409c8 */
[----:B------:R-:W-:Y:S01]  /*e1f0*/  FADD.FTZ R3, R249, R3 ;  /* 0x00000003f9037221 */ /* 0x000fe20000010000 */
[----:B-1----:R-:W-:-:S04]  /*e200*/  MOV R174, R17 ;  /* 0x0000001100ae7202 */ /* 0x002fc80000000f00 */
[----:B------:R-:W-:Y:S02]  /*e210*/  F2FP.BF16.F32.PACK_AB R0, R180, R174 ;  /* 0x000000aeb400723e */ /* 0x000fe400000010ff */
[----:B------:R-:W-:Y:S02]  /*e220*/  @!P4 PRMT R200, R6, 0x5410, RZ ;  /* 0x0000541006c8c816 */ /* 0x000fe400000000ff */
[----:B------:R-:W-:Y:S02]  /*e230*/  PRMT R249, R0, 0x7632, R249 ;  /* 0x0000763200f97816 */ /* 0x000fe400000000f9 */
[----:B------:R-:W-:Y:S01]  /*e240*/  ISETP.LE.U32.AND P4, PT, R4, UR5, PT ;  /* 0x0000000504007c0c */ /* 0x000fe2000bf83070 */
[----:B------:R-:W-:Y:S01]  /*e250*/  FADD.FTZ R4, R251, R5 ;  /* 0x00000005fb047221 */ /* 0x000fe20000010000 */
[----:B------:R-:W-:Y:S01]  /*e260*/  FADD.FTZ R3, R208, R3 ;  /* 0x00000003d0037221 */ /* 0x000fe20000010000 */
[----:B------:R-:W-:Y:S01]  /*e270*/  PRMT R251, R0, 0x7610, R251 ;  /* 0x0000761000fb7816 */ /* 0x000fe200000000fb */
[----:B------:R3:W-:Y:S01]  /*e280*/  MUFU.EX2 R208, R182 ;  /* 0x000000b600d07308 */ /* 0x0007e20000000800 */
[----:B------:R-:W-:-:S02]  /*e290*/  @!P2 HFMA2.BF16_V2 R38, -RZ.H0_H0, RZ.H0_H0, -R249.H0_H0 ;  /* 0x200000ffff26a231 */ /* 0x000fc400003409f9 */
[----:B------:R-:W-:Y:S01]  /*e2a0*/  FADD.FTZ R4, R89, R4 ;  /* 0x0000000459047221 */ /* 0x000fe20000010000 */
[----:B------:R-:W-:Y:S01]  /*e2b0*/  MOV R89, R60 ;  /* 0x0000003c00597202 */ /* 0x000fe20000000f00 */
[----:B------:R-:W-:Y:S01]  /*e2c0*/  IMAD.MOV.U32 R93, RZ, RZ, R177 ;  /* 0x000000ffff5d7224 */ /* 0x000fe200078e00b1 */
[----:B------:R-:W-:Y:S01]  /*e2d0*/  LOP3.LUT R2, R11, 0xff, RZ, 0xc0, !PT ;  /* 0x000000ff0b027812 */ /* 0x000fe200078ec0ff */
[----:B------:R-:W-:Y:S01]  /*e2e0*/  IMAD.MOV.U32 R60, RZ, RZ, R209 ;  /* 0x000000ffff3c7224 */ /* 0x000fe200078e00d1 */
[----:B------:R-:W-:Y:S01]  /*e2f0*/  PRMT R209, R251, 0x5410, R249 ;  /* 0x00005410fbd17816 */ /* 0x000fe200000000f9 */
[----:B------:R-:W1:Y:S01]  /*e300*/  MUFU.EX2 R177, R188 ;  /* 0x000000bc00b17308 */ /* 0x000e620000000800 */
[----:B------:R-:W-:Y:S01]  /*e310*/  @!P2 PRMT R249, R38, 0x5410, RZ ;  /* 0x0000541026f9a816 */ /* 0x000fe200000000ff */
[----:B------:R-:W-:Y:S01]  /*e320*/  IMAD.MOV.U32 R92, RZ, RZ, R194 ;  /* 0x000000ffff5c7224 */ /* 0x000fe200078e00c2 */
[----:B------:R-:W-:Y:S01]  /*e330*/  ISETP.LE.U32.AND P2, PT, R2, UR5, PT ;  /* 0x0000000502007c0c */ /* 0x000fe2000bf43070 */
[----:B---3--:R-:W-:-:S02]  /*e340*/  IMAD.MOV.U32 R182, RZ, RZ, R16 ;  /* 0x000000ffffb67224 */ /* 0x008fc400078e0010 */
[----:B------:R-:W-:-:S03]  /*e350*/  FADD.FTZ R2, R93, R4 ;  /* 0x000000045d027221 */ /* 0x000fc60000010000 */
[----:B----4-:R-:W-:-:S04]  /*e360*/  F2FP.BF16.F32.PACK_AB R0, R178, R182 ;  /* 0x000000b6b200723e */ /* 0x010fc800000010ff */
[C---:B------:R-:W-:Y:S02]  /*e370*/  PRMT R203, R0.reuse, 0x7610, R203 ;  /* 0x0000761000cb7816 */ /* 0x040fe400000000cb */
[----:B------:R-:W-:Y:S02]  /*e380*/  PRMT R196, R0, 0x7632, R196 ;  /* 0x0000763200c47816 */ /* 0x000fe400000000c4 */
[----:B------:R-:W-:Y:S01]  /*e390*/  SHF.R.U32.HI R0, RZ, 0x8, R9 ;  /* 0x00000008ff007819 */ /* 0x000fe20000011609 */
[----:B------:R-:W-:Y:S01]  /*e3a0*/  FADD.FTZ R9, R92, R2 ;  /* 0x000000025c097221 */ /* 0x000fe20000010000 */
[----:B------:R-:W-:Y:S02]  /*e3b0*/  IMAD R2, R12, -0x2daee0ad, RZ ;  /* 0xd2511f530c027824 */ /* 0x000fe400078e02ff */
[----:B------:R-:W-:-:S04]  /*e3c0*/  IMAD.WIDE.U32 R12, R13, -0x2daee0ad, RZ ;  /* 0xd2511f530d0c7825 */ /* 0x000fc800078e00ff */
[----:B------:R-:W-:Y:S01]  /*e3d0*/  @!P3 HFMA2.BF16_V2 R35, -RZ.H0_H0, RZ.H0_H0, -R252.H0_H0 ;  /* 0x200000ffff23b231 */ /* 0x000fe200003409fc */
[----:B------:R-:W-:Y:S02]  /*e3e0*/  LOP3.LUT R0, R0, 0xffff, RZ, 0xc0, !PT ;  /* 0x0000ffff00007812 */ /* 0x000fe400078ec0ff */
[----:B------:R-:W-:Y:S01]  /*e3f0*/  LOP3.LUT R2, R13, UR7, R2, 0x96, !PT ;  /* 0x000000070d027c12 */ /* 0x000fe2000f8e9602 */
[----:B------:R-:W-:Y:S01]  /*e400*/  FADD.FTZ R169, R169, R3 ;  /* 0x00000003a9a97221 */ /* 0x000fe20000010000 */
[----:B------:R-:W-:Y:S02]  /*e410*/  @!P3 PRMT R252, R35, 0x5410, RZ ;  /* 0x0000541023fcb816 */ /* 0x000fe400000000ff */
[----:B------:R-:W-:Y:S01]  /*e420*/  ISETP.LE.U32.AND P3, PT, R0, UR5, PT ;  /* 0x0000000500007c0c */ /* 0x000fe2000bf63070 */
[----:B------:R-:W-:Y:S01]  /*e430*/  IMAD.WIDE.U32 R2, R2, -0x326172a9, RZ ;  /* 0xcd9e8d5702027825 */ /* 0x000fe200078e00ff */
[----:B-1----:R-:W-:-:S03]  /*e440*/  F2FP.BF16.F32.PACK_AB R0, R208, R177 ;  /* 0x000000b1d000723e */ /* 0x002fc600000010ff */
[----:B------:R-:W-:Y:S01]  /*e450*/  IMAD.U32 R4, RZ, RZ, UR23 ;  /* 0x00000017ff047e24 */ /* 0x000fe2000f8e00ff */
[C---:B------:R-:W-:Y:S02]  /*e460*/  PRMT R135, R0.reuse, 0x7610, R135 ;  /* 0x0000761000877816 */ /* 0x040fe40000000087 */
[----:B------:R-:W-:Y:S02]  /*e470*/  PRMT R134, R0, 0x7632, R134 ;  /* 0x0000763200867816 */ /* 0x000fe40000000086 */
[----:B------:R-:W-:Y:S02]  /*e480*/  LOP3.LUT R0, R3, UR6, R18, 0x96, !PT ;  /* 0x0000000603007c12 */ /* 0x000fe4000f8e9612 */
[----:B------:R-:W-:Y:S01]  /*e490*/  MOV R92, R133 ;  /* 0x00000085005c7202 */ /* 0x000fe20000000f00 */
[----:B------:R-:W-:Y:S01]  /*e4a0*/  IMAD.WIDE R132, R4, 0x2, R22 ;  /* 0x0000000204847825 */ /* 0x000fe200078e0216 */
[----:B------:R-:W-:-:S04]  /*e4b0*/  LOP3.LUT R4, R0, 0xffff, RZ, 0xc0, !PT ;  /* 0x0000ffff00047812 */ /* 0x000fc800078ec0ff */
[----:B------:R-:W-:Y:S02]  /*e4c0*/  SHF.R.U32.HI R5, RZ, 0x8, R4 ;  /* 0x00000008ff057819 */ /* 0x000fe40000011604 */
[----:B------:R-:W-:Y:S01]  /*e4d0*/  LOP3.LUT R4, R0, 0xff, RZ, 0xc0, !PT ;  /* 0x000000ff00047812 */ /* 0x000fe200078ec0ff */
[----:B------:R-:W-:-:S03]  /*e4e0*/  @!P1 HFMA2.BF16_V2 R34, -RZ.H0_H0, RZ.H0_H0, -R251.H0_H0 ;  /* 0x200000ffff229231 */ /* 0x000fc600003409fb */
[----:B------:R-:W-:Y:S02]  /*e4f0*/  PRMT R7, R4, 0x5410, R5 ;  /* 0x0000541004077816 */ /* 0x000fe40000000005 */
[--C-:B------:R-:W-:Y:S02]  /*e500*/  SHF.R.U32.HI R5, RZ, 0x10, R0.reuse ;  /* 0x00000010ff057819 */ /* 0x100fe40000011600 */
[----:B------:R-:W-:Y:S02]  /*e510*/  SHF.R.U32.HI R4, RZ, 0x18, R0 ;  /* 0x00000018ff047819 */ /* 0x000fe40000011600 */
[----:B------:R-:W-:Y:S02]  /*e520*/  LOP3.LUT R0, R5, 0xff, RZ, 0xc0, !PT ;  /* 0x000000ff05007812 */ /* 0x000fe400078ec0ff */
[----:B------:R-:W-:Y:S01]  /*e530*/  @!P1 PRMT R251, R34, 0x5410, RZ ;  /* 0x0000541022fb9816 */ /* 0x000fe200000000ff */
[----:B------:R-:W-:Y:S01]  /*e540*/  IMAD.MOV.U32 R5, RZ, RZ, 0x7054 ;  /* 0x00007054ff057424 */ /* 0x000fe200078e00ff */
[----:B------:R-:W-:-:S02]  /*e550*/  ISETP.LE.U32.AND P1, PT, R8, UR5, PT ;  /* 0x0000000508007c0c */ /* 0x000fc4000bf23070 */
[----:B------:R-:W-:Y:S02]  /*e560*/  PRMT R8, R0, 0x5410, R4 ;  /* 0x0000541000087816 */ /* 0x000fe40000000004 */
[----:B------:R-:W-:Y:S01]  /*e570*/  MOV R0, UR5 ;  /* 0x0000000500007c02 */ /* 0x000fe20008000f00 */
[----:B------:R1:W-:Y:S01]  /*e580*/  STG.E.U16 desc[UR32][R22.64+-0x7e], R20 ;  /* 0xffff821416007986 */ /* 0x0003e2000c101520 */
[----:B------:R-:W-:-:S03]  /*e590*/  IMAD.MOV.U32 R93, RZ, RZ, R195 ;  /* 0x000000ffff5d7224 */ /* 0x000fc600078e00c3 */
[----:B------:R-:W-:Y:S04]  /*e5a0*/  STG.E.U16 desc[UR32][R22.64+-0x80], R21 ;  /* 0xffff801516007986 */ /* 0x000fe8000c101520 */
[----:B------:R3:W-:Y:S01]  /*e5b0*/  STG.E.U16 desc[UR32][R132.64+-0x7e], R25 ;  /* 0xffff821984007986 */ /* 0x0007e2000c101520 */
[----:B-1----:R-:W-:Y:S02]  /*e5c0*/  PRMT R20, R0, R5, UR5 ;  /* 0x0000000500147e16 */ /* 0x002fe40008000005 */
[----:B------:R-:W-:-:S04]  /*e5d0*/  LOP3.LUT R0, R2, 0xffff, RZ, 0xc0, !PT ;  /* 0x0000ffff02007812 */ /* 0x000fc800078ec0ff */
[----:B------:R-:W-:Y:S02]  /*e5e0*/  SHF.R.U32.HI R3, RZ, 0x8, R0 ;  /* 0x00000008ff037819 */ /* 0x000fe40000011600 */
[----:B------:R-:W-:-:S04]  /*e5f0*/  LOP3.LUT R0, R2, 0xff, RZ, 0xc0, !PT ;  /* 0x000000ff02007812 */ /* 0x000fc800078ec0ff */
[----:B------:R-:W-:Y:S02]  /*e600*/  PRMT R6, R0, 0x5410, R3 ;  /* 0x0000541000067816 */ /* 0x000fe40000000003 */
[----:B------:R-:W-:Y:S02]  /*e610*/  HSET2.LE.AND R0, R7, R20, PT ;  /* 0x0000001407007233 */ /* 0x000fe40003803000 */
[----:B---3--:R-:W-:-:S03]  /*e620*/  MOV R25, R9 ;  /* 0x0000000900197202 */ /* 0x008fc60000000f00 */
[----:B------:R-:W-:Y:S02]  /*e630*/  LOP3.LUT R4, R0, R93, RZ, 0xc0, !PT ;  /* 0x0000005d00047212 */ /* 0x000fe400078ec0ff */
[----:B------:R-:W-:Y:S02]  /*e640*/  HSET2.LE.AND R0, R8, R20, PT ;  /* 0x0000001408007233 */ /* 0x000fe40003803000 */
[----:B------:R-:W1:Y:S01]  /*e650*/  LDSM.16.MT88.4 R8, [R190+0x10000] ;  /* 0x01000000be08783b */ /* 0x000e620000004200 */
[--C-:B------:R-:W-:Y:S02]  /*e660*/  SHF.R.U32.HI R3, RZ, 0x10, R2.reuse ;  /* 0x00000010ff037819 */ /* 0x100fe40000011602 */
[----:B------:R-:W-:Y:S02]  /*e670*/  SHF.R.U32.HI R5, RZ, 0x18, R2 ;  /* 0x00000018ff057819 */ /* 0x000fe40000011602 */
[----:B------:R-:W-:-:S04]  /*e680*/  LOP3.LUT R3, R3, 0xff, RZ, 0xc0, !PT ;  /* 0x000000ff03037812 */ /* 0x000fc800078ec0ff */
[----:B------:R-:W-:Y:S02]  /*e690*/  PRMT R3, R3, 0x5410, R5 ;  /* 0x0000541003037816 */ /* 0x000fe40000000005 */
[----:B------:R-:W-:Y:S02]  /*e6a0*/  LOP3.LUT R5, R0, R92, RZ, 0xc0, !PT ;  /* 0x0000005c00057212 */ /* 0x000fe400078ec0ff */
[--C-:B------:R-:W-:Y:S02]  /*e6b0*/  HSET2.LE.AND R2, R6, R20.reuse, PT ;  /* 0x0000001406027233 */ /* 0x100fe40003803000 */
[----:B------:R-:W-:-:S03]  /*e6c0*/  HSET2.LE.AND R0, R3, R20, PT ;  /* 0x0000001403007233 */ /* 0x000fc60003803000 */
[----:B------:R-:W-:Y:S02]  /*e6d0*/  LOP3.LUT R6, R2, R211, RZ, 0xc0, !PT ;  /* 0x000000d302067212 */ /* 0x000fe400078ec0ff */
[----:B------:R-:W-:Y:S01]  /*e6e0*/  LOP3.LUT R7, R0, R210, RZ, 0xc0, !PT ;  /* 0x000000d200077212 */ /* 0x000fe200078ec0ff */
[----:B------:R-:W-:Y:S01]  /*e6f0*/  IMAD.MOV.U32 R2, RZ, RZ, R61 ;  /* 0x000000ffff027224 */ /* 0x000fe200078e003d */
[----:B------:R-:W-:-:S05]  /*e700*/  MOV R3, R60 ;  /* 0x0000003c00037202 */ /* 0x000fca0000000f00 */
[C---:B-1----:R-:W-:Y:S06]  /*e710*/  HMMA.16816.F32.BF16 R60, R4.reuse, R8, R164 ;  /* 0x00000008043c723c */ /* 0x042fec00000418a4 */
[C---:B------:R-:W-:Y:S01]  /*e720*/  HMMA.16816.F32.BF16 R16, R4.reuse, R10, R160 ;  /* 0x0000000a0410723c */ /* 0x040fe200000418a0 */
[----:B------:R-:W1:Y:S05]  /*e730*/  LDSM.16.MT88.4 R8, [R191+0x10000] ;  /* 0x01000000bf08783b */ /* 0x000e6a0000004200 */
[C---:B-1----:R-:W-:Y:S06]  /*e740*/  HMMA.16816.F32.BF16 R124, R4.reuse, R8, R156 ;  /* 0x00000008047c723c */ /* 0x042fec000004189c */
[----:B------:R-:W-:Y:S01]  /*e750*/  HMMA.16816.F32.BF16 R108, R4, R10, R152 ;  /* 0x0000000a046c723c */ /* 0x000fe20000041898 */
[----:B------:R-:W1:Y:S06]  /*e760*/  LDSM.16.MT88.4 R8, [R193+0x10000] ;  /* 0x01000000c108783b */ /* 0x000e6c0000004200 */
[----:B------:R-:W-:-:S02]  /*e770*/  IMAD.MOV.U32 R155, RZ, RZ, R77 ;  /* 0x000000ffff9b7224 */ /* 0x000fc400078e004d */
[----:B------:R-:W-:Y:S01]  /*e780*/  IMAD.MOV.U32 R152, RZ, RZ, R76 ;  /* 0x000000ffff987224 */ /* 0x000fe200078e004c */
[C---:B-1----:R-:W-:Y:S06]  /*e790*/  HMMA.16816.F32.BF16 R92, R4.reuse, R8, R148 ;  /* 0x00000008045c723c */ /* 0x042fec0000041894 */
[----:B------:R-:W-:Y:S01]  /*e7a0*/  HMMA.16816.F32.BF16 R76, R4, R10, R144 ;  /* 0x0000000a044c723c */ /* 0x000fe20000041890 */
[----:B------:R-:W1:Y:S01]  /*e7b0*/  LDSM.16.MT88.4 R8, [R192+0x10000] ;  /* 0x01000000c008783b */ /* 0x000e620000004200 */
[----:B------:R-:W-:Y:S02]  /*e7c0*/  @!P6 HFMA2.BF16_V2 R41, -RZ.H0_H0, RZ.H0_H0, -R203.H0_H0 ;  /* 0x200000ffff29e231 */ /* 0x000fe400003409cb */
[----:B------:R-:W-:-:S02]  /*e7d0*/  @!P4 HFMA2.BF16_V2 R42, -RZ.H0_H0, RZ.H0_H0, -R135.H0_H0 ;  /* 0x200000ffff2ac231 */ /* 0x000fc40000340987 */
[----:B------:R-:W-:Y:S01]  /*e7e0*/  @!P3 HFMA2.BF16_V2 R40, -RZ.H0_H0, RZ.H0_H0, -R134.H0_H0 ;  /* 0x200000ffff28b231 */ /* 0x000fe20000340986 */
[----:B------:R-:W-:Y:S01]  /*e7f0*/  PRMT R194, R203, 0x5410, R196 ;  /* 0x00005410cbc27816 */ /* 0x000fe200000000c4 */
[----:B------:R-:W-:Y:S01]  /*e800*/  IMAD.MOV.U32 R210, RZ, RZ, R131 ;  /* 0x000000ffffd27224 */ /* 0x000fe200078e0083 */
[----:B------:R-:W-:Y:S01]  /*e810*/  PRMT R195, R135, 0x5410, R134 ;  /* 0x0000541087c37816 */ /* 0x000fe20000000086 */
[----:B------:R-:W-:Y:S01]  /*e820*/  IMAD.MOV.U32 R166, RZ, RZ, R128 ;  /* 0x000000ffffa67224 */ /* 0x000fe200078e0080 */
[----:B------:R-:W-:Y:S01]  /*e830*/  @!P6 PRMT R203, R41, 0x5410, RZ ;  /* 0x0000541029cbe816 */ /* 0x000fe200000000ff */
[----:B------:R-:W-:Y:S01]  /*e840*/  IMAD.MOV.U32 R131, RZ, RZ, R57 ;  /* 0x000000ffff837224 */ /* 0x000fe200078e0039 */
[----:B------:R-:W-:Y:S02]  /*e850*/  @!P4 PRMT R135, R42, 0x5410, RZ ;  /* 0x000054102a87c816 */ /* 0x000fe400000000ff */
[----:B------:R-:W-:Y:S02]  /*e860*/  @!P3 PRMT R134, R40, 0x5410, RZ ;  /* 0x000054102886b816 */ /* 0x000fe400000000ff */
[----:B------:R-:W-:Y:S01]  /*e870*/  MOV R128, R56 ;  /* 0x0000003800807202 */ /* 0x000fe20000000f00 */
        /* <DEDUP_REMOVED lines=20> */
[----:B------:R-:W-:Y:S02]  /*e9c0*/  IMAD.MOV.U32 R159, RZ, RZ, R113 ;  /* 0x000000ffff9f7224 */ /* 0x000fe400078e0071 */
[----:B------:R-:W-:Y:S01]  /*e9d0*/  IMAD.MOV.U32 R149, RZ, RZ, R151 ;  /* 0x000000ffff957224 */ /* 0x000fe200078e0097 */
[----:B------:R-:W-:Y:S01]  /*e9e0*/  MOV R151, R157 ;  /* 0x0000009d00977202 */ /* 0x000fe20000000f00 */
[----:B------:R-:W-:Y:S01]  /*e9f0*/  IMAD.MOV.U32 R160, RZ, RZ, R164 ;  /* 0x000000ffffa07224 */ /* 0x000fe200078e00a4 */
[----:B------:R3:W-:Y:S01]  /*ea00*/  STG.E.U16 desc[UR32][R132.64+-0x80], R24 ;  /* 0xffff801884007986 */ /* 0x0007e2000c101520 */
        /* <DEDUP_REMOVED lines=12> */
[----:B------:R-:W-:Y:S02]  /*ead0*/  IMAD.MOV.U32 R166, RZ, RZ, R2 ;  /* 0x000000ffffa67224 */ /* 0x000fe400078e0002 */
[----:B------:R-:W-:Y:S01]  /*eae0*/  IMAD.MOV.U32 R210, RZ, RZ, R25 ;  /* 0x000000ffffd27224 */ /* 0x000fe200078e0019 */
[----:B------:R-:W4:Y:S01]  /*eaf0*/  LDL.LU R2, [R1+0x28] ;  /* 0x0000280001027983 */ /* 0x000f220000300800 */
[----:B------:R-:W-:Y:S01]  /*eb00*/  IMAD.MOV.U32 R167, RZ, RZ, R3 ;  /* 0x000000ffffa77224 */ /* 0x000fe200078e0003 */
[----:B------:R-:W-:Y:S01]  /*eb10*/  MOV R136, R146 ;  /* 0x0000009200887202 */ /* 0x000fe20000000f00 */
[----:B------:R-:W-:Y:S01]  /*eb20*/  IMAD.MOV.U32 R25, RZ, RZ, R208 ;  /* 0x000000ffff197224 */ /* 0x000fe200078e00d0 */
[----:B------:R-:W2:Y:S01]  /*eb30*/  LDL.LU R248, [R1+0x148] ;  /* 0x0001480001f87983 */ /* 0x000ea20000300800 */
[----:B------:R-:W-:Y:S01]  /*eb40*/  MOV R139, R157 ;  /* 0x0000009d008b7202 */ /* 0x000fe20000000f00 */
[----:B---3--:R-:W-:-:S02]  /*eb50*/  IMAD.MOV.U32 R24, RZ, RZ, R89 ;  /* 0x000000ffff187224 */ /* 0x008fc400078e0059 */
[----:B------:R-:W3:Y:S01]  /*eb60*/  LDL.LU R208, [R1+0x144] ;  /* 0x0001440001d07983 */ /* 0x000ee20000300800 */
[----:B------:R-:W-:Y:S02]  /*eb70*/  IMAD.MOV.U32 R146, RZ, RZ, R164 ;  /* 0x000000ffff927224 */ /* 0x000fe400078e00a4 */
[----:B------:R-:W-:Y:S02]  /*eb80*/  IMAD.MOV.U32 R3, RZ, RZ, R24 ;  /* 0x000000ffff037224 */ /* 0x000fe400078e0018 */
[----:B------:R-:W-:Y:S02]  /*eb90*/  IMAD.MOV.U32 R24, RZ, RZ, R209 ;  /* 0x000000ffff187224 */ /* 0x000fe400078e00d1 */
[----:B------:R-:W-:Y:S01]  /*eba0*/  IMAD.MOV.U32 R157, RZ, RZ, R211 ;  /* 0x000000ffff9d7224 */ /* 0x000fe200078e00d3 */
[----:B------:R-:W2:Y:S01]  /*ebb0*/  LDL.LU R209, [R1+0x140] ;  /* 0x0001400001d17983 */ /* 0x000ea20000300800 */
[----:B------:R-:W-:Y:S01]  /*ebc0*/  IMAD.MOV.U32 R164, RZ, RZ, R210 ;  /* 0x000000ffffa47224 */ /* 0x000fe200078e00d2 */
[----:B------:R-:W-:Y:S01]  /*ebd0*/  MOV R211, R168 ;  /* 0x000000a800d37202 */ /* 0x000fe20000000f00 */
[----:B-1----:R-:W-:Y:S01]  /*ebe0*/  HMMA.16816.F32.BF16 R120, R4, R8, R184 ;  /* 0x000000080478723c */ /* 0x002fe200000418b8 */
[----:B------:R-:W-:Y:S01]  /*ebf0*/  IMAD.MOV.U32 R143, RZ, RZ, R161 ;  /* 0x000000ffff8f7224 */ /* 0x000fe200078e00a1 */
[----:B------:R-:W3:Y:S01]  /*ec00*/  LDL.LU R168, [R1+0x13c] ;  /* 0x00013c0001a87983 */ /* 0x000ee20000300800 */
[----:B------:R-:W-:-:S02]  /*ec10*/  IMAD.MOV.U32 R210, RZ, RZ, R174 ;  /* 0x000000ffffd27224 */ /* 0x000fc400078e00ae */
[----:B------:R-:W-:Y:S01]  /*ec20*/  IMAD.MOV.U32 R161, RZ, RZ, R182 ;  /* 0x000000ffffa17224 */ /* 0x000fe200078e00b6 */
[----:B------:R-:W2:Y:S01]  /*ec30*/  LDL.LU R186, [R1+0xac] ;  /* 0x0000ac0001ba7983 */ /* 0x000ea20000300800 */
[----:B------:R-:W-:Y:S02]  /*ec40*/  IMAD.MOV.U32 R174, RZ, RZ, R173 ;  /* 0x000000ffffae7224 */ /* 0x000fe400078e00ad */
[----:B------:R-:W-:Y:S01]  /*ec50*/  IMAD.MOV.U32 R173, RZ, RZ, R201 ;  /* 0x000000ffffad7224 */ /* 0x000fe200078e00c9 */
[----:B------:R-:W3:Y:S04]  /*ec60*/  LDL.LU R182, [R1+0x2c] ;  /* 0x00002c0001b67983 */ /* 0x000ee80000300800 */
[----:B------:R-:W2:Y:S01]  /*ec70*/  LDL.LU R201, [R1+0x138] ;  /* 0x0001380001c97983 */ /* 0x000ea20000300800 */
[----:B------:R-:W-:Y:S01]  /*ec80*/  IMAD.MOV.U32 R21, RZ, RZ, R28 ;  /* 0x000000ffff157224 */ /* 0x000fe200078e001c */
[----:B------:R-:W-:Y:S01]  /*ec90*/  MOV R29, R105 ;  /* 0x00000069001d7202 */ /* 0x000fe20000000f00 */
[----:B------:R-:W-:-:S02]  /*eca0*/  IMAD.MOV.U32 R28, RZ, RZ, R104 ;  /* 0x000000ffff1c7224 */ /* 0x000fc400078e0068 */
[----:B------:R-:W-:Y:S02]  /*ecb0*/  IMAD.MOV.U32 R30, RZ, RZ, R106 ;  /* 0x000000ffff1e7224 */ /* 0x000fe400078e006a */
[----:B------:R-:W-:Y:S02]  /*ecc0*/  IMAD.MOV.U32 R31, RZ, RZ, R107 ;  /* 0x000000ffff1f7224 */ /* 0x000fe400078e006b */
[C---:B------:R-:W-:Y:S01]  /*ecd0*/  HMMA.16816.F32.BF16 R104, R4.reuse, R10, R204 ;  /* 0x0000000a0468723c */ /* 0x040fe200000418cc */
[----:B------:R-:W1:Y:S01]  /*ece0*/  LDSM.16.MT88.4 R8, [R191+0x12000] ;  /* 0x01200000bf08783b */ /* 0x000e620000004200 */
[----:B------:R-:W-:Y:S01]  /*ecf0*/  MOV R129, R73 ;  /* 0x0000004900817202 */ /* 0x000fe20000000f00 */
[----:B------:R-:W-:Y:S01]  /*ed00*/  IMAD.MOV.U32 R130, RZ, RZ, R72 ;  /* 0x000000ffff827224 */ /* 0x000fe200078e0048 */
[----:B------:R-:W-:Y:S08]  /*ed10*/  MUFU.EX2 R176, R181 ;  /* 0x000000b500b07308 */ /* 0x000ff00000000800 */
[----:B------:R-:W1:Y:S02]  /*ed20*/  MUFU.EX2 R172, R179 ;  /* 0x000000b300ac7308 */ /* 0x000e640000000800 */
[C---:B-1----:R-:W-:Y:S06]  /*ed30*/  HMMA.16816.F32.BF16 R88, R4.reuse, R8, R44 ;  /* 0x000000080458723c */ /* 0x042fec000004182c */
[----:B------:R-:W-:Y:S01]  /*ed40*/  HMMA.16816.F32.BF16 R72, R4, R10, R48 ;  /* 0x0000000a0448723c */ /* 0x000fe20000041830 */
[----:B------:R-:W1:Y:S01]  /*ed50*/  LDSM.16.MT88.4 R8, [R193+0x12000] ;  /* 0x01200000c108783b */ /* 0x000e620000004200 */
[----:B------:R-:W-:Y:S01]  /*ed60*/  F2FP.BF16.F32.PACK_AB R188, R172, R176 ;  /* 0x000000b0acbc723e */ /* 0x000fe200000010ff */
[----:B------:R-:W-:-:S04]  /*ed70*/  @!P5 HFMA2.BF16_V2 R37, -RZ.H0_H0, RZ.H0_H0, -R196.H0_H0 ;  /* 0x200000ffff25d231 */ /* 0x000fc800003409c4 */
[--C-:B------:R-:W-:Y:S02]  /*ed80*/  @!P2 HFMA2.BF16_V2 R39, -RZ.H0_H0, RZ.H0_H0, -R188.reuse.H0_H0 ;  /* 0x200000ffff27a231 */ /* 0x100fe400003409bc */
[----:B------:R-:W-:Y:S01]  /*ed90*/  @!P1 HFMA2.BF16_V2 R36, -RZ.H0_H0, RZ.H0_H0, -R188.H1_H1 ;  /* 0x200000ffff249231 */ /* 0x000fe200003609bc */
[C---:B------:R-:W-:Y:S02]  /*eda0*/  @P2 PRMT R181, R188.reuse, 0x7610, R181 ;  /* 0x00007610bcb52816 */ /* 0x040fe400000000b5 */
[----:B------:R-:W-:Y:S02]  /*edb0*/  @P1 PRMT R179, R188, 0x7632, R179 ;  /* 0x00007632bcb31816 */ /* 0x000fe400000000b3 */
[----:B------:R-:W-:Y:S02]  /*edc0*/  @!P5 PRMT R196, R37, 0x5410, RZ ;  /* 0x0000541025c4d816 */ /* 0x000fe400000000ff */
[----:B------:R-:W-:Y:S02]  /*edd0*/  @!P2 PRMT R181, R39, 0x5410, RZ ;  /* 0x0000541027b5a816 */ /* 0x000fe400000000ff */
[----:B------:R-:W-:Y:S01]  /*ede0*/  @!P1 PRMT R179, R36, 0x5410, RZ ;  /* 0x0000541024b39816 */ /* 0x000fe200000000ff */
[C---:B-1----:R-:W-:Y:S06]  /*edf0*/  HMMA.16816.F32.BF16 R52, R4.reuse, R8, R52 ;  /* 0x000000080434723c */ /* 0x042fec0000041834 */
[----:B------:R-:W-:Y:S01]  /*ee00*/  HMMA.16816.F32.BF16 R36, R4, R10, R212 ;  /* 0x0000000a0424723c */ /* 0x000fe200000418d4 */
[----:B------:R-:W1:Y:S01]  /*ee10*/  LDSM.16.MT88.4 R8, [R192+0x12000] ;  /* 0x01200000c008783b */ /* 0x000e620000004200 */
[----:B------:R-:W-:Y:S01]  /*ee20*/  IMAD.MOV.U32 R138, RZ, RZ, R156 ;  /* 0x000000ffff8a7224 */ /* 0x000fe200078e009c */
[----:B------:R-:W-:Y:S01]  /*ee30*/  MOV R156, R169 ;  /* 0x000000a9009c7202 */ /* 0x000fe20000000f00 */
[----:B------:R-:W-:Y:S01]  /*ee40*/  IMAD.MOV.U32 R137, RZ, RZ, R147 ;  /* 0x000000ffff897224 */ /* 0x000fe200078e0093 */
[----:B------:R-:W-:Y:S01]  /*ee50*/  MOV R142, R160 ;  /* 0x000000a0008e7202 */ /* 0x000fe20000000f00 */
[----:B------:R-:W3:Y:S01]  /*ee60*/  LDL.LU R169, [R1+0x134] ;  /* 0x0001340001a97983 */ /* 0x000ee20000300800 */
[----:B------:R-:W-:Y:S01]  /*ee70*/  IMAD.MOV.U32 R144, RZ, RZ, R162 ;  /* 0x000000ffff907224 */ /* 0x000fe200078e00a2 */
[----:B------:R-:W-:Y:S01]  /*ee80*/  MOV R145, R163 ;  /* 0x000000a300917202 */ /* 0x000fe20000000f00 */
[----:B------:R-:W-:Y:S01]  /*ee90*/  IMAD.MOV.U32 R160, RZ, RZ, R25 ;  /* 0x000000ffffa07224 */ /* 0x000fe200078e0019 */
[----:B------:R-:W3:Y:S01]  /*eea0*/  LDL.LU R187, [R1+0x38] ;  /* 0x0000380001bb7983 */ /* 0x000ee20000300800 */
[----:B------:R-:W-:Y:S01]  /*eeb0*/  IMAD.MOV.U32 R147, RZ, RZ, R165 ;  /* 0x000000ffff937224 */ /* 0x000fe200078e00a5 */
[----:B------:R-:W-:Y:S01]  /*eec0*/  MOV R25, R21 ;  /* 0x0000001500197202 */ /* 0x000fe20000000f00 */
[----:B------:R-:W-:Y:S01]  /*eed0*/  IMAD.MOV.U32 R163, RZ, RZ, R183 ;  /* 0x000000ffffa37224 */ /* 0x000fe200078e00b7 */
[----:B------:R-:W3:Y:S01]  /*eee0*/  LDL.LU R162, [R1+0xa8] ;  /* 0x0000a80001a27983 */ /* 0x000ee20000300800 */
[----:B------:R-:W-:Y:S01]  /*eef0*/  MOV R165, R0 ;  /* 0x0000000000a57202 */ /* 0x000fe20000000f00 */
[----:B------:R-:W-:-:S02]  /*ef00*/  IMAD.MOV.U32 R140, RZ, RZ, R158 ;  /* 0x000000ffff8c7224 */ /* 0x000fc400078e009e */
[----:B------:R-:W3:Y:S01]  /*ef10*/  LDL.LU R21, [R1+0xd8] ;  /* 0x0000d80001157983 */ /* 0x000ee20000300800 */
[----:B------:R-:W-:Y:S02]  /*ef20*/  IMAD.MOV.U32 R141, RZ, RZ, R159 ;  /* 0x000000ffff8d7224 */ /* 0x000fe400078e009f */
[----:B------:R-:W-:Y:S01]  /*ef30*/  IMAD.MOV.U32 R159, RZ, RZ, R3 ;  /* 0x000000ffff9f7224 */ /* 0x000fe200078e0003 */
[----:B------:R-:W3:Y:S01]  /*ef40*/  LDL.LU R183, [R1+0x130] ;  /* 0x0001300001b77983 */ /* 0x000ee20000300800 */
[C---:B-1----:R-:W-:Y:S06]  /*ef50*/  HMMA.16816.F32.BF16 R116, R4.reuse, R8, R216 ;  /* 0x000000080474723c */ /* 0x042fec00000418d8 */
[----:B------:R-:W-:Y:S01]  /*ef60*/  HMMA.16816.F32.BF16 R100, R4, R10, R64 ;  /* 0x0000000a0464723c */ /* 0x000fe20000041840 */
[----:B------:R-:W1:Y:S01]  /*ef70*/  LDSM.16.MT88.4 R8, [R190+0x14000] ;  /* 0x01400000be08783b */ /* 0x000e620000004200 */
[----:B------:R-:W-:Y:S01]  /*ef80*/  IMAD.MOV.U32 R153, RZ, RZ, R85 ;  /* 0x000000ffff997224 */ /* 0x000fe200078e0055 */
[----:B------:R-:W-:-:S03]  /*ef90*/  MOV R154, R84 ;  /* 0x00000054009a7202 */ /* 0x000fc60000000f00 */
[C---:B-1----:R-:W-:Y:S06]  /*efa0*/  HMMA.16816.F32.BF16 R84, R4.reuse, R8, R68 ;  /* 0x000000080454723c */ /* 0x042fec0000041844 */
[C---:B------:R-:W-:Y:S01]  /*efb0*/  HMMA.16816.F32.BF16 R68, R4.reuse, R10, R220 ;  /* 0x0000000a0444723c */ /* 0x040fe200000418dc */
[----:B------:R-:W1:Y:S01]  /*efc0*/  LDSM.16.MT88.4 R8, [R191+0x14000] ;  /* 0x01400000bf08783b */ /* 0x000e620000004200 */
[----:B----4-:R-:W-:Y:S01]  /*efd0*/  MOV R158, R2 ;  /* 0x00000002009e7202 */ /* 0x010fe20000000f00 */
[----:B--2---:R-:W-:Y:S02]  /*efe0*/  IMAD.MOV.U32 R0, RZ, RZ, R201 ;  /* 0x000000ffff007224 */ /* 0x004fe400078e00c9 */
[----:B------:R-:W2:Y:S04]  /*eff0*/  LDL.LU R201, [R1+0x12c] ;  /* 0x00012c0001c97983 */ /* 0x000ea80000300800 */
[----:B------:R-:W4:Y:S01]  /*f000*/  LDL.LU.64 R2, [R1+0xd0] ;  /* 0x0000d00001027983 */ /* 0x000f220000300a00 */
        /* <DEDUP_REMOVED lines=14> */
[----:B------:R-:W1:Y:S01]  /*f0f0*/  LDSM.16.MT88.4 R8, [R193+0x16000] ;  /* 0x01600000c108783b */ /* 0x000e620000004200 */
[----:B---3--:R-:W-:-:S02]  /*f100*/  IMAD.MOV.U32 R207, RZ, RZ, R162 ;  /* 0x000000ffffcf7224 */ /* 0x008fc400078e00a2 */
[----:B------:R-:W-:Y:S01]  /*f110*/  IMAD.MOV.U32 R184, RZ, RZ, R163 ;  /* 0x000000ffffb87224 */ /* 0x000fe200078e00a3 */
[----:B------:R-:W-:Y:S01]  /*f120*/  MOV R206, R186 ;  /* 0x000000ba00ce7202 */ /* 0x000fe20000000f00 */
[C---:B-1----:R-:W-:Y:S06]  /*f130*/  HMMA.16816.F32.BF16 R140, R4.reuse, R8, R140 ;  /* 0x00000008048c723c */ /* 0x042fec000004188c */
[----:B------:R-:W-:Y:S01]  /*f140*/  HMMA.16816.F32.BF16 R148, R4, R10, R148 ;  /* 0x0000000a0494723c */ /* 0x000fe20000041894 */
[----:B------:R-:W1:Y:S01]  /*f150*/  LDSM.16.MT88.4 R8, [R192+0x16000] ;  /* 0x01600000c008783b */ /* 0x000e620000004200 */
[----:B------:R-:W-:-:S02]  /*f160*/  MOV R186, R0 ;  /* 0x0000000000ba7202 */ /* 0x000fc40000000f00 */
[----:B------:R-:W-:Y:S02]  /*f170*/  MOV R185, R15 ;  /* 0x0000000f00b97202 */ /* 0x000fe40000000f00 */
[C---:B-1----:R-:W-:Y:S06]  /*f180*/  HMMA.16816.F32.BF16 R152, R4.reuse, R8, R152 ;  /* 0x000000080498723c */ /* 0x042fec0000041898 */
[----:B------:R-:W-:Y:S01]  /*f190*/  HMMA.16816.F32.BF16 R144, R4, R10, R144 ;  /* 0x0000000a0490723c */ /* 0x000fe20000041890 */
[----:B----4-:R-:W-:Y:S02]  /*f1a0*/  IMAD.MOV.U32 R162, RZ, RZ, R2 ;  /* 0x000000ffffa27224 */ /* 0x010fe400078e0002 */
[----:B------:R-:W-:-:S02]  /*f1b0*/  IMAD.MOV.U32 R163, RZ, RZ, R3 ;  /* 0x000000ffffa37224 */ /* 0x000fc400078e0003 */
[----:B------:R-:W-:-:S05]  /*f1c0*/  IMAD.WIDE.U32 R2, R14, -0x2daee0ad, RZ ;  /* 0xd2511f530e027825 */ /* 0x000fca00078e00ff */
[----:B------:R-:W-:Y:S02]  /*f1d0*/  LOP3.LUT R0, R3, UR4, R12, 0x96, !PT ;  /* 0x0000000403007c12 */ /* 0x000fe4000f8e960c */
[C---:B------:R-:W-:Y:S01]  /*f1e0*/  LOP3.LUT R3, R2.reuse, 0xffff, RZ, 0xc0, !PT ;  /* 0x0000ffff02037812 */ /* 0x040fe200078ec0ff */
[----:B------:R-:W1:Y:S01]  /*f1f0*/  LDSM.16.MT88.4 R12, [R190+0x10800] ;  /* 0x01080000be0c783b */ /* 0x000e620000004200 */
        /* <DEDUP_REMOVED lines=12> */
[----:B------:R-:W-:Y:S02]  /*f2c0*/  LOP3.LUT R4, R6, 0xff, RZ, 0xc0, !PT ;  /* 0x000000ff06047812 */ /* 0x000fe400078ec0ff */
[----:B------:R-:W-:-:S02]  /*f2d0*/  HSET2.LE.AND R0, R3, R20, PT ;  /* 0x0000001403007233 */ /* 0x000fc40003803000 */
[----:B------:R-:W-:Y:S02]  /*f2e0*/  PRMT R2, R2, 0x5410, R5 ;  /* 0x0000541002027816 */ /* 0x000fe40000000005 */
[----:B------:R-:W-:Y:S02]  /*f2f0*/  PRMT R3, R4, 0x5410, R7 ;  /* 0x0000541004037816 */ /* 0x000fe40000000007 */
[----:B------:R-:W-:Y:S02]  /*f300*/  LOP3.LUT R4, R0, R206, RZ, 0xc0, !PT ;  /* 0x000000ce00047212 */ /* 0x000fe400078ec0ff */
[--C-:B------:R-:W-:Y:S02]  /*f310*/  HSET2.LE.AND R0, R2, R20.reuse, PT ;  /* 0x0000001402007233 */ /* 0x100fe40003803000 */
[--C-:B------:R-:W-:Y:S02]  /*f320*/  HSET2.LE.AND R2, R8, R20.reuse, PT ;  /* 0x0000001408027233 */ /* 0x100fe40003803000 */
[----:B------:R-:W-:Y:S01]  /*f330*/  HSET2.LE.AND R3, R3, R20, PT ;  /* 0x0000001403037233 */ /* 0x000fe20003803000 */
[----:B------:R-:W-:Y:S01]  /*f340*/  IMAD.MOV.U32 R236, RZ, RZ, R165 ;  /* 0x000000ffffec7224 */ /* 0x000fe200078e00a5 */
[----:B------:R-:W-:Y:S01]  /*f350*/  LOP3.LUT R5, R0, R207, RZ, 0xc0, !PT ;  /* 0x000000cf00057212 */ /* 0x000fe200078ec0ff */
[----:B------:R-:W-:Y:S01]  /*f360*/  IMAD.MOV.U32 R237, RZ, RZ, R166 ;  /* 0x000000ffffed7224 */ /* 0x000fe200078e00a6 */
[----:B------:R-:W-:Y:S01]  /*f370*/  LOP3.LUT R6, R2, R209, RZ, 0xc0, !PT ;  /* 0x000000d102067212 */ /* 0x000fe200078ec0ff */
[----:B------:R-:W3:Y:S01]  /*f380*/  LDSM.16.MT88.4 R8, [R192+0x10800] ;  /* 0x01080000c008783b */ /* 0x000ee20000004200 */
[----:B------:R-:W-:-:S02]  /*f390*/  LOP3.LUT R7, R3, R183, RZ, 0xc0, !PT ;  /* 0x000000b703077212 */ /* 0x000fc400078ec0ff */
[----:B------:R-:W-:Y:S02]  /*f3a0*/  MOV R243, R164 ;  /* 0x000000a400f37202 */ /* 0x000fe40000000f00 */
[----:B------:R-:W-:-:S03]  /*f3b0*/  MOV R238, R167 ;  /* 0x000000a700ee7202 */ /* 0x000fc60000000f00 */
[C---:B-1----:R-:W-:Y:S01]  /*f3c0*/  HMMA.16816.F32.BF16 R224, R4.reuse, R14, R16 ;  /* 0x0000000e04e0723c */ /* 0x042fe20000041810 */
[----:B------:R-:W1:Y:S05]  /*f3d0*/  LDSM.16.MT88.4 R16, [R191+0x10800] ;  /* 0x01080000bf10783b */ /* 0x000e6a0000004200 */
        /* <DEDUP_REMOVED lines=13> */
[C---:B---3--:R-:W-:Y:S06]  /*f4b0*/  HMMA.16816.F32.BF16 R244, R4.reuse, R10, R40 ;  /* 0x0000000a04f4723c */ /* 0x048fec0000041828 */
[C---:B-1----:R-:W-:Y:S06]  /*f4c0*/  HMMA.16816.F32.BF16 R156, R4.reuse, R16, R124 ;  /* 0x00000010049c723c */ /* 0x042fec000004187c */
[C---:B------:R-:W-:Y:S01]  /*f4d0*/  HMMA.16816.F32.BF16 R184, R4.reuse, R18, R108 ;  /* 0x0000001204b8723c */ /* 0x040fe2000004186c */
[----:B------:R-:W1:Y:S05]  /*f4e0*/  LDSM.16.MT88.4 R16, [R190+0x12800] ;  /* 0x01280000be10783b */ /* 0x000e6a0000004200 */
[C---:B----4-:R-:W-:Y:S06]  /*f4f0*/  HMMA.16816.F32.BF16 R180, R4.reuse, R12, R92 ;  /* 0x0000000c04b4723c */ /* 0x050fec000004185c */
[C---:B------:R-:W-:Y:S01]  /*f500*/  HMMA.16816.F32.BF16 R108, R4.reuse, R14, R76 ;  /* 0x0000000e046c723c */ /* 0x040fe2000004184c */
[----:B------:R-:W3:Y:S05]  /*f510*/  LDSM.16.MT88.4 R12, [R191+0x12800] ;  /* 0x01280000bf0c783b */ /* 0x000eea0000004200 */
[----:B------:R-:W-:Y:S01]  /*f520*/  HMMA.16816.F32.BF16 R92, R4, R8, R56 ;  /* 0x00000008045c723c */ /* 0x000fe20000041838 */
[----:B------:R-:W4:Y:S01]  /*f530*/  LDSM.16.MT88.4 R8, [R193+0x12800] ;  /* 0x01280000c108783b */ /* 0x000f220000004200 */
[----:B------:R-:W-:Y:S01]  /*f540*/  IMAD.MOV.U32 R228, RZ, RZ, R179 ;  /* 0x000000ffffe47224 */ /* 0x000fe200078e00b3 */
[----:B------:R-:W-:Y:S01]  /*f550*/  MOV R219, R177 ;  /* 0x000000b100db7202 */ /* 0x000fe20000000f00 */
[----:B------:R-:W-:-:S02]  /*f560*/  IMAD.MOV.U32 R218, RZ, RZ, R178 ;  /* 0x000000ffffda7224 */ /* 0x000fc400078e00b2 */
[----:B------:R-:W-:Y:S01]  /*f570*/  IMAD.MOV.U32 R204, RZ, RZ, R176 ;  /* 0x000000ffffcc7224 */ /* 0x000fe200078e00b0 */
        /* <DEDUP_REMOVED lines=23> */
[----:B-1----:R-:W-:Y:S01]  /*f6f0*/  HMMA.16816.F32.BF16 R240, R4, R18, R100 ;  /* 0x0000001204f0723c */ /* 0x002fe20000041864 */
[----:B------:R-:W-:-:S02]  /*f700*/  IMAD.MOV.U32 R53, RZ, RZ, R219 ;  /* 0x000000ffff357224 */ /* 0x000fc400078e00db */
[----:B------:R-:W-:Y:S02]  /*f710*/  IMAD.MOV.U32 R54, RZ, RZ, R204 ;  /* 0x000000ffff367224 */ /* 0x000fe400078e00cc */
[----:B------:R-:W-:Y:S01]  /*f720*/  IMAD.MOV.U32 R88, RZ, RZ, R206 ;  /* 0x000000ffff587224 */ /* 0x000fe200078e00ce */
[C---:B------:R-:W-:Y:S01]  /*f730*/  HMMA.16816.F32.BF16 R116, R4.reuse, R16, R116 ;  /* 0x000000100474723c */ /* 0x040fe20000041874 */
[----:B------:R-:W-:Y:S01]  /*f740*/  IMAD.MOV.U32 R102, RZ, RZ, R216 ;  /* 0x000000ffff667224 */ /* 0x000fe200078e00d8 */
[----:B------:R-:W1:Y:S01]  /*f750*/  LDSM.16.MT88.4 R16, [R193+0x14800] ;  /* 0x01480000c110783b */ /* 0x000e620000004200 */
[----:B------:R-:W-:Y:S02]  /*f760*/  IMAD.MOV.U32 R103, RZ, RZ, R217 ;  /* 0x000000ffff677224 */ /* 0x000fe400078e00d9 */
[----:B------:R-:W-:Y:S01]  /*f770*/  IMAD.MOV.U32 R89, RZ, RZ, R207 ;  /* 0x000000ffff597224 */ /* 0x000fe200078e00cf */
[----:B---3--:R-:W-:Y:S01]  /*f780*/  HMMA.16816.F32.BF16 R228, R4, R12, R84 ;  /* 0x0000000c04e4723c */ /* 0x008fe20000041854 */
[----:B------:R-:W-:-:S02]  /*f790*/  IMAD.MOV.U32 R40, RZ, RZ, R174 ;  /* 0x000000ffff287224 */ /* 0x000fc400078e00ae */
[----:B------:R-:W-:Y:S02]  /*f7a0*/  IMAD.MOV.U32 R211, RZ, RZ, R173 ;  /* 0x000000ffffd37224 */ /* 0x000fe400078e00ad */
[----:B------:R-:W-:Y:S01]  /*f7b0*/  IMAD.MOV.U32 R91, RZ, RZ, R172 ;  /* 0x000000ffff5b7224 */ /* 0x000fe200078e00ac */
        /* <DEDUP_REMOVED lines=26> */
[----:B------:R-:W-:Y:S01]  /*f960*/  LOP3.LUT R2, R169, UR35, R34, 0x96, !PT ;  /* 0x00000023a9027c12 */ /* 0x000fe2000f8e9622 */
[----:B------:R-:W-:Y:S01]  /*f970*/  IMAD.MOV.U32 R84, RZ, RZ, R36 ;  /* 0x000000ffff547224 */ /* 0x000fe200078e0024 */
[----:B------:R-:W-:Y:S01]  /*f980*/  LOP3.LUT R0, R27, UR34, R168, 0x96, !PT ;  /* 0x000000221b007c12 */ /* 0x000fe2000f8e96a8 */
[----:B------:R-:W-:Y:S01]  /*f990*/  IMAD.MOV.U32 R115, RZ, RZ, R37 ;  /* 0x000000ffff737224 */ /* 0x000fe200078e0025 */
[----:B------:R-:W-:Y:S01]  /*f9a0*/  LDSM.16.MT88.4 R28, [R192+0x11000] ;  /* 0x01100000c01c783b */ /* 0x000fe20000004200 */
[----:B------:R-:W-:Y:S01]  /*f9b0*/  IMAD.WIDE.U32 R2, R2, -0x2daee0ad, RZ ;  /* 0xd2511f5302027825 */ /* 0x000fe200078e00ff */
[C---:B-1----:R-:W-:Y:S06]  /*f9c0*/  HMMA.16816.F32.BF16 R68, R4.reuse, R16, R128 ;  /* 0x000000100444723c */ /* 0x042fec0000041880 */
[C---:B------:R-:W-:Y:S06]  /*f9d0*/  HMMA.16816.F32.BF16 R64, R4.reuse, R18, R136 ;  /* 0x000000120440723c */ /* 0x040fec0000041888 */
[C---:B---3--:R-:W-:Y:S06]  /*f9e0*/  HMMA.16816.F32.BF16 R60, R4.reuse, R12, R140 ;  /* 0x0000000c043c723c */ /* 0x048fec000004188c */
[C---:B------:R-:W-:Y:S06]  /*f9f0*/  HMMA.16816.F32.BF16 R56, R4.reuse, R14, R148 ;  /* 0x0000000e0438723c */ /* 0x040fec0000041894 */
[C---:B----4-:R-:W-:Y:S06]  /*fa00*/  HMMA.16816.F32.BF16 R48, R4.reuse, R8, R152 ;  /* 0x000000080430723c */ /* 0x050fec0000041898 */
[----:B------:R-:W-:Y:S01]  /*fa10*/  HMMA.16816.F32.BF16 R44, R4, R10, R144 ;  /* 0x0000000a042c723c */ /* 0x000fe20000041890 */
[----:B------:R-:W-:Y:S01]  /*fa20*/  LOP3.LUT R3, R3, UR31, R208, 0x96, !PT ;  /* 0x0000001f03037c12 */ /* 0x000fe2000f8e96d0 */
[----:B------:R-:W-:Y:S01]  /*fa30*/  IMAD.MOV.U32 R113, RZ, RZ, R39 ;  /* 0x000000ffff717224 */ /* 0x000fe200078e0027 */
[----:B------:R-:W1:Y:S04]  /*fa40*/  LDSM.16.MT88.4 R16, [R190+0x11000] ;  /* 0x01100000be10783b */ /* 0x000e680000004200 */
[----:B------:R-:W-:Y:S01]  /*fa50*/  IMAD.WIDE.U32 R6, R0, -0x2daee0ad, RZ ;  /* 0xd2511f5300067825 */ /* 0x000fe200078e00ff */
[----:B------:R-:W3:Y:S04]  /*fa60*/  LDSM.16.MT88.4 R12, [R191+0x11000] ;  /* 0x01100000bf0c783b */ /* 0x000ee80000004200 */
[----:B------:R-:W-:Y:S01]  /*fa70*/  LOP3.LUT R0, R7, UR15, R2, 0x96, !PT ;  /* 0x0000000f07007c12 */ /* 0x000fe2000f8e9602 */
[----:B------:R-:W-:Y:S01]  /*fa80*/  IMAD.WIDE.U32 R2, R3, -0x326172a9, RZ ;  /* 0xcd9e8d5703027825 */ /* 0x000fe200078e00ff */
[----:B------:R-:W4:Y:S03]  /*fa90*/  LDSM.16.MT88.4 R8, [R193+0x11000] ;  /* 0x01100000c108783b */ /* 0x000f260000004200 */
[----:B------:R-:W-:Y:S01]  /*faa0*/  IMAD.WIDE.U32 R34, R0, -0x326172a9, RZ ;  /* 0xcd9e8d5700227825 */ /* 0x000fe200078e00ff */
[----:B------:R-:W-:-:S04]  /*fab0*/  LOP3.LUT R0, R3, UR30, R26, 0x96, !PT ;  /* 0x0000001e03007c12 */ /* 0x000fc8000f8e961a */
[----:B------:R-:W-:Y:S01]  /*fac0*/  LOP3.LUT R2, R35, UR14, R2, 0x96, !PT ;  /* 0x0000000e23027c12 */ /* 0x000fe2000f8e9602 */
[----:B------:R-:W-:-:S04]  /*fad0*/  IMAD.WIDE.U32 R4, R0, -0x2daee0ad, RZ ;  /* 0xd2511f5300047825 */ /* 0x000fc800078e00ff */
[----:B------:R-:W-:-:S05]  /*fae0*/  IMAD.WIDE.U32 R36, R2, -0x2daee0ad, RZ ;  /* 0xd2511f5302247825 */ /* 0x000fca00078e00ff */
[----:B------:R-:W-:Y:S02]  /*faf0*/  LOP3.LUT R2, R37, UR7, R4, 0x96, !PT ;  /* 0x0000000725027c12 */ /* 0x000fe4000f8e9604 */
[----:B------:R-:W-:-:S03]  /*fb00*/  LOP3.LUT R0, R5, UR11, R6, 0x96, !PT ;  /* 0x0000000b05007c12 */ /* 0x000fc6000f8e9606 */
[----:B------:R-:W-:-:S04]  /*fb10*/  IMAD.WIDE.U32 R2, R2, -0x326172a9, RZ ;  /* 0xcd9e8d5702027825 */ /* 0x000fc800078e00ff */
[----:B------:R-:W-:Y:S01]  /*fb20*/  IMAD.WIDE.U32 R32, R0, -0x326172a9, RZ ;  /* 0xcd9e8d5700207825 */ /* 0x000fe200078e00ff */
[C---:B------:R-:W-:Y:S02]  /*fb30*/  LOP3.LUT R4, R2.reuse, 0xffff, RZ, 0xc0, !PT ;  /* 0x0000ffff02047812 */ /* 0x040fe400078ec0ff */
[----:B------:R-:W-:Y:S02]  /*fb40*/  SHF.R.U32.HI R5, RZ, 0x10, R2 ;  /* 0x00000010ff057819 */ /* 0x000fe40000011602 */
[----:B------:R-:W-:Y:S02]  /*fb50*/  SHF.R.U32.HI R6, RZ, 0x8, R4 ;  /* 0x00000008ff067819 */ /* 0x000fe40000011604 */
[----:B------:R-:W-:Y:S02]  /*fb60*/  LOP3.LUT R5, R5, 0xff, RZ, 0xc0, !PT ;  /* 0x000000ff05057812 */ /* 0x000fe400078ec0ff */
[----:B------:R-:W-:Y:S02]  /*fb70*/  LOP3.LUT R4, R2, 0xff, RZ, 0xc0, !PT ;  /* 0x000000ff02047812 */ /* 0x000fe400078ec0ff */
[----:B------:R-:W-:-:S02]  /*fb80*/  SHF.R.U32.HI R0, RZ, 0x18, R2 ;  /* 0x00000018ff007819 */ /* 0x000fc40000011602 */
[----:B------:R-:W-:Y:S02]  /*fb90*/  LOP3.LUT R2, R3, UR6, R32, 0x96, !PT ;  /* 0x0000000603027c12 */ /* 0x000fe4000f8e9620 */
[----:B------:R-:W-:Y:S02]  /*fba0*/  PRMT R5, R5, 0x5410, R0 ;  /* 0x0000541005057816 */ /* 0x000fe40000000000 */
[----:B------:R-:W-:-:S04]  /*fbb0*/  LOP3.LUT R0, R2, 0xffff, RZ, 0xc0, !PT ;  /* 0x0000ffff02007812 */ /* 0x000fc800078ec0ff */
[----:B------:R-:W-:Y:S02]  /*fbc0*/  SHF.R.U32.HI R3, RZ, 0x8, R0 ;  /* 0x00000008ff037819 */ /* 0x000fe40000011600 */
[----:B------:R-:W-:Y:S01]  /*fbd0*/  LOP3.LUT R0, R2, 0xff, RZ, 0xc0, !PT ;  /* 0x000000ff02007812 */ /* 0x000fe200078ec0ff */
[----:B------:R-:W-:-:S03]  /*fbe0*/  IMAD.MOV.U32 R39, RZ, RZ, R21 ;  /* 0x000000ffff277224 */ /* 0x000fc600078e0015 */
[----:B------:R-:W-:Y:S02]  /*fbf0*/  PRMT R21, R0, 0x5410, R3 ;  /* 0x0000541000157816 */ /* 0x000fe40000000003 */
[----:B------:R-:W-:Y:S02]  /*fc00*/  SHF.R.U32.HI R0, RZ, 0x10, R2 ;  /* 0x00000010ff007819 */ /* 0x000fe40000011602 */
[----:B------:R-:W-:Y:S02]  /*fc10*/  PRMT R6, R4, 0x5410, R6 ;  /* 0x0000541004067816 */ /* 0x000fe40000000006 */
[----:B------:R-:W-:Y:S02]  /*fc20*/  SHF.R.U32.HI R4, RZ, 0x18, R2 ;  /* 0x00000018ff047819 */ /* 0x000fe40000011602 */
[----:B------:R-:W-:Y:S02]  /*fc30*/  LOP3.LUT R3, R0, 0xff, RZ, 0xc0, !PT ;  /* 0x000000ff00037812 */ /* 0x000fe400078ec0ff */
[----:B------:R-:W-:-:S02]  /*fc40*/  HSET2.LE.AND R2, R5, R20, PT ;  /* 0x0000001405027233 */ /* 0x000fc40003803000 */
[----:B------:R-:W-:-:S03]  /*fc50*/  PRMT R3, R3, 0x5410, R4 ;  /* 0x0000541003037816 */ /* 0x000fc60000000004 */
[----:B------:R-:W-:Y:S02]  /*fc60*/  LOP3.LUT R7, R2, R170, RZ, 0xc0, !PT ;  /* 0x000000aa02077212 */ /* 0x000fe400078ec0ff */
[--C-:B------:R-:W-:Y:S01]  /*fc70*/  HSET2.LE.AND R2, R3, R20.reuse, PT ;  /* 0x0000001403027233 */ /* 0x100fe20003803000 */
[----:B------:R-:W-:Y:S02]  /*fc80*/  IMAD.MOV.U32 R99, RZ, RZ, R197 ;  /* 0x000000ffff637224 */ /* 0x000fe400078e00c5 */
[----:B------:R-:W2:Y:S01]  /*fc90*/  LDL.LU R197, [R1+0x128] ;  /* 0x0001280001c57983 */ /* 0x000ea20000300800 */
[----:B------:R-:W-:Y:S01]  /*fca0*/  IMAD.MOV.U32 R154, RZ, RZ, R103 ;  /* 0x000000ffff9a7224 */ /* 0x000fe200078e0067 */
[----:B------:R-:W-:Y:S01]  /*fcb0*/  LOP3.LUT R5, R2, R198, RZ, 0xc0, !PT ;  /* 0x000000c602057212 */ /* 0x000fe200078ec0ff */
[----:B------:R-:W-:Y:S01]  /*fcc0*/  IMAD.MOV.U32 R103, RZ, RZ, R199 ;  /* 0x000000ffff677224 */ /* 0x000fe200078e00c7 */
[----:B------:R-:W2:Y:S04]  /*fcd0*/  LDL.LU R198, [R1+0x124] ;  /* 0x0001240001c67983 */ /* 0x000ea80000300800 */
[----:B------:R-:W2:Y:S01]  /*fce0*/  LDL.LU R199, [R1+0x120] ;  /* 0x0001200001c77983 */ /* 0x000ea20000300800 */
[----:B------:R-:W-:-:S05]  /*fcf0*/  HSET2.LE.AND R0, R6, R20, PT ;  /* 0x0000001406007233 */ /* 0x000fca0003803000 */
[----:B------:R-:W-:Y:S02]  /*fd00*/  LOP3.LUT R6, R0, R171, RZ, 0xc0, !PT ;  /* 0x000000ab00067212 */ /* 0x000fe400078ec0ff */
[----:B------:R-:W-:-:S05]  /*fd10*/  HSET2.LE.AND R0, R21, R20, PT ;  /* 0x0000001415007233 */ /* 0x000fca0003803000 */
[----:B------:R-:W-:Y:S01]  /*fd20*/  LOP3.LUT R4, R0, R99, RZ, 0xc0, !PT ;  /* 0x0000006300047212 */ /* 0x000fe200078ec0ff */
[----:B------:R-:W-:Y:S01]  /*fd30*/  IMAD.MOV.U32 R129, RZ, RZ, R113 ;  /* 0x000000ffff817224 */ /* 0x000fe200078e0071 */
[----:B------:R-:W-:Y:S01]  /*fd40*/  MOV R138, R115 ;  /* 0x00000073008a7202 */ /* 0x000fe20000000f00 */
[----:B------:R-:W-:Y:S01]  /*fd50*/  IMAD.MOV.U32 R139, RZ, RZ, R114 ;  /* 0x000000ffff8b7224 */ /* 0x000fe200078e0072 */
[----:B------:R-:W-:Y:S01]  /*fd60*/  MOV R114, R41 ;  /* 0x0000002900727202 */ /* 0x000fe20000000f00 */
[----:B------:R-:W-:Y:S02]  /*fd70*/  IMAD.MOV.U32 R145, RZ, RZ, R100 ;  /* 0x000000ffff917224 */ /* 0x000fe400078e0064 */
[----:B------:R-:W-:Y:S01]  /*fd80*/  IMAD.MOV.U32 R113, RZ, RZ, R40 ;  /* 0x000000ffff717224 */ /* 0x000fe200078e0028 */
[----:B-1----:R-:W-:Y:S01]  /*fd90*/  HMMA.16816.F32.BF16 R164, R4, R16, R164 ;  /* 0x0000001004a4723c */ /* 0x002fe200000418a4 */
[----:B------:R-:W-:Y:S02]  /*fda0*/  IMAD.MOV.U32 R115, RZ, RZ, R42 ;  /* 0x000000ffff737224 */ /* 0x000fe400078e002a */
[----:B------:R-:W-:-:S03]  /*fdb0*/  IMAD.MOV.U32 R100, RZ, RZ, R43 ;  /* 0x000000ffff647224 */ /* 0x000fc600078e002b */
[C---:B------:R-:W-:Y:S01]  /*fdc0*/  HMMA.16816.F32.BF16 R40, R4.reuse, R18, R224 ;  /* 0x000000120428723c */ /* 0x040fe200000418e0 */
[----:B------:R-:W1:Y:S01]  /*fdd0*/  LDSM.16.MT88.4 R16, [R190+0x13000] ;  /* 0x01300000be10783b */ /* 0x000e620000004200 */
[----:B------:R-:W-:Y:S01]  /*fde0*/  MOV R155, R52 ;  /* 0x00000034009b7202 */ /* 0x000fe20000000f00 */
[----:B------:R-:W-:Y:S01]  /*fdf0*/  IMAD.MOV.U32 R128, RZ, RZ, R53 ;  /* 0x000000ffff807224 */ /* 0x000fe200078e0035 */
[----:B------:R-:W-:Y:S01]  /*fe00*/  MOV R96, R55 ;  /* 0x0000003700607202 */ /* 0x000fe20000000f00 */
[----:B------:R-:W-:Y:S01]  /*fe10*/  IMAD.MOV.U32 R131, RZ, RZ, R54 ;  /* 0x000000ffff837224 */ /* 0x000fe200078e0036 */
[C---:B---3--:R-:W-:Y:S01]  /*fe20*/  HMMA.16816.F32.BF16 R156, R4.reuse, R12, R156 ;  /* 0x0000000c049c723c */ /* 0x048fe2000004189c */
[----:B------:R-:W-:Y:S01]  /*fe30*/  IMAD.MOV.U32 R137, RZ, RZ, R84 ;  /* 0x000000ffff897224 */ /* 0x000fe200078e0054 */
[----:B------:R-:W-:Y:S01]  /*fe40*/  MOV R147, R86 ;  /* 0x0000005600937202 */ /* 0x000fe20000000f00 */
[----:B------:R-:W-:Y:S02]  /*fe50*/  IMAD.MOV.U32 R136, RZ, RZ, R85 ;  /* 0x000000ffff887224 */ /* 0x000fe400078e0055 */
[----:B------:R-:W-:Y:S01]  /*fe60*/  IMAD.MOV.U32 R146, RZ, RZ, R87 ;  /* 0x000000ffff927224 */ /* 0x000fe200078e0057 */
        /* <DEDUP_REMOVED lines=10> */
[C---:B------:R-:W-:Y:S01]  /*ff10*/  HMMA.16816.F32.BF16 R140, R4.reuse, R28, R92 ;  /* 0x0000001c048c723c */ /* 0x040fe2000004185c */
[----:B------:R-:W-:Y:S01]  /*ff20*/  MOV R101, R25 ;  /* 0x0000001900657202 */ /* 0x000fe20000000f00 */
[----:B------:R-:W-:Y:S01]  /*ff30*/  IMAD.MOV.U32 R102, RZ, RZ, R24 ;  /* 0x000000ffff667224 */ /* 0x000fe200078e0018 */
[----:B------:R-:W-:Y:S01]  /*ff40*/  MOV R130, R112 ;  /* 0x0000007000827202 */ /* 0x000fe20000000f00 */
[----:B------:R-:W4:Y:S01]  /*ff50*/  LDSM.16.MT88.4 R24, [R192+0x13000] ;  /* 0x01300000c018783b */ /* 0x000f220000004200 */
[----:B------:R-:W-:Y:S01]  /*ff60*/  IMAD.MOV.U32 R21, RZ, RZ, R97 ;  /* 0x000000ffff157224 */ /* 0x000fe200078e0061 */
[----:B------:R-:W-:Y:S01]  /*ff70*/  MOV R208, R98 ;  /* 0x0000006200d07202 */ /* 0x000fe20000000f00 */
[----:B------:R-:W-:Y:S01]  /*ff80*/  IMAD.MOV.U32 R209, RZ, RZ, R99 ;  /* 0x000000ffffd17224 */ /* 0x000fe200078e0063 */
[----:B-1----:R-:W-:Y:S01]  /*ff90*/  HMMA.16816.F32.BF16 R92, R4, R16, R232 ;  /* 0x00000010045c723c */ /* 0x002fe200000418e8 */
[----:B------:R-:W-:-:S06]  /*ffa0*/  IMAD.MOV.U32 R112, RZ, RZ, R91 ;  /* 0x000000ffff707224 */ /* 0x000fcc00078e005b */
[----:B------:R-:W-:Y:S01]  /*ffb0*/  IMAD.MOV.U32 R234, RZ, RZ, R96 ;  /* 0x000000ffffea7224 */ /* 0x000fe200078e0060 */
[----:B------:R-:W-:Y:S01]  /*ffc0*/  HMMA.16816.F32.BF16 R88, R4, R30, R244 ;  /* 0x0000001e0458723c */ /* 0x000fe200000418f4 */
[----:B------:R-:W-:Y:S01]  /*ffd0*/  MOV R232, R103 ;  /* 0x0000006700e87202 */ /* 0x000fe20000000f00 */
[----:B------:R-:W-:Y:S01]  /*ffe0*/  IMAD.MOV.U32 R152, RZ, RZ, R112 ;  /* 0x000000ffff987224 */ /* 0x000fe200078e0070 */
[----:B------:R-:W-:-:S03]  /*fff0*/  MOV R235, R154 ;  /* 0x0000009a00eb7202 */ /* 0x000fc60000000f00 */
[C---:B------:R-:W-:Y:S01]  /*10000*/  HMMA.16816.F32.BF16 R96, R4.reuse, R18, R220 ;  /* 0x000000120460723c */ /* 0x040fe200000418dc */
[----:B------:R-:W1:Y:S01]  /*10010*/  LDSM.16.MT88.4 R16, [R190+0x15000] ;  /* 0x01500000be10783b */ /* 0x000e620000004200 */
[----:B------:R-:W-:Y:S01]  /*10020*/  IMAD.MOV.U32 R244, RZ, RZ, R155 ;  /* 0x000000fffff47224 */ /* 0x000fe200078e009b */
[----:B------:R-:W-:Y:S01]  /*10030*/  MOV R246, R131 ;  /* 0x0000008300f67202 */ /* 0x000fe20000000f00 */
[----:B------:R-:W-:Y:S01]  /*10040*/  IMAD.MOV.U32 R245, RZ, RZ, R128 ;  /* 0x000000fffff57224 */ /* 0x000fe200078e0080 */
[----:B------:R-:W-:Y:S01]  /*10050*/  MOV R155, R100 ;  /* 0x00000064009b7202 */ /* 0x000fe20000000f00 */
[----:B------:R-:W-:Y:S01]  /*10060*/  IMAD.MOV.U32 R128, RZ, RZ, R101 ;  /* 0x000000ffff807224 */ /* 0x000fe200078e0065 */
[C---:B---3--:R-:W-:Y:S01]  /*10070*/  HMMA.16816.F32.BF16 R104, R4.reuse, R14, R104 ;  /* 0x0000000e0468723c */ /* 0x048fe20000041868 */
[----:B------:R-:W-:Y:S01]  /*10080*/  IMAD.MOV.U32 R131, RZ, RZ, R102 ;  /* 0x000000ffff837224 */ /* 0x000fe200078e0066 */
[----:B------:R-:W-:Y:S01]  /*10090*/  MOV R233, R113 ;  /* 0x0000007100e97202 */ /* 0x000fe20000000f00 */
[----:B------:R-:W-:Y:S01]  /*100a0*/  IMAD.MOV.U32 R153, RZ, RZ, R114 ;  /* 0x000000ffff997224 */ /* 0x000fe200078e0072 */
[----:B------:R-:W-:Y:S01]  /*100b0*/  LDSM.16.MT88.4 R28, [R192+0x15000] ;  /* 0x01500000c01c783b */ /* 0x000fe20000004200 */
[----:B------:R-:W-:Y:S01]  /*100c0*/  IMAD.MOV.U32 R154, RZ, RZ, R115 ;  /* 0x000000ffff9a7224 */ /* 0x000fe200078e0073 */
[C---:B------:R-:W-:Y:S02]  /*100d0*/  HMMA.16816.F32.BF16 R100, R4.reuse, R12, R212 ;  /* 0x0000000c0464723c */ /* 0x040fe400000418d4 */
[----:B------:R-:W3:Y:S04]  /*100e0*/  LDSM.16.MT88.4 R12, [R191+0x15000] ;  /* 0x01500000bf0c783b */ /* 0x000ee80000004200 */
[C---:B----4-:R-:W-:Y:S06]  /*100f0*/  HMMA.16816.F32.BF16 R108, R4.reuse, R8, R176 ;  /* 0x00000008046c723c */ /* 0x050fec00000418b0 */
[C---:B------:R-:W-:Y:S01]  /*10100*/  HMMA.16816.F32.BF16 R112, R4.reuse, R10, R124 ;  /* 0x0000000a0470723c */ /* 0x040fe2000004187c */
[----:B------:R-:W4:Y:S05]  /*10110*/  LDSM.16.MT88.4 R8, [R193+0x15000] ;  /* 0x01500000c108783b */ /* 0x000f2a0000004200 */
[----:B------:R-:W-:Y:S07]  /*10120*/  HMMA.16816.F32.BF16 R124, R4, R26, R240 ;  /* 0x0000001a047c723c */ /* 0x000fee00000418f0 */
[----:B------:R-:W-:-:S02]  /*10130*/  IMAD.MOV.U32 R243, RZ, RZ, R169 ;  /* 0x000000fffff37224 */ /* 0x000fc400078e00a9 */
[C---:B-1----:R-:W-:Y:S06]  /*10140*/  HMMA.16816.F32.BF16 R168, R4.reuse, R16, R228 ;  /* 0x0000001004a8723c */ /* 0x042fec00000418e4 */
[C---:B------:R-:W-:Y:S01]  /*10150*/  HMMA.16816.F32.BF16 R176, R4.reuse, R18, R216 ;  /* 0x0000001204b0723c */ /* 0x040fe200000418d8 */
[----:B------:R-:W1:Y:S05]  /*10160*/  LDSM.16.MT88.4 R16, [R190+0x17000] ;  /* 0x01700000be10783b */ /* 0x000e6a0000004200 */
[C---:B------:R-:W-:Y:S01]  /*10170*/  HMMA.16816.F32.BF16 R116, R4.reuse, R24, R116 ;  /* 0x000000180474723c */ /* 0x040fe20000041874 */
[----:B------:R-:W-:Y:S05]  /*10180*/  LDSM.16.MT88.4 R24, [R192+0x17000] ;  /* 0x01700000c018783b */ /* 0x000fea0000004200 */
[C---:B---3--:R-:W-:Y:S06]  /*10190*/  HMMA.16816.F32.BF16 R228, R4.reuse, R12, R204 ;  /* 0x0000000c04e4723c */ /* 0x048fec00000418cc */
[C---:B------:R-:W-:Y:S01]  /*101a0*/  HMMA.16816.F32.BF16 R224, R4.reuse, R14, R172 ;  /* 0x0000000e04e0723c */ /* 0x040fe200000418ac */
[----:B------:R-:W3:Y:S05]  /*101b0*/  LDSM.16.MT88.4 R12, [R191+0x17000] ;  /* 0x01700000bf0c783b */ /* 0x000eea0000004200 */
[----:B----4-:R-:W-:Y:S01]  /*101c0*/  HMMA.16816.F32.BF16 R220, R4, R8, R160 ;  /* 0x0000000804dc723c */ /* 0x010fe200000418a0 */
[----:B------:R-:W-:Y:S01]  /*101d0*/  LOP3.LUT R2, R33, UR10, R34, 0x96, !PT ;  /* 0x0000000a21027c12 */ /* 0x000fe2000f8e9622 */
[----:B------:R-:W-:-:S04]  /*101e0*/  IMAD.MOV.U32 R247, RZ, RZ, R209 ;  /* 0x000000fffff77224 */ /* 0x000fc800078e00d1 */
[C---:B------:R-:W-:Y:S06]  /*101f0*/  HMMA.16816.F32.BF16 R212, R4.reuse, R30, R236 ;  /* 0x0000001e04d4723c */ /* 0x040fec00000418ec */
[C---:B------:R-:W-:Y:S01]  /*10200*/  HMMA.16816.F32.BF16 R216, R4.reuse, R10, R120 ;  /* 0x0000000a04d8723c */ /* 0x040fe20000041878 */
[----:B------:R-:W4:Y:S01]  /*10210*/  LDSM.16.MT88.4 R8, [R193+0x17000] ;  /* 0x01700000c108783b */ /* 0x000f220000004200 */
[----:B------:R-:W-:Y:S01]  /*10220*/  IMAD.WIDE.U32 R2, R2, -0x2daee0ad, RZ ;  /* 0xd2511f5302027825 */ /* 0x000fe200078e00ff */
[----:B------:R-:W-:Y:S02]  /*10230*/  MOV R240, R154 ;  /* 0x0000009a00f07202 */ /* 0x000fe40000000f00 */
[----:B------:R-:W-:Y:S01]  /*10240*/  LDSM.16.MT88.4 R160, [R190+0x11800] ;  /* 0x01180000bea0783b */ /* 0x000fe20000004200 */
[C---:B-1----:R-:W-:Y:S03]  /*10250*/  HMMA.16816.F32.BF16 R184, R4.reuse, R18, R72 ;  /* 0x0000001204b8723c */ /* 0x042fe60000041848 */
[----:B------:R-:W1:Y:S01]  /*10260*/  LDSM.16.MT88.4 R72, [R190+0x15800] ;  /* 0x01580000be48783b */ /* 0x000e620000004200 */
[----:B------:R-:W-:Y:S01]  /*10270*/  MOV R122, R208 ;  /* 0x000000d0007a7202 */ /* 0x000fe20000000f00 */
[----:B------:R-:W-:Y:S01]  /*10280*/  IMAD.MOV.U32 R120, RZ, RZ, R211 ;  /* 0x000000ffff787224 */ /* 0x000fe200078e00d3 */
[----:B------:R-:W-:Y:S01]  /*10290*/  MOV R121, R210 ;  /* 0x000000d200797202 */ /* 0x000fe20000000f00 */
[----:B------:R-:W-:Y:S01]  /*102a0*/  HMMA.16816.F32.BF16 R204, R4, R16, R76 ;  /* 0x0000001004cc723c */ /* 0x000fe2000004184c */
[----:B------:R-:W-:-:S05]  /*102b0*/  IMAD.MOV.U32 R123, RZ, RZ, R21 ;  /* 0x000000ffff7b7224 */ /* 0x000fca00078e0015 */
[C---:B------:R-:W-:Y:S06]  /*102c0*/  HMMA.16816.F32.BF16 R208, R4.reuse, R28, R80 ;  /* 0x0000001c04d0723c */ /* 0x040fec0000041850 */
[----:B---3--:R-:W-:Y:S01]  /*102d0*/  HMMA.16816.F32.BF16 R180, R4, R12, R68 ;  /* 0x0000000c04b4723c */ /* 0x008fe20000041844 */
[----:B------:R-:W-:-:S05]  /*102e0*/  IMAD.MOV.U32 R83, RZ, RZ, R153 ;  /* 0x000000ffff537224 */ /* 0x000fca00078e0099 */
[----:B------:R-:W-:Y:S01]  /*102f0*/  HMMA.16816.F32.BF16 R172, R4, R14, R64 ;  /* 0x0000000e04ac723c */ /* 0x000fe20000041840 */
[----:B------:R-:W-:Y:S01]  /*10300*/  LOP3.LUT R0, R3, UR4, R36, 0x96, !PT ;  /* 0x0000000403007c12 */ /* 0x000fe2000f8e9624 */
[----:B------:R-:W-:-:S04]  /*10310*/  IMAD.MOV.U32 R82, RZ, RZ, R83 ;  /* 0x000000ffff527224 */ /* 0x000fc800078e0053 */
[----:B------:R-:W-:Y:S01]  /*10320*/  HMMA.16816.F32.BF16 R12, R4, R24, R48 ;  /* 0x00000018040c723c */ /* 0x000fe20000041830 */
[----:B------:R-:W-:-:S05]  /*10330*/  MOV R83, R120 ;  /* 0x0000007800537202 */ /* 0x000fca0000000f00 */
[C---:B----4-:R-:W-:Y:S01]  /*10340*/  HMMA.16816.F32.BF16 R16, R4.reuse, R10, R56 ;  /* 0x0000000a0410723c */ /* 0x050fe20000041838 */
[----:B------:R-:W-:Y:S01]  /*10350*/  IMAD.MOV.U32 R242, RZ, RZ, R128 ;  /* 0x000000fffff27224 */ /* 0x000fe200078e0080 */
[----:B------:R-:W3:Y:S04]  /*10360*/  LDSM.16.MT88.4 R48, [R191+0x13800] ;  /* 0x01380000bf30783b */ /* 0x000ee80000004200 */
[C---:B------:R-:W-:Y:S01]  /*10370*/  HMMA.16816.F32.BF16 R28, R4.reuse, R8, R60 ;  /* 0x00000008041c723c */ /* 0x040fe2000004183c */
[----:B------:R-:W-:Y:S01]  /*10380*/  IMAD.MOV.U32 R241, RZ, RZ, R155 ;  /* 0x000000fffff17224 */ /* 0x000fe200078e009b */
[----:B------:R-:W-:Y:S04]  /*10390*/  LDSM.16.MT88.4 R56, [R193+0x13800] ;  /* 0x01380000c138783b */ /* 0x000fe80000004200 */
[----:B------:R-:W-:Y:S01]  /*103a0*/  HMMA.16816.F32.BF16 R24, R4, R26, R44 ;  /* 0x0000001a0418723c */ /* 0x000fe2000004182c */
[----:B------:R-:W-:Y:S01]  /*103b0*/  IMAD.MOV.U32 R120, RZ, RZ, R121 ;  /* 0x000000ffff787224 */ /* 0x000fe200078e0079 */
[----:B------:R-:W-:Y:S05]  /*103c0*/  LDSM.16.MT88.4 R64, [R192+0x13800] ;  /* 0x01380000c040783b */ /* 0x000fea0000004200 */
[----:B------:R-:W-:-:S02]  /*103d0*/  LOP3.LUT R4, R2, 0xffff, RZ, 0xc0, !PT ;  /* 0x0000ffff02047812 */ /* 0x000fc400078ec0ff */
[----:B------:R-:W-:Y:S02]  /*103e0*/  LOP3.LUT R3, R2, 0xff, RZ, 0xc0, !PT ;  /* 0x000000ff02037812 */ /* 0x000fe400078ec0ff */
[----:B------:R-:W-:Y:S01]  /*103f0*/  SHF.R.U32.HI R4, RZ, 0x8, R4 ;  /* 0x00000008ff047819 */ /* 0x000fe20000011604 */
[----:B------:R-:W-:Y:S01]  /*10400*/  IMAD.MOV.U32 R121, RZ, RZ, R122 ;  /* 0x000000ffff797224 */ /* 0x000fe200078e007a */
[--C-:B------:R-:W-:Y:S02]  /*10410*/  SHF.R.U32.HI R5, RZ, 0x10, R2.reuse ;  /* 0x00000010ff057819 */ /* 0x100fe40000011602 */
[----:B------:R-:W-:Y:S02]  /*10420*/  SHF.R.U32.HI R8, RZ, 0x18, R2 ;  /* 0x00000018ff087819 */ /* 0x000fe40000011602 */
[----:B------:R-:W-:Y:S01]  /*10430*/  MOV R122, R123 ;  /* 0x0000007b007a7202 */ /* 0x000fe20000000f00 */
[----:B------:R-:W-:Y:S01]  /*10440*/  IMAD.MOV.U32 R123, RZ, RZ, R243 ;  /* 0x000000ffff7b7224 */ /* 0x000fe200078e00f3 */
[----:B------:R-:W-:Y:S01]  /*10450*/  PRMT R9, R3, 0x5410, R4 ;  /* 0x0000541003097816 */ /* 0x000fe20000000004 */
[----:B------:R-:W-:Y:S01]  /*10460*/  IMAD.MOV.U32 R243, RZ, RZ, R232 ;  /* 0x000000fffff37224 */ /* 0x000fe200078e00e8 */
[----:B------:R-:W-:Y:S01]  /*10470*/  LOP3.LUT R2, R0, 0xffff, RZ, 0xc0, !PT ;  /* 0x0000ffff00027812 */ /* 0x000fe200078ec0ff */
[----:B------:R-:W-:Y:S01]  /*10480*/  IMAD.MOV.U32 R81, RZ, RZ, R82 ;  /* 0x000000ffff517224 */ /* 0x000fe200078e0052 */
[----:B------:R-:W-:-:S02]  /*10490*/  SHF.R.U32.HI R3, RZ, 0x10, R0 ;  /* 0x00000010ff037819 */ /* 0x000fc40000011600 */
[----:B------:R-:W-:Y:S01]  /*104a0*/  MOV R232, R233 ;  /* 0x000000e900e87202 */ /* 0x000fe20000000f00 */
[----:B------:R-:W-:Y:S01]  /*104b0*/  IMAD.MOV.U32 R233, RZ, RZ, R234 ;  /* 0x000000ffffe97224 */ /* 0x000fe200078e00ea */
[----:B------:R-:W-:Y:S01]  /*104c0*/  MOV R82, R83 ;  /* 0x0000005300527202 */ /* 0x000fe20000000f00 */
[----:B------:R-:W-:Y:S01]  /*104d0*/  IMAD.MOV.U32 R83, RZ, RZ, R120 ;  /* 0x000000ffff537224 */ /* 0x000fe200078e0078 */
[----:B------:R-:W-:Y:S01]  /*104e0*/  LOP3.LUT R7, R0, 0xff, RZ, 0xc0, !PT ;  /* 0x000000ff00077812 */ /* 0x000fe200078ec0ff */
[----:B------:R-:W-:Y:S01]  /*104f0*/  IMAD.MOV.U32 R234, RZ, RZ, R144 ;  /* 0x000000ffffea7224 */ /* 0x000fe200078e0090 */
[----:B------:R-:W-:Y:S01]  /*10500*/  SHF.R.U32.HI R6, RZ, 0x18, R0 ;  /* 0x00000018ff067819 */ /* 0x000fe20000011600 */
[----:B------:R-:W-:Y:S01]  /*10510*/  IMAD.MOV.U32 R120, RZ, RZ, R121 ;  /* 0x000000ffff787224 */ /* 0x000fe200078e0079 */
[----:B------:R-:W-:Y:S02]  /*10520*/  SHF.R.U32.HI R4, RZ, 0x8, R2 ;  /* 0x00000008ff047819 */ /* 0x000fe40000011602 */
[----:B------:R-:W-:-:S02]  /*10530*/  LOP3.LUT R0, R5, 0xff, RZ, 0xc0, !PT ;  /* 0x000000ff05007812 */ /* 0x000fc400078ec0ff */
[----:B------:R-:W-:Y:S02]  /*10540*/  LOP3.LUT R2, R3, 0xff, RZ, 0xc0, !PT ;  /* 0x000000ff03027812 */ /* 0x000fe400078ec0ff */
[----:B------:R-:W-:Y:S01]  /*10550*/  MOV R144, R145 ;  /* 0x0000009100907202 */ /* 0x000fe20000000f00 */
[----:B------:R-:W-:Y:S01]  /*10560*/  IMAD.MOV.U32 R145, RZ, RZ, R146 ;  /* 0x000000ffff917224 */ /* 0x000fe200078e0092 */
[----:B------:R-:W-:Y:S01]  /*10570*/  MOV R121, R122 ;  /* 0x0000007a00797202 */ /* 0x000fe20000000f00 */
[----:B------:R-:W-:Y:S01]  /*10580*/  IMAD.MOV.U32 R122, RZ, RZ, R123 ;  /* 0x000000ffff7a7224 */ /* 0x000fe200078e007b */
[----:B------:R-:W-:Y:S01]  /*10590*/  PRMT R4, R7, 0x5410, R4 ;  /* 0x0000541007047816 */ /* 0x000fe20000000004 */
[----:B------:R-:W-:Y:S01]  /*105a0*/  IMAD.MOV.U32 R146, RZ, RZ, R147 ;  /* 0x000000ffff927224 */ /* 0x000fe200078e0093 */
[----:B------:R-:W-:Y:S01]  /*105b0*/  MOV R147, R136 ;  /* 0x0000008800937202 */ /* 0x000fe20000000f00 */
[----:B------:R-:W-:Y:S01]  /*105c0*/  IMAD.MOV.U32 R123, RZ, RZ, R243 ;  /* 0x000000ffff7b7224 */ /* 0x000fe200078e00f3 */
[----:B------:R-:W-:Y:S01]  /*105d0*/  MOV R243, R232 ;  /* 0x000000e800f37202 */ /* 0x000fe20000000f00 */
[----:B------:R-:W-:Y:S01]  /*105e0*/  IMAD.MOV.U32 R136, RZ, RZ, R137 ;  /* 0x000000ffff887224 */ /* 0x000fe200078e0089 */
[----:B------:R-:W-:Y:S01]  /*105f0*/  PRMT R0, R0, 0x5410, R8 ;  /* 0x0000541000007816 */ /* 0x000fe20000000008 */
[----:B------:R-:W-:Y:S01]  /*10600*/  IMAD.MOV.U32 R232, RZ, RZ, R233 ;  /* 0x000000ffffe87224 */ /* 0x000fe200078e00e9 */
[----:B------:R-:W-:Y:S01]  /*10610*/  PRMT R3, R2, 0x5410, R6 ;  /* 0x0000541002037816 */ /* 0x000fe20000000006 */
[----:B------:R-:W-:Y:S01]  /*10620*/  IMAD.MOV.U32 R137, RZ, RZ, R138 ;  /* 0x000000ffff897224 */ /* 0x000fe200078e008a */
[----:B------:R-:W-:Y:S01]  /*10630*/  MOV R138, R139 ;  /* 0x0000008b008a7202 */ /* 0x000fe20000000f00 */
[----:B------:R-:W-:Y:S01]  /*10640*/  IMAD.MOV.U32 R233, RZ, RZ, R144 ;  /* 0x000000ffffe97224 */ /* 0x000fe200078e0090 */
[----:B------:R-:W-:Y:S01]  /*10650*/  MOV R144, R145 ;  /* 0x0000009100907202 */ /* 0x000fe20000000f00 */
[----:B------:R-:W-:Y:S01]  /*10660*/  IMAD.MOV.U32 R139, RZ, RZ, R129 ;  /* 0x000000ffff8b7224 */ /* 0x000fe200078e0081 */
[--C-:B------:R-:W-:Y:S01]  /*10670*/  HSET2.LE.AND R2, R4, R20.reuse, PT ;  /* 0x0000001404027233 */ /* 0x100fe20003803000 */
[----:B------:R-:W-:Y:S01]  /*10680*/  IMAD.MOV.U32 R145, RZ, RZ, R146 ;  /* 0x000000ffff917224 */ /* 0x000fe200078e0092 */
[--C-:B------:R-:W-:Y:S01]  /*10690*/  HSET2.LE.AND R0, R0, R20.reuse, PT ;  /* 0x0000001400007233 */ /* 0x100fe20003803000 */
[----:B------:R-:W-:Y:S01]  /*106a0*/  IMAD.MOV.U32 R146, RZ, RZ, R147 ;  /* 0x000000ffff927224 */ /* 0x000fe200078e0093 */
[--C-:B------:R-:W-:Y:S01]  /*106b0*/  HSET2.LE.AND R3, R3, R20.reuse, PT ;  /* 0x0000001403037233 */ /* 0x100fe20003803000 */
[----:B------:R-:W-:Y:S01]  /*106c0*/  IMAD.MOV.U32 R5, RZ, RZ, R188 ;  /* 0x000000ffff057224 */ /* 0x000fe200078e00bc */
[----:B------:R-:W-:-:S02]  /*106d0*/  HSET2.LE.AND R4, R9, R20, PT ;  /* 0x0000001409047233 */ /* 0x000fc40003803000 */
[----:B------:R-:W-:Y:S01]  /*106e0*/  MOV R147, R136 ;  /* 0x0000008800937202 */ /* 0x000fe20000000f00 */
[----:B------:R-:W-:Y:S01]  /*106f0*/  IMAD.MOV.U32 R136, RZ, RZ, R137 ;  /* 0x000000ffff887224 */ /* 0x000fe200078e0089 */
[----:B------:R-:W-:Y:S01]  /*10700*/  MOV R128, R131 ;  /* 0x0000008300807202 */ /* 0x000fe20000000f00 */
[----:B------:R-:W-:Y:S01]  /*10710*/  IMAD.MOV.U32 R137, RZ, RZ, R138 ;  /* 0x000000ffff897224 */ /* 0x000fe200078e008a */
[----:B------:R-:W-:Y:S01]  /*10720*/  MOV R138, R139 ;  /* 0x0000008b008a7202 */ /* 0x000fe20000000f00 */
[----:B------:R-:W-:Y:S01]  /*10730*/  IMAD.MOV.U32 R139, RZ, RZ, R130 ;  /* 0x000000ffff8b7224 */ /* 0x000fe200078e0082 */
[----:B------:R-:W-:Y:S02]  /*10740*/  LOP3.LUT R131, R0, R5, RZ, 0xc0, !PT ;  /* 0x0000000500837212 */ /* 0x000fe400078ec0ff */
[----:B------:R-:W-:Y:S02]  /*10750*/  LOP3.LUT R128, R2, R128, RZ, 0xc0, !PT ;  /* 0x0000008002807212 */ /* 0x000fe400078ec0ff */
[----:B------:R-:W-:-:S02]  /*10760*/  LOP3.LUT R129, R3, R194, RZ, 0xc0, !PT ;  /* 0x000000c203817212 */ /* 0x000fc400078ec0ff */
[----:B------:R-:W-:Y:S01]  /*10770*/  LOP3.LUT R130, R4, R195, RZ, 0xc0, !PT ;  /* 0x000000c304827212 */ /* 0x000fe200078ec0ff */
[----:B------:R-:W-:Y:S01]  /*10780*/  IMAD.MOV.U32 R10, RZ, RZ, R122 ;  /* 0x000000ffff0a7224 */ /* 0x000fe200078e007a */
[----:B------:R-:W4:Y:S01]  /*10790*/  LDL.LU R194, [R1+0x11c] ;  /* 0x00011c0001c27983 */ /* 0x000f220000300800 */
[----:B------:R-:W-:Y:S01]  /*107a0*/  IMAD.MOV.U32 R122, RZ, RZ, R137 ;  /* 0x000000ffff7a7224 */ /* 0x000fe200078e0089 */
[----:B------:R-:W-:Y:S01]  /*107b0*/  MOV R34, R243 ;  /* 0x000000f300227202 */ /* 0x000fe20000000f00 */
[----:B--2---:R-:W-:Y:S01]  /*107c0*/  IMAD.MOV.U32 R0, RZ, RZ, R199 ;  /* 0x000000ffff007224 */ /* 0x004fe200078e00c7 */
[----:B------:R-:W2:Y:S01]  /*107d0*/  LDL.LU R195, [R1+0x118] ;  /* 0x0001180001c37983 */ /* 0x000ea20000300800 */
[----:B-1----:R-:W-:Y:S01]  /*107e0*/  HMMA.16816.F32.BF16 R68, R128, R72, R168 ;  /* 0x000000488044723c */ /* 0x002fe200000418a8 */
[----:B------:R-:W-:Y:S02]  /*107f0*/  MOV R243, R250 ;  /* 0x000000fa00f37202 */ /* 0x000fe40000000f00 */
[----:B------:R-:W4:Y:S04]  /*10800*/  LDL.LU R250, [R1+0x114] ;  /* 0x0001140001fa7983 */ /* 0x000f280000300800 */
[----:B------:R-:W-:Y:S01]  /*10810*/  MOV R170, R122 ;  /* 0x0000007a00aa7202 */ /* 0x000fe20000000f00 */
[----:B------:R-:W2:Y:S04]  /*10820*/  LDL.LU R199, [R1+0x110] ;  /* 0x0001100001c77983 */ /* 0x000ea80000300800 */
[----:B------:R-:W-:Y:S01]  /*10830*/  FADD.FTZ R0, R0, R170 ;  /* 0x000000aa00007221 */ /* 0x000fe20000010000 */
[----:B------:R-:W-:Y:S01]  /*10840*/  IMAD.MOV.U32 R3, RZ, RZ, R139 ;  /* 0x000000ffff037224 */ /* 0x000fe200078e008b */
[----:B------:R-:W3:Y:S01]  /*10850*/  LDL.LU R170, [R1+0x80] ;  /* 0x0000800001aa7983 */ /* 0x000ee20000300800 */
[----:B------:R-:W-:Y:S01]  /*10860*/  MOV R8, R145 ;  /* 0x0000009100087202 */ /* 0x000fe20000000f00 */
[----:B------:R-:W-:Y:S01]  /*10870*/  IMAD.MOV.U32 R9, RZ, RZ, R147 ;  /* 0x000000ffff097224 */ /* 0x000fe200078e0093 */
[----:B------:R-:W-:Y:S01]  /*10880*/  MOV R11, R121 ;  /* 0x00000079000b7202 */ /* 0x000fe20000000f00 */
[----:B------:R-:W-:-:S02]  /*10890*/  IMAD.MOV.U32 R33, RZ, RZ, R232 ;  /* 0x000000ffff217224 */ /* 0x000fc400078e00e8 */
[----:B------:R-:W-:Y:S02]  /*108a0*/  IMAD.MOV.U32 R35, RZ, RZ, R123 ;  /* 0x000000ffff237224 */ /* 0x000fe400078e007b */
[----:B------:R-:W-:Y:S02]  /*108b0*/  IMAD.MOV.U32 R237, RZ, RZ, R83 ;  /* 0x000000ffffed7224 */ /* 0x000fe400078e0053 */
[----:B------:R-:W-:Y:S01]  /*108c0*/  IMAD.MOV.U32 R239, RZ, RZ, R81 ;  /* 0x000000ffffef7224 */ /* 0x000fe200078e0051 */
[----:B------:R-:W-:Y:S01]  /*108d0*/  MOV R188, R136 ;  /* 0x0000008800bc7202 */ /* 0x000fe20000000f00 */
[----:B------:R-:W-:Y:S01]  /*108e0*/  IMAD.MOV.U32 R20, RZ, RZ, R146 ;  /* 0x000000ffff147224 */ /* 0x000fe200078e0092 */
[----:B------:R-:W-:Y:S01]  /*108f0*/  MOV R238, R82 ;  /* 0x0000005200ee7202 */ /* 0x000fe20000000f00 */
[----:B------:R-:W-:Y:S01]  /*10900*/  IMAD.MOV.U32 R32, RZ, RZ, R144 ;  /* 0x000000ffff207224 */ /* 0x000fe200078e0090 */
[----:B------:R-:W-:Y:S04]  /*10910*/  LDSM.16.MT88.4 R4, [R192+0x17800] ;  /* 0x01780000c004783b */ /* 0x000fe80000004200 */
[----:B---3--:R1:W-:Y:S01]  /*10920*/  STG.E.U16 desc[UR32][R22.64+-0x70], R170 ;  /* 0xffff90aa16007986 */ /* 0x0083e2000c101520 */
[----:B------:R-:W-:Y:S01]  /*10930*/  MOV R123, R138 ;  /* 0x0000008a007b7202 */ /* 0x000fe20000000f00 */
[----:B------:R-:W-:-:S02]  /*10940*/  IMAD.MOV.U32 R236, RZ, RZ, R120 ;  /* 0x000000ffffec7224 */ /* 0x000fc400078e0078 */
[----:B------:R-:W-:Y:S02]  /*10950*/  IMAD.MOV.U32 R2, RZ, RZ, R39 ;  /* 0x000000ffff027224 */ /* 0x000fe400078e0027 */
[----:B------:R-:W-:Y:S01]  /*10960*/  FADD.FTZ R0, R201, R0 ;  /* 0x00000000c9007221 */ /* 0x000fe20000010000 */
[----:B------:R-:W-:Y:S01]  /*10970*/  IMAD.MOV.U32 R21, RZ, RZ, R152 ;  /* 0x000000ffff157224 */ /* 0x000fe200078e0098 */
[C---:B------:R-:W-:Y:S01]  /*10980*/  HMMA.16816.F32.BF16 R164, R128.reuse, R160, R164 ;  /* 0x000000a080a4723c */ /* 0x040fe200000418a4 */
[----:B------:R-:W-:Y:S01]  /*10990*/  MOV R232, R38 ;  /* 0x0000002600e87202 */ /* 0x000fe20000000f00 */
[----:B------:R-:W-:Y:S04]  /*109a0*/  LDSM.16.MT88.4 R144, [R193+0x11800] ;  /* 0x01180000c190783b */ /* 0x000fe80000004200 */
[----:B------:R-:W-:Y:S01]  /*109b0*/  HMMA.16816.F32.BF16 R44, R128, R48, R100 ;  /* 0x00000030802c723c */ /* 0x000fe20000041864 */
[----:B------:R-:W-:Y:S04]  /*109c0*/  LDSM.16.MT88.4 R80, [R191+0x15800] ;  /* 0x01580000bf50783b */ /* 0x000fe80000004200 */
[----:B-1----:R-:W3:Y:S01]  /*109d0*/  LDL.LU R170, [R1+0x7c] ;  /* 0x00007c0001aa7983 */ /* 0x002ee20000300800 */
[----:B------:R-:W-:-:S02]  /*109e0*/  IMAD.MOV.U32 R171, RZ, RZ, R123 ;  /* 0x000000ffffab7224 */ /* 0x000fc400078e007b */
[----:B------:R-:W-:Y:S01]  /*109f0*/  FADD.FTZ R0, R197, R0 ;  /* 0x00000000c5007221 */ /* 0x000fe20000010000 */
[----:B------:R-:W-:Y:S01]  /*10a00*/  HMMA.16816.F32.BF16 R160, R128, R162, R40 ;  /* 0x000000a280a0723c */ /* 0x000fe20000041828 */
[----:B------:R-:W1:Y:S04]  /*10a10*/  LDSM.16.MT88.4 R152, [R191+0x11800] ;  /* 0x01180000bf98783b */ /* 0x000e680000004200 */
[----:B------:R-:W4:Y:S04]  /*10a20*/  LDSM.16.MT88.4 R136, [R192+0x11800] ;  /* 0x01180000c088783b */ /* 0x000f280000004200 */
[----:B---3--:R3:W-:Y:S01]  /*10a30*/  STG.E.U16 desc[UR32][R22.64+-0x6e], R170 ;  /* 0xffff92aa16007986 */ /* 0x0087e2000c101520 */
[----:B------:R-:W-:-:S03]  /*10a40*/  MOV R169, R171 ;  /* 0x000000ab00a97202 */ /* 0x000fc60000000f00 */
[----:B------:R-:W4:Y:S01]  /*10a50*/  LDSM.16.MT88.4 R40, [R190+0x13800] ;  /* 0x01380000be28783b */ /* 0x000f220000004200 */
[----:B------:R-:W-:Y:S03]  /*10a60*/  HMMA.16816.F32.BF16 R48, R128, R50, R104 ;  /* 0x000000328030723c */ /* 0x000fe60000041868 */
[----:B------:R-:W-:Y:S01]  /*10a70*/  LDSM.16.MT88.4 R120, [R193+0x17800] ;  /* 0x01780000c178783b */ /* 0x000fe20000004200 */
[----:B---3--:R-:W-:Y:S01]  /*10a80*/  IMAD.MOV.U32 R170, RZ, RZ, R3 ;  /* 0x000000ffffaa7224 */ /* 0x008fe200078e0003 */
[----:B------:R-:W-:Y:S01]  /*10a90*/  MOV R171, R188 ;  /* 0x000000bc00ab7202 */ /* 0x000fe20000000f00 */
[----:B------:R-:W-:Y:S02]  /*10aa0*/  IMAD.MOV.U32 R3, RZ, RZ, R9 ;  /* 0x000000ffff037224 */ /* 0x000fe400078e0009 */
[----:B------:R-:W-:Y:S01]  /*10ab0*/  FADD.FTZ R2, R2, R169 ;  /* 0x000000a902027221 */ /* 0x000fe20000010000 */
[----:B------:R-:W-:Y:S01]  /*10ac0*/  IMAD.MOV.U32 R9, RZ, RZ, R8 ;  /* 0x000000ffff097224 */ /* 0x000fe200078e0008 */
[----:B--2---:R-:W-:Y:S01]  /*10ad0*/  STG.E.U16 desc[UR32][R132.64+-0x6e], R199 ;  /* 0xffff92c784007986 */ /* 0x004fe2000c101520 */
[----:B------:R-:W-:-:S02]  /*10ae0*/  IMAD.MOV.U32 R8, RZ, RZ, R33 ;  /* 0x000000ffff087224 */ /* 0x000fc400078e0021 */
[----:B------:R-:W-:Y:S01]  /*10af0*/  IMAD.MOV.U32 R33, RZ, RZ, R35 ;  /* 0x000000ffff217224 */ /* 0x000fe200078e0023 */
[----:B-1----:R-:W-:Y:S01]  /*10b00*/  HMMA.16816.F32.BF16 R156, R128, R152, R156 ;  /* 0x00000098809c723c */ /* 0x002fe2000004189c */
[----:B------:R-:W-:Y:S01]  /*10b10*/  IMAD.MOV.U32 R35, RZ, RZ, R11 ;  /* 0x000000ffff237224 */ /* 0x000fe200078e000b */
[----:B------:R-:W-:Y:S01]  /*10b20*/  LDSM.16.MT88.4 R104, [R190+0x17800] ;  /* 0x01780000be68783b */ /* 0x000fe20000004200 */
[----:B------:R-:W-:Y:S02]  /*10b30*/  IMAD.MOV.U32 R11, RZ, RZ, R237 ;  /* 0x000000ffff0b7224 */ /* 0x000fe400078e00ed */
[----:B------:R-:W-:Y:S02]  /*10b40*/  IMAD.MOV.U32 R237, RZ, RZ, R239 ;  /* 0x000000ffffed7224 */ /* 0x000fe400078e00ef */
[----:B------:R-:W-:Y:S02]  /*10b50*/  IMAD.MOV.U32 R239, RZ, RZ, R241 ;  /* 0x000000ffffef7224 */ /* 0x000fe400078e00f1 */
[----:B------:R-:W-:-:S02]  /*10b60*/  IMAD.MOV.U32 R241, RZ, RZ, R200 ;  /* 0x000000fffff17224 */ /* 0x000fc400078e00c8 */
[----:B------:R-:W2:Y:S01]  /*10b70*/  LDL.LU R200, [R1+0x10c] ;  /* 0x00010c0001c87983 */ /* 0x000ea20000300800 */
[----:B------:R-:W-:Y:S02]  /*10b80*/  MOV R188, R20 ;  /* 0x0000001400bc7202 */ /* 0x000fe40000000f00 */
[----:B------:R-:W-:Y:S02]  /*10b90*/  MOV R20, R32 ;  /* 0x0000002000147202 */ /* 0x000fe40000000f00 */
[----:B------:R-:W-:Y:S02]  /*10ba0*/  MOV R32, R34 ;  /* 0x0000002200207202 */ /* 0x000fe40000000f00 */
[----:B------:R-:W-:Y:S02]  /*10bb0*/  MOV R34, R10 ;  /* 0x0000000a00227202 */ /* 0x000fe40000000f00 */
[----:B------:R-:W-:Y:S02]  /*10bc0*/  MOV R10, R236 ;  /* 0x000000ec000a7202 */ /* 0x000fe40000000f00 */
[----:B------:R-:W-:-:S02]  /*10bd0*/  MOV R236, R238 ;  /* 0x000000ee00ec7202 */ /* 0x000fc40000000f00 */
[----:B------:R-:W-:Y:S02]  /*10be0*/  MOV R238, R240 ;  /* 0x000000f000ee7202 */ /* 0x000fe40000000f00 */
[----:B------:R-:W-:Y:S02]  /*10bf0*/  MOV R240, R242 ;  /* 0x000000f200f07202 */ /* 0x000fe40000000f00 */
[----:B------:R-:W-:Y:S02]  /*10c00*/  MOV R242, R202 ;  /* 0x000000ca00f27202 */ /* 0x000fe40000000f00 */
[----:B------:R1:W5:Y:S01]  /*10c10*/  LDL.LU R202, [R1+0x108] ;  /* 0x0001080001ca7983 */ /* 0x0003620000300800 */
[----:B------:R-:W-:-:S03]  /*10c20*/  FADD.FTZ R2, R198, R2 ;  /* 0x00000002c6027221 */ /* 0x000fc60000010000 */
[----:B------:R1:W5:Y:S01]  /*10c30*/  LDL.LU R201, [R1+0x104] ;  /* 0x0001040001c97983 */ /* 0x0003620000300800 */
[----:B------:R-:W-:Y:S01]  /*10c40*/  FADD.FTZ R2, R189, R2 ;  /* 0x00000002bd027221 */ /* 0x000fe20000010000 */
[C---:B------:R-:W-:Y:S06]  /*10c50*/  HMMA.16816.F32.BF16 R152, R128.reuse, R154, R52 ;  /* 0x0000009a8098723c */ /* 0x040fec0000041834 */
[C---:B----4-:R-:W-:Y:S06]  /*10c60*/  HMMA.16816.F32.BF16 R140, R128.reuse, R136, R140 ;  /* 0x00000088808c723c */ /* 0x050fec000004188c */
[C---:B------:R-:W-:Y:S06]  /*10c70*/  HMMA.16816.F32.BF16 R36, R128.reuse, R40, R92 ;  /* 0x000000288024723c */ /* 0x040fec000004185c */
[C---:B------:R-:W-:Y:S01]  /*10c80*/  HMMA.16816.F32.BF16 R52, R128.reuse, R56, R108 ;  /* 0x000000388034723c */ /* 0x040fe2000004186c */
[----:B--2---:R2:W-:Y:S04]  /*10c90*/  STG.E.U16 desc[UR32][R132.64+-0x70], R200 ;  /* 0xffff90c884007986 */ /* 0x0045e8000c101520 */
[----:B------:R3:W-:Y:S04]  /*10ca0*/  STG.E.U16 desc[UR32][R22.64+-0x60], R195 ;  /* 0xffffa0c316007986 */ /* 0x0007e8000c101520 */
[----:B------:R4:W-:Y:S04]  /*10cb0*/  STG.E.U16 desc[UR32][R22.64+-0x5e], R194 ;  /* 0xffffa2c216007986 */ /* 0x0009e8000c101520 */
[----:B--2---:R1:W5:Y:S04]  /*10cc0*/  LDL.LU R200, [R1+0x100] ;  /* 0x0001000001c87983 */ /* 0x0043680000300800 */
[----:B------:R1:W5:Y:S04]  /*10cd0*/  LDL.LU R199, [R1+0xfc] ;  /* 0x0000fc0001c77983 */ /* 0x0003680000300800 */
[----:B------:R1:W5:Y:S04]  /*10ce0*/  LDL.LU R198, [R1+0xf8] ;  /* 0x0000f80001c67983 */ /* 0x0003680000300800 */
[----:B------:R1:W5:Y:S04]  /*10cf0*/  LDL.LU R197, [R1+0xf4] ;  /* 0x0000f40001c57983 */ /* 0x0003680000300800 */
[----:B---3--:R1:W5:Y:S04]  /*10d00*/  LDL.LU R195, [R1+0xf0] ;  /* 0x0000f00001c37983 */ /* 0x0083680000300800 */
[----:B----4-:R1:W5:Y:S04]  /*10d10*/  LDL.LU R194, [R1+0xec] ;  /* 0x0000ec0001c27983 */ /* 0x0103680000300800 */
[----:B------:R1:W5:Y:S01]  /*10d20*/  LDL.LU R189, [R1+0xe8] ;  /* 0x0000e80001bd7983 */ /* 0x0003620000300800 */
[C---:B------:R-:W-:Y:S03]  /*10d30*/  HMMA.16816.F32.BF16 R136, R128.reuse, R138, R88 ;  /* 0x0000008a8088723c */ /* 0x040fe60000041858 */
[----:B------:R-:W2:Y:S03]  /*10d40*/  LDSM.16.MT88.4 R88, [R193+0x15800] ;  /* 0x01580000c158783b */ /* 0x000ea60000004200 */
[C---:B------:R-:W-:Y:S01]  /*10d50*/  HMMA.16816.F32.BF16 R40, R128.reuse, R42, R96 ;  /* 0x0000002a8028723c */ /* 0x040fe20000041860 */
[----:B------:R-:W3:Y:S05]  /*10d60*/  LDSM.16.MT88.4 R96, [R192+0x15800] ;  /* 0x01580000c060783b */ /* 0x000eea0000004200 */
        /* <DEDUP_REMOVED lines=9> */
[----:B------:R-:W-:Y:S01]  /*10e00*/  STG.E.U16 desc[UR32][R132.64+-0x60], R171 ;  /* 0xffffa0ab84007986 */ /* 0x000fe2000c101520 */
[----:B------:R-:W-:Y:S02]  /*10e10*/  FADD.FTZ R2, R238, R2 ;  /* 0x00000002ee027221 */ /* 0x000fe40000010000 */
[----:B------:R-:W-:Y:S01]  /*10e20*/  FADD.FTZ R0, R239, R0 ;  /* 0x00000000ef007221 */ /* 0x000fe20000010000 */
[----:B------:R1:W-:Y:S01]  /*10e30*/  STG.E.U16 desc[UR32][R132.64+-0x5e], R3 ;  /* 0xffffa20384007986 */ /* 0x0003e2000c101520 */
[----:B------:R-:W-:-:S03]  /*10e40*/  FADD.FTZ R2, R235, R2 ;  /* 0x00000002eb027221 */ /* 0x000fc60000010000 */
[----:B------:R-:W-:Y:S01]  /*10e50*/  STG.E.U16 desc[UR32][R22.64+-0x50], R20 ;  /* 0xffffb01416007986 */ /* 0x000fe2000c101520 */
[----:B------:R-:W-:-:S03]  /*10e60*/  FADD.FTZ R0, R244, R0 ;  /* 0x00000000f4007221 */ /* 0x000fc60000010000 */
[----:B------:R-:W-:Y:S01]  /*10e70*/  STG.E.U16 desc[UR32][R22.64+-0x4e], R8 ;  /* 0xffffb20816007986 */ /* 0x000fe2000c101520 */
[C---:B------:R-:W-:Y:S03]  /*10e80*/  HMMA.16816.F32.BF16 R148, R128.reuse, R144, R148 ;  /* 0x000000908094723c */ /* 0x040fe60000041894 */
[----:B------:R-:W-:Y:S04]  /*10e90*/  STG.E.U16 desc[UR32][R132.64+-0x50], R34 ;  /* 0xffffb02284007986 */ /* 0x000fe8000c101520 */
[----:B------:R-:W-:Y:S01]  /*10ea0*/  STG.E.U16 desc[UR32][R132.64+-0x4e], R35 ;  /* 0xffffb22384007986 */ /* 0x000fe2000c101520 */
[C---:B------:R-:W-:Y:S03]  /*10eb0*/  HMMA.16816.F32.BF16 R144, R128.reuse, R146, R84 ;  /* 0x000000928090723c */ /* 0x040fe60000041854 */
[----:B------:R-:W-:Y:S04]  /*10ec0*/  STG.E.U16 desc[UR32][R22.64+-0x40], R236 ;  /* 0xffffc0ec16007986 */ /* 0x000fe8000c101520 */
[----:B------:R-:W-:Y:S01]  /*10ed0*/  STG.E.U16 desc[UR32][R22.64+-0x3e], R237 ;  /* 0xffffc2ed16007986 */ /* 0x000fe2000c101520 */
[C---:B------:R-:W-:Y:S03]  /*10ee0*/  HMMA.16816.F32.BF16 R60, R128.reuse, R64, R116 ;  /* 0x00000040803c723c */ /* 0x040fe60000041874 */
[----:B------:R-:W-:Y:S04]  /*10ef0*/  STG.E.U16 desc[UR32][R132.64+-0x40], R240 ;  /* 0xffffc0f084007986 */ /* 0x000fe8000c101520 */
[----:B------:R-:W-:Y:S01]  /*10f00*/  STG.E.U16 desc[UR32][R132.64+-0x3e], R241 ;  /* 0xffffc2f184007986 */ /* 0x000fe2000c101520 */
[----:B------:R-:W-:Y:S03]  /*10f10*/  HMMA.16816.F32.BF16 R64, R128, R66, R124 ;  /* 0x000000428040723c */ /* 0x000fe6000004187c */
[----:B------:R-:W-:Y:S01]  /*10f20*/  STG.E.U16 desc[UR32][R22.64+-0x30], R242 ;  /* 0xffffd0f216007986 */ /* 0x000fe2000c101520 */
[----:B------:R-:W-:-:S03]  /*10f30*/  FADD.FTZ R2, R245, R2 ;  /* 0x00000002f5027221 */ /* 0x000fc60000010000 */
[----:B------:R-:W-:Y:S01]  /*10f40*/  STG.E.U16 desc[UR32][R22.64+-0x2e], R243 ;  /* 0xffffd2f316007986 */ /* 0x000fe2000c101520 */
[C---:B------:R-:W-:Y:S01]  /*10f50*/  HMMA.16816.F32.BF16 R76, R128.reuse, R80, R228 ;  /* 0x00000050804c723c */ /* 0x040fe200000418e4 */
[----:B------:R-:W-:Y:S02]  /*10f60*/  FADD.FTZ R0, R246, R0 ;  /* 0x00000000f6007221 */ /* 0x000fe40000010000 */
[----:B------:R-:W-:Y:S01]  /*10f70*/  STG.E.U16 desc[UR32][R132.64+-0x30], R252 ;  /* 0xffffd0fc84007986 */ /* 0x000fe2000c101520 */
[----:B------:R-:W-:Y:S02]  /*10f80*/  @UP0 UIADD3 UR22, UR22, -0x3, URZ ;  /* 0xfffffffd16160890 */ /* 0x000fe4000fffe03f */
[C---:B--2---:R-:W-:Y:S01]  /*10f90*/  HMMA.16816.F32.BF16 R84, R128.reuse, R88, R220 ;  /* 0x000000588054723c */ /* 0x044fe200000418dc */
[----:B------:R-:W-:Y:S04]  /*10fa0*/  STG.E.U16 desc[UR32][R132.64+-0x2e], R232 ;  /* 0xffffd2e884007986 */ /* 0x000fe8000c101520 */
[----:B------:R-:W-:Y:S01]  /*10fb0*/  STG.E.U16 desc[UR32][R22.64+-0x20], R251 ;  /* 0xffffe0fb16007986 */ /* 0x000fe2000c101520 */
[C---:B---3--:R-:W-:Y:S03]  /*10fc0*/  HMMA.16816.F32.BF16 R92, R128.reuse, R96, R208 ;  /* 0x00000060805c723c */ /* 0x048fe600000418d0 */
[----:B------:R-:W-:Y:S03]  /*10fd0*/  STG.E.U16 desc[UR32][R22.64+-0x1e], R249 ;  /* 0xffffe2f916007986 */ /* 0x000fe6000c101520 */
[----:B------:R-:W-:Y:S01]  /*10fe0*/  HMMA.16816.F32.BF16 R100, R128, R104, R204 ;  /* 0x000000688064723c */ /* 0x000fe200000418cc */
[----:B------:R-:W-:Y:S01]  /*10ff0*/  STG.E.U16 desc[UR32][R132.64+-0x20], R203 ;  /* 0xffffe0cb84007986 */ /* 0x000fe2000c101520 */
[----:B-1----:R-:W-:-:S03]  /*11000*/  IMAD.MOV.U32 R3, RZ, RZ, R248 ;  /* 0x000000ffff037224 */ /* 0x002fc600078e00f8 */
[----:B------:R-:W-:Y:S01]  /*11010*/  STG.E.U16 desc[UR32][R132.64+-0x1e], R196 ;  /* 0xffffe2c484007986 */ /* 0x000fe2000c101520 */
[C---:B----4-:R-:W-:Y:S01]  /*11020*/  HMMA.16816.F32.BF16 R108, R128.reuse, R112, R180 ;  /* 0x00000070806c723c */ /* 0x050fe200000418b4 */
[----:B------:R-:W-:Y:S02]  /*11030*/  IADD3 R206, P1, R22, -0x100, RZ ;  /* 0xffffff0016ce7810 */ /* 0x000fe40007f3e0ff */
[----:B------:R-:W-:Y:S03]  /*11040*/  STG.E.U16 desc[UR32][R22.64+-0x10], R135 ;  /* 0xfffff08716007986 */ /* 0x000fe6000c101520 */
[----:B------:R-:W-:Y:S01]  /*11050*/  HMMA.16816.F32.BF16 R116, R128, R120, R28 ;  /* 0x000000788074723c */ /* 0x000fe2000004181c */
[----:B------:R-:W-:Y:S01]  /*11060*/  STG.E.U16 desc[UR32][R22.64+-0xe], R134 ;  /* 0xfffff28616007986 */ /* 0x000fe2000c101520 */
[----:B------:R-:W-:-:S04]  /*11070*/  @P0 IMAD.MOV.U32 R3, RZ, RZ, R248 ;  /* 0x000000ffff030224 */ /* 0x000fc800078e00f8 */
[----:B------:R-:W-:Y:S01]  /*11080*/  HMMA.16816.F32.BF16 R72, R128, R74, R176 ;  /* 0x0000004a8048723c */ /* 0x000fe200000418b0 */
[----:B------:R-:W-:Y:S01]  /*11090*/  STG.E.U16 desc[UR32][R132.64+-0x10], R233 ;  /* 0xfffff0e984007986 */ /* 0x000fe2000c101520 */
[----:B------:R-:W-:-:S04]  /*110a0*/  FADD.FTZ R204, R247, R2 ;  /* 0x00000002f7cc7221 */ /* 0x000fc80000010000 */
[----:B------:R-:W-:Y:S01]  /*110b0*/  HMMA.16816.F32.BF16 R80, R128, R82, R224 ;  /* 0x000000528050723c */ /* 0x000fe200000418e0 */
[----:B------:R1:W-:Y:S01]  /*110c0*/  STG.E.U16 desc[UR32][R132.64+-0xe], R234 ;  /* 0xfffff2ea84007986 */ /* 0x0003e2000c101520 */
[----:B------:R-:W-:-:S04]  /*110d0*/  FADD.FTZ R238, R21, R0 ;  /* 0x0000000015ee7221 */ /* 0x000fc80000010000 */
[----:B------:R-:W-:Y:S01]  /*110e0*/  HMMA.16816.F32.BF16 R88, R128, R90, R216 ;  /* 0x0000005a8058723c */ /* 0x000fe200000418d8 */
[----:B------:R-:W-:-:S05]  /*110f0*/  IADD3.X R207, R23, -0x1, RZ, P1, !PT ;  /* 0xffffffff17cf7810 */ /* 0x000fca0000ffe4ff */
[C---:B------:R-:W-:Y:S06]  /*11100*/  HMMA.16816.F32.BF16 R96, R128.reuse, R98, R212 ;  /* 0x000000628060723c */ /* 0x040fec00000418d4 */
[C---:B------:R-:W-:Y:S06]  /*11110*/  HMMA.16816.F32.BF16 R104, R128.reuse, R106, R184 ;  /* 0x0000006a8068723c */ /* 0x040fec00000418b8 */
[C---:B------:R-:W-:Y:S06]  /*11120*/  HMMA.16816.F32.BF16 R112, R128.reuse, R114, R172 ;  /* 0x000000728070723c */ /* 0x040fec00000418ac */
[----:B------:R-:W-:Y:S01]  /*11130*/  HMMA.16816.F32.BF16 R120, R128, R122, R16 ;  /* 0x0000007a8078723c */ /* 0x000fe20000041810 */
[----:B-1----:R-:W-:-:S05]  /*11140*/  MOV R132, R250 ;  /* 0x000000fa00847202 */ /* 0x002fca0000000f00 */
[----:B------:R-:W-:Y:S01]  /*11150*/  HMMA.16816.F32.BF16 R124, R128, R4, R12 ;  /* 0x00000004807c723c */ /* 0x000fe2000004180c */
[----:B------:R-:W-:-:S05]  /*11160*/  @P0 MOV R132, R250 ;  /* 0x000000fa00840202 */ /* 0x000fca0000000f00 */
[----:B------:R-:W-:Y:S01]  /*11170*/  HMMA.16816.F32.BF16 R128, R128, R6, R24 ;  /* 0x000000068080723c */ /* 0x000fe20000041818 */
[----:B------:R-:W-:-:S08]  /*11180*/  NOP ;  /* 0x0000000000007918 */ /* 0x000fd00000000000 */
[----:B------:R-:W-:-:S15]  /*11190*/  @P0 BRA `(.L_x_711) ;  /* 0x0000000000040947 */ /* 0x000fde0003800000 */
.L_x_707:
[----:B------:R-:W-:-:S12]  /*111a0*/  UIADD3 UR22, UR20, -0x1, URZ ;  /* 0xffffffff14167890 */ /* 0x000fd8000fffe03f */
.L_x_711:
[----:B------:R-:W-:-:S13]  /*111b0*/  ISETP.LE.AND P0, PT, RZ, UR22, PT ;  /* 0x00000016ff007c0c */ /* 0x000fda000bf03270 */
[----:B------:R-:W-:Y:S05]  /*111c0*/  @!P0 BRA `(.L_x_712) ;  /* 0x00000064002c8947 */ /* 0x000fea0003800000 */
[----:B------:R-:W2:Y:S01]  /*111d0*/  LDL.LU R2, [R1+0xb0] ;  /* 0x0000b00001027983 */ /* 0x000ea20000300800 */
[----:B------:R-:W-:Y:S01]  /*111e0*/  ULDC UR4, c[0x0][0x2d0] ;  /* 0x0000b40000047ab9 */ /* 0x000fe20000000800 */
[----:B------:R-:W-:Y:S01]  /*111f0*/  IMAD.MOV.U32 R133, RZ, RZ, R3 ;  /* 0x000000ffff857224 */ /* 0x000fe200078e0003 */
[----:B------:R-:W-:Y:S01]  /*11200*/  ULDC.64 UR6, c[0x0][0x220] ;  /* 0x0000880000067ab9 */ /* 0x000fe20000000a00 */
[----:B------:R-:W3:Y:S01]  /*11210*/  LDL.LU R4, [R1+0xdc] ;  /* 0x0000dc0001047983 */ /* 0x000ee20000300800 */
[----:B------:R-:W-:Y:S01]  /*11220*/  USHF.L.U32 UR11, UR23, 0x1, URZ ;  /* 0x00000001170b7899 */ /* 0x000fe2000800063f */
[----:B------:R-:W-:Y:S02]  /*11230*/  UMOV UR14, URZ ;  /* 0x0000003f000e7c82 */ /* 0x000fe40008000000 */
[----:B------:R-:W4:Y:S01]  /*11240*/  LDL.LU R0, [R1+0xc0] ;  /* 0x0000c00001007983 */ /* 0x000f220000300800 */
[----:B------:R-:W-:-:S03]  /*11250*/  ULDC UR10, c[0x0][0x2d0] ;  /* 0x0000b400000a7ab9 */ /* 0x000fc60000000800 */
[----:B------:R-:W2:Y:S04]  /*11260*/  LDL.LU R6, [R1+0xe0] ;  /* 0x0000e00001067983 */ /* 0x000ea80000300800 */
[----:B------:R-:W2:Y:S04]  /*11270*/  LDL.LU R8, [R1+0xe4] ;  /* 0x0000e40001087983 */ /* 0x000ea80000300800 */
[----:B------:R-:W2:Y:S01]  /*11280*/  LDL.64 R10, [R1] ;  /* 0x00000000010a7983 */ /* 0x000ea20000100a00 */
[----:B---3--:R-:W-:Y:S02]  /*11290*/  IMAD.MOV.U32 R13, RZ, RZ, R4 ;  /* 0x000000ffff0d7224 */ /* 0x008fe400078e0004 */
[----:B----4-:R-:W-:-:S02]  /*112a0*/  IMAD.MOV.U32 R12, RZ, RZ, R0 ;  /* 0x000000ffff0c7224 */ /* 0x010fc400078e0000 */
[----:B------:R-:W1:Y:S02]  /*112b0*/  S2R R0, SR_TID.X ;  /* 0x0000000000007919 */ /* 0x000e640000002100 */
[----:B-1----:R-:W-:-:S04]  /*112c0*/  SHF.R.S32.HI R4, RZ, 0x1f, R0 ;  /* 0x0000001fff047819 */ /* 0x002fc80000011400 */
[----:B------:R-:W-:-:S04]  /*112d0*/  LEA.HI R4, R4, R0, RZ, 0x3 ;  /* 0x0000000004047211 */ /* 0x000fc800078f18ff */
[----:B------:R-:W-:-:S05]  /*112e0*/  LOP3.LUT R4, R4, 0xfffffff8, RZ, 0xc0, !PT ;  /* 0xfffffff804047812 */ /* 0x000fca00078ec0ff */
[----:B------:R-:W-:-:S04]  /*112f0*/  IMAD.IADD R4, R0, 0x1, -R4 ;  /* 0x0000000100047824 */ /* 0x000fc800078e0a04 */
[----:B------:R-:W-:-:S05]  /*11300*/  IMAD.SHL.U32 R4, R4, 0x8, RZ ;  /* 0x0000000804047824 */ /* 0x000fca00078e00ff */
[----:B------:R-:W-:Y:S01]  /*11310*/  ISETP.GE.AND P6, PT, R4, UR4, PT ;  /* 0x0000000404007c0c */ /* 0x000fe2000bfc6270 */
[----:B------:R-:W-:Y:S01]  /*11320*/  IMAD.U32 R0, RZ, RZ, UR25 ;  /* 0x00000019ff007e24 */ /* 0x000fe2000f8e00ff */
[----:B------:R-:W-:Y:S01]  /*11330*/  SHF.R.S32.HI R5, RZ, 0x1f, R4 ;  /* 0x0000001fff057819 */ /* 0x000fe20000011404 */
[----:B--2---:R-:W-:Y:S01]  /*11340*/  IMAD.WIDE.U32 R2, R2, -0x326172a9, RZ ;  /* 0xcd9e8d5702027825 */ /* 0x004fe200078e00ff */
[----:B------:R-:W-:Y:S01]  /*11350*/  SHF.R.S32.HI R219, RZ, 0x1f, R10 ;  /* 0x0000001fffdb7819 */ /* 0x000fe2000001140a */
[----:B------:R-:W-:Y:S02]  /*11360*/  ULDC UR4, c[0x0][0x2ec] ;  /* 0x0000bb0000047ab9 */ /* 0x000fe40000000800 */
[----:B------:R-:W-:-:S04]  /*11370*/  IMAD.WIDE.U32 R6, R6, UR21, R4 ;  /* 0x0000001506067c25 */ /* 0x000fc8000f8e0004 */
[----:B------:R-:W-:Y:S02]  /*11380*/  IMAD.WIDE.U32 R8, R8, UR21, R4 ;  /* 0x0000001508087c25 */ /* 0x000fe4000f8e0004 */
[----:B------:R-:W1:Y:S01]  /*11390*/  @!P6 LDC.64 R4, c[0x0][0x220] ;  /* 0x00008800ff04eb82 */ /* 0x000e620000000a00 */
[----:B------:R-:W-:-:S04]  /*113a0*/  IADD3 R236, P0, R6, UR26, RZ ;  /* 0x0000001a06ec7c10 */ /* 0x000fc8000ff1e0ff */
        /* <DEDUP_REMOVED lines=8> */
[----:B-1----:R1:W-:Y:S07]  /*11430*/  @!P6 STL.64 [R1+0x80], R4 ;  /* 0x000080040100e387 */ /* 0x0023ee0000100a00 */
[----:B------:R-:W3:Y:S01]  /*11440*/  @!P6 LDC.64 R6, c[0x0][0x220] ;  /* 0x00008800ff06eb82 */ /* 0x000ee20000000a00 */
[----:B------:R-:W-:Y:S01]  /*11450*/  IMAD.WIDE.U32 R242, R13, -0x2daee0ad, RZ ;  /* 0xd2511f530df27825 */ /* 0x000fe200078e00ff */
[----:B------:R-:W-:-:S02]  /*11460*/  LOP3.LUT R240, R3, R12, RZ, 0x3c, !PT ;  /* 0x0000000c03f07212 */ /* 0x000fc400078e3cff */
[----:B------:R-:W-:Y:S01]  /*11470*/  IADD3 R228, P2, R10, 0x10, RZ ;  /* 0x000000100ae47810 */ /* 0x000fe20007f5e0ff */
[----:B------:R-:W-:Y:S01]  /*11480*/  USHF.R.S32.HI UR38, URZ, 0x1f, UR23 ;  /* 0x0000001f3f267899 */ /* 0x000fe20008011417 */
[C---:B------:R-:W-:Y:S01]  /*11490*/  LEA R235, P0, R234.reuse, UR6, 0x1 ;  /* 0x00000006eaeb7c11 */ /* 0x040fe2000f8008ff */
[----:B------:R-:W-:Y:S01]  /*114a0*/  IMAD.MOV.U32 R218, RZ, RZ, R10 ;  /* 0x000000ffffda7224 */ /* 0x000fe200078e000a */
[----:B------:R-:W-:Y:S01]  /*114b0*/  ULDC.64 UR8, c[0x0][0x248] ;  /* 0x0000920000087ab9 */ /* 0x000fe20000000a00 */
[----:B-1----:R-:W1:Y:S01]  /*114c0*/  @!P6 LDC.64 R4, c[0x0][0x220] ;  /* 0x00008800ff04eb82 */ /* 0x002e620000000a00 */
[----:B--2---:R-:W-:Y:S04]  /*114d0*/  @!P6 STL.64 [R1+0x78], R8 ;  /* 0x000078080100e387 */ /* 0x004fe80000100a00 */
[----:B---3--:R-:W-:Y:S04]  /*114e0*/  @!P6 STL.64 [R1+0x70], R6 ;  /* 0x000070060100e387 */ /* 0x008fe80000100a00 */
[----:B-1----:R-:W-:Y:S04]  /*114f0*/  @!P6 STL.64 [R1+0x68], R4 ;  /* 0x000068040100e387 */ /* 0x002fe80000100a00 */
[----:B------:R1:W-:Y:S04]  /*11500*/  STL.64 [R1+0x58], R2 ;  /* 0x0000580201007387 */ /* 0x0003e80000100a00 */
[----:B------:R-:W1:Y:S04]  /*11510*/  LDL.LU.64 R14, [R1+0xb8] ;  /* 0x0000b800010e7983 */ /* 0x000e680000300a00 */
[----:B------:R-:W2:Y:S01]  /*11520*/  LDL.LU.64 R12, [R1+0xc8] ;  /* 0x0000c800010c7983 */ /* 0x000ea20000300a00 */
[----:B------:R-:W-:-:S02]  /*11530*/  LEA.HI.X R234, R234, UR7, R0, 0x1, P0 ;  /* 0x00000007eaea7c11 */ /* 0x000fc400080f0c00 */
[C---:B------:R-:W-:Y:S01]  /*11540*/  IADD3 R226, P1, R10.reuse, 0x20, RZ ;  /* 0x000000200ae27810 */ /* 0x040fe20007f3e0ff */
[--C-:B------:R-:W-:Y:S01]  /*11550*/  IMAD.X R229, RZ, RZ, R219.reuse, P2 ;  /* 0x000000ffffe57224 */ /* 0x100fe200010e06db */
[----:B------:R-:W-:Y:S01]  /*11560*/  IADD3 R224, P0, R10, 0x30, RZ ;  /* 0x000000300ae07810 */ /* 0x000fe20007f1e0ff */
[----:B------:R-:W-:Y:S01]  /*11570*/  IMAD.WIDE.U32 R240, R240, -0x2daee0ad, RZ ;  /* 0xd2511f53f0f07825 */ /* 0x000fe200078e00ff */
[----:B------:R-:W-:Y:S01]  /*11580*/  MOV R0, R132 ;  /* 0x0000008400007202 */ /* 0x000fe20000000f00 */
[----:B------:R-:W-:Y:S02]  /*11590*/  USHF.L.U64.HI UR38, UR23, 0x1, UR38 ;  /* 0x0000000117267899 */ /* 0x000fe40008010226 */
[--C-:B------:R-:W-:Y:S01]  /*115a0*/  IMAD.X R227, RZ, RZ, R219.reuse, P1 ;  /* 0x000000ffffe37224 */ /* 0x100fe200008e06db */
[----:B------:R-:W-:Y:S01]  /*115b0*/  ULDC.64 UR6, c[0x0][0x250] ;  /* 0x0000940000067ab9 */ /* 0x000fe20000000a00 */
[----:B------:R-:W-:Y:S02]  /*115c0*/  IMAD.X R225, RZ, RZ, R219, P0 ;  /* 0x000000ffffe17224 */ /* 0x000fe400000e06db */
[----:B-1----:R-:W-:Y:S01]  /*115d0*/  IMAD.MOV.U32 R3, RZ, RZ, R15 ;  /* 0x000000ffff037224 */ /* 0x002fe200078e000f */
[----:B--2---:R-:W-:-:S05]  /*115e0*/  MOV R2, R12 ;  /* 0x0000000c00027202 */ /* 0x004fca0000000f00 */
[----:B------:R1:W-:Y:S01]  /*115f0*/  STL.64 [R1+0x60], R2 ;  /* 0x0000600201007387 */ /* 0x0003e20000100a00 */
[----:B------:R-:W-:Y:S05]  /*11600*/  BRA `(.L_x_713) ;  /* 0x0000000400c07947 */ /* 0x000fea0003800000 */
.L_x_715:
        /* <DEDUP_REMOVED lines=17> */
[C---:B-1----:R-:W-:Y:S04]  /*11720*/  @!P6 LEA R170, P0, R132.reuse, R170, 0x1 ;  /* 0x000000aa84aae211 */ /* 0x042fe800078008ff */
[C---:B------:R-:W-:Y:S02]  /*11730*/  @!P6 LEA.HI.X R171, R132.reuse, R171, R169, 0x1, P0 ;  /* 0x000000ab84abe211 */ /* 0x040fe400000f0ca9 */
[----:B------:R-:W-:Y:S03]  /*11740*/  IADD3 R168, P0, R132, UR40, RZ ;  /* 0x0000002884a87c10 */ /* 0x000fe6000ff1e0ff */
[----:B------:R-:W-:Y:S01]  /*11750*/  @!PT LDS RZ, [RZ] ;  /* 0x00000000fffff984 */ /* 0x000fe20000000800 */
[----:B------:R-:W-:Y:S01]  /*11760*/  @!PT LDS RZ, [RZ] ;  /* 0x00000000fffff984 */ /* 0x000fe20000000800 */
[----:B------:R-:W-:Y:S01]  /*11770*/  @!PT LDS RZ, [RZ] ;  /* 0x00000000fffff984 */ /* 0x000fe20000000800 */
[----:B------:R1:W-:Y:S01]  /*11780*/  @!P6 LDGSTS.E.BYPASS.LTC128B.128 [R202+0x8000], desc[UR32][R170.64] ;  /* 0x08000000aacaefae */ /* 0x0003e2000b901d60 */
[C---:B-----5:R-:W-:Y:S02]  /*11790*/  @!P6 LEA R172, P1, R168.reuse, R172, 0x1 ;  /* 0x000000aca8ace211 */ /* 0x060fe400078208ff */
[----:B------:R-:W-:Y:S01]  /*117a0*/  IADD3.X R169, R169, UR39, RZ, P0, !PT ;  /* 0x00000027a9a97c10 */ /* 0x000fe200087fe4ff */
        /* <DEDUP_REMOVED lines=8> */
[----:B------:R-:W-:Y:S01]  /*11830*/  IADD3 R174, P1, R132, UR40, RZ ;  /* 0x0000002884ae7c10 */ /* 0x000fe2000ff3e0ff */
[----:B------:R2:W-:Y:S03]  /*11840*/  @P4 STS.128 [R202+0xc000], RZ ;  /* 0x00c000ffca004388 */ /* 0x0005e60000000c00 */
[----:B----4-:R-:W-:Y:S01]  /*11850*/  @!P6 LEA R168, P0, R174, R182, 0x1 ;  /* 0x000000b6aea8e211 */ /* 0x010fe200078008ff */
        /* <DEDUP_REMOVED lines=9> */
[----:B------:R2:W-:Y:S01]  /*118f0*/  @!P3 LDGSTS.E.BYPASS.LTC128B.128 [R202+0xe000], desc[UR32][R178.64+0x180] ;  /* 0x0e000180b2cabfae */ /* 0x0005e2000b901d60 */
[C---:B-1----:R-:W-:Y:S03]  /*11900*/  @!P6 LEA R170, P2, R132.reuse, R180, 0x1 ;  /* 0x000000b484aae211 */ /* 0x042fe600078408ff */
[----:B------:R2:W-:Y:S01]  /*11910*/  @P6 STS.128 [R202+0x8800], RZ ;  /* 0x008800ffca006388 */ /* 0x0005e20000000c00 */
[----:B------:R-:W-:Y:S03]  /*11920*/  @!P6 LEA.HI.X R171, R132, R181, R169, 0x1, P2 ;  /* 0x000000b584abe211 */ /* 0x000fe600010f0ca9 */
        /* <DEDUP_REMOVED lines=62> */
.L_x_713:
[----:B------:R-:W2:Y:S01]  /*11d10*/  LDL.64 R6, [R1+0x60] ;  /* 0x0000600001067983 */ /* 0x000ea20000100a00 */
[----:B------:R-:W-:Y:S01]  /*11d20*/  UIADD3 UR35, -UR14, UR22, URZ ;  /* 0x000000160e237290 */ /* 0x000fe2000fffe13f */
[----:B------:R-:W-:Y:S04]  /*11d30*/  DEPBAR.LE SB0, 0x0 ;  /* 0x000080000000791a */ /* 0x000fe80000000000 */
[----:B------:R-:W3:Y:S01]  /*11d40*/  LDL R8, [R1+0x80] ;  /* 0x0000800001087983 */ /* 0x000ee20000100800 */
[----:B-1----:R-:W-:Y:S01]  /*11d50*/  IMAD.U32 R2, RZ, RZ, UR35 ;  /* 0x00000023ff027e24 */ /* 0x002fe2000f8e00ff */
[----:B------:R-:W-:Y:S01]  /*11d60*/  USHF.R.S32.HI UR20, URZ, 0x1f, UR35 ;  /* 0x0000001f3f147899 */ /* 0x000fe20008011423 */
[----:B------:R-:W-:Y:S01]  /*11d70*/  IMAD.U32 R4, RZ, RZ, UR35 ;  /* 0x00000023ff047e24 */ /* 0x000fe2000f8e00ff */
[----:B------:R-:W4:Y:S01]  /*11d80*/  LDL R22, [R1+0x8c] ;  /* 0x00008c0001167983 */ /* 0x000f220000100800 */
[----:B------:R-:W-:Y:S01]  /*11d90*/  UIMAD UR15, UR12, UR35, URZ ;  /* 0x000000230c0f72a4 */ /* 0x000fe2000f8e023f */
[----:B------:R-:W-:Y:S01]  /*11da0*/  IMAD.U32 R3, RZ, RZ, UR35 ;  /* 0x00000023ff037e24 */ /* 0x000fe2000f8e00ff */
[----:B------:R-:W-:Y:S01]  /*11db0*/  LEA R2, P0, R2, R218, 0x6 ;  /* 0x000000da02027211 */ /* 0x000fe200078030ff */
[----:B------:R-:W4:Y:S01]  /*11dc0*/  LDL R13, [R1+0x84] ;  /* 0x00008400010d7983 */ /* 0x000f220000100800 */
[----:B------:R-:W-:Y:S02]  /*11dd0*/  UIMAD UR15, UR20, UR13, UR15 ;  /* 0x0000000d140f72a4 */ /* 0x000fe4000f8e020f */
[----:B------:R-:W-:Y:S01]  /*11de0*/  LEA.HI.X.SX32 R3, R3, R219, 0x6, P0 ;  /* 0x000000db03037211 */ /* 0x000fe200000f36ff */
[----:B------:R-:W4:Y:S01]  /*11df0*/  LDL R12, [R1+0x78] ;  /* 0x00007800010c7983 */ /* 0x000f220000100800 */
[----:B------:R-:W-:Y:S01]  /*11e00*/  IMAD.WIDE.U32 R16, R2, UR6, RZ ;  /* 0x0000000602107c25 */ /* 0x000fe2000f8e00ff */
[----:B------:R-:W-:Y:S02]  /*11e10*/  UISETP.GE.AND UP0, UPT, UR35, 0x1, UPT ;  /* 0x000000012300788c */ /* 0x000fe4000bf06270 */
[----:B------:R-:W4:Y:S04]  /*11e20*/  LDL R21, [R1+0x88] ;  /* 0x0000880001157983 */ /* 0x000f280000100800 */
[----:B------:R-:W4:Y:S04]  /*11e30*/  LDL R25, [R1+0x7c] ;  /* 0x00007c0001197983 */ /* 0x000f280000100800 */
[----:B------:R-:W4:Y:S04]  /*11e40*/  LDL R20, [R1+0x90] ;  /* 0x0000900001147983 */ /* 0x000f280000100800 */
[----:B------:R-:W4:Y:S04]  /*11e50*/  LDL R10, [R1+0x68] ;  /* 0x00006800010a7983 */ /* 0x000f280000100800 */
[----:B------:R-:W4:Y:S04]  /*11e60*/  LDL R11, [R1+0x70] ;  /* 0x00007000010b7983 */ /* 0x000f280000100800 */
[----:B------:R-:W4:Y:S04]  /*11e70*/  LDL R23, [R1+0x6c] ;  /* 0x00006c0001177983 */ /* 0x000f280000100800 */
[----:B------:R-:W4:Y:S01]  /*11e80*/  LDL R24, [R1+0x74] ;  /* 0x0000740001187983 */ /* 0x000f220000100800 */
[----:B------:R-:W-:Y:S06]  /*11e90*/  BAR.SYNC.DEFER_BLOCKING 0x0 ;  /* 0x0000000000007b1d */ /* 0x000fec0000010000 */
[----:B-----5:R-:W-:Y:S01]  /*11ea0*/  @P6 STS.128 [R202+0x10000], RZ ;  /* 0x010000ffca006388 */ /* 0x020fe20000000c00 */
        /* <DEDUP_REMOVED lines=10> */
[----:B------:R-:W-:Y:S01]  /*11f50*/  @!P6 LEA.HI.X R19, R4, R13, R7, 0x1, P0 ;  /* 0x0000000d0413e211 */ /* 0x000fe200000f0c07 */
[----:B------:R-:W-:Y:S01]  /*11f60*/  IMAD R7, R2, UR7, R8 ;  /* 0x0000000702077c24 */ /* 0x000fe2000f8e0208 */
[----:B------:R-:W-:Y:S02]  /*11f70*/  LEA R8, P3, R16, R235, 0x1 ;  /* 0x000000eb10087211 */ /* 0x000fe400078608ff */
[C---:B------:R-:W-:Y:S01]  /*11f80*/  @!P6 LEA R14, P2, R6.reuse, R12, 0x1 ;  /* 0x0000000c060ee211 */ /* 0x040fe200078408ff */
[----:B------:R-:W-:Y:S01]  /*11f90*/  IMAD.IADD R7, R17, 0x1, R7 ;  /* 0x0000000111077824 */ /* 0x000fe200078e0207 */
[----:B------:R-:W-:Y:S01]  /*11fa0*/  @!PT LDS RZ, [RZ] ;  /* 0x00000000fffff984 */ /* 0x000fe20000000800 */
[----:B------:R-:W-:Y:S01]  /*11fb0*/  @!PT LDS RZ, [RZ] ;  /* 0x00000000fffff984 */ /* 0x000fe20000000800 */
[----:B------:R-:W-:Y:S01]  /*11fc0*/  @!PT LDS RZ, [RZ] ;  /* 0x00000000fffff984 */ /* 0x000fe20000000800 */
[----:B------:R-:W-:Y:S01]  /*11fd0*/  @!P6 LDGSTS.E.BYPASS.LTC128B.128 [R202+0x10000], desc[UR32][R18.64] ;  /* 0x1000000012caefae */ /* 0x000fe2000b901d60 */
[----:B------:R-:W-:Y:S02]  /*11fe0*/  ISETP.GE.AND P4, PT, R21, UR10, PT ;  /* 0x0000000a15007c0c */ /* 0x000fe4000bf86270 */
        /* <DEDUP_REMOVED lines=73> */
[-C--:B------:R-:W-:Y:S01]  /*12480*/  LEA.HI.X R5, R20, R234.reuse, R5, 0x1, P1 ;  /* 0x000000ea14057211 */ /* 0x080fe200008f0c05 */
[----:B------:R-:W-:Y:S01]  /*12490*/  @!PT LDS RZ, [RZ] ;  /* 0x00000000fffff984 */ /* 0x000fe20000000800 */
[----:B------:R-:W-:Y:S01]  /*124a0*/  @!PT LDS RZ, [RZ] ;  /* 0x00000000fffff984 */ /* 0x000fe20000000800 */
[----:B------:R-:W-:Y:S01]  /*124b0*/  @!PT LDS RZ, [RZ] ;  /* 0x00000000fffff984 */ /* 0x000fe20000000800 */
[----:B------:R-:W-:Y:S01]  /*124c0*/  @!P6 LDGSTS.E.BYPASS.LTC128B.128 [R202+0x11000], desc[UR32][R12.64] ;  /* 0x110000000ccaefae */ /* 0x000fe2000b901d60 */
[----:B------:R-:W-:Y:S03]  /*124d0*/  IADD3 R3, R17, R3, RZ ;  /* 0x0000000311037210 */ /* 0x000fe60007ffe0ff */
[----:B------:R-:W-:Y:S01]  /*124e0*/  @P5 STS.128 [R202+0x13000], RZ ;  /* 0x013000ffca005388 */ /* 0x000fe20000000c00 */
[----:B------:R-:W-:Y:S03]  /*124f0*/  LEA.HI.X R3, R16, R234, R3, 0x1, P0 ;  /* 0x000000ea10037211 */ /* 0x000fe600000f0c03 */
        /* <DEDUP_REMOVED lines=38> */
[----:B------:R-:W4:Y:S04]  /*12760*/  LDSM.16.M88.4 R168, [R189+0x9800] ;  /* 0x00980000bda8783b */ /* 0x000f280000000200 */
[----:B------:R-:W0:Y:S01]  /*12770*/  LDGDEPBAR ;  /* 0x00000000000079af */ /* 0x000e220000000000 */
[----:B--2---:R-:W-:Y:S03]  /*12780*/  IMAD.U32 R2, RZ, RZ, UR15 ;  /* 0x0000000fff027e24 */ /* 0x004fe6000f8e00ff */
[----:B------:R-:W-:Y:S01]  /*12790*/  LDSM.16.M88.4 R172, [R199] ;  /* 0x00000000c7ac783b */ /* 0x000fe20000000200 */
[----:B------:R-:W-:Y:S03]  /*127a0*/  IMAD.U32 R3, RZ, RZ, UR15 ;  /* 0x0000000fff037e24 */ /* 0x000fe6000f8e00ff */
[----:B------:R-:W2:Y:S01]  /*127b0*/  LDSM.16.M88.4 R176, [R197] ;  /* 0x00000000c5b0783b */ /* 0x000ea20000000200 */
[----:B------:R-:W-:Y:S03]  /*127c0*/  LEA R2, P0, R2, R218, 0x6 ;  /* 0x000000da02027211 */ /* 0x000fe600078030ff */
[----:B------:R-:W2:Y:S01]  /*127d0*/  LDSM.16.M88.4 R180, [R197+0x800] ;  /* 0x00080000c5b4783b */ /* 0x000ea20000000200 */
[----:B------:R-:W-:Y:S01]  /*127e0*/  LEA.HI.X.SX32 R3, R3, R219, 0x6, P0 ;  /* 0x000000db03037211 */ /* 0x000fe200000f36ff */
[C---:B------:R-:W-:Y:S02]  /*127f0*/  IMAD.WIDE.U32 R134, R2.reuse, UR8, RZ ;  /* 0x0000000802867c25 */ /* 0x040fe4000f8e00ff */
[----:B------:R-:W2:Y:S02]  /*12800*/  LDSM.16.M88.4 R184, [R197+0x1000] ;  /* 0x00100000c5b8783b */ /* 0x000ea40000000200 */
[----:B------:R-:W-:Y:S02]  /*12810*/  IMAD R132, R3, UR8, RZ ;  /* 0x0000000803847c24 */ /* 0x000fe4000f8e02ff */
[----:B------:R-:W-:Y:S01]  /*12820*/  IMAD.U32 R3, RZ, RZ, UR15 ;  /* 0x0000000fff037e24 */ /* 0x000fe2000f8e00ff */
[C---:B-1----:R-:W-:Y:S06]  /*12830*/  HMMA.16816.F32.BF16 R4, R32.reuse, R8, RZ ;  /* 0x000000082004723c */ /* 0x042fec00000418ff */
[C---:B------:R-:W-:Y:S06]  /*12840*/  HMMA.16816.F32.BF16 R8, R32.reuse, R10, RZ ;  /* 0x0000000a2008723c */ /* 0x040fec00000418ff */
[C---:B---3--:R-:W-:Y:S06]  /*12850*/  HMMA.16816.F32.BF16 R12, R32.reuse, R16, RZ ;  /* 0x00000010200c723c */ /* 0x048fec00000418ff */
[C---:B------:R-:W-:Y:S06]  /*12860*/  HMMA.16816.F32.BF16 R16, R32.reuse, R18, RZ ;  /* 0x000000122010723c */ /* 0x040fec00000418ff */
[C---:B----4-:R-:W-:Y:S06]  /*12870*/  HMMA.16816.F32.BF16 R20, R32.reuse, R24, RZ ;  /* 0x000000182014723c */ /* 0x050fec00000418ff */
[C---:B------:R-:W-:Y:S06]  /*12880*/  HMMA.16816.F32.BF16 R24, R32.reuse, R26, RZ ;  /* 0x0000001a2018723c */ /* 0x040fec00000418ff */
[C---:B------:R-:W-:Y:S06]  /*12890*/  HMMA.16816.F32.BF16 R28, R32.reuse, R168, RZ ;  /* 0x000000a8201c723c */ /* 0x040fec00000418ff */
[----:B------:R-:W-:Y:S01]  /*128a0*/  HMMA.16816.F32.BF16 R32, R32, R170, RZ ;  /* 0x000000aa2020723c */ /* 0x000fe200000418ff */
[----:B------:R-:W1:Y:S05]  /*128b0*/  LDSM.16.M88.4 R168, [R197+0x1800] ;  /* 0x00180000c5a8783b */ /* 0x000e6a0000000200 */
        /* <DEDUP_REMOVED lines=181> */
[----:B------:R-:W-:Y:S01]  /*13410*/  IMAD R176, R2, UR9, R132 ;  /* 0x0000000902b07c24 */ /* 0x000fe2000f8e0284 */
[----:B------:R-:W-:Y:S01]  /*13420*/  LEA R2, P0, R3, R228, 0x6 ;  /* 0x000000e403027211 */ /* 0x000fe200078030ff */
[----:B------:R-:W-:Y:S01]  /*13430*/  IMAD.U32 R132, RZ, RZ, UR15 ;  /* 0x0000000fff847e24 */ /* 0x000fe2000f8e00ff */
[----:B------:R-:W-:Y:S03]  /*13440*/  LEA R178, P1, R134, R237, 0x1 ;  /* 0x000000ed86b27211 */ /* 0x000fe600078208ff */
[----:B------:R-:W-:Y:S01]  /*13450*/  IMAD.IADD R176, R135, 0x1, R176 ;  /* 0x0000000187b07824 */ /* 0x000fe200078e02b0 */
[----:B------:R-:W-:Y:S04]  /*13460*/  LEA.HI.X.SX32 R3, R132, R229, 0x6, P0 ;  /* 0x000000e584037211 */ /* 0x000fe800000f36ff */
[-C--:B------:R-:W-:Y:S01]  /*13470*/  LEA.HI.X R179, R134, R236.reuse, R176, 0x1, P1 ;  /* 0x000000ec86b37211 */ /* 0x080fe200008f0cb0 */
[C---:B-1----:R-:W-:Y:S01]  /*13480*/  HMMA.16816.F32.BF16 R4, R180.reuse, R184, R4 ;  /* 0x000000b8b404723c */ /* 0x042fe20000041804 */
[----:B------:R-:W-:Y:S04]  /*13490*/  MOV R134, UR15 ;  /* 0x0000000f00867c02 */ /* 0x000fe80008000f00 */
[----:B------:R-:W-:Y:S01]  /*134a0*/  IMAD R3, R3, UR8, RZ ;  /* 0x0000000803037c24 */ /* 0x000fe2000f8e02ff */
[C---:B------:R-:W-:Y:S05]  /*134b0*/  HMMA.16816.F32.BF16 R8, R180.reuse, R186, R8 ;  /* 0x000000bab408723c */ /* 0x040fea0000041808 */
[C---:B------:R-:W-:Y:S01]  /*134c0*/  IMAD R132, R2.reuse, UR9, R3 ;  /* 0x0000000902847c24 */ /* 0x040fe2000f8e0203 */
[C---:B--2---:R-:W-:Y:S05]  /*134d0*/  HMMA.16816.F32.BF16 R12, R180.reuse, R168, R12 ;  /* 0x000000a8b40c723c */ /* 0x044fea000004180c */
[----:B------:R-:W-:Y:S01]  /*134e0*/  IMAD.WIDE.U32 R2, R2, UR8, RZ ;  /* 0x0000000802027c25 */ /* 0x000fe2000f8e00ff */
[C---:B------:R-:W-:Y:S01]  /*134f0*/  HMMA.16816.F32.BF16 R16, R180.reuse, R170, R16 ;  /* 0x000000aab410723c */ /* 0x040fe20000041810 */
[----:B------:R-:W1:Y:S01]  /*13500*/  LDSM.16.M88.4 R168, [R194+0x7800] ;  /* 0x00780000c2a8783b */ /* 0x000e620000000200 */
[----:B------:R-:W-:Y:S04]  /*13510*/  DEPBAR.LE SB0, 0x0 ;  /* 0x000080000000791a */ /* 0x000fe80000000000 */
[----:B------:R-:W-:Y:S01]  /*13520*/  IMAD.IADD R132, R3, 0x1, R132 ;  /* 0x0000000103847824 */ /* 0x000fe200078e0284 */
[----:B------:R-:W-:Y:S01]  /*13530*/  BAR.SYNC.DEFER_BLOCKING 0x0 ;  /* 0x0000000000007b1d */ /* 0x000fe20000010000 */
[----:B------:R-:W-:Y:S01]  /*13540*/  IMAD.U32 R3, RZ, RZ, UR15 ;  /* 0x0000000fff037e24 */ /* 0x000fe2000f8e00ff */
[C---:B---3--:R-:W-:Y:S05]  /*13550*/  HMMA.16816.F32.BF16 R20, R180.reuse, R172, R20 ;  /* 0x000000acb414723c */ /* 0x048fea0000041814 */
[C---:B------:R-:W-:Y:S01]  /*13560*/  LEA R176, P0, R2.reuse, R237, 0x1 ;  /* 0x000000ed02b07211 */ /* 0x040fe200078008ff */
[C---:B------:R-:W-:Y:S05]  /*13570*/  HMMA.16816.F32.BF16 R24, R180.reuse, R174, R24 ;  /* 0x000000aeb418723c */ /* 0x040fea0000041818 */
[----:B------:R-:W-:Y:S01]  /*13580*/  LEA.HI.X R177, R2, R236, R132, 0x1, P0 ;  /* 0x000000ec02b17211 */ /* 0x000fe200000f0c84 */
[----:B------:R-:W-:Y:S01]  /*13590*/  IMAD.U32 R2, RZ, RZ, UR15 ;  /* 0x0000000fff027e24 */ /* 0x000fe2000f8e00ff */
[----:B------:R-:W-:Y:S01]  /*135a0*/  LEA R134, P1, R134, R226, 0x6 ;  /* 0x000000e286867211 */ /* 0x000fe200078230ff */
[----:B------:R-:W-:Y:S03]  /*135b0*/  IMAD.U32 R132, RZ, RZ, UR15 ;  /* 0x0000000fff847e24 */ /* 0x000fe6000f8e00ff */
[----:B------:R-:W-:Y:S01]  /*135c0*/  LEA R2, P0, R2, R224, 0x6 ;  /* 0x000000e002027211 */ /* 0x000fe200078030ff */
[----:B------:R-:W-:Y:S01]  /*135d0*/  IMAD.WIDE.U32 R174, R134, UR8, RZ ;  /* 0x0000000886ae7c25 */ /* 0x000fe2000f8e00ff */
[----:B------:R-:W-:Y:S02]  /*135e0*/  LEA.HI.X.SX32 R135, R132, R227, 0x6, P1 ;  /* 0x000000e384877211 */ /* 0x000fe400008f36ff */
[----:B------:R-:W-:Y:S01]  /*135f0*/  LEA.HI.X.SX32 R3, R3, R225, 0x6, P0 ;  /* 0x000000e103037211 */ /* 0x000fe200000f36ff */
[C---:B------:R-:W-:Y:S04]  /*13600*/  IMAD.WIDE.U32 R172, R2.reuse, UR8, RZ ;  /* 0x0000000802ac7c25 */ /* 0x040fe8000f8e00ff */
[----:B------:R-:W-:Y:S02]  /*13610*/  IMAD R3, R3, UR8, RZ ;  /* 0x0000000803037c24 */ /* 0x000fe4000f8e02ff */
[----:B------:R-:W-:Y:S02]  /*13620*/  IMAD R132, R135, UR8, RZ ;  /* 0x0000000887847c24 */ /* 0x000fe4000f8e02ff */
[----:B------:R-:W-:Y:S01]  /*13630*/  IMAD R3, R2, UR9, R3 ;  /* 0x0000000902037c24 */ /* 0x000fe2000f8e0203 */
[-C--:B------:R-:W-:Y:S01]  /*13640*/  LEA R2, P0, R172, R237.reuse, 0x1 ;  /* 0x000000edac027211 */ /* 0x080fe200078008ff */
[C---:B-1----:R-:W-:Y:S03]  /*13650*/  HMMA.16816.F32.BF16 R28, R180.reuse, R168, R28 ;  /* 0x000000a8b41c723c */ /* 0x042fe6000004181c */
[----:B------:R-:W-:Y:S02]  /*13660*/  IMAD.IADD R3, R173, 0x1, R3 ;  /* 0x00000001ad037824 */ /* 0x000fe400078e0203 */
[----:B------:R-:W-:Y:S01]  /*13670*/  IMAD R132, R134, UR9, R132 ;  /* 0x0000000986847c24 */ /* 0x000fe2000f8e0284 */
[----:B------:R-:W-:Y:S01]  /*13680*/  LEA R134, P1, R174, R237, 0x1 ;  /* 0x000000edae867211 */ /* 0x000fe200078208ff */
[----:B------:R-:W-:Y:S04]  /*13690*/  HMMA.16816.F32.BF16 R32, R180, R170, R32 ;  /* 0x000000aab420723c */ /* 0x000fe80000041820 */
[-C--:B------:R-:W-:Y:S01]  /*136a0*/  LEA.HI.X R3, R172, R236.reuse, R3, 0x1, P0 ;  /* 0x000000ecac037211 */ /* 0x080fe200000f0c03 */
[----:B------:R-:W-:Y:S01]  /*136b0*/  IMAD.IADD R132, R175, 0x1, R132 ;  /* 0x00000001af847824 */ /* 0x000fe200078e0284 */
[----:B------:R-:W-:Y:S05]  /*136c0*/  PLOP3.LUT P0, PT, PT, PT, UP0, 0x80, 0x0 ;  /* 0x000000000000781c */ /* 0x000fea0003f0f008 */
[----:B------:R-:W-:Y:S08]  /*136d0*/  LEA.HI.X R135, R174, R236, R132, 0x1, P1 ;  /* 0x000000ecae877211 */ /* 0x000ff000008f0c84 */
[----:B------:R-:W-:Y:S05]  /*136e0*/  @P0 BRA `(.L_x_715) ;  /* 0xffffffdc00c80947 */ /* 0x000fea000383ffff */
.L_x_714:
[----:B------:R-:W3:Y:S01]  /*136f0*/  LDL.64 R212, [R1+0x58] ;  /* 0x0000580001d47983 */ /* 0x000ee20000100a00 */
[----:B------:R-:W-:Y:S01]  /*13700*/  UIADD3 UR21, UR36, -0x61c88647, URZ ;  /* 0x9e3779b924157890 */ /* 0x000fe2000fffe03f */
[----:B--2---:R-:W-:Y:S01]  /*13710*/  IMAD.U32 R2, RZ, RZ, UR35 ;  /* 0x00000023ff027e24 */ /* 0x004fe2000f8e00ff */
[----:B------:R-:W-:Y:S02]  /*13720*/  UIADD3 UR26, UR37, 0x76cf5d0a, URZ ;  /* 0x76cf5d0a251a7890 */ /* 0x000fe4000fffe03f */
[----:B------:R-:W-:Y:S01]  /*13730*/  UIADD3 UR30, UR37, 0x32370b8f, URZ ;  /* 0x32370b8f251e7890 */ /* 0x000fe2000fffe03f */
[----:B------:R2:W4:Y:S01]  /*13740*/  LDL.S16 R179, [R1+0x34] ;  /* 0x0000340001b37983 */ /* 0x0005220000100600 */
[----:B------:R-:W-:Y:S02]  /*13750*/  UIADD3 UR27, UR37, 0x646e171e, URZ ;  /* 0x646e171e251b7890 */ /* 0x000fe4000fffe03f */
[----:B------:R-:W-:Y:S01]  /*13760*/  UIADD3 UR34, UR37, -0x56f99767, URZ ;  /* 0xa906689925227890 */ /* 0x000fe2000fffe03f */
[----:B------:R2:W5:Y:S01]  /*13770*/  LDL.S16 R180, [R1+0x30] ;  /* 0x0000300001b47983 */ /* 0x0005620000100600 */
[----:B------:R-:W-:Y:S02]  /*13780*/  UIADD3 UR25, UR36, -0x4ab325aa, URZ ;  /* 0xb54cda5624197890 */ /* 0x000fe4000fffe03f */
[----:B------:R-:W-:Y:S01]  /*13790*/  UIADD3 UR23, UR36, 0x1715609d, URZ ;  /* 0x1715609d24177890 */ /* 0x000fe2000fffe03f */
[----:B------:R-:W1:Y:S01]  /*137a0*/  S2R R3, SR_TID.X ;  /* 0x0000000000037919 */ /* 0x000e620000002100 */
[----:B------:R-:W-:Y:S02]  /*137b0*/  USHF.L.U32 UR35, UR35, 0x1, URZ ;  /* 0x0000000123237899 */ /* 0x000fe4000800063f */
[----:B------:R-:W-:Y:S02]  /*137c0*/  UIADD3 UR15, UR37, -0x4498517b, URZ ;  /* 0xbb67ae85250f7890 */ /* 0x000fe4000fffe03f */
[----:B------:R-:W-:Y:S02]  /*137d0*/  ULOP3.LUT UR20, UR35, UR37, URZ, 0x3c, !UPT ;  /* 0x0000002523147292 */ /* 0x000fe4000f8e3c3f */
[----:B------:R-:W-:Y:S02]  /*137e0*/  UIADD3 UR31, UR36, -0x255992d5, URZ ;  /* 0xdaa66d2b241f7890 */ /* 0x000fe4000fffe03f */
[----:B------:R-:W-:Y:S02]  /*137f0*/  UIADD3 UR28, UR36, 0x78dde6e4, URZ ;  /* 0x78dde6e4241c7890 */ /* 0x000fe4000fffe03f */
[----:B------:R-:W-:Y:S04]  /*13800*/  UIADD3 UR35, UR35, 0x1, URZ ;  /* 0x0000000123237890 */ /* 0x000fe8000fffe03f */
[----:B------:R-:W-:Y:S01]  /*13810*/  ULOP3.LUT UR35, UR35, UR37, URZ, 0x3c, !UPT ;  /* 0x0000002523237292 */ /* 0x000fe2000f8e3c3f */
[----:B-1----:R-:W-:Y:S05]  /*13820*/  IMAD.SHL.U32 R3, R3, 0x2, RZ ;  /* 0x0000000203037824 */ /* 0x002fea00078e00ff */
[----:B------:R-:W-:Y:S05]  /*13830*/  LOP3.LUT R3, R3, 0x6, RZ, 0xc0, !PT ;  /* 0x0000000603037812 */ /* 0x000fea00078ec0ff */
[----:B------:R-:W-:Y:S04]  /*13840*/  IMAD R2, R2, 0x40, R3 ;  /* 0x0000004002027824 */ /* 0x000fe800078e0203 */
[C---:B------:R-:W-:Y:S01]  /*13850*/  VIADD R135, R2.reuse, 0x1 ;  /* 0x0000000102877836 */ /* 0x040fe20000000000 */
[----:B------:R-:W-:Y:S01]  /*13860*/  I2FP.F32.S32 R3, R2 ;  /* 0x0000000200037245 */ /* 0x000fe20000201400 */
[C---:B------:R-:W-:Y:S02]  /*13870*/  VIADD R134, R2.reuse, 0x8 ;  /* 0x0000000802867836 */ /* 0x040fe40000000000 */
[C---:B------:R-:W-:Y:S01]  /*13880*/  VIADD R132, R2.reuse, 0x9 ;  /* 0x0000000902847836 */ /* 0x040fe20000000000 */
[----:B------:R-:W-:Y:S01]  /*13890*/  I2FP.F32.S32 R135, R135 ;  /* 0x0000008700877245 */ /* 0x000fe20000201400 */
[C---:B------:R-:W-:Y:S01]  /*138a0*/  FFMA.FTZ R4, R3.reuse, UR19, R4 ;  /* 0x0000001303047c23 */ /* 0x040fe20008010004 */
[----:B------:R-:W-:Y:S01]  /*138b0*/  FFMA.FTZ R6, R3, UR19, R6 ;  /* 0x0000001303067c23 */ /* 0x000fe20008010006 */
[C---:B------:R-:W-:Y:S01]  /*138c0*/  VIADD R3, R2.reuse, 0x10 ;  /* 0x0000001002037836 */ /* 0x040fe20000000000 */
[----:B------:R-:W-:Y:S01]  /*138d0*/  I2FP.F32.S32 R134, R134 ;  /* 0x0000008600867245 */ /* 0x000fe20000201400 */
[----:B------:R-:W-:Y:S01]  /*138e0*/  FFMA.FTZ R5, R135, UR19, R5 ;  /* 0x0000001387057c23 */ /* 0x000fe20008010005 */
[----:B------:R-:W-:Y:S01]  /*138f0*/  I2FP.F32.S32 R132, R132 ;  /* 0x0000008400847245 */ /* 0x000fe20000201400 */
[----:B------:R-:W-:Y:S01]  /*13900*/  VIADD R173, R2, 0x11 ;  /* 0x0000001102ad7836 */ /* 0x000fe20000000000 */
[----:B------:R-:W-:Y:S01]  /*13910*/  I2FP.F32.S32 R3, R3 ;  /* 0x0000000300037245 */ /* 0x000fe20000201400 */
[C---:B------:R-:W-:Y:S01]  /*13920*/  FFMA.FTZ R10, R134.reuse, UR19, R10 ;  /* 0x00000013860a7c23 */ /* 0x040fe2000801000a */
[----:B------:R-:W-:Y:S01]  /*13930*/  FFMA.FTZ R8, R134, UR19, R8 ;  /* 0x0000001386087c23 */ /* 0x000fe20008010008 */
[----:B------:R-:W-:Y:S01]  /*13940*/  FMNMX.FTZ R134, R4, R0, !PT ;  /* 0x0000000004867209 */ /* 0x000fe20007810000 */
[C---:B------:R-:W-:Y:S01]  /*13950*/  FFMA.FTZ R9, R132.reuse, UR19, R9 ;  /* 0x0000001384097c23 */ /* 0x040fe20008010009 */
[C---:B------:R-:W-:Y:S01]  /*13960*/  FFMA.FTZ R14, R3.reuse, UR19, R14 ;  /* 0x00000013030e7c23 */ /* 0x040fe2000801000e */
[----:B------:R-:W-:Y:S01]  /*13970*/  FFMA.FTZ R12, R3, UR19, R12 ;  /* 0x00000013030c7c23 */ /* 0x000fe2000801000c */
[----:B------:R-:W-:Y:S01]  /*13980*/  FMNMX.FTZ R3, R5, R134, !PT ;  /* 0x0000008605037209 */ /* 0x000fe20007810000 */
[----:B------:R-:W-:Y:S01]  /*13990*/  FFMA.FTZ R11, R132, UR19, R11 ;  /* 0x00000013840b7c23 */ /* 0x000fe2000801000b */
[C---:B------:R-:W-:Y:S01]  /*139a0*/  VIADD R132, R2.reuse, 0x18 ;  /* 0x0000001802847836 */ /* 0x040fe20000000000 */
[----:B------:R-:W-:Y:S01]  /*139b0*/  I2FP.F32.S32 R173, R173 ;  /* 0x000000ad00ad7245 */ /* 0x000fe20000201400 */
[----:B------:R-:W-:Y:S01]  /*139c0*/  VIADD R172, R2, 0x19 ;  /* 0x0000001902ac7836 */ /* 0x000fe20000000000 */
[----:B------:R-:W-:Y:S01]  /*139d0*/  FMNMX.FTZ R3, R8, R3, !PT ;  /* 0x0000000308037209 */ /* 0x000fe20007810000 */
[C---:B------:R-:W-:Y:S01]  /*139e0*/  VIADD R171, R2.reuse, 0x20 ;  /* 0x0000002002ab7836 */ /* 0x040fe20000000000 */
[----:B------:R-:W-:Y:S01]  /*139f0*/  I2FP.F32.S32 R132, R132 ;  /* 0x0000008400847245 */ /* 0x000fe20000201400 */
[----:B------:R-:W-:Y:S01]  /*13a00*/  FFMA.FTZ R13, R173, UR19, R13 ;  /* 0x00000013ad0d7c23 */ /* 0x000fe2000801000d */
[----:B------:R-:W-:Y:S01]  /*13a10*/  FMNMX.FTZ R3, R9, R3, !PT ;  /* 0x0000000309037209 */ /* 0x000fe20007810000 */
[----:B------:R-:W-:Y:S01]  /*13a20*/  VIADD R170, R2, 0x21 ;  /* 0x0000002102aa7836 */ /* 0x000fe20000000000 */
        /* <DEDUP_REMOVED lines=11> */
[----:B------:R-:W-:Y:S01]  /*13ae0*/  FFMA.FTZ R7, R135, UR19, R7 ;  /* 0x0000001387077c23 */ /* 0x000fe20008010007 */
[----:B------:R-:W-:Y:S01]  /*13af0*/  I2FP.F32.S32 R169, R169 ;  /* 0x000000a900a97245 */ /* 0x000fe20000201400 */
[----:B------:R-:W-:Y:S01]  /*13b00*/  FFMA.FTZ R21, R170, UR19, R21 ;  /* 0x00000013aa157c23 */ /* 0x000fe20008010015 */
[----:B------:R-:W-:Y:S01]  /*13b10*/  FMNMX.FTZ R3, R17, R3, !PT ;  /* 0x0000000311037209 */ /* 0x000fe20007810000 */
[C---:B------:R-:W-:Y:S01]  /*13b20*/  VIADD R135, R2.reuse, 0x30 ;  /* 0x0000003002877836 */ /* 0x040fe20000000000 */
[----:B------:R-:W-:Y:S01]  /*13b30*/  I2FP.F32.S32 R168, R168 ;  /* 0x000000a800a87245 */ /* 0x000fe20000201400 */
[----:B------:R-:W-:Y:S01]  /*13b40*/  VIADD R177, R2, 0x38 ;  /* 0x0000003802b17836 */ /* 0x000fe20000000000 */
[----:B------:R-:W-:Y:S01]  /*13b50*/  FMNMX.FTZ R3, R20, R3, !PT ;  /* 0x0000000314037209 */ /* 0x000fe20007810000 */
[C---:B------:R-:W-:Y:S02]  /*13b60*/  VIADD R176, R2.reuse, 0x39 ;  /* 0x0000003902b07836 */ /* 0x040fe40000000000 */
[----:B------:R-:W-:Y:S01]  /*13b70*/  FFMA.FTZ R24, R169, UR19, R24 ;  /* 0x00000013a9187c23 */ /* 0x000fe20008010018 */
[----:B------:R-:W-:Y:S01]  /*13b80*/  VIADD R134, R2, 0x31 ;  /* 0x0000003102867836 */ /* 0x000fe20000000000 */
[----:B------:R-:W-:Y:S01]  /*13b90*/  FMNMX.FTZ R2, R21, R3, !PT ;  /* 0x0000000315027209 */ /* 0x000fe20007810000 */
[----:B------:R-:W-:Y:S01]  /*13ba0*/  FFMA.FTZ R25, R168, UR19, R25 ;  /* 0x00000013a8197c23 */ /* 0x000fe20008010019 */
[----:B------:R-:W-:Y:S01]  /*13bb0*/  I2FP.F32.S32 R135, R135 ;  /* 0x0000008700877245 */ /* 0x000fe20000201400 */
[----:B------:R-:W-:Y:S01]  /*13bc0*/  FFMA.FTZ R15, R173, UR19, R15 ;  /* 0x00000013ad0f7c23 */ /* 0x000fe2000801000f */
[----:B------:R-:W-:Y:S01]  /*13bd0*/  FMNMX.FTZ R3, R6, R133, !PT ;  /* 0x0000008506037209 */ /* 0x000fe20007810000 */
[----:B------:R-:W-:Y:S01]  /*13be0*/  FFMA.FTZ R18, R132, UR19, R18 ;  /* 0x0000001384127c23 */ /* 0x000fe20008010012 */
        /* <DEDUP_REMOVED lines=26> */
[----:B------:R-:W-:Y:S02]  /*13d90*/  FMNMX.FTZ R132, R33, R174, !PT ;  /* 0x000000ae21847209 */ /* 0x000fe40007810000 */
[----:B------:R-:W-:Y:S02]  /*13da0*/  FMNMX.FTZ R172, R18, R173, !PT ;  /* 0x000000ad12ac7209 */ /* 0x000fe40007810000 */
[----:B------:R-:W-:Y:S01]  /*13db0*/  LOP3.LUT R3, R241, UR15, R242, 0x96, !PT ;  /* 0x0000000ff1037c12 */ /* 0x000fe2000f8e96f2 */
[----:B------:R-:W1:Y:S01]  /*13dc0*/  SHFL.BFLY PT, R173, R132, 0x2, 0x1f ;  /* 0x0c401f0084ad7f89 */ /* 0x000e6200000e0000 */
[----:B------:R-:W-:Y:S01]  /*13dd0*/  FMNMX.FTZ R171, R19, R172, !PT ;  /* 0x000000ac13ab7209 */ /* 0x000fe20007810000 */
[----:B------:R-:W-:Y:S01]  /*13de0*/  UIADD3 UR15, UR37, -0x126145ec, URZ ;  /* 0xed9eba14250f7890 */ /* 0x000fe2000fffe03f */
[----:B------:R-:W-:Y:S01]  /*13df0*/  LOP3.LUT R134, R243, UR20, RZ, 0x3c, !PT ;  /* 0x00000014f3867c12 */ /* 0x000fe2000f8e3cff */
[----:B------:R-:W-:Y:S01]  /*13e00*/  UIADD3 UR20, UR36, 0x3c6ef372, URZ ;  /* 0x3c6ef37224147890 */ /* 0x000fe2000fffe03f */
[----:B------:R-:W-:Y:S01]  /*13e10*/  FMNMX.FTZ R170, R22, R171, !PT ;  /* 0x000000ab16aa7209 */ /* 0x000fe20007810000 */
[----:B------:R-:W-:Y:S03]  /*13e20*/  IMAD.WIDE.U32 R216, R3, -0x326172a9, RZ ;  /* 0xcd9e8d5703d87825 */ /* 0x000fe600078e00ff */
[----:B------:R-:W-:Y:S01]  /*13e30*/  FMNMX.FTZ R169, R23, R170, !PT ;  /* 0x000000aa17a97209 */ /* 0x000fe20007810000 */
[----:B------:R-:W-:Y:S03]  /*13e40*/  IMAD.WIDE.U32 R134, R134, -0x326172a9, RZ ;  /* 0xcd9e8d5786867825 */ /* 0x000fe600078e00ff */
[----:B------:R-:W-:Y:S02]  /*13e50*/  FMNMX.FTZ R168, R26, R169, !PT ;  /* 0x000000a91aa87209 */ /* 0x000fe40007810000 */
[----:B------:R-:W-:Y:S02]  /*13e60*/  LOP3.LUT R134, R217, UR20, R134, 0x96, !PT ;  /* 0x00000014d9867c12 */ /* 0x000fe4000f8e9686 */
[----:B------:R-:W-:Y:S04]  /*13e70*/  FMNMX.FTZ R168, R27, R168, !PT ;  /* 0x000000a81ba87209 */ /* 0x000fe80007810000 */
[----:B------:R-:W-:Y:S02]  /*13e80*/  FMNMX.FTZ R168, R30, R168, !PT ;  /* 0x000000a81ea87209 */ /* 0x000fe40007810000 */
[----:B-1----:R-:W-:Y:S02]  /*13e90*/  FMNMX.FTZ R132, R132, R173, !PT ;  /* 0x000000ad84847209 */ /* 0x002fe40007810000 */
[----:B------:R-:W-:Y:S03]  /*13ea0*/  FMNMX.FTZ R168, R31, R168, !PT ;  /* 0x000000a81fa87209 */ /* 0x000fe60007810000 */
[----:B------:R-:W1:Y:S01]  /*13eb0*/  SHFL.BFLY PT, R169, R132, 0x1, 0x1f ;  /* 0x0c201f0084a97f89 */ /* 0x000e6200000e0000 */
[----:B------:R-:W-:Y:S04]  /*13ec0*/  FMNMX.FTZ R168, R34, R168, !PT ;  /* 0x000000a822a87209 */ /* 0x000fe80007810000 */
[----:B------:R-:W-:Y:S05]  /*13ed0*/  FMNMX.FTZ R168, R35, R168, !PT ;  /* 0x000000a823a87209 */ /* 0x000fea0007810000 */
[----:B------:R-:W2:Y:S01]  /*13ee0*/  SHFL.BFLY PT, R171, R168, 0x2, 0x1f ;  /* 0x0c401f00a8ab7f89 */ /* 0x000ea200000e0000 */
[----:B-1----:R-:W-:Y:S04]  /*13ef0*/  FMNMX.FTZ R132, R132, R169, !PT ;  /* 0x000000a984847209 */ /* 0x002fe80007810000 */
[C---:B------:R-:W-:Y:S01]  /*13f00*/  FSETP.NEU.FTZ.AND P0, PT, R132.reuse, -INF , PT ;  /* 0xff8000008400780b */ /* 0x040fe20003f1d000 */
[C---:B------:R-:W-:Y:S01]  /*13f10*/  FMUL.FTZ R169, R132.reuse, UR4 ;  /* 0x0000000484a97c20 */ /* 0x040fe20008410000 */
[----:B------:R-:W-:Y:S01]  /*13f20*/  FADD.FTZ R0, -R132, R0 ;  /* 0x0000000084007221 */ /* 0x000fe20000010100 */
[----:B---3--:R-:W-:Y:S01]  /*13f30*/  LOP3.LUT R2, R135, UR21, R212, 0x96, !PT ;  /* 0x0000001587027c12 */ /* 0x008fe2000f8e96d4 */
[----:B------:R-:W-:Y:S04]  /*13f40*/  IMAD.WIDE.U32 R134, R134, -0x2daee0ad, RZ ;  /* 0xd2511f5386867825 */ /* 0x000fe800078e00ff */
[----:B------:R-:W-:Y:S03]  /*13f50*/  IMAD.WIDE.U32 R2, R2, -0x2daee0ad, RZ ;  /* 0xd2511f5302027825 */ /* 0x000fe600078e00ff */
[----:B------:R-:W-:Y:S02]  /*13f60*/  LOP3.LUT R174, R135, UR30, R2, 0x96, !PT ;  /* 0x0000001e87ae7c12 */ /* 0x000fe4000f8e9602 */
[----:B------:R-:W-:Y:S02]  /*13f70*/  LOP3.LUT R3, R3, UR26, R240, 0x96, !PT ;  /* 0x0000001a03037c12 */ /* 0x000fe4000f8e96f0 */
[----:B--2---:R-:W-:Y:S01]  /*13f80*/  FMNMX.FTZ R135, R168, R171, !PT ;  /* 0x000000aba8877209 */ /* 0x004fe20007810000 */
[----:B------:R-:W-:Y:S04]  /*13f90*/  IMAD.WIDE.U32 R174, R174, -0x326172a9, RZ ;  /* 0xcd9e8d57aeae7825 */ /* 0x000fe800078e00ff */
[----:B------:R-:W-:Y:S05]  /*13fa0*/  IMAD.WIDE.U32 R2, R3, -0x326172a9, RZ ;  /* 0xcd9e8d5703027825 */ /* 0x000fea00078e00ff */
[----:B------:R-:W-:Y:S02]  /*13fb0*/  LOP3.LUT R3, R3, UR31, R216, 0x96, !PT ;  /* 0x0000001f03037c12 */ /* 0x000fe4000f8e96d8 */
[----:B------:R-:W-:Y:S02]  /*13fc0*/  LOP3.LUT R172, R175, UR28, R2, 0x96, !PT ;  /* 0x0000001cafac7c12 */ /* 0x000fe4000f8e9602 */
[----:B------:R-:W1:Y:S01]  /*13fd0*/  SHFL.BFLY PT, R175, R135, 0x1, 0x1f ;  /* 0x0c201f0087af7f89 */ /* 0x000e6200000e0000 */
[----:B------:R-:W-:Y:S04]  /*13fe0*/  IMAD.WIDE.U32 R2, R3, -0x2daee0ad, RZ ;  /* 0xd2511f5303027825 */ /* 0x000fe800078e00ff */
[----:B------:R-:W-:Y:S01]  /*13ff0*/  IMAD.WIDE.U32 R172, R172, -0x2daee0ad, RZ ;  /* 0xd2511f53acac7825 */ /* 0x000fe200078e00ff */
[----:B------:R-:W-:Y:S04]  /*14000*/  LOP3.LUT R168, R3, UR15, R134, 0x96, !PT ;  /* 0x0000000f03a87c12 */ /* 0x000fe8000f8e9686 */
[----:B------:R-:W-:Y:S02]  /*14010*/  LOP3.LUT R170, R173, UR34, R2, 0x96, !PT ;  /* 0x00000022adaa7c12 */ /* 0x000fe4000f8e9602 */
[----:B------:R-:W-:Y:S01]  /*14020*/  FSEL R2, R169, RZ, P0 ;  /* 0x000000ffa9027208 */ /* 0x000fe20000000000 */
[----:B------:R-:W-:Y:S01]  /*14030*/  IMAD.WIDE.U32 R168, R168, -0x326172a9, RZ ;  /* 0xcd9e8d57a8a87825 */ /* 0x000fe200078e00ff */
[----:B------:R-:W-:Y:S03]  /*14040*/  IADD3 R208, P0, R206, UR11, RZ ;  /* 0x0000000bced07c10 */ /* 0x000fe6000ff1e0ff */
[--C-:B------:R-:W-:Y:S01]  /*14050*/  FFMA.FTZ R173, R4, UR4, -R2.reuse ;  /* 0x0000000404ad7c23 */ /* 0x100fe20008010802 */
[----:B------:R-:W-:Y:S01]  /*14060*/  FFMA.FTZ R5, R5, UR4, -R2 ;  /* 0x0000000405057c23 */ /* 0x000fe20008010802 */
[----:B------:R-:W-:Y:S01]  /*14070*/  IMAD.WIDE.U32 R170, R170, -0x326172a9, RZ ;  /* 0xcd9e8d57aaaa7825 */ /* 0x000fe200078e00ff */
[----:B------:R-:W-:Y:S02]  /*14080*/  LOP3.LUT R174, R169, UR23, R174, 0x96, !PT ;  /* 0x00000017a9ae7c12 */ /* 0x000fe4000f8e96ae */
[----:B------:R2:W-:Y:S01]  /*14090*/  MUFU.EX2 R178, R5 ;  /* 0x0000000500b27308 */ /* 0x0005e20000000800 */
[----:B------:R-:W-:Y:S01]  /*140a0*/  IADD3.X R209, R207, UR38, RZ, P0, !PT ;  /* 0x00000026cfd17c10 */ /* 0x000fe200087fe4ff */
[----:B------:R-:W-:Y:S01]  /*140b0*/  FFMA.FTZ R185, R13, UR4, -R2 ;  /* 0x000000040db97c23 */ /* 0x000fe20008010802 */
[----:B------:R-:W-:Y:S01]  /*140c0*/  LOP3.LUT R3, R171, UR25, R168, 0x96, !PT ;  /* 0x00000019ab037c12 */ /* 0x000fe2000f8e96a8 */
[--C-:B------:R-:W-:Y:S01]  /*140d0*/  FFMA.FTZ R187, R16, UR4, -R2.reuse ;  /* 0x0000000410bb7c23 */ /* 0x100fe20008010802 */
[----:B------:R-:W-:Y:S01]  /*140e0*/  LOP3.LUT R4, R170, 0xff, RZ, 0xc0, !PT ;  /* 0x000000ffaa047812 */ /* 0x000fe200078ec0ff */
[--C-:B------:R-:W-:Y:S01]  /*140f0*/  FFMA.FTZ R215, R25, UR4, -R2.reuse ;  /* 0x0000000419d77c23 */ /* 0x100fe20008010802 */
[----:B------:R-:W-:Y:S03]  /*14100*/  LOP3.LUT R134, R3, 0xff, RZ, 0xc0, !PT ;  /* 0x000000ff03867812 */ /* 0x000fe600078ec0ff */
[----:B------:R-:W3:Y:S01]  /*14110*/  MUFU.EX2 R173, R173 ;  /* 0x000000ad00ad7308 */ /* 0x000ee20000000800 */
[----:B------:R-:W-:Y:S01]  /*14120*/  ISETP.LE.U32.AND P1, PT, R4, UR5, PT ;  /* 0x0000000504007c0c */ /* 0x000fe2000bf23070 */
[--C-:B------:R-:W-:Y:S01]  /*14130*/  FFMA.FTZ R221, R28, UR4, -R2.reuse ;  /* 0x000000041cdd7c23 */ /* 0x100fe20008010802 */
[----:B------:R-:W-:Y:S01]  /*14140*/  ISETP.LE.U32.AND P5, PT, R134, UR5, PT ;  /* 0x0000000586007c0c */ /* 0x000fe2000bfa3070 */
[--C-:B------:R-:W-:Y:S01]  /*14150*/  FFMA.FTZ R8, R8, UR4, -R2.reuse ;  /* 0x0000000408087c23 */ /* 0x100fe20008010802 */
[--C-:B------:R-:W-:Y:S01]  /*14160*/  SHF.R.U32.HI R4, RZ, 0x10, R3.reuse ;  /* 0x00000010ff047819 */ /* 0x100fe20000011603 */
[----:B------:R-:W-:Y:S01]  /*14170*/  FFMA.FTZ R186, R12, UR4, -R2 ;  /* 0x000000040cba7c23 */ /* 0x000fe20008010802 */
[----:B------:R-:W-:Y:S01]  /*14180*/  LOP3.LUT R169, R171, UR25, R168, 0x96, !PT ;  /* 0x00000019aba97c12 */ /* 0x000fe2000f8e96a8 */
[--C-:B------:R-:W-:Y:S01]  /*14190*/  FFMA.FTZ R196, R17, UR4, -R2.reuse ;  /* 0x0000000411c47c23 */ /* 0x100fe20008010802 */
[----:B--2---:R-:W-:Y:S01]  /*141a0*/  LOP3.LUT R5, R3, 0xffff, RZ, 0xc0, !PT ;  /* 0x0000ffff03057812 */ /* 0x004fe200078ec0ff */
[--C-:B------:R-:W-:Y:S01]  /*141b0*/  FFMA.FTZ R205, R20, UR4, -R2.reuse ;  /* 0x0000000414cd7c23 */ /* 0x100fe20008010802 */
[----:B------:R-:W-:Y:S01]  /*141c0*/  SHF.R.U32.HI R3, RZ, 0x18, R3 ;  /* 0x00000018ff037819 */ /* 0x000fe20000011603 */
[--C-:B------:R-:W-:Y:S01]  /*141d0*/  FFMA.FTZ R211, R21, UR4, -R2.reuse ;  /* 0x0000000415d37c23 */ /* 0x100fe20008010802 */
[----:B------:R-:W-:Y:S01]  /*141e0*/  SHF.R.U32.HI R5, RZ, 0x8, R5 ;  /* 0x00000008ff057819 */ /* 0x000fe20000011605 */
[--C-:B------:R-:W-:Y:S01]  /*141f0*/  FFMA.FTZ R214, R24, UR4, -R2.reuse ;  /* 0x0000000418d67c23 */ /* 0x100fe20008010802 */
[----:B------:R-:W-:Y:S01]  /*14200*/  LOP3.LUT R4, R4, 0xff, RZ, 0xc0, !PT ;  /* 0x000000ff04047812 */ /* 0x000fe200078ec0ff */
[--C-:B------:R-:W-:Y:S01]  /*14210*/  FFMA.FTZ R223, R29, UR4, -R2.reuse ;  /* 0x000000041ddf7c23 */ /* 0x100fe20008010802 */
[----:B---3--:R-:W-:Y:S01]  /*14220*/  F2FP.BF16.F32.PACK_AB R134, R178, R173 ;  /* 0x000000adb286723e */ /* 0x008fe200000010ff */
[--C-:B------:R-:W-:Y:S01]  /*14230*/  FFMA.FTZ R231, R32, UR4, -R2.reuse ;  /* 0x0000000420e77c23 */ /* 0x100fe20008010802 */
[----:B------:R-:W-:Y:S01]  /*14240*/  LOP3.LUT R5, R5, 0xffff, RZ, 0xc0, !PT ;  /* 0x0000ffff05057812 */ /* 0x000fe200078ec0ff */
[----:B------:R-:W-:Y:S01]  /*14250*/  FFMA.FTZ R233, R33, UR4, -R2 ;  /* 0x0000000421e97c23 */ /* 0x000fe20008010802 */
[----:B------:R-:W-:Y:S01]  /*14260*/  PRMT R168, R134, 0x7632, R168 ;  /* 0x0000763286a87816 */ /* 0x000fe200000000a8 */
[----:B----4-:R-:W-:Y:S01]  /*14270*/  @!P5 HFMA2.BF16_V2 R179, -RZ.H0_H0, RZ.H0_H0, -R134.H0_H0 ;  /* 0x200000ffffb3d231 */ /* 0x010fe20000340986 */
[----:B------:R-:W-:Y:S02]  /*14280*/  ISETP.LE.U32.AND P4, PT, R5, UR5, PT ;  /* 0x0000000505007c0c */ /* 0x000fe4000bf83070 */
[----:B------:R-:W-:Y:S02]  /*14290*/  ISETP.LE.U32.AND P2, PT, R3, UR5, PT ;  /* 0x0000000503007c0c */ /* 0x000fe4000bf43070 */
[----:B------:R2:W-:Y:S01]  /*142a0*/  @!P5 STL.S16 [R1+0x34], R179 ;  /* 0x000034b30100d387 */ /* 0x0005e20000100600 */
[----:B------:R-:W-:Y:S02]  /*142b0*/  ISETP.LE.U32.AND P3, PT, R4, UR5, PT ;  /* 0x0000000504007c0c */ /* 0x000fe4000bf63070 */
[----:B-1----:R-:W-:Y:S02]  /*142c0*/  FMNMX.FTZ R3, R135, R175, !PT ;  /* 0x000000af87037209 */ /* 0x002fe40007810000 */
[----:B------:R-:W-:Y:S02]  /*142d0*/  LOP3.LUT R4, R170, 0xffff, RZ, 0xc0, !PT ;  /* 0x0000ffffaa047812 */ /* 0x000fe400078ec0ff */
[C---:B------:R-:W-:Y:S01]  /*142e0*/  FSETP.NEU.FTZ.AND P0, PT, R3.reuse, -INF , PT ;  /* 0xff8000000300780b */ /* 0x040fe20003f1d000 */
[----:B------:R-:W-:Y:S01]  /*142f0*/  FMUL.FTZ R135, R3, UR4 ;  /* 0x0000000403877c20 */ /* 0x000fe20008410000 */
[----:B-----5:R-:W-:Y:S01]  /*14300*/  @!P4 HFMA2.BF16_V2 R180, -RZ.H0_H0, RZ.H0_H0, -R168.H0_H0 ;  /* 0x200000ffffb4c231 */ /* 0x020fe200003409a8 */
[----:B------:R-:W-:Y:S02]  /*14310*/  SHF.R.U32.HI R4, RZ, 0x8, R4 ;  /* 0x00000008ff047819 */ /* 0x000fe40000011604 */
[----:B------:R-:W-:Y:S02]  /*14320*/  PRMT R175, R179, 0x7610, R175 ;  /* 0x00007610b3af7816 */ /* 0x000fe400000000af */
[----:B------:R1:W-:Y:S01]  /*14330*/  @!P4 STL.S16 [R1+0x30], R180 ;  /* 0x000030b40100c387 */ /* 0x0003e20000100600 */
[----:B------:R-:W-:Y:S02]  /*14340*/  LOP3.LUT R5, R4, 0xffff, RZ, 0xc0, !PT ;  /* 0x0000ffff04057812 */ /* 0x000fe400078ec0ff */
[----:B------:R-:W-:Y:S02]  /*14350*/  FSEL R4, R135, RZ, P0 ;  /* 0x000000ff87047208 */ /* 0x000fe40000000000 */
[----:B------:R-:W-:Y:S02]  /*14360*/  PRMT R135, R134, 0x5410, R168 ;  /* 0x0000541086877816 */ /* 0x000fe400000000a8 */
[----:B------:R-:W-:Y:S01]  /*14370*/  ISETP.LE.U32.AND P0, PT, R5, UR5, PT ;  /* 0x0000000505007c0c */ /* 0x000fe2000bf03070 */
[--C-:B------:R-:W-:Y:S01]  /*14380*/  FFMA.FTZ R7, R7, UR4, -R4.reuse ;  /* 0x0000000407077c23 */ /* 0x100fe20008010804 */
[--C-:B------:R-:W-:Y:S01]  /*14390*/  FFMA.FTZ R181, R11, UR4, -R4.reuse ;  /* 0x000000040bb57c23 */ /* 0x100fe20008010804 */
[----:B------:R-:W-:Y:S01]  /*143a0*/  FFMA.FTZ R183, R14, UR4, -R4 ;  /* 0x000000040eb77c23 */ /* 0x000fe20008010804 */
[----:B------:R3:W4:Y:S01]  /*143b0*/  LDL.S16 R11, [R1+0x2c] ;  /* 0x00002c00010b7983 */ /* 0x0007220000100600 */
[----:B--2---:R-:W-:Y:S01]  /*143c0*/  FFMA.FTZ R179, R9, UR4, -R2 ;  /* 0x0000000409b37c23 */ /* 0x004fe20008010802 */
[----:B------:R-:W-:Y:S01]  /*143d0*/  FMUL.FTZ R2, R0, UR4 ;  /* 0x0000000400027c20 */ /* 0x000fe20008410000 */
[----:B------:R2:W-:Y:S01]  /*143e0*/  MUFU.EX2 R177, R7 ;  /* 0x0000000700b17308 */ /* 0x0005e20000000800 */
[----:B------:R-:W-:Y:S01]  /*143f0*/  PRMT R9, R180, 0x7610, R9 ;  /* 0x00007610b4097816 */ /* 0x000fe20000000009 */
[----:B------:R-:W-:Y:S01]  /*14400*/  FFMA.FTZ R182, R15, UR4, -R4 ;  /* 0x000000040fb67c23 */ /* 0x000fe20008010804 */
[----:B------:R-:W-:Y:S02]  /*14410*/  IMAD.MOV.U32 R14, RZ, RZ, R212 ;  /* 0x000000ffff0e7224 */ /* 0x000fe400078e00d4 */
[--C-:B------:R-:W-:Y:S01]  /*14420*/  FFMA.FTZ R184, R18, UR4, -R4.reuse ;  /* 0x0000000412b87c23 */ /* 0x100fe20008010804 */
[----:B------:R-:W-:Y:S02]  /*14430*/  IMAD.MOV.U32 R15, RZ, RZ, R213 ;  /* 0x000000ffff0f7224 */ /* 0x000fe400078e00d5 */
[--C-:B------:R-:W-:Y:S01]  /*14440*/  FFMA.FTZ R188, R19, UR4, -R4.reuse ;  /* 0x0000000413bc7c23 */ /* 0x100fe20008010804 */
[--C-:B------:R-:W-:Y:S01]  /*14450*/  FFMA.FTZ R203, R22, UR4, -R4.reuse ;  /* 0x0000000416cb7c23 */ /* 0x100fe20008010804 */
[----:B------:R-:W5:Y:S01]  /*14460*/  MUFU.EX2 R2, R2 ;  /* 0x0000000200027308 */ /* 0x000f620000000800 */
[--C-:B------:R-:W-:Y:S01]  /*14470*/  FFMA.FTZ R210, R23, UR4, -R4.reuse ;  /* 0x0000000417d27c23 */ /* 0x100fe20008010804 */
[--C-:B------:R-:W-:Y:S01]  /*14480*/  FFMA.FTZ R6, R6, UR4, -R4.reuse ;  /* 0x0000000406067c23 */ /* 0x100fe20008010804 */
[--C-:B-1----:R-:W-:Y:S01]  /*14490*/  FFMA.FTZ R180, R10, UR4, -R4.reuse ;  /* 0x000000040ab47c23 */ /* 0x102fe20008010804 */
[--C-:B------:R-:W-:Y:S01]  /*144a0*/  FFMA.FTZ R212, R26, UR4, -R4.reuse ;  /* 0x000000041ad47c23 */ /* 0x100fe20008010804 */
[--C-:B------:R-:W-:Y:S01]  /*144b0*/  FFMA.FTZ R213, R27, UR4, -R4.reuse ;  /* 0x000000041bd57c23 */ /* 0x100fe20008010804 */
[--C-:B------:R-:W-:Y:S01]  /*144c0*/  FFMA.FTZ R220, R30, UR4, -R4.reuse ;  /* 0x000000041edc7c23 */ /* 0x100fe20008010804 */
[--C-:B------:R-:W-:Y:S01]  /*144d0*/  FFMA.FTZ R222, R31, UR4, -R4.reuse ;  /* 0x000000041fde7c23 */ /* 0x100fe20008010804 */
[--C-:B------:R-:W-:Y:S01]  /*144e0*/  FFMA.FTZ R230, R34, UR4, -R4.reuse ;  /* 0x0000000422e67c23 */ /* 0x100fe20008010804 */
[----:B------:R-:W-:Y:S01]  /*144f0*/  FFMA.FTZ R232, R35, UR4, -R4 ;  /* 0x0000000423e87c23 */ /* 0x000fe20008010804 */
[----:B------:R-:W-:Y:S01]  /*14500*/  @!P4 PRMT R168, R9, 0x5410, RZ ;  /* 0x0000541009a8c816 */ /* 0x000fe200000000ff */
[----:B------:R-:W-:Y:S01]  /*14510*/  FADD.FTZ R0, -R3, R133 ;  /* 0x0000008503007221 */ /* 0x000fe20000010100 */
[----:B------:R-:W-:Y:S01]  /*14520*/  LOP3.LUT R4, R170, 0xffff, RZ, 0xc0, !PT ;  /* 0x0000ffffaa047812 */ /* 0x000fe200078ec0ff */
[----:B------:R-:W1:Y:S01]  /*14530*/  MUFU.EX2 R133, R6 ;  /* 0x0000000600857308 */ /* 0x000e620000000800 */
[----:B------:R-:W-:Y:S01]  /*14540*/  SHF.R.U32.HI R5, RZ, 0x10, R170 ;  /* 0x00000010ff057819 */ /* 0x000fe200000116aa */
[----:B------:R-:W-:Y:S01]  /*14550*/  STG.E.U16 desc[UR32][R206.64+0x2], R168 ;  /* 0x000002a8ce007986 */ /* 0x000fe2000c101520 */
[----:B--2---:R-:W-:Y:S01]  /*14560*/  SHF.R.U32.HI R7, RZ, 0x8, R4 ;  /* 0x00000008ff077819 */ /* 0x004fe20000011604 */
[C---:B-----5:R-:W-:Y:S01]  /*14570*/  FMUL.FTZ R9, R2.reuse, R161 ;  /* 0x000000a102097220 */ /* 0x060fe20000410000 */
[C---:B------:R-:W-:Y:S01]  /*14580*/  FMUL.FTZ R4, R2.reuse, R164 ;  /* 0x000000a402047220 */ /* 0x040fe20000410000 */
[----:B------:R3:W2:Y:S01]  /*14590*/  LDL.S16 R161, [R1+0x4c] ;  /* 0x00004c0001a17983 */ /* 0x0006a20000100600 */
[----:B------:R-:W-:Y:S01]  /*145a0*/  FFMA.FTZ R173, R2, R204, R173 ;  /* 0x000000cc02ad7223 */ /* 0x000fe200000100ad */
[----:B------:R-:W-:Y:S01]  /*145b0*/  @!P5 PRMT R134, R175, 0x5410, RZ ;  /* 0x00005410af86d816 */ /* 0x000fe200000000ff */
[----:B------:R-:W-:Y:S01]  /*145c0*/  IMAD.WIDE.U32 R174, R174, -0x2daee0ad, RZ ;  /* 0xd2511f53aeae7825 */ /* 0x000fe200078e00ff */
[----:B------:R3:W5:Y:S03]  /*145d0*/  LDL.S16 R164, [R1+0x20] ;  /* 0x0000200001a47983 */ /* 0x0007660000100600 */
[----:B------:R-:W-:Y:S01]  /*145e0*/  FMUL.FTZ R25, R2, R145 ;  /* 0x0000009102197220 */ /* 0x000fe20000410000 */
[----:B------:R-:W-:Y:S01]  /*145f0*/  FADD.FTZ R173, R178, R173 ;  /* 0x000000adb2ad7221 */ /* 0x000fe20000010000 */
[----:B------:R3:W3:Y:S01]  /*14600*/  LDL.S16 R204, [R1+0x28] ;  /* 0x0000280001cc7983 */ /* 0x0006e20000100600 */
[----:B------:R-:W-:Y:S01]  /*14610*/  LOP3.LUT R5, R5, 0xff, RZ, 0xc0, !PT ;  /* 0x000000ff05057812 */ /* 0x000fe200078ec0ff */
[C---:B------:R-:W-:Y:S01]  /*14620*/  FMUL.FTZ R21, R2.reuse, R149 ;  /* 0x0000009502157220 */ /* 0x040fe20000410000 */
[----:B-1----:R-:W-:Y:S01]  /*14630*/  F2FP.BF16.F32.PACK_AB R149, R177, R133 ;  /* 0x00000085b195723e */ /* 0x002fe200000010ff */
[----:B------:R1:W-:Y:S01]  /*14640*/  STG.E.U16 desc[UR32][R206.64], R134 ;  /* 0x00000086ce007986 */ /* 0x0003e2000c101520 */
[----:B------:R-:W-:Y:S01]  /*14650*/  ISETP.LE.U32.AND P5, PT, R5, UR5, PT ;  /* 0x0000000505007c0c */ /* 0x000fe2000bfa3070 */
[----:B------:R-:W-:Y:S01]  /*14660*/  FMUL.FTZ R28, R2, R140 ;  /* 0x0000008c021c7220 */ /* 0x000fe20000410000 */
[--C-:B------:R-:W-:Y:S01]  /*14670*/  SHF.R.U32.HI R5, RZ, 0x18, R170.reuse ;  /* 0x00000018ff057819 */ /* 0x100fe200000116aa */
[----:B------:R-:W-:Y:S01]  /*14680*/  MUFU.EX2 R140, R179 ;  /* 0x000000b3008c7308 */ /* 0x000fe20000000800 */
[----:B------:R-:W-:Y:S01]  /*14690*/  LOP3.LUT R10, R170, 0xff, RZ, 0xc0, !PT ;  /* 0x000000ffaa0a7812 */ /* 0x000fe200078ec0ff */
[----:B------:R-:W-:Y:S01]  /*146a0*/  FMUL.FTZ R0, R0, UR4 ;  /* 0x0000000400007c20 */ /* 0x000fe20008410000 */
[----:B------:R-:W-:Y:S01]  /*146b0*/  ISETP.LE.U32.AND P4, PT, R5, UR5, PT ;  /* 0x0000000505007c0c */ /* 0x000fe2000bf83070 */
[C---:B------:R-:W-:Y:S01]  /*146c0*/  FMUL.FTZ R12, R2.reuse, R156 ;  /* 0x0000009c020c7220 */ /* 0x040fe20000410000 */
[--C-:B------:R-:W-:Y:S01]  /*146d0*/  SHF.R.U32.HI R5, RZ, 0x10, R170.reuse ;  /* 0x00000010ff057819 */ /* 0x100fe200000116aa */
[C---:B------:R-:W-:Y:S01]  /*146e0*/  FMUL.FTZ R20, R2.reuse, R148 ;  /* 0x0000009402147220 */ /* 0x040fe20000410000 */
[----:B------:R-:W-:Y:S03]  /*146f0*/  SHF.R.U32.HI R171, RZ, 0x18, R170 ;  /* 0x00000018ffab7819 */ /* 0x000fe600000116aa */
[----:B------:R-:W1:Y:S01]  /*14700*/  MUFU.EX2 R0, R0 ;  /* 0x0000000000007308 */ /* 0x000e620000000800 */
[----:B------:R-:W-:Y:S01]  /*14710*/  PRMT R156, R149, 0x7632, R156 ;  /* 0x00007632959c7816 */ /* 0x000fe2000000009c */
[C---:B------:R-:W-:Y:S01]  /*14720*/  FMUL.FTZ R17, R2.reuse, R153 ;  /* 0x0000009902117220 */ /* 0x040fe20000410000 */
[----:B------:R-:W-:Y:S01]  /*14730*/  LOP3.LUT R6, R5, 0xff, RZ, 0xc0, !PT ;  /* 0x000000ff05067812 */ /* 0x000fe200078ec0ff */
[----:B------:R-:W-:Y:S01]  /*14740*/  FMUL.FTZ R24, R2, R144 ;  /* 0x0000009002187220 */ /* 0x000fe20000410000 */
[----:B------:R-:W-:Y:S01]  /*14750*/  PRMT R144, R10, 0x5410, R7 ;  /* 0x000054100a907816 */ /* 0x000fe20000000007 */
[----:B------:R-:W-:Y:S01]  /*14760*/  FMUL.FTZ R32, R2, R136 ;  /* 0x0000008802207220 */ /* 0x000fe20000410000 */
[----:B------:R-:W-:Y:S03]  /*14770*/  PRMT R171, R6, 0x5410, R171 ;  /* 0x0000541006ab7816 */ /* 0x000fe600000000ab */
[----:B------:R-:W1:Y:S01]  /*14780*/  MUFU.EX2 R170, R8 ;  /* 0x0000000800aa7308 */ /* 0x000e620000000800 */
[C---:B------:R-:W-:Y:S01]  /*14790*/  FMUL.FTZ R33, R2.reuse, R137 ;  /* 0x0000008902217220 */ /* 0x040fe20000410000 */
[----:B------:R-:W-:Y:S01]  /*147a0*/  LOP3.LUT R176, R175, UR27, R172, 0x96, !PT ;  /* 0x0000001bafb07c12 */ /* 0x000fe2000f8e96ac */
        /* <DEDUP_REMOVED lines=9> */
[----:B------:R-:W-:Y:S02]  /*14840*/  IMAD.MOV.U32 R166, RZ, RZ, R14 ;  /* 0x000000ffffa67224 */ /* 0x000fe400078e000e */
[C---:B------:R-:W-:Y:S01]  /*14850*/  FMUL.FTZ R22, R0.reuse, R150 ;  /* 0x0000009600167220 */ /* 0x040fe20000410000 */
[----:B------:R-:W-:Y:S02]  /*14860*/  IMAD.MOV.U32 R167, RZ, RZ, R15 ;  /* 0x000000ffffa77224 */ /* 0x000fe400078e000f */
[C---:B------:R-:W-:Y:S01]  /*14870*/  FMUL.FTZ R10, R0.reuse, R162 ;  /* 0x000000a2000a7220 */ /* 0x040fe20000410000 */
[----:B------:R-:W-:Y:S01]  /*14880*/  FMUL.FTZ R14, R0, R158 ;  /* 0x0000009e000e7220 */ /* 0x000fe20000410000 */
[----:B------:R-:W-:Y:S01]  /*14890*/  F2FP.BF16.F32.PACK_AB R148, R140, R170 ;  /* 0x000000aa8c94723e */ /* 0x000fe200000010ff */
[C---:B------:R-:W-:Y:S01]  /*148a0*/  FMUL.FTZ R15, R0.reuse, R159 ;  /* 0x0000009f000f7220 */ /* 0x040fe20000410000 */
[C---:B------:R-:W-:Y:S01]  /*148b0*/  FMUL.FTZ R18, R0.reuse, R154 ;  /* 0x0000009a00127220 */ /* 0x040fe20000410000 */
[----:B------:R-:W-:Y:S01]  /*148c0*/  FMUL.FTZ R19, R0, R155 ;  /* 0x0000009b00137220 */ /* 0x000fe20000410000 */
[----:B------:R-:W-:Y:S01]  /*148d0*/  PRMT R153, R148, 0x7632, R153 ;  /* 0x0000763294997816 */ /* 0x000fe20000000099 */
        /* <DEDUP_REMOVED lines=103> */
[----:B------:R-:W-:Y:S01]  /*14f50*/  FADD.FTZ R141, R177, R137 ;  /* 0x00000089b18d7221 */ /* 0x000fe20000010000 */
[----:B------:R-:W-:Y:S01]  /*14f60*/  LOP3.LUT R133, R169, 0xffff, RZ, 0xc0, !PT ;  /* 0x0000ffffa9857812 */ /* 0x000fe200078ec0ff */
[----:B------:R-:W1:Y:S01]  /*14f70*/  MUFU.EX2 R154, R180 ;  /* 0x000000b4009a7308 */ /* 0x000e620000000800 */
[----:B------:R-:W-:Y:S01]  /*14f80*/  LOP3.LUT R172, R175, UR27, R172, 0x96, !PT ;  /* 0x0000001bafac7c12 */ /* 0x000fe2000f8e96ac */
[----:B------:R-:W-:Y:S01]  /*14f90*/  FADD.FTZ R173, R170, R173 ;  /* 0x000000adaaad7221 */ /* 0x000fe20000010000 */
[----:B------:R-:W-:Y:S01]  /*14fa0*/  SHF.R.U32.HI R133, RZ, 0x8, R133 ;  /* 0x00000008ff857819 */ /* 0x000fe20000011685 */
[----:B------:R-:W-:Y:S02]  /*14fb0*/  IMAD.MOV.U32 R143, RZ, RZ, 0x7054 ;  /* 0x00007054ff8f7424 */ /* 0x000fe400078e00ff */
[----:B------:R-:W-:Y:S04]  /*14fc0*/  FADD.FTZ R146, R140, R173 ;  /* 0x000000ad8c927221 */ /* 0x000fe80000010000 */
[----:B------:R-:W-:Y:S10]  /*14fd0*/  MUFU.EX2 R134, R183 ;  /* 0x000000b700867308 */ /* 0x000ff40000000800 */
[----:B------:R-:W-:Y:S01]  /*14fe0*/  MUFU.EX2 R157, R188 ;  /* 0x000000bc009d7308 */ /* 0x000fe20000000800 */
[----:B-1----:R-:W-:Y:S01]  /*14ff0*/  FADD.FTZ R140, R154, R141 ;  /* 0x0000008d9a8c7221 */ /* 0x002fe20000010000 */
[----:B----4-:R-:W-:Y:S05]  /*15000*/  @!P3 HFMA2.BF16_V2 R11, -RZ.H0_H0, RZ.H0_H0, -R149.H0_H0 ;  /* 0x200000ffff0bb231 */ /* 0x010fea0000340995 */
[----:B------:R1:W-:Y:S01]  /*15010*/  @!P3 STL.S16 [R1+0x2c], R11 ;  /* 0x00002c0b0100b387 */ /* 0x0003e20000100600 */
[----:B------:R-:W-:Y:S01]  /*15020*/  PRMT R136, R11, 0x7610, R136 ;  /* 0x000076100b887816 */ /* 0x000fe20000000088 */
[----:B--2---:R-:W-:Y:S02]  /*15030*/  @!P2 HFMA2.BF16_V2 R161, -RZ.H0_H0, RZ.H0_H0, -R156.H0_H0 ;  /* 0x200000ffffa1a231 */ /* 0x004fe4000034099c */
[----:B-1----:R-:W-:Y:S01]  /*15040*/  FMUL.FTZ R11, R0, R163 ;  /* 0x000000a3000b7220 */ /* 0x002fe20000410000 */
[----:B------:R-:W-:Y:S01]  /*15050*/  PRMT R0, R149, 0x5410, R156 ;  /* 0x0000541095007816 */ /* 0x000fe2000000009c */
[----:B-----5:R-:W-:Y:S01]  /*15060*/  @!P1 HFMA2.BF16_V2 R164, -RZ.H0_H0, RZ.H0_H0, -R148.H0_H0 ;  /* 0x200000ffffa49231 */ /* 0x020fe20000340994 */
[----:B------:R1:W-:Y:S01]  /*15070*/  @!P2 STL.S16 [R1+0x4c], R161 ;  /* 0x00004ca10100a387 */ /* 0x0003e20000100600 */
[----:B------:R-:W-:Y:S01]  /*15080*/  PRMT R142, R161, 0x7610, R142 ;  /* 0x00007610a18e7816 */ /* 0x000fe2000000008e */
[----:B---3--:R-:W-:Y:S02]  /*15090*/  @!P0 HFMA2.BF16_V2 R204, -RZ.H0_H0, RZ.H0_H0, -R153.H0_H0 ;  /* 0x200000ffffcc8231 */ /* 0x008fe40000340999 */
[----:B------:R2:W-:Y:S01]  /*150a0*/  @!P1 STL.S16 [R1+0x20], R164 ;  /* 0x000020a401009387 */ /* 0x0005e20000100600 */
[----:B------:R-:W-:Y:S02]  /*150b0*/  @!P2 PRMT R156, R142, 0x5410, RZ ;  /* 0x000054108e9ca816 */ /* 0x000fe400000000ff */
[----:B------:R-:W-:Y:S01]  /*150c0*/  @!P3 PRMT R149, R136, 0x5410, RZ ;  /* 0x000054108895b816 */ /* 0x000fe200000000ff */
[----:B------:R-:W-:Y:S01]  /*150d0*/  @!P0 STL.S16 [R1+0x28], R204 ;  /* 0x000028cc01008387 */ /* 0x000fe20000100600 */
[----:B------:R-:W-:Y:S02]  /*150e0*/  ISETP.LE.U32.AND P3, PT, R2, UR5, PT ;  /* 0x0000000502007c0c */ /* 0x000fe4000bf63070 */
[----:B------:R-:W-:Y:S01]  /*150f0*/  LOP3.LUT R2, R176, 0xffff, RZ, 0xc0, !PT ;  /* 0x0000ffffb0027812 */ /* 0x000fe200078ec0ff */
[----:B------:R3:W4:Y:S01]  /*15100*/  LDL.S16 R142, [R1+0x54] ;  /* 0x00005400018e7983 */ /* 0x0007220000100600 */
[----:B------:R-:W-:Y:S02]  /*15110*/  LOP3.LUT R136, R169, 0xff, RZ, 0xc0, !PT ;  /* 0x000000ffa9887812 */ /* 0x000fe400078ec0ff */
[----:B------:R-:W-:Y:S01]  /*15120*/  SHF.R.U32.HI R2, RZ, 0x8, R2 ;  /* 0x00000008ff027819 */ /* 0x000fe20000011602 */
[----:B------:R3:W5:Y:S01]  /*15130*/  LDL.S16 R145, [R1+0x48] ;  /* 0x0000480001917983 */ /* 0x0007620000100600 */
[----:B------:R-:W-:Y:S02]  /*15140*/  PRMT R138, R136, 0x5410, R133 ;  /* 0x00005410888a7816 */ /* 0x000fe40000000085 */
[----:B------:R-:W-:Y:S01]  /*15150*/  LOP3.LUT R2, R2, 0xffff, RZ, 0xc0, !PT ;  /* 0x0000ffff02027812 */ /* 0x000fe200078ec0ff */
[----:B------:R3:W3:Y:S01]  /*15160*/  LDL.S16 R150, [R1+0x50] ;  /* 0x0000500001967983 */ /* 0x0006e20000100600 */
[----:B------:R-:W-:Y:S02]  /*15170*/  SHF.R.U32.HI R133, RZ, 0x10, R169 ;  /* 0x00000010ff857819 */ /* 0x000fe400000116a9 */
[----:B------:R-:W-:Y:S01]  /*15180*/  PRMT R139, R164, 0x7610, R139 ;  /* 0x00007610a48b7816 */ /* 0x000fe2000000008b */
[----:B------:R-:W-:Y:S01]  /*15190*/  STG.E.U16 desc[UR32][R208.64+0x2], R156 ;  /* 0x0000029cd0007986 */ /* 0x000fe2000c101520 */
[----:B------:R-:W-:Y:S01]  /*151a0*/  SHF.R.U32.HI R136, RZ, 0x18, R176 ;  /* 0x00000018ff887819 */ /* 0x000fe200000116b0 */
[----:B-1----:R-:W-:Y:S01]  /*151b0*/  MUFU.EX2 R161, R196 ;  /* 0x000000c400a17308 */ /* 0x002fe20000000800 */
[----:B------:R-:W-:Y:S01]  /*151c0*/  ISETP.LE.U32.AND P2, PT, R2, UR5, PT ;  /* 0x0000000502007c0c */ /* 0x000fe2000bf43070 */
[----:B------:R-:W-:Y:S01]  /*151d0*/  STG.E.U16 desc[UR32][R208.64], R149 ;  /* 0x00000095d0007986 */ /* 0x000fe2000c101520 */
[----:B------:R-:W-:Y:S02]  /*151e0*/  SHF.R.U32.HI R169, RZ, 0x18, R169 ;  /* 0x00000018ffa97819 */ /* 0x000fe400000116a9 */
[----:B------:R-:W-:Y:S02]  /*151f0*/  LOP3.LUT R133, R133, 0xff, RZ, 0xc0, !PT ;  /* 0x000000ff85857812 */ /* 0x000fe400078ec0ff */
[----:B------:R-:W-:Y:S02]  /*15200*/  PRMT R2, R148, 0x5410, R153 ;  /* 0x0000541094027816 */ /* 0x000fe40000000099 */
[----:B------:R-:W-:Y:S02]  /*15210*/  @!P1 PRMT R148, R139, 0x5410, RZ ;  /* 0x000054108b949816 */ /* 0x000fe400000000ff */
[----:B------:R-:W-:Y:S02]  /*15220*/  ISETP.LE.U32.AND P1, PT, R136, UR5, PT ;  /* 0x0000000588007c0c */ /* 0x000fe4000bf23070 */
[----:B------:R-:W-:Y:S01]  /*15230*/  PRMT R137, R204, 0x7610, R137 ;  /* 0x00007610cc897816 */ /* 0x000fe20000000089 */
[----:B------:R-:W-:Y:S01]  /*15240*/  STG.E.U16 desc[UR32][R206.64+0x10], R148 ;  /* 0x00001094ce007986 */ /* 0x000fe2000c101520 */
[----:B------:R-:W-:Y:S02]  /*15250*/  LOP3.LUT R136, R174, 0xff, RZ, 0xc0, !PT ;  /* 0x000000ffae887812 */ /* 0x000fe400078ec0ff */
[----:B------:R-:W-:Y:S01]  /*15260*/  PRMT R139, R133, 0x5410, R169 ;  /* 0x00005410858b7816 */ /* 0x000fe200000000a9 */
[----:B------:R-:W-:Y:S01]  /*15270*/  IMAD.U32 R169, RZ, RZ, UR5 ;  /* 0x00000005ffa97e24 */ /* 0x000fe2000f8e00ff */
[----:B------:R-:W-:Y:S02]  /*15280*/  LOP3.LUT R133, R172, 0xffff, RZ, 0xc0, !PT ;  /* 0x0000ffffac857812 */ /* 0x000fe400078ec0ff */
[----:B------:R-:W-:Y:S02]  /*15290*/  @!P0 PRMT R153, R137, 0x5410, RZ ;  /* 0x0000541089998816 */ /* 0x000fe400000000ff */
[----:B------:R-:W-:Y:S02]  /*152a0*/  ISETP.LE.U32.AND P0, PT, R136, UR5, PT ;  /* 0x0000000588007c0c */ /* 0x000fe4000bf03070 */
[----:B------:R-:W-:Y:S01]  /*152b0*/  LOP3.LUT R136, R172, 0xff, RZ, 0xc0, !PT ;  /* 0x000000ffac887812 */ /* 0x000fe200078ec0ff */
[----:B------:R-:W-:Y:S01]  /*152c0*/  STG.E.U16 desc[UR32][R206.64+0x12], R153 ;  /* 0x00001299ce007986 */ /* 0x000fe2000c101520 */
[----:B------:R-:W-:Y:S02]  /*152d0*/  SHF.R.U32.HI R133, RZ, 0x8, R133 ;  /* 0x00000008ff857819 */ /* 0x000fe40000011685 */
[----:B------:R-:W-:Y:S02]  /*152e0*/  PRMT R169, R169, R143, UR5 ;  /* 0x00000005a9a97e16 */ /* 0x000fe4000800008f */
[----:B------:R-:W-:Y:S02]  /*152f0*/  PRMT R147, R136, 0x5410, R133 ;  /* 0x0000541088937816 */ /* 0x000fe40000000085 */
[----:B------:R-:W1:Y:S01]  /*15300*/  MUFU.EX2 R133, R181 ;  /* 0x000000b500857308 */ /* 0x000e620000000800 */
[--C-:B------:R-:W-:Y:S02]  /*15310*/  SHF.R.U32.HI R137, RZ, 0x10, R172.reuse ;  /* 0x00000010ff897819 */ /* 0x100fe400000116ac */
[--C-:B------:R-:W-:Y:S02]  /*15320*/  HSET2.LE.AND R136, R138, R169.reuse, PT ;  /* 0x000000a98a887233 */ /* 0x100fe40003803000 */
[----:B------:R-:W-:Y:S02]  /*15330*/  SHF.R.U32.HI R172, RZ, 0x18, R172 ;  /* 0x00000018ffac7819 */ /* 0x000fe400000116ac */
[----:B------:R-:W-:Y:S02]  /*15340*/  LOP3.LUT R137, R137, 0xff, RZ, 0xc0, !PT ;  /* 0x000000ff89897812 */ /* 0x000fe400078ec0ff */
[----:B------:R-:W-:Y:S02]  /*15350*/  LOP3.LUT R136, R136, R135, RZ, 0xc0, !PT ;  /* 0x0000008788887212 */ /* 0x000fe400078ec0ff */
[----:B------:R-:W-:Y:S02]  /*15360*/  PRMT R172, R137, 0x5410, R172 ;  /* 0x0000541089ac7816 */ /* 0x000fe400000000ac */
[--C-:B------:R-:W-:Y:S02]  /*15370*/  HSET2.LE.AND R137, R139, R169.reuse, PT ;  /* 0x000000a98b897233 */ /* 0x100fe40003803000 */
[C---:B------:R-:W-:Y:S02]  /*15380*/  LOP3.LUT R135, R174.reuse, 0xffff, RZ, 0xc0, !PT ;  /* 0x0000ffffae877812 */ /* 0x040fe400078ec0ff */
[C---:B-1----:R-:W-:Y:S01]  /*15390*/  F2FP.BF16.F32.PACK_AB R154, R133.reuse, R154 ;  /* 0x0000009a859a723e */ /* 0x042fe200000010ff */
[----:B------:R-:W-:Y:S01]  /*153a0*/  FADD.FTZ R162, R133, R140 ;  /* 0x0000008c85a27221 */ /* 0x000fe20000010000 */
[----:B------:R-:W-:Y:S02]  /*153b0*/  LOP3.LUT R138, R174, 0xff, RZ, 0xc0, !PT ;  /* 0x000000ffae8a7812 */ /* 0x000fe400078ec0ff */
[----:B------:R-:W-:Y:S01]  /*153c0*/  LOP3.LUT R137, R137, R0, RZ, 0xc0, !PT ;  /* 0x0000000089897212 */ /* 0x000fe200078ec0ff */
[----:B------:R-:W-:Y:S01]  /*153d0*/  FADD.FTZ R162, R134, R162 ;  /* 0x000000a286a27221 */ /* 0x000fe20000010000 */
[----:B------:R-:W-:Y:S02]  /*153e0*/  SHF.R.U32.HI R135, RZ, 0x8, R135 ;  /* 0x00000008ff877819 */ /* 0x000fe40000011687 */
[--C-:B------:R-:W-:Y:S02]  /*153f0*/  SHF.R.U32.HI R0, RZ, 0x10, R174.reuse ;  /* 0x00000010ff007819 */ /* 0x100fe400000116ae */
[----:B------:R-:W-:Y:S02]  /*15400*/  PRMT R159, R138, 0x5410, R135 ;  /* 0x000054108a9f7816 */ /* 0x000fe40000000087 */
[----:B------:R-:W-:Y:S02]  /*15410*/  SHF.R.U32.HI R135, RZ, 0x18, R174 ;  /* 0x00000018ff877819 */ /* 0x000fe400000116ae */
[----:B------:R-:W-:Y:S02]  /*15420*/  LOP3.LUT R0, R0, 0xff, RZ, 0xc0, !PT ;  /* 0x000000ff00007812 */ /* 0x000fe400078ec0ff */
[----:B------:R-:W-:Y:S02]  /*15430*/  PRMT R155, R154, 0x7632, R155 ;  /* 0x000076329a9b7816 */ /* 0x000fe4000000009b */
[--C-:B------:R-:W-:Y:S02]  /*15440*/  HSET2.LE.AND R138, R144, R169.reuse, PT ;  /* 0x000000a9908a7233 */ /* 0x100fe40003803000 */
[----:B------:R-:W-:Y:S01]  /*15450*/  HSET2.LE.AND R139, R171, R169, PT ;  /* 0x000000a9ab8b7233 */ /* 0x000fe20003803000 */
[----:B------:R-:W-:Y:S01]  /*15460*/  MUFU.EX2 R144, R185 ;  /* 0x000000b900907308 */ /* 0x000fe20000000800 */
[----:B------:R-:W-:Y:S02]  /*15470*/  PRMT R163, R0, 0x5410, R135 ;  /* 0x0000541000a37816 */ /* 0x000fe40000000087 */
[----:B------:R-:W-:Y:S02]  /*15480*/  PRMT R0, R154, 0x5410, R155 ;  /* 0x000054109a007816 */ /* 0x000fe4000000009b */
[----:B------:R-:W-:Y:S02]  /*15490*/  LOP3.LUT R138, R138, R2, RZ, 0xc0, !PT ;  /* 0x000000028a8a7212 */ /* 0x000fe400078ec0ff */
[----:B------:R-:W-:Y:S02]  /*154a0*/  LOP3.LUT R139, R139, R0, RZ, 0xc0, !PT ;  /* 0x000000008b8b7212 */ /* 0x000fe400078ec0ff */
[----:B------:R-:W-:Y:S02]  /*154b0*/  SHF.R.U32.HI R0, RZ, 0x10, R176 ;  /* 0x00000010ff007819 */ /* 0x000fe400000116b0 */
[----:B------:R-:W-:Y:S02]  /*154c0*/  LDSM.16.MT88.4 R176, [R190+0x13800] ;  /* 0x01380000beb0783b */ /* 0x000fe40000004200 */
[----:B------:R-:W-:Y:S01]  /*154d0*/  LOP3.LUT R0, R0, 0xff, RZ, 0xc0, !PT ;  /* 0x000000ff00007812 */ /* 0x000fe200078ec0ff */
[----:B----4-:R-:W-:Y:S02]  /*154e0*/  @!P5 HFMA2.BF16_V2 R142, -RZ.H0_H0, RZ.H0_H0, -R154.H0_H0 ;  /* 0x200000ffff8ed231 */ /* 0x010fe4000034099a */
[----:B-----5:R-:W-:Y:S03]  /*154f0*/  @!P4 HFMA2.BF16_V2 R145, -RZ.H0_H0, RZ.H0_H0, -R155.H0_H0 ;  /* 0x200000ffff91c231 */ /* 0x020fe6000034099b */
[----:B------:R-:W-:Y:S01]  /*15500*/  PRMT R151, R142, 0x7610, R151 ;  /* 0x000076108e977816 */ /* 0x000fe20000000097 */
[----:B------:R-:W-:Y:S03]  /*15510*/  @!P5 STL.S16 [R1+0x54], R142 ;  /* 0x0000548e0100d387 */ /* 0x000fe60000100600 */
[----:B------:R-:W-:Y:S01]  /*15520*/  @!P5 PRMT R154, R151, 0x5410, RZ ;  /* 0x00005410979ad816 */ /* 0x000fe200000000ff */
[----:B------:R-:W1:Y:S01]  /*15530*/  LDSM.16.MT88.4 R140, [R190+0x10000] ;  /* 0x01000000be8c783b */ /* 0x000e620000004200 */
[----:B------:R-:W-:Y:S01]  /*15540*/  ISETP.LE.U32.AND P5, PT, R0, UR5, PT ;  /* 0x0000000500007c0c */ /* 0x000fe2000bfa3070 */
[----:B------:R-:W4:Y:S01]  /*15550*/  MUFU.EX2 R151, R187 ;  /* 0x000000bb00977308 */ /* 0x000f220000000800 */
[----:B------:R-:W-:Y:S02]  /*15560*/  LOP3.LUT R0, R174, 0xffff, RZ, 0xc0, !PT ;  /* 0x0000ffffae007812 */ /* 0x000fe400078ec0ff */
[----:B------:R-:W-:Y:S02]  /*15570*/  PRMT R133, R145, 0x7610, R133 ;  /* 0x0000761091857816 */ /* 0x000fe40000000085 */
[----:B------:R-:W-:Y:S01]  /*15580*/  SHF.R.U32.HI R0, RZ, 0x8, R0 ;  /* 0x00000008ff007819 */ /* 0x000fe20000011600 */
[----:B------:R5:W-:Y:S01]  /*15590*/  @!P4 STL.S16 [R1+0x48], R145 ;  /* 0x000048910100c387 */ /* 0x000be20000100600 */
[----:B------:R-:W-:Y:S02]  /*155a0*/  @!P4 PRMT R155, R133, 0x5410, RZ ;  /* 0x00005410859bc816 */ /* 0x000fe400000000ff */
[----:B------:R-:W-:Y:S01]  /*155b0*/  LOP3.LUT R0, R0, 0xffff, RZ, 0xc0, !PT ;  /* 0x0000ffff00007812 */ /* 0x000fe200078ec0ff */
[----:B--2---:R2:W2:Y:S01]  /*155c0*/  LDL.S16 R164, [R1+0x44] ;  /* 0x0000440001a47983 */ /* 0x0044a20000100600 */
[--C-:B------:R-:W-:Y:S02]  /*155d0*/  SHF.R.U32.HI R133, RZ, 0x10, R174.reuse ;  /* 0x00000010ff857819 */ /* 0x100fe400000116ae */
[----:B------:R-:W-:Y:S01]  /*155e0*/  ISETP.LE.U32.AND P4, PT, R0, UR5, PT ;  /* 0x0000000500007c0c */ /* 0x000fe2000bf83070 */
[----:B------:R-:W-:Y:S01]  /*155f0*/  STG.E.U16 desc[UR32][R208.64+0x12], R155 ;  /* 0x0000129bd0007986 */ /* 0x000fe2000c101520 */
[----:B------:R-:W-:Y:S01]  /*15600*/  SHF.R.U32.HI R174, RZ, 0x18, R174 ;  /* 0x00000018ffae7819 */ /* 0x000fe200000116ae */
[----:B------:R-:W3:Y:S01]  /*15610*/  MUFU.EX2 R0, R186 ;  /* 0x000000ba00007308 */ /* 0x000ee20000000800 */
[----:B----4-:R-:W-:Y:S01]  /*15620*/  F2FP.BF16.F32.PACK_AB R152, R161, R151 ;  /* 0x00000097a198723e */ /* 0x010fe200000010ff */
[----:B------:R-:W-:Y:S03]  /*15630*/  STG.E.U16 desc[UR32][R208.64+0x10], R154 ;  /* 0x0000109ad0007986 */ /* 0x000fe6000c101520 */
[----:B------:R-:W-:Y:S05]  /*15640*/  PRMT R158, R152, 0x7632, R158 ;  /* 0x00007632989e7816 */ /* 0x000fea000000009e */
[----:B-----5:R-:W4:Y:S01]  /*15650*/  MUFU.EX2 R145, R182 ;  /* 0x000000b600917308 */ /* 0x020f220000000800 */
[----:B---3--:R-:W-:Y:S01]  /*15660*/  FADD.FTZ R146, R0, R146 ;  /* 0x0000009200927221 */ /* 0x008fe20000010000 */
[----:B------:R-:W-:Y:S01]  /*15670*/  F2FP.BF16.F32.PACK_AB R0, R144, R0 ;  /* 0x000000009000723e */ /* 0x000fe200000010ff */
[C---:B-1----:R-:W-:Y:S05]  /*15680*/  HMMA.16816.F32.BF16 R4, R136.reuse, R140, R4 ;  /* 0x0000008c8804723c */ /* 0x042fea0000041804 */
[----:B------:R-:W-:Y:S01]  /*15690*/  @!P3 HFMA2.BF16_V2 R150, -RZ.H0_H0, RZ.H0_H0, -R0.H0_H0 ;  /* 0x200000ffff96b231 */ /* 0x000fe20000340900 */
[C---:B------:R-:W-:Y:S01]  /*156a0*/  HMMA.16816.F32.BF16 R8, R136.reuse, R142, R8 ;  /* 0x0000008e8808723c */ /* 0x040fe20000041808 */
[----:B------:R-:W1:Y:S04]  /*156b0*/  LDSM.16.MT88.4 R140, [R191+0x10000] ;  /* 0x01000000bf8c783b */ /* 0x000e680000004200 */
[C---:B----4-:R-:W-:Y:S01]  /*156c0*/  F2FP.BF16.F32.PACK_AB R134, R145.reuse, R134 ;  /* 0x000000869186723e */ /* 0x050fe200000010ff */
[----:B------:R-:W-:Y:S01]  /*156d0*/  FADD.FTZ R162, R145, R162 ;  /* 0x000000a291a27221 */ /* 0x000fe20000010000 */
[----:B------:R-:W-:Y:S02]  /*156e0*/  PRMT R165, R150, 0x7610, R165 ;  /* 0x0000761096a57816 */ /* 0x000fe400000000a5 */
[----:B------:R-:W-:Y:S02]  /*156f0*/  LDSM.16.MT88.4 R180, [R191+0x13800] ;  /* 0x01380000bfb4783b */ /* 0x000fe40000004200 */
[----:B------:R-:W-:Y:S02]  /*15700*/  PRMT R2, R0, 0x7632, R2 ;  /* 0x0000763200027816 */ /* 0x000fe40000000002 */
[----:B------:R-:W-:Y:S04]  /*15710*/  PRMT R135, R134, 0x7632, R135 ;  /* 0x0000763286877816 */ /* 0x000fe80000000087 */
[----:B------:R3:W-:Y:S01]  /*15720*/  @!P3 STL.S16 [R1+0x50], R150 ;  /* 0x000050960100b387 */ /* 0x0007e20000100600 */
[C---:B-1----:R-:W-:Y:S01]  /*15730*/  HMMA.16816.F32.BF16 R12, R136.reuse, R140, R12 ;  /* 0x0000008c880c723c */ /* 0x042fe2000004180c */
[----:B---3--:R-:W1:Y:S05]  /*15740*/  MUFU.EX2 R150, R184 ;  /* 0x000000b800967308 */ /* 0x008e6a0000000800 */
[C---:B------:R-:W-:Y:S01]  /*15750*/  HMMA.16816.F32.BF16 R16, R136.reuse, R142, R16 ;  /* 0x0000008e8810723c */ /* 0x040fe20000041810 */
[----:B------:R-:W3:Y:S04]  /*15760*/  LDSM.16.MT88.4 R140, [R193+0x10000] ;  /* 0x01000000c18c783b */ /* 0x000ee80000004200 */
[----:B-1----:R-:W-:Y:S01]  /*15770*/  F2FP.BF16.F32.PACK_AB R160, R157, R150 ;  /* 0x000000969da0723e */ /* 0x002fe200000010ff */
[----:B------:R-:W-:Y:S01]  /*15780*/  FADD.FTZ R162, R150, R162 ;  /* 0x000000a296a27221 */ /* 0x000fe20000010000 */
        /* <DEDUP_REMOVED lines=13> */
[----:B------:R-:W-:Y:S04]  /*15860*/  @!P2 STL.S16 [R1+0x44], R164 ;  /* 0x000044a40100a387 */ /* 0x000fe80000100600 */
[----:B------:R2:W3:Y:S01]  /*15870*/  LDL.S16 R173, [R1+0x3c] ;  /* 0x00003c0001ad7983 */ /* 0x0004e20000100600 */
[C---:B-1----:R-:W-:Y:S03]  /*15880*/  HMMA.16816.F32.BF16 R52, R136.reuse, R140, R52 ;  /* 0x0000008c8834723c */ /* 0x042fe60000041834 */
[----:B------:R2:W4:Y:S03]  /*15890*/  LDL.S16 R168, [R1+0x38] ;  /* 0x0000380001a87983 */ /* 0x0005260000100600 */
[C---:B------:R-:W-:Y:S01]  /*158a0*/  HMMA.16816.F32.BF16 R56, R136.reuse, R142, R56 ;  /* 0x0000008e8838723c */ /* 0x040fe20000041838 */
[----:B------:R-:W1:Y:S08]  /*158b0*/  LDSM.16.MT88.4 R140, [R192+0x12000] ;  /* 0x01200000c08c783b */ /* 0x000e700000004200 */
[----:B------:R2:W5:Y:S01]  /*158c0*/  LDL.S16 R167, [R1+0x14] ;  /* 0x0000140001a77983 */ /* 0x0005620000100600 */
        /* <DEDUP_REMOVED lines=18> */
[----:B---3--:R-:W-:Y:S02]  /*159f0*/  @!P1 HFMA2.BF16_V2 R173, -RZ.H0_H0, RZ.H0_H0, -R135.H0_H0 ;  /* 0x200000ffffad9231 */ /* 0x008fe40000340987 */
[----:B----4-:R-:W-:Y:S04]  /*15a00*/  @!P0 HFMA2.BF16_V2 R168, -RZ.H0_H0, RZ.H0_H0, -R152.H0_H0 ;  /* 0x200000ffffa88231 */ /* 0x010fe80000340998 */
[----:B-----5:R-:W-:Y:S05]  /*15a10*/  @!P4 HFMA2.BF16_V2 R167, -RZ.H0_H0, RZ.H0_H0, -R158.H0_H0 ;  /* 0x200000ffffa7c231 */ /* 0x020fea000034099e */
[----:B------:R-:W-:Y:S01]  /*15a20*/  PRMT R154, R167, 0x7610, R154 ;  /* 0x00007610a79a7816 */ /* 0x000fe2000000009a */
        /* <DEDUP_REMOVED lines=9> */
[--C-:B------:R-:W-:Y:S01]  /*15ac0*/  HSET2.LE.AND R136, R147, R169.reuse, PT ;  /* 0x000000a993887233 */ /* 0x100fe20003803000 */
[----:B------:R-:W-:Y:S02]  /*15ad0*/  FADD.FTZ R139, R144, R146 ;  /* 0x00000092908b7221 */ /* 0x000fe40000010000 */
[----:B------:R-:W3:Y:S01]  /*15ae0*/  LDSM.16.MT88.4 R144, [R191+0x10800] ;  /* 0x01080000bf90783b */ /* 0x000ee20000004200 */
[----:B------:R-:W-:Y:S01]  /*15af0*/  LOP3.LUT R138, R133, 0xff, RZ, 0xc0, !PT ;  /* 0x000000ff858a7812 */ /* 0x000fe200078ec0ff */
[----:B------:R-:W-:Y:S01]  /*15b00*/  FADD.FTZ R156, R151, R139 ;  /* 0x0000008b979c7221 */ /* 0x000fe20000010000 */
[----:B------:R-:W-:Y:S02]  /*15b10*/  PRMT R133, R0, 0x5410, R2 ;  /* 0x0000541000857816 */ /* 0x000fe40000000002 */
[--C-:B------:R-:W-:Y:S01]  /*15b20*/  HSET2.LE.AND R137, R172, R169.reuse, PT ;  /* 0x000000a9ac897233 */ /* 0x100fe20003803000 */
[----:B------:R-:W-:Y:S01]  /*15b30*/  FADD.FTZ R172, R157, R162 ;  /* 0x000000a29dac7221 */ /* 0x000fe20000010000 */
[----:B------:R-:W-:Y:S01]  /*15b40*/  LOP3.LUT R136, R136, R133, RZ, 0xc0, !PT ;  /* 0x0000008588887212 */ /* 0x000fe200078ec0ff */
[----:B------:R-:W-:Y:S01]  /*15b50*/  LDSM.16.MT88.4 R148, [R192+0x10800] ;  /* 0x01080000c094783b */ /* 0x000fe20000004200 */
[----:B------:R-:W-:Y:S01]  /*15b60*/  PRMT R133, R134, 0x5410, R135 ;  /* 0x0000541086857816 */ /* 0x000fe20000000087 */
[----:B------:R-:W-:Y:S01]  /*15b70*/  FADD.FTZ R161, R161, R156 ;  /* 0x0000009ca1a17221 */ /* 0x000fe20000010000 */
[----:B------:R-:W-:Y:S02]  /*15b80*/  @!P3 PRMT R0, R165, 0x5410, RZ ;  /* 0x00005410a500b816 */ /* 0x000fe400000000ff */
[----:B------:R-:W-:Y:S02]  /*15b90*/  ISETP.LE.U32.AND P3, PT, R138, UR5, PT ;  /* 0x000000058a007c0c */ /* 0x000fe4000bf63070 */
[----:B------:R-:W-:Y:S01]  /*15ba0*/  LOP3.LUT R137, R137, R133, RZ, 0xc0, !PT ;  /* 0x0000008589897212 */ /* 0x000fe200078ec0ff */
[----:B------:R-:W-:Y:S01]  /*15bb0*/  STG.E.U16 desc[UR32][R206.64+0x20], R0 ;  /* 0x00002000ce007986 */ /* 0x000fe2000c101520 */
[--C-:B------:R-:W-:Y:S02]  /*15bc0*/  HSET2.LE.AND R138, R159, R169.reuse, PT ;  /* 0x000000a99f8a7233 */ /* 0x100fe40003803000 */
[----:B------:R-:W-:Y:S02]  /*15bd0*/  PRMT R133, R152, 0x5410, R158 ;  /* 0x0000541098857816 */ /* 0x000fe4000000009e */
[----:B------:R-:W-:Y:S02]  /*15be0*/  PRMT R159, R160, 0x7632, R159 ;  /* 0x00007632a09f7816 */ /* 0x000fe4000000009f */
[----:B------:R-:W-:Y:S02]  /*15bf0*/  LOP3.LUT R138, R138, R133, RZ, 0xc0, !PT ;  /* 0x000000858a8a7212 */ /* 0x000fe400078ec0ff */
[----:B------:R-:W-:Y:S02]  /*15c00*/  HSET2.LE.AND R139, R163, R169, PT ;  /* 0x000000a9a38b7233 */ /* 0x000fe40003803000 */
[----:B------:R-:W-:Y:S02]  /*15c10*/  PRMT R133, R160, 0x5410, R159 ;  /* 0x00005410a0857816 */ /* 0x000fe4000000009f */
[----:B------:R-:W-:Y:S02]  /*15c20*/  @!P4 PRMT R158, R154, 0x5410, RZ ;  /* 0x000054109a9ec816 */ /* 0x000fe400000000ff */
[----:B------:R-:W-:Y:S02]  /*15c30*/  LOP3.LUT R139, R139, R133, RZ, 0xc0, !PT ;  /* 0x000000858b8b7212 */ /* 0x000fe400078ec0ff */
[----:B------:R-:W-:Y:S04]  /*15c40*/  PRMT R133, R164, 0x7610, R133 ;  /* 0x00007610a4857816 */ /* 0x000fe80000000085 */
[----:B------:R-:W-:Y:S01]  /*15c50*/  @!P2 PRMT R2, R133, 0x5410, RZ ;  /* 0x000054108502a816 */ /* 0x000fe200000000ff */
[C---:B-1----:R-:W-:Y:S03]  /*15c60*/  HMMA.16816.F32.BF16 R4, R136.reuse, R140, R4 ;  /* 0x0000008c8804723c */ /* 0x042fe60000041804 */
[----:B------:R-:W-:Y:S01]  /*15c70*/  ISETP.LE.U32.AND P2, PT, R174, UR5, PT ;  /* 0x00000005ae007c0c */ /* 0x000fe2000bf43070 */
[----:B------:R-:W-:Y:S01]  /*15c80*/  STG.E.U16 desc[UR32][R206.64+0x22], R2 ;  /* 0x00002202ce007986 */ /* 0x000fe2000c101520 */
[----:B------:R-:W-:Y:S01]  /*15c90*/  LOP3.LUT R133, R243, UR35, RZ, 0x3c, !PT ;  /* 0x00000023f3857c12 */ /* 0x000fe2000f8e3cff */
[C---:B------:R-:W-:Y:S02]  /*15ca0*/  HMMA.16816.F32.BF16 R8, R136.reuse, R142, R8 ;  /* 0x0000008e8808723c */ /* 0x040fe40000041808 */
[----:B------:R2:W4:Y:S03]  /*15cb0*/  LDL.S16 R174, [R1+0x40] ;  /* 0x0000400001ae7983 */ /* 0x0005260000100600 */
[----:B------:R-:W-:Y:S01]  /*15cc0*/  IMAD.WIDE.U32 R164, R133, -0x326172a9, RZ ;  /* 0xcd9e8d5785a47825 */ /* 0x000fe200078e00ff */
[C---:B---3--:R-:W-:Y:S01]  /*15cd0*/  HMMA.16816.F32.BF16 R12, R136.reuse, R144, R12 ;  /* 0x00000090880c723c */ /* 0x048fe2000004180c */
[----:B------:R-:W1:Y:S04]  /*15ce0*/  LDSM.16.MT88.4 R140, [R193+0x10800] ;  /* 0x01080000c18c783b */ /* 0x000e680000004200 */
[----:B------:R-:W-:Y:S01]  /*15cf0*/  LOP3.LUT R133, R165, UR21, R166, 0x96, !PT ;  /* 0x00000015a5857c12 */ /* 0x000fe2000f8e96a6 */
[C---:B------:R-:W-:Y:S03]  /*15d00*/  HMMA.16816.F32.BF16 R16, R136.reuse, R146, R16 ;  /* 0x000000928810723c */ /* 0x040fe60000041810 */
[----:B------:R2:W3:Y:S02]  /*15d10*/  LDL.S16 R166, [R1+0x1c] ;  /* 0x00001c0001a67983 */ /* 0x0004e40000100600 */
[----:B------:R-:W-:Y:S02]  /*15d20*/  LOP3.LUT R164, R217, UR20, R164, 0x96, !PT ;  /* 0x00000014d9a47c12 */ /* 0x000fe4000f8e96a4 */
[----:B------:R-:W5:Y:S04]  /*15d30*/  LDSM.16.MT88.4 R144, [R190+0x12800] ;  /* 0x01280000be90783b */ /* 0x000f680000004200 */
[----:B------:R-:W-:Y:S01]  /*15d40*/  IMAD.WIDE.U32 R164, R164, -0x2daee0ad, RZ ;  /* 0xd2511f53a4a47825 */ /* 0x000fe200078e00ff */
[C---:B-1----:R-:W-:Y:S06]  /*15d50*/  HMMA.16816.F32.BF16 R20, R136.reuse, R140, R20 ;  /* 0x0000008c8814723c */ /* 0x042fec0000041814 */
[C---:B------:R-:W-:Y:S01]  /*15d60*/  HMMA.16816.F32.BF16 R24, R136.reuse, R142, R24 ;  /* 0x0000008e8818723c */ /* 0x040fe20000041818 */
[----:B------:R-:W1:Y:S05]  /*15d70*/  LDSM.16.MT88.4 R140, [R191+0x12800] ;  /* 0x01280000bf8c783b */ /* 0x000e6a0000004200 */
[C---:B------:R-:W-:Y:S06]  /*15d80*/  HMMA.16816.F32.BF16 R28, R136.reuse, R148, R28 ;  /* 0x00000094881c723c */ /* 0x040fec000004181c */
[C---:B------:R-:W-:Y:S05]  /*15d90*/  HMMA.16816.F32.BF16 R32, R136.reuse, R150, R32 ;  /* 0x000000968820723c */ /* 0x040fea0000041820 */
[----:B------:R-:W-:Y:S01]  /*15da0*/  IMAD.WIDE.U32 R148, R133, -0x2daee0ad, RZ ;  /* 0xd2511f5385947825 */ /* 0x000fe200078e00ff */
[C---:B-----5:R-:W-:Y:S05]  /*15db0*/  HMMA.16816.F32.BF16 R36, R136.reuse, R144, R36 ;  /* 0x000000908824723c */ /* 0x060fea0000041824 */
[----:B------:R-:W-:Y:S01]  /*15dc0*/  LOP3.LUT R162, R149, UR26, R240, 0x96, !PT ;  /* 0x0000001a95a27c12 */ /* 0x000fe2000f8e96f0 */
[C---:B------:R-:W-:Y:S01]  /*15dd0*/  HMMA.16816.F32.BF16 R40, R136.reuse, R146, R40 ;  /* 0x000000928828723c */ /* 0x040fe20000041828 */
[----:B------:R-:W-:Y:S04]  /*15de0*/  LDSM.16.MT88.4 R144, [R192+0x12800] ;  /* 0x01280000c090783b */ /* 0x000fe80000004200 */
[----:B------:R-:W-:Y:S01]  /*15df0*/  IMAD.WIDE.U32 R162, R162, -0x326172a9, RZ ;  /* 0xcd9e8d57a2a27825 */ /* 0x000fe200078e00ff */
[----:B------:R-:W-:Y:S02]  /*15e00*/  LOP3.LUT R165, R165, UR30, R148, 0x96, !PT ;  /* 0x0000001ea5a57c12 */ /* 0x000fe4000f8e9694 */
[----:B------:R-:W-:Y:S01]  /*15e10*/  PRMT R133, R168, 0x7610, R133 ;  /* 0x00007610a8857816 */ /* 0x000fe20000000085 */
[----:B------:R-:W5:Y:S02]  /*15e20*/  LDSM.16.MT88.4 R148, [R193+0x12800] ;  /* 0x01280000c194783b */ /* 0x000f640000004200 */
[----:B------:R-:W-:Y:S02]  /*15e30*/  LOP3.LUT R156, R163, UR31, R216, 0x96, !PT ;  /* 0x0000001fa39c7c12 */ /* 0x000fe4000f8e96d8 */
[----:B------:R-:W-:Y:S03]  /*15e40*/  @!P0 PRMT R152, R133, 0x5410, RZ ;  /* 0x0000541085988816 */ /* 0x000fe600000000ff */
[----:B------:R-:W-:Y:S01]  /*15e50*/  IMAD.WIDE.U32 R156, R156, -0x2daee0ad, RZ ;  /* 0xd2511f539c9c7825 */ /* 0x000fe200078e00ff */
[C---:B-1----:R-:W-:Y:S04]  /*15e60*/  HMMA.16816.F32.BF16 R44, R136.reuse, R140, R44 ;  /* 0x0000008c882c723c */ /* 0x042fe8000004182c */
[----:B------:R-:W-:Y:S01]  /*15e70*/  LOP3.LUT R157, R157, UR15, R164, 0x96, !PT ;  /* 0x0000000f9d9d7c12 */ /* 0x000fe2000f8e96a4 */
[----:B------:R-:W-:Y:S01]  /*15e80*/  IMAD.WIDE.U32 R164, R165, -0x326172a9, RZ ;  /* 0xcd9e8d57a5a47825 */ /* 0x000fe200078e00ff */
[C---:B------:R-:W-:Y:S01]  /*15e90*/  HMMA.16816.F32.BF16 R48, R136.reuse, R142, R48 ;  /* 0x0000008e8830723c */ /* 0x040fe20000041830 */
[----:B------:R-:W1:Y:S01]  /*15ea0*/  LDSM.16.MT88.4 R140, [R190+0x14800] ;  /* 0x01480000be8c783b */ /* 0x000e620000004200 */
[----:B------:R-:W-:Y:S02]  /*15eb0*/  UIADD3 UR15, -UR14, UR22, URZ ;  /* 0x000000160e0f7290 */ /* 0x000fe4000fffe13f */
[----:B------:R-:W-:Y:S01]  /*15ec0*/  UIADD3 UR14, UR14, 0x1, URZ ;  /* 0x000000010e0e7890 */ /* 0x000fe2000fffe03f */
[----:B------:R-:W-:Y:S06]  /*15ed0*/  LOP3.LUT R162, R165, UR28, R162, 0x96, !PT ;  /* 0x0000001ca5a27c12 */ /* 0x000fec000f8e96a2 */
[----:B------:R-:W-:Y:S05]  /*15ee0*/  IMAD.WIDE.U32 R170, R162, -0x2daee0ad, RZ ;  /* 0xd2511f53a2aa7825 */ /* 0x000fea00078e00ff */
[----:B------:R-:W-:Y:S01]  /*15ef0*/  LOP3.LUT R162, R171, UR34, R156, 0x96, !PT ;  /* 0x00000022aba27c12 */ /* 0x000fe2000f8e969c */
[----:B------:R-:W-:Y:S04]  /*15f00*/  IMAD.WIDE.U32 R156, R157, -0x326172a9, RZ ;  /* 0xcd9e8d579d9c7825 */ /* 0x000fe800078e00ff */
[----:B------:R-:W-:Y:S01]  /*15f10*/  IMAD.WIDE.U32 R162, R162, -0x326172a9, RZ ;  /* 0xcd9e8d57a2a27825 */ /* 0x000fe200078e00ff */
[----:B------:R-:W-:Y:S01]  /*15f20*/  LOP3.LUT R204, R157, UR23, R164, 0x96, !PT ;  /* 0x000000179dcc7c12 */ /* 0x000fe2000f8e96a4 */
[C---:B-----5:R-:W-:Y:S03]  /*15f30*/  HMMA.16816.F32.BF16 R52, R136.reuse, R148, R52 ;  /* 0x000000948834723c */ /* 0x060fe60000041834 */
[C---:B------:R-:W-:Y:S02]  /*15f40*/  LOP3.LUT R133, R162.reuse, 0xff, RZ, 0xc0, !PT ;  /* 0x000000ffa2857812 */ /* 0x040fe400078ec0ff */
[----:B------:R-:W-:Y:S01]  /*15f50*/  LOP3.LUT R154, R162, 0xff, RZ, 0xc0, !PT ;  /* 0x000000ffa29a7812 */ /* 0x000fe200078ec0ff */
[C---:B------:R-:W-:Y:S01]  /*15f60*/  HMMA.16816.F32.BF16 R56, R136.reuse, R150, R56 ;  /* 0x000000968838723c */ /* 0x040fe20000041838 */
[----:B------:R-:W5:Y:S04]  /*15f70*/  LDSM.16.MT88.4 R148, [R191+0x14800] ;  /* 0x01480000bf94783b */ /* 0x000f680000004200 */
[----:B------:R-:W-:Y:S01]  /*15f80*/  LOP3.LUT R153, R163, UR25, R156, 0x96, !PT ;  /* 0x00000019a3997c12 */ /* 0x000fe2000f8e969c */
[C---:B------:R-:W-:Y:S05]  /*15f90*/  HMMA.16816.F32.BF16 R60, R136.reuse, R144, R60 ;  /* 0x00000090883c723c */ /* 0x040fea000004183c */
[----:B------:R-:W-:Y:S01]  /*15fa0*/  LOP3.LUT R0, R153, 0xff, RZ, 0xc0, !PT ;  /* 0x000000ff99007812 */ /* 0x000fe200078ec0ff */
[C---:B------:R-:W-:Y:S01]  /*15fb0*/  HMMA.16816.F32.BF16 R64, R136.reuse, R146, R64 ;  /* 0x000000928840723c */ /* 0x040fe20000041840 */
[----:B------:R-:W2:Y:S05]  /*15fc0*/  LDSM.16.MT88.4 R144, [R193+0x14800] ;  /* 0x01480000c190783b */ /* 0x000eaa0000004200 */
[C---:B-1----:R-:W-:Y:S06]  /*15fd0*/  HMMA.16816.F32.BF16 R68, R136.reuse, R140, R68 ;  /* 0x0000008c8844723c */ /* 0x042fec0000041844 */
[C---:B------:R-:W-:Y:S01]  /*15fe0*/  HMMA.16816.F32.BF16 R72, R136.reuse, R142, R72 ;  /* 0x0000008e8848723c */ /* 0x040fe20000041848 */
[----:B------:R-:W1:Y:S05]  /*15ff0*/  LDSM.16.MT88.4 R140, [R192+0x14800] ;  /* 0x01480000c08c783b */ /* 0x000e6a0000004200 */
[C---:B-----5:R-:W-:Y:S06]  /*16000*/  HMMA.16816.F32.BF16 R76, R136.reuse, R148, R76 ;  /* 0x00000094884c723c */ /* 0x060fec000004184c */
[C---:B------:R-:W-:Y:S06]  /*16010*/  HMMA.16816.F32.BF16 R80, R136.reuse, R150, R80 ;  /* 0x000000968850723c */ /* 0x040fec0000041850 */
[C---:B--2---:R-:W-:Y:S06]  /*16020*/  HMMA.16816.F32.BF16 R84, R136.reuse, R144, R84 ;  /* 0x000000908854723c */ /* 0x044fec0000041854 */
[C---:B------:R-:W-:Y:S05]  /*16030*/  HMMA.16816.F32.BF16 R88, R136.reuse, R146, R88 ;  /* 0x000000928858723c */ /* 0x040fea0000041858 */
[----:B------:R-:W-:Y:S01]  /*16040*/  PRMT R144, R173, 0x7610, R144 ;  /* 0x00007610ad907816 */ /* 0x000fe20000000090 */
[C---:B-1----:R-:W-:Y:S05]  /*16050*/  HMMA.16816.F32.BF16 R92, R136.reuse, R140, R92 ;  /* 0x0000008c885c723c */ /* 0x042fea000004185c */
[----:B------:R-:W-:Y:S01]  /*16060*/  @!P1 PRMT R135, R144, 0x5410, RZ ;  /* 0x0000541090879816 */ /* 0x000fe200000000ff */
[C---:B------:R-:W-:Y:S01]  /*16070*/  HMMA.16816.F32.BF16 R96, R136.reuse, R142, R96 ;  /* 0x0000008e8860723c */ /* 0x040fe20000041860 */
[----:B------:R-:W-:Y:S04]  /*16080*/  LDSM.16.MT88.4 R144, [R191+0x16800] ;  /* 0x01680000bf90783b */ /* 0x000fe80000004200 */
[----:B------:R-:W-:Y:S02]  /*16090*/  LOP3.LUT R140, R162, 0xffff, RZ, 0xc0, !PT ;  /* 0x0000ffffa28c7812 */ /* 0x000fe400078ec0ff */
[----:B------:R-:W-:Y:S02]  /*160a0*/  SHF.R.U32.HI R141, RZ, 0x10, R162 ;  /* 0x00000010ff8d7819 */ /* 0x000fe400000116a2 */
[----:B------:R-:W-:Y:S02]  /*160b0*/  STG.E.U16 desc[UR32][R208.64+0x22], R135 ;  /* 0x00002287d0007986 */ /* 0x000fe4000c101520 */
[----:B------:R-:W-:Y:S02]  /*160c0*/  SHF.R.U32.HI R140, RZ, 0x8, R140 ;  /* 0x00000008ff8c7819 */ /* 0x000fe4000001168c */
[----:B------:R-:W-:Y:S02]  /*160d0*/  SHF.R.U32.HI R143, RZ, 0x18, R162 ;  /* 0x00000018ff8f7819 */ /* 0x000fe400000116a2 */
[----:B------:R-:W-:Y:S02]  /*160e0*/  LOP3.LUT R141, R141, 0xff, RZ, 0xc0, !PT ;  /* 0x000000ff8d8d7812 */ /* 0x000fe400078ec0ff */
[----:B------:R-:W-:Y:S02]  /*160f0*/  LOP3.LUT R140, R140, 0xffff, RZ, 0xc0, !PT ;  /* 0x0000ffff8c8c7812 */ /* 0x000fe400078ec0ff */
[----:B------:R-:W-:Y:S01]  /*16100*/  PRMT R171, R141, 0x5410, R143 ;  /* 0x000054108dab7816 */ /* 0x000fe2000000008f */
[----:B----4-:R-:W-:Y:S05]  /*16110*/  @!P5 HFMA2.BF16_V2 R174, -RZ.H0_H0, RZ.H0_H0, -R134.H0_H0 ;  /* 0x200000ffffaed231 */ /* 0x010fea0000340986 */
[----:B------:R-:W-:Y:S01]  /*16120*/  @!P5 STL.S16 [R1+0x40], R174 ;  /* 0x000040ae0100d387 */ /* 0x000fe20000100600 */
[----:B------:R-:W-:Y:S03]  /*16130*/  PRMT R148, R174, 0x7610, R148 ;  /* 0x00007610ae947816 */ /* 0x000fe60000000094 */
[----:B------:R-:W-:Y:S01]  /*16140*/  @!P1 STL.S16 [R1+0x3c], R173 ;  /* 0x00003cad01009387 */ /* 0x000fe20000100600 */
[----:B------:R-:W-:Y:S02]  /*16150*/  @!P5 PRMT R134, R148, 0x5410, RZ ;  /* 0x000054109486d816 */ /* 0x000fe400000000ff */
[----:B------:R-:W-:Y:S01]  /*16160*/  ISETP.LE.U32.AND P5, PT, R0, UR5, PT ;  /* 0x0000000500007c0c */ /* 0x000fe2000bfa3070 */
[----:B------:R1:W-:Y:S01]  /*16170*/  @!P0 STL.S16 [R1+0x38], R168 ;  /* 0x000038a801008387 */ /* 0x0003e20000100600 */
[----:B---3--:R-:W-:Y:S01]  /*16180*/  @!P3 HFMA2.BF16_V2 R166, -RZ.H0_H0, RZ.H0_H0, -R160.H0_H0 ;  /* 0x200000ffffa6b231 */ /* 0x008fe200003409a0 */
[----:B------:R-:W-:Y:S02]  /*16190*/  SHF.R.U32.HI R0, RZ, 0x10, R153 ;  /* 0x00000010ff007819 */ /* 0x000fe40000011699 */
[----:B------:R2:W3:Y:S02]  /*161a0*/  LDL.S16 R155, [R1+0x10] ;  /* 0x00001000019b7983 */ /* 0x0004e40000100600 */
[----:B------:R-:W-:Y:S02]  /*161b0*/  PRMT R164, R166, 0x7610, R164 ;  /* 0x00007610a6a47816 */ /* 0x000fe400000000a4 */
[----:B------:R-:W-:Y:S01]  /*161c0*/  @!P4 STL.S16 [R1+0x14], R167 ;  /* 0x000014a70100c387 */ /* 0x000fe20000100600 */
[----:B------:R-:W-:Y:S02]  /*161d0*/  ISETP.LE.U32.AND P4, PT, R133, UR5, PT ;  /* 0x0000000585007c0c */ /* 0x000fe4000bf83070 */
[----:B------:R-:W-:Y:S01]  /*161e0*/  @!P3 PRMT R160, R164, 0x5410, RZ ;  /* 0x00005410a4a0b816 */ /* 0x000fe200000000ff */
[----:B------:R-:W-:Y:S01]  /*161f0*/  @!P3 STL.S16 [R1+0x1c], R166 ;  /* 0x00001ca60100b387 */ /* 0x000fe20000100600 */
[----:B------:R-:W-:Y:S02]  /*16200*/  LOP3.LUT R133, R162, 0xffff, RZ, 0xc0, !PT ;  /* 0x0000ffffa2857812 */ /* 0x000fe400078ec0ff */
[----:B------:R-:W-:Y:S01]  /*16210*/  ISETP.LE.U32.AND P3, PT, R140, UR5, PT ;  /* 0x000000058c007c0c */ /* 0x000fe2000bf63070 */
[----:B------:R2:W4:Y:S01]  /*16220*/  LDL.S16 R164, [R1+0x24] ;  /* 0x0000240001a47983 */ /* 0x0005220000100600 */
[----:B------:R-:W-:Y:S02]  /*16230*/  SHF.R.U32.HI R142, RZ, 0x8, R133 ;  /* 0x00000008ff8e7819 */ /* 0x000fe40000011685 */
[----:B------:R5:W2:Y:S01]  /*16240*/  MUFU.EX2 R133, R205 ;  /* 0x000000cd00857308 */ /* 0x000aa20000000800 */
[----:B------:R-:W2:Y:S01]  /*16250*/  LDSM.16.MT88.4 R148, [R190+0x16800] ;  /* 0x01680000be94783b */ /* 0x000ea20000004200 */
[----:B------:R-:W-:Y:S02]  /*16260*/  LOP3.LUT R0, R0, 0xff, RZ, 0xc0, !PT ;  /* 0x000000ff00007812 */ /* 0x000fe400078ec0ff */
[----:B-1----:R-:W-:Y:S02]  /*16270*/  PRMT R168, R154, 0x5410, R142 ;  /* 0x000054109aa87816 */ /* 0x002fe4000000008e */
[----:B------:R-:W-:Y:S03]  /*16280*/  ISETP.LE.U32.AND P1, PT, R0, UR5, PT ;  /* 0x0000000500007c0c */ /* 0x000fe6000bf23070 */
[----:B------:R-:W1:Y:S01]  /*16290*/  LDSM.16.MT88.4 R140, [R193+0x16800] ;  /* 0x01680000c18c783b */ /* 0x000e620000004200 */
[----:B------:R-:W1:Y:S01]  /*162a0*/  MUFU.EX2 R154, R203 ;  /* 0x000000cb009a7308 */ /* 0x000e620000000800 */
[----:B------:R-:W-:Y:S02]  /*162b0*/  SHF.R.U32.HI R0, RZ, 0x18, R153 ;  /* 0x00000018ff007819 */ /* 0x000fe40000011699 */
[----:B------:R-:W-:Y:S02]  /*162c0*/  LOP3.LUT R153, R153, 0xffff, RZ, 0xc0, !PT ;  /* 0x0000ffff99997812 */ /* 0x000fe400078ec0ff */
[----:B------:R-:W-:Y:S02]  /*162d0*/  ISETP.LE.U32.AND P0, PT, R0, UR5, PT ;  /* 0x0000000500007c0c */ /* 0x000fe4000bf03070 */
[----:B------:R-:W-:Y:S01]  /*162e0*/  STG.E.U16 desc[UR32][R208.64+0x20], R134 ;  /* 0x00002086d0007986 */ /* 0x000fe2000c101520 */
[----:B------:R-:W-:Y:S01]  /*162f0*/  LOP3.LUT R0, R163, UR25, R156, 0x96, !PT ;  /* 0x00000019a3007c12 */ /* 0x000fe2000f8e969c */
[----:B-----5:R-:W-:Y:S01]  /*16300*/  IMAD.WIDE.U32 R204, R204, -0x2daee0ad, RZ ;  /* 0xd2511f53cccc7825 */ /* 0x020fe200078e00ff */
[----:B------:R-:W-:Y:S01]  /*16310*/  MUFU.EX2 R163, R214 ;  /* 0x000000d600a37308 */ /* 0x000fe20000000800 */
[----:B------:R-:W-:Y:S01]  /*16320*/  STG.E.U16 desc[UR32][R206.64+0x30], R152 ;  /* 0x00003098ce007986 */ /* 0x000fe2000c101520 */
[----:B------:R-:W-:Y:S03]  /*16330*/  SHF.R.U32.HI R2, RZ, 0x10, R0 ;  /* 0x00000010ff027819 */ /* 0x000fe60000011600 */
[----:B------:R5:W-:Y:S01]  /*16340*/  STG.E.U16 desc[UR32][R206.64+0x32], R158 ;  /* 0x0000329ece007986 */ /* 0x000be2000c101520 */
[----:B------:R-:W-:Y:S04]  /*16350*/  LOP3.LUT R2, R2, 0xff, RZ, 0xc0, !PT ;  /* 0x000000ff02027812 */ /* 0x000fe800078ec0ff */
[----:B------:R-:W-:Y:S01]  /*16360*/  MUFU.EX2 R214, R223 ;  /* 0x000000df00d67308 */ /* 0x000fe20000000800 */
[----:B------:R-:W-:Y:S09]  /*16370*/  STG.E.U16 desc[UR32][R208.64+0x30], R160 ;  /* 0x000030a0d0007986 */ /* 0x000ff2000c101520 */
[----:B------:R-:W-:Y:S01]  /*16380*/  MUFU.EX2 R203, R232 ;  /* 0x000000e800cb7308 */ /* 0x000fe20000000800 */
[C---:B--2---:R-:W-:Y:S06]  /*16390*/  HMMA.16816.F32.BF16 R100, R136.reuse, R148, R100 ;  /* 0x000000948864723c */ /* 0x044fec0000041864 */
[C---:B------:R-:W-:Y:S05]  /*163a0*/  HMMA.16816.F32.BF16 R104, R136.reuse, R150, R104 ;  /* 0x000000968868723c */ /* 0x040fea0000041868 */
[----:B------:R-:W-:Y:S01]  /*163b0*/  SHF.R.U32.HI R149, RZ, 0x10, R162 ;  /* 0x00000010ff957819 */ /* 0x000fe200000116a2 */
[C---:B------:R-:W-:Y:S01]  /*163c0*/  HMMA.16816.F32.BF16 R108, R136.reuse, R144, R108 ;  /* 0x00000090886c723c */ /* 0x040fe2000004186c */
[----:B------:R-:W2:Y:S04]  /*163d0*/  MUFU.EX2 R144, R210 ;  /* 0x000000d200907308 */ /* 0x000ea80000000800 */
[----:B------:R-:W-:Y:S01]  /*163e0*/  LOP3.LUT R150, R149, 0xff, RZ, 0xc0, !PT ;  /* 0x000000ff95967812 */ /* 0x000fe200078ec0ff */
[C---:B------:R-:W-:Y:S05]  /*163f0*/  HMMA.16816.F32.BF16 R112, R136.reuse, R146, R112 ;  /* 0x000000928870723c */ /* 0x040fea0000041870 */
[----:B------:R-:W-:Y:S01]  /*16400*/  MUFU.EX2 R210, R233 ;  /* 0x000000e900d27308 */ /* 0x000fe20000000800 */
[----:B------:R-:W-:Y:S01]  /*16410*/  FADD.FTZ R145, R133, R161 ;  /* 0x000000a185917221 */ /* 0x000fe20000010000 */
[C---:B-1----:R-:W-:Y:S04]  /*16420*/  HMMA.16816.F32.BF16 R116, R136.reuse, R140, R116 ;  /* 0x0000008c8874723c */ /* 0x042fe80000041874 */
[----:B------:R-:W-:Y:S02]  /*16430*/  LOP3.LUT R148, R0, 0xffff, RZ, 0xc0, !PT ;  /* 0x0000ffff00947812 */ /* 0x000fe400078ec0ff */
[C---:B------:R-:W-:Y:S02]  /*16440*/  HMMA.16816.F32.BF16 R120, R136.reuse, R142, R120 ;  /* 0x0000008e8878723c */ /* 0x040fe40000041878 */
[----:B------:R-:W-:Y:S03]  /*16450*/  MUFU.EX2 R161, R212 ;  /* 0x000000d400a17308 */ /* 0x000fe60000000800 */
[----:B------:R-:W-:Y:S01]  /*16460*/  FADD.FTZ R140, R154, R172 ;  /* 0x000000ac9a8c7221 */ /* 0x000fe20000010000 */
[----:B------:R-:W-:Y:S02]  /*16470*/  LOP3.LUT R149, R0, 0xff, RZ, 0xc0, !PT ;  /* 0x000000ff00957812 */ /* 0x000fe400078ec0ff */
[----:B------:R-:W-:Y:S04]  /*16480*/  SHF.R.U32.HI R148, RZ, 0x8, R148 ;  /* 0x00000008ff947819 */ /* 0x000fe80000011694 */
[----:B------:R-:W-:Y:S01]  /*16490*/  MUFU.EX2 R212, R222 ;  /* 0x000000de00d47308 */ /* 0x000fe20000000800 */
[----:B------:R-:W-:Y:S02]  /*164a0*/  SHF.R.U32.HI R0, RZ, 0x18, R0 ;  /* 0x00000018ff007819 */ /* 0x000fe40000011600 */
[----:B------:R-:W-:Y:S02]  /*164b0*/  PRMT R167, R149, 0x5410, R148 ;  /* 0x0000541095a77816 */ /* 0x000fe40000000094 */
[----:B------:R-:W-:Y:S02]  /*164c0*/  PRMT R166, R2, 0x5410, R0 ;  /* 0x0000541002a67816 */ /* 0x000fe40000000000 */
[----:B------:R-:W-:Y:S02]  /*164d0*/  SHF.R.U32.HI R0, RZ, 0x8, R153 ;  /* 0x00000008ff007819 */ /* 0x000fe40000011699 */
[C---:B--2---:R-:W-:Y:S01]  /*164e0*/  F2FP.BF16.F32.PACK_AB R2, R144.reuse, R154 ;  /* 0x0000009a9002723e */ /* 0x044fe200000010ff */
[----:B------:R-:W-:Y:S01]  /*164f0*/  FADD.FTZ R154, R144, R140 ;  /* 0x0000008c909a7221 */ /* 0x000fe20000010000 */
[----:B------:R-:W-:Y:S01]  /*16500*/  LOP3.LUT R0, R0, 0xffff, RZ, 0xc0, !PT ;  /* 0x0000ffff00007812 */ /* 0x000fe200078ec0ff */
[----:B------:R-:W-:Y:S01]  /*16510*/  LDSM.16.MT88.4 R140, [R191+0x11000] ;  /* 0x01100000bf8c783b */ /* 0x000fe20000004200 */
[----:B------:R-:W-:Y:S02]  /*16520*/  SHF.R.U32.HI R162, RZ, 0x18, R162 ;  /* 0x00000018ffa27819 */ /* 0x000fe400000116a2 */
[----:B-----5:R-:W-:Y:S01]  /*16530*/  LOP3.LUT R158, R205, UR27, R170, 0x96, !PT ;  /* 0x0000001bcd9e7c12 */ /* 0x020fe2000f8e96aa */
[----:B---3--:R-:W-:Y:S05]  /*16540*/  @!P2 HFMA2.BF16_V2 R155, -RZ.H0_H0, RZ.H0_H0, -R159.H0_H0 ;  /* 0x200000ffff9ba231 */ /* 0x008fea000034099f */
[----:B------:R1:W-:Y:S01]  /*16550*/  @!P2 STL.S16 [R1+0x10], R155 ;  /* 0x0000109b0100a387 */ /* 0x0003e20000100600 */
[----:B------:R-:W-:Y:S04]  /*16560*/  PRMT R165, R155, 0x7610, R165 ;  /* 0x000076109ba57816 */ /* 0x000fe800000000a5 */
[----:B------:R-:W-:Y:S02]  /*16570*/  @!P2 PRMT R159, R165, 0x5410, RZ ;  /* 0x00005410a59fa816 */ /* 0x000fe400000000ff */
[----:B------:R-:W-:Y:S01]  /*16580*/  ISETP.LE.U32.AND P2, PT, R150, UR5, PT ;  /* 0x0000000596007c0c */ /* 0x000fe2000bf43070 */
[----:B------:R-:W2:Y:S01]  /*16590*/  MUFU.EX2 R165, R215 ;  /* 0x000000d700a57308 */ /* 0x000ea20000000800 */
[----:B------:R-:W3:Y:S08]  /*165a0*/  LDSM.16.MT88.4 R148, [R192+0x16800] ;  /* 0x01680000c094783b */ /* 0x000ef00000004200 */
[----:B------:R-:W-:Y:S01]  /*165b0*/  STG.E.U16 desc[UR32][R208.64+0x32], R159 ;  /* 0x0000329fd0007986 */ /* 0x000fe2000c101520 */
[----:B-1----:R-:W1:Y:S01]  /*165c0*/  MUFU.EX2 R155, R211 ;  /* 0x000000d3009b7308 */ /* 0x002e620000000800 */
[----:B--2---:R-:W-:Y:S04]  /*165d0*/  F2FP.BF16.F32.PACK_AB R134, R165, R163 ;  /* 0x000000a3a586723e */ /* 0x004fe800000010ff */
[----:B------:R-:W-:Y:S01]  /*165e0*/  PRMT R156, R134, 0x7632, R156 ;  /* 0x00007632869c7816 */ /* 0x000fe2000000009c */
[----:B------:R-:W-:Y:S04]  /*165f0*/  @!P4 HFMA2.BF16_V2 R251, -RZ.H0_H0, RZ.H0_H0, -R134.H0_H0 ;  /* 0x200000fffffbc231 */ /* 0x000fe80000340986 */
[----:B------:R-:W-:Y:S01]  /*16600*/  MUFU.EX2 R211, R231 ;  /* 0x000000e700d37308 */ /* 0x000fe20000000800 */
[----:B------:R-:W-:Y:S01]  /*16610*/  @!P3 HFMA2.BF16_V2 R250, -RZ.H0_H0, RZ.H0_H0, -R156.H0_H0 ;  /* 0x200000fffffab231 */ /* 0x000fe2000034099c */
[C---:B-1----:R-:W-:Y:S01]  /*16620*/  F2FP.BF16.F32.PACK_AB R133, R155.reuse, R133 ;  /* 0x000000859b85723e */ /* 0x042fe200000010ff */
[----:B------:R-:W-:Y:S03]  /*16630*/  FADD.FTZ R155, R155, R145 ;  /* 0x000000919b9b7221 */ /* 0x000fe60000010000 */
[----:B------:R-:W-:Y:S01]  /*16640*/  PRMT R157, R133, 0x7632, R157 ;  /* 0x00007632859d7816 */ /* 0x000fe2000000009d */
[----:B----4-:R-:W-:Y:S02]  /*16650*/  @!P5 HFMA2.BF16_V2 R164, -RZ.H0_H0, RZ.H0_H0, -R133.H0_H0 ;  /* 0x200000ffffa4d231 */ /* 0x010fe40000340985 */
[----:B------:R-:W-:Y:S01]  /*16660*/  FADD.FTZ R163, R163, R155 ;  /* 0x0000009ba3a37221 */ /* 0x000fe20000010000 */
[C---:B---3--:R-:W-:Y:S02]  /*16670*/  HMMA.16816.F32.BF16 R124, R136.reuse, R148, R124 ;  /* 0x00000094887c723c */ /* 0x048fe4000004187c */
[----:B------:R1:W-:Y:S01]  /*16680*/  @!P5 STL.S16 [R1+0x24], R164 ;  /* 0x000024a40100d387 */ /* 0x0003e20000100600 */
[----:B------:R-:W-:Y:S01]  /*16690*/  PRMT R146, R164, 0x7610, R146 ;  /* 0x00007610a4927816 */ /* 0x000fe20000000092 */
[----:B------:R-:W-:Y:S02]  /*166a0*/  FADD.FTZ R165, R165, R163 ;  /* 0x000000a3a5a57221 */ /* 0x000fe40000010000 */
[----:B------:R-:W-:Y:S01]  /*166b0*/  HMMA.16816.F32.BF16 R128, R136, R150, R128 ;  /* 0x000000968880723c */ /* 0x000fe20000041880 */
[----:B------:R2:W3:Y:S04]  /*166c0*/  LDL.S16 R174, [R1+0x18] ;  /* 0x0000180001ae7983 */ /* 0x0004e80000100600 */
[----:B------:R2:W4:Y:S01]  /*166d0*/  LDL.S16 R173, [R1+0xc] ;  /* 0x00000c0001ad7983 */ /* 0x0005220000100600 */
[----:B------:R-:W-:Y:S02]  /*166e0*/  PRMT R153, R133, 0x5410, R157 ;  /* 0x0000541085997816 */ /* 0x000fe4000000009d */
[----:B------:R-:W-:Y:S01]  /*166f0*/  @!P5 PRMT R133, R146, 0x5410, RZ ;  /* 0x000054109285d816 */ /* 0x000fe200000000ff */
[----:B------:R2:W5:Y:S01]  /*16700*/  LDL.S16 R172, [R1+0x8] ;  /* 0x0000080001ac7983 */ /* 0x0005620000100600 */
[----:B------:R-:W-:Y:S02]  /*16710*/  ISETP.LE.U32.AND P5, PT, R0, UR5, PT ;  /* 0x0000000500007c0c */ /* 0x000fe4000bfa3070 */
[C---:B------:R-:W-:Y:S01]  /*16720*/  PRMT R0, R2.reuse, 0x7632, R0 ;  /* 0x0000763202007816 */ /* 0x040fe20000000000 */
[----:B------:R-:W2:Y:S01]  /*16730*/  LDSM.16.MT88.4 R144, [R190+0x11000] ;  /* 0x01100000be90783b */ /* 0x000ea20000004200 */
[--C-:B------:R-:W-:Y:S02]  /*16740*/  HSET2.LE.AND R137, R166, R169.reuse, PT ;  /* 0x000000a9a6897233 */ /* 0x100fe40003803000 */
[--C-:B------:R-:W-:Y:S02]  /*16750*/  HSET2.LE.AND R136, R167, R169.reuse, PT ;  /* 0x000000a9a7887233 */ /* 0x100fe40003803000 */
[----:B------:R-:W-:Y:S02]  /*16760*/  PRMT R139, R2, 0x5410, R0 ;  /* 0x00005410028b7816 */ /* 0x000fe40000000000 */
[--C-:B------:R-:W-:Y:S01]  /*16770*/  HSET2.LE.AND R138, R168, R169.reuse, PT ;  /* 0x000000a9a88a7233 */ /* 0x100fe20003803000 */
[----:B------:R-:W2:Y:S01]  /*16780*/  LDSM.16.MT88.4 R148, [R193+0x11000] ;  /* 0x01100000c194783b */ /* 0x000ea20000004200 */
[----:B-1----:R-:W1:Y:S01]  /*16790*/  MUFU.EX2 R164, R213 ;  /* 0x000000d500a47308 */ /* 0x002e620000000800 */
[----:B------:R-:W-:Y:S02]  /*167a0*/  LOP3.LUT R137, R137, R139, RZ, 0xc0, !PT ;  /* 0x0000008b89897212 */ /* 0x000fe400078ec0ff */
[----:B------:R-:W-:Y:S02]  /*167b0*/  LOP3.LUT R136, R136, R153, RZ, 0xc0, !PT ;  /* 0x0000009988887212 */ /* 0x000fe400078ec0ff */
[----:B------:R-:W-:Y:S02]  /*167c0*/  HSET2.LE.AND R139, R171, R169, PT ;  /* 0x000000a9ab8b7233 */ /* 0x000fe40003803000 */
[----:B------:R-:W-:Y:S01]  /*167d0*/  PRMT R153, R134, 0x5410, R156 ;  /* 0x0000541086997816 */ /* 0x000fe2000000009c */
[----:B------:R-:W-:Y:S01]  /*167e0*/  STG.E.U16 desc[UR32][R206.64+0x40], R133 ;  /* 0x00004085ce007986 */ /* 0x000fe2000c101520 */
[----:B------:R-:W-:Y:S01]  /*167f0*/  @!P4 PRMT R134, R251, 0x5410, RZ ;  /* 0x00005410fb86c816 */ /* 0x000fe200000000ff */
[----:B------:R-:W2:Y:S01]  /*16800*/  MUFU.EX2 R213, R220 ;  /* 0x000000dc00d57308 */ /* 0x000ea20000000800 */
[----:B------:R-:W-:Y:S02]  /*16810*/  LOP3.LUT R138, R138, R153, RZ, 0xc0, !PT ;  /* 0x000000998a8a7212 */ /* 0x000fe400078ec0ff */
[----:B------:R-:W-:Y:S02]  /*16820*/  @!P3 PRMT R156, R250, 0x5410, RZ ;  /* 0x00005410fa9cb816 */ /* 0x000fe400000000ff */
[C---:B-1----:R-:W-:Y:S01]  /*16830*/  F2FP.BF16.F32.PACK_AB R135, R164.reuse, R161 ;  /* 0x000000a1a487723e */ /* 0x042fe200000010ff */
[----:B------:R-:W-:Y:S03]  /*16840*/  FADD.FTZ R161, R161, R154 ;  /* 0x0000009aa1a17221 */ /* 0x000fe60000010000 */
[C---:B------:R-:W-:Y:S01]  /*16850*/  PRMT R196, R135.reuse, 0x7632, R196 ;  /* 0x0000763287c47816 */ /* 0x040fe200000000c4 */
[----:B------:R-:W-:Y:S01]  /*16860*/  FADD.FTZ R216, R164, R161 ;  /* 0x000000a1a4d87221 */ /* 0x000fe20000010000 */
[----:B------:R-:W-:Y:S02]  /*16870*/  LOP3.LUT R161, R158, 0xffff, RZ, 0xc0, !PT ;  /* 0x0000ffff9ea17812 */ /* 0x000fe400078ec0ff */
[----:B------:R-:W-:Y:S02]  /*16880*/  PRMT R152, R135, 0x5410, R196 ;  /* 0x0000541087987816 */ /* 0x000fe400000000c4 */
[----:B--2---:R-:W-:Y:S02]  /*16890*/  F2FP.BF16.F32.PACK_AB R186, R212, R213 ;  /* 0x000000d5d4ba723e */ /* 0x004fe400000010ff */
[----:B------:R-:W-:Y:S02]  /*168a0*/  LOP3.LUT R139, R139, R152, RZ, 0xc0, !PT ;  /* 0x000000988b8b7212 */ /* 0x000fe400078ec0ff */
[----:B------:R-:W1:Y:S01]  /*168b0*/  LDSM.16.MT88.4 R152, [R192+0x11000] ;  /* 0x01100000c098783b */ /* 0x000e620000004200 */
[----:B------:R-:W-:Y:S04]  /*168c0*/  PRMT R185, R186, 0x7632, R185 ;  /* 0x00007632bab97816 */ /* 0x000fe800000000b9 */
[C---:B------:R-:W-:Y:S06]  /*168d0*/  HMMA.16816.F32.BF16 R4, R136.reuse, R144, R4 ;  /* 0x000000908804723c */ /* 0x040fec0000041804 */
[C---:B------:R-:W-:Y:S01]  /*168e0*/  HMMA.16816.F32.BF16 R8, R136.reuse, R146, R8 ;  /* 0x000000928808723c */ /* 0x040fe20000041808 */
[----:B------:R-:W2:Y:S05]  /*168f0*/  LDSM.16.MT88.4 R144, [R190+0x13000] ;  /* 0x01300000be90783b */ /* 0x000eaa0000004200 */
[C---:B------:R-:W-:Y:S06]  /*16900*/  HMMA.16816.F32.BF16 R12, R136.reuse, R140, R12 ;  /* 0x0000008c880c723c */ /* 0x040fec000004180c */
[C---:B------:R-:W-:Y:S01]  /*16910*/  HMMA.16816.F32.BF16 R16, R136.reuse, R142, R16 ;  /* 0x0000008e8810723c */ /* 0x040fe20000041810 */
[----:B------:R-:W2:Y:S05]  /*16920*/  LDSM.16.MT88.4 R140, [R191+0x13000] ;  /* 0x01300000bf8c783b */ /* 0x000eaa0000004200 */
[C---:B------:R-:W-:Y:S06]  /*16930*/  HMMA.16816.F32.BF16 R20, R136.reuse, R148, R20 ;  /* 0x000000948814723c */ /* 0x040fec0000041814 */
        /* <DEDUP_REMOVED lines=8> */
[C---:B------:R-:W-:Y:S06]  /*169c0*/  HMMA.16816.F32.BF16 R44, R136.reuse, R140, R44 ;  /* 0x0000008c882c723c */ /* 0x040fec000004182c */
[C---:B------:R-:W-:Y:S06]  /*169d0*/  HMMA.16816.F32.BF16 R48, R136.reuse, R142, R48 ;  /* 0x0000008e8830723c */ /* 0x040fec0000041830 */
[C---:B------:R-:W-:Y:S06]  /*169e0*/  HMMA.16816.F32.BF16 R52, R136.reuse, R148, R52 ;  /* 0x000000948834723c */ /* 0x040fec0000041834 */
[C---:B------:R-:W-:Y:S05]  /*169f0*/  HMMA.16816.F32.BF16 R56, R136.reuse, R150, R56 ;  /* 0x000000968838723c */ /* 0x040fea0000041838 */
[----:B------:R-:W-:Y:S01]  /*16a00*/  LOP3.LUT R148, R158, 0xff, RZ, 0xc0, !PT ;  /* 0x000000ff9e947812 */ /* 0x000fe200078ec0ff */
[C---:B-1----:R-:W-:Y:S06]  /*16a10*/  HMMA.16816.F32.BF16 R60, R136.reuse, R152, R60 ;  /* 0x00000098883c723c */ /* 0x042fec000004183c */
[C---:B------:R-:W-:Y:S05]  /*16a20*/  HMMA.16816.F32.BF16 R64, R136.reuse, R154, R64 ;  /* 0x0000009a8840723c */ /* 0x040fea0000041840 */
[----:B------:R-:W-:Y:S01]  /*16a30*/  SHF.R.U32.HI R152, RZ, 0x8, R161 ;  /* 0x00000008ff987819 */ /* 0x000fe200000116a1 */
[C---:B--2---:R-:W-:Y:S01]  /*16a40*/  HMMA.16816.F32.BF16 R68, R136.reuse, R144, R68 ;  /* 0x000000908844723c */ /* 0x044fe20000041844 */
[----:B------:R-:W1:Y:S04]  /*16a50*/  MUFU.EX2 R161, R221 ;  /* 0x000000dd00a17308 */ /* 0x000e680000000800 */
[----:B------:R-:W-:Y:S01]  /*16a60*/  SHF.R.U32.HI R155, RZ, 0x18, R204 ;  /* 0x00000018ff9b7819 */ /* 0x000fe200000116cc */
[C---:B------:R-:W-:Y:S05]  /*16a70*/  HMMA.16816.F32.BF16 R72, R136.reuse, R146, R72 ;  /* 0x000000928848723c */ /* 0x040fea0000041848 */
[--C-:B------:R-:W-:Y:S02]  /*16a80*/  SHF.R.U32.HI R144, RZ, 0x18, R158.reuse ;  /* 0x00000018ff907819 */ /* 0x100fe4000001169e */
[----:B------:R-:W-:Y:S02]  /*16a90*/  LOP3.LUT R152, R152, 0xffff, RZ, 0xc0, !PT ;  /* 0x0000ffff98987812 */ /* 0x000fe400078ec0ff */
[----:B------:R-:W-:Y:S02]  /*16aa0*/  ISETP.LE.U32.AND P4, PT, R144, UR5, PT ;  /* 0x0000000590007c0c */ /* 0x000fe4000bf83070 */
[----:B------:R-:W-:Y:S01]  /*16ab0*/  LDSM.16.MT88.4 R144, [R192+0x15000] ;  /* 0x01500000c090783b */ /* 0x000fe20000004200 */
[----:B------:R-:W-:Y:S01]  /*16ac0*/  SHF.R.U32.HI R158, RZ, 0x10, R158 ;  /* 0x00000010ff9e7819 */ /* 0x000fe2000001169e */
[----:B-1----:R-:W-:Y:S01]  /*16ad0*/  FADD.FTZ R215, R161, R165 ;  /* 0x000000a5a1d77221 */ /* 0x002fe20000010000 */
[----:B------:R-:W-:Y:S04]  /*16ae0*/  F2FP.BF16.F32.PACK_AB R188, R214, R161 ;  /* 0x000000a1d6bc723e */ /* 0x000fe800000010ff */
[----:B------:R-:W-:Y:S04]  /*16af0*/  PRMT R187, R188, 0x7632, R187 ;  /* 0x00007632bcbb7816 */ /* 0x000fe800000000bb */
[----:B------:R-:W-:Y:S02]  /*16b00*/  @!P4 HFMA2.BF16_V2 R247, -RZ.H0_H0, RZ.H0_H0, -R185.H0_H0 ;  /* 0x200000fffff7c231 */ /* 0x000fe400003409b9 */
[----:B---3--:R-:W-:Y:S02]  /*16b10*/  @!P5 HFMA2.BF16_V2 R174, -RZ.H0_H0, RZ.H0_H0, -R157.H0_H0 ;  /* 0x200000ffffaed231 */ /* 0x008fe4000034099d */
[----:B----4-:R-:W-:Y:S03]  /*16b20*/  @!P1 HFMA2.BF16_V2 R173, -RZ.H0_H0, RZ.H0_H0, -R2.H0_H0 ;  /* 0x200000ffffad9231 */ /* 0x010fe60000340902 */
[----:B------:R-:W-:Y:S01]  /*16b30*/  @!P5 STL.S16 [R1+0x18], R174 ;  /* 0x000018ae0100d387 */ /* 0x000fe20000100600 */
[----:B------:R-:W-:Y:S01]  /*16b40*/  PRMT R140, R174, 0x7610, R140 ;  /* 0x00007610ae8c7816 */ /* 0x000fe2000000008c */
[----:B-----5:R-:W-:Y:S02]  /*16b50*/  @!P0 HFMA2.BF16_V2 R172, -RZ.H0_H0, RZ.H0_H0, -R0.H0_H0 ;  /* 0x200000ffffac8231 */ /* 0x020fe40000340900 */
[----:B------:R-:W-:Y:S01]  /*16b60*/  @!P1 STL.S16 [R1+0xc], R173 ;  /* 0x00000cad01009387 */ /* 0x000fe20000100600 */
[----:B------:R-:W-:Y:S02]  /*16b70*/  @!P5 PRMT R157, R140, 0x5410, RZ ;  /* 0x000054108c9dd816 */ /* 0x000fe400000000ff */
[----:B------:R-:W-:Y:S01]  /*16b80*/  ISETP.LE.U32.AND P5, PT, R162, UR5, PT ;  /* 0x00000005a2007c0c */ /* 0x000fe2000bfa3070 */
[----:B------:R-:W1:Y:S01]  /*16b90*/  LDSM.16.MT88.4 R140, [R191+0x15000] ;  /* 0x01500000bf8c783b */ /* 0x000e620000004200 */
[----:B------:R-:W-:Y:S02]  /*16ba0*/  PRMT R149, R173, 0x7610, R149 ;  /* 0x00007610ad957816 */ /* 0x000fe40000000095 */
[----:B------:R-:W-:Y:S02]  /*16bb0*/  PRMT R153, R172, 0x7610, R153 ;  /* 0x00007610ac997816 */ /* 0x000fe40000000099 */
[----:B------:R-:W-:Y:S02]  /*16bc0*/  @!P1 PRMT R2, R149, 0x5410, RZ ;  /* 0x0000541095029816 */ /* 0x000fe400000000ff */
[----:B------:R-:W-:Y:S01]  /*16bd0*/  ISETP.LE.U32.AND P1, PT, R148, UR5, PT ;  /* 0x0000000594007c0c */ /* 0x000fe2000bf23070 */
[----:B------:R2:W3:Y:S01]  /*16be0*/  LDL.S16 R162, [R1+0x4] ;  /* 0x0000040001a27983 */ /* 0x0004e20000100600 */
[----:B------:R-:W-:Y:S02]  /*16bf0*/  @!P0 PRMT R0, R153, 0x5410, RZ ;  /* 0x0000541099008816 */ /* 0x000fe400000000ff */
[----:B------:R-:W-:Y:S01]  /*16c00*/  LOP3.LUT R153, R204, 0xff, RZ, 0xc0, !PT ;  /* 0x000000ffcc997812 */ /* 0x000fe200078ec0ff */
[----:B------:R-:W-:Y:S01]  /*16c10*/  @!P0 STL.S16 [R1+0x8], R172 ;  /* 0x000008ac01008387 */ /* 0x000fe20000100600 */
[----:B------:R-:W-:Y:S02]  /*16c20*/  ISETP.LE.U32.AND P0, PT, R152, UR5, PT ;  /* 0x0000000598007c0c */ /* 0x000fe4000bf03070 */
[----:B------:R-:W-:Y:S01]  /*16c30*/  LOP3.LUT R152, R205, UR27, R170, 0x96, !PT ;  /* 0x0000001bcd987c12 */ /* 0x000fe2000f8e96aa */
[----:B------:R2:W4:Y:S01]  /*16c40*/  LDL.S16 R166, [R1] ;  /* 0x0000000001a67983 */ /* 0x0005220000100600 */
[----:B------:R-:W-:Y:S02]  /*16c50*/  ISETP.LE.U32.AND P3, PT, R153, UR5, PT ;  /* 0x0000000599007c0c */ /* 0x000fe4000bf63070 */
[----:B------:R-:W-:Y:S01]  /*16c60*/  LOP3.LUT R163, R152, 0xff, RZ, 0xc0, !PT ;  /* 0x000000ff98a37812 */ /* 0x000fe200078ec0ff */
[----:B------:R-:W5:Y:S01]  /*16c70*/  LDSM.16.MT88.4 R148, [R193+0x15000] ;  /* 0x01500000c194783b */ /* 0x000f620000004200 */
[----:B------:R-:W-:Y:S01]  /*16c80*/  @!P1 HFMA2.BF16_V2 R252, -RZ.H0_H0, RZ.H0_H0, -R188.H0_H0 ;  /* 0x200000fffffc9231 */ /* 0x000fe200003409bc */
[C---:B------:R-:W-:Y:S04]  /*16c90*/  LOP3.LUT R153, R204.reuse, 0xffff, RZ, 0xc0, !PT ;  /* 0x0000ffffcc997812 */ /* 0x040fe800078ec0ff */
[----:B------:R-:W-:Y:S01]  /*16ca0*/  SHF.R.U32.HI R153, RZ, 0x8, R153 ;  /* 0x00000008ff997819 */ /* 0x000fe20000011699 */
[----:B------:R-:W-:Y:S01]  /*16cb0*/  @!P0 HFMA2.BF16_V2 R249, -RZ.H0_H0, RZ.H0_H0, -R187.H0_H0 ;  /* 0x200000fffff98231 */ /* 0x000fe200003409bb */
[----:B------:R-:W-:Y:S08]  /*16cc0*/  LDSM.16.MT88.4 R172, [R192+0x11800] ;  /* 0x01180000c0ac783b */ /* 0x000ff00000004200 */
[----:B------:R-:W-:Y:S01]  /*16cd0*/  STG.E.U16 desc[UR32][R206.64+0x42], R157 ;  /* 0x0000429dce007986 */ /* 0x000fe2000c101520 */
[C---:B-1----:R-:W-:Y:S03]  /*16ce0*/  HMMA.16816.F32.BF16 R76, R136.reuse, R140, R76 ;  /* 0x0000008c884c723c */ /* 0x042fe6000004184c */
[----:B------:R-:W-:Y:S04]  /*16cf0*/  STG.E.U16 desc[UR32][R208.64+0x40], R2 ;  /* 0x00004002d0007986 */ /* 0x000fe8000c101520 */
[----:B------:R-:W-:Y:S01]  /*16d00*/  STG.E.U16 desc[UR32][R208.64+0x42], R0 ;  /* 0x00004200d0007986 */ /* 0x000fe2000c101520 */
[C---:B------:R-:W-:Y:S03]  /*16d10*/  HMMA.16816.F32.BF16 R80, R136.reuse, R142, R80 ;  /* 0x0000008e8850723c */ /* 0x040fe60000041850 */
[----:B------:R-:W-:Y:S01]  /*16d20*/  STG.E.U16 desc[UR32][R206.64+0x50], R134 ;  /* 0x00005086ce007986 */ /* 0x000fe2000c101520 */
[--C-:B------:R-:W-:Y:S02]  /*16d30*/  SHF.R.U32.HI R140, RZ, 0x10, R204.reuse ;  /* 0x00000010ff8c7819 */ /* 0x100fe400000116cc */
[----:B------:R-:W-:Y:S01]  /*16d40*/  LOP3.LUT R141, R204, 0xff, RZ, 0xc0, !PT ;  /* 0x000000ffcc8d7812 */ /* 0x000fe200078ec0ff */
[----:B------:R-:W-:Y:S01]  /*16d50*/  STG.E.U16 desc[UR32][R206.64+0x52], R156 ;  /* 0x0000529cce007986 */ /* 0x000fe2000c101520 */
[----:B------:R-:W-:Y:S03]  /*16d60*/  LOP3.LUT R154, R140, 0xff, RZ, 0xc0, !PT ;  /* 0x000000ff8c9a7812 */ /* 0x000fe600078ec0ff */
[----:B------:R-:W-:Y:S01]  /*16d70*/  PRMT R170, R141, 0x5410, R153 ;  /* 0x000054108daa7816 */ /* 0x000fe20000000099 */
[C---:B-----5:R-:W-:Y:S01]  /*16d80*/  HMMA.16816.F32.BF16 R84, R136.reuse, R148, R84 ;  /* 0x000000948854723c */ /* 0x060fe20000041854 */
[----:B------:R-:W1:Y:S02]  /*16d90*/  LDSM.16.MT88.4 R140, [R190+0x17000] ;  /* 0x01700000be8c783b */ /* 0x000e640000004200 */
[----:B------:R-:W-:Y:S02]  /*16da0*/  SHF.R.U32.HI R153, RZ, 0x10, R204 ;  /* 0x00000010ff997819 */ /* 0x000fe400000116cc */
[----:B------:R-:W-:Y:S01]  /*16db0*/  PRMT R171, R154, 0x5410, R155 ;  /* 0x000054109aab7816 */ /* 0x000fe2000000009b */
[C---:B------:R-:W-:Y:S05]  /*16dc0*/  HMMA.16816.F32.BF16 R88, R136.reuse, R150, R88 ;  /* 0x000000968858723c */ /* 0x040fea0000041858 */
[----:B------:R-:W-:Y:S01]  /*16dd0*/  LOP3.LUT R164, R153, 0xff, RZ, 0xc0, !PT ;  /* 0x000000ff99a47812 */ /* 0x000fe200078ec0ff */
[C---:B------:R-:W-:Y:S05]  /*16de0*/  HMMA.16816.F32.BF16 R92, R136.reuse, R144, R92 ;  /* 0x00000090885c723c */ /* 0x040fea000004185c */
[----:B------:R-:W-:Y:S01]  /*16df0*/  LOP3.LUT R148, R152, 0xffff, RZ, 0xc0, !PT ;  /* 0x0000ffff98947812 */ /* 0x000fe200078ec0ff */
[C---:B------:R-:W-:Y:S05]  /*16e00*/  HMMA.16816.F32.BF16 R96, R136.reuse, R146, R96 ;  /* 0x000000928860723c */ /* 0x040fea0000041860 */
[----:B------:R-:W-:Y:S02]  /*16e10*/  SHF.R.U32.HI R149, RZ, 0x10, R152 ;  /* 0x00000010ff957819 */ /* 0x000fe40000011698 */
[----:B------:R-:W-:Y:S04]  /*16e20*/  SHF.R.U32.HI R148, RZ, 0x8, R148 ;  /* 0x00000008ff947819 */ /* 0x000fe80000011694 */
[----:B------:R-:W-:Y:S02]  /*16e30*/  LOP3.LUT R149, R149, 0xff, RZ, 0xc0, !PT ;  /* 0x000000ff95957812 */ /* 0x000fe400078ec0ff */
[----:B------:R-:W-:Y:S02]  /*16e40*/  LOP3.LUT R144, R158, 0xff, RZ, 0xc0, !PT ;  /* 0x000000ff9e907812 */ /* 0x000fe400078ec0ff */
[----:B------:R-:W-:Y:S02]  /*16e50*/  PRMT R163, R163, 0x5410, R148 ;  /* 0x00005410a3a37816 */ /* 0x000fe40000000094 */
[--C-:B------:R-:W-:Y:S02]  /*16e60*/  HSET2.LE.AND R170, R170, R169.reuse, PT ;  /* 0x000000a9aaaa7233 */ /* 0x100fe40003803000 */
[--C-:B------:R-:W-:Y:S02]  /*16e70*/  HSET2.LE.AND R171, R171, R169.reuse, PT ;  /* 0x000000a9abab7233 */ /* 0x100fe40003803000 */
[----:B------:R-:W-:Y:S01]  /*16e80*/  HSET2.LE.AND R168, R163, R169, PT ;  /* 0x000000a9a3a87233 */ /* 0x000fe20003803000 */
[C---:B-1----:R-:W-:Y:S03]  /*16e90*/  HMMA.16816.F32.BF16 R100, R136.reuse, R140, R100 ;  /* 0x0000008c8864723c */ /* 0x042fe60000041864 */
[----:B------:R-:W-:Y:S02]  /*16ea0*/  PRMT R134, R186, 0x5410, R185 ;  /* 0x00005410ba867816 */ /* 0x000fe400000000b9 */
[----:B------:R-:W-:Y:S01]  /*16eb0*/  @!P4 PRMT R185, R247, 0x5410, RZ ;  /* 0x00005410f7b9c816 */ /* 0x000fe200000000ff */
[C---:B------:R-:W-:Y:S05]  /*16ec0*/  HMMA.16816.F32.BF16 R104, R136.reuse, R142, R104 ;  /* 0x0000008e8868723c */ /* 0x040fea0000041868 */
[----:B------:R-:W-:Y:S02]  /*16ed0*/  F2FP.BF16.F32.PACK_AB R2, R210, R211 ;  /* 0x000000d3d202723e */ /* 0x000fe400000010ff */
[----:B------:R-:W-:Y:S04]  /*16ee0*/  PRMT R140, R188, 0x5410, R187 ;  /* 0x00005410bc8c7816 */ /* 0x000fe800000000bb */
[----:B------:R-:W-:Y:S02]  /*16ef0*/  PRMT R0, R2, 0x7610, R0 ;  /* 0x0000761002007816 */ /* 0x000fe40000000000 */
[----:B------:R-:W-:Y:S02]  /*16f00*/  @!P1 PRMT R188, R252, 0x5410, RZ ;  /* 0x00005410fcbc9816 */ /* 0x000fe400000000ff */
[----:B------:R-:W-:Y:S01]  /*16f10*/  LOP3.LUT R168, R168, R140, RZ, 0xc0, !PT ;  /* 0x0000008ca8a87212 */ /* 0x000fe200078ec0ff */
[----:B------:R-:W-:Y:S01]  /*16f20*/  @!P3 HFMA2.BF16_V2 R246, -RZ.H0_H0, RZ.H0_H0, -R0.H0_H0 ;  /* 0x200000fffff6b231 */ /* 0x000fe20000340900 */
[----:B------:R-:W-:Y:S02]  /*16f30*/  @!P0 PRMT R187, R249, 0x5410, RZ ;  /* 0x00005410f9bb8816 */ /* 0x000fe400000000ff */
[----:B------:R-:W-:Y:S01]  /*16f40*/  PRMT R2, R2, 0x7632, R2 ;  /* 0x0000763202027816 */ /* 0x000fe20000000002 */
[----:B---3--:R-:W-:Y:S05]  /*16f50*/  @!P2 HFMA2.BF16_V2 R162, -RZ.H0_H0, RZ.H0_H0, -R135.H0_H0 ;  /* 0x200000ffffa2a231 */ /* 0x008fea0000340987 */
[----:B------:R1:W-:Y:S01]  /*16f60*/  @!P2 STL.S16 [R1+0x4], R162 ;  /* 0x000004a20100a387 */ /* 0x0003e20000100600 */
[----:B------:R-:W-:Y:S01]  /*16f70*/  PRMT R167, R162, 0x7610, R167 ;  /* 0x00007610a2a77816 */ /* 0x000fe200000000a7 */
[----:B----4-:R-:W-:Y:S03]  /*16f80*/  @!P5 HFMA2.BF16_V2 R166, -RZ.H0_H0, RZ.H0_H0, -R196.H0_H0 ;  /* 0x200000ffffa6d231 */ /* 0x010fe600003409c4 */
[----:B------:R-:W-:Y:S02]  /*16f90*/  @!P2 PRMT R135, R167, 0x5410, RZ ;  /* 0x00005410a787a816 */ /* 0x000fe400000000ff */
[----:B------:R-:W-:Y:S01]  /*16fa0*/  ISETP.LE.U32.AND P2, PT, R164, UR5, PT ;  /* 0x00000005a4007c0c */ /* 0x000fe2000bf43070 */
[----:B------:R-:W-:Y:S01]  /*16fb0*/  @!P5 STL.S16 [R1], R166 ;  /* 0x000000a60100d387 */ /* 0x000fe20000100600 */
[----:B------:R-:W-:Y:S03]  /*16fc0*/  PRMT R164, R166, 0x7610, R164 ;  /* 0x00007610a6a47816 */ /* 0x000fe600000000a4 */
[----:B------:R-:W-:Y:S01]  /*16fd0*/  STG.E.U16 desc[UR32][R208.64+0x50], R135 ;  /* 0x00005087d0007986 */ /* 0x000fe2000c101520 */
[----:B------:R-:W-:Y:S02]  /*16fe0*/  @!P5 PRMT R196, R164, 0x5410, RZ ;  /* 0x00005410a4c4d816 */ /* 0x000fe400000000ff */
[----:B------:R-:W-:Y:S02]  /*16ff0*/  ISETP.LE.U32.AND P5, PT, R144, UR5, PT ;  /* 0x0000000590007c0c */ /* 0x000fe4000bfa3070 */
[----:B------:R-:W-:Y:S01]  /*17000*/  LOP3.LUT R144, R204, 0xffff, RZ, 0xc0, !PT ;  /* 0x0000ffffcc907812 */ /* 0x000fe200078ec0ff */
[----:B------:R-:W-:Y:S01]  /*17010*/  STG.E.U16 desc[UR32][R208.64+0x52], R196 ;  /* 0x000052c4d0007986 */ /* 0x000fe2000c101520 */
[----:B------:R-:W3:Y:S01]  /*17020*/  MUFU.EX2 R205, R230 ;  /* 0x000000e600cd7308 */ /* 0x000ee20000000800 */
[----:B------:R-:W-:Y:S02]  /*17030*/  SHF.R.U32.HI R204, RZ, 0x18, R204 ;  /* 0x00000018ffcc7819 */ /* 0x000fe400000116cc */
[----:B------:R-:W-:Y:S01]  /*17040*/  SHF.R.U32.HI R144, RZ, 0x8, R144 ;  /* 0x00000008ff907819 */ /* 0x000fe20000011690 */
[----:B------:R-:W-:Y:S01]  /*17050*/  STG.E.U16 desc[UR32][R206.64+0x60], R188 ;  /* 0x000060bcce007986 */ /* 0x000fe2000c101520 */
[----:B------:R-:W-:Y:S02]  /*17060*/  ISETP.LE.U32.AND P0, PT, R204, UR5, PT ;  /* 0x00000005cc007c0c */ /* 0x000fe4000bf03070 */
[----:B-1----:R-:W-:Y:S01]  /*17070*/  SHF.R.U32.HI R162, RZ, 0x18, R152 ;  /* 0x00000018ffa27819 */ /* 0x002fe20000011698 */
[----:B------:R-:W-:Y:S01]  /*17080*/  STG.E.U16 desc[UR32][R206.64+0x62], R187 ;  /* 0x000062bbce007986 */ /* 0x000fe2000c101520 */
[----:B------:R-:W-:Y:S01]  /*17090*/  LOP3.LUT R141, R144, 0xffff, RZ, 0xc0, !PT ;  /* 0x0000ffff908d7812 */ /* 0x000fe200078ec0ff */
[----:B------:R-:W-:Y:S01]  /*170a0*/  @!P5 HFMA2.BF16_V2 R248, -RZ.H0_H0, RZ.H0_H0, -R186.H0_H0 ;  /* 0x200000fffff8d231 */ /* 0x000fe200003409ba */
[----:B------:R-:W-:Y:S01]  /*170b0*/  PRMT R162, R149, 0x5410, R162 ;  /* 0x0000541095a27816 */ /* 0x000fe200000000a2 */
[----:B------:R-:W1:Y:S01]  /*170c0*/  LDSM.16.MT88.4 R152, [R191+0x17000] ;  /* 0x01700000bf98783b */ /* 0x000e620000004200 */
[----:B------:R-:W-:Y:S02]  /*170d0*/  ISETP.LE.U32.AND P1, PT, R141, UR5, PT ;  /* 0x000000058d007c0c */ /* 0x000fe4000bf23070 */
[----:B------:R-:W-:Y:S02]  /*170e0*/  @!P5 PRMT R186, R248, 0x5410, RZ ;  /* 0x00005410f8bad816 */ /* 0x000fe400000000ff */
[----:B------:R-:W-:Y:S02]  /*170f0*/  HSET2.LE.AND R169, R162, R169, PT ;  /* 0x000000a9a2a97233 */ /* 0x000fe40003803000 */
[----:B---3--:R-:W-:Y:S01]  /*17100*/  F2FP.BF16.F32.PACK_AB R184, R203, R205 ;  /* 0x000000cdcbb8723e */ /* 0x008fe200000010ff */
[----:B------:R-:W3:Y:S02]  /*17110*/  LDSM.16.MT88.4 R148, [R193+0x17000] ;  /* 0x01700000c194783b */ /* 0x000ee40000004200 */
[----:B------:R-:W-:Y:S02]  /*17120*/  LOP3.LUT R169, R169, R134, RZ, 0xc0, !PT ;  /* 0x00000086a9a97212 */ /* 0x000fe400078ec0ff */
[----:B------:R-:W-:Y:S01]  /*17130*/  PRMT R134, R0, 0x5410, R2 ;  /* 0x0000541000867816 */ /* 0x000fe20000000002 */
[----:B------:R-:W-:Y:S01]  /*17140*/  @!P2 HFMA2.BF16_V2 R244, -RZ.H0_H0, RZ.H0_H0, -R184.H0_H0 ;  /* 0x200000fffff4a231 */ /* 0x000fe200003409b8 */
[----:B------:R-:W-:Y:S01]  /*17150*/  @!P3 PRMT R0, R246, 0x5410, RZ ;  /* 0x00005410f600b816 */ /* 0x000fe200000000ff */
[----:B------:R-:W-:Y:S01]  /*17160*/  @!P1 HFMA2.BF16_V2 R245, -RZ.H0_H0, RZ.H0_H0, -R2.H0_H0 ;  /* 0x200000fffff59231 */ /* 0x000fe20000340902 */
[----:B------:R-:W4:Y:S01]  /*17170*/  LDSM.16.MT88.4 R144, [R192+0x17000] ;  /* 0x01700000c090783b */ /* 0x000f220000004200 */
[----:B------:R-:W-:Y:S02]  /*17180*/  PRMT R133, R184, 0x7632, R133 ;  /* 0x00007632b8857816 */ /* 0x000fe40000000085 */
[----:B------:R-:W-:Y:S02]  /*17190*/  LOP3.LUT R170, R170, R134, RZ, 0xc0, !PT ;  /* 0x00000086aaaa7212 */ /* 0x000fe400078ec0ff */
[----:B------:R-:W-:Y:S01]  /*171a0*/  @!P1 PRMT R2, R245, 0x5410, RZ ;  /* 0x00005410f5029816 */ /* 0x000fe200000000ff */
[----:B------:R-:W-:Y:S01]  /*171b0*/  @!P0 HFMA2.BF16_V2 R239, -RZ.H0_H0, RZ.H0_H0, -R133.H0_H0 ;  /* 0x200000ffffef8231 */ /* 0x000fe20000340985 */
[----:B------:R-:W-:Y:S01]  /*171c0*/  PRMT R134, R184, 0x5410, R133 ;  /* 0x00005410b8867816 */ /* 0x000fe20000000085 */
[----:B------:R-:W5:Y:S01]  /*171d0*/  LDSM.16.MT88.4 R160, [R190+0x11800] ;  /* 0x01180000bea0783b */ /* 0x000f620000004200 */
[----:B------:R-:W-:Y:S02]  /*171e0*/  @!P2 PRMT R184, R244, 0x5410, RZ ;  /* 0x00005410f4b8a816 */ /* 0x000fe400000000ff */
[----:B------:R-:W-:Y:S02]  /*171f0*/  @!P0 PRMT R133, R239, 0x5410, RZ ;  /* 0x00005410ef858816 */ /* 0x000fe400000000ff */
[----:B------:R-:W-:Y:S02]  /*17200*/  LOP3.LUT R171, R171, R134, RZ, 0xc0, !PT ;  /* 0x00000086abab7212 */ /* 0x000fe400078ec0ff */
[----:B------:R-:W-:Y:S01]  /*17210*/  ISETP.LT.AND P1, PT, RZ, UR15, PT ;  /* 0x0000000fff007c0c */ /* 0x000fe2000bf21270 */
[----:B------:R-:W-:Y:S01]  /*17220*/  LDSM.16.MT88.4 R140, [R193+0x11800] ;  /* 0x01180000c18c783b */ /* 0x000fe20000004200 */
[C---:B-1----:R-:W-:Y:S07]  /*17230*/  HMMA.16816.F32.BF16 R108, R136.reuse, R152, R108 ;  /* 0x00000098886c723c */ /* 0x042fee000004186c */
[----:B------:R-:W-:Y:S04]  /*17240*/  STG.E.U16 desc[UR32][R208.64+0x60], R186 ;  /* 0x000060bad0007986 */ /* 0x000fe8000c101520 */
[----:B------:R-:W-:Y:S01]  /*17250*/  STG.E.U16 desc[UR32][R208.64+0x62], R185 ;  /* 0x000062b9d0007986 */ /* 0x000fe2000c101520 */
[C---:B------:R-:W-:Y:S03]  /*17260*/  HMMA.16816.F32.BF16 R112, R136.reuse, R154, R112 ;  /* 0x0000009a8870723c */ /* 0x040fe60000041870 */
[----:B------:R-:W1:Y:S03]  /*17270*/  LDSM.16.MT88.4 R152, [R191+0x11800] ;  /* 0x01180000bf98783b */ /* 0x000e660000004200 */
[C---:B---3--:R-:W-:Y:S05]  /*17280*/  HMMA.16816.F32.BF16 R116, R136.reuse, R148, R116 ;  /* 0x000000948874723c */ /* 0x048fea0000041874 */
[----:B------:R3:W-:Y:S01]  /*17290*/  STG.E.U16 desc[UR32][R206.64+0x70], R0 ;  /* 0x00007000ce007986 */ /* 0x0007e2000c101520 */
[C---:B------:R-:W-:Y:S03]  /*172a0*/  HMMA.16816.F32.BF16 R120, R136.reuse, R150, R120 ;  /* 0x000000968878723c */ /* 0x040fe60000041878 */
[----:B------:R2:W-:Y:S03]  /*172b0*/  STG.E.U16 desc[UR32][R206.64+0x72], R2 ;  /* 0x00007202ce007986 */ /* 0x0005e6000c101520 */
[C---:B----4-:R-:W-:Y:S01]  /*172c0*/  HMMA.16816.F32.BF16 R124, R136.reuse, R144, R124 ;  /* 0x00000090887c723c */ /* 0x050fe2000004187c */
[----:B------:R4:W-:Y:S04]  /*172d0*/  STG.E.U16 desc[UR32][R208.64+0x72], R133 ;  /* 0x00007285d0007986 */ /* 0x0009e8000c101520 */
[----:B------:R-:W-:Y:S01]  /*172e0*/  STG.E.U16 desc[UR32][R208.64+0x70], R184 ;  /* 0x000070b8d0007986 */ /* 0x000fe2000c101520 */
[----:B------:R-:W-:Y:S06]  /*172f0*/  HMMA.16816.F32.BF16 R128, R136, R146, R128 ;  /* 0x000000928880723c */ /* 0x000fec0000041880 */
[C---:B-----5:R-:W-:Y:S01]  /*17300*/  HMMA.16816.F32.BF16 R164, R168.reuse, R160, R4 ;  /* 0x000000a0a8a4723c */ /* 0x060fe20000041804 */
[----:B------:R-:W5:Y:S05]  /*17310*/  LDSM.16.MT88.4 R4, [R193+0x13800] ;  /* 0x01380000c104783b */ /* 0x000f6a0000004200 */
[C---:B------:R-:W-:Y:S03]  /*17320*/  HMMA.16816.F32.BF16 R160, R168.reuse, R162, R8 ;  /* 0x000000a2a8a0723c */ /* 0x040fe60000041808 */
[----:B------:R-:W5:Y:S02]  /*17330*/  LDSM.16.MT88.4 R8, [R192+0x13800] ;  /* 0x01380000c008783b */ /* 0x000f640000004200 */
[----:B---3--:R-:W-:Y:S01]  /*17340*/  FADD.FTZ R0, R213, R216 ;  /* 0x000000d8d5007221 */ /* 0x008fe20000010000 */
[----:B--2---:R-:W-:Y:S01]  /*17350*/  FADD.FTZ R2, R214, R215 ;  /* 0x000000d7d6027221 */ /* 0x004fe20000010000 */
[C---:B-1----:R-:W-:Y:S04]  /*17360*/  HMMA.16816.F32.BF16 R156, R168.reuse, R152, R12 ;  /* 0x00000098a89c723c */ /* 0x042fe8000004180c */
[----:B------:R-:W1:Y:S01]  /*17370*/  LDSM.16.MT88.4 R12, [R190+0x15800] ;  /* 0x01580000be0c783b */ /* 0x000e620000004200 */
[----:B----4-:R-:W-:Y:S01]  /*17380*/  IMAD.MOV.U32 R133, RZ, RZ, R3 ;  /* 0x000000ffff857224 */ /* 0x010fe200078e0003 */
[C---:B------:R-:W-:Y:S05]  /*17390*/  HMMA.16816.F32.BF16 R152, R168.reuse, R154, R16 ;  /* 0x0000009aa898723c */ /* 0x040fea0000041810 */
[----:B------:R-:W-:Y:S01]  /*173a0*/  FADD.FTZ R0, R212, R0 ;  /* 0x00000000d4007221 */ /* 0x000fe20000010000 */
[C---:B------:R-:W-:Y:S01]  /*173b0*/  HMMA.16816.F32.BF16 R148, R168.reuse, R140, R20 ;  /* 0x0000008ca894723c */ /* 0x040fe20000041814 */
[----:B------:R-:W2:Y:S04]  /*173c0*/  LDSM.16.MT88.4 R16, [R191+0x15800] ;  /* 0x01580000bf10783b */ /* 0x000ea80000004200 */
[----:B------:R-:W-:Y:S01]  /*173d0*/  FADD.FTZ R0, R205, R0 ;  /* 0x00000000cd007221 */ /* 0x000fe20000010000 */
[C---:B------:R-:W-:Y:S03]  /*173e0*/  HMMA.16816.F32.BF16 R144, R168.reuse, R142, R24 ;  /* 0x0000008ea890723c */ /* 0x040fe60000041818 */
[----:B------:R-:W3:Y:S02]  /*173f0*/  LDSM.16.MT88.4 R20, [R193+0x15800] ;  /* 0x01580000c114783b */ /* 0x000ee40000004200 */
[----:B------:R-:W-:Y:S01]  /*17400*/  FADD.FTZ R2, R211, R2 ;  /* 0x00000002d3027221 */ /* 0x000fe20000010000 */
[C---:B------:R-:W-:Y:S05]  /*17410*/  HMMA.16816.F32.BF16 R140, R168.reuse, R172, R28 ;  /* 0x000000aca88c723c */ /* 0x040fea000004181c */
[----:B------:R-:W4:Y:S01]  /*17420*/  LDSM.16.MT88.4 R24, [R192+0x15800] ;  /* 0x01580000c018783b */ /* 0x000f220000004200 */
[C---:B------:R-:W-:Y:S05]  /*17430*/  HMMA.16816.F32.BF16 R136, R168.reuse, R174, R32 ;  /* 0x000000aea888723c */ /* 0x040fea0000041820 */
[----:B------:R-:W-:Y:S01]  /*17440*/  IADD3 R206, P0, R206, -0x80, RZ ;  /* 0xffffff80cece7810 */ /* 0x000fe20007f1e0ff */
[C---:B------:R-:W-:Y:S01]  /*17450*/  HMMA.16816.F32.BF16 R36, R168.reuse, R176, R36 ;  /* 0x000000b0a824723c */ /* 0x040fe20000041824 */
[----:B------:R-:W4:Y:S04]  /*17460*/  LDSM.16.MT88.4 R28, [R190+0x17800] ;  /* 0x01780000be1c783b */ /* 0x000f280000004200 */
[----:B------:R-:W-:Y:S01]  /*17470*/  FADD.FTZ R238, R203, R0 ;  /* 0x00000000cbee7221 */ /* 0x000fe20000010000 */
[C---:B------:R-:W-:Y:S05]  /*17480*/  HMMA.16816.F32.BF16 R40, R168.reuse, R178, R40 ;  /* 0x000000b2a828723c */ /* 0x040fea0000041828 */
[----:B------:R-:W-:Y:S01]  /*17490*/  IADD3.X R207, R207, -0x1, RZ, P0, !PT ;  /* 0xffffffffcfcf7810 */ /* 0x000fe200007fe4ff */
[C---:B------:R-:W-:Y:S05]  /*174a0*/  HMMA.16816.F32.BF16 R44, R168.reuse, R180, R44 ;  /* 0x000000b4a82c723c */ /* 0x040fea000004182c */
[----:B------:R-:W-:Y:S01]  /*174b0*/  FADD.FTZ R204, R210, R2 ;  /* 0x00000002d2cc7221 */ /* 0x000fe20000010000 */
[C---:B------:R-:W-:Y:S05]  /*174c0*/  HMMA.16816.F32.BF16 R48, R168.reuse, R182, R48 ;  /* 0x000000b6a830723c */ /* 0x040fea0000041830 */
[----:B------:R-:W-:Y:S01]  /*174d0*/  IMAD.MOV.U32 R0, RZ, RZ, R132 ;  /* 0x000000ffff007224 */ /* 0x000fe200078e0084 */
[C---:B-----5:R-:W-:Y:S06]  /*174e0*/  HMMA.16816.F32.BF16 R52, R168.reuse, R4, R52 ;  /* 0x00000004a834723c */ /* 0x060fec0000041834 */
        /* <DEDUP_REMOVED lines=25> */
.L_x_712:
        /* <DEDUP_REMOVED lines=8> */
[----:B------:R-:W1:Y:S01]  /*17700*/  SHFL.BFLY PT, R4, R204, 0x1, 0x1f ;  /* 0x0c201f00cc047f89 */ /* 0x000e6200000e0000 */
[----:B------:R-:W-:-:S03]  /*17710*/  MOV R2, 0x3f800000 ;  /* 0x3f80000000027802 */ /* 0x000fc60000000f00 */
[----:B------:R-:W2:Y:S01]  /*17720*/  SHFL.BFLY PT, R0, R238, 0x1, 0x1f ;  /* 0x0c201f00ee007f89 */ /* 0x000ea200000e0000 */
[----:B---3--:R-:W-:-:S04]  /*17730*/  SHF.R.S32.HI R168, RZ, 0x1f, R135 ;  /* 0x0000001fffa87819 */ /* 0x008fc80000011487 */
[CC--:B------:R-:W-:Y:S02]  /*17740*/  LEA.HI R6, R168.reuse, R135.reuse, RZ, 0x2 ;  /* 0x00000087a8067211 */ /* 0x0c0fe400078f10ff */
[----:B------:R-:W-:Y:S02]  /*17750*/  LEA.HI R134, R168, R135, RZ, 0x5 ;  /* 0x00000087a8867211 */ /* 0x000fe400078f28ff */
[----:B------:R-:W-:Y:S02]  /*17760*/  SHF.R.S32.HI R5, RZ, 0x1f, R6 ;  /* 0x0000001fff057819 */ /* 0x000fe40000011406 */
[----:B------:R-:W-:Y:S01]  /*17770*/  SHF.R.S32.HI R7, RZ, 0x5, R134 ;  /* 0x00000005ff077819 */ /* 0x000fe20000011486 */
[----:B-1----:R-:W-:Y:S01]  /*17780*/  FADD.FTZ R204, R204, R4 ;  /* 0x00000004cccc7221 */ /* 0x002fe20000010000 */
[----:B------:R-:W-:Y:S01]  /*17790*/  MOV R4, 0x3f800000 ;  /* 0x3f80000000047802 */ /* 0x000fe20000000f00 */
[----:B--2---:R-:W-:-:S03]  /*177a0*/  FADD.FTZ R238, R238, R0 ;  /* 0x00000000eeee7221 */ /* 0x004fc60000010000 */
[----:B------:R-:W-:Y:S02]  /*177b0*/  FSETP.NE.FTZ.AND P3, PT, R204, RZ, PT ;  /* 0x000000ffcc00720b */ /* 0x000fe40003f75000 */
[----:B------:R-:W-:Y:S02]  /*177c0*/  SHF.R.S32.HI R0, RZ, 0x2, R6 ;  /* 0x00000002ff007819 */ /* 0x000fe40000011406 */
[----:B------:R-:W-:Y:S02]  /*177d0*/  FSETP.NE.FTZ.AND P0, PT, R238, RZ, PT ;  /* 0x000000ffee00720b */ /* 0x000fe40003f15000 */
[----:B------:R-:W-:Y:S02]  /*177e0*/  LOP3.LUT R6, R6, 0x3ffffffc, RZ, 0xc0, !PT ;  /* 0x3ffffffc06067812 */ /* 0x000fe400078ec0ff */
[----:B------:R-:W-:Y:S02]  /*177f0*/  LEA.HI R5, R5, R0, RZ, 0x3 ;  /* 0x0000000005057211 */ /* 0x000fe400078f18ff */
[----:B------:R-:W-:-:S02]  /*17800*/  IADD3 R6, -R6, R135, RZ ;  /* 0x0000008706067210 */ /* 0x000fc40007ffe1ff */
[----:B------:R-:W-:Y:S01]  /*17810*/  LOP3.LUT R5, R5, 0xfffffff8, RZ, 0xc0, !PT ;  /* 0xfffffff805057812 */ /* 0x000fe200078ec0ff */
[----:B------:R-:W1:Y:S01]  /*17820*/  @P3 MUFU.RCP R2, R204 ;  /* 0x000000cc00023308 */ /* 0x000e620000001000 */
[----:B------:R-:W-:Y:S02]  /*17830*/  LEA R133, R7, R6, 0x9 ;  /* 0x0000000607857211 */ /* 0x000fe400078e48ff */
[----:B------:R-:W-:-:S04]  /*17840*/  IADD3 R6, R0, -R5, RZ ;  /* 0x8000000500067210 */ /* 0x000fc80007ffe0ff */
[----:B------:R-:W-:Y:S01]  /*17850*/  R2P PR, R6, 0x6 ;  /* 0x0000000606007804 */ /* 0x000fe20000000000 */
[----:B------:R-:W2:Y:S01]  /*17860*/  @P0 MUFU.RCP R4, R238 ;  /* 0x000000ee00040308 */ /* 0x000ea20000001000 */
        /* <DEDUP_REMOVED lines=73> */
[----:B------:R-:W-:Y:S01]  /*17d00*/  SHF.L.U32 R0, R6, 0x6, RZ ;  /* 0x0000000606007819 */ /* 0x000fe200000006ff */
        /* <DEDUP_REMOVED lines=65> */
[----:B------:R-:W-:Y:S02]  /*18120*/  F2FP.BF16.F32.PACK_AB R5, R5, R164 ;  /* 0x000000a40505723e */ /* 0x000fe400000010ff */
[----:B------:R-:W-:Y:S01]  /*18130*/  LEA R0, R0, UR4, 0x1 ;  /* 0x0000000400007c11 */ /* 0x000fe2000f8e08ff */
[----:B------:R-:W-:Y:S01]  /*18140*/  @UP0 ULDC.64 UR4, c[0x0][0x298] ;  /* 0x0000a60000040ab9 */ /* 0x000fe20000000a00 */
[----:B------:R-:W-:Y:S01]  /*18150*/  F2FP.BF16.F32.PACK_AB R24, R24, R10 ;  /* 0x0000000a1818723e */ /* 0x000fe200000010ff */
[----:B------:R-:W-:Y:S01]  /*18160*/  @UP0 UIMAD.WIDE.U32 UR8, UR16, UR4, URZ ;  /* 0x00000004100802a5 */ /* 0x000fe2000f8e003f */
[----:B------:R-:W-:Y:S01]  /*18170*/  SEL R6, R6, 0xffffffe0, !P1 ;  /* 0xffffffe006067807 */ /* 0x000fe20004800000 */
[----:B------:R1:W-:Y:S01]  /*18180*/  STS [R0], R5 ;  /* 0x0000000500007388 */ /* 0x0003e20000000800 */
[----:B------:R-:W-:Y:S01]  /*18190*/  MOV R10, 0x40 ;  /* 0x00000040000a7802 */ /* 0x000fe20000000f00 */
[----:B------:R-:W-:Y:S01]  /*181a0*/  @UP0 UIMAD UR7, UR16, UR5, UR9 ;  /* 0x00000005100702a4 */ /* 0x000fe2000f8e0209 */
[----:B------:R-:W-:-:S02]  /*181b0*/  F2FP.BF16.F32.PACK_AB R4, R4, R166 ;  /* 0x000000a60404723e */ /* 0x000fc400000010ff */
[C---:B------:R-:W-:Y:S02]  /*181c0*/  IADD3 R2, R0.reuse, -0x10, RZ ;  /* 0xfffffff000027810 */ /* 0x040fe40007ffe0ff */
        /* <DEDUP_REMOVED lines=12> */
[----:B-1----:R-:W-:Y:S02]  /*18290*/  IADD3 R5, R0, R6, RZ ;  /* 0x0000000600057210 */ /* 0x002fe40007ffe0ff */
[----:B------:R-:W-:Y:S02]  /*182a0*/  F2FP.BF16.F32.PACK_AB R15, R15, R150 ;  /* 0x000000960f0f723e */ /* 0x000fe400000010ff */
[----:B------:R-:W-:Y:S01]  /*182b0*/  F2FP.BF16.F32.PACK_AB R34, R34, R144 ;  /* 0x000000902222723e */ /* 0x000fe200000010ff */
[----:B------:R1:W-:Y:S01]  /*182c0*/  STS [R5], R8 ;  /* 0x0000000805007388 */ /* 0x0003e20000000800 */
[----:B------:R-:W-:-:S02]  /*182d0*/  F2FP.BF16.F32.PACK_AB R33, R33, R146 ;  /* 0x000000922121723e */ /* 0x000fc400000010ff */
[----:B--2---:R-:W-:Y:S01]  /*182e0*/  IADD3 R4, R6, R2, RZ ;  /* 0x0000000206047210 */ /* 0x004fe20007ffe0ff */
[----:B------:R-:W-:Y:S01]  /*182f0*/  STS [R5+0x400], R13 ;  /* 0x0004000d05007388 */ /* 0x000fe20000000800 */
[----:B------:R-:W-:Y:S02]  /*18300*/  PLOP3.LUT P1, PT, PT, PT, UP0, 0x80, 0x0 ;  /* 0x000000000000781c */ /* 0x000fe40003f2f008 */
[----:B------:R-:W-:Y:S01]  /*18310*/  F2FP.BF16.F32.PACK_AB R32, R32, R140 ;  /* 0x0000008c2020723e */ /* 0x000fe200000010ff */
[----:B------:R-:W-:Y:S01]  /*18320*/  STS [R4], R12 ;  /* 0x0000000c04007388 */ /* 0x000fe20000000800 */
[----:B------:R-:W-:Y:S02]  /*18330*/  F2FP.BF16.F32.PACK_AB R31, R31, R142 ;  /* 0x0000008e1f1f723e */ /* 0x000fe400000010ff */
[----:B---3--:R-:W-:Y:S01]  /*18340*/  IADD3 R7, R5, R10, RZ ;  /* 0x0000000a05077210 */ /* 0x008fe20007ffe0ff */
[----:B------:R-:W-:Y:S01]  /*18350*/  STS [R4+0x400], R11 ;  /* 0x0004000b04007388 */ /* 0x000fe20000000800 */
[----:B------:R-:W-:-:S02]  /*18360*/  F2FP.BF16.F32.PACK_AB R30, R30, R136 ;  /* 0x000000881e1e723e */ /* 0x000fc400000010ff */
[----:B----4-:R-:W-:Y:S02]  /*18370*/  IADD3 R9, R0, R10, RZ ;  /* 0x0000000a00097210 */ /* 0x010fe40007ffe0ff */
[----:B------:R-:W-:Y:S02]  /*18380*/  F2FP.BF16.F32.PACK_AB R29, R29, R138 ;  /* 0x0000008a1d1d723e */ /* 0x000fe400000010ff */
[----:B------:R-:W-:Y:S01]  /*18390*/  IADD3 R6, R4, R10, RZ ;  /* 0x0000000a04067210 */ /* 0x000fe20007ffe0ff */
[----:B------:R-:W-:Y:S01]  /*183a0*/  STS [R9], R14 ;  /* 0x0000000e09007388 */ /* 0x000fe20000000800 */
[----:B------:R-:W-:Y:S02]  /*183b0*/  F2FP.BF16.F32.PACK_AB R28, R28, R35 ;  /* 0x000000231c1c723e */ /* 0x000fe400000010ff */
[----:B------:R-:W-:Y:S01]  /*183c0*/  F2FP.BF16.F32.PACK_AB R27, R27, R38 ;  /* 0x000000261b1b723e */ /* 0x000fe200000010ff */
[----:B------:R2:W-:Y:S01]  /*183d0*/  STS [R9+0x400], R15 ;  /* 0x0004000f09007388 */ /* 0x0005e20000000800 */
[----:B-1----:R-:W-:-:S02]  /*183e0*/  IADD3 R8, R10, R2, RZ ;  /* 0x000000020a087210 */ /* 0x002fc40007ffe0ff */
[----:B------:R-:W-:Y:S02]  /*183f0*/  F2FP.BF16.F32.PACK_AB R26, R26, R40 ;  /* 0x000000281a1a723e */ /* 0x000fe400000010ff */
        /* <DEDUP_REMOVED lines=19> */
[----:B------:R3:W-:Y:S01]  /*18530*/  STS [R0+0x2000], R28 ;  /* 0x0020001c00007388 */ /* 0x0007e20000000800 */
[----:B------:R-:W-:Y:S02]  /*18540*/  F2FP.BF16.F32.PACK_AB R43, R43, R70 ;  /* 0x000000462b2b723e */ /* 0x000fe400000010ff */
[----:B------:R-:W-:Y:S01]  /*18550*/  F2FP.BF16.F32.PACK_AB R42, R73, R72 ;  /* 0x00000048492a723e */ /* 0x000fe200000010ff */
[----:B------:R-:W-:Y:S01]  /*18560*/  STS [R0+0x2400], R27 ;  /* 0x0024001b00007388 */ /* 0x000fe20000000800 */
        /* <DEDUP_REMOVED lines=10> */
[----:B--2---:R-:W-:Y:S01]  /*18610*/  F2FP.BF16.F32.PACK_AB R15, R111, R110 ;  /* 0x0000006e6f0f723e */ /* 0x004fe200000010ff */
[----:B------:R2:W-:Y:S01]  /*18620*/  STS [R5+0x2400], R23 ;  /* 0x0024001705007388 */ /* 0x0005e20000000800 */
[----:B-1----:R-:W-:-:S02]  /*18630*/  F2FP.BF16.F32.PACK_AB R29, R89, R88 ;  /* 0x00000058591d723e */ /* 0x002fc400000010ff */
[----:B------:R-:W-:Y:S01]  /*18640*/  F2FP.BF16.F32.PACK_AB R14, R113, R112 ;  /* 0x00000070710e723e */ /* 0x000fe200000010ff */
[----:B------:R1:W-:Y:S01]  /*18650*/  STS [R4+0x2000], R22 ;  /* 0x0020001604007388 */ /* 0x0003e20000000800 */
[----:B---3--:R-:W-:-:S03]  /*18660*/  F2FP.BF16.F32.PACK_AB R28, R91, R90 ;  /* 0x0000005a5b1c723e */ /* 0x008fc600000010ff */
[----:B------:R-:W-:Y:S04]  /*18670*/  STS [R4+0x2400], R21 ;  /* 0x0024001504007388 */ /* 0x000fe80000000800 */
[----:B------:R-:W-:Y:S01]  /*18680*/  STS [R9+0x2000], R20 ;  /* 0x0020001409007388 */ /* 0x000fe20000000800 */
[----:B----4-:R-:W-:-:S03]  /*18690*/  F2FP.BF16.F32.PACK_AB R26, R93, R92 ;  /* 0x0000005c5d1a723e */ /* 0x010fc600000010ff */
[----:B------:R3:W-:Y:S01]  /*186a0*/  STS [R9+0x2400], R19 ;  /* 0x0024001309007388 */ /* 0x0007e20000000800 */
[----:B------:R-:W-:-:S03]  /*186b0*/  F2FP.BF16.F32.PACK_AB R25, R95, R94 ;  /* 0x0000005e5f19723e */ /* 0x000fc600000010ff */
[----:B------:R4:W-:Y:S01]  /*186c0*/  STS [R8+0x2000], R18 ;  /* 0x0020001208007388 */ /* 0x0009e20000000800 */
[----:B------:R-:W-:-:S03]  /*186d0*/  F2FP.BF16.F32.PACK_AB R24, R97, R96 ;  /* 0x000000606118723e */ /* 0x000fc600000010ff */
[----:B------:R4:W-:Y:S01]  /*186e0*/  STS [R8+0x2400], R17 ;  /* 0x0024001108007388 */ /* 0x0009e20000000800 */
[----:B--2---:R-:W-:-:S03]  /*186f0*/  F2FP.BF16.F32.PACK_AB R23, R99, R98 ;  /* 0x000000626317723e */ /* 0x004fc600000010ff */
[----:B------:R2:W-:Y:S01]  /*18700*/  STS [R7+0x2000], R16 ;  /* 0x0020001007007388 */ /* 0x0005e20000000800 */
[----:B-1----:R-:W-:Y:S02]  /*18710*/  F2FP.BF16.F32.PACK_AB R22, R101, R100 ;  /* 0x000000646516723e */ /* 0x002fe400000010ff */
[----:B---3--:R-:W-:Y:S02]  /*18720*/  F2FP.BF16.F32.PACK_AB R19, R103, R102 ;  /* 0x000000666713723e */ /* 0x008fe400000010ff */
[----:B----4-:R-:W-:Y:S02]  /*18730*/  F2FP.BF16.F32.PACK_AB R18, R105, R104 ;  /* 0x000000686912723e */ /* 0x010fe400000010ff */
[----:B------:R-:W-:Y:S02]  /*18740*/  F2FP.BF16.F32.PACK_AB R17, R107, R106 ;  /* 0x0000006a6b11723e */ /* 0x000fe400000010ff */
[----:B--2---:R-:W-:Y:S01]  /*18750*/  F2FP.BF16.F32.PACK_AB R16, R109, R108 ;  /* 0x0000006c6d10723e */ /* 0x004fe200000010ff */
        /* <DEDUP_REMOVED lines=8> */
.L_x_716:
        /* <DEDUP_REMOVED lines=24> */
.L_x_717:
        /* <DEDUP_REMOVED lines=46> */
[----:B-1----:R-:W-:-:S03]  /*18c40*/  SHF.R.S32.HI R4, RZ, 0x3, R17 ;  /* 0x00000003ff047819 */ /* 0x002fc60000011411 */
[----:B------:R-:W-:Y:S01]  /*18c50*/  STS [R6+0x6000], R30 ;  /* 0x0060001e06007388 */ /* 0x000fe20000000800 */
[----:B--2---:R-:W1:Y:S01]  /*18c60*/  @!P4 LDC R12, c[0x0][0x270] ;  /* 0x00009c00ff0ccb82 */ /* 0x004e620000000800 */
[----:B------:R-:W-:Y:S02]  /*18c70*/  ISETP.GE.AND P2, PT, R4, UR6, PT ;  /* 0x0000000604007c0c */ /* 0x000fe4000bf46270 */
[----:B------:R2:W-:Y:S01]  /*18c80*/  STS [R6+0x6400], R34 ;  /* 0x0064002206007388 */ /* 0x0005e20000000800 */
[----:B------:R-:W-:Y:S01]  /*18c90*/  LEA.HI.SX32 R9, R17, 0x10, 0x1d ;  /* 0x0000001011097811 */ /* 0x000fe200078feaff */
[----:B----4-:R-:W-:Y:S01]  /*18ca0*/  @P3 FMUL.FTZ R5, R5, 0.69314718246459960938 ;  /* 0x3f31721805053820 */ /* 0x010fe20000410000 */
[----:B------:R-:W-:Y:S02]  /*18cb0*/  LEA.HI.SX32 R4, R17, 0x20, 0x1d ;  /* 0x0000002011047811 */ /* 0x000fe400078feaff */
[----:B------:R-:W-:Y:S01]  /*18cc0*/  BAR.SYNC.DEFER_BLOCKING 0x0 ;  /* 0x0000000000007b1d */ /* 0x000fe20000010000 */
[----:B------:R-:W-:-:S02]  /*18cd0*/  ISETP.GE.AND P1, PT, R9, UR6, PT ;  /* 0x0000000609007c0c */ /* 0x000fc4000bf26270 */
[----:B------:R-:W-:-:S05]  /*18ce0*/  ISETP.GE.AND P6, PT, R4, UR6, PT ;  /* 0x0000000604007c0c */ /* 0x000fca000bfc6270 */
[----:B---3--:R-:W3:Y:S01]  /*18cf0*/  @P4 LDC.64 R10, c[0x0][0x2c0] ;  /* 0x0000b000ff0a4b82 */ /* 0x008ee20000000a00 */
[----:B------:R-:W4:Y:S01]  /*18d00*/  @P0 MUFU.LG2 R9, R238 ;  /* 0x000000ee00090308 */ /* 0x000f220000000c00 */
[----:B------:R-:W4:Y:S01]  /*18d10*/  S2R R13, SR_CTAID.Y ;  /* 0x00000000000d7919 */ /* 0x000f220000002600 */
[----:B------:R-:W4:Y:S05]  /*18d20*/  S2R R14, SR_TID.X ;  /* 0x00000000000e7919 */ /* 0x000f2a0000002100 */
[----:B------:R-:W4:Y:S01]  /*18d30*/  @P4 LDC R8, c[0x0][0x2c0] ;  /* 0x0000b000ff084b82 */ /* 0x000f220000000800 */
[----:B------:R-:W4:Y:S01]  /*18d40*/  S2R R18, SR_CTAID.Z ;  /* 0x0000000000127919 */ /* 0x000f220000002700 */
[----:B-1----:R-:W-:-:S02]  /*18d50*/  @!P4 IMAD R0, R27, R12, RZ ;  /* 0x0000000c1b00c224 */ /* 0x002fc400078e02ff */
[----:B--2---:R-:W-:-:S04]  /*18d60*/  IMAD.IADD R6, R135, 0x1, -R2 ;  /* 0x0000000187067824 */ /* 0x004fc800078e0a02 */
[----:B------:R-:W1:Y:S01]  /*18d70*/  @P3 LDC R7, c[0x0][0x2e8] ;  /* 0x0000ba00ff073b82 */ /* 0x000e620000000800 */
[----:B-----5:R2:W1:Y:S01]  /*18d80*/  LDS.128 R32, [R202+0x1800] ;  /* 0x00180000ca207984 */ /* 0x0204620000000c00 */
[----:B---3--:R-:W-:-:S06]  /*18d90*/  @P4 IMAD R2, R11, R10, RZ ;  /* 0x0000000a0b024224 */ /* 0x008fcc00078e02ff */
[----:B------:R-:W3:Y:S01]  /*18da0*/  @P0 LDC R10, c[0x0][0x2e8] ;  /* 0x0000ba00ff0a0b82 */ /* 0x000ee20000000800 */
[----:B------:R-:W-:Y:S02]  /*18db0*/  @!P4 IMAD.MOV.U32 R2, RZ, RZ, R27 ;  /* 0x000000ffff02c224 */ /* 0x000fe400078e001b */
[----:B------:R-:W-:Y:S01]  /*18dc0*/  @!P4 IMAD.MOV.U32 R8, RZ, RZ, 0x1 ;  /* 0x00000001ff08c424 */ /* 0x000fe200078e00ff */
[----:B------:R-:W-:Y:S01]  /*18dd0*/  LOP3.LUT P4, RZ, R6, 0x3, RZ, 0xc0, !PT ;  /* 0x0000000306ff7812 */ /* 0x000fe2000788c0ff */
[----:B----4-:R-:W-:Y:S02]  /*18de0*/  IMAD R0, R13, R0, RZ ;  /* 0x000000000d007224 */ /* 0x010fe400078e02ff */
[----:B------:R-:W-:Y:S01]  /*18df0*/  @P0 FMUL.FTZ R6, R9, 0.69314718246459960938 ;  /* 0x3f31721809060820 */ /* 0x000fe20000410000 */
[----:B------:R-:W-:Y:S01]  /*18e00*/  IMAD R4, R8, UR4, RZ ;  /* 0x0000000408047c24 */ /* 0x000fe2000f8e02ff */
[----:B------:R-:W-:Y:S01]  /*18e10*/  SHF.R.S32.HI R16, RZ, 0x1f, R14 ;  /* 0x0000001fff107819 */ /* 0x000fe2000001140e */
[----:B------:R-:W-:Y:S01]  /*18e20*/  IMAD.MOV.U32 R13, RZ, RZ, 0x7f800000 ;  /* 0x7f800000ff0d7424 */ /* 0x000fe200078e00ff */
[----:B------:R-:W-:Y:S01]  /*18e30*/  SEL R0, R0, RZ, !P5 ;  /* 0x000000ff00007207 */ /* 0x000fe20006800000 */
[----:B-1----:R-:W-:Y:S01]  /*18e40*/  @P3 FFMA.FTZ R15, R132, R7, R5 ;  /* 0x00000007840f3223 */ /* 0x002fe20000010005 */
[----:B------:R-:W-:-:S03]  /*18e50*/  LEA.HI R16, R16, R14, RZ, 0x3 ;  /* 0x0000000e10107211 */ /* 0x000fc600078f18ff */
[----:B------:R-:W-:Y:S02]  /*18e60*/  IMAD R2, R18, R2, R0 ;  /* 0x0000000212027224 */ /* 0x000fe400078e0200 */
[----:B------:R-:W-:Y:S01]  /*18e70*/  IMAD.SHL.U32 R0, R4, 0x40, RZ ;  /* 0x0000004004007824 */ /* 0x000fe200078e00ff */
[----:B------:R-:W-:Y:S01]  /*18e80*/  LOP3.LUT R4, R16, 0xfffffff8, RZ, 0xc0, !PT ;  /* 0xfffffff810047812 */ /* 0x000fe200078ec0ff */
[----:B---3--:R-:W-:-:S03]  /*18e90*/  @P0 FFMA.FTZ R13, R3, R10, R6 ;  /* 0x0000000a030d0223 */ /* 0x008fc60000010006 */
[----:B------:R-:W-:Y:S01]  /*18ea0*/  IADD3 R12, P5, P3, R0, R20, R2 ;  /* 0x00000014000c7210 */ /* 0x000fe20007bbe002 */
[----:B------:R-:W-:Y:S01]  /*18eb0*/  IMAD.IADD R14, R14, 0x1, -R4 ;  /* 0x000000010e0e7824 */ /* 0x000fe200078e0a04 */
[----:B------:R-:W-:Y:S02]  /*18ec0*/  SHF.R.S32.HI R5, RZ, 0x1f, R0 ;  /* 0x0000001fff057819 */ /* 0x000fe40000011400 */
[----:B------:R-:W-:-:S04]  /*18ed0*/  SHF.R.S32.HI R2, RZ, 0x1f, R2 ;  /* 0x0000001fff027819 */ /* 0x000fc80000011402 */
[----:B------:R-:W-:Y:S01]  /*18ee0*/  IADD3.X R9, R5, R21, R2, P5, P3 ;  /* 0x0000001505097210 */ /* 0x000fe20002fe6402 */
[----:B--2---:R-:W-:Y:S06]  /*18ef0*/  @P4 BRA `(.L_x_719) ;  /* 0x0000000000804947 */ /* 0x004fec0003800000 */
        /* <DEDUP_REMOVED lines=32> */
.L_x_719:
[----:B------:R-:W-:Y:S05]  /*19100*/  BSYNC B0 ;  /* 0x0000000000007941 */ /* 0x000fea0003800000 */
.L_x_718:
        /* <DEDUP_REMOVED lines=43> */
.L_x_721:
[----:B------:R-:W-:Y:S05]  /*193c0*/  BSYNC B0 ;  /* 0x0000000000007941 */ /* 0x000fea0003800000 */
.L_x_720:
        /* <DEDUP_REMOVED lines=27> */
.L_x_723:
[----:B------:R-:W-:Y:S05]  /*19580*/  BSYNC B0 ;  /* 0x0000000000007941 */ /* 0x000fea0003800000 */
.L_x_722:
        /* <DEDUP_REMOVED lines=27> */
.L_x_725:
[----:B------:R-:W-:Y:S05]  /*19740*/  BSYNC B0 ;  /* 0x0000000000007941 */ /* 0x000fea0003800000 */
.L_x_724:
        /* <DEDUP_REMOVED lines=27> */
.L_x_677:
        /* <DEDUP_REMOVED lines=39> */
.L_x_726:
[C---:B------:R-:W-:Y:S01]  /*19b70*/  ISETP.NE.AND P3, PT, R0.reuse, RZ, PT ;  /* 0x000000ff0000720c */ /* 0x040fe20003f65270 */
[----:B------:R-:W-:Y:S01]  /*19b80*/  IMAD.SHL.U32 R0, R0, 0x8, RZ ;  /* 0x0000000800007824 */ /* 0x000fe200078e00ff */
[----:B------:R-:W-:Y:S01]  /*19b90*/  USHF.R.S32.HI UR6, URZ, 0x1f, UR30 ;  /* 0x0000001f3f067899 */ /* 0x000fe2000801141e */
[----:B------:R-:W-:Y:S01]  /*19ba0*/  SHF.R.S32.HI R8, RZ, 0x3, R8 ;  /* 0x00000003ff087819 */ /* 0x000fe20000011408 */
[----:B------:R-:W-:Y:S01]  /*19bb0*/  UIADD3 UR18, -UR34, UR18, URZ ;  /* 0x0000001222127290 */ /* 0x000fe2000fffe13f */
[----:B------:R-:W-:Y:S01]  /*19bc0*/  IMAD.U32 R6, RZ, RZ, UR17 ;  /* 0x00000011ff067e24 */ /* 0x000fe2000f8e00ff */
[----:B------:R-:W-:Y:S01]  /*19bd0*/  ULDC.64 UR4, c[0x0][0x2a0] ;  /* 0x0000a80000047ab9 */ /* 0x000fe20000000a00 */
[----:B------:R-:W-:Y:S01]  /*19be0*/  UIMAD UR9, UR31, UR9, URZ ;  /* 0x000000091f0972a4 */ /* 0x000fe2000f8e023f */
[----:B------:R-:W-:Y:S01]  /*19bf0*/  IADD3 R2, P0, R0, UR10, RZ ;  /* 0x0000000a00027c10 */ /* 0x000fe2000ff1e0ff */
[----:B------:R-:W-:Y:S01]  /*19c00*/  UIMAD UR6, UR6, UR4, URZ ;  /* 0x00000004060672a4 */ /* 0x000fe2000f8e023f */
[----:B------:R-:W-:Y:S01]  /*19c10*/  ISETP.GE.AND P1, PT, R8, UR18, PT ;  /* 0x0000001208007c0c */ /* 0x000fe2000bf26270 */
[----:B------:R-:W-:Y:S01]  /*19c20*/  USEL UR9, UR9, URZ, !UP3 ;  /* 0x0000003f09097287 */ /* 0x000fe2000d800000 */
[----:B------:R-:W-:Y:S01]  /*19c30*/  LEA.HI.X.SX32 R3, R0, UR7, 0x1, P0 ;  /* 0x0000000700037c11 */ /* 0x000fe200080f0eff */
[----:B------:R-:W-:Y:S01]  /*19c40*/  UIMAD UR5, UR30, UR5, UR6 ;  /* 0x000000051e0572a4 */ /* 0x000fe2000f8e0206 */
[----:B------:R-:W-:Y:S01]  /*19c50*/  IMAD.U32 R12, RZ, RZ, UR4 ;  /* 0x00000004ff0c7e24 */ /* 0x000fe2000f8e00ff */
[----:B------:R-:W-:Y:S01]  /*19c60*/  UIMAD UR6, UR34, UR12, URZ ;  /* 0x0000000c220672a4 */ /* 0x000fe2000f8e023f */
[----:B------:R-:W-:Y:S01]  /*19c70*/  SHF.R.S32.HI R9, RZ, 0x1f, R8 ;  /* 0x0000001fff097819 */ /* 0x000fe20000011408 */
[----:B------:R-:W-:Y:S01]  /*19c80*/  UIMAD UR9, UR30, UR11, UR9 ;  /* 0x0000000b1e0972a4 */ /* 0x000fe2000f8e0209 */
[----:B------:R-:W-:Y:S01]  /*19c90*/  IMAD.WIDE.U32 R12, R12, UR30, R2 ;  /* 0x0000001e0c0c7c25 */ /* 0x000fe2000f8e0002 */
[----:B------:R-:W-:Y:S01]  /*19ca0*/  USHF.R.S32.HI UR4, URZ, 0x1f, UR6 ;  /* 0x0000001f3f047899 */ /* 0x000fe20008011406 */
[----:B------:R-:W-:Y:S01]  /*19cb0*/  IADD3 R14, R8, 0x10, RZ ;  /* 0x00000010080e7810 */ /* 0x000fe20007ffe0ff */
[----:B------:R-:W-:Y:S01]  /*19cc0*/  USHF.R.S32.HI UR7, URZ, 0x1f, UR9 ;  /* 0x0000001f3f077899 */ /* 0x000fe20008011409 */
[----:B------:R-:W-:Y:S01]  /*19cd0*/  BSSY B0, `(.L_x_727) ;  /* 0x000001d000007945 */ /* 0x000fe20003800000 */
[----:B------:R-:W-:Y:S01]  /*19ce0*/  UIADD3 UR6, UP1, UP0, UR6, UR20, UR9 ;  /* 0x0000001406067290 */ /* 0x000fe2000f83e009 */
[----:B------:R-:W-:Y:S01]  /*19cf0*/  IADD3 R11, R13, UR5, RZ ;  /* 0x000000050d0b7c10 */ /* 0x000fe2000fffe0ff */
[----:B------:R-:W-:Y:S01]  /*19d00*/  IMAD.WIDE R6, R6, 0x40, R8 ;  /* 0x0000004006067825 */ /* 0x000fe200078e0208 */
[----:B------:R-:W-:Y:S01]  /*19d10*/  ISETP.GE.AND P0, PT, R14, UR18, PT ;  /* 0x000000120e007c0c */ /* 0x000fe2000bf06270 */
[----:B------:R-:W-:Y:S01]  /*19d20*/  UIADD3.X UR20, UR4, UR21, UR7, UP1, UP0 ;  /* 0x0000001504147290 */ /* 0x000fe20008fe0407 */
[----:B------:R-:W-:Y:S01]  /*19d30*/  IADD3 R18, R0, 0x80, RZ ;  /* 0x0000008000127810 */ /* 0x000fe20007ffe0ff */
[----:B------:R-:W-:-:S02]  /*19d40*/  VIADD R16, R8, 0x20 ;  /* 0x0000002008107836 */ /* 0x000fc40000000000 */
        /* <DEDUP_REMOVED lines=21> */
.L_x_728:
[----:B------:R-:W-:Y:S05]  /*19ea0*/  BSYNC B0 ;  /* 0x0000000000007941 */ /* 0x000fea0003800000 */
.L_x_727:
        /* <DEDUP_REMOVED lines=25> */
.L_x_730:
[----:B------:R-:W-:Y:S05]  /*1a040*/  BSYNC B0 ;  /* 0x0000000000007941 */ /* 0x000fea0003800000 */
.L_x_729:
        /* <DEDUP_REMOVED lines=24> */
.L_x_732:
[----:B------:R-:W-:Y:S05]  /*1a1d0*/  BSYNC B0 ;  /* 0x0000000000007941 */ /* 0x000fea0003800000 */
.L_x_731:
        /* <DEDUP_REMOVED lines=27> */
.L_x_734:
[----:B------:R-:W-:Y:S05]  /*1a390*/  BSYNC B0 ;  /* 0x0000000000007941 */ /* 0x000fea0003800000 */
.L_x_733:
        /* <DEDUP_REMOVED lines=10> */
.L_x_736:
[----:B------:R-:W-:Y:S05]  /*1a440*/  BSYNC B0 ;  /* 0x0000000000007941 */ /* 0x000fea0003800000 */
.L_x_735:
        /* <DEDUP_REMOVED lines=10> */
.L_x_738:
[----:B------:R-:W-:Y:S05]  /*1a4f0*/  BSYNC B0 ;  /* 0x0000000000007941 */ /* 0x000fea0003800000 */
.L_x_737:
        /* <DEDUP_REMOVED lines=10> */
.L_x_740:
[----:B------:R-:W-:Y:S05]  /*1a5a0*/  BSYNC B0 ;  /* 0x0000000000007941 */ /* 0x000fea0003800000 */
.L_x_739:
        /* <DEDUP_REMOVED lines=10> */
.L_x_741:
        /* <DEDUP_REMOVED lines=11> */
.L_x_1269:


//--------------------- .text._ZN5flash16flash_fwd_kernelI23Flash_fwd_kernel_traitsILi256ELi64ELi64ELi4ELb0ELb0EN7cutlass10bfloat16_tE19Flash_kernel_traitsILi256ELi64ELi64ELi4ES3_EELb0ELb1ELb0ELb1ELb0ELb0ELb1ELb0EEEvNS_16Flash_fwd_paramsE --------------------------
	.section	.text._ZN5flash16flash_fwd_kernelI23Flash_fwd_kernel_traitsILi256ELi64ELi64ELi4ELb0ELb0EN7cutlass10bfloat16_tE19Flash_kernel_traitsILi256ELi64ELi64ELi4ES3_EELb0ELb1ELb0ELb1ELb0ELb0ELb1ELb0EEEvNS_16Flash_fwd_paramsE,"ax",@progbits
	.align	128
        .global         _ZN5flash16flash_fwd_kernelI23Flash_fwd_kernel_traitsILi256ELi64ELi64ELi4ELb0ELb0EN7cutlass10bfloat16_tE19Flash_kernel_traitsILi256ELi64ELi64ELi4ES3_EELb0ELb1ELb0ELb1ELb0ELb0ELb1ELb0EEEvNS_16Flash_fwd_paramsE
        .type           _ZN5flash16flash_fwd_kernelI23Flash_fwd_kernel_traitsILi256ELi64ELi64ELi4ELb0ELb0EN7cutlass10bfloat16_tE19Flash_kernel_traitsILi256ELi64ELi64ELi4ES3_EELb0ELb1ELb0ELb1ELb0ELb0ELb1ELb0EEEvNS_16Flash_fwd_paramsE,@function
        .size           _ZN5flash16flash_fwd_kernelI23Flash_fwd_kernel_traitsILi256ELi64ELi64ELi4ELb0ELb0EN7cutlass10bfloat16_tE19Flash_kernel_traitsILi256ELi64ELi64ELi4ES3_EELb0ELb1ELb0ELb1ELb0ELb0ELb1ELb0EEEvNS_16Flash_fwd_paramsE,(.L_x_1270 - _ZN5flash16flash_fwd_kernelI23Flash_fwd_kernel_traitsILi256ELi64ELi64ELi4ELb0ELb0EN7cutlass10bfloat16_tE19Flash_kernel_traitsILi256ELi64ELi64ELi4ES3_EELb0ELb1ELb0ELb1ELb0ELb0ELb1ELb0EEEvNS_16Flash_fwd_paramsE)
        .other          _ZN5flash16flash_fwd_kernelI23Flash_fwd_kernel_traitsILi256ELi64ELi64ELi4ELb0ELb0EN7cutlass10bfloat16_tE19Flash_kernel_traitsILi256ELi64ELi64ELi4ES3_EELb0ELb1ELb0ELb1ELb0ELb0ELb1ELb0EEEvNS_16Flash_fwd_paramsE,@"STO_CUDA_ENTRY STV_DEFAULT"
_ZN5flash16flash_fwd_kernelI23Flash_fwd_kernel_traitsILi256ELi64ELi64ELi4ELb0ELb0EN7cutlass10bfloat16_tE19Flash_kernel_traitsILi256ELi64ELi64ELi4ES3_EELb0ELb1ELb0ELb1ELb0ELb0ELb1ELb0EEEvNS_16Flash_fwd_paramsE:
.text._ZN5flash16flash_fwd_kernelI23Flash_fwd_kernel_traitsILi256ELi64ELi64ELi4ELb0ELb0EN7cutlass10bfloat16_tE19Flash_kernel_traitsILi256ELi64ELi64ELi4ES3_EELb0ELb1ELb0ELb1ELb0ELb0ELb1ELb0EEEvNS_16Flash_fwd_paramsE:
        /* <DEDUP_REMOVED lines=10> */
[----:B------:R-:W-:Y:S02]  /*00a0*/  ULDC.U8 UR6, c[0x0][0x3c2] ;  /* 0x0000f08000067ab9 */ /* 0x000fe40000000000 */
[----:B------:R-:W-:Y:S01]  /*00b0*/  PLOP3.LUT P0, PT, PT, PT, UP1, 0x80, 0x0 ;  /* 0x000000000000781c */ /* 0x000fe20003f0f018 */
[----:B------:R-:W-:Y:S01]  /*00c0*/  ULDC.64 UR4, c[0x0][0x2f8] ;  /* 0x0000be0000047ab9 */ /* 0x000fe20000000a00 */
[----:B------:R-:W-:Y:S01]  /*00d0*/  PLOP3.LUT P2, PT, PT, PT, UP2, 0x80, 0x0 ;  /* 0x000000000000781c */ /* 0x000fe20003f4f028 */
[----:B------:R-:W-:Y:S02]  /*00e0*/  UISETP.NE.AND UP3, UPT, UR6, URZ, UPT ;  /* 0x0000003f0600728c */ /* 0x000fe4000bf65270 */
[----:B------:R-:W-:Y:S01]  /*00f0*/  UISETP.EQ.U32.AND UP0, UPT, UR4, URZ, UPT ;  /* 0x0000003f0400728c */ /* 0x000fe2000bf02070 */
[----:B------:R-:W-:Y:S01]  /*0100*/  ULDC.64 UR26, c[0x0][0x208] ;  /* 0x00008200001a7ab9 */ /* 0x000fe20000000a00 */
[----:B------:R-:W-:-:S02]  /*0110*/  ULDC.64 UR6, c[0x0][0x2f8] ;  /* 0x0000be0000067ab9 */ /* 0x000fc40000000a00 */
        /* <DEDUP_REMOVED lines=37> */
.L_x_742:
[----:B------:R-:W-:-:S05]  /*0370*/  ULDC UR7, c[0x0][0x2c8] ;  /* 0x0000b20000077ab9 */ /* 0x000fca0000000800 */
.L_x_743:
        /* <DEDUP_REMOVED lines=70> */
.L_x_745:
        /* <DEDUP_REMOVED lines=73> */
.L_x_746:
        /* <DEDUP_REMOVED lines=11> */
[----:B------:R-:W-:Y:S01]  /*0d20*/  VIADD R15, R166, 0x20 ;  /* 0x00000020a60f7836 */ /* 0x000fe20000000000 */
[----:B------:R-:W-:Y:S01]  /*0d30*/  UIMAD UR5, UR32, UR5, UR35 ;  /* 0x00000005200572a4 */ /* 0x000fe2000f8e0223 */
[----:B------:R-:W-:Y:S01]  /*0d40*/  LOP3.LUT R227, R227, 0xfffffe00, R0, 0xf8, !PT ;  /* 0xfffffe00e3e37812 */ /* 0x000fe200078ef800 */
        /* <DEDUP_REMOVED lines=14> */
[C---:B------:R-:W-:Y:S01]  /*0e30*/  VIADD R236, R96.reuse, 0xc0 ;  /* 0x000000c060ec7836 */ /* 0x040fe20000000000 */
        /* <DEDUP_REMOVED lines=50> */
.L_x_748:
[----:B------:R-:W-:Y:S05]  /*1160*/  BSYNC B0 ;  /* 0x0000000000007941 */ /* 0x000fea0003800000 */
.L_x_747:
[----:B-12---:R-:W-:Y:S01]  /*1170*/  IMAD R7, R166, UR9, R3 ;  /* 0x00000009a6077c24 */ /* 0x006fe2000f8e0203 */
        /* <DEDUP_REMOVED lines=21> */
[----:B------:R2:W-:Y:S06]  /*12d0*/  @P4 STS.128 [R227+0x800], RZ ;  /* 0x000800ffe3004388 */ /* 0x0005ec0000000c00 */
[----:B------:R-:W3:Y:S08]  /*12e0*/  @!P3 LDC.64 R8, c[0x0][0x210] ;  /* 0x00008400ff08bb82 */ /* 0x000ef00000000a00 */
[----:B------:R-:W4:Y:S01]  /*12f0*/  @!P2 LDC.64 R6, c[0x0][0x210] ;  /* 0x00008400ff06ab82 */ /* 0x000f220000000a00 */
[----:B-1----:R-:W-:Y:S01]  /*1300*/  @!P4 LEA R24, P1, R28, R10, 0x1 ;  /* 0x0000000a1c18c211 */ /* 0x002fe200078208ff */
[----:B------:R-:W-:-:S05]  /*1310*/  IMAD.IADD R10, R29, 0x1, R3 ;  /* 0x000000011d0a7824 */ /* 0x000fca00078e0203 */
[C---:B------:R-:W-:Y:S02]  /*1320*/  @!P4 LEA.HI.X R25, R28.reuse, R11, R10, 0x1, P1 ;  /* 0x0000000b1c19c211 */ /* 0x040fe400008f0c0a */
[----:B---3--:R-:W-:-:S03]  /*1330*/  @!P3 LEA R8, P0, R28, R8, 0x1 ;  /* 0x000000081c08b211 */ /* 0x008fc600078008ff */
[----:B------:R-:W-:Y:S01]  /*1340*/  @!PT LDS RZ, [RZ] ;  /* 0x00000000fffff984 */ /* 0x000fe20000000800 */
[----:B------:R-:W-:Y:S01]  /*1350*/  @!PT LDS RZ, [RZ] ;  /* 0x00000000fffff984 */ /* 0x000fe20000000800 */
[----:B------:R-:W-:Y:S01]  /*1360*/  @!PT LDS RZ, [RZ] ;  /* 0x00000000fffff984 */ /* 0x000fe20000000800 */
[----:B------:R2:W-:Y:S01]  /*1370*/  @!P4 LDGSTS.E.BYPASS.LTC128B.128 [R227+0x800], desc[UR26][R24.64] ;  /* 0x0080000018e3cfae */ /* 0x0005e2000b901d5a */
[----:B------:R-:W-:Y:S02]  /*1380*/  @!P3 LEA.HI.X R9, R28, R9, R10, 0x1, P0 ;  /* 0x000000091c09b211 */ /* 0x000fe400000f0c0a */
[----:B------:R-:W-:Y:S01]  /*1390*/  ISETP.GE.AND P0, PT, R236, UR5, PT ;  /* 0x00000005ec007c0c */ /* 0x000fe2000bf06270 */
        /* <DEDUP_REMOVED lines=21> */
.L_x_750:
[----:B------:R-:W-:Y:S05]  /*14f0*/  BSYNC B0 ;  /* 0x0000000000007941 */ /* 0x000fea0003800000 */
.L_x_749:
[----:B------:R-:W-:Y:S04]  /*1500*/  BSSY B0, `(.L_x_751) ;  /* 0x0000031000007945 */ /* 0x000fe80003800000 */
[----:B------:R-:W-:Y:S05]  /*1510*/  @P5 BRA `(.L_x_752) ;  /* 0x0000000000bc5947 */ /* 0x000fea0003800000 */
[----:B------:R-:W-:Y:S01]  /*1520*/  ULDC UR5, c[0x0][0x2d0] ;  /* 0x0000b40000057ab9 */ /* 0x000fe20000000800 */
[----:B--2---:R-:W-:Y:S01]  /*1530*/  IADD3 R24, P0, R22, 0x20, RZ ;  /* 0x0000002016187810 */ /* 0x004fe20007f1e0ff */
        /* <DEDUP_REMOVED lines=11> */
[----:B------:R3:W-:Y:S06]  /*15f0*/  @P5 STS.128 [R227+0x1000], RZ ;  /* 0x001000ffe3005388 */ /* 0x0007ec0000000c00 */
[----:B------:R-:W4:Y:S08]  /*1600*/  @!P4 LDC.64 R8, c[0x0][0x210] ;  /* 0x00008400ff08cb82 */ /* 0x000f300000000a00 */
[----:B-1----:R-:W1:Y:S01]  /*1610*/  @!P2 LDC.64 R6, c[0x0][0x210] ;  /* 0x00008400ff06ab82 */ /* 0x002e620000000a00 */
[----:B--2---:R-:W-:Y:S01]  /*1620*/  @!P5 LEA R24, P0, R28, R10, 0x1 ;  /* 0x0000000a1c18d211 */ /* 0x004fe200078008ff */
[----:B------:R-:W-:-:S05]  /*1630*/  IMAD.IADD R10, R29, 0x1, R3 ;  /* 0x000000011d0a7824 */ /* 0x000fca00078e0203 */
        /* <DEDUP_REMOVED lines=29> */
.L_x_752:
[----:B------:R-:W-:Y:S05]  /*1810*/  BSYNC B0 ;  /* 0x0000000000007941 */ /* 0x000fea0003800000 */
.L_x_751:
        /* <DEDUP_REMOVED lines=14> */
[----:B------:R-:W5:Y:S01]  /*1900*/  @!P5 LDC.64 R10, c[0x0][0x210] ;  /* 0x00008400ff0adb82 */ /* 0x000f620000000a00 */
[----:B------:R-:W-:Y:S01]  /*1910*/  IMAD R20, R3, UR11, R20 ;  /* 0x0000000b03147c24 */ /* 0x000fe2000f8e0214 */
[----:B------:R5:W-:Y:S03]  /*1920*/  @P5 STS.128 [R227+0x1800], RZ ;  /* 0x001800ffe3005388 */ /* 0x000be60000000c00 */
[----:B------:R-:W-:-:S03]  /*1930*/  IMAD.IADD R20, R19, 0x1, R20 ;  /* 0x0000000113147824 */ /* 0x000fc600078e0214 */
[----:B--23--:R-:W2:Y:S08]  /*1940*/  @!P4 LDC.64 R8, c[0x0][0x210] ;  /* 0x00008400ff08cb82 */ /* 0x00ceb00000000a00 */
[----:B-1--4-:R-:W1:Y:S01]  /*1950*/  @!P2 LDC.64 R6, c[0x0][0x210] ;  /* 0x00008400ff06ab82 */ /* 0x012e620000000a00 */
[----:B-----5:R-:W-:-:S04]  /*1960*/  @!P5 LEA R10, P0, R18, R10, 0x1 ;  /* 0x0000000a120ad211 */ /* 0x020fc800078008ff */
        /* <DEDUP_REMOVED lines=29> */
.L_x_754:
[----:B------:R-:W-:Y:S05]  /*1b40*/  BSYNC B0 ;  /* 0x0000000000007941 */ /* 0x000fea0003800000 */
.L_x_753:
        /* <DEDUP_REMOVED lines=51> */
.L_x_756:
[----:B------:R-:W-:Y:S05]  /*1e80*/  BSYNC B0 ;  /* 0x0000000000007941 */ /* 0x000fea0003800000 */
.L_x_755:
        /* <DEDUP_REMOVED lines=45> */
.L_x_758:
[----:B------:R-:W-:Y:S05]  /*2160*/  BSYNC B0 ;  /* 0x0000000000007941 */ /* 0x000fea0003800000 */
.L_x_757:
[----:B------:R-:W-:Y:S04]  /*2170*/  BSSY B0, `(.L_x_759) ;  /* 0x000002d000007945 */ /* 0x000fe80003800000 */
[----:B------:R-:W-:Y:S05]  /*2180*/  @P5 BRA `(.L_x_760) ;  /* 0x0000000000ac5947 */ /* 0x000fea0003800000 */
[----:B------:R-:W-:Y:S01]  /*2190*/  ULDC UR5, c[0x0][0x2d0] ;  /* 0x0000b40000057ab9 */ /* 0x000fe20000000800 */
[----:B--23--:R-:W-:Y:S01]  /*21a0*/  IMAD.U32 R25, RZ, RZ, UR8 ;  /* 0x00000008ff197e24 */ /* 0x00cfe2000f8e00ff */
        /* <DEDUP_REMOVED lines=41> */
.L_x_760:
[----:B------:R-:W-:Y:S05]  /*2440*/  BSYNC B0 ;  /* 0x0000000000007941 */ /* 0x000fea0003800000 */
.L_x_759:
        /* <DEDUP_REMOVED lines=45> */
.L_x_762:
[----:B------:R-:W-:Y:S05]  /*2720*/  BSYNC B0 ;  /* 0x0000000000007941 */ /* 0x000fea0003800000 */
.L_x_761:
        /* <DEDUP_REMOVED lines=17> */
[----:B------:R-:W-:Y:S01]  /*2840*/  IMAD.U32 R20, RZ, RZ, UR12 ;  /* 0x0000000cff147e24 */ /* 0x000fe2000f8e00ff */
[----:B-1234-:R-:W-:Y:S01]  /*2850*/  LOP3.LUT R7, R225, 0xfffffff0, RZ, 0xc0, !PT ;  /* 0xfffffff0e1077812 */ /* 0x01efe200078ec0ff */
[----:B------:R-:W-:-:S03]  /*2860*/  @UP1 ULDC UR5, c[0x0][0x2e8] ;  /* 0x0000ba0000051ab9 */ /* 0x000fc60000000800 */
[----:B------:R-:W-:-:S05]  /*2870*/  IMAD.U32 R21, RZ, RZ, UR13 ;  /* 0x0000000dff157e24 */ /* 0x000fca000f8e00ff */
[----:B------:R-:W2:Y:S01]  /*2880*/  @P1 LDG.E R6, desc[UR26][R20.64] ;  /* 0x0000001a14061981 */ /* 0x000ea2000c1e1900 */
[----:B------:R-:W-:Y:S01]  /*2890*/  IMAD.IADD R18, R4, 0x1, -R7 ;  /* 0x0000000104127824 */ /* 0x000fe200078e0a07 */
[----:B------:R-:W-:Y:S01]  /*28a0*/  ISETP.GE.AND P0, PT, R2, UR35, PT ;  /* 0x0000002302007c0c */ /* 0x000fe2000bf06270 */
[----:B------:R-:W-:Y:S01]  /*28b0*/  USHF.L.U64.HI UR12, UR6, 0x6, UR7 ;  /* 0x00000006060c7899 */ /* 0x000fe20008010207 */
[----:B------:R-:W-:Y:S01]  /*28c0*/  BAR.SYNC.DEFER_BLOCKING 0x0 ;  /* 0x0000000000007b1d */ /* 0x000fe20000010000 */
[----:B------:R-:W-:Y:S01]  /*28d0*/  IADD3 R16, P2, R16, UR24, RZ ;  /* 0x0000001810107c10 */ /* 0x000fe2000ff5e0ff */
[----:B------:R-:W-:Y:S01]  /*28e0*/  IMAD.SHL.U32 R9, R166, 0x8, RZ ;  /* 0x00000008a6097824 */ /* 0x000fe200078e00ff */
[----:B------:R-:W-:Y:S01]  /*28f0*/  SHF.R.S32.HI R7, RZ, 0x1f, R18 ;  /* 0x0000001fff077819 */ /* 0x000fe20000011412 */
[----:B------:R-:W-:Y:S01]  /*2900*/  USHF.L.U32 UR13, UR6, 0x6, URZ ;  /* 0x00000006060d7899 */ /* 0x000fe2000800063f */
[----:B------:R-:W-:Y:S01]  /*2910*/  SHF.R.S32.HI R10, RZ, 0x4, R225 ;  /* 0x00000004ff0a7819 */ /* 0x000fe200000114e1 */
[----:B------:R-:W-:Y:S01]  /*2920*/  BSSY B0, `(.L_x_763) ;  /* 0x0000055000007945 */ /* 0x000fe20003800000 */
[----:B------:R-:W-:-:S02]  /*2930*/  LEA.HI R8, R7, R18, RZ, 0x3 ;  /* 0x0000001207087211 */ /* 0x000fc400078f18ff */
[----:B------:R-:W-:Y:S02]  /*2940*/  IADD3.X R17, R17, UR23, R12, P2, !PT ;  /* 0x0000001711117c10 */ /* 0x000fe400097fe40c */
[C---:B------:R-:W-:Y:S01]  /*2950*/  LOP3.LUT R7, R8.reuse, 0xfffffff8, RZ, 0xc0, !PT ;  /* 0xfffffff808077812 */ /* 0x040fe200078ec0ff */
[----:B------:R-:W-:Y:S01]  /*2960*/  IMAD.SHL.U32 R8, R8, 0x40, RZ ;  /* 0x0000004008087824 */ /* 0x000fe200078e00ff */
[----:B------:R-:W-:Y:S01]  /*2970*/  ISETP.GE.AND P2, PT, R166, UR35, PT ;  /* 0x00000023a6007c0c */ /* 0x000fe2000bf46270 */
[----:B------:R-:W-:Y:S01]  /*2980*/  IMAD.WIDE.U32 R234, R0, UR18, R16 ;  /* 0x0000001200ea7c25 */ /* 0x000fe2000f8e0010 */
[----:B------:R-:W-:Y:S02]  /*2990*/  LEA.HI R225, R225, R10, RZ, 0x1 ;  /* 0x0000000ae1e17211 */ /* 0x000fe400078f08ff */
[----:B------:R-:W-:Y:S01]  /*29a0*/  ISETP.GE.AND P5, PT, R15, UR35, PT ;  /* 0x000000230f007c0c */ /* 0x000fe2000bfa6270 */
[----:B------:R-:W-:Y:S01]  /*29b0*/  IMAD.IADD R2, R18, 0x1, -R7 ;  /* 0x0000000112027824 */ /* 0x000fe200078e0a07 */
[----:B------:R-:W-:Y:S01]  /*29c0*/  LOP3.LUT R225, R225, 0xfffffffe, RZ, 0xc0, !PT ;  /* 0xfffffffee1e17812 */ /* 0x000fe200078ec0ff */
[----:B------:R-:W2:Y:S01]  /*29d0*/  @P1 MUFU.RCP R7, UR5 ;  /* 0x0000000500071d08 */ /* 0x000ea20008001000 */
[----:B------:R-:W-:Y:S01]  /*29e0*/  VIADD R245, R235, UR34 ;  /* 0x00000022ebf57c36 */ /* 0x000fe20008000000 */
[----:B------:R1:W-:Y:S01]  /*29f0*/  STL.64 [R1+0x10], R234 ;  /* 0x000010ea01007387 */ /* 0x0003e20000100a00 */
[----:B------:R-:W-:Y:S01]  /*2a00*/  IMAD.MOV.U32 R244, RZ, RZ, R234 ;  /* 0x000000fffff47224 */ /* 0x000fe200078e00ea */
[----:B------:R-:W-:Y:S01]  /*2a10*/  UIMAD UR5, UR12, UR17, URZ ;  /* 0x000000110c0572a4 */ /* 0x000fe2000f8e023f */
[----:B------:R-:W-:Y:S01]  /*2a20*/  IMAD.IADD R225, R10, 0x1, -R225 ;  /* 0x000000010ae17824 */ /* 0x000fe200078e0ae1 */
[----:B------:R1:W-:Y:S01]  /*2a30*/  @P2 STS.128 [R227+0x10000], RZ ;  /* 0x010000ffe3002388 */ /* 0x0003e20000000c00 */
[----:B------:R-:W-:Y:S01]  /*2a40*/  IMAD.SHL.U32 R18, R2, 0x40, RZ ;  /* 0x0000004002127824 */ /* 0x000fe200078e00ff */
[----:B------:R-:W-:Y:S01]  /*2a50*/  UIMAD UR29, UR29, UR13, UR5 ;  /* 0x0000000d1d1d72a4 */ /* 0x000fe2000f8e0205 */
[----:B------:R-:W-:Y:S01]  /*2a60*/  IMAD.SHL.U32 R10, R5, 0x40, RZ ;  /* 0x00000040050a7824 */ /* 0x000fe200078e00ff */
[----:B------:R1:W-:Y:S01]  /*2a70*/  STL.64 [R1+0x20], R244 ;  /* 0x000020f401007387 */ /* 0x0003e20000100a00 */
[----:B------:R-:W-:Y:S01]  /*2a80*/  IMAD.SHL.U32 R11, R225, 0x8, RZ ;  /* 0x00000008e10b7824 */ /* 0x000fe200078e00ff */
[----:B------:R-:W-:Y:S01]  /*2a90*/  LOP3.LUT R18, R18, 0x1c0, RZ, 0xc0, !PT ;  /* 0x000001c012127812 */ /* 0x000fe200078ec0ff */
[----:B------:R-:W-:Y:S01]  /*2aa0*/  IMAD.U32 R16, RZ, RZ, UR17 ;  /* 0x00000011ff107e24 */ /* 0x000fe2000f8e00ff */
[----:B------:R1:W-:Y:S01]  /*2ab0*/  @P2 STS.128 [R227+0x12000], RZ ;  /* 0x012000ffe3002388 */ /* 0x0003e20000000c00 */
[----:B------:R-:W-:Y:S01]  /*2ac0*/  LOP3.LUT R10, R10, 0x1c0, RZ, 0xc0, !PT ;  /* 0x000001c00a0a7812 */ /* 0x000fe200078ec0ff */
[----:B------:R-:W-:Y:S01]  /*2ad0*/  UMOV UR5, URZ ;  /* 0x0000003f00057c82 */ /* 0x000fe20008000000 */
[----:B------:R-:W-:Y:S01]  /*2ae0*/  LOP3.LUT R11, R18, 0x8, R11, 0xf8, !PT ;  /* 0x00000008120b7812 */ /* 0x000fe200078ef80b */
[----:B------:R1:W-:Y:S01]  /*2af0*/  @P2 STS.128 [R227+0x14000], RZ ;  /* 0x014000ffe3002388 */ /* 0x0003e20000000c00 */
[----:B------:R-:W-:Y:S01]  /*2b00*/  SHF.R.U32.HI R18, RZ, 0x3, R18 ;  /* 0x00000003ff127819 */ /* 0x000fe20000011612 */
[----:B------:R-:W-:Y:S01]  /*2b10*/  IMAD.WIDE.U32 R16, R16, UR13, R244 ;  /* 0x0000000d10107c25 */ /* 0x000fe2000f8e00f4 */
[----:B------:R-:W-:Y:S01]  /*2b20*/  LOP3.LUT R9, R10, 0x8, R9, 0xf8, !PT ;  /* 0x000000080a097812 */ /* 0x000fe200078ef809 */
[----:B------:R1:W-:Y:S01]  /*2b30*/  @P2 STS.128 [R227+0x16000], RZ ;  /* 0x016000ffe3002388 */ /* 0x0003e20000000c00 */
[----:B------:R-:W-:Y:S01]  /*2b40*/  SHF.R.U32.HI R10, RZ, 0x3, R10 ;  /* 0x00000003ff0a7819 */ /* 0x000fe2000001160a */
[----:B------:R-:W-:Y:S01]  /*2b50*/  VIADD R15, R17, UR29 ;  /* 0x0000001d110f7c36 */ /* 0x000fe20008000000 */
[----:B------:R-:W-:-:S02]  /*2b60*/  LOP3.LUT R11, R11, R18, RZ, 0x3c, !PT ;  /* 0x000000120b0b7212 */ /* 0x000fc400078e3cff */
[----:B------:R-:W-:Y:S02]  /*2b70*/  LOP3.LUT R10, R9, R10, RZ, 0x3c, !PT ;  /* 0x0000000a090a7212 */ /* 0x000fe400078e3cff */
[----:B------:R-:W-:-:S03]  /*2b80*/  LOP3.LUT R0, R11, 0xfffffe00, R8, 0xf8, !PT ;  /* 0xfffffe000b007812 */ /* 0x000fc600078ef808 */
[----:B------:R-:W-:Y:S02]  /*2b90*/  IMAD R225, R225, 0x200, R10 ;  /* 0x00000200e1e17824 */ /* 0x000fe400078e020a */
[----:B--2---:R-:W-:Y:S01]  /*2ba0*/  @P1 FMUL.FTZ R7, R6, R7 ;  /* 0x0000000706071220 */ /* 0x004fe20000410000 */
[----:B------:R-:W-:-:S04]  /*2bb0*/  LEA.HI R6, R13, R4, RZ, 0x5 ;  /* 0x000000040d067211 */ /* 0x000fc800078f28ff */
[----:B------:R-:W-:Y:S02]  /*2bc0*/  @P1 R2UR UR10, R7 ;  /* 0x00000000070a12ca */ /* 0x000fe400000e0000 */
[----:B------:R-:W-:-:S05]  /*2bd0*/  SHF.R.S32.HI R99, RZ, 0x5, R6 ;  /* 0x00000005ff637819 */ /* 0x000fca0000011406 */
[----:B------:R-:W-:-:S06]  /*2be0*/  IMAD R226, R99, 0x400, R0 ;  /* 0x0000040063e27824 */ /* 0x000fcc00078e0200 */
        /* <DEDUP_REMOVED lines=40> */
.L_x_764:
[----:B------:R-:W-:Y:S05]  /*2e70*/  BSYNC B0 ;  /* 0x0000000000007941 */ /* 0x000fea0003800000 */
.L_x_763:
        /* <DEDUP_REMOVED lines=51> */
.L_x_766:
[----:B------:R-:W-:Y:S05]  /*31b0*/  BSYNC B0 ;  /* 0x0000000000007941 */ /* 0x000fea0003800000 */
.L_x_765:
        /* <DEDUP_REMOVED lines=48> */
.L_x_768:
[----:B------:R-:W-:Y:S05]  /*34c0*/  BSYNC B0 ;  /* 0x0000000000007941 */ /* 0x000fea0003800000 */
.L_x_767:
        /* <DEDUP_REMOVED lines=49> */
.L_x_770:
[----:B------:R-:W-:Y:S05]  /*37e0*/  BSYNC B0 ;  /* 0x0000000000007941 */ /* 0x000fea0003800000 */
.L_x_769:
[----:B-12-4-:R-:W-:Y:S01]  /*37f0*/  LDSM.16.M88.4 R8, [R226] ;  /* 0x00000000e208783b */ /* 0x016fe20000000200 */
[----:B------:R-:W-:Y:S01]  /*3800*/  R2P PR, R5, 0x6 ;  /* 0x0000000605007804 */ /* 0x000fe20000000000 */
[----:B------:R-:W-:Y:S01]  /*3810*/  IMAD.MOV.U32 R7, RZ, RZ, 0x10 ;  /* 0x00000010ff077424 */ /* 0x000fe200078e00ff */
[C---:B------:R-:W-:Y:S01]  /*3820*/  LOP3.LUT P0, RZ, R2.reuse, 0x2, RZ, 0xc0, !PT ;  /* 0x0000000202ff7812 */ /* 0x040fe2000780c0ff */
[----:B------:R-:W1:Y:S01]  /*3830*/  LDSM.16.M88.4 R28, [R225+0x8000] ;  /* 0x00800000e11c783b */ /* 0x000e620000000200 */
[----:B------:R-:W-:Y:S01]  /*3840*/  VIADD R5, R225, 0x8000 ;  /* 0x00008000e1057836 */ /* 0x000fe20000000000 */
[----:B------:R-:W-:Y:S01]  /*3850*/  ULDC UR6, c[0x0][0x39c] ;  /* 0x0000e70000067ab9 */ /* 0x000fe20000000800 */
[----:B------:R-:W-:Y:S01]  /*3860*/  SEL R7, R7, 0xfffffff0, !P0 ;  /* 0xfffffff007077807 */ /* 0x000fe20004000000 */
[----:B------:R-:W-:Y:S01]  /*3870*/  VIADD R223, R225, 0x8020 ;  /* 0x00008020e1df7836 */ /* 0x000fe20000000000 */
[----:B------:R-:W-:Y:S01]  /*3880*/  LOP3.LUT P0, RZ, R2, 0x4, RZ, 0xc0, !PT ;  /* 0x0000000402ff7812 */ /* 0x000fe2000780c0ff */
[----:B------:R-:W-:Y:S01]  /*3890*/  IMAD.MOV.U32 R2, RZ, RZ, 0x40 ;  /* 0x00000040ff027424 */ /* 0x000fe200078e00ff */
[----:B------:R-:W2:Y:S01]  /*38a0*/  LDSM.16.M88.4 R40, [R225+0x8800] ;  /* 0x00880000e128783b */ /* 0x000ea20000000200 */
[----:B------:R-:W-:Y:S01]  /*38b0*/  IMAD R224, R7, 0x2, R226 ;  /* 0x0000000207e07824 */ /* 0x000fe200078e02e2 */
[----:B------:R-:W-:Y:S01]  /*38c0*/  LEA R99, R99, UR25, 0x4 ;  /* 0x0000001963637c11 */ /* 0x000fe2000f8e20ff */
[----:B------:R-:W-:Y:S01]  /*38d0*/  @P1 VIADD R223, R5, 0xffffffe0 ;  /* 0xffffffe005df1836 */ /* 0x000fe20000000000 */
[----:B------:R-:W-:Y:S01]  /*38e0*/  MOV R5, 0x20 ;  /* 0x0000002000057802 */ /* 0x000fe20000000f00 */
[----:B------:R-:W-:Y:S01]  /*38f0*/  LDSM.16.M88.4 R72, [R225+0x9000] ;  /* 0x00900000e148783b */ /* 0x000fe20000000200 */
[----:B------:R-:W-:Y:S01]  /*3900*/  SEL R2, R2, 0xffffffc0, !P2 ;  /* 0xffffffc002027807 */ /* 0x000fe20005000000 */
[----:B------:R-:W-:Y:S01]  /*3910*/  IMAD.SHL.U32 R239, R4, 0x2, RZ ;  /* 0x0000000204ef7824 */ /* 0x000fe200078e00ff */
[----:B------:R-:W-:Y:S01]  /*3920*/  SEL R5, R5, 0xffffffe0, !P0 ;  /* 0xffffffe005057807 */ /* 0x000fe20004000000 */
[----:B------:R-:W-:Y:S01]  /*3930*/  LDSM.16.M88.4 R24, [R224] ;  /* 0x00000000e018783b */ /* 0x000fe20000000200 */
[----:B------:R-:W-:Y:S01]  /*3940*/  UISETP.GE.AND UP0, UPT, UR19, 0x2, UPT ;  /* 0x000000021300788c */ /* 0x000fe2000bf06270 */
[----:B------:R-:W-:Y:S01]  /*3950*/  IMAD.IADD R219, R225, 0x1, R2 ;  /* 0x00000001e1db7824 */ /* 0x000fe200078e0202 */
[----:B------:R-:W-:Y:S01]  /*3960*/  LOP3.LUT R239, R239, 0x6, RZ, 0xc0, !PT ;  /* 0x00000006efef7812 */ /* 0x000fe200078ec0ff */
[----:B------:R-:W4:Y:S01]  /*3970*/  LDSM.16.M88.4 R32, [R223] ;  /* 0x00000000df20783b */ /* 0x000f220000000200 */
[----:B------:R-:W-:Y:S01]  /*3980*/  IMAD R222, R5, 0x2, R226 ;  /* 0x0000000205de7824 */ /* 0x000fe200078e02e2 */
[----:B------:R-:W-:Y:S01]  /*3990*/  IADD3 R214, R223, 0x1000, RZ ;  /* 0x00001000dfd67810 */ /* 0x000fe20007ffe0ff */
[----:B------:R-:W-:Y:S01]  /*39a0*/  IMAD R221, R5, 0x2, R224 ;  /* 0x0000000205dd7824 */ /* 0x000fe200078e02e0 */
[----:B------:R-:W-:Y:S01]  /*39b0*/  LDSM.16.M88.4 R48, [R219+0x8000] ;  /* 0x00800000db30783b */ /* 0x000fe20000000200 */
[----:B------:R-:W-:Y:S01]  /*39c0*/  IMAD.IADD R212, R2, 0x1, R223 ;  /* 0x0000000102d47824 */ /* 0x000fe200078e02df */
[C---:B------:R-:W-:Y:S01]  /*39d0*/  IADD3 R208, R223.reuse, 0x3800, RZ ;  /* 0x00003800dfd07810 */ /* 0x040fe20007ffe0ff */
[C---:B------:R-:W-:Y:S01]  /*39e0*/  VIADD R215, R223.reuse, 0x800 ;  /* 0x00000800dfd77836 */ /* 0x040fe20000000000 */
[----:B------:R-:W5:Y:S01]  /*39f0*/  LDSM.16.M88.4 R64, [R222] ;  /* 0x00000000de40783b */ /* 0x000f620000000200 */
[C---:B------:R-:W-:Y:S01]  /*3a00*/  VIADD R213, R223.reuse, 0x1800 ;  /* 0x00001800dfd57836 */ /* 0x040fe20000000000 */
[C---:B------:R-:W-:Y:S01]  /*3a10*/  IADD3 R203, R223.reuse, 0x6000, RZ ;  /* 0x00006000dfcb7810 */ /* 0x040fe20007ffe0ff */
[C---:B------:R-:W-:Y:S01]  /*3a20*/  VIADD R211, R223.reuse, 0x2000 ;  /* 0x00002000dfd37836 */ /* 0x040fe20000000000 */
[----:B------:R-:W3:Y:S01]  /*3a30*/  LDSM.16.M88.4 R20, [R225+0x9800] ;  /* 0x00980000e114783b */ /* 0x000ee20000000200 */
[----:B------:R-:W-:-:S02]  /*3a40*/  VIADD R210, R223, 0x2800 ;  /* 0x00002800dfd27836 */ /* 0x000fc40000000000 */
[C---:B------:R-:W-:Y:S01]  /*3a50*/  VIADD R209, R223.reuse, 0x3000 ;  /* 0x00003000dfd17836 */ /* 0x040fe20000000000 */
[----:B------:R-:W3:Y:S01]  /*3a60*/  LDSM.16.M88.4 R52, [R223+0x800] ;  /* 0x00080000df34783b */ /* 0x000ee20000000200 */
[C---:B------:R-:W-:Y:S02]  /*3a70*/  VIADD R207, R223.reuse, 0x4000 ;  /* 0x00004000dfcf7836 */ /* 0x040fe40000000000 */
[C---:B------:R-:W-:Y:S01]  /*3a80*/  VIADD R206, R223.reuse, 0x4800 ;  /* 0x00004800dfce7836 */ /* 0x040fe20000000000 */
[C---:B-1----:R-:W-:Y:S01]  /*3a90*/  HMMA.16816.F32.BF16 R16, R8.reuse, R28, RZ ;  /* 0x0000001c0810723c */ /* 0x042fe200000418ff */
[----:B------:R-:W-:Y:S01]  /*3aa0*/  LDSM.16.M88.4 R12, [R221] ;  /* 0x00000000dd0c783b */ /* 0x000fe20000000200 */
[C---:B------:R-:W-:Y:S02]  /*3ab0*/  VIADD R205, R223.reuse, 0x5000 ;  /* 0x00005000dfcd7836 */ /* 0x040fe40000000000 */
[C---:B------:R-:W-:Y:S01]  /*3ac0*/  VIADD R204, R223.reuse, 0x5800 ;  /* 0x00005800dfcc7836 */ /* 0x040fe20000000000 */
[----:B------:R-:W1:Y:S01]  /*3ad0*/  LDSM.16.M88.4 R84, [R212] ;  /* 0x00000000d454783b */ /* 0x000e620000000200 */
[----:B------:R-:W-:Y:S01]  /*3ae0*/  HMMA.16816.F32.BF16 R28, R8, R30, RZ ;  /* 0x0000001e081c723c */ /* 0x000fe200000418ff */
[----:B------:R-:W-:-:S02]  /*3af0*/  VIADD R202, R223, 0x6800 ;  /* 0x00006800dfca7836 */ /* 0x000fc40000000000 */
[----:B------:R-:W1:Y:S01]  /*3b00*/  LDSM.16.M88.4 R60, [R223+0x1000] ;  /* 0x00100000df3c783b */ /* 0x000e620000000200 */
[C---:B------:R-:W-:Y:S02]  /*3b10*/  VIADD R201, R223.reuse, 0x7000 ;  /* 0x00007000dfc97836 */ /* 0x040fe40000000000 */
[----:B--2---:R-:W-:Y:S01]  /*3b20*/  HMMA.16816.F32.BF16 R44, R8, R40, RZ ;  /* 0x00000028082c723c */ /* 0x004fe200000418ff */
[----:B------:R-:W2:Y:S01]  /*3b30*/  LDSM.16.M88.4 R56, [R223+0x1800] ;  /* 0x00180000df38783b */ /* 0x000ea20000000200 */
[----:B------:R-:W-:-:S03]  /*3b40*/  VIADD R200, R223, 0x7800 ;  /* 0x00007800dfc87836 */ /* 0x000fc60000000000 */
[----:B------:R-:W-:Y:S01]  /*3b50*/  LDSM.16.M88.4 R36, [R226+0x2000] ;  /* 0x00200000e224783b */ /* 0x000fe20000000200 */
[----:B------:R-:W-:Y:S03]  /*3b60*/  HMMA.16816.F32.BF16 R40, R8, R42, RZ ;  /* 0x0000002a0828723c */ /* 0x000fe600000418ff */
[----:B------:R-:W-:Y:S03]  /*3b70*/  LDSM.16.M88.4 R92, [R225+0xa000] ;  /* 0x00a00000e15c783b */ /* 0x000fe60000000200 */
[C---:B----4-:R-:W-:Y:S01]  /*3b80*/  HMMA.16816.F32.BF16 R16, R24.reuse, R32, R16 ;  /* 0x000000201810723c */ /* 0x050fe20000041810 */
[----:B------:R-:W-:Y:S04]  /*3b90*/  LDSM.16.M88.4 R80, [R219+0x9000] ;  /* 0x00900000db50783b */ /* 0x000fe80000000200 */
[----:B------:R-:W-:Y:S01]  /*3ba0*/  LDSM.16.M88.4 R88, [R223+0x2000] ;  /* 0x00200000df58783b */ /* 0x000fe20000000200 */
[----:B------:R-:W-:Y:S03]  /*3bb0*/  HMMA.16816.F32.BF16 R28, R24, R34, R28 ;  /* 0x00000022181c723c */ /* 0x000fe6000004181c */
[----:B------:R-:W4:Y:S03]  /*3bc0*/  LDSM.16.M88.4 R32, [R219+0x8800] ;  /* 0x00880000db20783b */ /* 0x000f260000000200 */
[C---:B------:R-:W-:Y:S01]  /*3bd0*/  HMMA.16816.F32.BF16 R76, R8.reuse, R72, RZ ;  /* 0x00000048084c723c */ /* 0x040fe200000418ff */
[----:B------:R-:W0:Y:S05]  /*3be0*/  LDGDEPBAR ;  /* 0x00000000000079af */ /* 0x000e2a0000000000 */
[----:B------:R-:W-:Y:S06]  /*3bf0*/  HMMA.16816.F32.BF16 R72, R8, R74, RZ ;  /* 0x0000004a0848723c */ /* 0x000fec00000418ff */
[C---:B-----5:R-:W-:Y:S06]  /*3c00*/  HMMA.16816.F32.BF16 R16, R64.reuse, R48, R16 ;  /* 0x000000304010723c */ /* 0x060fec0000041810 */
[----:B------:R-:W-:Y:S01]  /*3c10*/  HMMA.16816.F32.BF16 R28, R64, R50, R28 ;  /* 0x00000032401c723c */ /* 0x000fe2000004181c */
[----:B------:R-:W5:Y:S05]  /*3c20*/  LDSM.16.M88.4 R48, [R219+0x9800] ;  /* 0x00980000db30783b */ /* 0x000f6a0000000200 */
[C---:B---3--:R-:W-:Y:S06]  /*3c30*/  HMMA.16816.F32.BF16 R68, R8.reuse, R20, RZ ;  /* 0x000000140844723c */ /* 0x048fec00000418ff */
[----:B------:R-:W-:Y:S01]  /*3c40*/  HMMA.16816.F32.BF16 R8, R8, R22, RZ ;  /* 0x000000160808723c */ /* 0x000fe200000418ff */
[----:B------:R-:W3:Y:S05]  /*3c50*/  LDSM.16.M88.4 R20, [R212+0x800] ;  /* 0x00080000d414783b */ /* 0x000eea0000000200 */
[----:B------:R-:W-:Y:S06]  /*3c60*/  HMMA.16816.F32.BF16 R44, R24, R52, R44 ;  /* 0x00000034182c723c */ /* 0x000fec000004182c */
[----:B-1----:R-:W-:Y:S06]  /*3c70*/  HMMA.16816.F32.BF16 R16, R12, R84, R16 ;  /* 0x000000540c10723c */ /* 0x002fec0000041810 */
[C---:B------:R-:W-:Y:S01]  /*3c80*/  HMMA.16816.F32.BF16 R40, R24.reuse, R54, R40 ;  /* 0x000000361828723c */ /* 0x040fe20000041828 */
[----:B------:R-:W1:Y:S05]  /*3c90*/  LDSM.16.M88.4 R52, [R224+0x2000] ;  /* 0x00200000e034783b */ /* 0x000e6a0000000200 */
[----:B------:R-:W-:Y:S06]  /*3ca0*/  HMMA.16816.F32.BF16 R76, R24, R60, R76 ;  /* 0x0000003c184c723c */ /* 0x000fec000004184c */
[----:B------:R-:W-:Y:S01]  /*3cb0*/  HMMA.16816.F32.BF16 R28, R12, R86, R28 ;  /* 0x000000560c1c723c */ /* 0x000fe2000004181c */
[----:B------:R-:W-:Y:S05]  /*3cc0*/  LDSM.16.M88.4 R84, [R219+0xa000] ;  /* 0x00a00000db54783b */ /* 0x000fea0000000200 */
[C---:B------:R-:W-:Y:S01]  /*3cd0*/  HMMA.16816.F32.BF16 R72, R24.reuse, R62, R72 ;  /* 0x0000003e1848723c */ /* 0x040fe20000041848 */
[----:B------:R-:W1:Y:S05]  /*3ce0*/  LDSM.16.M88.4 R60, [R212+0x1000] ;  /* 0x00100000d43c783b */ /* 0x000e6a0000000200 */
[C---:B--2---:R-:W-:Y:S06]  /*3cf0*/  HMMA.16816.F32.BF16 R68, R24.reuse, R56, R68 ;  /* 0x000000381844723c */ /* 0x044fec0000041844 */
[----:B------:R-:W-:Y:S01]  /*3d00*/  HMMA.16816.F32.BF16 R24, R24, R58, R8 ;  /* 0x0000003a1818723c */ /* 0x000fe20000041808 */
[----:B------:R-:W2:Y:S04]  /*3d10*/  LDSM.16.M88.4 R56, [R212+0x1800] ;  /* 0x00180000d438783b */ /* 0x000ea80000000200 */
[----:B------:R-:W2:Y:S01]  /*3d20*/  LDSM.16.M88.4 R8, [R225+0xa800] ;  /* 0x00a80000e108783b */ /* 0x000ea20000000200 */
[----:B----4-:R-:W-:Y:S06]  /*3d30*/  HMMA.16816.F32.BF16 R44, R64, R32, R44 ;  /* 0x00000020402c723c */ /* 0x010fec000004182c */
[----:B------:R-:W-:Y:S06]  /*3d40*/  HMMA.16816.F32.BF16 R16, R36, R92, R16 ;  /* 0x0000005c2410723c */ /* 0x000fec0000041810 */
[C---:B------:R-:W-:Y:S01]  /*3d50*/  HMMA.16816.F32.BF16 R40, R64.reuse, R34, R40 ;  /* 0x000000224028723c */ /* 0x040fe20000041828 */
[----:B------:R-:W4:Y:S05]  /*3d60*/  LDSM.16.M88.4 R32, [R222+0x2000] ;  /* 0x00200000de20783b */ /* 0x000f2a0000000200 */
[----:B------:R-:W-:Y:S06]  /*3d70*/  HMMA.16816.F32.BF16 R76, R64, R80, R76 ;  /* 0x00000050404c723c */ /* 0x000fec000004184c */
[----:B------:R-:W-:Y:S01]  /*3d80*/  HMMA.16816.F32.BF16 R28, R36, R94, R28 ;  /* 0x0000005e241c723c */ /* 0x000fe2000004181c */
[----:B------:R-:W-:Y:S05]  /*3d90*/  LDSM.16.M88.4 R92, [R212+0x2000] ;  /* 0x00200000d45c783b */ /* 0x000fea0000000200 */
[C---:B------:R-:W-:Y:S01]  /*3da0*/  HMMA.16816.F32.BF16 R72, R64.reuse, R82, R72 ;  /* 0x000000524048723c */ /* 0x040fe20000041848 */
[----:B------:R-:W4:Y:S05]  /*3db0*/  LDSM.16.M88.4 R80, [R225+0xb000] ;  /* 0x00b00000e150783b */ /* 0x000f2a0000000200 */
[C---:B-----5:R-:W-:Y:S06]  /*3dc0*/  HMMA.16816.F32.BF16 R68, R64.reuse, R48, R68 ;  /* 0x000000304044723c */ /* 0x060fec0000041844 */
[----:B------:R-:W-:Y:S01]  /*3dd0*/  HMMA.16816.F32.BF16 R64, R64, R50, R24 ;  /* 0x000000324040723c */ /* 0x000fe20000041818 */
[----:B------:R-:W5:Y:S04]  /*3de0*/  LDSM.16.M88.4 R48, [R225+0xb800] ;  /* 0x00b80000e130783b */ /* 0x000f680000000200 */
[----:B------:R-:W5:Y:S01]  /*3df0*/  LDSM.16.M88.4 R24, [R223+0x2800] ;  /* 0x00280000df18783b */ /* 0x000f620000000200 */
[----:B---3--:R-:W-:Y:S06]  /*3e00*/  HMMA.16816.F32.BF16 R44, R12, R20, R44 ;  /* 0x000000140c2c723c */ /* 0x008fec000004182c */
[----:B-1----:R-:W-:Y:S06]  /*3e10*/  HMMA.16816.F32.BF16 R16, R52, R88, R16 ;  /* 0x000000583410723c */ /* 0x002fec0000041810 */
[C---:B------:R-:W-:Y:S01]  /*3e20*/  HMMA.16816.F32.BF16 R40, R12.reuse, R22, R40 ;  /* 0x000000160c28723c */ /* 0x040fe20000041828 */
[----:B------:R-:W1:Y:S05]  /*3e30*/  LDSM.16.M88.4 R20, [R221+0x2000] ;  /* 0x00200000dd14783b */ /* 0x000e6a0000000200 */
[----:B------:R-:W-:Y:S06]  /*3e40*/  HMMA.16816.F32.BF16 R76, R12, R60, R76 ;  /* 0x0000003c0c4c723c */ /* 0x000fec000004184c */
[----:B------:R-:W-:Y:S01]  /*3e50*/  HMMA.16816.F32.BF16 R28, R52, R90, R28 ;  /* 0x0000005a341c723c */ /* 0x000fe2000004181c */
[----:B------:R-:W-:Y:S05]  /*3e60*/  LDSM.16.M88.4 R88, [R225+0xc000] ;  /* 0x00c00000e158783b */ /* 0x000fea0000000200 */
[C---:B------:R-:W-:Y:S01]  /*3e70*/  HMMA.16816.F32.BF16 R72, R12.reuse, R62, R72 ;  /* 0x0000003e0c48723c */ /* 0x040fe20000041848 */
[----:B------:R-:W3:Y:S05]  /*3e80*/  LDSM.16.M88.4 R60, [R223+0x3000] ;  /* 0x00300000df3c783b */ /* 0x000eea0000000200 */
[C---:B--2---:R-:W-:Y:S06]  /*3e90*/  HMMA.16816.F32.BF16 R68, R12.reuse, R56, R68 ;  /* 0x000000380c44723c */ /* 0x044fec0000041844 */
[----:B------:R-:W-:Y:S01]  /*3ea0*/  HMMA.16816.F32.BF16 R64, R12, R58, R64 ;  /* 0x0000003a0c40723c */ /* 0x000fe20000041840 */
[----:B------:R-:W2:Y:S04]  /*3eb0*/  LDSM.16.M88.4 R12, [R219+0xa800] ;  /* 0x00a80000db0c783b */ /* 0x000ea80000000200 */
[----:B------:R-:W-:Y:S01]  /*3ec0*/  LDSM.16.M88.4 R56, [R223+0x3800] ;  /* 0x00380000df38783b */ /* 0x000fe20000000200 */
[----:B------:R-:W-:Y:S06]  /*3ed0*/  HMMA.16816.F32.BF16 R44, R36, R8, R44 ;  /* 0x00000008242c723c */ /* 0x000fec000004182c */
[----:B----4-:R-:W-:Y:S06]  /*3ee0*/  HMMA.16816.F32.BF16 R16, R32, R84, R16 ;  /* 0x000000542010723c */ /* 0x010fec0000041810 */
[C---:B------:R-:W-:Y:S01]  /*3ef0*/  HMMA.16816.F32.BF16 R40, R36.reuse, R10, R40 ;  /* 0x0000000a2428723c */ /* 0x040fe20000041828 */
[----:B------:R-:W4:Y:S05]  /*3f00*/  LDSM.16.M88.4 R8, [R226+0x4000] ;  /* 0x00400000e208783b */ /* 0x000f2a0000000200 */
[----:B------:R-:W-:Y:S06]  /*3f10*/  HMMA.16816.F32.BF16 R76, R36, R80, R76 ;  /* 0x00000050244c723c */ /* 0x000fec000004184c */
[----:B------:R-:W-:Y:S01]  /*3f20*/  HMMA.16816.F32.BF16 R28, R32, R86, R28 ;  /* 0x00000056201c723c */ /* 0x000fe2000004181c */
[----:B------:R-:W-:Y:S05]  /*3f30*/  LDSM.16.M88.4 R84, [R212+0x2800] ;  /* 0x00280000d454783b */ /* 0x000fea0000000200 */
[C---:B------:R-:W-:Y:S01]  /*3f40*/  HMMA.16816.F32.BF16 R72, R36.reuse, R82, R72 ;  /* 0x000000522448723c */ /* 0x040fe20000041848 */
[----:B------:R-:W-:Y:S05]  /*3f50*/  LDSM.16.M88.4 R80, [R223+0x4000] ;  /* 0x00400000df50783b */ /* 0x000fea0000000200 */
[C---:B-----5:R-:W-:Y:S06]  /*3f60*/  HMMA.16816.F32.BF16 R68, R36.reuse, R48, R68 ;  /* 0x000000302444723c */ /* 0x060fec0000041844 */
[----:B------:R-:W-:Y:S01]  /*3f70*/  HMMA.16816.F32.BF16 R64, R36, R50, R64 ;  /* 0x000000322440723c */ /* 0x000fe20000041840 */
[----:B------:R-:W5:Y:S04]  /*3f80*/  LDSM.16.M88.4 R48, [R219+0xb000] ;  /* 0x00b00000db30783b */ /* 0x000f680000000200 */
[----:B------:R-:W-:Y:S01]  /*3f90*/  LDSM.16.M88.4 R36, [R219+0xb800] ;  /* 0x00b80000db24783b */ /* 0x000fe20000000200 */
[----:B------:R-:W-:Y:S06]  /*3fa0*/  HMMA.16816.F32.BF16 R44, R52, R24, R44 ;  /* 0x00000018342c723c */ /* 0x000fec000004182c */
[----:B-1----:R-:W-:Y:S06]  /*3fb0*/  HMMA.16816.F32.BF16 R16, R20, R92, R16 ;  /* 0x0000005c1410723c */ /* 0x002fec0000041810 */
[C---:B------:R-:W-:Y:S01]  /*3fc0*/  HMMA.16816.F32.BF16 R40, R52.reuse, R26, R40 ;  /* 0x0000001a3428723c */ /* 0x040fe20000041828 */
[----:B------:R-:W1:Y:S05]  /*3fd0*/  LDSM.16.M88.4 R24, [R224+0x4000] ;  /* 0x00400000e018783b */ /* 0x000e6a0000000200 */
[----:B---3--:R-:W-:Y:S06]  /*3fe0*/  HMMA.16816.F32.BF16 R76, R52, R60, R76 ;  /* 0x0000003c344c723c */ /* 0x008fec000004184c */
[----:B------:R-:W-:Y:S01]  /*3ff0*/  HMMA.16816.F32.BF16 R28, R20, R94, R28 ;  /* 0x0000005e141c723c */ /* 0x000fe2000004181c */
[----:B------:R-:W-:Y:S05]  /*4000*/  LDSM.16.M88.4 R92, [R219+0xc000] ;  /* 0x00c00000db5c783b */ /* 0x000fea0000000200 */
[----:B------:R-:W-:Y:S01]  /*4010*/  HMMA.16816.F32.BF16 R72, R52, R62, R72 ;  /* 0x0000003e3448723c */ /* 0x000fe20000041848 */
[----:B------:R-:W3:Y:S05]  /*4020*/  LDSM.16.M88.4 R60, [R212+0x3000] ;  /* 0x00300000d43c783b */ /* 0x000eea0000000200 */
[----:B--2---:R-:W-:Y:S06]  /*4030*/  HMMA.16816.F32.BF16 R44, R32, R12, R44 ;  /* 0x0000000c202c723c */ /* 0x004fec000004182c */
[----:B----4-:R-:W-:Y:S06]  /*4040*/  HMMA.16816.F32.BF16 R16, R8, R88, R16 ;  /* 0x000000580810723c */ /* 0x010fec0000041810 */
[----:B------:R-:W-:Y:S01]  /*4050*/  HMMA.16816.F32.BF16 R40, R32, R14, R40 ;  /* 0x0000000e2028723c */ /* 0x000fe20000041828 */
[----:B------:R-:W-:Y:S05]  /*4060*/  LDSM.16.M88.4 R12, [R222+0x4000] ;  /* 0x00400000de0c783b */ /* 0x000fea0000000200 */
[C---:B------:R-:W-:Y:S06]  /*4070*/  HMMA.16816.F32.BF16 R68, R52.reuse, R56, R68 ;  /* 0x000000383444723c */ /* 0x040fec0000041844 */
[----:B------:R-:W-:Y:S01]  /*4080*/  HMMA.16816.F32.BF16 R64, R52, R58, R64 ;  /* 0x0000003a3440723c */ /* 0x000fe20000041840 */
[----:B------:R-:W2:Y:S04]  /*4090*/  LDSM.16.M88.4 R52, [R225+0xc800] ;  /* 0x00c80000e134783b */ /* 0x000ea80000000200 */
[----:B------:R-:W4:Y:S01]  /*40a0*/  LDSM.16.M88.4 R56, [R212+0x3800] ;  /* 0x00380000d438783b */ /* 0x000f220000000200 */
[----:B-----5:R-:W-:Y:S06]  /*40b0*/  HMMA.16816.F32.BF16 R76, R32, R48, R76 ;  /* 0x00000030204c723c */ /* 0x020fec000004184c */
[----:B------:R-:W-:Y:S01]  /*40c0*/  HMMA.16816.F32.BF16 R28, R8, R90, R28 ;  /* 0x0000005a081c723c */ /* 0x000fe2000004181c */
[----:B------:R-:W-:Y:S05]  /*40d0*/  LDSM.16.M88.4 R88, [R221+0x4000] ;  /* 0x00400000dd58783b */ /* 0x000fea0000000200 */
[----:B------:R-:W-:Y:S01]  /*40e0*/  HMMA.16816.F32.BF16 R72, R32, R50, R72 ;  /* 0x000000322048723c */ /* 0x000fe20000041848 */
[----:B------:R-:W5:Y:S05]  /*40f0*/  LDSM.16.M88.4 R48, [R225+0xd000] ;  /* 0x00d00000e130783b */ /* 0x000f6a0000000200 */
[----:B------:R-:W-:Y:S06]  /*4100*/  HMMA.16816.F32.BF16 R44, R20, R84, R44 ;  /* 0x00000054142c723c */ /* 0x000fec000004182c */
[----:B-1----:R-:W-:Y:S06]  /*4110*/  HMMA.16816.F32.BF16 R16, R24, R80, R16 ;  /* 0x000000501810723c */ /* 0x002fec0000041810 */
[----:B------:R-:W-:Y:S01]  /*4120*/  HMMA.16816.F32.BF16 R40, R20, R86, R40 ;  /* 0x000000561428723c */ /* 0x000fe20000041828 */
[----:B------:R-:W-:Y:S05]  /*4130*/  LDSM.16.M88.4 R84, [R212+0x4000] ;  /* 0x00400000d454783b */ /* 0x000fea0000000200 */
[C---:B------:R-:W-:Y:S06]  /*4140*/  HMMA.16816.F32.BF16 R68, R32.reuse, R36, R68 ;  /* 0x000000242044723c */ /* 0x040fec0000041844 */
[----:B------:R-:W-:Y:S01]  /*4150*/  HMMA.16816.F32.BF16 R64, R32, R38, R64 ;  /* 0x000000262040723c */ /* 0x000fe20000041840 */
[----:B------:R-:W1:Y:S04]  /*4160*/  LDSM.16.M88.4 R36, [R223+0x4800] ;  /* 0x00480000df24783b */ /* 0x000e680000000200 */
[----:B------:R-:W1:Y:S01]  /*4170*/  LDSM.16.M88.4 R32, [R225+0xd800] ;  /* 0x00d80000e120783b */ /* 0x000e620000000200 */
[----:B---3--:R-:W-:Y:S06]  /*4180*/  HMMA.16816.F32.BF16 R76, R20, R60, R76 ;  /* 0x0000003c144c723c */ /* 0x008fec000004184c */
[----:B------:R-:W-:Y:S01]  /*4190*/  HMMA.16816.F32.BF16 R28, R24, R82, R28 ;  /* 0x00000052181c723c */ /* 0x000fe2000004181c */
[----:B------:R-:W3:Y:S05]  /*41a0*/  LDSM.16.M88.4 R80, [R223+0x5000] ;  /* 0x00500000df50783b */ /* 0x000eea0000000200 */
[----:B------:R-:W-:Y:S01]  /*41b0*/  HMMA.16816.F32.BF16 R72, R20, R62, R72 ;  /* 0x0000003e1448723c */ /* 0x000fe20000041848 */
[----:B------:R-:W-:Y:S05]  /*41c0*/  LDSM.16.M88.4 R60, [R226+0x6000] ;  /* 0x00600000e23c783b */ /* 0x000fea0000000200 */
[----:B--2---:R-:W-:Y:S06]  /*41d0*/  HMMA.16816.F32.BF16 R44, R8, R52, R44 ;  /* 0x00000034082c723c */ /* 0x004fec000004182c */
[----:B------:R-:W-:Y:S06]  /*41e0*/  HMMA.16816.F32.BF16 R16, R12, R92, R16 ;  /* 0x0000005c0c10723c */ /* 0x000fec0000041810 */
[----:B------:R-:W-:Y:S01]  /*41f0*/  HMMA.16816.F32.BF16 R40, R8, R54, R40 ;  /* 0x000000360828723c */ /* 0x000fe20000041828 */
[----:B------:R-:W-:Y:S05]  /*4200*/  LDSM.16.M88.4 R52, [R225+0xe000] ;  /* 0x00e00000e134783b */ /* 0x000fea0000000200 */
[C---:B----4-:R-:W-:Y:S06]  /*4210*/  HMMA.16816.F32.BF16 R68, R20.reuse, R56, R68 ;  /* 0x000000381444723c */ /* 0x050fec0000041844 */
        /* <DEDUP_REMOVED lines=8> */
[----:B-1----:R-:W-:Y:S06]  /*42a0*/  HMMA.16816.F32.BF16 R44, R24, R36, R44 ;  /* 0x00000024182c723c */ /* 0x002fec000004182c */
[----:B------:R-:W-:Y:S06]  /*42b0*/  HMMA.16816.F32.BF16 R16, R88, R84, R16 ;  /* 0x000000545810723c */ /* 0x000fec0000041810 */
        /* <DEDUP_REMOVED lines=21> */
[----:B------:R-:W5:Y:S05]  /*4410*/  LDSM.16.M88.4 R52, [R225+0xf000] ;  /* 0x00f00000e134783b */ /* 0x000f6a0000000200 */
[----:B------:R-:W-:Y:S01]  /*4420*/  HMMA.16816.F32.BF16 R72, R12, R50, R72 ;  /* 0x000000320c48723c */ /* 0x000fe20000041848 */
[----:B------:R-:W-:Y:S05]  /*4430*/  LDSM.16.M88.4 R48, [R225+0xf800] ;  /* 0x00f80000e130783b */ /* 0x000fea0000000200 */
        /* <DEDUP_REMOVED lines=9> */
[----:B------:R-:W-:Y:S06]  /*44d0*/  HMMA.16816.F32.BF16 R28, R36, R94, R28 ;  /* 0x0000005e241c723c */ /* 0x000fec000004181c */
[----:B------:R-:W-:Y:S01]  /*44e0*/  HMMA.16816.F32.BF16 R72, R88, R86, R72 ;  /* 0x000000565848723c */ /* 0x000fe20000041848 */
[----:B------:R-:W3:Y:S05]  /*44f0*/  LDSM.16.M88.4 R84, [R223+0x7000] ;  /* 0x00700000df54783b */ /* 0x000eea0000000200 */
[----:B--2---:R-:W-:Y:S06]  /*4500*/  HMMA.16816.F32.BF16 R44, R60, R56, R44 ;  /* 0x000000383c2c723c */ /* 0x004fec000004182c */
[----:B----4-:R-:W-:Y:S06]  /*4510*/  HMMA.16816.F32.BF16 R16, R24, R20, R16 ;  /* 0x000000141810723c */ /* 0x010fec0000041810 */
[----:B------:R-:W-:Y:S01]  /*4520*/  HMMA.16816.F32.BF16 R40, R60, R58, R40 ;  /* 0x0000003a3c28723c */ /* 0x000fe20000041828 */
[----:B------:R-:W2:Y:S05]  /*4530*/  LDSM.16.M88.4 R56, [R223+0x7800] ;  /* 0x00780000df38783b */ /* 0x000eaa0000000200 */
[C---:B------:R-:W-:Y:S06]  /*4540*/  HMMA.16816.F32.BF16 R68, R88.reuse, R80, R68 ;  /* 0x000000505844723c */ /* 0x040fec0000041844 */
[----:B------:R-:W-:Y:S01]  /*4550*/  HMMA.16816.F32.BF16 R80, R88, R82, R64 ;  /* 0x000000525850723c */ /* 0x000fe20000041840 */
[----:B------:R-:W-:Y:S05]  /*4560*/  LDSM.16.M88.4 R64, [R219+0xe800] ;  /* 0x00e80000db40783b */ /* 0x000fea0000000200 */
[----:B-----5:R-:W-:Y:S06]  /*4570*/  HMMA.16816.F32.BF16 R76, R60, R52, R76 ;  /* 0x000000343c4c723c */ /* 0x020fec000004184c */
[----:B------:R-:W-:Y:S01]  /*4580*/  HMMA.16816.F32.BF16 R28, R24, R22, R28 ;  /* 0x00000016181c723c */ /* 0x000fe2000004181c */
[----:B------:R-:W-:Y:S05]  /*4590*/  LDSM.16.M88.4 R20, [R212+0x6800] ;  /* 0x00680000d414783b */ /* 0x000fea0000000200 */
[----:B-1----:R-:W-:Y:S06]  /*45a0*/  HMMA.16816.F32.BF16 R44, R36, R32, R44 ;  /* 0x00000020242c723c */ /* 0x002fec000004182c */
[----:B------:R-:W-:Y:S06]  /*45b0*/  HMMA.16816.F32.BF16 R16, R12, R8, R16 ;  /* 0x000000080c10723c */ /* 0x000fec0000041810 */
[----:B------:R-:W-:Y:S01]  /*45c0*/  HMMA.16816.F32.BF16 R40, R36, R34, R40 ;  /* 0x000000222428723c */ /* 0x000fe20000041828 */
[----:B------:R-:W1:Y:S05]  /*45d0*/  LDSM.16.M88.4 R32, [R219+0xf000] ;  /* 0x00f00000db20783b */ /* 0x000e6a0000000200 */
[C---:B------:R-:W-:Y:S06]  /*45e0*/  HMMA.16816.F32.BF16 R72, R60.reuse, R54, R72 ;  /* 0x000000363c48723c */ /* 0x040fec0000041848 */
[C---:B------:R-:W-:Y:S06]  /*45f0*/  HMMA.16816.F32.BF16 R68, R60.reuse, R48, R68 ;  /* 0x000000303c44723c */ /* 0x040fec0000041844 */
[----:B------:R-:W-:Y:S01]  /*4600*/  HMMA.16816.F32.BF16 R80, R60, R50, R80 ;  /* 0x000000323c50723c */ /* 0x000fe20000041850 */
[----:B------:R-:W-:Y:S01]  /*4610*/  FMUL.FTZ R48, R16, UR6 ;  /* 0x0000000610307c20 */ /* 0x000fe20008410000 */
[----:B------:R-:W-:-:S04]  /*4620*/  FMUL.FTZ R49, R18, UR6 ;  /* 0x0000000612317c20 */ /* 0x000fc80008410000 */
[----:B---3--:R-:W-:Y:S01]  /*4630*/  HMMA.16816.F32.BF16 R76, R36, R84, R76 ;  /* 0x00000054244c723c */ /* 0x008fe2000004184c */
[----:B------:R-:W-:Y:S01]  /*4640*/  FMUL.FTZ R50, R17, UR6 ;  /* 0x0000000611327c20 */ /* 0x000fe20008410000 */
[----:B------:R-:W-:Y:S01]  /*4650*/  FMUL.FTZ R51, R19, UR6 ;  /* 0x0000000613337c20 */ /* 0x000fe20008410000 */
[----:B------:R-:W-:Y:S01]  /*4660*/  MUFU.TANH R48, R48 ;  /* 0x0000003000307308 */ /* 0x000fe20000002400 */
[----:B------:R-:W-:Y:S02]  /*4670*/  LDSM.16.M88.4 R16, [R212+0x7000] ;  /* 0x00700000d410783b */ /* 0x000fe40000000200 */
[----:B------:R-:W-:Y:S02]  /*4680*/  HMMA.16816.F32.BF16 R28, R12, R10, R28 ;  /* 0x0000000a0c1c723c */ /* 0x000fe4000004181c */
[----:B------:R-:W3:Y:S03]  /*4690*/  LDSM.16.M88.4 R8, [R219+0xf800] ;  /* 0x00f80000db08783b */ /* 0x000ee60000000200 */
[----:B------:R-:W4:Y:S01]  /*46a0*/  MUFU.TANH R50, R50 ;  /* 0x0000003200327308 */ /* 0x000f220000002400 */
[C---:B------:R-:W-:Y:S06]  /*46b0*/  HMMA.16816.F32.BF16 R72, R36.reuse, R86, R72 ;  /* 0x000000562448723c */ /* 0x040fec0000041848 */
[C---:B--2---:R-:W-:Y:S01]  /*46c0*/  HMMA.16816.F32.BF16 R68, R36.reuse, R56, R68 ;  /* 0x000000382444723c */ /* 0x044fe20000041844 */
[----:B------:R-:W2:Y:S05]  /*46d0*/  MUFU.TANH R51, R51 ;  /* 0x0000003300337308 */ /* 0x000eaa0000002400 */
[----:B------:R-:W-:Y:S01]  /*46e0*/  HMMA.16816.F32.BF16 R80, R36, R58, R80 ;  /* 0x0000003a2450723c */ /* 0x000fe20000041850 */
[----:B------:R-:W5:Y:S01]  /*46f0*/  LDSM.16.M88.4 R36, [R212+0x7800] ;  /* 0x00780000d424783b */ /* 0x000f620000000200 */
[----:B------:R-:W-:-:S04]  /*4700*/  DEPBAR.LE SB0, 0x0 ;  /* 0x000080000000791a */ /* 0x000fc80000000000 */
[C---:B-1----:R-:W-:Y:S01]  /*4710*/  HMMA.16816.F32.BF16 R76, R24.reuse, R32, R76 ;  /* 0x00000020184c723c */ /* 0x042fe2000004184c */
[----:B------:R-:W-:Y:S05]  /*4720*/  MUFU.TANH R49, R49 ;  /* 0x0000003100317308 */ /* 0x000fea0000002400 */
[C---:B------:R-:W-:Y:S06]  /*4730*/  HMMA.16816.F32.BF16 R44, R24.reuse, R64, R44 ;  /* 0x00000040182c723c */ /* 0x040fec000004182c */
[C---:B------:R-:W-:Y:S06]  /*4740*/  HMMA.16816.F32.BF16 R40, R24.reuse, R66, R40 ;  /* 0x000000421828723c */ /* 0x040fec0000041828 */
[C---:B------:R-:W-:Y:S06]  /*4750*/  HMMA.16816.F32.BF16 R72, R24.reuse, R34, R72 ;  /* 0x000000221848723c */ /* 0x040fec0000041848 */
[C---:B---3--:R-:W-:Y:S06]  /*4760*/  HMMA.16816.F32.BF16 R68, R24.reuse, R8, R68 ;  /* 0x000000081844723c */ /* 0x048fec0000041844 */
[----:B------:R-:W-:Y:S01]  /*4770*/  HMMA.16816.F32.BF16 R80, R24, R10, R80 ;  /* 0x0000000a1850723c */ /* 0x000fe20000041850 */
[----:B------:R-:W-:-:S05]  /*4780*/  FMUL.FTZ R8, R31, UR6 ;  /* 0x000000061f087c20 */ /* 0x000fca0008410000 */
[C---:B------:R-:W-:Y:S01]  /*4790*/  HMMA.16816.F32.BF16 R76, R12.reuse, R16, R76 ;  /* 0x000000100c4c723c */ /* 0x040fe2000004184c */
[----:B------:R-:W-:Y:S05]  /*47a0*/  MUFU.TANH R8, R8 ;  /* 0x0000000800087308 */ /* 0x000fea0000002400 */
[----:B------:R-:W-:Y:S01]  /*47b0*/  HMMA.16816.F32.BF16 R44, R12, R20, R44 ;  /* 0x000000140c2c723c */ /* 0x000fe2000004182c */
[----:B------:R-:W-:-:S04]  /*47c0*/  LOP3.LUT R17, R6, 0xffffffe0, RZ, 0xc0, !PT ;  /* 0xffffffe006117812 */ /* 0x000fc800078ec0ff */
[----:B------:R-:W-:Y:S01]  /*47d0*/  IADD3 R2, -R17, R4, RZ ;  /* 0x0000000411027210 */ /* 0x000fe20007ffe1ff */
[C---:B------:R-:W-:Y:S01]  /*47e0*/  HMMA.16816.F32.BF16 R40, R12.reuse, R22, R40 ;  /* 0x000000160c28723c */ /* 0x040fe20000041828 */
[----:B------:R-:W-:Y:S01]  /*47f0*/  FMUL.FTZ R20, R28, UR6 ;  /* 0x000000061c147c20 */ /* 0x000fe20008410000 */
[----:B------:R-:W-:Y:S01]  /*4800*/  FMUL.FTZ R21, R29, UR6 ;  /* 0x000000061d157c20 */ /* 0x000fe20008410000 */
[----:B------:R-:W-:Y:S01]  /*4810*/  SHF.R.S32.HI R17, RZ, 0x1f, R2 ;  /* 0x0000001fff117819 */ /* 0x000fe20000011402 */
[----:B------:R-:W-:Y:S02]  /*4820*/  FMUL.FTZ R28, R30, UR6 ;  /* 0x000000061e1c7c20 */ /* 0x000fe40008410000 */
[C---:B------:R-:W-:Y:S01]  /*4830*/  HMMA.16816.F32.BF16 R72, R12.reuse, R18, R72 ;  /* 0x000000120c48723c */ /* 0x040fe20000041848 */
[----:B------:R-:W-:Y:S01]  /*4840*/  LEA.HI R2, R17, R2, RZ, 0x2 ;  /* 0x0000000211027211 */ /* 0x000fe200078f10ff */
[----:B------:R-:W1:Y:S03]  /*4850*/  MUFU.TANH R20, R20 ;  /* 0x0000001400147308 */ /* 0x000e660000002400 */
[----:B------:R-:W-:Y:S01]  /*4860*/  SHF.R.S32.HI R2, RZ, 0x2, R2 ;  /* 0x00000002ff027819 */ /* 0x000fe20000011402 */
[----:B-----5:R-:W-:Y:S01]  /*4870*/  HMMA.16816.F32.BF16 R68, R12, R36, R68 ;  /* 0x000000240c44723c */ /* 0x020fe20000041844 */
[----:B------:R-:W-:-:S02]  /*4880*/  IMAD.U32 R18, RZ, RZ, UR17 ;  /* 0x00000011ff127e24 */ /* 0x000fc4000f8e00ff */
[----:B------:R-:W-:Y:S01]  /*4890*/  FMUL.FTZ R19, R76, UR6 ;  /* 0x000000064c137c20 */ /* 0x000fe20008410000 */
[----:B------:R-:W-:Y:S01]  /*48a0*/  IADD3 R2, R99, 0x1, R2 ;  /* 0x0000000163027810 */ /* 0x000fe20007ffe002 */
[----:B------:R-:W3:Y:S01]  /*48b0*/  MUFU.TANH R21, R21 ;  /* 0x0000001500157308 */ /* 0x000ee20000002400 */
[----:B------:R-:W-:Y:S01]  /*48c0*/  IMAD R18, R18, 0x40, R239 ;  /* 0x0000004012127824 */ /* 0x000fe200078e02ef */
[----:B------:R-:W-:Y:S01]  /*48d0*/  HMMA.16816.F32.BF16 R80, R12, R38, R80 ;  /* 0x000000260c50723c */ /* 0x000fe20000041850 */
[----:B------:R-:W-:Y:S01]  /*48e0*/  FMUL.FTZ R9, R44, UR6 ;  /* 0x000000062c097c20 */ /* 0x000fe20008410000 */
[----:B------:R-:W-:Y:S01]  /*48f0*/  FMUL.FTZ R46, R46, UR6 ;  /* 0x000000062e2e7c20 */ /* 0x000fe20008410000 */
[----:B------:R-:W-:Y:S01]  /*4900*/  FMUL.FTZ R11, R45, UR6 ;  /* 0x000000062d0b7c20 */ /* 0x000fe20008410000 */
[C---:B------:R-:W-:Y:S01]  /*4910*/  IADD3 R10, R18.reuse, 0x1, RZ ;  /* 0x00000001120a7810 */ /* 0x040fe20007ffe0ff */
[----:B------:R-:W-:Y:S01]  /*4920*/  VIADD R22, R18, 0x10 ;  /* 0x0000001012167836 */ /* 0x000fe20000000000 */
[----:B------:R-:W-:Y:S01]  /*4930*/  MUFU.TANH R6, R46 ;  /* 0x0000002e00067308 */ /* 0x000fe20000002400 */
[----:B------:R-:W-:-:S02]  /*4940*/  IMAD.U32 R15, RZ, RZ, UR28 ;  /* 0x0000001cff0f7e24 */ /* 0x000fc4000f8e00ff */
[----:B------:R-:W-:Y:S01]  /*4950*/  FMUL.FTZ R16, R47, UR6 ;  /* 0x000000062f107c20 */ /* 0x000fe20008410000 */
[----:B------:R-:W-:Y:S01]  /*4960*/  FMUL.FTZ R17, R40, UR6 ;  /* 0x0000000628117c20 */ /* 0x000fe20008410000 */
[----:B------:R-:W-:Y:S01]  /*4970*/  FMUL.FTZ R4, R41, UR6 ;  /* 0x0000000629047c20 */ /* 0x000fe20008410000 */
[----:B------:R-:W-:Y:S01]  /*4980*/  FMUL.FTZ R12, R42, UR6 ;  /* 0x000000062a0c7c20 */ /* 0x000fe20008410000 */
[----:B------:R-:W-:Y:S01]  /*4990*/  IADD3 R2, R15, -UR16, R2 ;  /* 0x800000100f027c10 */ /* 0x000fe2000fffe002 */
[----:B------:R-:W-:Y:S01]  /*49a0*/  FMUL.FTZ R13, R43, UR6 ;  /* 0x000000062b0d7c20 */ /* 0x000fe20008410000 */
[----:B------:R-:W5:Y:S01]  /*49b0*/  MUFU.TANH R9, R9 ;  /* 0x0000000900097308 */ /* 0x000f620000002400 */
[----:B------:R-:W-:Y:S01]  /*49c0*/  FMUL.FTZ R78, R78, UR6 ;  /* 0x000000064e4e7c20 */ /* 0x000fe20008410000 */
[----:B------:R-:W-:Y:S01]  /*49d0*/  IADD3 R23, R18, 0x19, RZ ;  /* 0x0000001912177810 */ /* 0x000fe20007ffe0ff */
[----:B------:R-:W-:Y:S02]  /*49e0*/  VIADD R14, R2, UR20 ;  /* 0x00000014020e7c36 */ /* 0x000fe40008000000 */
[----:B------:R-:W-:Y:S01]  /*49f0*/  FMUL.FTZ R77, R77, UR6 ;  /* 0x000000064d4d7c20 */ /* 0x000fe20008410000 */
[----:B------:R-:W-:Y:S01]  /*4a00*/  FMUL.FTZ R79, R79, UR6 ;  /* 0x000000064f4f7c20 */ /* 0x000fe20008410000 */
[----:B------:R-:W-:Y:S01]  /*4a10*/  FMUL.FTZ R72, R72, UR6 ;  /* 0x0000000648487c20 */ /* 0x000fe20008410000 */
[----:B------:R-:W-:Y:S01]  /*4a20*/  FMUL.FTZ R74, R74, UR6 ;  /* 0x000000064a4a7c20 */ /* 0x000fe20008410000 */
[C---:B------:R-:W-:Y:S01]  /*4a30*/  VIADDMNMX R2, R14.reuse, 0x8, R15, PT ;  /* 0x000000080e027846 */ /* 0x040fe2000380010f */
[----:B------:R-:W5:Y:S01]  /*4a40*/  MUFU.TANH R28, R28 ;  /* 0x0000001c001c7308 */ /* 0x000f620000002400 */
[----:B------:R-:W-:Y:S01]  /*4a50*/  I2FP.F32.S32 R15, R10 ;  /* 0x0000000a000f7245 */ /* 0x000fe20000201400 */
[----:B------:R-:W-:Y:S01]  /*4a60*/  FMUL.FTZ R73, R73, UR6 ;  /* 0x0000000649497c20 */ /* 0x000fe20008410000 */
[----:B------:R-:W-:Y:S01]  /*4a70*/  VIMNMX R165, R14, UR28, PT ;  /* 0x0000001c0ea57c48 */ /* 0x000fe2000bfe0100 */
[----:B------:R-:W-:Y:S01]  /*4a80*/  VIADD R14, R18, 0x9 ;  /* 0x00000009120e7836 */ /* 0x000fe20000000000 */
[C---:B------:R-:W-:Y:S01]  /*4a90*/  ISETP.GE.AND P2, PT, R10.reuse, R2, PT ;  /* 0x000000020a00720c */ /* 0x040fe20003f46270 */
[----:B----4-:R-:W-:Y:S01]  /*4aa0*/  FFMA.FTZ R33, R15, UR5, R50 ;  /* 0x000000050f217c23 */ /* 0x010fe20008010032 */
[----:B------:R-:W-:Y:S01]  /*4ab0*/  ISETP.GE.AND P5, PT, R10, R165, PT ;  /* 0x000000a50a00720c */ /* 0x000fe20003fa6270 */
[----:B------:R-:W-:-:S02]  /*4ac0*/  VIADD R10, R18, 0x8 ;  /* 0x00000008120a7836 */ /* 0x000fc40000000000 */
[----:B--2---:R-:W-:Y:S01]  /*4ad0*/  FFMA.FTZ R30, R15, UR5, R51 ;  /* 0x000000050f1e7c23 */ /* 0x004fe20008010033 */
[-C--:B------:R-:W-:Y:S01]  /*4ae0*/  ISETP.GE.AND P3, PT, R22, R165.reuse, PT ;  /* 0x000000a51600720c */ /* 0x080fe20003f66270 */
[----:B------:R-:W2:Y:S01]  /*4af0*/  MUFU.TANH R11, R11 ;  /* 0x0000000b000b7308 */ /* 0x000ea20000002400 */
[----:B------:R-:W-:Y:S01]  /*4b00*/  FSEL R33, R33, -INF , !P5 ;  /* 0xff80000021217808 */ /* 0x000fe20006800000 */
[----:B------:R-:W-:Y:S01]  /*4b10*/  FMUL.FTZ R71, R71, UR6 ;  /* 0x0000000647477c20 */ /* 0x000fe20008410000 */
[-C--:B------:R-:W-:Y:S01]  /*4b20*/  ISETP.GE.AND P4, PT, R10, R165.reuse, PT ;  /* 0x000000a50a00720c */ /* 0x080fe20003f86270 */
[----:B------:R-:W-:Y:S01]  /*4b30*/  FMUL.FTZ R68, R68, UR6 ;  /* 0x0000000644447c20 */ /* 0x000fe20008410000 */
[----:B------:R-:W-:Y:S01]  /*4b40*/  ISETP.GE.AND P1, PT, R10, R2, PT ;  /* 0x000000020a00720c */ /* 0x000fe20003f26270 */
[----:B------:R-:W-:Y:S01]  /*4b50*/  FMUL.FTZ R69, R69, UR6 ;  /* 0x0000000645457c20 */ /* 0x000fe20008410000 */
[----:B------:R-:W-:Y:S01]  /*4b60*/  I2FP.F32.S32 R15, R10 ;  /* 0x0000000a000f7245 */ /* 0x000fe20000201400 */
[----:B------:R-:W4:Y:S01]  /*4b70*/  MUFU.TANH R16, R16 ;  /* 0x0000001000107308 */ /* 0x000f220000002400 */
[----:B------:R-:W-:Y:S01]  /*4b80*/  ISETP.GE.AND P5, PT, R22, R2, PT ;  /* 0x000000021600720c */ /* 0x000fe20003fa6270 */
[----:B------:R-:W-:Y:S01]  /*4b90*/  FMUL.FTZ R70, R70, UR6 ;  /* 0x0000000646467c20 */ /* 0x000fe20008410000 */
[----:B------:R-:W-:Y:S01]  /*4ba0*/  I2FP.F32.S32 R10, R14 ;  /* 0x0000000e000a7245 */ /* 0x000fe20000201400 */
[----:B-1----:R-:W-:Y:S01]  /*4bb0*/  FFMA.FTZ R20, R15, UR5, R20 ;  /* 0x000000050f147c23 */ /* 0x002fe20008010014 */
[----:B------:R-:W-:Y:S01]  /*4bc0*/  I2FP.F32.S32 R22, R22 ;  /* 0x0000001600167245 */ /* 0x000fe20000201400 */
[----:B------:R-:W-:Y:S01]  /*4bd0*/  FMUL.FTZ R75, R75, UR6 ;  /* 0x000000064b4b7c20 */ /* 0x000fe20008410000 */
[CC--:B------:R-:W-:Y:S01]  /*4be0*/  ISETP.GE.AND P0, PT, R14.reuse, R165.reuse, PT ;  /* 0x000000a50e00720c */ /* 0x0c0fe20003f06270 */
[----:B------:R-:W1:Y:S01]  /*4bf0*/  MUFU.TANH R17, R17 ;  /* 0x0000001100117308 */ /* 0x000e620000002400 */
[-C--:B------:R-:W-:Y:S01]  /*4c00*/  ISETP.GE.AND P6, PT, R14, R2.reuse, PT ;  /* 0x000000020e00720c */ /* 0x080fe20003fc6270 */
[----:B---3--:R-:W-:Y:S01]  /*4c10*/  FFMA.FTZ R21, R10, UR5, R21 ;  /* 0x000000050a157c23 */ /* 0x008fe20008010015 */
[C---:B-----5:R-:W-:Y:S01]  /*4c20*/  FFMA.FTZ R9, R22.reuse, UR5, R9 ;  /* 0x0000000516097c23 */ /* 0x060fe20008010009 */
[----:B------:R-:W-:Y:S01]  /*4c30*/  FFMA.FTZ R6, R22, UR5, R6 ;  /* 0x0000000516067c23 */ /* 0x000fe20008010006 */
[----:B------:R-:W-:Y:S01]  /*4c40*/  FFMA.FTZ R14, R15, UR5, R28 ;  /* 0x000000050f0e7c23 */ /* 0x000fe2000801001c */
[----:B------:R-:W-:Y:S01]  /*4c50*/  FFMA.FTZ R10, R10, UR5, R8 ;  /* 0x000000050a0a7c23 */ /* 0x000fe20008010008 */
[C---:B------:R-:W-:Y:S01]  /*4c60*/  VIADD R22, R18.reuse, 0x11 ;  /* 0x0000001112167836 */ /* 0x040fe20000000000 */
[----:B------:R-:W-:Y:S01]  /*4c70*/  MUFU.TANH R4, R4 ;  /* 0x0000000400047308 */ /* 0x000fe20000002400 */
[----:B------:R-:W-:Y:S01]  /*4c80*/  VIADD R8, R18, 0x18 ;  /* 0x0000001812087836 */ /* 0x000fe20000000000 */
[----:B------:R-:W-:Y:S01]  /*4c90*/  FSEL R30, R30, -INF , !P2 ;  /* 0xff8000001e1e7808 */ /* 0x000fe20005000000 */
[----:B------:R-:W-:Y:S01]  /*4ca0*/  FMUL.FTZ R80, R80, UR6 ;  /* 0x0000000650507c20 */ /* 0x000fe20008410000 */
[----:B------:R-:W-:Y:S01]  /*4cb0*/  FSEL R35, R20, -INF , !P4 ;  /* 0xff80000014237808 */ /* 0x000fe20006000000 */
[----:B------:R-:W-:Y:S01]  /*4cc0*/  FMUL.FTZ R81, R81, UR6 ;  /* 0x0000000651517c20 */ /* 0x000fe20008410000 */
[----:B------:R-:W-:Y:S01]  /*4cd0*/  ISETP.GE.AND P2, PT, R22, R165, PT ;  /* 0x000000a51600720c */ /* 0x000fe20003f46270 */
[----:B------:R-:W-:Y:S01]  /*4ce0*/  FMUL.FTZ R82, R82, UR6 ;  /* 0x0000000652527c20 */ /* 0x000fe20008410000 */
[----:B------:R-:W3:Y:S01]  /*4cf0*/  MUFU.TANH R12, R12 ;  /* 0x0000000c000c7308 */ /* 0x000ee20000002400 */
[----:B------:R-:W-:Y:S01]  /*4d00*/  ISETP.GE.AND P4, PT, R22, R2, PT ;  /* 0x000000021600720c */ /* 0x000fe20003f86270 */
[----:B------:R-:W-:Y:S01]  /*4d10*/  FMUL.FTZ R83, R83, UR6 ;  /* 0x0000000653537c20 */ /* 0x000fe20008410000 */
[----:B------:R-:W-:-:S02]  /*4d20*/  FSEL R14, R14, -INF , !P1 ;  /* 0xff8000000e0e7808 */ /* 0x000fc40004800000 */
[----:B------:R-:W-:Y:S02]  /*4d30*/  FSEL R31, R21, -INF , !P0 ;  /* 0xff800000151f7808 */ /* 0x000fe40004000000 */
[----:B------:R-:W-:Y:S01]  /*4d40*/  FSEL R10, R10, -INF , !P6 ;  /* 0xff8000000a0a7808 */ /* 0x000fe20007000000 */
[----:B------:R-:W5:Y:S01]  /*4d50*/  MUFU.TANH R13, R13 ;  /* 0x0000000d000d7308 */ /* 0x000f620000002400 */
[----:B------:R-:W-:Y:S02]  /*4d60*/  FSEL R15, R9, -INF , !P3 ;  /* 0xff800000090f7808 */ /* 0x000fe40005800000 */
[----:B------:R-:W-:Y:S02]  /*4d70*/  I2FP.F32.S32 R22, R22 ;  /* 0x0000001600167245 */ /* 0x000fe40000201400 */
[CC--:B------:R-:W-:Y:S02]  /*4d80*/  ISETP.GE.AND P1, PT, R8.reuse, R165.reuse, PT ;  /* 0x000000a50800720c */ /* 0x0c0fe40003f26270 */
[-C--:B------:R-:W-:Y:S01]  /*4d90*/  ISETP.GE.AND P0, PT, R8, R2.reuse, PT ;  /* 0x000000020800720c */ /* 0x080fe20003f06270 */
[----:B------:R-:W-:Y:S01]  /*4da0*/  MUFU.TANH R19, R19 ;  /* 0x0000001300137308 */ /* 0x000fe20000002400 */
[C---:B------:R-:W-:Y:S01]  /*4db0*/  ISETP.GE.AND P6, PT, R23.reuse, R165, PT ;  /* 0x000000a51700720c */ /* 0x040fe20003fc6270 */
[C---:B--2---:R-:W-:Y:S01]  /*4dc0*/  FFMA.FTZ R20, R22.reuse, UR5, R11 ;  /* 0x0000000516147c23 */ /* 0x044fe2000801000b */
[----:B------:R-:W-:Y:S01]  /*4dd0*/  ISETP.GE.AND P3, PT, R23, R2, PT ;  /* 0x000000021700720c */ /* 0x000fe20003f66270 */
[----:B----4-:R-:W-:Y:S01]  /*4de0*/  FFMA.FTZ R16, R22, UR5, R16 ;  /* 0x0000000516107c23 */ /* 0x010fe20008010010 */
[----:B------:R-:W-:Y:S01]  /*4df0*/  I2FP.F32.S32 R8, R8 ;  /* 0x0000000800087245 */ /* 0x000fe20000201400 */
[----:B------:R-:W-:Y:S01]  /*4e00*/  VIADD R22, R18, 0x20 ;  /* 0x0000002012167836 */ /* 0x000fe20000000000 */
[----:B------:R-:W-:Y:S01]  /*4e10*/  I2FP.F32.S32 R23, R23 ;  /* 0x0000001700177245 */ /* 0x000fe20000201400 */
[----:B------:R-:W-:Y:S02]  /*4e20*/  MUFU.TANH R78, R78 ;  /* 0x0000004e004e7308 */ /* 0x000fe40000002400 */
[C---:B-1----:R-:W-:Y:S01]  /*4e30*/  FFMA.FTZ R11, R8.reuse, UR5, R17 ;  /* 0x00000005080b7c23 */ /* 0x042fe20008010011 */
[----:B---3--:R-:W-:Y:S01]  /*4e40*/  FFMA.FTZ R9, R8, UR5, R12 ;  /* 0x0000000508097c23 */ /* 0x008fe2000801000c */
[C---:B------:R-:W-:Y:S01]  /*4e50*/  FFMA.FTZ R21, R23.reuse, UR5, R4 ;  /* 0x0000000517157c23 */ /* 0x040fe20008010004 */
[----:B------:R-:W-:Y:S01]  /*4e60*/  VIADD R4, R18, 0x21 ;  /* 0x0000002112047836 */ /* 0x000fe20000000000 */
[----:B------:R-:W-:Y:S01]  /*4e70*/  FSEL R8, R6, -INF , !P5 ;  /* 0xff80000006087808 */ /* 0x000fe20006800000 */
[----:B------:R-:W-:Y:S01]  /*4e80*/  VIADD R17, R18, 0x28 ;  /* 0x0000002812117836 */ /* 0x000fe20000000000 */
[----:B------:R-:W1:Y:S01]  /*4e90*/  MUFU.TANH R77, R77 ;  /* 0x0000004d004d7308 */ /* 0x000e620000002400 */
[----:B------:R-:W-:Y:S01]  /*4ea0*/  FSEL R6, R16, -INF , !P4 ;  /* 0xff80000010067808 */ /* 0x000fe20006000000 */
[----:B-----5:R-:W-:Y:S01]  /*4eb0*/  FFMA.FTZ R12, R23, UR5, R13 ;  /* 0x00000005170c7c23 */ /* 0x020fe2000801000d */
[----:B------:R-:W-:-:S02]  /*4ec0*/  FSEL R11, R11, -INF , !P1 ;  /* 0xff8000000b0b7808 */ /* 0x000fc40004800000 */
[CC--:B------:R-:W-:Y:S02]  /*4ed0*/  ISETP.GE.AND P4, PT, R4.reuse, R165.reuse, PT ;  /* 0x000000a50400720c */ /* 0x0c0fe40003f86270 */
[----:B------:R-:W-:Y:S01]  /*4ee0*/  ISETP.GE.AND P1, PT, R4, R2, PT ;  /* 0x000000020400720c */ /* 0x000fe20003f26270 */
[----:B------:R-:W2:Y:S01]  /*4ef0*/  MUFU.TANH R79, R79 ;  /* 0x0000004f004f7308 */ /* 0x000ea20000002400 */
[----:B------:R-:W-:Y:S02]  /*4f00*/  I2FP.F32.S32 R16, R4 ;  /* 0x0000000400107245 */ /* 0x000fe40000201400 */
[----:B------:R-:W-:Y:S02]  /*4f10*/  FSEL R13, R20, -INF , !P2 ;  /* 0xff800000140d7808 */ /* 0x000fe40005000000 */
[----:B------:R-:W-:Y:S02]  /*4f20*/  FSEL R4, R9, -INF , !P0 ;  /* 0xff80000009047808 */ /* 0x000fe40004000000 */
[----:B------:R-:W-:Y:S01]  /*4f30*/  I2FP.F32.S32 R20, R22 ;  /* 0x0000001600147245 */ /* 0x000fe20000201400 */
[----:B------:R-:W3:Y:S01]  /*4f40*/  MUFU.TANH R72, R72 ;  /* 0x0000004800487308 */ /* 0x000ee20000002400 */
[----:B------:R-:W-:Y:S01]  /*4f50*/  FSEL R9, R21, -INF , !P6 ;  /* 0xff80000015097808 */ /* 0x000fe20007000000 */
[----:B-1----:R-:W-:Y:S01]  /*4f60*/  FFMA.FTZ R77, R16, UR5, R77 ;  /* 0x00000005104d7c23 */ /* 0x002fe2000801004d */
[C---:B------:R-:W-:Y:S01]  /*4f70*/  ISETP.GE.AND P0, PT, R17.reuse, R165, PT ;  /* 0x000000a51100720c */ /* 0x040fe20003f06270 */
[C---:B------:R-:W-:Y:S01]  /*4f80*/  FFMA.FTZ R19, R20.reuse, UR5, R19 ;  /* 0x0000000514137c23 */ /* 0x040fe20008010013 */
[----:B------:R-:W-:Y:S01]  /*4f90*/  ISETP.GE.AND P6, PT, R17, R2, PT ;  /* 0x000000021100720c */ /* 0x000fe20003fc6270 */
[----:B------:R-:W-:Y:S01]  /*4fa0*/  FFMA.FTZ R78, R20, UR5, R78 ;  /* 0x00000005144e7c23 */ /* 0x000fe2000801004e */
[----:B------:R-:W-:Y:S01]  /*4fb0*/  I2FP.F32.S32 R17, R17 ;  /* 0x0000001100117245 */ /* 0x000fe20000201400 */
[----:B------:R-:W1:Y:S01]  /*4fc0*/  MUFU.TANH R74, R74 ;  /* 0x0000004a004a7308 */ /* 0x000e620000002400 */
[----:B------:R-:W-:Y:S01]  /*4fd0*/  ISETP.GE.AND P5, PT, R22, R165, PT ;  /* 0x000000a51600720c */ /* 0x000fe20003fa6270 */
[----:B------:R-:W-:-:S02]  /*4fe0*/  VIADD R20, R18, 0x29 ;  /* 0x0000002912147836 */ /* 0x000fc40000000000 */
[----:B--2---:R-:W-:Y:S01]  /*4ff0*/  FFMA.FTZ R79, R16, UR5, R79 ;  /* 0x00000005104f7c23 */ /* 0x004fe2000801004f */
[----:B------:R-:W-:Y:S01]  /*5000*/  VIADD R16, R18, 0x31 ;  /* 0x0000003112107836 */ /* 0x000fe20000000000 */
[----:B------:R-:W-:Y:S02]  /*5010*/  FSEL R12, R12, -INF , !P3 ;  /* 0xff8000000c0c7808 */ /* 0x000fe40005800000 */
[----:B------:R-:W-:Y:S01]  /*5020*/  FSEL R191, R19, -INF , !P5 ;  /* 0xff80000013bf7808 */ /* 0x000fe20006800000 */
[----:B------:R-:W2:Y:S01]  /*5030*/  MUFU.TANH R73, R73 ;  /* 0x0000004900497308 */ /* 0x000ea20000002400 */
[----:B---3--:R-:W-:Y:S01]  /*5040*/  FFMA.FTZ R72, R17, UR5, R72 ;  /* 0x0000000511487c23 */ /* 0x008fe20008010048 */
[-C--:B------:R-:W-:Y:S02]  /*5050*/  ISETP.GE.AND P2, PT, R22, R2.reuse, PT ;  /* 0x000000021600720c */ /* 0x080fe40003f46270 */
[C---:B------:R-:W-:Y:S02]  /*5060*/  ISETP.GE.AND P3, PT, R20.reuse, R165, PT ;  /* 0x000000a51400720c */ /* 0x040fe40003f66270 */
[----:B------:R-:W-:-:S02]  /*5070*/  ISETP.GE.AND P5, PT, R20, R2, PT ;  /* 0x000000021400720c */ /* 0x000fc40003fa6270 */
[----:B------:R-:W3:Y:S01]  /*5080*/  MUFU.TANH R71, R71 ;  /* 0x0000004700477308 */ /* 0x000ee20000002400 */
[----:B-1----:R-:W-:Y:S01]  /*5090*/  FFMA.FTZ R74, R17, UR5, R74 ;  /* 0x00000005114a7c23 */ /* 0x002fe2000801004a */
[----:B------:R-:W-:Y:S02]  /*50a0*/  IADD3 R17, R18, 0x30, RZ ;  /* 0x0000003012117810 */ /* 0x000fe40007ffe0ff */
[----:B------:R-:W-:Y:S02]  /*50b0*/  I2FP.F32.S32 R20, R20 ;  /* 0x0000001400147245 */ /* 0x000fe40000201400 */
[----:B------:R-:W-:Y:S02]  /*50c0*/  FSEL R230, R79, -INF , !P1 ;  /* 0xff8000004fe67808 */ /* 0x000fe40004800000 */
[----:B------:R-:W1:Y:S01]  /*50d0*/  MUFU.TANH R68, R68 ;  /* 0x0000004400447308 */ /* 0x000e620000002400 */
[----:B------:R-:W-:Y:S01]  /*50e0*/  FSEL R189, R72, -INF , !P0 ;  /* 0xff80000048bd7808 */ /* 0x000fe20004000000 */
[----:B--2---:R-:W-:Y:S01]  /*50f0*/  FFMA.FTZ R73, R20, UR5, R73 ;  /* 0x0000000514497c23 */ /* 0x004fe20008010049 */
[----:B------:R-:W-:-:S02]  /*5100*/  ISETP.GE.AND P1, PT, R16, R165, PT ;  /* 0x000000a51000720c */ /* 0x000fc40003f26270 */
[----:B------:R-:W-:Y:S02]  /*5110*/  ISETP.GE.AND P0, PT, R16, R2, PT ;  /* 0x000000021000720c */ /* 0x000fe40003f06270 */
[----:B------:R-:W-:Y:S01]  /*5120*/  I2FP.F32.S32 R16, R16 ;  /* 0x0000001000107245 */ /* 0x000fe20000201400 */
[----:B------:R-:W2:Y:S01]  /*5130*/  MUFU.TANH R69, R69 ;  /* 0x0000004500457308 */ /* 0x000ea20000002400 */
[----:B------:R-:W-:Y:S02]  /*5140*/  FSEL R186, R78, -INF , !P2 ;  /* 0xff8000004eba7808 */ /* 0x000fe40005000000 */
[----:B------:R-:W-:Y:S01]  /*5150*/  FSEL R185, R77, -INF , !P4 ;  /* 0xff8000004db97808 */ /* 0x000fe20006000000 */
[----:B---3--:R-:W-:Y:S01]  /*5160*/  FFMA.FTZ R71, R16, UR5, R71 ;  /* 0x0000000510477c23 */ /* 0x008fe20008010047 */
[C---:B------:R-:W-:Y:S02]  /*5170*/  ISETP.GE.AND P2, PT, R17.reuse, R165, PT ;  /* 0x000000a51100720c */ /* 0x040fe40003f46270 */
[----:B------:R-:W-:Y:S01]  /*5180*/  ISETP.GE.AND P4, PT, R17, R2, PT ;  /* 0x000000021100720c */ /* 0x000fe20003f86270 */
[----:B------:R-:W3:Y:S01]  /*5190*/  MUFU.TANH R70, R70 ;  /* 0x0000004600467308 */ /* 0x000ee20000002400 */
[----:B------:R-:W-:-:S02]  /*51a0*/  I2FP.F32.S32 R17, R17 ;  /* 0x0000001100117245 */ /* 0x000fc40000201400 */
[----:B------:R-:W-:Y:S02]  /*51b0*/  FSEL R188, R74, -INF , !P6 ;  /* 0xff8000004abc7808 */ /* 0x000fe40007000000 */
[----:B------:R-:W-:Y:S01]  /*51c0*/  FSEL R187, R73, -INF , !P3 ;  /* 0xff80000049bb7808 */ /* 0x000fe20005800000 */
[----:B-1----:R-:W-:Y:S01]  /*51d0*/  FFMA.FTZ R68, R17, UR5, R68 ;  /* 0x0000000511447c23 */ /* 0x002fe20008010044 */
[----:B------:R-:W-:Y:S01]  /*51e0*/  ISETP.GE.AND P6, PT, R18, R165, PT ;  /* 0x000000a51200720c */ /* 0x000fe20003fc6270 */
[----:B------:R-:W1:Y:S01]  /*51f0*/  MUFU.TANH R75, R75 ;  /* 0x0000004b004b7308 */ /* 0x000e620000002400 */
[----:B--2---:R-:W-:Y:S01]  /*5200*/  FFMA.FTZ R69, R16, UR5, R69 ;  /* 0x0000000510457c23 */ /* 0x004fe20008010045 */
[C---:B------:R-:W-:Y:S01]  /*5210*/  VIADD R16, R18.reuse, 0x38 ;  /* 0x0000003812107836 */ /* 0x040fe20000000000 */
[----:B------:R-:W-:Y:S02]  /*5220*/  ISETP.GE.AND P3, PT, R18, R2, PT ;  /* 0x000000021200720c */ /* 0x000fe40003f66270 */
[----:B------:R-:W-:-:S02]  /*5230*/  FSEL R194, R71, -INF , !P0 ;  /* 0xff80000047c27808 */ /* 0x000fc40004000000 */
[----:B------:R-:W-:Y:S01]  /*5240*/  PLOP3.LUT P0, PT, PT, PT, UP0, 0x80, 0x0 ;  /* 0x000000000000781c */ /* 0x000fe20003f0f008 */
[----:B------:R-:W2:Y:S01]  /*5250*/  MUFU.TANH R80, R80 ;  /* 0x0000005000507308 */ /* 0x000ea20000002400 */
[----:B---3--:R-:W-:Y:S01]  /*5260*/  FFMA.FTZ R70, R17, UR5, R70 ;  /* 0x0000000511467c23 */ /* 0x008fe20008010046 */
[----:B------:R-:W-:Y:S01]  /*5270*/  I2FP.F32.S32 R17, R18 ;  /* 0x0000001200117245 */ /* 0x000fe20000201400 */
[----:B------:R-:W-:Y:S01]  /*5280*/  VIADD R18, R18, 0x39 ;  /* 0x0000003912127836 */ /* 0x000fe20000000000 */
[----:B------:R-:W-:Y:S02]  /*5290*/  FSEL R199, R69, -INF , !P1 ;  /* 0xff80000045c77808 */ /* 0x000fe40004800000 */
[----:B------:R-:W-:Y:S01]  /*52a0*/  FSEL R196, R70, -INF , !P4 ;  /* 0xff80000046c47808 */ /* 0x000fe20006000000 */
[C---:B------:R-:W-:Y:S01]  /*52b0*/  FFMA.FTZ R37, R17.reuse, UR5, R48 ;  /* 0x0000000511257c23 */ /* 0x040fe20008010030 */
[----:B------:R-:W3:Y:S01]  /*52c0*/  MUFU.TANH R81, R81 ;  /* 0x0000005100517308 */ /* 0x000ee20000002400 */
[----:B------:R-:W-:Y:S01]  /*52d0*/  ISETP.GE.AND P4, PT, R18, R165, PT ;  /* 0x000000a51200720c */ /* 0x000fe20003f86270 */
[----:B-1----:R-:W-:Y:S01]  /*52e0*/  FFMA.FTZ R75, R20, UR5, R75 ;  /* 0x00000005144b7c23 */ /* 0x002fe2000801004b */
[----:B------:R-:W-:Y:S01]  /*52f0*/  ISETP.GE.AND P1, PT, R18, R2, PT ;  /* 0x000000021200720c */ /* 0x000fe20003f26270 */
[----:B------:R-:W-:Y:S01]  /*5300*/  FFMA.FTZ R32, R17, UR5, R49 ;  /* 0x0000000511207c23 */ /* 0x000fe20008010031 */
[----:B------:R-:W-:-:S02]  /*5310*/  I2FP.F32.S32 R19, R16 ;  /* 0x0000001000137245 */ /* 0x000fc40000201400 */
[----:B------:R-:W-:Y:S01]  /*5320*/  I2FP.F32.S32 R18, R18 ;  /* 0x0000001200127245 */ /* 0x000fe20000201400 */
[----:B------:R-:W1:Y:S01]  /*5330*/  MUFU.TANH R82, R82 ;  /* 0x0000005200527308 */ /* 0x000e620000002400 */
[----:B------:R-:W-:Y:S01]  /*5340*/  FSEL R228, R75, -INF , !P5 ;  /* 0xff8000004be47808 */ /* 0x000fe20006800000 */
[----:B--2---:R-:W-:Y:S01]  /*5350*/  FFMA.FTZ R197, R19, UR5, R80 ;  /* 0x0000000513c57c23 */ /* 0x004fe20008010050 */
[----:B------:R-:W-:Y:S01]  /*5360*/  FSEL R229, R68, -INF , !P2 ;  /* 0xff80000044e57808 */ /* 0x000fe20005000000 */
[----:B------:R-:W-:Y:S01]  /*5370*/  BAR.SYNC.DEFER_BLOCKING 0x0 ;  /* 0x0000000000007b1d */ /* 0x000fe20000010000 */
[C---:B------:R-:W-:Y:S02]  /*5380*/  ISETP.GE.AND P5, PT, R16.reuse, R165, PT ;  /* 0x000000a51000720c */ /* 0x040fe40003fa6270 */
[----:B------:R-:W-:Y:S01]  /*5390*/  ISETP.GE.AND P2, PT, R16, R2, PT ;  /* 0x000000021000720c */ /* 0x000fe20003f46270 */
[----:B---3--:R-:W-:Y:S02]  /*53a0*/  FFMA.FTZ R195, R18, UR5, R81 ;  /* 0x0000000512c37c23 */ /* 0x008fe40008010051 */
[----:B------:R-:W2:Y:S01]  /*53b0*/  MUFU.TANH R83, R83 ;  /* 0x0000005300537308 */ /* 0x000ea20000002400 */
[----:B------:R-:W-:-:S02]  /*53c0*/  FSEL R197, R197, -INF , !P5 ;  /* 0xff800000c5c57808 */ /* 0x000fc40006800000 */
[----:B------:R-:W-:Y:S02]  /*53d0*/  FSEL R37, R37, -INF , !P6 ;  /* 0xff80000025257808 */ /* 0x000fe40007000000 */
[----:B------:R-:W-:Y:S01]  /*53e0*/  FSEL R32, R32, -INF , !P3 ;  /* 0xff80000020207808 */ /* 0x000fe20005800000 */
[----:B-1----:R-:W-:Y:S01]  /*53f0*/  FFMA.FTZ R192, R19, UR5, R82 ;  /* 0x0000000513c07c23 */ /* 0x002fe20008010052 */
[----:B------:R-:W-:-:S04]  /*5400*/  FSEL R195, R195, -INF , !P4 ;  /* 0xff800000c3c37808 */ /* 0x000fc80006000000 */
[----:B------:R-:W-:Y:S01]  /*5410*/  FSEL R192, R192, -INF , !P2 ;  /* 0xff800000c0c07808 */ /* 0x000fe20005000000 */
[----:B--2---:R-:W-:-:S05]  /*5420*/  FFMA.FTZ R190, R18, UR5, R83 ;  /* 0x0000000512be7c23 */ /* 0x004fca0008010053 */
        /* <DEDUP_REMOVED lines=55> */
[----:B---3--:R-:W3:Y:S01]  /*57a0*/  @!P6 LDC.64 R28, c[0x0][0x218] ;  /* 0x00008600ff1ceb82 */ /* 0x008ee20000000a00 */
[C---:B--2---:R-:W-:Y:S01]  /*57b0*/  @!P5 LEA R42, P1, R3.reuse, R20, 0x1 ;  /* 0x00000014032ad211 */ /* 0x044fe200078208ff */
[----:B------:R-:W-:Y:S01]  /*57c0*/  @!PT LDS RZ, [RZ] ;  /* 0x00000000fffff984 */ /* 0x000fe20000000800 */
[----:B------:R-:W-:Y:S01]  /*57d0*/  @!PT LDS RZ, [RZ] ;  /* 0x00000000fffff984 */ /* 0x000fe20000000800 */
[----:B------:R-:W-:Y:S01]  /*57e0*/  @!PT LDS RZ, [RZ] ;  /* 0x00000000fffff984 */ /* 0x000fe20000000800 */
[----:B------:R1:W-:Y:S03]  /*57f0*/  @!P6 LDGSTS.E.BYPASS.LTC128B.128 [R227+0x8800], desc[UR26][R44.64] ;  /* 0x088000002ce3efae */ /* 0x0003e6000b901d5a */
[C---:B------:R-:W-:Y:S01]  /*5800*/  @!P5 LEA.HI.X R43, R3.reuse, R21, R34, 0x1, P1 ;  /* 0x00000015032bd211 */ /* 0x040fe200008f0c22 */
[----:B------:R1:W-:Y:S02]  /*5810*/  @P5 STS.128 [R227+0xa800], RZ ;  /* 0x00a800ffe3005388 */ /* 0x0003e40000000c00 */
[----:B------:R-:W2:Y:S02]  /*5820*/  @!P4 LDC.64 R24, c[0x0][0x218] ;  /* 0x00008600ff18cb82 */ /* 0x000ea40000000a00 */
[----:B------:R-:W-:Y:S01]  /*5830*/  @!PT LDS RZ, [RZ] ;  /* 0x00000000fffff984 */ /* 0x000fe20000000800 */
[----:B------:R-:W-:Y:S01]  /*5840*/  @!PT LDS RZ, [RZ] ;  /* 0x00000000fffff984 */ /* 0x000fe20000000800 */
[----:B------:R-:W-:Y:S01]  /*5850*/  @!PT LDS RZ, [RZ] ;  /* 0x00000000fffff984 */ /* 0x000fe20000000800 */
[----:B------:R1:W-:Y:S01]  /*5860*/  @!P5 LDGSTS.E.BYPASS.LTC128B.128 [R227+0xa800], desc[UR26][R42.64+0x80] ;  /* 0x0a8000802ae3dfae */ /* 0x0003e2000b901d5a */
[----:B----4-:R-:W-:-:S03]  /*5870*/  @!P4 LEA R38, P2, R3, R18, 0x1 ;  /* 0x000000120326c211 */ /* 0x010fc600078408ff */
[----:B------:R1:W-:Y:S02]  /*5880*/  @P4 STS.128 [R227+0xc800], RZ ;  /* 0x00c800ffe3004388 */ /* 0x0003e40000000c00 */
[----:B------:R-:W4:Y:S01]  /*5890*/  @!P5 LDC.64 R26, c[0x0][0x218] ;  /* 0x00008600ff1adb82 */ /* 0x000f220000000a00 */
[C---:B-----5:R-:W-:Y:S02]  /*58a0*/  @!P3 LEA R40, P1, R3.reuse, R16, 0x1 ;  /* 0x000000100328b211 */ /* 0x060fe400078208ff */
[C-C-:B------:R-:W-:Y:S02]  /*58b0*/  @!P4 LEA.HI.X R39, R3.reuse, R19, R34.reuse, 0x1, P2 ;  /* 0x000000130327c211 */ /* 0x140fe400010f0c22 */
[C---:B------:R-:W-:Y:S02]  /*58c0*/  @!P3 LEA.HI.X R41, R3.reuse, R17, R34, 0x1, P1 ;  /* 0x000000110329b211 */ /* 0x040fe400008f0c22 */
[----:B------:R-:W-:Y:S01]  /*58d0*/  IADD3 R36, P2, R3, UR39, RZ ;  /* 0x0000002703247c10 */ /* 0x000fe2000ff5e0ff */
[----:B------:R-:W5:Y:S01]  /*58e0*/  @!P3 LDC.64 R22, c[0x0][0x218] ;  /* 0x00008600ff16bb82 */ /* 0x000f620000000a00 */
[----:B------:R-:W-:Y:S01]  /*58f0*/  @!PT LDS RZ, [RZ] ;  /* 0x00000000fffff984 */ /* 0x000fe20000000800 */
[----:B------:R-:W-:Y:S01]  /*5900*/  @!PT LDS RZ, [RZ] ;  /* 0x00000000fffff984 */ /* 0x000fe20000000800 */
[----:B------:R-:W-:Y:S01]  /*5910*/  @!PT LDS RZ, [RZ] ;  /* 0x00000000fffff984 */ /* 0x000fe20000000800 */
[----:B------:R1:W-:Y:S02]  /*5920*/  @!P4 LDGSTS.E.BYPASS.LTC128B.128 [R227+0xc800], desc[UR26][R38.64+0x100] ;  /* 0x0c80010026e3cfae */ /* 0x0003e4000b901d5a */
[----:B---3--:R-:W-:-:S02]  /*5930*/  @!P6 LEA R28, P1, R36, R28, 0x1 ;  /* 0x0000001c241ce211 */ /* 0x008fc400078208ff */
[----:B------:R-:W-:Y:S01]  /*5940*/  IADD3.X R34, R34, UR38, RZ, P2, !PT ;  /* 0x0000002622227c10 */ /* 0x000fe200097fe4ff */
[----:B------:R1:W-:Y:S02]  /*5950*/  @P3 STS.128 [R227+0xe800], RZ ;  /* 0x00e800ffe3003388 */ /* 0x0003e40000000c00 */
[----:B------:R-:W3:Y:S01]  /*5960*/  @!P6 LDC.64 R20, c[0x0][0x218] ;  /* 0x00008600ff14eb82 */ /* 0x000ee20000000a00 */
[C---:B------:R-:W-:Y:S01]  /*5970*/  @!P6 LEA.HI.X R29, R36.reuse, R29, R34, 0x1, P1 ;  /* 0x0000001d241de211 */ /* 0x040fe200008f0c22 */
[----:B------:R-:W-:Y:S01]  /*5980*/  @!PT LDS RZ, [RZ] ;  /* 0x00000000fffff984 */ /* 0x000fe20000000800 */
[----:B------:R-:W-:Y:S01]  /*5990*/  @!PT LDS RZ, [RZ] ;  /* 0x00000000fffff984 */ /* 0x000fe20000000800 */
[----:B------:R-:W-:Y:S01]  /*59a0*/  @!PT LDS RZ, [RZ] ;  /* 0x00000000fffff984 */ /* 0x000fe20000000800 */
[----:B------:R1:W-:Y:S01]  /*59b0*/  @!P3 LDGSTS.E.BYPASS.LTC128B.128 [R227+0xe800], desc[UR26][R40.64+0x180] ;  /* 0x0e80018028e3bfae */ /* 0x0003e2000b901d5a */
[----:B--2---:R-:W-:-:S03]  /*59c0*/  @!P4 LEA R24, P1, R36, R24, 0x1 ;  /* 0x000000182418c211 */ /* 0x004fc600078208ff */
[----:B------:R1:W-:Y:S01]  /*59d0*/  @P6 STS.128 [R227+0x9000], RZ ;  /* 0x009000ffe3006388 */ /* 0x0003e20000000c00 */
[C-C-:B------:R-:W-:Y:S01]  /*59e0*/  @!P4 LEA.HI.X R25, R36.reuse, R25, R34.reuse, 0x1, P1 ;  /* 0x000000192419c211 */ /* 0x140fe200008f0c22 */
[----:B------:R-:W2:Y:S01]  /*59f0*/  @!P5 LDC.64 R18, c[0x0][0x218] ;  /* 0x00008600ff12db82 */ /* 0x000ea20000000a00 */
[C---:B----4-:R-:W-:Y:S01]  /*5a00*/  @!P5 LEA R26, P2, R36.reuse, R26, 0x1 ;  /* 0x0000001a241ad211 */ /* 0x050fe200078408ff */
[----:B------:R-:W-:Y:S01]  /*5a10*/  @!PT LDS RZ, [RZ] ;  /* 0x00000000fffff984 */ /* 0x000fe20000000800 */
[----:B------:R-:W-:Y:S01]  /*5a20*/  @!PT LDS RZ, [RZ] ;  /* 0x00000000fffff984 */ /* 0x000fe20000000800 */
[----:B------:R-:W-:Y:S01]  /*5a30*/  @!PT LDS RZ, [RZ] ;  /* 0x00000000fffff984 */ /* 0x000fe20000000800 */
[----:B------:R1:W-:Y:S03]  /*5a40*/  @!P6 LDGSTS.E.BYPASS.LTC128B.128 [R227+0x9000], desc[UR26][R28.64] ;  /* 0x090000001ce3efae */ /* 0x0003e6000b901d5a */
[C-C-:B------:R-:W-:Y:S01]  /*5a50*/  @!P5 LEA.HI.X R27, R36.reuse, R27, R34.reuse, 0x1, P2 ;  /* 0x0000001b241bd211 */ /* 0x140fe200010f0c22 */
[----:B------:R1:W-:Y:S01]  /*5a60*/  @P5 STS.128 [R227+0xb000], RZ ;  /* 0x00b000ffe3005388 */ /* 0x0003e20000000c00 */
        /* <DEDUP_REMOVED lines=49> */
.L_x_773:
[----:B------:R-:W-:Y:S05]  /*5d80*/  BSYNC B0 ;  /* 0x0000000000007941 */ /* 0x000fea0003800000 */
.L_x_772:
[----:B------:R-:W0:Y:S02]  /*5d90*/  LDGDEPBAR ;  /* 0x00000000000079af */ /* 0x000e240000000000 */
.L_x_771:
        /* <DEDUP_REMOVED lines=46> */
[----:B------:R-:W3:Y:S04]  /*6080*/  LDSM.16.MT88.4 R48, [R218+0x12000] ;  /* 0x01200000da30783b */ /* 0x000ee80000004200 */
[----:B------:R-:W4:Y:S04]  /*6090*/  LDSM.16.MT88.4 R56, [R217+0x12000] ;  /* 0x01200000d938783b */ /* 0x000f280000004200 */
[----:B------:R-:W5:Y:S04]  /*60a0*/  LDSM.16.MT88.4 R64, [R216+0x12000] ;  /* 0x01200000d840783b */ /* 0x000f680000004200 */
[----:B------:R-:W5:Y:S01]  /*60b0*/  LDSM.16.MT88.4 R72, [R220+0x14000] ;  /* 0x01400000dc48783b */ /* 0x000f620000004200 */
[----:B-1----:R-:W-:-:S03]  /*60c0*/  FMNMX.FTZ R164, R17, R164, !PT ;  /* 0x000000a411a47209 */ /* 0x002fc60007810000 */
[----:B------:R-:W1:Y:S01]  /*60d0*/  LDSM.16.MT88.4 R80, [R218+0x14000] ;  /* 0x01400000da50783b */ /* 0x000e620000004200 */
[----:B--2---:R-:W-:Y:S01]  /*60e0*/  FMNMX.FTZ R3, R16, R3, !PT ;  /* 0x0000000310037209 */ /* 0x004fe20007810000 */
[C---:B------:R-:W-:Y:S01]  /*60f0*/  FMUL.FTZ R198, R164.reuse, UR10 ;  /* 0x0000000aa4c67c20 */ /* 0x040fe20008410000 */
[----:B------:R-:W-:Y:S01]  /*6100*/  FSETP.NEU.FTZ.AND P1, PT, R164, -INF , PT ;  /* 0xff800000a400780b */ /* 0x000fe20003f3d000 */
[----:B------:R-:W2:Y:S02]  /*6110*/  LDSM.16.MT88.4 R88, [R217+0x14000] ;  /* 0x01400000d958783b */ /* 0x000ea40000004200 */
[C---:B------:R-:W-:Y:S01]  /*6120*/  FMUL.FTZ R193, R3.reuse, UR10 ;  /* 0x0000000a03c17c20 */ /* 0x040fe20008410000 */
[----:B------:R-:W-:Y:S01]  /*6130*/  FSEL R198, R198, RZ, P1 ;  /* 0x000000ffc6c67208 */ /* 0x000fe20000800000 */
[----:B------:R-:W2:Y:S01]  /*6140*/  LDSM.16.MT88.4 R96, [R216+0x14000] ;  /* 0x01400000d860783b */ /* 0x000ea20000004200 */
[----:B------:R-:W-:-:S03]  /*6150*/  FSETP.NEU.FTZ.AND P1, PT, R3, -INF , PT ;  /* 0xff8000000300780b */ /* 0x000fc60003f3d000 */
[--C-:B------:R-:W-:Y:S01]  /*6160*/  FFMA.FTZ R181, R37, UR10, -R198.reuse ;  /* 0x0000000a25b57c23 */ /* 0x100fe200080108c6 */
[----:B------:R-:W-:Y:S01]  /*6170*/  FSEL R193, R193, RZ, P1 ;  /* 0x000000ffc1c17208 */ /* 0x000fe20000800000 */
[--C-:B------:R-:W-:Y:S01]  /*6180*/  FFMA.FTZ R178, R33, UR10, -R198.reuse ;  /* 0x0000000a21b27c23 */ /* 0x100fe200080108c6 */
[--C-:B------:R-:W-:Y:S01]  /*6190*/  FFMA.FTZ R177, R35, UR10, -R198.reuse ;  /* 0x0000000a23b17c23 */ /* 0x100fe200080108c6 */
[--C-:B------:R-:W-:Y:S01]  /*61a0*/  FFMA.FTZ R174, R31, UR10, -R198.reuse ;  /* 0x0000000a1fae7c23 */ /* 0x100fe200080108c6 */
[----:B------:R-:W2:Y:S01]  /*61b0*/  LDSM.16.MT88.4 R104, [R220+0x16000] ;  /* 0x01600000dc68783b */ /* 0x000ea20000004200 */
        /* <DEDUP_REMOVED lines=11> */
[--C-:B------:R-:W-:Y:S01]  /*6270*/  FFMA.FTZ R172, R13, UR10, -R198.reuse ;  /* 0x0000000a0dac7c23 */ /* 0x100fe200080108c6 */
[----:B------:R-:W2:Y:S01]  /*6280*/  LDSM.16.MT88.4 R16, [R216+0x16000] ;  /* 0x01600000d810783b */ /* 0x000ea20000004200 */
[----:B------:R-:W3:Y:S01]  /*6290*/  MUFU.EX2 R178, R178 ;  /* 0x000000b200b27308 */ /* 0x000ee20000000800 */
[--C-:B------:R-:W-:Y:S01]  /*62a0*/  FFMA.FTZ R170, R6, UR10, -R193.reuse ;  /* 0x0000000a06aa7c23 */ /* 0x100fe200080108c1 */
[--C-:B------:R-:W-:Y:S01]  /*62b0*/  FFMA.FTZ R169, R4, UR10, -R193.reuse ;  /* 0x0000000a04a97c23 */ /* 0x100fe200080108c1 */
[----:B------:R-:W2:Y:S01]  /*62c0*/  LDSM.16.MT88.4 R8, [R218+0x10800] ;  /* 0x01080000da08783b */ /* 0x000ea20000004200 */
        /* <DEDUP_REMOVED lines=12> */
[----:B------:R-:W4:Y:S01]  /*6390*/  MUFU.EX2 R174, R174 ;  /* 0x000000ae00ae7308 */ /* 0x000f220000000800 */
[----:B---3--:R-:W-:Y:S01]  /*63a0*/  F2FP.BF16.F32.PACK_AB R128, R178, R181 ;  /* 0x000000b5b280723e */ /* 0x008fe200000010ff */
[--C-:B------:R-:W-:Y:S01]  /*63b0*/  FFMA.FTZ R191, R228, UR10, -R193.reuse ;  /* 0x0000000ae4bf7c23 */ /* 0x100fe200080108c1 */
        /* <DEDUP_REMOVED lines=13> */
[----:B------:R-:W3:Y:S01]  /*6490*/  MUFU.EX2 R183, R183 ;  /* 0x000000b700b77308 */ /* 0x000ee20000000800 */
[----:B----4-:R-:W-:-:S02]  /*64a0*/  F2FP.BF16.F32.PACK_AB R130, R174, R177 ;  /* 0x000000b1ae82723e */ /* 0x010fc400000010ff */
[----:B------:R-:W-:-:S04]  /*64b0*/  FADD.FTZ R177, R177, R178 ;  /* 0x000000b2b1b17221 */ /* 0x000fc80000010000 */
[----:B------:R-:W-:Y:S01]  /*64c0*/  FADD.FTZ R174, R174, R177 ;  /* 0x000000b1aeae7221 */ /* 0x000fe20000010000 */
[----:B------:R-:W-:Y:S08]  /*64d0*/  MUFU.EX2 R179, R179 ;  /* 0x000000b300b37308 */ /* 0x000ff00000000800 */
[----:B------:R-:W4:Y:S01]  /*64e0*/  MUFU.EX2 R176, R176 ;  /* 0x000000b000b07308 */ /* 0x000f220000000800 */
[----:B---3--:R-:W-:Y:S01]  /*64f0*/  F2FP.BF16.F32.PACK_AB R129, R183, R180 ;  /* 0x000000b4b781723e */ /* 0x008fe200000010ff */
[----:B------:R-:W-:-:S06]  /*6500*/  FADD.FTZ R180, R180, R183 ;  /* 0x000000b7b4b47221 */ /* 0x000fcc0000010000 */
[----:B------:R-:W-:Y:S08]  /*6510*/  MUFU.EX2 R175, R175 ;  /* 0x000000af00af7308 */ /* 0x000ff00000000800 */
[----:B------:R-:W3:Y:S01]  /*6520*/  MUFU.EX2 R172, R172 ;  /* 0x000000ac00ac7308 */ /* 0x000ee20000000800 */
[----:B----4-:R-:W-:Y:S01]  /*6530*/  F2FP.BF16.F32.PACK_AB R131, R176, R179 ;  /* 0x000000b3b083723e */ /* 0x010fe200000010ff */
        /* <DEDUP_REMOVED lines=12> */
[----:B------:R-:W-:Y:S03]  /*6600*/  MUFU.EX2 R169, R169 ;  /* 0x000000a900a97308 */ /* 0x000fe60000000800 */
[C---:B------:R-:W-:Y:S05]  /*6610*/  HMMA.16816.F32.BF16 R44, R128.reuse, R48, RZ ;  /* 0x00000030802c723c */ /* 0x040fea00000418ff */
[----:B------:R-:W4:Y:S01]  /*6620*/  MUFU.EX2 R0, R0 ;  /* 0x0000000000007308 */ /* 0x000f220000000800 */
[C---:B------:R-:W-:Y:S06]  /*6630*/  HMMA.16816.F32.BF16 R52, R128.reuse, R56, RZ ;  /* 0x000000388034723c */ /* 0x040fec00000418ff */
[C---:B-----5:R-:W-:Y:S01]  /*6640*/  HMMA.16816.F32.BF16 R60, R128.reuse, R64, RZ ;  /* 0x00000040803c723c */ /* 0x060fe200000418ff */
[----:B------:R-:W-:Y:S05]  /*6650*/  MUFU.EX2 R182, R182 ;  /* 0x000000b600b67308 */ /* 0x000fea0000000800 */
[C---:B------:R-:W-:Y:S03]  /*6660*/  HMMA.16816.F32.BF16 R68, R128.reuse, R72, RZ ;  /* 0x000000488044723c */ /* 0x040fe600000418ff */
[----:B------:R-:W5:Y:S03]  /*6670*/  MUFU.EX2 R185, R185 ;  /* 0x000000b900b97308 */ /* 0x000f660000000800 */
[C---:B-1----:R-:W-:Y:S05]  /*6680*/  HMMA.16816.F32.BF16 R76, R128.reuse, R80, RZ ;  /* 0x00000050804c723c */ /* 0x042fea00000418ff */
[----:B------:R-:W-:Y:S01]  /*6690*/  MUFU.EX2 R184, R184 ;  /* 0x000000b800b87308 */ /* 0x000fe20000000800 */
[C---:B--2---:R-:W-:Y:S06]  /*66a0*/  HMMA.16816.F32.BF16 R84, R128.reuse, R88, RZ ;  /* 0x000000588054723c */ /* 0x044fec00000418ff */
[C---:B------:R-:W-:Y:S01]  /*66b0*/  HMMA.16816.F32.BF16 R92, R128.reuse, R96, RZ ;  /* 0x00000060805c723c */ /* 0x040fe200000418ff */
[----:B------:R-:W-:Y:S05]  /*66c0*/  MUFU.EX2 R187, R187 ;  /* 0x000000bb00bb7308 */ /* 0x000fea0000000800 */
        /* <DEDUP_REMOVED lines=13> */
[----:B------:R-:W2:Y:S05]  /*67a0*/  MUFU.EX2 R199, R199 ;  /* 0x000000c700c77308 */ /* 0x000eaa0000000800 */
        /* <DEDUP_REMOVED lines=14> */
[C---:B------:R-:W-:Y:S06]  /*6890*/  HMMA.16816.F32.BF16 R120, R128.reuse, R122, RZ ;  /* 0x0000007a8078723c */ /* 0x040fec00000418ff */
[C---:B------:R-:W-:Y:S06]  /*68a0*/  HMMA.16816.F32.BF16 R124, R128.reuse, R16, RZ ;  /* 0x00000010807c723c */ /* 0x040fec00000418ff */
[----:B------:R-:W-:Y:S01]  /*68b0*/  HMMA.16816.F32.BF16 R128, R128, R18, RZ ;  /* 0x000000128080723c */ /* 0x000fe200000418ff */
[----:B---3--:R-:W-:Y:S01]  /*68c0*/  F2FP.BF16.F32.PACK_AB R16, R172, R175 ;  /* 0x000000afac10723e */ /* 0x008fe200000010ff */
[----:B------:R-:W-:Y:S01]  /*68d0*/  FADD.FTZ R175, R175, R174 ;  /* 0x000000aeafaf7221 */ /* 0x000fe20000010000 */
[----:B----4-:R-:W-:Y:S01]  /*68e0*/  F2FP.BF16.F32.PACK_AB R17, R170, R173 ;  /* 0x000000adaa11723e */ /* 0x010fe200000010ff */
[----:B------:R-:W-:-:S02]  /*68f0*/  FADD.FTZ R173, R173, R176 ;  /* 0x000000b0adad7221 */ /* 0x000fc40000010000 */
[----:B------:R-:W-:Y:S01]  /*6900*/  FADD.FTZ R172, R172, R175 ;  /* 0x000000afacac7221 */ /* 0x000fe20000010000 */
[----:B------:R-:W-:Y:S01]  /*6910*/  F2FP.BF16.F32.PACK_AB R18, R168, R171 ;  /* 0x000000aba812723e */ /* 0x000fe200000010ff */
[----:B------:R-:W-:Y:S01]  /*6920*/  FADD.FTZ R170, R170, R173 ;  /* 0x000000adaaaa7221 */ /* 0x000fe20000010000 */
[----:B------:R-:W-:Y:S01]  /*6930*/  F2FP.BF16.F32.PACK_AB R19, R0, R169 ;  /* 0x000000a90013723e */ /* 0x000fe200000010ff */
        /* <DEDUP_REMOVED lines=42> */
[----:B------:R-:W-:Y:S05]  /*6be0*/  LDSM.16.MT88.4 R24, [R220+0x11000] ;  /* 0x01100000dc18783b */ /* 0x000fea0000004200 */
[C---:B----4-:R-:W-:Y:S06]  /*6bf0*/  HMMA.16816.F32.BF16 R108, R16.reuse, R4, R108 ;  /* 0x00000004106c723c */ /* 0x050fec000004186c */
[C---:B------:R-:W-:Y:S01]  /*6c00*/  HMMA.16816.F32.BF16 R112, R16.reuse, R6, R112 ;  /* 0x000000061070723c */ /* 0x040fe20000041870 */
[----:B------:R-:W1:Y:S05]  /*6c10*/  LDSM.16.MT88.4 R4, [R216+0x11000] ;  /* 0x01100000d804783b */ /* 0x000e6a0000004200 */
[C---:B--2---:R-:W-:Y:S06]  /*6c20*/  HMMA.16816.F32.BF16 R116, R16.reuse, R20, R116 ;  /* 0x000000141074723c */ /* 0x044fec0000041874 */
[C---:B------:R-:W-:Y:S01]  /*6c30*/  HMMA.16816.F32.BF16 R120, R16.reuse, R22, R120 ;  /* 0x000000161078723c */ /* 0x040fe20000041878 */
[----:B------:R-:W2:Y:S05]  /*6c40*/  LDSM.16.MT88.4 R20, [R220+0x13000] ;  /* 0x01300000dc14783b */ /* 0x000eaa0000004200 */
        /* <DEDUP_REMOVED lines=13> */
[----:B-----5:R-:W-:Y:S01]  /*6d20*/  HMMA.16816.F32.BF16 R152, R16, R12, R152 ;  /* 0x0000000c1098723c */ /* 0x020fe20000041898 */
[----:B------:R-:W-:Y:S01]  /*6d30*/  FADD.FTZ R187, R187, R184 ;  /* 0x000000b8bbbb7221 */ /* 0x000fe20000010000 */
[----:B------:R-:W-:-:S04]  /*6d40*/  FADD.FTZ R188, R191, R188 ;  /* 0x000000bcbfbc7221 */ /* 0x000fc80000010000 */
        /* <DEDUP_REMOVED lines=33> */
[----:B------:R-:W-:Y:S01]  /*6f60*/  HMMA.16816.F32.BF16 R120, R16, R6, R120 ;  /* 0x000000061078723c */ /* 0x000fe20000041878 */
[----:B------:R-:W-:Y:S01]  /*6f70*/  F2FP.BF16.F32.PACK_AB R4, R199, R228 ;  /* 0x000000e4c704723e */ /* 0x000fe200000010ff */
[----:B------:R-:W-:Y:S01]  /*6f80*/  FADD.FTZ R228, R228, R187 ;  /* 0x000000bbe4e47221 */ /* 0x000fe20000010000 */
[----:B------:R-:W-:Y:S01]  /*6f90*/  F2FP.BF16.F32.PACK_AB R5, R194, R195 ;  /* 0x000000c3c205723e */ /* 0x000fe200000010ff */
[----:B------:R-:W-:-:S02]  /*6fa0*/  FADD.FTZ R195, R195, R188 ;  /* 0x000000bcc3c37221 */ /* 0x000fc40000010000 */
[C---:B------:R-:W-:Y:S01]  /*6fb0*/  HMMA.16816.F32.BF16 R44, R16.reuse, R32, R44 ;  /* 0x00000020102c723c */ /* 0x040fe2000004182c */
[----:B------:R-:W-:Y:S01]  /*6fc0*/  F2FP.BF16.F32.PACK_AB R6, R198, R197 ;  /* 0x000000c5c606723e */ /* 0x000fe200000010ff */
[----:B------:R-:W-:Y:S01]  /*6fd0*/  FADD.FTZ R228, R199, R228 ;  /* 0x000000e4c7e47221 */ /* 0x000fe20000010000 */
[----:B------:R-:W-:Y:S01]  /*6fe0*/  F2FP.BF16.F32.PACK_AB R7, R193, R192 ;  /* 0x000000c0c107723e */ /* 0x000fe200000010ff */
[----:B------:R-:W-:Y:S02]  /*6ff0*/  FADD.FTZ R195, R194, R195 ;  /* 0x000000c3c2c37221 */ /* 0x000fe40000010000 */
[----:B------:R-:W-:Y:S01]  /*7000*/  HMMA.16816.F32.BF16 R48, R16, R34, R48 ;  /* 0x000000221030723c */ /* 0x000fe20000041830 */
[----:B------:R-:W1:Y:S01]  /*7010*/  LDSM.16.MT88.4 R32, [R218+0x11800] ;  /* 0x01180000da20783b */ /* 0x000e620000004200 */
[----:B------:R-:W-:Y:S01]  /*7020*/  FADD.FTZ R197, R197, R228 ;  /* 0x000000e4c5c57221 */ /* 0x000fe20000010000 */
[----:B------:R-:W-:-:S03]  /*7030*/  FADD.FTZ R192, R192, R195 ;  /* 0x000000c3c0c07221 */ /* 0x000fc60000010000 */
[----:B------:R-:W-:Y:S01]  /*7040*/  HMMA.16816.F32.BF16 R60, R16, R28, R60 ;  /* 0x0000001c103c723c */ /* 0x000fe2000004183c */
[----:B------:R-:W-:Y:S01]  /*7050*/  FADD.FTZ R232, R198, R197 ;  /* 0x000000c5c6e87221 */ /* 0x000fe20000010000 */
[----:B------:R-:W-:-:S04]  /*7060*/  FADD.FTZ R252, R193, R192 ;  /* 0x000000c0c1fc7221 */ /* 0x000fc80000010000 */
[C---:B------:R-:W-:Y:S01]  /*7070*/  HMMA.16816.F32.BF16 R64, R16.reuse, R30, R64 ;  /* 0x0000001e1040723c */ /* 0x040fe20000041840 */
[----:B------:R-:W1:Y:S04]  /*7080*/  LDSM.16.MT88.4 R28, [R217+0x11800] ;  /* 0x01180000d91c783b */ /* 0x000e680000004200 */
[----:B------:R-:W-:Y:S01]  /*7090*/  STL [R1], R232 ;  /* 0x000000e801007387 */ /* 0x000fe20000100800 */
[C---:B-----5:R-:W-:Y:S06]  /*70a0*/  HMMA.16816.F32.BF16 R68, R16.reuse, R24, R68 ;  /* 0x000000181044723c */ /* 0x060fec0000041844 */
[C---:B------:R-:W-:Y:S01]  /*70b0*/  HMMA.16816.F32.BF16 R72, R16.reuse, R26, R72 ;  /* 0x0000001a1048723c */ /* 0x040fe20000041848 */
[----:B------:R-:W5:Y:S05]  /*70c0*/  LDSM.16.MT88.4 R24, [R216+0x11800] ;  /* 0x01180000d818783b */ /* 0x000f6a0000004200 */
[C---:B--2---:R-:W-:Y:S06]  /*70d0*/  HMMA.16816.F32.BF16 R124, R16.reuse, R20, R124 ;  /* 0x00000014107c723c */ /* 0x044fec000004187c */
[----:B------:R-:W-:Y:S01]  /*70e0*/  HMMA.16816.F32.BF16 R128, R16, R22, R128 ;  /* 0x000000161080723c */ /* 0x000fe20000041880 */
[----:B------:R-:W2:Y:S04]  /*70f0*/  LDSM.16.MT88.4 R20, [R218+0x13800] ;  /* 0x01380000da14783b */ /* 0x000ea80000004200 */
[----:B------:R-:W2:Y:S01]  /*7100*/  LDSM.16.MT88.4 R16, [R217+0x13800] ;  /* 0x01380000d910783b */ /* 0x000ea20000004200 */
        /* <DEDUP_REMOVED lines=59> */
[----:B------:R-:W-:Y:S02]  /*74c0*/  IMAD.IADD R0, R5, 0x1, -R0 ;  /* 0x0000000105007824 */ /* 0x000fe400078e0a00 */
[----:B------:R-:W-:Y:S02]  /*74d0*/  IMAD.MOV.U32 R5, RZ, RZ, R245 ;  /* 0x000000ffff057224 */ /* 0x000fe400078e00f5 */
[----:B------:R-:W-:Y:S02]  /*74e0*/  IMAD.SHL.U32 R0, R0, 0x8, RZ ;  /* 0x0000000800007824 */ /* 0x000fe400078e00ff */
[----:B------:R-:W-:Y:S02]  /*74f0*/  IMAD.WIDE.U32 R16, R16, UR13, R4 ;  /* 0x0000000d10107c25 */ /* 0x000fe4000f8e0004 */
[----:B------:R-:W1:Y:S08]  /*7500*/  @!P3 LDC.64 R4, c[0x0][0x220] ;  /* 0x00008800ff04bb82 */ /* 0x000e700000000a00 */
[----:B------:R-:W-:Y:S01]  /*7510*/  BAR.SYNC.DEFER_BLOCKING 0x0 ;  /* 0x0000000000007b1d */ /* 0x000fe20000010000 */
[----:B------:R-:W-:Y:S01]  /*7520*/  ISETP.GE.AND P6, PT, R0, UR4, PT ;  /* 0x0000000400007c0c */ /* 0x000fe2000bfc6270 */
[----:B------:R-:W-:Y:S01]  /*7530*/  UIMAD UR4, UR12, UR17, URZ ;  /* 0x000000110c0472a4 */ /* 0x000fe2000f8e023f */
[----:B--2---:R-:W-:-:S03]  /*7540*/  @!P5 LEA R24, P0, R16, R8, 0x1 ;  /* 0x000000081018d211 */ /* 0x004fc600078008ff */
[----:B------:R-:W-:-:S06]  /*7550*/  UIMAD UR4, UR6, UR13, UR4 ;  /* 0x0000000d060472a4 */ /* 0x000fcc000f8e0204 */
[----:B------:R-:W-:Y:S01]  /*7560*/  VIADD R14, R17, UR4 ;  /* 0x00000004110e7c36 */ /* 0x000fe20008000000 */
[----:B------:R-:W-:Y:S01]  /*7570*/  ULDC UR4, c[0x0][0x39c] ;  /* 0x0000e70000047ab9 */ /* 0x000fe20000000800 */
[----:B------:R-:W2:Y:S03]  /*7580*/  @!P6 LDC.64 R10, c[0x0][0x220] ;  /* 0x00008800ff0aeb82 */ /* 0x000ea60000000a00 */
[C---:B------:R-:W-:Y:S02]  /*7590*/  @!P5 LEA.HI.X R25, R16.reuse, R9, R14, 0x1, P0 ;  /* 0x000000091019d211 */ /* 0x040fe400000f0c0e */
[----:B---3--:R-:W-:-:S03]  /*75a0*/  @!P4 LEA R20, P0, R16, R6, 0x1 ;  /* 0x000000061014c211 */ /* 0x008fc600078008ff */
[----:B------:R-:W3:Y:S01]  /*75b0*/  @!P6 LDC.64 R12, c[0x0][0x220] ;  /* 0x00008800ff0ceb82 */ /* 0x000ee20000000a00 */
[C---:B------:R-:W-:Y:S01]  /*75c0*/  @!P4 LEA.HI.X R21, R16.reuse, R7, R14, 0x1, P0 ;  /* 0x000000071015c211 */ /* 0x040fe200000f0c0e */
[----:B------:R-:W-:Y:S01]  /*75d0*/  @P6 STS.128 [R227+0x10000], RZ ;  /* 0x010000ffe3006388 */ /* 0x000fe20000000c00 */
[----:B-1----:R-:W-:-:S04]  /*75e0*/  @!P3 LEA R22, P0, R16, R4, 0x1 ;  /* 0x000000041016b211 */ /* 0x002fc800078008ff */
[C---:B------:R-:W-:Y:S01]  /*75f0*/  @!P3 LEA.HI.X R23, R16.reuse, R5, R14, 0x1, P0 ;  /* 0x000000051017b211 */ /* 0x040fe200000f0c0e */
[----:B------:R-:W1:Y:S01]  /*7600*/  @!P4 LDC.64 R8, c[0x0][0x220] ;  /* 0x00008800ff08cb82 */ /* 0x000e620000000a00 */
[----:B--2---:R-:W-:-:S07]  /*7610*/  @!P6 LEA R26, P1, R16, R10, 0x1 ;  /* 0x0000000a101ae211 */ /* 0x004fce00078208ff */
[----:B------:R-:W2:Y:S01]  /*7620*/  @!P3 LDC.64 R6, c[0x0][0x220] ;  /* 0x00008800ff06bb82 */ /* 0x000ea20000000a00 */
[C---:B------:R-:W-:Y:S02]  /*7630*/  @!P6 LEA.HI.X R27, R16.reuse, R11, R14, 0x1, P1 ;  /* 0x0000000b101be211 */ /* 0x040fe400008f0c0e */
[----:B------:R-:W-:-:S05]  /*7640*/  IADD3 R0, P1, R16, UR30, RZ ;  /* 0x0000001e10007c10 */ /* 0x000fca000ff3e0ff */
[----:B------:R-:W4:Y:S01]  /*7650*/  @!P5 LDC.64 R10, c[0x0][0x220] ;  /* 0x00008800ff0adb82 */ /* 0x000f220000000a00 */
[----:B------:R-:W-:Y:S01]  /*7660*/  IADD3.X R19, R14, UR29, RZ, P1, !PT ;  /* 0x0000001d0e137c10 */ /* 0x000fe20008ffe4ff */
[----:B------:R-:W-:Y:S01]  /*7670*/  @!PT LDS RZ, [RZ] ;  /* 0x00000000fffff984 */ /* 0x000fe20000000800 */
[----:B------:R-:W-:Y:S01]  /*7680*/  @!PT LDS RZ, [RZ] ;  /* 0x00000000fffff984 */ /* 0x000fe20000000800 */
[----:B------:R-:W-:Y:S01]  /*7690*/  @!PT LDS RZ, [RZ] ;  /* 0x00000000fffff984 */ /* 0x000fe20000000800 */
[----:B------:R1:W-:Y:S01]  /*76a0*/  @!P6 LDGSTS.E.BYPASS.LTC128B.128 [R227+0x10000], desc[UR26][R26.64] ;  /* 0x100000001ae3efae */ /* 0x0003e2000b901d5a */
[C---:B---3--:R-:W-:Y:S02]  /*76b0*/  @!P6 LEA R30, P0, R0.reuse, R12, 0x1 ;  /* 0x0000000c001ee211 */ /* 0x048fe400078008ff */
[C---:B------:R-:W-:Y:S01]  /*76c0*/  IADD3 R18, P1, R0.reuse, UR30, RZ ;  /* 0x0000001e00127c10 */ /* 0x040fe2000ff3e0ff */
[----:B------:R-:W-:Y:S01]  /*76d0*/  @P5 STS.128 [R227+0x12000], RZ ;  /* 0x012000ffe3005388 */ /* 0x000fe20000000c00 */
[C-C-:B------:R-:W-:Y:S01]  /*76e0*/  @!P6 LEA.HI.X R31, R0.reuse, R13, R19.reuse, 0x1, P0 ;  /* 0x0000000d001fe211 */ /* 0x140fe200000f0c13 */
[----:B------:R-:W3:Y:S02]  /*76f0*/  @!P6 LDC.64 R4, c[0x0][0x220] ;  /* 0x00008800ff04eb82 */ /* 0x000ee40000000a00 */
[----:B------:R-:W-:Y:S01]  /*7700*/  @!PT LDS RZ, [RZ] ;  /* 0x00000000fffff984 */ /* 0x000fe20000000800 */
[----:B------:R-:W-:Y:S01]  /*7710*/  @!PT LDS RZ, [RZ] ;  /* 0x00000000fffff984 */ /* 0x000fe20000000800 */
[----:B------:R-:W-:Y:S01]  /*7720*/  @!PT LDS RZ, [RZ] ;  /* 0x00000000fffff984 */ /* 0x000fe20000000800 */
[----:B------:R-:W-:Y:S04]  /*7730*/  @!P5 LDGSTS.E.BYPASS.LTC128B.128 [R227+0x12000], desc[UR26][R24.64+0x80] ;  /* 0x1200008018e3dfae */ /* 0x000fe8000b901d5a */
[----:B------:R-:W-:Y:S02]  /*7740*/  @P4 STS.128 [R227+0x14000], RZ ;  /* 0x014000ffe3004388 */ /* 0x000fe40000000c00 */
[----:B------:R-:W5:Y:S02]  /*7750*/  @!P5 LDC.64 R16, c[0x0][0x220] ;  /* 0x00008800ff10db82 */ /* 0x000f640000000a00 */
[----:B------:R-:W-:Y:S01]  /*7760*/  @!PT LDS RZ, [RZ] ;  /* 0x00000000fffff984 */ /* 0x000fe20000000800 */
[----:B------:R-:W-:Y:S01]  /*7770*/  @!PT LDS RZ, [RZ] ;  /* 0x00000000fffff984 */ /* 0x000fe20000000800 */
[----:B------:R-:W-:Y:S01]  /*7780*/  @!PT LDS RZ, [RZ] ;  /* 0x00000000fffff984 */ /* 0x000fe20000000800 */
[----:B------:R2:W-:Y:S04]  /*7790*/  @!P4 LDGSTS.E.BYPASS.LTC128B.128 [R227+0x14000], desc[UR26][R20.64+0x100] ;  /* 0x1400010014e3cfae */ /* 0x0005e8000b901d5a */
[----:B------:R-:W-:Y:S01]  /*77a0*/  @P3 STS.128 [R227+0x16000], RZ ;  /* 0x016000ffe3003388 */ /* 0x000fe20000000c00 */
[C---:B----4-:R-:W-:Y:S01]  /*77b0*/  @!P5 LEA R28, P0, R0.reuse, R10, 0x1 ;  /* 0x0000000a001cd211 */ /* 0x050fe200078008ff */
[----:B------:R-:W4:Y:S02]  /*77c0*/  @!P4 LDC.64 R14, c[0x0][0x220] ;  /* 0x00008800ff0ecb82 */ /* 0x000f240000000a00 */
[----:B------:R-:W-:Y:S01]  /*77d0*/  @!PT LDS RZ, [RZ] ;  /* 0x00000000fffff984 */ /* 0x000fe20000000800 */
[----:B------:R-:W-:Y:S01]  /*77e0*/  @!PT LDS RZ, [RZ] ;  /* 0x00000000fffff984 */ /* 0x000fe20000000800 */
[----:B------:R-:W-:Y:S01]  /*77f0*/  @!PT LDS RZ, [RZ] ;  /* 0x00000000fffff984 */ /* 0x000fe20000000800 */
[----:B------:R5:W-:Y:S01]  /*7800*/  @!P3 LDGSTS.E.BYPASS.LTC128B.128 [R227+0x16000], desc[UR26][R22.64+0x180] ;  /* 0x1600018016e3bfae */ /* 0x000be2000b901d5a */
[----:B------:R-:W-:-:S02]  /*7810*/  @!P5 LEA.HI.X R29, R0, R11, R19, 0x1, P0 ;  /* 0x0000000b001dd211 */ /* 0x000fc400000f0c13 */
[C---:B-1----:R-:W-:Y:S01]  /*7820*/  @!P4 LEA R26, P0, R0.reuse, R8, 0x1 ;  /* 0x00000008001ac211 */ /* 0x042fe200078008ff */
[----:B------:R-:W-:Y:S02]  /*7830*/  @P6 STS.128 [R227+0x10800], RZ ;  /* 0x010800ffe3006388 */ /* 0x000fe40000000c00 */
[----:B------:R-:W1:Y:S01]  /*7840*/  @!P3 LDC.64 R12, c[0x0][0x220] ;  /* 0x00008800ff0cbb82 */ /* 0x000e620000000a00 */
[----:B------:R-:W-:Y:S01]  /*7850*/  @!P4 LEA.HI.X R27, R0, R9, R19, 0x1, P0 ;  /* 0x00000009001bc211 */ /* 0x000fe200000f0c13 */
[----:B------:R-:W-:Y:S01]  /*7860*/  @!PT LDS RZ, [RZ] ;  /* 0x00000000fffff984 */ /* 0x000fe20000000800 */
[----:B------:R-:W-:Y:S01]  /*7870*/  @!PT LDS RZ, [RZ] ;  /* 0x00000000fffff984 */ /* 0x000fe20000000800 */
[----:B------:R-:W-:Y:S01]  /*7880*/  @!PT LDS RZ, [RZ] ;  /* 0x00000000fffff984 */ /* 0x000fe20000000800 */
[----:B------:R-:W-:Y:S04]  /*7890*/  @!P6 LDGSTS.E.BYPASS.LTC128B.128 [R227+0x10800], desc[UR26][R30.64] ;  /* 0x108000001ee3efae */ /* 0x000fe8000b901d5a */
[----:B------:R-:W-:Y:S02]  /*78a0*/  @P5 STS.128 [R227+0x12800], RZ ;  /* 0x012800ffe3005388 */ /* 0x000fe40000000c00 */
[----:B------:R-:W1:Y:S02]  /*78b0*/  @!P6 LDC.64 R10, c[0x0][0x220] ;  /* 0x00008800ff0aeb82 */ /* 0x000e640000000a00 */
[----:B------:R-:W-:Y:S01]  /*78c0*/  @!PT LDS RZ, [RZ] ;  /* 0x00000000fffff984 */ /* 0x000fe20000000800 */
[----:B------:R-:W-:Y:S01]  /*78d0*/  @!PT LDS RZ, [RZ] ;  /* 0x00000000fffff984 */ /* 0x000fe20000000800 */
[----:B------:R-:W-:Y:S01]  /*78e0*/  @!PT LDS RZ, [RZ] ;  /* 0x00000000fffff984 */ /* 0x000fe20000000800 */
[----:B------:R-:W-:Y:S01]  /*78f0*/  @!P5 LDGSTS.E.BYPASS.LTC128B.128 [R227+0x12800], desc[UR26][R28.64+0x80] ;  /* 0x128000801ce3dfae */ /* 0x000fe2000b901d5a */
[----:B--2---:R-:W-:-:S02]  /*7900*/  IADD3.X R20, R19, UR29, RZ, P1, !PT ;  /* 0x0000001d13147c10 */ /* 0x004fc40008ffe4ff */
[C---:B---3--:R-:W-:Y:S01]  /*7910*/  @!P6 LEA R24, P1, R18.reuse, R4, 0x1 ;  /* 0x000000041218e211 */ /* 0x048fe200078208ff */
[----:B------:R-:W-:Y:S02]  /*7920*/  @P4 STS.128 [R227+0x14800], RZ ;  /* 0x014800ffe3004388 */ /* 0x000fe40000000c00 */
[----:B------:R-:W2:Y:S01]  /*7930*/  @!P5 LDC.64 R8, c[0x0][0x220] ;  /* 0x00008800ff08db82 */ /* 0x000ea20000000a00 */
[----:B------:R-:W-:Y:S01]  /*7940*/  @!P6 LEA.HI.X R25, R18, R5, R20, 0x1, P1 ;  /* 0x000000051219e211 */ /* 0x000fe200008f0c14 */
[----:B------:R-:W-:Y:S01]  /*7950*/  @!PT LDS RZ, [RZ] ;  /* 0x00000000fffff984 */ /* 0x000fe20000000800 */
[----:B------:R-:W-:Y:S01]  /*7960*/  @!PT LDS RZ, [RZ] ;  /* 0x00000000fffff984 */ /* 0x000fe20000000800 */
[----:B------:R-:W-:Y:S01]  /*7970*/  @!PT LDS RZ, [RZ] ;  /* 0x00000000fffff984 */ /* 0x000fe20000000800 */
[----:B------:R1:W-:Y:S01]  /*7980*/  @!P4 LDGSTS.E.BYPASS.LTC128B.128 [R227+0x14800], desc[UR26][R26.64+0x100] ;  /* 0x148001001ae3cfae */ /* 0x0003e2000b901d5a */
[----:B-----5:R-:W-:-:S03]  /*7990*/  @!P3 LEA R22, P0, R0, R6, 0x1 ;  /* 0x000000060016b211 */ /* 0x020fc600078008ff */
[----:B------:R-:W-:Y:S01]  /*79a0*/  @P3 STS.128 [R227+0x16800], RZ ;  /* 0x016800ffe3003388 */ /* 0x000fe20000000c00 */
[----:B------:R-:W-:Y:S01]  /*79b0*/  @!P3 LEA.HI.X R23, R0, R7, R19, 0x1, P0 ;  /* 0x000000070017b211 */ /* 0x000fe200000f0c13 */
[----:B------:R-:W3:Y:S01]  /*79c0*/  @!P3 LDC.64 R4, c[0x0][0x220] ;  /* 0x00008800ff04bb82 */ /* 0x000ee20000000a00 */
[C---:B------:R-:W-:Y:S02]  /*79d0*/  @!P5 LEA R16, P0, R18.reuse, R16, 0x1 ;  /* 0x000000101210d211 */ /* 0x040fe400078008ff */
[C---:B------:R-:W-:Y:S01]  /*79e0*/  IADD3 R0, P1, R18.reuse, UR30, RZ ;  /* 0x0000001e12007c10 */ /* 0x040fe2000ff3e0ff */
[----:B------:R-:W-:Y:S01]  /*79f0*/  @!PT LDS RZ, [RZ] ;  /* 0x00000000fffff984 */ /* 0x000fe20000000800 */
[----:B------:R-:W-:Y:S01]  /*7a00*/  @!PT LDS RZ, [RZ] ;  /* 0x00000000fffff984 */ /* 0x000fe20000000800 */
[----:B------:R-:W-:Y:S01]  /*7a10*/  @!PT LDS RZ, [RZ] ;  /* 0x00000000fffff984 */ /* 0x000fe20000000800 */
[----:B------:R-:W-:Y:S01]  /*7a20*/  @!P3 LDGSTS.E.BYPASS.LTC128B.128 [R227+0x16800], desc[UR26][R22.64+0x180] ;  /* 0x1680018016e3bfae */ /* 0x000fe2000b901d5a */
[C-C-:B------:R-:W-:Y:S02]  /*7a30*/  @!P5 LEA.HI.X R17, R18.reuse, R17, R20.reuse, 0x1, P0 ;  /* 0x000000111211d211 */ /* 0x140fe400000f0c14 */
[C---:B----4-:R-:W-:Y:S01]  /*7a40*/  @!P4 LEA R14, P0, R18.reuse, R14, 0x1 ;  /* 0x0000000e120ec211 */ /* 0x050fe200078008ff */
[----:B------:R-:W4:Y:S01]  /*7a50*/  @!P4 LDC.64 R6, c[0x0][0x220] ;  /* 0x00008800ff06cb82 */ /* 0x000f220000000a00 */
[----:B------:R-:W-:Y:S02]  /*7a60*/  @P6 STS.128 [R227+0x11000], RZ ;  /* 0x011000ffe3006388 */ /* 0x000fe40000000c00 */
[----:B------:R-:W-:-:S02]  /*7a70*/  @!P4 LEA.HI.X R15, R18, R15, R20, 0x1, P0 ;  /* 0x0000000f120fc211 */ /* 0x000fc400000f0c14 */
[----:B------:R-:W-:Y:S01]  /*7a80*/  @!PT LDS RZ, [RZ] ;  /* 0x00000000fffff984 */ /* 0x000fe20000000800 */
[----:B------:R-:W-:Y:S01]  /*7a90*/  @!PT LDS RZ, [RZ] ;  /* 0x00000000fffff984 */ /* 0x000fe20000000800 */
[----:B------:R-:W-:Y:S01]  /*7aa0*/  @!PT LDS RZ, [RZ] ;  /* 0x00000000fffff984 */ /* 0x000fe20000000800 */
[----:B------:R-:W-:Y:S04]  /*7ab0*/  @!P6 LDGSTS.E.BYPASS.LTC128B.128 [R227+0x11000], desc[UR26][R24.64] ;  /* 0x1100000018e3efae */ /* 0x000fe8000b901d5a */
[----:B------:R-:W-:Y:S01]  /*7ac0*/  @P5 STS.128 [R227+0x13000], RZ ;  /* 0x013000ffe3005388 */ /* 0x000fe20000000c00 */
[----:B-1----:R-:W-:-:S03]  /*7ad0*/  @!P3 LEA R26, P0, R18, R12, 0x1 ;  /* 0x0000000c121ab211 */ /* 0x002fc600078008ff */
[----:B------:R-:W-:Y:S01]  /*7ae0*/  @!PT LDS RZ, [RZ] ;  /* 0x00000000fffff984 */ /* 0x000fe20000000800 */
[----:B------:R-:W-:Y:S01]  /*7af0*/  @!PT LDS RZ, [RZ] ;  /* 0x00000000fffff984 */ /* 0x000fe20000000800 */
[----:B------:R-:W-:Y:S01]  /*7b00*/  @!PT LDS RZ, [RZ] ;  /* 0x00000000fffff984 */ /* 0x000fe20000000800 */
[----:B------:R-:W-:Y:S01]  /*7b10*/  @!P5 LDGSTS.E.BYPASS.LTC128B.128 [R227+0x13000], desc[UR26][R16.64+0x80] ;  /* 0x1300008010e3dfae */ /* 0x000fe2000b901d5a */
[----:B------:R-:W-:Y:S02]  /*7b20*/  IADD3.X R12, R20, UR29, RZ, P1, !PT ;  /* 0x0000001d140c7c10 */ /* 0x000fe40008ffe4ff */
[----:B------:R-:W-:Y:S01]  /*7b30*/  @!P6 LEA R10, P1, R0, R10, 0x1 ;  /* 0x0000000a000ae211 */ /* 0x000fe200078208ff */
[----:B------:R-:W-:Y:S01]  /*7b40*/  @P4 STS.128 [R227+0x15000], RZ ;  /* 0x015000ffe3004388 */ /* 0x000fe20000000c00 */
[----:B------:R-:W-:Y:S02]  /*7b50*/  @!P3 LEA.HI.X R27, R18, R13, R20, 0x1, P0 ;  /* 0x0000000d121bb211 */ /* 0x000fe400000f0c14 */
[C---:B--2---:R-:W-:Y:S01]  /*7b60*/  @!P5 LEA R18, P2, R0.reuse, R8, 0x1 ;  /* 0x000000080012d211 */ /* 0x044fe200078408ff */
[----:B------:R-:W-:Y:S01]  /*7b70*/  @!PT LDS RZ, [RZ] ;  /* 0x00000000fffff984 */ /* 0x000fe20000000800 */
[----:B------:R-:W-:Y:S01]  /*7b80*/  @!PT LDS RZ, [RZ] ;  /* 0x00000000fffff984 */ /* 0x000fe20000000800 */
[----:B------:R-:W-:Y:S01]  /*7b90*/  @!PT LDS RZ, [RZ] ;  /* 0x00000000fffff984 */ /* 0x000fe20000000800 */
[----:B------:R1:W-:Y:S01]  /*7ba0*/  @!P4 LDGSTS.E.BYPASS.LTC128B.128 [R227+0x15000], desc[UR26][R14.64+0x100] ;  /* 0x150001000ee3cfae */ /* 0x0003e2000b901d5a */
[C---:B------:R-:W-:Y:S02]  /*7bb0*/  @!P6 LEA.HI.X R11, R0.reuse, R11, R12, 0x1, P1 ;  /* 0x0000000b000be211 */ /* 0x040fe400008f0c0c */
[C---:B----4-:R-:W-:Y:S01]  /*7bc0*/  @!P4 LEA R6, P1, R0.reuse, R6, 0x1 ;  /* 0x000000060006c211 */ /* 0x050fe200078208ff */
[----:B------:R-:W-:Y:S01]  /*7bd0*/  @P3 STS.128 [R227+0x17000], RZ ;  /* 0x017000ffe3003388 */ /* 0x000fe20000000c00 */
[----:B---3--:R-:W-:-:S02]  /*7be0*/  @!P3 LEA R4, P0, R0, R4, 0x1 ;  /* 0x000000040004b211 */ /* 0x008fc400078008ff */
[C-C-:B------:R-:W-:Y:S01]  /*7bf0*/  @!P5 LEA.HI.X R19, R0.reuse, R9, R12.reuse, 0x1, P2 ;  /* 0x000000090013d211 */ /* 0x140fe200010f0c0c */
[----:B------:R-:W-:Y:S01]  /*7c00*/  @!PT LDS RZ, [RZ] ;  /* 0x00000000fffff984 */ /* 0x000fe20000000800 */
[----:B------:R-:W-:Y:S01]  /*7c10*/  @!PT LDS RZ, [RZ] ;  /* 0x00000000fffff984 */ /* 0x000fe20000000800 */
[----:B------:R-:W-:Y:S01]  /*7c20*/  @!PT LDS RZ, [RZ] ;  /* 0x00000000fffff984 */ /* 0x000fe20000000800 */
[----:B------:R-:W-:Y:S01]  /*7c30*/  @!P3 LDGSTS.E.BYPASS.LTC128B.128 [R227+0x17000], desc[UR26][R26.64+0x180] ;  /* 0x170001801ae3bfae */ /* 0x000fe2000b901d5a */
[C-C-:B------:R-:W-:Y:S02]  /*7c40*/  @!P4 LEA.HI.X R7, R0.reuse, R7, R12.reuse, 0x1, P1 ;  /* 0x000000070007c211 */ /* 0x140fe400008f0c0c */
[----:B------:R-:W-:Y:S01]  /*7c50*/  @!P3 LEA.HI.X R5, R0, R5, R12, 0x1, P0 ;  /* 0x000000050005b211 */ /* 0x000fe200000f0c0c */
        /* <DEDUP_REMOVED lines=22> */
[----:B------:R-:W4:Y:S04]  /*7dc0*/  LDSM.16.M88.4 R188, [R225+0x8800] ;  /* 0x00880000e1bc783b */ /* 0x000f280000000200 */
[----:B------:R-:W5:Y:S04]  /*7dd0*/  LDSM.16.M88.4 R180, [R225+0x9000] ;  /* 0x00900000e1b4783b */ /* 0x000f680000000200 */
[----:B------:R-:W5:Y:S04]  /*7de0*/  LDSM.16.M88.4 R192, [R225+0x9800] ;  /* 0x00980000e1c0783b */ /* 0x000f680000000200 */
[----:B--2---:R-:W-:Y:S04]  /*7df0*/  LDSM.16.M88.4 R8, [R224] ;  /* 0x00000000e008783b */ /* 0x004fe80000000200 */
[----:B------:R-:W2:Y:S04]  /*7e00*/  LDSM.16.M88.4 R168, [R223] ;  /* 0x00000000dfa8783b */ /* 0x000ea80000000200 */
[----:B------:R-:W2:Y:S04]  /*7e10*/  LDSM.16.M88.4 R24, [R215] ;  /* 0x00000000d718783b */ /* 0x000ea80000000200 */
[----:B------:R-:W2:Y:S04]  /*7e20*/  LDSM.16.M88.4 R32, [R214] ;  /* 0x00000000d620783b */ /* 0x000ea80000000200 */
[----:B------:R-:W2:Y:S04]  /*7e30*/  LDSM.16.M88.4 R20, [R213] ;  /* 0x00000000d514783b */ /* 0x000ea80000000200 */
[----:B---3--:R-:W-:Y:S01]  /*7e40*/  LDSM.16.M88.4 R4, [R222] ;  /* 0x00000000de04783b */ /* 0x008fe20000000200 */
[C---:B-1----:R-:W-:Y:S03]  /*7e50*/  HMMA.16816.F32.BF16 R16, R172.reuse, R12, RZ ;  /* 0x0000000cac10723c */ /* 0x042fe600000418ff */
[----:B------:R-:W1:Y:S04]  /*7e60*/  LDSM.16.M88.4 R196, [R219+0x8000] ;  /* 0x00800000dbc4783b */ /* 0x000e680000000200 */
[----:B------:R-:W-:Y:S01]  /*7e70*/  LDSM.16.M88.4 R228, [R225+0xe800] ;  /* 0x00e80000e1e4783b */ /* 0x000fe20000000200 */
[C---:B------:R-:W-:Y:S03]  /*7e80*/  HMMA.16816.F32.BF16 R12, R172.reuse, R14, RZ ;  /* 0x0000000eac0c723c */ /* 0x040fe600000418ff */
[----:B------:R-:W0:Y:S03]  /*7e90*/  LDGDEPBAR ;  /* 0x00000000000079af */ /* 0x000e260000000000 */
[C---:B----4-:R-:W-:Y:S06]  /*7ea0*/  HMMA.16816.F32.BF16 R28, R172.reuse, R188, RZ ;  /* 0x000000bcac1c723c */ /* 0x050fec00000418ff */
        /* <DEDUP_REMOVED lines=28> */
[C---:B----4-:R-:W-:Y:S06]  /*8070*/  HMMA.16816.F32.BF16 R176, R4.reuse, R24, R176 ;  /* 0x0000001804b0723c */ /* 0x050fec00000418b0 */
[----:B------:R-:W-:Y:S01]  /*8080*/  HMMA.16816.F32.BF16 R172, R4, R26, R172 ;  /* 0x0000001a04ac723c */ /* 0x000fe200000418ac */
[----:B------:R-:W-:Y:S04]  /*8090*/  LDSM.16.M88.4 R4, [R226+0x2000] ;  /* 0x00200000e204783b */ /* 0x000fe80000000200 */
[----:B------:R-:W3:Y:S01]  /*80a0*/  LDSM.16.M88.4 R24, [R225+0xa000] ;  /* 0x00a00000e118783b */ /* 0x000ee20000000200 */
[C---:B-----5:R-:W-:Y:S06]  /*80b0*/  HMMA.16816.F32.BF16 R16, R32.reuse, R20, R16 ;  /* 0x000000142010723c */ /* 0x060fec0000041810 */
[C---:B------:R-:W-:Y:S01]  /*80c0*/  HMMA.16816.F32.BF16 R12, R32.reuse, R22, R12 ;  /* 0x00000016200c723c */ /* 0x040fe2000004180c */
[----:B------:R-:W4:Y:S05]  /*80d0*/  LDSM.16.M88.4 R20, [R225+0xb000] ;  /* 0x00b00000e114783b */ /* 0x000f2a0000000200 */
[C---:B------:R-:W-:Y:S06]  /*80e0*/  HMMA.16816.F32.BF16 R28, R32.reuse, R8, R28 ;  /* 0x00000008201c723c */ /* 0x040fec000004181c */
[C---:B------:R-:W-:Y:S01]  /*80f0*/  HMMA.16816.F32.BF16 R188, R32.reuse, R10, R188 ;  /* 0x0000000a20bc723c */ /* 0x040fe200000418bc */
[----:B------:R-:W5:Y:S05]  /*8100*/  LDSM.16.M88.4 R8, [R225+0xb800] ;  /* 0x00b80000e108783b */ /* 0x000f6a0000000200 */
[C---:B-1----:R-:W-:Y:S06]  /*8110*/  HMMA.16816.F32.BF16 R184, R32.reuse, R196, R184 ;  /* 0x000000c420b8723c */ /* 0x042fec00000418b8 */
[C---:B------:R-:W-:Y:S01]  /*8120*/  HMMA.16816.F32.BF16 R180, R32.reuse, R198, R180 ;  /* 0x000000c620b4723c */ /* 0x040fe200000418b4 */
[----:B------:R-:W-:Y:S05]  /*8130*/  LDSM.16.M88.4 R196, [R209] ;  /* 0x00000000d1c4783b */ /* 0x000fea0000000200 */
[C---:B--2---:R-:W-:Y:S06]  /*8140*/  HMMA.16816.F32.BF16 R176, R32.reuse, R168, R176 ;  /* 0x000000a820b0723c */ /* 0x044fec00000418b0 */
[----:B------:R-:W-:Y:S01]  /*8150*/  HMMA.16816.F32.BF16 R172, R32, R170, R172 ;  /* 0x000000aa20ac723c */ /* 0x000fe200000418ac */
[----:B------:R-:W-:Y:S04]  /*8160*/  LDSM.16.M88.4 R168, [R224+0x2000] ;  /* 0x00200000e0a8783b */ /* 0x000fe80000000200 */
[----:B------:R-:W1:Y:S01]  /*8170*/  LDSM.16.M88.4 R32, [R211] ;  /* 0x00000000d320783b */ /* 0x000e620000000200 */
[C---:B---3--:R-:W-:Y:S06]  /*8180*/  HMMA.16816.F32.BF16 R16, R4.reuse, R24, R16 ;  /* 0x000000180410723c */ /* 0x048fec0000041810 */
[C---:B------:R-:W-:Y:S01]  /*8190*/  HMMA.16816.F32.BF16 R12, R4.reuse, R26, R12 ;  /* 0x0000001a040c723c */ /* 0x040fe2000004180c */
[----:B------:R-:W2:Y:S05]  /*81a0*/  LDSM.16.M88.4 R24, [R210] ;  /* 0x00000000d218783b */ /* 0x000eaa0000000200 */
[C---:B------:R-:W-:Y:S06]  /*81b0*/  HMMA.16816.F32.BF16 R28, R4.reuse, R192, R28 ;  /* 0x000000c0041c723c */ /* 0x040fec000004181c */
[C---:B------:R-:W-:Y:S01]  /*81c0*/  HMMA.16816.F32.BF16 R188, R4.reuse, R194, R188 ;  /* 0x000000c204bc723c */ /* 0x040fe200000418bc */
[----:B------:R-:W3:Y:S05]  /*81d0*/  LDSM.16.M88.4 R192, [R208] ;  /* 0x00000000d0c0783b */ /* 0x000eea0000000200 */
[C---:B----4-:R-:W-:Y:S06]  /*81e0*/  HMMA.16816.F32.BF16 R184, R4.reuse, R20, R184 ;  /* 0x0000001404b8723c */ /* 0x050fec00000418b8 */
[C---:B------:R-:W-:Y:S01]  /*81f0*/  HMMA.16816.F32.BF16 R180, R4.reuse, R22, R180 ;  /* 0x0000001604b4723c */ /* 0x040fe200000418b4 */
[----:B------:R-:W-:Y:S05]  /*8200*/  LDSM.16.M88.4 R20, [R219+0xa800] ;  /* 0x00a80000db14783b */ /* 0x000fea0000000200 */
[C---:B-----5:R-:W-:Y:S06]  /*8210*/  HMMA.16816.F32.BF16 R176, R4.reuse, R8, R176 ;  /* 0x0000000804b0723c */ /* 0x060fec00000418b0 */
        /* <DEDUP_REMOVED lines=11> */
[----:B------:R-:W-:Y:S05]  /*82d0*/  LDSM.16.M88.4 R196, [R212+0x2000] ;  /* 0x00200000d4c4783b */ /* 0x000fea0000000200 */
[C---:B---3--:R-:W-:Y:S06]  /*82e0*/  HMMA.16816.F32.BF16 R176, R168.reuse, R192, R176 ;  /* 0x000000c0a8b0723c */ /* 0x048fec00000418b0 */
[----:B------:R-:W-:Y:S01]  /*82f0*/  HMMA.16816.F32.BF16 R172, R168, R194, R172 ;  /* 0x000000c2a8ac723c */ /* 0x000fe200000418ac */
[----:B------:R-:W-:Y:S04]  /*8300*/  LDSM.16.M88.4 R192, [R212+0x2800] ;  /* 0x00280000d4c0783b */ /* 0x000fe80000000200 */
[----:B------:R-:W-:Y:S01]  /*8310*/  LDSM.16.M88.4 R168, [R212+0x3000] ;  /* 0x00300000d4a8783b */ /* 0x000fe20000000200 */
[C---:B----4-:R-:W-:Y:S06]  /*8320*/  HMMA.16816.F32.BF16 R16, R8.reuse, R4, R16 ;  /* 0x000000040810723c */ /* 0x050fec0000041810 */
[C---:B------:R-:W-:Y:S01]  /*8330*/  HMMA.16816.F32.BF16 R12, R8.reuse, R6, R12 ;  /* 0x00000006080c723c */ /* 0x040fe2000004180c */
[----:B------:R-:W3:Y:S05]  /*8340*/  LDSM.16.M88.4 R4, [R221+0x2000] ;  /* 0x00200000dd04783b */ /* 0x000eea0000000200 */
[C---:B------:R-:W-:Y:S06]  /*8350*/  HMMA.16816.F32.BF16 R28, R8.reuse, R20, R28 ;  /* 0x00000014081c723c */ /* 0x040fec000004181c */
        /* <DEDUP_REMOVED lines=17> */
[----:B------:R-:W5:Y:S05]  /*8470*/  LDSM.16.M88.4 R168, [R225+0xd800] ;  /* 0x00d80000e1a8783b */ /* 0x000f6a0000000200 */
[C---:B----4-:R-:W-:Y:S06]  /*8480*/  HMMA.16816.F32.BF16 R176, R4.reuse, R20, R176 ;  /* 0x0000001404b0723c */ /* 0x050fec00000418b0 */
[----:B------:R-:W-:Y:S01]  /*8490*/  HMMA.16816.F32.BF16 R172, R4, R22, R172 ;  /* 0x0000001604ac723c */ /* 0x000fe200000418ac */
[----:B------:R-:W-:Y:S04]  /*84a0*/  LDSM.16.M88.4 R4, [R224+0x4000] ;  /* 0x00400000e004783b */ /* 0x000fe80000000200 */
[----:B------:R-:W4:Y:S01]  /*84b0*/  LDSM.16.M88.4 R20, [R207] ;  /* 0x00000000cf14783b */ /* 0x000f220000000200 */
[C---:B-1----:R-:W-:Y:S06]  /*84c0*/  HMMA.16816.F32.BF16 R16, R24.reuse, R32, R16 ;  /* 0x000000201810723c */ /* 0x042fec0000041810 */
[C---:B------:R-:W-:Y:S01]  /*84d0*/  HMMA.16816.F32.BF16 R12, R24.reuse, R34, R12 ;  /* 0x00000022180c723c */ /* 0x040fe2000004180c */
[----:B------:R-:W1:Y:S05]  /*84e0*/  LDSM.16.M88.4 R32, [R205] ;  /* 0x00000000cd20783b */ /* 0x000e6a0000000200 */
[C---:B--2---:R-:W-:Y:S06]  /*84f0*/  HMMA.16816.F32.BF16 R28, R24.reuse, R8, R28 ;  /* 0x00000008181c723c */ /* 0x044fec000004181c */
[C---:B------:R-:W-:Y:S01]  /*8500*/  HMMA.16816.F32.BF16 R188, R24.reuse, R10, R188 ;  /* 0x0000000a18bc723c */ /* 0x040fe200000418bc */
[----:B------:R-:W2:Y:S05]  /*8510*/  LDSM.16.M88.4 R8, [R204] ;  /* 0x00000000cc08783b */ /* 0x000eaa0000000200 */
[C---:B---3--:R-:W-:Y:S06]  /*8520*/  HMMA.16816.F32.BF16 R184, R24.reuse, R196, R184 ;  /* 0x000000c418b8723c */ /* 0x048fec00000418b8 */
[C---:B------:R-:W-:Y:S01]  /*8530*/  HMMA.16816.F32.BF16 R180, R24.reuse, R198, R180 ;  /* 0x000000c618b4723c */ /* 0x040fe200000418b4 */
[----:B------:R-:W-:Y:S05]  /*8540*/  LDSM.16.M88.4 R196, [R219+0xc000] ;  /* 0x00c00000dbc4783b */ /* 0x000fea0000000200 */
[C---:B-----5:R-:W-:Y:S06]  /*8550*/  HMMA.16816.F32.BF16 R176, R24.reuse, R168, R176 ;  /* 0x000000a818b0723c */ /* 0x060fec00000418b0 */
[----:B------:R-:W-:Y:S01]  /*8560*/  HMMA.16816.F32.BF16 R172, R24, R170, R172 ;  /* 0x000000aa18ac723c */ /* 0x000fe200000418ac */
[----:B------:R-:W3:Y:S04]  /*8570*/  LDSM.16.M88.4 R168, [R222+0x4000] ;  /* 0x00400000dea8783b */ /* 0x000ee80000000200 */
[----:B------:R-:W5:Y:S01]  /*8580*/  LDSM.16.M88.4 R24, [R219+0xc800] ;  /* 0x00c80000db18783b */ /* 0x000f620000000200 */
[C---:B----4-:R-:W-:Y:S06]  /*8590*/  HMMA.16816.F32.BF16 R16, R4.reuse, R20, R16 ;  /* 0x000000140410723c */ /* 0x050fec0000041810 */
[C---:B------:R-:W-:Y:S01]  /*85a0*/  HMMA.16816.F32.BF16 R12, R4.reuse, R22, R12 ;  /* 0x00000016040c723c */ /* 0x040fe2000004180c */
[----:B------:R-:W4:Y:S05]  /*85b0*/  LDSM.16.M88.4 R20, [R219+0xd000] ;  /* 0x00d00000db14783b */ /* 0x000f2a0000000200 */
        /* <DEDUP_REMOVED lines=12> */
[----:B------:R-:W-:Y:S05]  /*8680*/  LDSM.16.M88.4 R196, [R226+0x6000] ;  /* 0x00600000e2c4783b */ /* 0x000fea0000000200 */
[C---:B-----5:R-:W-:Y:S06]  /*8690*/  HMMA.16816.F32.BF16 R28, R168.reuse, R24, R28 ;  /* 0x00000018a81c723c */ /* 0x060fec000004181c */
[C---:B------:R-:W-:Y:S01]  /*86a0*/  HMMA.16816.F32.BF16 R188, R168.reuse, R26, R188 ;  /* 0x0000001aa8bc723c */ /* 0x040fe200000418bc */
[----:B------:R-:W-:Y:S05]  /*86b0*/  LDSM.16.M88.4 R24, [R212+0x5000] ;  /* 0x00500000d418783b */ /* 0x000fea0000000200 */
        /* <DEDUP_REMOVED lines=8> */
[----:B------:R-:W-:Y:S04]  /*8740*/  LDSM.16.M88.4 R168, [R224+0x6000] ;  /* 0x00600000e0a8783b */ /* 0x000fe80000000200 */
[----:B------:R-:W-:Y:S01]  /*8750*/  LDSM.16.M88.4 R192, [R225+0xf000] ;  /* 0x00f00000e1c0783b */ /* 0x000fe20000000200 */
[C---:B--2---:R-:W-:Y:S06]  /*8760*/  HMMA.16816.F32.BF16 R28, R8.reuse, R4, R28 ;  /* 0x00000004081c723c */ /* 0x044fec000004181c */
[----:B------:R-:W-:Y:S01]  /*8770*/  HMMA.16816.F32.BF16 R188, R8, R6, R188 ;  /* 0x0000000608bc723c */ /* 0x000fe200000418bc */
[----:B------:R-:W2:Y:S05]  /*8780*/  LDSM.16.M88.4 R4, [R203] ;  /* 0x00000000cb04783b */ /* 0x000eaa0000000200 */
[C---:B---3--:R-:W-:Y:S06]  /*8790*/  HMMA.16816.F32.BF16 R16, R196.reuse, R20, R16 ;  /* 0x00000014c410723c */ /* 0x048fec0000041810 */
[----:B------:R-:W-:Y:S01]  /*87a0*/  HMMA.16816.F32.BF16 R12, R196, R22, R12 ;  /* 0x00000016c40c723c */ /* 0x000fe2000004180c */
[----:B------:R-:W-:Y:S05]  /*87b0*/  LDSM.16.M88.4 R20, [R219+0xe000] ;  /* 0x00e00000db14783b */ /* 0x000fea0000000200 */
[C---:B------:R-:W-:Y:S06]  /*87c0*/  HMMA.16816.F32.BF16 R184, R8.reuse, R24, R184 ;  /* 0x0000001808b8723c */ /* 0x040fec00000418b8 */
[C---:B------:R-:W-:Y:S01]  /*87d0*/  HMMA.16816.F32.BF16 R180, R8.reuse, R26, R180 ;  /* 0x0000001a08b4723c */ /* 0x040fe200000418b4 */
[----:B------:R-:W3:Y:S05]  /*87e0*/  LDSM.16.M88.4 R24, [R222+0x6000] ;  /* 0x00600000de18783b */ /* 0x000eea0000000200 */
[C---:B-1----:R-:W-:Y:S06]  /*87f0*/  HMMA.16816.F32.BF16 R176, R8.reuse, R32, R176 ;  /* 0x0000002008b0723c */ /* 0x042fec00000418b0 */
[----:B------:R-:W-:Y:S01]  /*8800*/  HMMA.16816.F32.BF16 R172, R8, R34, R172 ;  /* 0x0000002208ac723c */ /* 0x000fe200000418ac */
[----:B------:R-:W1:Y:S04]  /*8810*/  LDSM.16.M88.4 R32, [R202] ;  /* 0x00000000ca20783b */ /* 0x000e680000000200 */
[----:B------:R-:W-:Y:S01]  /*8820*/  LDSM.16.M88.4 R8, [R221+0x6000] ;  /* 0x00600000dd08783b */ /* 0x000fe20000000200 */
[C---:B--2---:R-:W-:Y:S06]  /*8830*/  HMMA.16816.F32.BF16 R16, R168.reuse, R4, R16 ;  /* 0x00000004a810723c */ /* 0x044fec0000041810 */
[----:B------:R-:W-:Y:S01]  /*8840*/  HMMA.16816.F32.BF16 R12, R168, R6, R12 ;  /* 0x00000006a80c723c */ /* 0x000fe2000004180c */
[----:B------:R-:W2:Y:S05]  /*8850*/  LDSM.16.M88.4 R4, [R212+0x6000] ;  /* 0x00600000d404783b */ /* 0x000eaa0000000200 */
[C---:B------:R-:W-:Y:S06]  /*8860*/  HMMA.16816.F32.BF16 R28, R196.reuse, R228, R28 ;  /* 0x000000e4c41c723c */ /* 0x040fec000004181c */
[----:B------:R-:W-:Y:S01]  /*8870*/  HMMA.16816.F32.BF16 R188, R196, R230, R188 ;  /* 0x000000e6c4bc723c */ /* 0x000fe200000418bc */
[----:B------:R-:W-:Y:S05]  /*8880*/  LDSM.16.M88.4 R228, [R201] ;  /* 0x00000000c9e4783b */ /* 0x000fea0000000200 */
[C---:B---3--:R-:W-:Y:S06]  /*8890*/  HMMA.16816.F32.BF16 R16, R24.reuse, R20, R16 ;  /* 0x000000141810723c */ /* 0x048fec0000041810 */
[----:B------:R-:W-:Y:S01]  /*88a0*/  HMMA.16816.F32.BF16 R12, R24, R22, R12 ;  /* 0x00000016180c723c */ /* 0x000fe2000004180c */
[----:B------:R-:W3:Y:S05]  /*88b0*/  LDSM.16.M88.4 R20, [R219+0xe800] ;  /* 0x00e80000db14783b */ /* 0x000eea0000000200 */
[C---:B-1----:R-:W-:Y:S06]  /*88c0*/  HMMA.16816.F32.BF16 R28, R168.reuse, R32, R28 ;  /* 0x00000020a81c723c */ /* 0x042fec000004181c */
[----:B------:R-:W-:Y:S01]  /*88d0*/  HMMA.16816.F32.BF16 R188, R168, R34, R188 ;  /* 0x00000022a8bc723c */ /* 0x000fe200000418bc */
[----:B------:R-:W-:Y:S05]  /*88e0*/  LDSM.16.M88.4 R32, [R219+0xf000] ;  /* 0x00f00000db20783b */ /* 0x000fea0000000200 */
[C---:B--2---:R-:W-:Y:S06]  /*88f0*/  HMMA.16816.F32.BF16 R16, R8.reuse, R4, R16 ;  /* 0x000000040810723c */ /* 0x044fec0000041810 */
[----:B------:R-:W-:Y:S01]  /*8900*/  HMMA.16816.F32.BF16 R12, R8, R6, R12 ;  /* 0x00000006080c723c */ /* 0x000fe2000004180c */
[----:B------:R-:W1:Y:S05]  /*8910*/  LDSM.16.M88.4 R4, [R212+0x6800] ;  /* 0x00680000d404783b */ /* 0x000e6a0000000200 */
[C---:B------:R-:W-:Y:S06]  /*8920*/  HMMA.16816.F32.BF16 R184, R196.reuse, R192, R184 ;  /* 0x000000c0c4b8723c */ /* 0x040fec00000418b8 */
[----:B------:R-:W-:Y:S01]  /*8930*/  HMMA.16816.F32.BF16 R180, R196, R194, R180 ;  /* 0x000000c2c4b4723c */ /* 0x000fe200000418b4 */
[----:B------:R-:W-:Y:S05]  /*8940*/  LDSM.16.M88.4 R192, [R212+0x7000] ;  /* 0x00700000d4c0783b */ /* 0x000fea0000000200 */
[----:B---3--:R-:W-:Y:S01]  /*8950*/  HMMA.16816.F32.BF16 R28, R24, R20, R28 ;  /* 0x00000014181c723c */ /* 0x008fe2000004181c */
[----:B------:R-:W-:Y:S01]  /*8960*/  FMUL.FTZ R17, R17, UR4 ;  /* 0x0000000411117c20 */ /* 0x000fe20008410000 */
[----:B------:R-:W-:Y:S01]  /*8970*/  FMUL.FTZ R0, R16, UR4 ;  /* 0x0000000410007c20 */ /* 0x000fe20008410000 */
[----:B------:R-:W-:Y:S01]  /*8980*/  FMUL.FTZ R16, R19, UR4 ;  /* 0x0000000413107c20 */ /* 0x000fe20008410000 */
[----:B------:R-:W-:-:S02]  /*8990*/  FMUL.FTZ R18, R18, UR4 ;  /* 0x0000000412127c20 */ /* 0x000fc40008410000 */
[----:B------:R-:W-:Y:S01]  /*89a0*/  HMMA.16816.F32.BF16 R188, R24, R22, R188 ;  /* 0x0000001618bc723c */ /* 0x000fe200000418bc */
[----:B------:R-:W2:Y:S01]  /*89b0*/  LDSM.16.M88.4 R20, [R225+0xf800] ;  /* 0x00f80000e114783b */ /* 0x000ea20000000200 */
[----:B------:R-:W-:Y:S01]  /*89c0*/  FMUL.FTZ R12, R12, UR4 ;  /* 0x000000040c0c7c20 */ /* 0x000fe20008410000 */
[----:B------:R-:W-:Y:S01]  /*89d0*/  FMUL.FTZ R13, R13, UR4 ;  /* 0x000000040d0d7c20 */ /* 0x000fe20008410000 */
[----:B------:R-:W-:Y:S01]  /*89e0*/  FMUL.FTZ R14, R14, UR4 ;  /* 0x000000040e0e7c20 */ /* 0x000fe20008410000 */
[----:B------:R-:W-:Y:S01]  /*89f0*/  FMUL.FTZ R15, R15, UR4 ;  /* 0x000000040f0f7c20 */ /* 0x000fe20008410000 */
[C---:B------:R-:W-:Y:S01]  /*8a00*/  HMMA.16816.F32.BF16 R184, R168.reuse, R228, R184 ;  /* 0x000000e4a8b8723c */ /* 0x040fe200000418b8 */
[----:B------:R-:W-:Y:S05]  /*8a10*/  MUFU.TANH R19, R12 ;  /* 0x0000000c00137308 */ /* 0x000fea0000002400 */
[----:B------:R-:W-:Y:S03]  /*8a20*/  HMMA.16816.F32.BF16 R180, R168, R230, R180 ;  /* 0x000000e6a8b4723c */ /* 0x000fe600000418b4 */
[----:B------:R-:W-:Y:S03]  /*8a30*/  MUFU.TANH R228, R13 ;  /* 0x0000000d00e47308 */ /* 0x000fe60000002400 */
[C---:B-1----:R-:W-:Y:S05]  /*8a40*/  HMMA.16816.F32.BF16 R28, R8.reuse, R4, R28 ;  /* 0x00000004081c723c */ /* 0x042fea000004181c */
[----:B------:R-:W-:Y:S01]  /*8a50*/  MUFU.TANH R229, R14 ;  /* 0x0000000e00e57308 */ /* 0x000fe20000002400 */
[----:B------:R-:W-:Y:S01]  /*8a60*/  HMMA.16816.F32.BF16 R188, R8, R6, R188 ;  /* 0x0000000608bc723c */ /* 0x000fe200000418bc */
[----:B------:R-:W1:Y:S05]  /*8a70*/  LDSM.16.M88.4 R4, [R200] ;  /* 0x00000000c804783b */ /* 0x000e6a0000000200 */
[C---:B------:R-:W-:Y:S01]  /*8a80*/  HMMA.16816.F32.BF16 R184, R24.reuse, R32, R184 ;  /* 0x0000002018b8723c */ /* 0x040fe200000418b8 */
[----:B------:R3:W-:Y:S05]  /*8a90*/  MUFU.TANH R33, R15 ;  /* 0x0000000f00217308 */ /* 0x0007ea0000002400 */
[----:B------:R-:W-:Y:S03]  /*8aa0*/  HMMA.16816.F32.BF16 R180, R24, R34, R180 ;  /* 0x0000002218b4723c */ /* 0x000fe600000418b4 */
[----:B------:R-:W4:Y:S03]  /*8ab0*/  MUFU.TANH R17, R17 ;  /* 0x0000001100117308 */ /* 0x000f260000002400 */
[----:B--2---:R-:W-:Y:S01]  /*8ac0*/  HMMA.16816.F32.BF16 R176, R196, R20, R176 ;  /* 0x00000014c4b0723c */ /* 0x004fe200000418b0 */
[----:B------:R-:W-:Y:S01]  /*8ad0*/  FMUL.FTZ R29, R29, UR4 ;  /* 0x000000041d1d7c20 */ /* 0x000fe20008410000 */
[----:B------:R-:W-:-:S03]  /*8ae0*/  FMUL.FTZ R28, R28, UR4 ;  /* 0x000000041c1c7c20 */ /* 0x000fc60008410000 */
[----:B------:R-:W2:Y:S01]  /*8af0*/  MUFU.TANH R16, R16 ;  /* 0x0000001000107308 */ /* 0x000ea20000002400 */
[----:B------:R-:W-:Y:S01]  /*8b00*/  HMMA.16816.F32.BF16 R172, R196, R22, R172 ;  /* 0x00000016c4ac723c */ /* 0x000fe200000418ac */
[----:B---3--:R-:W3:Y:S01]  /*8b10*/  LDSM.16.M88.4 R12, [R219+0xf800] ;  /* 0x00f80000db0c783b */ /* 0x008ee20000000200 */
[----:B------:R-:W-:Y:S01]  /*8b20*/  FMUL.FTZ R20, R30, UR4 ;  /* 0x000000041e147c20 */ /* 0x000fe20008410000 */
[----:B------:R-:W-:Y:S01]  /*8b30*/  FMUL.FTZ R21, R31, UR4 ;  /* 0x000000041f157c20 */ /* 0x000fe20008410000 */
[----:B------:R-:W-:Y:S01]  /*8b40*/  FMUL.FTZ R191, R191, UR4 ;  /* 0x00000004bfbf7c20 */ /* 0x000fe20008410000 */
[----:B------:R-:W-:Y:S01]  /*8b50*/  FMUL.FTZ R190, R190, UR4 ;  /* 0x00000004bebe7c20 */ /* 0x000fe20008410000 */
[----:B------:R-:W-:Y:S01]  /*8b60*/  HMMA.16816.F32.BF16 R184, R8, R192, R184 ;  /* 0x000000c008b8723c */ /* 0x000fe200000418b8 */
[----:B------:R-:W-:Y:S01]  /*8b70*/  FMUL.FTZ R22, R188, UR4 ;  /* 0x00000004bc167c20 */ /* 0x000fe20008410000 */
[----:B------:R-:W-:Y:S01]  /*8b80*/  IMAD.U32 R188, RZ, RZ, UR17 ;  /* 0x00000011ffbc7e24 */ /* 0x000fe2000f8e00ff */
[----:B------:R5:W-:Y:S01]  /*8b90*/  MUFU.TANH R32, R29 ;  /* 0x0000001d00207308 */ /* 0x000be20000002400 */
[----:B------:R-:W-:-:S02]  /*8ba0*/  FMUL.FTZ R23, R189, UR4 ;  /* 0x00000004bd177c20 */ /* 0x000fc40008410000 */
[----:B------:R-:W-:Y:S01]  /*8bb0*/  IMAD R188, R188, 0x40, R239 ;  /* 0x00000040bcbc7824 */ /* 0x000fe200078e02ef */
[----:B------:R-:W-:Y:S04]  /*8bc0*/  HMMA.16816.F32.BF16 R180, R8, R194, R180 ;  /* 0x000000c208b4723c */ /* 0x000fe800000418b4 */
[----:B------:R-:W3:Y:S02]  /*8bd0*/  MUFU.TANH R28, R28 ;  /* 0x0000001c001c7308 */ /* 0x000ee40000002400 */
[C---:B-1----:R-:W-:Y:S06]  /*8be0*/  HMMA.16816.F32.BF16 R176, R168.reuse, R4, R176 ;  /* 0x00000004a8b0723c */ /* 0x042fec00000418b0 */
[----:B------:R-:W-:Y:S01]  /*8bf0*/  HMMA.16816.F32.BF16 R172, R168, R6, R172 ;  /* 0x00000006a8ac723c */ /* 0x000fe200000418ac */
[C---:B-----5:R-:W-:Y:S01]  /*8c00*/  VIADD R29, R188.reuse, 0x1 ;  /* 0x00000001bc1d7836 */ /* 0x060fe20000000000 */
[----:B------:R-:W1:Y:S01]  /*8c10*/  MUFU.TANH R20, R20 ;  /* 0x0000001400147308 */ /* 0x000e620000002400 */
[----:B------:R-:W-:-:S02]  /*8c20*/  VIADD R5, R188, 0x8 ;  /* 0x00000008bc057836 */ /* 0x000fc40000000000 */
[----:B------:R-:W-:Y:S01]  /*8c30*/  FMUL.FTZ R34, R184, UR4 ;  /* 0x00000004b8227c20 */ /* 0x000fe20008410000 */
[----:B------:R-:W-:Y:S01]  /*8c40*/  I2FP.F32.S32 R4, R29 ;  /* 0x0000001d00047245 */ /* 0x000fe20000201400 */
[----:B------:R-:W-:Y:S01]  /*8c50*/  VIADD R169, R188, 0x10 ;  /* 0x00000010bca97836 */ /* 0x000fe20000000000 */
[C---:B------:R-:W-:Y:S01]  /*8c60*/  ISETP.GE.AND P2, PT, R29.reuse, R165, PT ;  /* 0x000000a51d00720c */ /* 0x040fe20003f46270 */
[----:B------:R-:W-:Y:S01]  /*8c70*/  FMUL.FTZ R186, R186, UR4 ;  /* 0x00000004baba7c20 */ /* 0x000fe20008410000 */
[----:B------:R-:W-:Y:S01]  /*8c80*/  I2FP.F32.S32 R6, R5 ;  /* 0x0000000500067245 */ /* 0x000fe20000201400 */
[C---:B----4-:R-:W-:Y:S01]  /*8c90*/  FFMA.FTZ R30, R4.reuse, UR5, R17 ;  /* 0x00000005041e7c23 */ /* 0x050fe20008010011 */
[-C--:B------:R-:W-:Y:S01]  /*8ca0*/  ISETP.GE.AND P1, PT, R29, R2.reuse, PT ;  /* 0x000000021d00720c */ /* 0x080fe20003f26270 */
[----:B--2---:R-:W-:Y:S01]  /*8cb0*/  FFMA.FTZ R35, R4, UR5, R16 ;  /* 0x0000000504237c23 */ /* 0x004fe20008010010 */
[C---:B------:R-:W-:Y:S01]  /*8cc0*/  ISETP.GE.AND P0, PT, R5.reuse, R165, PT ;  /* 0x000000a50500720c */ /* 0x040fe20003f06270 */
[----:B------:R-:W-:Y:S01]  /*8cd0*/  VIADD R29, R188, 0x9 ;  /* 0x00000009bc1d7836 */ /* 0x000fe20000000000 */
[----:B------:R-:W-:Y:S01]  /*8ce0*/  FSEL R30, R30, -INF , !P2 ;  /* 0xff8000001e1e7808 */ /* 0x000fe20005000000 */
[C---:B------:R-:W-:Y:S01]  /*8cf0*/  FFMA.FTZ R170, R6.reuse, UR5, R19 ;  /* 0x0000000506aa7c23 */ /* 0x040fe20008010013 */
[-C--:B------:R-:W-:Y:S01]  /*8d00*/  ISETP.GE.AND P2, PT, R5, R2.reuse, PT ;  /* 0x000000020500720c */ /* 0x080fe20003f46270 */
[----:B------:R-:W-:Y:S01]  /*8d10*/  FFMA.FTZ R229, R6, UR5, R229 ;  /* 0x0000000506e57c23 */ /* 0x000fe200080100e5 */
[----:B------:R-:W-:Y:S01]  /*8d20*/  I2FP.F32.S32 R31, R29 ;  /* 0x0000001d001f7245 */ /* 0x000fe20000201400 */
[----:B------:R-:W2:Y:S01]  /*8d30*/  LDSM.16.M88.4 R4, [R212+0x7800] ;  /* 0x00780000d404783b */ /* 0x000ea20000000200 */
[----:B------:R-:W-:Y:S01]  /*8d40*/  FSEL R19, R35, -INF , !P1 ;  /* 0xff80000023137808 */ /* 0x000fe20004800000 */
[----:B------:R-:W4:Y:S01]  /*8d50*/  MUFU.TANH R21, R21 ;  /* 0x0000001500157308 */ /* 0x000f220000002400 */
[-C--:B------:R-:W-:Y:S01]  /*8d60*/  ISETP.GE.AND P1, PT, R29, R165.reuse, PT ;  /* 0x000000a51d00720c */ /* 0x080fe20003f26270 */
[----:B------:R-:W-:Y:S01]  /*8d70*/  FFMA.FTZ R168, R31, UR5, R228 ;  /* 0x000000051fa87c23 */ /* 0x000fe200080100e4 */
[----:B------:R-:W-:Y:S01]  /*8d80*/  FSEL R170, R170, -INF , !P0 ;  /* 0xff800000aaaa7808 */ /* 0x000fe20004000000 */
[C---:B---3--:R-:W-:Y:S01]  /*8d90*/  HMMA.16816.F32.BF16 R176, R24.reuse, R12, R176 ;  /* 0x0000000c18b0723c */ /* 0x048fe200000418b0 */
[-C--:B------:R-:W-:Y:S01]  /*8da0*/  ISETP.GE.AND P0, PT, R29, R2.reuse, PT ;  /* 0x000000021d00720c */ /* 0x080fe20003f06270 */
[----:B------:R-:W-:Y:S01]  /*8db0*/  FFMA.FTZ R31, R31, UR5, R33 ;  /* 0x000000051f1f7c23 */ /* 0x000fe20008010021 */
[----:B------:R-:W-:Y:S01]  /*8dc0*/  FSEL R29, R229, -INF , !P2 ;  /* 0xff800000e51d7808 */ /* 0x000fe20005000000 */
[----:B------:R-:W3:Y:S01]  /*8dd0*/  MUFU.TANH R22, R22 ;  /* 0x0000001600167308 */ /* 0x000ee20000002400 */
[----:B------:R-:W-:Y:S01]  /*8de0*/  FSEL R168, R168, -INF , !P1 ;  /* 0xff800000a8a87808 */ /* 0x000fe20004800000 */
[----:B------:R-:W-:Y:S01]  /*8df0*/  HMMA.16816.F32.BF16 R172, R24, R14, R172 ;  /* 0x0000000e18ac723c */ /* 0x000fe200000418ac */
[C---:B------:R-:W-:Y:S01]  /*8e00*/  ISETP.GE.AND P2, PT, R169.reuse, R165, PT ;  /* 0x000000a5a900720c */ /* 0x040fe20003f46270 */
[C---:B------:R-:W-:Y:S01]  /*8e10*/  VIADD R12, R188.reuse, 0x11 ;  /* 0x00000011bc0c7836 */ /* 0x040fe20000000000 */
[----:B------:R-:W-:Y:S01]  /*8e20*/  ISETP.GE.AND P1, PT, R169, R2, PT ;  /* 0x00000002a900720c */ /* 0x000fe20003f26270 */
[----:B------:R-:W-:Y:S01]  /*8e30*/  FMUL.FTZ R35, R185, UR4 ;  /* 0x00000004b9237c20 */ /* 0x000fe20008410000 */
[----:B------:R-:W-:Y:S01]  /*8e40*/  I2FP.F32.S32 R169, R169 ;  /* 0x000000a900a97245 */ /* 0x000fe20000201400 */
[----:B------:R-:W-:Y:S01]  /*8e50*/  MUFU.TANH R23, R23 ;  /* 0x0000001700177308 */ /* 0x000fe20000002400 */
[----:B------:R-:W-:Y:S01]  /*8e60*/  VIADD R25, R188, 0x18 ;  /* 0x00000018bc197836 */ /* 0x000fe20000000000 */
[----:B------:R-:W-:Y:S01]  /*8e70*/  FSEL R31, R31, -INF , !P0 ;  /* 0xff8000001f1f7808 */ /* 0x000fe20004000000 */
[----:B------:R-:W-:Y:S01]  /*8e80*/  FMUL.FTZ R14, R180, UR4 ;  /* 0x00000004b40e7c20 */ /* 0x000fe20008410000 */
[C---:B------:R-:W-:Y:S01]  /*8e90*/  FFMA.FTZ R28, R169.reuse, UR5, R28 ;  /* 0x00000005a91c7c23 */ /* 0x040fe2000801001c */
[----:B-1----:R-:W-:Y:S01]  /*8ea0*/  FFMA.FTZ R169, R169, UR5, R20 ;  /* 0x00000005a9a97c23 */ /* 0x002fe20008010014 */
[----:B------:R-:W-:Y:S01]  /*8eb0*/  I2FP.F32.S32 R20, R12 ;  /* 0x0000000c00147245 */ /* 0x000fe20000201400 */
[----:B------:R-:W-:Y:S01]  /*8ec0*/  FMUL.FTZ R187, R187, UR4 ;  /* 0x00000004bbbb7c20 */ /* 0x000fe20008410000 */
[----:B------:R-:W-:Y:S01]  /*8ed0*/  MUFU.TANH R16, R191 ;  /* 0x000000bf00107308 */ /* 0x000fe20000002400 */
[----:B------:R-:W-:Y:S01]  /*8ee0*/  I2FP.F32.S32 R15, R25 ;  /* 0x00000019000f7245 */ /* 0x000fe20000201400 */
[----:B------:R-:W-:Y:S01]  /*8ef0*/  FMUL.FTZ R181, R181, UR4 ;  /* 0x00000004b5b57c20 */ /* 0x000fe20008410000 */
[----:B------:R-:W-:Y:S01]  /*8f00*/  FFMA.FTZ R24, R20, UR5, R32 ;  /* 0x0000000514187c23 */ /* 0x000fe20008010020 */
[-C--:B------:R-:W-:Y:S01]  /*8f10*/  ISETP.GE.AND P0, PT, R12, R165.reuse, PT ;  /* 0x000000a50c00720c */ /* 0x080fe20003f06270 */
[----:B----4-:R-:W-:Y:S01]  /*8f20*/  FFMA.FTZ R21, R20, UR5, R21 ;  /* 0x0000000514157c23 */ /* 0x010fe20008010015 */
[----:B------:R-:W-:Y:S01]  /*8f30*/  FSEL R28, R28, -INF , !P2 ;  /* 0xff8000001c1c7808 */ /* 0x000fe20005000000 */
[----:B------:R-:W-:Y:S01]  /*8f40*/  VIADD R20, R188, 0x19 ;  /* 0x00000019bc147836 */ /* 0x000fe20000000000 */
[----:B------:R-:W1:Y:S01]  /*8f50*/  MUFU.TANH R17, R190 ;  /* 0x000000be00117308 */ /* 0x000e620000002400 */
[-C--:B------:R-:W-:Y:S01]  /*8f60*/  ISETP.GE.AND P2, PT, R12, R2.reuse, PT ;  /* 0x000000020c00720c */ /* 0x080fe20003f46270 */
[----:B---3--:R-:W-:Y:S01]  /*8f70*/  FFMA.FTZ R22, R15, UR5, R22 ;  /* 0x000000050f167c23 */ /* 0x008fe20008010016 */
[----:B------:R-:W-:Y:S01]  /*8f80*/  FSEL R27, R169, -INF , !P1 ;  /* 0xff800000a91b7808 */ /* 0x000fe20004800000 */
[----:B------:R-:W-:Y:S01]  /*8f90*/  FMUL.FTZ R183, R183, UR4 ;  /* 0x00000004b7b77c20 */ /* 0x000fe20008410000 */
[----:B------:R-:W-:Y:S01]  /*8fa0*/  FSEL R24, R24, -INF , !P0 ;  /* 0xff80000018187808 */ /* 0x000fe20004000000 */
[----:B--2---:R-:W-:Y:S01]  /*8fb0*/  HMMA.16816.F32.BF16 R176, R8, R4, R176 ;  /* 0x0000000408b0723c */ /* 0x004fe200000418b0 */
[C---:B------:R-:W-:Y:S01]  /*8fc0*/  ISETP.GE.AND P1, PT, R25.reuse, R165, PT ;  /* 0x000000a51900720c */ /* 0x040fe20003f26270 */
[----:B------:R-:W2:Y:S01]  /*8fd0*/  MUFU.TANH R34, R34 ;  /* 0x0000002200227308 */ /* 0x000ea20000002400 */
[----:B------:R-:W-:Y:S01]  /*8fe0*/  ISETP.GE.AND P0, PT, R25, R2, PT ;  /* 0x000000021900720c */ /* 0x000fe20003f06270 */
[----:B------:R-:W-:-:S04]  /*8ff0*/  DEPBAR.LE SB0, 0x0 ;  /* 0x000080000000791a */ /* 0x000fc80000000000 */
[----:B------:R-:W-:Y:S01]  /*9000*/  FSEL R25, R21, -INF , !P2 ;  /* 0xff80000015197808 */ /* 0x000fe20005000000 */
[----:B------:R-:W-:Y:S01]  /*9010*/  VIADD R21, R188, 0x20 ;  /* 0x00000020bc157836 */ /* 0x000fe20000000000 */
[----:B------:R-:W-:Y:S01]  /*9020*/  I2FP.F32.S32 R26, R20 ;  /* 0x00000014001a7245 */ /* 0x000fe20000201400 */
[----:B------:R-:W-:Y:S01]  /*9030*/  MUFU.TANH R35, R35 ;  /* 0x0000002300237308 */ /* 0x000fe20000002400 */
[----:B------:R-:W-:Y:S01]  /*9040*/  FSEL R22, R22, -INF , !P1 ;  /* 0xff80000016167808 */ /* 0x000fe20004800000 */
[----:B-1----:R-:W-:Y:S01]  /*9050*/  FFMA.FTZ R15, R15, UR5, R17 ;  /* 0x000000050f0f7c23 */ /* 0x002fe20008010011 */
[----:B------:R-:W-:Y:S01]  /*9060*/  ISETP.GE.AND P2, PT, R20, R165, PT ;  /* 0x000000a51400720c */ /* 0x000fe20003f46270 */
[----:B------:R-:W-:Y:S01]  /*9070*/  FFMA.FTZ R16, R26, UR5, R16 ;  /* 0x000000051a107c23 */ /* 0x000fe20008010010 */
[-C--:B------:R-:W-:Y:S01]  /*9080*/  ISETP.GE.AND P1, PT, R20, R2.reuse, PT ;  /* 0x000000021400720c */ /* 0x080fe20003f26270 */
[----:B------:R-:W-:Y:S01]  /*9090*/  FFMA.FTZ R20, R26, UR5, R23 ;  /* 0x000000051a147c23 */ /* 0x000fe20008010017 */
[----:B------:R-:W-:Y:S01]  /*90a0*/  I2FP.F32.S32 R26, R21 ;  /* 0x00000015001a7245 */ /* 0x000fe20000201400 */
[----:B------:R-:W1:Y:S01]  /*90b0*/  MUFU.TANH R13, R186 ;  /* 0x000000ba000d7308 */ /* 0x000e620000002400 */
[----:B------:R-:W-:Y:S01]  /*90c0*/  FSEL R23, R15, -INF , !P0 ;  /* 0xff8000000f177808 */ /* 0x000fe20004000000 */
[----:B------:R-:W-:Y:S01]  /*90d0*/  VIADD R17, R188, 0x21 ;  /* 0x00000021bc117836 */ /* 0x000fe20000000000 */
[CC--:B------:R-:W-:Y:S01]  /*90e0*/  ISETP.GE.AND P0, PT, R21.reuse, R165.reuse, PT ;  /* 0x000000a51500720c */ /* 0x0c0fe20003f06270 */
[----:B--2---:R-:W-:Y:S01]  /*90f0*/  FFMA.FTZ R34, R26, UR5, R34 ;  /* 0x000000051a227c23 */ /* 0x004fe20008010022 */
[----:B------:R-:W-:Y:S01]  /*9100*/  FSEL R20, R20, -INF , !P2 ;  /* 0xff80000014147808 */ /* 0x000fe20005000000 */
[----:B------:R-:W-:Y:S01]  /*9110*/  HMMA.16816.F32.BF16 R172, R8, R6, R172 ;  /* 0x0000000608ac723c */ /* 0x000fe200000418ac */
[-C--:B------:R-:W-:Y:S01]  /*9120*/  ISETP.GE.AND P2, PT, R21, R2.reuse, PT ;  /* 0x000000021500720c */ /* 0x080fe20003f46270 */
[----:B------:R-:W2:Y:S01]  /*9130*/  MUFU.TANH R12, R187 ;  /* 0x000000bb000c7308 */ /* 0x000ea20000002400 */
[----:B------:R-:W-:Y:S01]  /*9140*/  FSEL R21, R16, -INF , !P1 ;  /* 0xff80000010157808 */ /* 0x000fe20004800000 */
[----:B------:R-:W-:Y:S01]  /*9150*/  FMUL.FTZ R5, R182, UR4 ;  /* 0x00000004b6057c20 */ /* 0x000fe20008410000 */
[----:B------:R-:W-:Y:S01]  /*9160*/  FSEL R34, R34, -INF , !P0 ;  /* 0xff80000022227808 */ /* 0x000fe20004000000 */
[----:B------:R-:W-:Y:S01]  /*9170*/  FMUL.FTZ R16, R176, UR4 ;  /* 0x00000004b0107c20 */ /* 0x000fe20008410000 */
[C---:B------:R-:W-:Y:S01]  /*9180*/  ISETP.GE.AND P1, PT, R17.reuse, R165, PT ;  /* 0x000000a51100720c */ /* 0x040fe20003f26270 */
[----:B------:R-:W-:Y:S01]  /*9190*/  FMUL.FTZ R6, R178, UR4 ;  /* 0x00000004b2067c20 */ /* 0x000fe20008410000 */
[----:B------:R-:W-:Y:S01]  /*91a0*/  ISETP.GE.AND P0, PT, R17, R2, PT ;  /* 0x000000021100720c */ /* 0x000fe20003f06270 */
[----:B------:R-:W3:Y:S01]  /*91b0*/  MUFU.TANH R14, R14 ;  /* 0x0000000e000e7308 */ /* 0x000ee20000002400 */
[----:B------:R-:W-:Y:S01]  /*91c0*/  I2FP.F32.S32 R17, R17 ;  /* 0x0000001100117245 */ /* 0x000fe20000201400 */
[----:B-1----:R-:W-:Y:S01]  /*91d0*/  FFMA.FTZ R26, R26, UR5, R13 ;  /* 0x000000051a1a7c23 */ /* 0x002fe2000801000d */
[----:B------:R-:W-:-:S02]  /*91e0*/  VIADD R13, R188, 0x28 ;  /* 0x00000028bc0d7836 */ /* 0x000fc40000000000 */
[----:B------:R-:W-:Y:S01]  /*91f0*/  FMUL.FTZ R179, R179, UR4 ;  /* 0x00000004b3b37c20 */ /* 0x000fe20008410000 */
[----:B------:R-:W-:Y:S02]  /*9200*/  VIADD R8, R188, 0x29 ;  /* 0x00000029bc087836 */ /* 0x000fe40000000000 */
[----:B------:R-:W-:Y:S01]  /*9210*/  FFMA.FTZ R196, R17, UR5, R35 ;  /* 0x0000000511c47c23 */ /* 0x000fe20008010023 */
[----:B------:R-:W-:Y:S01]  /*9220*/  FSEL R35, R26, -INF , !P2 ;  /* 0xff8000001a237808 */ /* 0x000fe20005000000 */
[----:B------:R-:W1:Y:S01]  /*9230*/  MUFU.TANH R4, R181 ;  /* 0x000000b500047308 */ /* 0x000e620000002400 */
[----:B------:R-:W-:Y:S01]  /*9240*/  ISETP.GE.AND P2, PT, R13, R165, PT ;  /* 0x000000a50d00720c */ /* 0x000fe20003f46270 */
[----:B--2---:R-:W-:Y:S01]  /*9250*/  FFMA.FTZ R12, R17, UR5, R12 ;  /* 0x00000005110c7c23 */ /* 0x004fe2000801000c */
[----:B------:R-:W-:Y:S01]  /*9260*/  FSEL R196, R196, -INF , !P1 ;  /* 0xff800000c4c47808 */ /* 0x000fe20004800000 */
[----:B------:R-:W-:Y:S01]  /*9270*/  FMUL.FTZ R177, R177, UR4 ;  /* 0x00000004b1b17c20 */ /* 0x000fe20008410000 */
[----:B------:R-:W-:Y:S01]  /*9280*/  ISETP.GE.AND P1, PT, R13, R2, PT ;  /* 0x000000020d00720c */ /* 0x000fe20003f26270 */
[----:B------:R-:W-:Y:S01]  /*9290*/  VIADD R9, R188, 0x31 ;  /* 0x00000031bc097836 */ /* 0x000fe20000000000 */
[----:B------:R-:W-:Y:S01]  /*92a0*/  I2FP.F32.S32 R13, R13 ;  /* 0x0000000d000d7245 */ /* 0x000fe20000201400 */
[----:B------:R-:W2:Y:S01]  /*92b0*/  MUFU.TANH R15, R183 ;  /* 0x000000b7000f7308 */ /* 0x000ea20000002400 */
[----:B------:R-:W-:Y:S01]  /*92c0*/  FSEL R33, R12, -INF , !P0 ;  /* 0xff8000000c217808 */ /* 0x000fe20004000000 */
[----:B------:R-:W-:Y:S01]  /*92d0*/  FMUL.FTZ R174, R174, UR4 ;  /* 0x00000004aeae7c20 */ /* 0x000fe20008410000 */
[----:B------:R-:W-:Y:S01]  /*92e0*/  ISETP.GE.AND P0, PT, R8, R165, PT ;  /* 0x000000a50800720c */ /* 0x000fe20003f06270 */
[----:B---3--:R-:W-:Y:S01]  /*92f0*/  FFMA.FTZ R14, R13, UR5, R14 ;  /* 0x000000050d0e7c23 */ /* 0x008fe2000801000e */
[----:B------:R-:W-:Y:S01]  /*9300*/  I2FP.F32.S32 R7, R8 ;  /* 0x0000000800077245 */ /* 0x000fe20000201400 */
[----:B------:R-:W-:Y:S01]  /*9310*/  FMUL.FTZ R175, R175, UR4 ;  /* 0x00000004afaf7c20 */ /* 0x000fe20008410000 */
[----:B------:R-:W-:Y:S01]  /*9320*/  FMUL.FTZ R173, R173, UR4 ;  /* 0x00000004adad7c20 */ /* 0x000fe20008410000 */
[----:B------:R-:W3:Y:S01]  /*9330*/  MUFU.TANH R5, R5 ;  /* 0x0000000500057308 */ /* 0x000ee20000002400 */
[----:B------:R-:W-:Y:S01]  /*9340*/  FSEL R194, R14, -INF , !P2 ;  /* 0xff8000000ec27808 */ /* 0x000fe20005000000 */
[----:B-1----:R-:W-:Y:S01]  /*9350*/  FFMA.FTZ R32, R7, UR5, R4 ;  /* 0x0000000507207c23 */ /* 0x002fe20008010004 */
[----:B------:R-:W-:Y:S01]  /*9360*/  ISETP.GE.AND P2, PT, R8, R2, PT ;  /* 0x000000020800720c */ /* 0x000fe20003f46270 */
[----:B------:R-:W-:-:S02]  /*9370*/  VIADD R8, R188, 0x30 ;  /* 0x00000030bc087836 */ /* 0x000fc40000000000 */
[----:B------:R-:W-:Y:S01]  /*9380*/  FMUL.FTZ R4, R172, UR4 ;  /* 0x00000004ac047c20 */ /* 0x000fe20008410000 */
[----:B------:R-:W-:Y:S01]  /*9390*/  FSEL R32, R32, -INF , !P0 ;  /* 0xff80000020207808 */ /* 0x000fe20004000000 */
[----:B------:R-:W1:Y:S01]  /*93a0*/  MUFU.TANH R16, R16 ;  /* 0x0000001000107308 */ /* 0x000e620000002400 */
[----:B--2---:R-:W-:Y:S01]  /*93b0*/  FFMA.FTZ R15, R7, UR5, R15 ;  /* 0x00000005070f7c23 */ /* 0x004fe2000801000f */
[----:B------:R-:W-:Y:S02]  /*93c0*/  I2FP.F32.S32 R7, R8 ;  /* 0x0000000800077245 */ /* 0x000fe40000201400 */
[----:B------:R-:W-:Y:S02]  /*93d0*/  ISETP.GE.AND P0, PT, R8, R2, PT ;  /* 0x000000020800720c */ /* 0x000fe40003f06270 */
[----:B------:R-:W-:Y:S02]  /*93e0*/  FSEL R193, R15, -INF , !P2 ;  /* 0xff8000000fc17808 */ /* 0x000fe40005000000 */
[----:B------:R-:W2:Y:S01]  /*93f0*/  MUFU.TANH R6, R6 ;  /* 0x0000000600067308 */ /* 0x000ea20000002400 */
[----:B---3--:R-:W-:Y:S01]  /*9400*/  FFMA.FTZ R195, R13, UR5, R5 ;  /* 0x000000050dc37c23 */ /* 0x008fe20008010005 */
[----:B------:R-:W-:-:S04]  /*9410*/  ISETP.GE.AND P2, PT, R9, R165, PT ;  /* 0x000000a50900720c */ /* 0x000fc80003f46270 */
[----:B------:R-:W-:Y:S02]  /*9420*/  FSEL R195, R195, -INF , !P1 ;  /* 0xff800000c3c37808 */ /* 0x000fe40004800000 */
[----:B------:R-:W3:Y:S01]  /*9430*/  MUFU.TANH R5, R179 ;  /* 0x000000b300057308 */ /* 0x000ee20000002400 */
[C---:B-1----:R-:W-:Y:S01]  /*9440*/  FFMA.FTZ R16, R7.reuse, UR5, R16 ;  /* 0x0000000507107c23 */ /* 0x042fe20008010010 */
[----:B------:R-:W-:Y:S01]  /*9450*/  BAR.SYNC.DEFER_BLOCKING 0x0 ;  /* 0x0000000000007b1d */ /* 0x000fe20000010000 */
[----:B------:R-:W-:Y:S02]  /*9460*/  ISETP.GE.AND P1, PT, R8, R165, PT ;  /* 0x000000a50800720c */ /* 0x000fe40003f26270 */
[----:B------:R-:W-:Y:S02]  /*9470*/  I2FP.F32.S32 R8, R9 ;  /* 0x0000000900087245 */ /* 0x000fe40000201400 */
[----:B------:R-:W-:Y:S01]  /*9480*/  FSEL R184, R16, -INF , !P1 ;  /* 0xff80000010b87808 */ /* 0x000fe20004800000 */
[----:B------:R-:W1:Y:S01]  /*9490*/  MUFU.TANH R4, R4 ;  /* 0x0000000400047308 */ /* 0x000e620000002400 */
[----:B--2---:R-:W-:Y:S01]  /*94a0*/  FFMA.FTZ R6, R7, UR5, R6 ;  /* 0x0000000507067c23 */ /* 0x004fe20008010006 */
[----:B------:R-:W-:Y:S01]  /*94b0*/  ISETP.GE.AND P1, PT, R9, R2, PT ;  /* 0x000000020900720c */ /* 0x000fe20003f26270 */
[----:B------:R-:W-:-:S03]  /*94c0*/  VIADD R7, R188, 0x38 ;  /* 0x00000038bc077836 */ /* 0x000fc60000000000 */
[----:B------:R-:W-:Y:S02]  /*94d0*/  FSEL R181, R6, -INF , !P0 ;  /* 0xff80000006b57808 */ /* 0x000fe40004000000 */
[----:B------:R-:W2:Y:S01]  /*94e0*/  MUFU.TANH R177, R177 ;  /* 0x000000b100b17308 */ /* 0x000ea20000002400 */
[----:B------:R-:W-:Y:S01]  /*94f0*/  I2FP.F32.S32 R11, R7 ;  /* 0x00000007000b7245 */ /* 0x000fe20000201400 */
[----:B---3--:R-:W-:Y:S01]  /*9500*/  FFMA.FTZ R5, R8, UR5, R5 ;  /* 0x0000000508057c23 */ /* 0x008fe20008010005 */
[----:B------:R-:W-:-:S04]  /*9510*/  ISETP.GE.AND P0, PT, R7, R165, PT ;  /* 0x000000a50700720c */ /* 0x000fc80003f06270 */
[----:B------:R-:W-:Y:S01]  /*9520*/  FSEL R179, R5, -INF , !P1 ;  /* 0xff80000005b37808 */ /* 0x000fe20004800000 */
[----:B------:R-:W3:Y:S01]  /*9530*/  MUFU.TANH R9, R174 ;  /* 0x000000ae00097308 */ /* 0x000ee20000002400 */
[----:B-1----:R-:W-:Y:S01]  /*9540*/  FFMA.FTZ R180, R11, UR5, R4 ;  /* 0x000000050bb47c23 */ /* 0x002fe20008010004 */
[----:B------:R-:W-:Y:S02]  /*9550*/  I2FP.F32.S32 R5, R188 ;  /* 0x000000bc00057245 */ /* 0x000fe40000201400 */
[----:B------:R-:W-:Y:S02]  /*9560*/  ISETP.GE.AND P1, PT, R188, R165, PT ;  /* 0x000000a5bc00720c */ /* 0x000fe40003f26270 */
[----:B------:R-:W-:Y:S02]  /*9570*/  FSEL R180, R180, -INF , !P0 ;  /* 0xff800000b4b47808 */ /* 0x000fe40004000000 */
[----:B------:R-:W1:Y:S01]  /*9580*/  MUFU.TANH R6, R18 ;  /* 0x0000001200067308 */ /* 0x000e620000002400 */
[----:B--2---:R-:W-:Y:S01]  /*9590*/  FFMA.FTZ R177, R8, UR5, R177 ;  /* 0x0000000508b17c23 */ /* 0x004fe200080100b1 */
[C---:B------:R-:W-:Y:S01]  /*95a0*/  ISETP.GE.AND P0, PT, R188.reuse, R2, PT ;  /* 0x00000002bc00720c */ /* 0x040fe20003f06270 */
[----:B------:R-:W-:-:S03]  /*95b0*/  VIADD R188, R188, 0x39 ;  /* 0x00000039bcbc7836 */ /* 0x000fc60000000000 */
[----:B------:R-:W-:Y:S02]  /*95c0*/  FSEL R182, R177, -INF , !P2 ;  /* 0xff800000b1b67808 */ /* 0x000fe40005000000 */
[----:B------:R-:W2:Y:S01]  /*95d0*/  MUFU.TANH R0, R0 ;  /* 0x0000000000007308 */ /* 0x000ea20000002400 */
[----:B---3--:R-:W-:Y:S01]  /*95e0*/  FFMA.FTZ R9, R11, UR5, R9 ;  /* 0x000000050b097c23 */ /* 0x008fe20008010009 */
[----:B------:R-:W-:-:S04]  /*95f0*/  ISETP.GE.AND P2, PT, R7, R2, PT ;  /* 0x000000020700720c */ /* 0x000fc80003f46270 */
[----:B------:R-:W-:Y:S02]  /*9600*/  FSEL R177, R9, -INF , !P2 ;  /* 0xff80000009b17808 */ /* 0x000fe40005000000 */
[----:B------:R-:W3:Y:S01]  /*9610*/  MUFU.TANH R4, R173 ;  /* 0x000000ad00047308 */ /* 0x000ee20000002400 */
[----:B-1----:R-:W-:Y:S01]  /*9620*/  FFMA.FTZ R6, R5, UR5, R6 ;  /* 0x0000000505067c23 */ /* 0x002fe20008010006 */
[----:B------:R-:W-:-:S04]  /*9630*/  ISETP.GE.AND P2, PT, R188, R165, PT ;  /* 0x000000a5bc00720c */ /* 0x000fc80003f46270 */
[----:B------:R-:W-:Y:S02]  /*9640*/  FSEL R165, R6, -INF , !P0 ;  /* 0xff80000006a57808 */ /* 0x000fe40004000000 */
[----:B------:R-:W1:Y:S01]  /*9650*/  MUFU.TANH R175, R175 ;  /* 0x000000af00af7308 */ /* 0x000e620000002400 */
[----:B------:R-:W-:Y:S01]  /*9660*/  PLOP3.LUT P0, PT, PT, PT, UP0, 0x80, 0x0 ;  /* 0x000000000000781c */ /* 0x000fe20003f0f008 */
[----:B--2---:R-:W-:Y:S01]  /*9670*/  FFMA.FTZ R0, R5, UR5, R0 ;  /* 0x0000000505007c23 */ /* 0x004fe20008010000 */
[----:B------:R-:W-:-:S04]  /*9680*/  I2FP.F32.S32 R5, R188 ;  /* 0x000000bc00057245 */ /* 0x000fc80000201400 */
[----:B------:R-:W-:Y:S01]  /*9690*/  FSEL R0, R0, -INF , !P1 ;  /* 0xff80000000007808 */ /* 0x000fe20004800000 */
[----:B---3--:R-:W-:Y:S01]  /*96a0*/  FFMA.FTZ R4, R5, UR5, R4 ;  /* 0x0000000505047c23 */ /* 0x008fe20008010004 */
[----:B------:R-:W-:-:S04]  /*96b0*/  ISETP.GE.AND P1, PT, R188, R2, PT ;  /* 0x00000002bc00720c */ /* 0x000fc80003f26270 */
[----:B------:R-:W-:Y:S01]  /*96c0*/  FSEL R178, R4, -INF , !P2 ;  /* 0xff80000004b27808 */ /* 0x000fe20005000000 */
[----:B-1----:R-:W-:-:S05]  /*96d0*/  FFMA.FTZ R175, R5, UR5, R175 ;  /* 0x0000000505af7c23 */ /* 0x002fca00080100af */
[----:B------:R-:W-:Y:S01]  /*96e0*/  FSEL R175, R175, -INF , !P1 ;  /* 0xff800000afaf7808 */ /* 0x000fe20004800000 */
[----:B------:R-:W-:Y:S06]  /*96f0*/  @!P0 BRA `(.L_x_775) ;  /* 0x0000000800548947 */ /* 0x000fec0003800000 */
        /* <DEDUP_REMOVED lines=19> */
[C---:B---3--:R-:W-:Y:S02]  /*9830*/  @!P5 LEA R186, P2, R15.reuse, R6, 0x1 ;  /* 0x000000060fbad211 */ /* 0x048fe400078408ff */
[C-C-:B------:R-:W-:Y:S02]  /*9840*/  @!P6 LEA.HI.X R17, R15.reuse, R9, R2.reuse, 0x1, P1 ;  /* 0x000000090f11e211 */ /* 0x140fe400008f0c02 */
[C-C-:B------:R-:W-:Y:S02]  /*9850*/  @!P5 LEA.HI.X R187, R15.reuse, R7, R2.reuse, 0x1, P2 ;  /* 0x000000070fbbd211 */ /* 0x140fe400010f0c02 */
        /* <DEDUP_REMOVED lines=31> */
[----:B------:R-:W-:Y:S03]  /*9a50*/  @!P3 LDGSTS.E.BYPASS.LTC128B.128 [R227+0xe000], desc[UR26][R198.64+0x180] ;  /* 0x0e000180c6e3bfae */ /* 0x000fe6000b901d5a */
[C---:B------:R-:W-:Y:S01]  /*9a60*/  @!P5 LEA.HI.X R189, R169.reuse, R9, R2, 0x1, P1 ;  /* 0x00000009a9bdd211 */ /* 0x040fe200008f0c02 */
[----:B------:R3:W-:Y:S02]  /*9a70*/  @P6 STS.128 [R227+0x8800], RZ ;  /* 0x008800ffe3006388 */ /* 0x0007e40000000c00 */
[----:B----4-:R-:W4:Y:S02]  /*9a80*/  @!P6 LDC.64 R16, c[0x0][0x218] ;  /* 0x00008600ff10eb82 */ /* 0x010f240000000a00 */
[----:B------:R-:W-:Y:S01]  /*9a90*/  @!PT LDS RZ, [RZ] ;  /* 0x00000000fffff984 */ /* 0x000fe20000000800 */
[----:B------:R-:W-:Y:S01]  /*9aa0*/  @!PT LDS RZ, [RZ] ;  /* 0x00000000fffff984 */ /* 0x000fe20000000800 */
[----:B------:R-:W-:Y:S01]  /*9ab0*/  @!PT LDS RZ, [RZ] ;  /* 0x00000000fffff984 */ /* 0x000fe20000000800 */
[----:B------:R-:W-:Y:S04]  /*9ac0*/  @!P6 LDGSTS.E.BYPASS.LTC128B.128 [R227+0x8800], desc[UR26][R190.64] ;  /* 0x08800000bee3efae */ /* 0x000fe8000b901d5a */
[----:B------:R3:W-:Y:S02]  /*9ad0*/  @P5 STS.128 [R227+0xa800], RZ ;  /* 0x00a800ffe3005388 */ /* 0x0007e40000000c00 */
[----:B------:R-:W3:Y:S01]  /*9ae0*/  @!P5 LDC.64 R14, c[0x0][0x218] ;  /* 0x00008600ff0edb82 */ /* 0x000ee20000000a00 */
[C---:B-----5:R-:W-:Y:S01]  /*9af0*/  @!P3 LEA R186, P1, R169.reuse, R4, 0x1 ;  /* 0x00000004a9bab211 */ /* 0x060fe200078208ff */
[----:B------:R-:W-:Y:S01]  /*9b00*/  @!PT LDS RZ, [RZ] ;  /* 0x00000000fffff984 */ /* 0x000fe20000000800 */
[----:B------:R-:W-:Y:S01]  /*9b10*/  @!PT LDS RZ, [RZ] ;  /* 0x00000000fffff984 */ /* 0x000fe20000000800 */
[----:B------:R-:W-:Y:S01]  /*9b20*/  @!PT LDS RZ, [RZ] ;  /* 0x00000000fffff984 */ /* 0x000fe20000000800 */
[----:B------:R1:W-:Y:S01]  /*9b30*/  @!P5 LDGSTS.E.BYPASS.LTC128B.128 [R227+0xa800], desc[UR26][R188.64+0x80] ;  /* 0x0a800080bce3dfae */ /* 0x0003e2000b901d5a */
[----:B--2---:R-:W-:-:S03]  /*9b40*/  @!P4 LEA R172, P2, R169, R6, 0x1 ;  /* 0x00000006a9acc211 */ /* 0x004fc600078408ff */
[----:B------:R2:W-:Y:S01]  /*9b50*/  @P4 STS.128 [R227+0xc800], RZ ;  /* 0x00c800ffe3004388 */ /* 0x0005e20000000c00 */
[C-C-:B------:R-:W-:Y:S01]  /*9b60*/  @!P3 LEA.HI.X R187, R169.reuse, R5, R2.reuse, 0x1, P1 ;  /* 0x00000005a9bbb211 */ /* 0x140fe200008f0c02 */
[----:B------:R-:W5:Y:S01]  /*9b70*/  @!P3 LDC.64 R10, c[0x0][0x218] ;  /* 0x00008600ff0abb82 */ /* 0x000f620000000a00 */
[C---:B------:R-:W-:Y:S02]  /*9b80*/  @!P4 LEA.HI.X R173, R169.reuse, R7, R2, 0x1, P2 ;  /* 0x00000007a9adc211 */ /* 0x040fe400010f0c02 */
[----:B------:R-:W-:-:S03]  /*9b90*/  IADD3 R18, P2, R169, UR39, RZ ;  /* 0x00000027a9127c10 */ /* 0x000fc6000ff5e0ff */
[----:B------:R-:W-:Y:S01]  /*9ba0*/  @!PT LDS RZ, [RZ] ;  /* 0x00000000fffff984 */ /* 0x000fe20000000800 */
[----:B------:R-:W-:Y:S01]  /*9bb0*/  @!PT LDS RZ, [RZ] ;  /* 0x00000000fffff984 */ /* 0x000fe20000000800 */
[----:B------:R-:W-:Y:S01]  /*9bc0*/  @!PT LDS RZ, [RZ] ;  /* 0x00000000fffff984 */ /* 0x000fe20000000800 */
[----:B------:R2:W-:Y:S01]  /*9bd0*/  @!P4 LDGSTS.E.BYPASS.LTC128B.128 [R227+0xc800], desc[UR26][R172.64+0x100] ;  /* 0x0c800100ace3cfae */ /* 0x0005e2000b901d5a */
[----:B------:R-:W-:Y:S01]  /*9be0*/  IADD3.X R2, R2, UR38, RZ, P2, !PT ;  /* 0x0000002602027c10 */ /* 0x000fe200097fe4ff */
[----:B------:R-:W2:Y:S01]  /*9bf0*/  @!P6 LDC.64 R8, c[0x0][0x218] ;  /* 0x00008600ff08eb82 */ /* 0x000ea20000000a00 */
[C---:B----4-:R-:W-:Y:S01]  /*9c00*/  @!P6 LEA R16, P1, R18.reuse, R16, 0x1 ;  /* 0x000000101210e211 */ /* 0x050fe200078208ff */
[----:B------:R4:W-:Y:S03]  /*9c10*/  @P3 STS.128 [R227+0xe800], RZ ;  /* 0x00e800ffe3003388 */ /* 0x0009e60000000c00 */
[C---:B------:R-:W-:Y:S01]  /*9c20*/  @!P6 LEA.HI.X R17, R18.reuse, R17, R2, 0x1, P1 ;  /* 0x000000111211e211 */ /* 0x040fe200008f0c02 */
[----:B------:R-:W-:Y:S01]  /*9c30*/  @!PT LDS RZ, [RZ] ;  /* 0x00000000fffff984 */ /* 0x000fe20000000800 */
[----:B------:R-:W-:Y:S01]  /*9c40*/  @!PT LDS RZ, [RZ] ;  /* 0x00000000fffff984 */ /* 0x000fe20000000800 */
[----:B------:R-:W-:Y:S01]  /*9c50*/  @!PT LDS RZ, [RZ] ;  /* 0x00000000fffff984 */ /* 0x000fe20000000800 */
[----:B------:R4:W-:Y:S02]  /*9c60*/  @!P3 LDGSTS.E.BYPASS.LTC128B.128 [R227+0xe800], desc[UR26][R186.64+0x180] ;  /* 0x0e800180bae3bfae */ /* 0x0009e4000b901d5a */
[----:B------:R-:W4:Y:S01]  /*9c70*/  @!P5 LDC.64 R6, c[0x0][0x218] ;  /* 0x00008600ff06db82 */ /* 0x000f220000000a00 */
[C---:B---3--:R-:W-:Y:S01]  /*9c80*/  @!P5 LEA R14, P2, R18.reuse, R14, 0x1 ;  /* 0x0000000e120ed211 */ /* 0x048fe200078408ff */
[----:B------:R3:W-:Y:S01]  /*9c90*/  @P6 STS.128 [R227+0x9000], RZ ;  /* 0x009000ffe3006388 */ /* 0x0007e20000000c00 */
[----:B-1----:R-:W-:-:S03]  /*9ca0*/  @!P4 LEA R188, P1, R18, R12, 0x1 ;  /* 0x0000000c12bcc211 */ /* 0x002fc600078208ff */
[----:B------:R-:W-:Y:S01]  /*9cb0*/  @!PT LDS RZ, [RZ] ;  /* 0x00000000fffff984 */ /* 0x000fe20000000800 */
[----:B------:R-:W-:Y:S01]  /*9cc0*/  @!PT LDS RZ, [RZ] ;  /* 0x00000000fffff984 */ /* 0x000fe20000000800 */
[----:B------:R-:W-:Y:S01]  /*9cd0*/  @!PT LDS RZ, [RZ] ;  /* 0x00000000fffff984 */ /* 0x000fe20000000800 */
[----:B------:R3:W-:Y:S01]  /*9ce0*/  @!P6 LDGSTS.E.BYPASS.LTC128B.128 [R227+0x9000], desc[UR26][R16.64] ;  /* 0x0900000010e3efae */ /* 0x0007e2000b901d5a */
[C-C-:B------:R-:W-:Y:S01]  /*9cf0*/  @!P5 LEA.HI.X R15, R18.reuse, R15, R2.reuse, 0x1, P2 ;  /* 0x0000000f120fd211 */ /* 0x140fe200010f0c02 */
[----:B------:R-:W1:Y:S01]  /*9d00*/  @!P4 LDC.64 R4, c[0x0][0x218] ;  /* 0x00008600ff04cb82 */ /* 0x000e620000000a00 */
[C-C-:B------:R-:W-:Y:S01]  /*9d10*/  @!P4 LEA.HI.X R189, R18.reuse, R13, R2.reuse, 0x1, P1 ;  /* 0x0000000d12bdc211 */ /* 0x140fe200008f0c02 */
[----:B------:R3:W-:Y:S01]  /*9d20*/  @P5 STS.128 [R227+0xb000], RZ ;  /* 0x00b000ffe3005388 */ /* 0x0007e20000000c00 */
[C---:B-----5:R-:W-:Y:S02]  /*9d30*/  @!P3 LEA R190, P1, R18.reuse, R10, 0x1 ;  /* 0x0000000a12beb211 */ /* 0x060fe400078208ff */
[C---:B------:R-:W-:Y:S01]  /*9d40*/  IADD3 R12, P2, R18.reuse, UR39, RZ ;  /* 0x00000027120c7c10 */ /* 0x040fe2000ff5e0ff */
[----:B------:R-:W-:Y:S01]  /*9d50*/  @!PT LDS RZ, [RZ] ;  /* 0x00000000fffff984 */ /* 0x000fe20000000800 */
[----:B------:R-:W-:Y:S01]  /*9d60*/  @!PT LDS RZ, [RZ] ;  /* 0x00000000fffff984 */ /* 0x000fe20000000800 */
[----:B------:R-:W-:Y:S01]  /*9d70*/  @!PT LDS RZ, [RZ] ;  /* 0x00000000fffff984 */ /* 0x000fe20000000800 */
[----:B------:R3:W-:Y:S01]  /*9d80*/  @!P5 LDGSTS.E.BYPASS.LTC128B.128 [R227+0xb000], desc[UR26][R14.64+0x80] ;  /* 0x0b0000800ee3dfae */ /* 0x0007e2000b901d5a */
[----:B------:R-:W-:Y:S02]  /*9d90*/  @!P3 LEA.HI.X R191, R18, R11, R2, 0x1, P1 ;  /* 0x0000000b12bfb211 */ /* 0x000fe400008f0c02 */
[----:B--2---:R-:W-:Y:S01]  /*9da0*/  @!P6 LEA R8, P1, R12, R8, 0x1 ;  /* 0x000000080c08e211 */ /* 0x004fe200078208ff */
[----:B------:R3:W-:Y:S01]  /*9db0*/  @P4 STS.128 [R227+0xd000], RZ ;  /* 0x00d000ffe3004388 */ /* 0x0007e20000000c00 */
[----:B------:R-:W-:-:S03]  /*9dc0*/  IADD3.X R11, R2, UR38, RZ, P2, !PT ;  /* 0x00000026020b7c10 */ /* 0x000fc600097fe4ff */
[----:B------:R-:W-:Y:S01]  /*9dd0*/  @!PT LDS RZ, [RZ] ;  /* 0x00000000fffff984 */ /* 0x000fe20000000800 */
[----:B------:R-:W-:Y:S01]  /*9de0*/  @!PT LDS RZ, [RZ] ;  /* 0x00000000fffff984 */ /* 0x000fe20000000800 */
[----:B------:R-:W-:Y:S01]  /*9df0*/  @!PT LDS RZ, [RZ] ;  /* 0x00000000fffff984 */ /* 0x000fe20000000800 */
[----:B------:R3:W-:Y:S01]  /*9e00*/  @!P4 LDGSTS.E.BYPASS.LTC128B.128 [R227+0xd000], desc[UR26][R188.64+0x100] ;  /* 0x0d000100bce3cfae */ /* 0x0007e2000b901d5a */
[C-C-:B------:R-:W-:Y:S02]  /*9e10*/  @!P6 LEA.HI.X R9, R12.reuse, R9, R11.reuse, 0x1, P1 ;  /* 0x000000090c09e211 */ /* 0x140fe400008f0c0b */
[C---:B----4-:R-:W-:Y:S01]  /*9e20*/  @!P5 LEA R6, P2, R12.reuse, R6, 0x1 ;  /* 0x000000060c06d211 */ /* 0x050fe200078408ff */
        /* <DEDUP_REMOVED lines=32> */
.L_x_777:
[----:B------:R-:W-:Y:S05]  /*a030*/  BSYNC B0 ;  /* 0x0000000000007941 */ /* 0x000fea0003800000 */
.L_x_776:
[----:B------:R-:W0:Y:S02]  /*a040*/  LDGDEPBAR ;  /* 0x00000000000079af */ /* 0x000e240000000000 */
.L_x_775:
[----:B-1-3--:R-:W-:Y:S01]  /*a050*/  FMNMX.FTZ R5, R164, R0, !PT ;  /* 0x00000000a4057209 */ /* 0x00afe20007810000 */
[----:B------:R-:W-:Y:S01]  /*a060*/  LDSM.16.MT88.4 R12, [R220+0x10000] ;  /* 0x01000000dc0c783b */ /* 0x000fe20000004200 */
[----:B------:R-:W-:Y:S01]  /*a070*/  FMNMX.FTZ R6, R3, R165, !PT ;  /* 0x000000a503067209 */ /* 0x000fe20007810000 */
[----:B------:R-:W-:Y:S01]  /*a080*/  @UP0 UIADD3 UR19, UR19, -0x3, URZ ;  /* 0xfffffffd13130890 */ /* 0x000fe2000fffe03f */
        /* <DEDUP_REMOVED lines=30> */
[----:B------:R-:W1:Y:S04]  /*a270*/  SHFL.BFLY PT, R7, R8, 0x2, 0x1f ;  /* 0x0c401f0008077f89 */ /* 0x000e6800000e0000 */
[----:B------:R-:W2:Y:S01]  /*a280*/  SHFL.BFLY PT, R5, R6, 0x2, 0x1f ;  /* 0x0c401f0006057f89 */ /* 0x000ea200000e0000 */
[----:B-1----:R-:W-:-:S03]  /*a290*/  FMNMX.FTZ R7, R8, R7, !PT ;  /* 0x0000000708077209 */ /* 0x002fc60007810000 */
[----:B------:R-:W-:Y:S01]  /*a2a0*/  LDSM.16.MT88.4 R8, [R218+0x10000] ;  /* 0x01000000da08783b */ /* 0x000fe20000004200 */
        /* <DEDUP_REMOVED lines=22> */
[--C-:B------:R-:W-:Y:S01]  /*a410*/  FFMA.FTZ R186, R24, UR10, -R183.reuse ;  /* 0x0000000a18ba7c23 */ /* 0x100fe200080108b7 */
[--C-:B------:R-:W-:Y:S01]  /*a420*/  FFMA.FTZ R168, R19, UR10, -R176.reuse ;  /* 0x0000000a13a87c23 */ /* 0x100fe200080108b0 */
[--C-:B------:R-:W-:Y:S01]  /*a430*/  FFMA.FTZ R169, R165, UR10, -R176.reuse ;  /* 0x0000000aa5a97c23 */ /* 0x100fe200080108b0 */
[----:B------:R-:W1:Y:S01]  /*a440*/  LDSM.16.MT88.4 R16, [R217+0x10000] ;  /* 0x01000000d910783b */ /* 0x000e620000004200 */
[--C-:B------:R-:W-:Y:S01]  /*a450*/  FFMA.FTZ R165, R29, UR10, -R176.reuse ;  /* 0x0000000a1da57c23 */ /* 0x100fe200080108b0 */
[--C-:B------:R-:W-:Y:S01]  /*a460*/  FFMA.FTZ R164, R31, UR10, -R176.reuse ;  /* 0x0000000a1fa47c23 */ /* 0x100fe200080108b0 */
[----:B------:R-:W-:Y:S01]  /*a470*/  FMUL.FTZ R3, R6, UR10 ;  /* 0x0000000a06037c20 */ /* 0x000fe20008410000 */
[----:B------:R-:W2:Y:S01]  /*a480*/  MUFU.EX2 R172, R172 ;  /* 0x000000ac00ac7308 */ /* 0x000ea20000000800 */
[--C-:B------:R-:W-:Y:S01]  /*a490*/  FFMA.FTZ R187, R22, UR10, -R183.reuse ;  /* 0x0000000a16bb7c23 */ /* 0x100fe200080108b7 */
        /* <DEDUP_REMOVED lines=14> */
[----:B------:R-:W3:Y:S01]  /*a580*/  MUFU.EX2 R170, R170 ;  /* 0x000000aa00aa7308 */ /* 0x000ee20000000800 */
[----:B--2---:R-:W-:Y:S01]  /*a590*/  F2FP.BF16.F32.PACK_AB R4, R172, R173 ;  /* 0x000000adac04723e */ /* 0x004fe200000010ff */
[--C-:B------:R-:W-:Y:S01]  /*a5a0*/  FFMA.FTZ R229, R33, UR10, -R176.reuse ;  /* 0x0000000a21e57c23 */ /* 0x100fe200080108b0 */
[--C-:B------:R-:W-:Y:S01]  /*a5b0*/  FFMA.FTZ R195, R195, UR10, -R176.reuse ;  /* 0x0000000ac3c37c23 */ /* 0x100fe200080108b0 */
[--C-:B------:R-:W-:Y:S01]  /*a5c0*/  FFMA.FTZ R228, R193, UR10, -R176.reuse ;  /* 0x0000000ac1e47c23 */ /* 0x100fe200080108b0 */
[----:B------:R-:W-:Y:S01]  /*a5d0*/  LDSM.16.MT88.4 R32, [R218+0x11000] ;  /* 0x01100000da20783b */ /* 0x000fe20000004200 */
        /* <DEDUP_REMOVED lines=9> */
[----:B------:R-:W2:Y:S01]  /*a670*/  MUFU.EX2 R168, R168 ;  /* 0x000000a800a87308 */ /* 0x000ea20000000800 */
[----:B---3--:R-:W-:-:S07]  /*a680*/  F2FP.BF16.F32.PACK_AB R6, R170, R171 ;  /* 0x000000abaa06723e */ /* 0x008fce00000010ff */
[----:B------:R-:W-:Y:S08]  /*a690*/  MUFU.EX2 R165, R165 ;  /* 0x000000a500a57308 */ /* 0x000ff00000000800 */
[----:B------:R-:W3:Y:S01]  /*a6a0*/  MUFU.EX2 R164, R164 ;  /* 0x000000a400a47308 */ /* 0x000ee20000000800 */
[----:B--2---:R-:W-:-:S07]  /*a6b0*/  F2FP.BF16.F32.PACK_AB R5, R168, R169 ;  /* 0x000000a9a805723e */ /* 0x004fce00000010ff */
[----:B------:R-:W2:Y:S08]  /*a6c0*/  MUFU.EX2 R174, R174 ;  /* 0x000000ae00ae7308 */ /* 0x000eb00000000800 */
[----:B------:R-:W4:Y:S01]  /*a6d0*/  MUFU.EX2 R3, R3 ;  /* 0x0000000300037308 */ /* 0x000f220000000800 */
[----:B---3--:R-:W-:-:S07]  /*a6e0*/  F2FP.BF16.F32.PACK_AB R7, R164, R165 ;  /* 0x000000a5a407723e */ /* 0x008fce00000010ff */
[----:B------:R-:W-:Y:S01]  /*a6f0*/  MUFU.EX2 R185, R185 ;  /* 0x000000b900b97308 */ /* 0x000fe20000000800 */
        /* <DEDUP_REMOVED lines=137> */
[----:B------:R-:W3:Y:S01]  /*af90*/  MUFU.EX2 R186, R186 ;  /* 0x000000ba00ba7308 */ /* 0x000ee20000000800 */
[-C--:B------:R-:W-:Y:S01]  /*afa0*/  FMUL.FTZ R108, R108, R174.reuse ;  /* 0x000000ae6c6c7220 */ /* 0x080fe20000410000 */
[-C--:B------:R-:W-:Y:S01]  /*afb0*/  FMUL.FTZ R109, R109, R174.reuse ;  /* 0x000000ae6d6d7220 */ /* 0x080fe20000410000 */
[C---:B------:R-:W-:Y:S01]  /*afc0*/  HMMA.16816.F32.BF16 R64, R4.reuse, R10, R64 ;  /* 0x0000000a0440723c */ /* 0x040fe20000041840 */
[----:B------:R-:W4:Y:S01]  /*afd0*/  LDSM.16.MT88.4 R8, [R217+0x14000] ;  /* 0x01400000d908783b */ /* 0x000f220000004200 */
        /* <DEDUP_REMOVED lines=15> */
[C---:B--2---:R-:W-:Y:S01]  /*b0d0*/  HMMA.16816.F32.BF16 R76, R4.reuse, R12, R76 ;  /* 0x0000000c044c723c */ /* 0x044fe2000004184c */
[-C--:B------:R-:W-:Y:S01]  /*b0e0*/  FMUL.FTZ R131, R131, R3.reuse ;  /* 0x0000000383837220 */ /* 0x080fe20000410000 */
[----:B------:R-:W-:Y:S01]  /*b0f0*/  FFMA.FTZ R173, R232, R174, R173 ;  /* 0x000000aee8ad7223 */ /* 0x000fe200000100ad */
[----:B------:R-:W-:Y:S01]  /*b100*/  FFMA.FTZ R3, R252, R3, R169 ;  /* 0x00000003fc037223 */ /* 0x000fe200000100a9 */
[----:B------:R-:W-:Y:S02]  /*b110*/  MUFU.EX2 R189, R189 ;  /* 0x000000bd00bd7308 */ /* 0x000fe40000000800 */
[----:B------:R-:W-:Y:S01]  /*b120*/  HMMA.16816.F32.BF16 R80, R4, R14, R80 ;  /* 0x0000000e0450723c */ /* 0x000fe20000041850 */
[----:B------:R-:W2:Y:S01]  /*b130*/  LDSM.16.MT88.4 R12, [R220+0x16000] ;  /* 0x01600000dc0c783b */ /* 0x000ea20000004200 */
        /* <DEDUP_REMOVED lines=10> */
[----:B------:R-:W-:Y:S02]  /*b1e0*/  FADD.FTZ R164, R164, R165 ;  /* 0x000000a5a4a47221 */ /* 0x000fe40000010000 */
[C---:B----4-:R-:W-:Y:S05]  /*b1f0*/  HMMA.16816.F32.BF16 R84, R4.reuse, R8, R84 ;  /* 0x000000080454723c */ /* 0x050fea0000041854 */
[----:B------:R-:W4:Y:S01]  /*b200*/  MUFU.EX2 R192, R192 ;  /* 0x000000c000c07308 */ /* 0x000f220000000800 */
[C---:B------:R-:W-:Y:S01]  /*b210*/  HMMA.16816.F32.BF16 R88, R4.reuse, R10, R88 ;  /* 0x0000000a0458723c */ /* 0x040fe20000041858 */
[----:B------:R-:W3:Y:S06]  /*b220*/  LDSM.16.MT88.4 R8, [R218+0x16000] ;  /* 0x01600000da08783b */ /* 0x000eec0000004200 */
[----:B------:R-:W4:Y:S08]  /*b230*/  MUFU.EX2 R197, R197 ;  /* 0x000000c500c57308 */ /* 0x000f300000000800 */
[----:B------:R-:W4:Y:S01]  /*b240*/  MUFU.EX2 R196, R196 ;  /* 0x000000c400c47308 */ /* 0x000f220000000800 */
[C---:B--2---:R-:W-:Y:S06]  /*b250*/  HMMA.16816.F32.BF16 R100, R4.reuse, R12, R100 ;  /* 0x0000000c0464723c */ /* 0x044fec0000041864 */
[C---:B------:R-:W-:Y:S01]  /*b260*/  HMMA.16816.F32.BF16 R104, R4.reuse, R14, R104 ;  /* 0x0000000e0468723c */ /* 0x040fe20000041868 */
[----:B------:R-:W2:Y:S01]  /*b270*/  LDSM.16.MT88.4 R12, [R216+0x16000] ;  /* 0x01600000d80c783b */ /* 0x000ea20000004200 */
[----:B------:R-:W-:Y:S04]  /*b280*/  MUFU.EX2 R194, R194 ;  /* 0x000000c200c27308 */ /* 0x000fe80000000800 */
[C---:B-----5:R-:W-:Y:S04]  /*b290*/  HMMA.16816.F32.BF16 R116, R4.reuse, R16, R116 ;  /* 0x000000100474723c */ /* 0x060fe80000041874 */
[----:B------:R-:W-:Y:S02]  /*b2a0*/  MUFU.EX2 R199, R199 ;  /* 0x000000c700c77308 */ /* 0x000fe40000000800 */
[C---:B------:R-:W-:Y:S01]  /*b2b0*/  HMMA.16816.F32.BF16 R120, R4.reuse, R18, R120 ;  /* 0x000000120478723c */ /* 0x040fe20000041878 */
[----:B------:R-:W5:Y:S05]  /*b2c0*/  LDSM.16.MT88.4 R16, [R220+0x12800] ;  /* 0x01280000dc10783b */ /* 0x000f6a0000004200 */
[C---:B---3--:R-:W-:Y:S01]  /*b2d0*/  HMMA.16816.F32.BF16 R108, R4.reuse, R8, R108 ;  /* 0x00000008046c723c */ /* 0x048fe2000004186c */
[----:B------:R-:W-:Y:S05]  /*b2e0*/  MUFU.EX2 R198, R198 ;  /* 0x000000c600c67308 */ /* 0x000fea0000000800 */
[C---:B------:R-:W-:Y:S01]  /*b2f0*/  HMMA.16816.F32.BF16 R112, R4.reuse, R10, R112 ;  /* 0x0000000a0470723c */ /* 0x040fe20000041870 */
[----:B------:R-:W3:Y:S02]  /*b300*/  LDSM.16.MT88.4 R8, [R220+0x10800] ;  /* 0x01080000dc08783b */ /* 0x000ee40000004200 */
[----:B------:R-:W3:Y:S08]  /*b310*/  MUFU.EX2 R229, R229 ;  /* 0x000000e500e57308 */ /* 0x000ef00000000800 */
[----:B------:R-:W-:Y:S01]  /*b320*/  MUFU.EX2 R195, R195 ;  /* 0x000000c300c37308 */ /* 0x000fe20000000800 */
[C---:B--2---:R-:W-:Y:S07]  /*b330*/  HMMA.16816.F32.BF16 R124, R4.reuse, R12, R124 ;  /* 0x0000000c047c723c */ /* 0x044fee000004187c */
[----:B------:R-:W2:Y:S01]  /*b340*/  MUFU.EX2 R228, R228 ;  /* 0x000000e400e47308 */ /* 0x000ea20000000800 */
[----:B------:R-:W-:Y:S01]  /*b350*/  HMMA.16816.F32.BF16 R128, R4, R14, R128 ;  /* 0x0000000e0480723c */ /* 0x000fe20000041880 */
[----:B------:R-:W2:Y:S06]  /*b360*/  LDSM.16.MT88.4 R12, [R218+0x12800] ;  /* 0x01280000da0c783b */ /* 0x000eac0000004200 */
[----:B------:R-:W-:Y:S01]  /*b370*/  MUFU.EX2 R184, R184 ;  /* 0x000000b800b87308 */ /* 0x000fe20000000800 */
[----:B------:R-:W-:Y:S01]  /*b380*/  F2FP.BF16.F32.PACK_AB R4, R186, R185 ;  /* 0x000000b9ba04723e */ /* 0x000fe200000010ff */
[----:B------:R-:W-:Y:S01]  /*b390*/  FADD.FTZ R185, R185, R170 ;  /* 0x000000aab9b97221 */ /* 0x000fe20000010000 */
[----:B-1----:R-:W-:Y:S01]  /*b3a0*/  F2FP.BF16.F32.PACK_AB R5, R190, R189 ;  /* 0x000000bdbe05723e */ /* 0x002fe200000010ff */
[----:B------:R-:W-:Y:S01]  /*b3b0*/  FADD.FTZ R189, R189, R164 ;  /* 0x000000a4bdbd7221 */ /* 0x000fe20000010000 */
[----:B------:R-:W-:-:S03]  /*b3c0*/  F2FP.BF16.F32.PACK_AB R6, R188, R187 ;  /* 0x000000bbbc06723e */ /* 0x000fc600000010ff */
[----:B------:R-:W1:Y:S01]  /*b3d0*/  MUFU.EX2 R193, R193 ;  /* 0x000000c100c17308 */ /* 0x000e620000000800 */
[----:B----4-:R-:W-:Y:S01]  /*b3e0*/  F2FP.BF16.F32.PACK_AB R7, R192, R191 ;  /* 0x000000bfc007723e */ /* 0x010fe200000010ff */
[----:B------:R-:W-:Y:S01]  /*b3f0*/  FADD.FTZ R186, R186, R185 ;  /* 0x000000b9baba7221 */ /* 0x000fe20000010000 */
[----:B------:R-:W-:Y:S01]  /*b400*/  FADD.FTZ R190, R190, R189 ;  /* 0x000000bdbebe7221 */ /* 0x000fe20000010000 */
[-C--:B------:R-:W-:Y:S02]  /*b410*/  MOV R164, R2.reuse ;  /* 0x0000000200a47202 */ /* 0x080fe40000000f00 */
[----:B------:R-:W-:Y:S01]  /*b420*/  FADD.FTZ R187, R187, R186 ;  /* 0x000000babbbb7221 */ /* 0x000fe20000010000 */
[----:B------:R-:W-:Y:S01]  /*b430*/  FADD.FTZ R191, R191, R190 ;  /* 0x000000bebfbf7221 */ /* 0x000fe20000010000 */
[----:B-----5:R-:W-:Y:S01]  /*b440*/  HMMA.16816.F32.BF16 R36, R4, R16, R36 ;  /* 0x000000100424723c */ /* 0x020fe20000041824 */
[----:B------:R-:W-:Y:S01]  /*b450*/  MUFU.EX2 R180, R180 ;  /* 0x000000b400b47308 */ /* 0x000fe20000000800 */
[----:B------:R-:W-:Y:S01]  /*b460*/  FADD.FTZ R188, R188, R187 ;  /* 0x000000bbbcbc7221 */ /* 0x000fe20000010000 */
[----:B------:R-:W-:Y:S01]  /*b470*/  FADD.FTZ R191, R192, R191 ;  /* 0x000000bfc0bf7221 */ /* 0x000fe20000010000 */
[----:B------:R-:W-:-:S02]  /*b480*/  @P0 MOV R164, R2 ;  /* 0x0000000200a40202 */ /* 0x000fc40000000f00 */
[C---:B------:R-:W-:Y:S01]  /*b490*/  HMMA.16816.F32.BF16 R40, R4.reuse, R18, R40 ;  /* 0x000000120428723c */ /* 0x040fe20000041828 */
[----:B------:R-:W4:Y:S01]  /*b4a0*/  LDSM.16.MT88.4 R16, [R217+0x14800] ;  /* 0x01480000d910783b */ /* 0x000f220000004200 */
[----:B------:R-:W-:Y:S01]  /*b4b0*/  FADD.FTZ R3, R197, R188 ;  /* 0x000000bcc5037221 */ /* 0x000fe20000010000 */
[----:B------:R-:W-:Y:S03]  /*b4c0*/  MUFU.EX2 R183, R183 ;  /* 0x000000b700b77308 */ /* 0x000fe60000000800 */
[----:B---3--:R-:W-:Y:S01]  /*b4d0*/  HMMA.16816.F32.BF16 R160, R4, R8, R160 ;  /* 0x0000000804a0723c */ /* 0x008fe200000418a0 */
[----:B------:R-:W-:-:S04]  /*b4e0*/  FADD.FTZ R3, R196, R3 ;  /* 0x00000003c4037221 */ /* 0x000fc80000010000 */
[----:B------:R-:W-:Y:S01]  /*b4f0*/  MUFU.EX2 R178, R178 ;  /* 0x000000b200b27308 */ /* 0x000fe20000000800 */
[C---:B------:R-:W-:Y:S01]  /*b500*/  HMMA.16816.F32.BF16 R156, R4.reuse, R10, R156 ;  /* 0x0000000a049c723c */ /* 0x040fe2000004189c */
[----:B------:R-:W3:Y:S05]  /*b510*/  LDSM.16.MT88.4 R8, [R217+0x12800] ;  /* 0x01280000d908783b */ /* 0x000eea0000004200 */
[C---:B------:R-:W-:Y:S01]  /*b520*/  HMMA.16816.F32.BF16 R152, R4.reuse, R28, R152 ;  /* 0x0000001c0498723c */ /* 0x040fe20000041898 */
[----:B------:R-:W5:Y:S05]  /*b530*/  MUFU.EX2 R179, R179 ;  /* 0x000000b300b37308 */ /* 0x000f6a0000000800 */
[C---:B------:R-:W-:Y:S01]  /*b540*/  HMMA.16816.F32.BF16 R148, R4.reuse, R30, R148 ;  /* 0x0000001e0494723c */ /* 0x040fe20000041894 */
[----:B------:R-:W1:Y:S02]  /*b550*/  LDSM.16.MT88.4 R28, [R216+0x12800] ;  /* 0x01280000d81c783b */ /* 0x000e640000004200 */
[----:B------:R-:W-:Y:S03]  /*b560*/  MUFU.EX2 R177, R177 ;  /* 0x000000b100b17308 */ /* 0x000fe60000000800 */
[C---:B--2---:R-:W-:Y:S05]  /*b570*/  HMMA.16816.F32.BF16 R44, R4.reuse, R12, R44 ;  /* 0x0000000c042c723c */ /* 0x044fea000004182c */
[----:B------:R-:W2:Y:S01]  /*b580*/  MUFU.EX2 R176, R176 ;  /* 0x000000b000b07308 */ /* 0x000ea20000000800 */
[C---:B------:R-:W-:Y:S01]  /*b590*/  HMMA.16816.F32.BF16 R48, R4.reuse, R14, R48 ;  /* 0x0000000e0430723c */ /* 0x040fe20000041830 */
[----:B------:R-:W5:Y:S05]  /*b5a0*/  LDSM.16.MT88.4 R12, [R216+0x14800] ;  /* 0x01480000d80c783b */ /* 0x000f6a0000004200 */
[C---:B----4-:R-:W-:Y:S06]  /*b5b0*/  HMMA.16816.F32.BF16 R84, R4.reuse, R16, R84 ;  /* 0x000000100454723c */ /* 0x050fec0000041854 */
[C---:B------:R-:W-:Y:S01]  /*b5c0*/  HMMA.16816.F32.BF16 R88, R4.reuse, R18, R88 ;  /* 0x000000120458723c */ /* 0x040fe20000041858 */
[----:B------:R-:W4:Y:S05]  /*b5d0*/  LDSM.16.MT88.4 R16, [R217+0x16800] ;  /* 0x01680000d910783b */ /* 0x000f2a0000004200 */
[C---:B------:R-:W-:Y:S06]  /*b5e0*/  HMMA.16816.F32.BF16 R144, R4.reuse, R24, R144 ;  /* 0x000000180490723c */ /* 0x040fec0000041890 */
        /* <DEDUP_REMOVED lines=19> */
[----:B------:R-:W-:Y:S05]  /*b720*/  LDSM.16.MT88.4 R24, [R217+0x11000] ;  /* 0x01100000d918783b */ /* 0x000fea0000004200 */
[C---:B------:R-:W-:Y:S06]  /*b730*/  HMMA.16816.F32.BF16 R76, R4.reuse, R20, R76 ;  /* 0x00000014044c723c */ /* 0x040fec000004184c */
[C---:B------:R-:W-:Y:S01]  /*b740*/  HMMA.16816.F32.BF16 R80, R4.reuse, R22, R80 ;  /* 0x000000160450723c */ /* 0x040fe20000041850 */
[----:B------:R-:W-:Y:S05]  /*b750*/  LDSM.16.MT88.4 R20, [R216+0x11000] ;  /* 0x01100000d814783b */ /* 0x000fea0000004200 */
[C---:B---3--:R-:W-:Y:S06]  /*b760*/  HMMA.16816.F32.BF16 R100, R4.reuse, R8, R100 ;  /* 0x000000080464723c */ /* 0x048fec0000041864 */
[C---:B------:R-:W-:Y:S01]  /*b770*/  HMMA.16816.F32.BF16 R104, R4.reuse, R10, R104 ;  /* 0x0000000a0468723c */ /* 0x040fe20000041868 */
[----:B------:R-:W2:Y:S05]  /*b780*/  LDSM.16.MT88.4 R8, [R220+0x11000] ;  /* 0x01100000dc08783b */ /* 0x000eaa0000004200 */
[C---:B-1----:R-:W-:Y:S06]  /*b790*/  HMMA.16816.F32.BF16 R108, R4.reuse, R28, R108 ;  /* 0x0000001c046c723c */ /* 0x042fec000004186c */
[C---:B------:R-:W-:Y:S01]  /*b7a0*/  HMMA.16816.F32.BF16 R112, R4.reuse, R30, R112 ;  /* 0x0000001e0470723c */ /* 0x040fe20000041870 */
[----:B------:R-:W-:Y:S05]  /*b7b0*/  LDSM.16.MT88.4 R28, [R216+0x13000] ;  /* 0x01300000d81c783b */ /* 0x000fea0000004200 */
[C---:B-----5:R-:W-:Y:S06]  /*b7c0*/  HMMA.16816.F32.BF16 R124, R4.reuse, R12, R124 ;  /* 0x0000000c047c723c */ /* 0x060fec000004187c */
[----:B------:R-:W-:Y:S01]  /*b7d0*/  HMMA.16816.F32.BF16 R128, R4, R14, R128 ;  /* 0x0000000e0480723c */ /* 0x000fe20000041880 */
[----:B------:R-:W1:Y:S06]  /*b7e0*/  LDSM.16.MT88.4 R12, [R218+0x13000] ;  /* 0x01300000da0c783b */ /* 0x000e6c0000004200 */
[----:B------:R-:W-:-:S02]  /*b7f0*/  F2FP.BF16.F32.PACK_AB R4, R196, R197 ;  /* 0x000000c5c404723e */ /* 0x000fc400000010ff */
[----:B------:R-:W-:Y:S01]  /*b800*/  F2FP.BF16.F32.PACK_AB R5, R229, R198 ;  /* 0x000000c6e505723e */ /* 0x000fe200000010ff */
[----:B------:R-:W-:Y:S01]  /*b810*/  FADD.FTZ R198, R198, R191 ;  /* 0x000000bfc6c67221 */ /* 0x000fe20000010000 */
[----:B------:R-:W-:Y:S01]  /*b820*/  F2FP.BF16.F32.PACK_AB R6, R199, R194 ;  /* 0x000000c2c706723e */ /* 0x000fe200000010ff */
[----:B------:R-:W-:Y:S01]  /*b830*/  FADD.FTZ R194, R194, R3 ;  /* 0x00000003c2c27221 */ /* 0x000fe20000010000 */
[C---:B------:R-:W-:Y:S01]  /*b840*/  F2FP.BF16.F32.PACK_AB R7, R228.reuse, R195 ;  /* 0x000000c3e407723e */ /* 0x040fe200000010ff */
[----:B------:R-:W-:Y:S01]  /*b850*/  FADD.FTZ R198, R229, R198 ;  /* 0x000000c6e5c67221 */ /* 0x000fe20000010000 */
[-C--:B------:R-:W-:Y:S01]  /*b860*/  MOV R3, R0.reuse ;  /* 0x0000000000037202 */ /* 0x080fe20000000f00 */
[----:B------:R-:W-:Y:S01]  /*b870*/  FADD.FTZ R199, R199, R194 ;  /* 0x000000c2c7c77221 */ /* 0x000fe20000010000 */
[----:B------:R-:W-:Y:S01]  /*b880*/  @P0 MOV R3, R0 ;  /* 0x0000000000030202 */ /* 0x000fe20000000f00 */
[----:B------:R-:W-:Y:S02]  /*b890*/  FADD.FTZ R195, R195, R198 ;  /* 0x000000c6c3c37221 */ /* 0x000fe40000010000 */
[----:B----4-:R-:W-:Y:S02]  /*b8a0*/  HMMA.16816.F32.BF16 R36, R4, R16, R36 ;  /* 0x000000100424723c */ /* 0x010fe40000041824 */
[----:B------:R-:W-:-:S04]  /*b8b0*/  FADD.FTZ R195, R228, R195 ;  /* 0x000000c3e4c37221 */ /* 0x000fc80000010000 */
        /* <DEDUP_REMOVED lines=37> */
[----:B------:R-:W-:Y:S05]  /*bb10*/  LDSM.16.MT88.4 R28, [R216+0x11800] ;  /* 0x01180000d81c783b */ /* 0x000fea0000004200 */
[C---:B--2---:R-:W-:Y:S06]  /*bb20*/  HMMA.16816.F32.BF16 R100, R4.reuse, R8, R100 ;  /* 0x000000080464723c */ /* 0x044fec0000041864 */
[C---:B------:R-:W-:Y:S01]  /*bb30*/  HMMA.16816.F32.BF16 R104, R4.reuse, R10, R104 ;  /* 0x0000000a0468723c */ /* 0x040fe20000041868 */
[----:B------:R-:W-:Y:S05]  /*bb40*/  LDSM.16.MT88.4 R8, [R217+0x13800] ;  /* 0x01380000d908783b */ /* 0x000fea0000004200 */
[C---:B----4-:R-:W-:Y:S06]  /*bb50*/  HMMA.16816.F32.BF16 R108, R4.reuse, R24, R108 ;  /* 0x00000018046c723c */ /* 0x050fec000004186c */
[C---:B------:R-:W-:Y:S01]  /*bb60*/  HMMA.16816.F32.BF16 R112, R4.reuse, R26, R112 ;  /* 0x0000001a0470723c */ /* 0x040fe20000041870 */
[----:B------:R-:W2:Y:S05]  /*bb70*/  LDSM.16.MT88.4 R24, [R217+0x11800] ;  /* 0x01180000d918783b */ /* 0x000eaa0000004200 */
        /* <DEDUP_REMOVED lines=17> */
[----:B------:R-:W4:Y:S04]  /*bc90*/  LDSM.16.MT88.4 R20, [R216+0x13800] ;  /* 0x01380000d814783b */ /* 0x000f280000004200 */
[----:B------:R-:W-:Y:S01]  /*bca0*/  STL [R1], R0 ;  /* 0x0000000001007387 */ /* 0x000fe20000100800 */
[C---:B---3--:R-:W-:Y:S06]  /*bcb0*/  HMMA.16816.F32.BF16 R36, R4.reuse, R16, R36 ;  /* 0x000000100424723c */ /* 0x048fec0000041824 */
[C---:B------:R-:W-:Y:S01]  /*bcc0*/  HMMA.16816.F32.BF16 R40, R4.reuse, R18, R40 ;  /* 0x000000120428723c */ /* 0x040fe20000041828 */
[----:B------:R-:W3:Y:S05]  /*bcd0*/  LDSM.16.MT88.4 R16, [R216+0x15800] ;  /* 0x01580000d810783b */ /* 0x000eea0000004200 */
        /* <DEDUP_REMOVED lines=21> */
[C---:B--2---:R-:W-:Y:S06]  /*be30*/  HMMA.16816.F32.BF16 R68, R4.reuse, R24, R68 ;  /* 0x000000180444723c */ /* 0x044fec0000041844 */
[C---:B------:R-:W-:Y:S06]  /*be40*/  HMMA.16816.F32.BF16 R72, R4.reuse, R26, R72 ;  /* 0x0000001a0448723c */ /* 0x040fec0000041848 */
[C---:B------:R-:W-:Y:S06]  /*be50*/  HMMA.16816.F32.BF16 R76, R4.reuse, R32, R76 ;  /* 0x00000020044c723c */ /* 0x040fec000004184c */
[C---:B------:R-:W-:Y:S06]  /*be60*/  HMMA.16816.F32.BF16 R80, R4.reuse, R34, R80 ;  /* 0x000000220450723c */ /* 0x040fec0000041850 */
[C---:B-----5:R-:W-:Y:S06]  /*be70*/  HMMA.16816.F32.BF16 R84, R4.reuse, R28, R84 ;  /* 0x0000001c0454723c */ /* 0x060fec0000041854 */
        /* <DEDUP_REMOVED lines=11> */
.L_x_774:
[----:B------:R-:W-:-:S12]  /*bf30*/  UIADD3 UR19, UR17, -0x1, URZ ;  /* 0xffffffff11137890 */ /* 0x000fd8000fffe03f */
.L_x_778:
        /* <DEDUP_REMOVED lines=9> */
[----:B------:R-:W-:Y:S01]  /*bfd0*/  IMAD.U32 R246, RZ, RZ, UR21 ;  /* 0x00000015fff67e24 */ /* 0x000fe2000f8e00ff */
[----:B------:R-:W-:Y:S01]  /*bfe0*/  IADD3 R4, P2, R166, 0x20, RZ ;  /* 0x00000020a6047810 */ /* 0x000fe20007f5e0ff */
[----:B------:R-:W-:Y:S01]  /*bff0*/  ULDC.64 UR8, c[0x0][0x218] ;  /* 0x0000860000087ab9 */ /* 0x000fe20000000a00 */
[----:B------:R-:W-:Y:S01]  /*c000*/  IMAD.MOV.U32 R165, RZ, RZ, R164 ;  /* 0x000000ffffa57224 */ /* 0x000fe200078e00a4 */
[----:B------:R2:W-:Y:S01]  /*c010*/  STL [R1+0x1c], R13 ;  /* 0x00001c0d01007387 */ /* 0x0005e20000100800 */
[----:B------:R-:W-:Y:S01]  /*c020*/  UMOV UR20, URZ ;  /* 0x0000003f00147c82 */ /* 0x000fe20008000000 */
[----:B------:R-:W-:Y:S01]  /*c030*/  ULDC UR11, c[0x0][0x2d0] ;  /* 0x0000b400000b7ab9 */ /* 0x000fe20000000800 */
[----:B------:R-:W-:Y:S01]  /*c040*/  ULDC UR10, c[0x0][0x39c] ;  /* 0x0000e700000a7ab9 */ /* 0x000fe20000000800 */
[----:B-1----:R-:W-:-:S04]  /*c050*/  SHF.R.S32.HI R0, RZ, 0x1f, R5 ;  /* 0x0000001fff007819 */ /* 0x002fc80000011405 */
[----:B------:R-:W-:-:S04]  /*c060*/  LEA.HI R0, R0, R5, RZ, 0x3 ;  /* 0x0000000500007211 */ /* 0x000fc800078f18ff */
[----:B------:R-:W-:-:S05]  /*c070*/  LOP3.LUT R0, R0, 0xfffffff8, RZ, 0xc0, !PT ;  /* 0xfffffff800007812 */ /* 0x000fca00078ec0ff */
[----:B------:R-:W-:-:S04]  /*c080*/  IMAD.IADD R0, R5, 0x1, -R0 ;  /* 0x0000000105007824 */ /* 0x000fc800078e0a00 */
[----:B------:R-:W-:Y:S02]  /*c090*/  IMAD.SHL.U32 R8, R0, 0x8, RZ ;  /* 0x0000000800087824 */ /* 0x000fe400078e00ff */
[----:B------:R-:W-:Y:S01]  /*c0a0*/  IMAD.U32 R0, RZ, RZ, UR4 ;  /* 0x00000004ff007e24 */ /* 0x000fe2000f8e00ff */
[----:B------:R-:W-:Y:S02]  /*c0b0*/  ULDC UR4, c[0x0][0x2ec] ;  /* 0x0000bb0000047ab9 */ /* 0x000fe40000000800 */
[--C-:B------:R-:W-:Y:S02]  /*c0c0*/  SHF.R.S32.HI R9, RZ, 0x1f, R8.reuse ;  /* 0x0000001fff097819 */ /* 0x100fe40000011408 */
[----:B------:R-:W-:Y:S01]  /*c0d0*/  ISETP.GE.AND P6, PT, R8, UR7, PT ;  /* 0x0000000708007c0c */ /* 0x000fe2000bfc6270 */
[----:B------:R-:W-:Y:S01]  /*c0e0*/  ULDC.64 UR6, c[0x0][0x220] ;  /* 0x0000880000067ab9 */ /* 0x000fe20000000a00 */
[----:B------:R-:W-:Y:S01]  /*c0f0*/  IMAD.WIDE.U32 R10, R2, UR18, R8 ;  /* 0x00000012020a7c25 */ /* 0x000fe2000f8e0008 */
[----:B------:R-:W-:-:S03]  /*c100*/  MOV R2, R12 ;  /* 0x0000000c00027202 */ /* 0x000fc60000000f00 */
[----:B------:R-:W-:Y:S01]  /*c110*/  IMAD.WIDE.U32 R8, R0, UR18, R8 ;  /* 0x0000001200087c25 */ /* 0x000fe2000f8e0008 */
[----:B------:R-:W-:-:S03]  /*c120*/  IADD3 R7, P1, R10, UR22, RZ ;  /* 0x000000160a077c10 */ /* 0x000fc6000ff3e0ff */
[----:B------:R-:W-:Y:S01]  /*c130*/  IMAD.MOV.U32 R0, RZ, RZ, R3 ;  /* 0x000000ffff007224 */ /* 0x000fe200078e0003 */
[----:B------:R-:W-:Y:S01]  /*c140*/  IADD3 R5, P0, R8, UR24, RZ ;  /* 0x0000001808057c10 */ /* 0x000fe2000ff1e0ff */
[----:B------:R-:W-:Y:S01]  /*c150*/  IMAD.MOV.U32 R3, RZ, RZ, R13 ;  /* 0x000000ffff037224 */ /* 0x000fe200078e000d */
[----:B------:R-:W1:Y:S01]  /*c160*/  @!P6 LDC.64 R234, c[0x0][0x220] ;  /* 0x00008800ffeaeb82 */ /* 0x000e620000000a00 */
[----:B------:R-:W-:Y:S01]  /*c170*/  IMAD.MOV.U32 R2, RZ, RZ, R166 ;  /* 0x000000ffff027224 */ /* 0x000fe200078e00a6 */
[----:B------:R-:W-:Y:S02]  /*c180*/  IADD3.X R244, R244, UR34, R9, P0, !PT ;  /* 0x00000022f4f47c10 */ /* 0x000fe400087fe409 */
[C---:B------:R-:W-:Y:S02]  /*c190*/  LEA R245, P0, R5.reuse, UR6, 0x1 ;  /* 0x0000000605f57c11 */ /* 0x040fe4000f8008ff */
[----:B------:R-:W-:Y:S02]  /*c1a0*/  IADD3.X R246, R246, UR33, R11, P1, !PT ;  /* 0x00000021f6f67c10 */ /* 0x000fe40008ffe40b */
[----:B------:R-:W-:Y:S01]  /*c1b0*/  LEA.HI.X R244, R5, UR7, R244, 0x1, P0 ;  /* 0x0000000705f47c11 */ /* 0x000fe200080f0cf4 */
[--C-:B------:R-:W-:Y:S01]  /*c1c0*/  IMAD.X R5, RZ, RZ, R3.reuse, P2 ;  /* 0x000000ffff057224 */ /* 0x100fe200010e0603 */
[----:B------:R-:W3:Y:S01]  /*c1d0*/  @!P6 LDC.64 R232, c[0x0][0x220] ;  /* 0x00008800ffe8eb82 */ /* 0x000ee20000000a00 */
[C---:B------:R-:W-:Y:S01]  /*c1e0*/  LEA R247, P1, R7.reuse, UR8, 0x1 ;  /* 0x0000000807f77c11 */ /* 0x040fe2000f8208ff */
[----:B------:R-:W-:Y:S01]  /*c1f0*/  ULDC.64 UR6, c[0x0][0x250] ;  /* 0x0000940000067ab9 */ /* 0x000fe20000000a00 */
[C---:B------:R-:W-:Y:S01]  /*c200*/  IADD3 R248, P0, R166.reuse, 0x10, RZ ;  /* 0x00000010a6f87810 */ /* 0x040fe20007f1e0ff */
[----:B------:R4:W-:Y:S01]  /*c210*/  STL.64 [R1+0x8], R4 ;  /* 0x0000080401007387 */ /* 0x0009e20000100a00 */
[----:B------:R-:W-:Y:S01]  /*c220*/  LEA.HI.X R246, R7, UR9, R246, 0x1, P1 ;  /* 0x0000000907f67c11 */ /* 0x000fe200088f0cf6 */
[----:B------:R-:W-:Y:S01]  /*c230*/  ULDC.64 UR8, c[0x0][0x248] ;  /* 0x0000920000087ab9 */ /* 0x000fe20000000a00 */
[----:B------:R-:W-:Y:S01]  /*c240*/  IADD3 R250, P1, R166, 0x30, RZ ;  /* 0x00000030a6fa7810 */ /* 0x000fe20007f3e0ff */
[----:B------:R-:W4:Y:S01]  /*c250*/  LDL.LU.64 R14, [R1+0x20] ;  /* 0x00002000010e7983 */ /* 0x000f220000300a00 */
[----:B------:R-:W1:Y:S03]  /*c260*/  @!P6 LDC.64 R230, c[0x0][0x220] ;  /* 0x00008800ffe6eb82 */ /* 0x000e660000000a00 */
[----:B--2---:R-:W2:Y:S04]  /*c270*/  LDL.LU.64 R12, [R1+0x10] ;  /* 0x00001000010c7983 */ /* 0x004ea80000300a00 */
[----:B------:R1:W-:Y:S01]  /*c280*/  STL.64 [R1+0x18], R2 ;  /* 0x0000180201007387 */ /* 0x0003e20000100a00 */
[----:B------:R-:W1:Y:S01]  /*c290*/  @!P6 LDC.64 R228, c[0x0][0x220] ;  /* 0x00008800ffe4eb82 */ /* 0x000e620000000a00 */
[----:B------:R-:W-:-:S02]  /*c2a0*/  IMAD.X R251, RZ, RZ, R3, P1 ;  /* 0x000000fffffb7224 */ /* 0x000fc400008e0603 */
[----:B------:R-:W-:Y:S02]  /*c2b0*/  IMAD.X R249, RZ, RZ, R3, P0 ;  /* 0x000000fffff97224 */ /* 0x000fe400000e0603 */
[----:B----4-:R-:W-:Y:S01]  /*c2c0*/  IMAD.MOV.U32 R5, RZ, RZ, R15 ;  /* 0x000000ffff057224 */ /* 0x010fe200078e000f */
[----:B--2---:R-:W-:-:S05]  /*c2d0*/  MOV R4, R12 ;  /* 0x0000000c00047202 */ /* 0x004fca0000000f00 */
[----:B------:R2:W-:Y:S01]  /*c2e0*/  STL.64 [R1+0x10], R4 ;  /* 0x0000100401007387 */ /* 0x0005e20000100a00 */
[----:B-1-3--:R-:W-:Y:S05]  /*c2f0*/  BRA `(.L_x_780) ;  /* 0x0000000400bc7947 */ /* 0x00afea0003800000 */
.L_x_782:
[----:B------:R-:W2:Y:S01]  /*c300*/  LDL.LU.64 R168, [R1+0x20] ;  /* 0x0000200001a87983 */ /* 0x000ea20000300a00 */
[----:B------:R-:W1:Y:S01]  /*c310*/  @!P6 LDC.64 R10, c[0x0][0x218] ;  /* 0x00008600ff0aeb82 */ /* 0x000e620000000a00 */
[----:B------:R-:W-:Y:S02]  /*c320*/  USHF.R.S32.HI UR18, URZ, 0x1f, UR17 ;  /* 0x0000001f3f127899 */ /* 0x000fe40008011411 */
[----:B------:R3:W-:Y:S01]  /*c330*/  @P6 STS.128 [R227+0x8000], RZ ;  /* 0x008000ffe3006388 */ /* 0x0007e20000000c00 */
[----:B------:R-:W-:Y:S02]  /*c340*/  UIMAD.WIDE.U32 UR22, UR17, UR8, URZ ;  /* 0x00000008111672a5 */ /* 0x000fe4000f8e003f */
[----:B------:R-:W-:Y:S02]  /*c350*/  UIMAD UR18, UR18, UR8, URZ ;  /* 0x00000008121272a4 */ /* 0x000fe4000f8e023f */
[----:B------:R-:W4:Y:S02]  /*c360*/  @!P6 LDC.64 R8, c[0x0][0x218] ;  /* 0x00008600ff08eb82 */ /* 0x000f240000000a00 */
[----:B------:R-:W-:Y:S01]  /*c370*/  UIMAD UR18, UR17, UR9, UR18 ;  /* 0x00000009111272a4 */ /* 0x000fe2000f8e0212 */
[----:B------:R-:W-:Y:S02]  /*c380*/  IMAD.U32 R24, RZ, RZ, UR22 ;  /* 0x00000016ff187e24 */ /* 0x000fe4000f8e00ff */
[----:B------:R-:W-:Y:S01]  /*c390*/  IMAD.U32 R25, RZ, RZ, UR23 ;  /* 0x00000017ff197e24 */ /* 0x000fe2000f8e00ff */
[----:B------:R-:W-:Y:S02]  /*c3a0*/  UIADD3 UR18, UR23, UR18, URZ ;  /* 0x0000001217127290 */ /* 0x000fe4000fffe03f */
[C---:B------:R-:W-:Y:S01]  /*c3b0*/  LEA R23, P1, R24.reuse, R240, 0x6 ;  /* 0x000000f018177211 */ /* 0x040fe200078230ff */
[----:B------:R-:W5:Y:S03]  /*c3c0*/  @!P6 LDC.64 R6, c[0x0][0x218] ;  /* 0x00008600ff06eb82 */ /* 0x000f660000000a00 */
[----:B------:R-:W-:Y:S05]  /*c3d0*/  IMAD.U32 R25, RZ, RZ, UR18 ;  /* 0x00000012ff197e24 */ /* 0x000fea000f8e00ff */
[----:B------:R-:W-:Y:S01]  /*c3e0*/  LEA.HI.X R12, R24, R243, R25, 0x6, P1 ;  /* 0x000000f3180c7211 */ /* 0x000fe200008f3419 */
[----:B------:R-:W3:Y:S01]  /*c3f0*/  @!P6 LDC.64 R2, c[0x0][0x218] ;  /* 0x00008600ff02eb82 */ /* 0x000ee20000000a00 */
[C---:B------:R-:W-:Y:S04]  /*c400*/  IADD3 R4, P1, R23.reuse, UR39, RZ ;  /* 0x0000002717047c10 */ /* 0x040fe8000ff3e0ff */
[----:B------:R-:W-:Y:S02]  /*c410*/  IADD3.X R16, R12, UR38, RZ, P1, !PT ;  /* 0x000000260c107c10 */ /* 0x000fe40008ffe4ff */
[C---:B-1----:R-:W-:Y:S02]  /*c420*/  @!P6 LEA R24, P2, R23.reuse, R10, 0x1 ;  /* 0x0000000a1718e211 */ /* 0x042fe400078408ff */
[C---:B------:R-:W-:Y:S02]  /*c430*/  IADD3 R10, P1, R4.reuse, UR39, RZ ;  /* 0x00000027040a7c10 */ /* 0x040fe4000ff3e0ff */
[----:B------:R-:W-:Y:S02]  /*c440*/  @!P6 LEA.HI.X R25, R23, R11, R12, 0x1, P2 ;  /* 0x0000000b1719e211 */ /* 0x000fe400010f0c0c */
[----:B----4-:R-:W-:Y:S02]  /*c450*/  @!P6 LEA R28, P2, R4, R8, 0x1 ;  /* 0x00000008041ce211 */ /* 0x010fe400078408ff */
[----:B------:R-:W-:Y:S01]  /*c460*/  IADD3.X R11, R16, UR38, RZ, P1, !PT ;  /* 0x00000026100b7c10 */ /* 0x000fe20008ffe4ff */
[----:B------:R-:W-:Y:S01]  /*c470*/  @!PT LDS RZ, [RZ] ;  /* 0x00000000fffff984 */ /* 0x000fe20000000800 */
[----:B------:R-:W-:Y:S01]  /*c480*/  @!PT LDS RZ, [RZ] ;  /* 0x00000000fffff984 */ /* 0x000fe20000000800 */
[----:B------:R-:W-:Y:S01]  /*c490*/  @!PT LDS RZ, [RZ] ;  /* 0x00000000fffff984 */ /* 0x000fe20000000800 */
[----:B------:R1:W-:Y:S01]  /*c4a0*/  @!P6 LDGSTS.E.BYPASS.LTC128B.128 [R227+0x8000], desc[UR26][R24.64] ;  /* 0x0800000018e3efae */ /* 0x0003e2000b901d5a */
[----:B------:R-:W-:Y:S02]  /*c4b0*/  @!P6 LEA.HI.X R29, R4, R9, R16, 0x1, P2 ;  /* 0x00000009041de211 */ /* 0x000fe400010f0c10 */
[C---:B-----5:R-:W-:Y:S01]  /*c4c0*/  @!P6 LEA R6, P2, R10.reuse, R6, 0x1 ;  /* 0x000000060a06e211 */ /* 0x060fe200078408ff */
        /* <DEDUP_REMOVED lines=8> */
[C---:B---3--:R-:W-:Y:S01]  /*c550*/  @!P6 LEA R2, P1, R8.reuse, R2, 0x1 ;  /* 0x000000020802e211 */ /* 0x048fe200078208ff */
        /* <DEDUP_REMOVED lines=40> */
[----:B--2---:R1:W-:Y:S04]  /*c7e0*/  @!P5 LDGSTS.E.BYPASS.LTC128B.128 [R227+0xb000], desc[UR26][R168.64+0x80] ;  /* 0x0b000080a8e3dfae */ /* 0x0043e8000b901d5a */
        /* <DEDUP_REMOVED lines=32> */
.L_x_780:
[----:B------:R-:W3:Y:S01]  /*c9f0*/  LDL.64 R12, [R1+0x18] ;  /* 0x00001800010c7983 */ /* 0x000ee20000100a00 */
[----:B------:R-:W-:Y:S01]  /*ca00*/  UIADD3 UR18, -UR20, UR19, URZ ;  /* 0x0000001314127290 */ /* 0x000fe2000fffe13f */
[----:B------:R-:W-:Y:S04]  /*ca10*/  DEPBAR.LE SB0, 0x0 ;  /* 0x000080000000791a */ /* 0x000fe80000000000 */
[----:B--2---:R-:W2:Y:S01]  /*ca20*/  LDL.64 R4, [R1+0x10] ;  /* 0x0000100001047983 */ /* 0x004ea20000100a00 */
[----:B-1----:R-:W-:Y:S01]  /*ca30*/  IMAD.U32 R2, RZ, RZ, UR18 ;  /* 0x00000012ff027e24 */ /* 0x002fe2000f8e00ff */
[----:B------:R-:W-:Y:S01]  /*ca40*/  USHF.R.S32.HI UR21, URZ, 0x1f, UR18 ;  /* 0x0000001f3f157899 */ /* 0x000fe20008011412 */
[----:B------:R-:W-:Y:S02]  /*ca50*/  IMAD.U32 R3, RZ, RZ, UR18 ;  /* 0x00000012ff037e24 */ /* 0x000fe4000f8e00ff */
[----:B------:R-:W4:Y:S01]  /*ca60*/  LDL.64 R8, [R1+0x8] ;  /* 0x0000080001087983 */ /* 0x000f220000100a00 */
[----:B------:R-:W-:Y:S01]  /*ca70*/  UIMAD UR17, UR12, UR18, URZ ;  /* 0x000000120c1172a4 */ /* 0x000fe2000f8e023f */
[----:B------:R-:W-:Y:S03]  /*ca80*/  BAR.SYNC.DEFER_BLOCKING 0x0 ;  /* 0x0000000000007b1d */ /* 0x000fe60000010000 */
[----:B------:R-:W-:Y:S01]  /*ca90*/  UIMAD UR17, UR21, UR13, UR17 ;  /* 0x0000000d151172a4 */ /* 0x000fe2000f8e0211 */
[----:B------:R-:W-:Y:S02]  /*caa0*/  ISETP.GE.AND P5, PT, R238, UR11, PT ;  /* 0x0000000bee007c0c */ /* 0x000fe4000bfa6270 */
[----:B------:R-:W-:Y:S01]  /*cab0*/  ISETP.GE.AND P4, PT, R237, UR11, PT ;  /* 0x0000000bed007c0c */ /* 0x000fe2000bf86270 */
[----:B------:R-:W-:Y:S01]  /*cac0*/  @P6 STS.128 [R227+0x10000], RZ ;  /* 0x010000ffe3006388 */ /* 0x000fe20000000c00 */
[----:B---3--:R-:W-:Y:S04]  /*cad0*/  LEA R30, P0, R2, R12, 0x6 ;  /* 0x0000000c021e7211 */ /* 0x008fe800078030ff */
[C---:B------:R-:W-:Y:S01]  /*cae0*/  LEA.HI.X.SX32 R31, R3.reuse, R13, 0x6, P0 ;  /* 0x0000000d031f7211 */ /* 0x040fe200000f36ff */
[----:B--2---:R-:W-:Y:S04]  /*caf0*/  IMAD.WIDE.U32 R6, R3, UR13, R4 ;  /* 0x0000000d03067c25 */ /* 0x004fe8000f8e0004 */
[----:B------:R-:W-:Y:S01]  /*cb00*/  IMAD R166, R31, UR6, RZ ;  /* 0x000000061fa67c24 */ /* 0x000fe2000f8e02ff */
[----:B------:R-:W-:Y:S02]  /*cb10*/  @!P6 LEA R26, P0, R6, R234, 0x1 ;  /* 0x000000ea061ae211 */ /* 0x000fe400078008ff */
[----:B------:R-:W-:Y:S01]  /*cb20*/  IADD3 R2, R7, UR17, RZ ;  /* 0x0000001107027c10 */ /* 0x000fe2000fffe0ff */
[----:B------:R-:W-:Y:S01]  /*cb30*/  IMAD R166, R30, UR7, R166 ;  /* 0x000000071ea67c24 */ /* 0x000fe2000f8e02a6 */
[----:B------:R-:W-:Y:S01]  /*cb40*/  IADD3 R167, P1, R6, UR30, RZ ;  /* 0x0000001e06a77c10 */ /* 0x000fe2000ff3e0ff */
[----:B------:R-:W-:Y:S01]  /*cb50*/  IMAD.WIDE.U32 R30, R30, UR6, RZ ;  /* 0x000000061e1e7c25 */ /* 0x000fe2000f8e00ff */
[----:B------:R-:W-:Y:S01]  /*cb60*/  @!P6 LEA.HI.X R27, R6, R235, R2, 0x1, P0 ;  /* 0x000000eb061be211 */ /* 0x000fe200000f0c02 */
[----:B------:R-:W-:Y:S01]  /*cb70*/  UIADD3 UR17, UR19, -0x1, URZ ;  /* 0xffffffff13117890 */ /* 0x000fe2000fffe03f */
[----:B------:R-:W-:Y:S01]  /*cb80*/  IADD3.X R164, R2, UR29, RZ, P1, !PT ;  /* 0x0000001d02a47c10 */ /* 0x000fe20008ffe4ff */
[----:B------:R-:W-:Y:S01]  /*cb90*/  IMAD.IADD R166, R31, 0x1, R166 ;  /* 0x000000011fa67824 */ /* 0x000fe200078e02a6 */
[C---:B------:R-:W-:Y:S01]  /*cba0*/  LEA R10, P3, R30.reuse, R245, 0x1 ;  /* 0x000000f51e0a7211 */ /* 0x040fe200078608ff */
[----:B------:R-:W-:Y:S01]  /*cbb0*/  @!PT LDS RZ, [RZ] ;  /* 0x00000000fffff984 */ /* 0x000fe20000000800 */
[----:B------:R-:W-:Y:S01]  /*cbc0*/  @!PT LDS RZ, [RZ] ;  /* 0x00000000fffff984 */ /* 0x000fe20000000800 */
[----:B------:R-:W-:Y:S01]  /*cbd0*/  @!PT LDS RZ, [RZ] ;  /* 0x00000000fffff984 */ /* 0x000fe20000000800 */
[----:B------:R-:W-:Y:S01]  /*cbe0*/  @!P6 LDGSTS.E.BYPASS.LTC128B.128 [R227+0x10000], desc[UR26][R26.64] ;  /* 0x100000001ae3efae */ /* 0x000fe2000b901d5a */
[C---:B------:R-:W-:Y:S01]  /*cbf0*/  IADD3 R3, P1, R167.reuse, UR30, RZ ;  /* 0x0000001ea7037c10 */ /* 0x040fe2000ff3e0ff */
[----:B------:R-:W-:Y:S01]  /*cc00*/  UIADD3 UR17, UR17, -UR20, URZ ;  /* 0x8000001411117290 */ /* 0x000fe2000fffe03f */
[----:B------:R-:W-:Y:S02]  /*cc10*/  LEA.HI.X R11, R30, R244, R166, 0x1, P3 ;  /* 0x000000f41e0b7211 */ /* 0x000fe400018f0ca6 */
[----:B------:R-:W-:Y:S01]  /*cc20*/  @P5 STS.128 [R227+0x12000], RZ ;  /* 0x012000ffe3005388 */ /* 0x000fe20000000c00 */
[----:B------:R-:W-:Y:S01]  /*cc30*/  IADD3.X R2, R164, UR29, RZ, P1, !PT ;  /* 0x0000001da4027c10 */ /* 0x000fe20008ffe4ff */
[----:B------:R-:W-:Y:S01]  /*cc40*/  IMAD.U32 R166, RZ, RZ, UR18 ;  /* 0x00000012ffa67e24 */ /* 0x000fe2000f8e00ff */
[----:B------:R-:W-:Y:S02]  /*cc50*/  @!P6 LEA R22, P2, R167, R232, 0x1 ;  /* 0x000000e8a716e211 */ /* 0x000fe400078408ff */
[----:B------:R-:W-:Y:S01]  /*cc60*/  @!PT LDS RZ, [RZ] ;  /* 0x00000000fffff984 */ /* 0x000fe20000000800 */
[----:B------:R-:W-:Y:S01]  /*cc70*/  @!PT LDS RZ, [RZ] ;  /* 0x00000000fffff984 */ /* 0x000fe20000000800 */
[----:B------:R-:W-:Y:S01]  /*cc80*/  @!PT LDS RZ, [RZ] ;  /* 0x00000000fffff984 */ /* 0x000fe20000000800 */
[----:B------:R-:W-:Y:S01]  /*cc90*/  @!P5 LDGSTS.E.BYPASS.LTC128B.128 [R227+0x12000], desc[UR26][R10.64+0x80] ;  /* 0x120000800ae3dfae */ /* 0x000fe2000b901d5a */
[C---:B------:R-:W-:Y:S02]  /*cca0*/  @!P6 LEA R18, P1, R3.reuse, R230, 0x1 ;  /* 0x000000e60312e211 */ /* 0x040fe400078208ff */
[----:B------:R-:W-:Y:S02]  /*ccb0*/  @!P6 IADD3 R5, P0, R3, UR30, RZ ;  /* 0x0000001e0305ec10 */ /* 0x000fe4000ff1e0ff */
[----:B------:R-:W-:Y:S01]  /*ccc0*/  @P4 STS.128 [R227+0x14000], RZ ;  /* 0x014000ffe3004388 */ /* 0x000fe20000000c00 */
[----:B------:R-:W-:Y:S02]  /*ccd0*/  ISETP.GE.AND P3, PT, R236, UR11, PT ;  /* 0x0000000bec007c0c */ /* 0x000fe4000bf66270 */
[----:B------:R-:W-:Y:S01]  /*cce0*/  @!P6 LEA.HI.X R23, R167, R233, R164, 0x1, P2 ;  /* 0x000000e9a717e211 */ /* 0x000fe200010f0ca4 */
[----:B------:R-:W-:Y:S01]  /*ccf0*/  IMAD.U32 R167, RZ, RZ, UR18 ;  /* 0x00000012ffa77e24 */ /* 0x000fe2000f8e00ff */
[----:B------:R-:W-:Y:S01]  /*cd00*/  @!P6 LEA.HI.X R19, R3, R231, R2, 0x1, P1 ;  /* 0x000000e70313e211 */ /* 0x000fe200008f0c02 */
[----:B------:R-:W-:Y:S01]  /*cd10*/  IMAD.U32 R3, RZ, RZ, UR18 ;  /* 0x00000012ff037e24 */ /* 0x000fe2000f8e00ff */
[----:B------:R-:W-:Y:S01]  /*cd20*/  @!P6 IADD3.X R6, R2, UR29, RZ, P0, !PT ;  /* 0x0000001d0206ec10 */ /* 0x000fe200087fe4ff */
[----:B------:R-:W-:Y:S01]  /*cd30*/  @!PT LDS RZ, [RZ] ;  /* 0x00000000fffff984 */ /* 0x000fe20000000800 */
[----:B------:R-:W-:Y:S01]  /*cd40*/  @!PT LDS RZ, [RZ] ;  /* 0x00000000fffff984 */ /* 0x000fe20000000800 */
[----:B------:R-:W-:Y:S01]  /*cd50*/  @!PT LDS RZ, [RZ] ;  /* 0x00000000fffff984 */ /* 0x000fe20000000800 */
[----:B------:R-:W-:Y:S01]  /*cd60*/  @!P4 LDGSTS.E.BYPASS.LTC128B.128 [R227+0x14000], desc[UR26][R10.64+0x100] ;  /* 0x140001000ae3cfae */ /* 0x000fe2000b901d5a */
[C---:B------:R-:W-:Y:S02]  /*cd70*/  @!P6 LEA R14, P0, R5.reuse, R228, 0x1 ;  /* 0x000000e4050ee211 */ /* 0x040fe400078008ff */
[----:B------:R-:W-:Y:S02]  /*cd80*/  LEA R166, P2, R166, R248, 0x6 ;  /* 0x000000f8a6a67211 */ /* 0x000fe400078430ff */
[----:B------:R-:W-:Y:S01]  /*cd90*/  @!P6 LEA.HI.X R15, R5, R229, R6, 0x1, P0 ;  /* 0x000000e5050fe211 */ /* 0x000fe200000f0c06 */
[----:B------:R-:W-:Y:S01]  /*cda0*/  @P3 STS.128 [R227+0x16000], RZ ;  /* 0x016000ffe3003388 */ /* 0x000fe20000000c00 */
[----:B------:R-:W-:Y:S02]  /*cdb0*/  LEA R194, P0, R3, R250, 0x6 ;  /* 0x000000fa03c27211 */ /* 0x000fe400078030ff */
[----:B------:R-:W-:Y:S02]  /*cdc0*/  LEA.HI.X.SX32 R167, R167, R249, 0x6, P2 ;  /* 0x000000f9a7a77211 */ /* 0x000fe400010f36ff */
[----:B------:R-:W-:Y:S01]  /*cdd0*/  @!PT LDS RZ, [RZ] ;  /* 0x00000000fffff984 */ /* 0x000fe20000000800 */
[----:B------:R-:W-:Y:S01]  /*cde0*/  @!PT LDS RZ, [RZ] ;  /* 0x00000000fffff984 */ /* 0x000fe20000000800 */
[----:B------:R-:W-:Y:S01]  /*cdf0*/  @!PT LDS RZ, [RZ] ;  /* 0x00000000fffff984 */ /* 0x000fe20000000800 */
[----:B------:R-:W-:Y:S01]  /*ce00*/  @!P3 LDGSTS.E.BYPASS.LTC128B.128 [R227+0x16000], desc[UR26][R10.64+0x180] ;  /* 0x160001800ae3bfae */ /* 0x000fe2000b901d5a */
[----:B------:R-:W-:Y:S02]  /*ce10*/  MOV R164, UR18 ;  /* 0x0000001200a47c02 */ /* 0x000fe40008000f00 */
[----:B------:R-:W-:Y:S02]  /*ce20*/  MOV R2, UR18 ;  /* 0x0000001200027c02 */ /* 0x000fe40008000f00 */
[----:B------:R-:W-:Y:S01]  /*ce30*/  @P6 STS.128 [R227+0x10800], RZ ;  /* 0x010800ffe3006388 */ /* 0x000fe20000000c00 */
[C---:B----4-:R-:W-:Y:S02]  /*ce40*/  LEA R6, P1, R164.reuse, R8, 0x6 ;  /* 0x00000008a4067211 */ /* 0x050fe400078230ff */
[----:B------:R-:W-:Y:S01]  /*ce50*/  LEA.HI.X.SX32 R195, R164, R251, 0x6, P0 ;  /* 0x000000fba4c37211 */ /* 0x000fe200000f36ff */
[----:B------:R-:W-:Y:S01]  /*ce60*/  IMAD R164, R167, UR6, RZ ;  /* 0x00000006a7a47c24 */ /* 0x000fe2000f8e02ff */
[----:B------:R-:W-:Y:S01]  /*ce70*/  @!PT LDS RZ, [RZ] ;  /* 0x00000000fffff984 */ /* 0x000fe20000000800 */
[----:B------:R-:W-:Y:S01]  /*ce80*/  @!PT LDS RZ, [RZ] ;  /* 0x00000000fffff984 */ /* 0x000fe20000000800 */
[----:B------:R-:W-:Y:S01]  /*ce90*/  @!PT LDS RZ, [RZ] ;  /* 0x00000000fffff984 */ /* 0x000fe20000000800 */
[----:B------:R-:W-:Y:S01]  /*cea0*/  @!P6 LDGSTS.E.BYPASS.LTC128B.128 [R227+0x10800], desc[UR26][R22.64] ;  /* 0x1080000016e3efae */ /* 0x000fe2000b901d5a */
[----:B------:R-:W-:Y:S02]  /*ceb0*/  LEA.HI.X.SX32 R7, R2, R9, 0x6, P1 ;  /* 0x0000000902077211 */ /* 0x000fe400008f36ff */
[C---:B------:R-:W-:Y:S02]  /*cec0*/  IMAD R164, R166.reuse, UR7, R164 ;  /* 0x00000007a6a47c24 */ /* 0x040fe4000f8e02a4 */
[----:B------:R-:W-:Y:S01]  /*ced0*/  @P5 STS.128 [R227+0x12800], RZ ;  /* 0x012800ffe3005388 */ /* 0x000fe20000000c00 */
[----:B------:R-:W-:Y:S04]  /*cee0*/  IMAD.WIDE.U32 R166, R166, UR6, RZ ;  /* 0x00000006a6a67c25 */ /* 0x000fe8000f8e00ff */
[----:B------:R-:W-:Y:S01]  /*cef0*/  IMAD.IADD R167, R167, 0x1, R164 ;  /* 0x00000001a7a77824 */ /* 0x000fe200078e02a4 */
[CC--:B------:R-:W-:Y:S01]  /*cf00*/  LEA R190, P2, R166.reuse, R245.reuse, 0x1 ;  /* 0x000000f5a6be7211 */ /* 0x0c0fe200078408ff */
[----:B------:R-:W-:Y:S02]  /*cf10*/  IMAD R3, R7, UR6, RZ ;  /* 0x0000000607037c24 */ /* 0x000fe4000f8e02ff */
[----:B------:R-:W-:Y:S01]  /*cf20*/  IMAD R2, R195, UR6, RZ ;  /* 0x00000006c3027c24 */ /* 0x000fe2000f8e02ff */
        /* <DEDUP_REMOVED lines=8> */
[-C--:B------:R-:W-:Y:S02]  /*cfb0*/  LEA R34, P1, R6, R245.reuse, 0x1 ;  /* 0x000000f506227211 */ /* 0x080fe400078208ff */
[----:B------:R-:W-:Y:S01]  /*cfc0*/  @P4 STS.128 [R227+0x14800], RZ ;  /* 0x014800ffe3004388 */ /* 0x000fe20000000c00 */
[----:B------:R-:W-:Y:S01]  /*cfd0*/  IMAD R2, R194, UR7, R2 ;  /* 0x00000007c2027c24 */ /* 0x000fe2000f8e0202 */
[----:B------:R-:W-:Y:S03]  /*cfe0*/  LEA.HI.X R35, R6, R244, R3, 0x1, P1 ;  /* 0x000000f406237211 */ /* 0x000fe600008f0c03 */
[----:B------:R-:W-:Y:S01]  /*cff0*/  @!PT LDS RZ, [RZ] ;  /* 0x00000000fffff984 */ /* 0x000fe20000000800 */
[----:B------:R-:W-:Y:S01]  /*d000*/  @!PT LDS RZ, [RZ] ;  /* 0x00000000fffff984 */ /* 0x000fe20000000800 */
[----:B------:R-:W-:Y:S01]  /*d010*/  @!PT LDS RZ, [RZ] ;  /* 0x00000000fffff984 */ /* 0x000fe20000000800 */
[----:B------:R-:W-:Y:S01]  /*d020*/  @!P4 LDGSTS.E.BYPASS.LTC128B.128 [R227+0x14800], desc[UR26][R190.64+0x100] ;  /* 0x14800100bee3cfae */ /* 0x000fe2000b901d5a */
[----:B------:R-:W-:Y:S04]  /*d030*/  IMAD.WIDE.U32 R194, R194, UR6, RZ ;  /* 0x00000006c2c27c25 */ /* 0x000fe8000f8e00ff */
[----:B------:R-:W-:Y:S01]  /*d040*/  @P3 STS.128 [R227+0x16800], RZ ;  /* 0x016800ffe3003388 */ /* 0x000fe20000000c00 */
[----:B------:R-:W-:Y:S01]  /*d050*/  IMAD.MOV.U32 R3, RZ, RZ, R9 ;  /* 0x000000ffff037224 */ /* 0x000fe200078e0009 */
[----:B------:R-:W-:Y:S01]  /*d060*/  IADD3 R2, R195, R2, RZ ;  /* 0x00000002c3027210 */ /* 0x000fe20007ffe0ff */
[----:B------:R-:W-:Y:S02]  /*d070*/  IMAD.MOV.U32 R166, RZ, RZ, R12 ;  /* 0x000000ffffa67224 */ /* 0x000fe400078e000c */
[----:B------:R-:W-:Y:S01]  /*d080*/  @!PT LDS RZ, [RZ] ;  /* 0x00000000fffff984 */ /* 0x000fe20000000800 */
[----:B------:R-:W-:Y:S01]  /*d090*/  @!PT LDS RZ, [RZ] ;  /* 0x00000000fffff984 */ /* 0x000fe20000000800 */
[----:B------:R-:W-:Y:S01]  /*d0a0*/  @!PT LDS RZ, [RZ] ;  /* 0x00000000fffff984 */ /* 0x000fe20000000800 */
[----:B------:R1:W-:Y:S01]  /*d0b0*/  @!P3 LDGSTS.E.BYPASS.LTC128B.128 [R227+0x16800], desc[UR26][R190.64+0x180] ;  /* 0x16800180bee3bfae */ /* 0x0003e2000b901d5a */
[C---:B------:R-:W-:Y:S01]  /*d0c0*/  LEA R30, P0, R194.reuse, R245, 0x1 ;  /* 0x000000f5c21e7211 */ /* 0x040fe200078008ff */
[----:B------:R-:W-:Y:S03]  /*d0d0*/  IMAD.MOV.U32 R167, RZ, RZ, R13 ;  /* 0x000000ffffa77224 */ /* 0x000fe600078e000d */
[----:B------:R-:W-:Y:S01]  /*d0e0*/  @P6 STS.128 [R227+0x11000], RZ ;  /* 0x011000ffe3006388 */ /* 0x000fe20000000c00 */
[----:B------:R-:W-:Y:S02]  /*d0f0*/  LEA.HI.X R31, R194, R244, R2, 0x1, P0 ;  /* 0x000000f4c21f7211 */ /* 0x000fe400000f0c02 */
[----:B------:R-:W-:Y:S02]  /*d100*/  MOV R2, R8 ;  /* 0x0000000800027202 */ /* 0x000fe40000000f00 */
[----:B------:R-:W-:Y:S01]  /*d110*/  @!PT LDS RZ, [RZ] ;  /* 0x00000000fffff984 */ /* 0x000fe20000000800 */
[----:B------:R-:W-:Y:S01]  /*d120*/  @!PT LDS RZ, [RZ] ;  /* 0x00000000fffff984 */ /* 0x000fe20000000800 */
[----:B------:R-:W-:Y:S01]  /*d130*/  @!PT LDS RZ, [RZ] ;  /* 0x00000000fffff984 */ /* 0x000fe20000000800 */
[----:B------:R-:W-:Y:S05]  /*d140*/  @!P6 LDGSTS.E.BYPASS.LTC128B.128 [R227+0x11000], desc[UR26][R18.64] ;  /* 0x1100000012e3efae */ /* 0x000fea000b901d5a */
[----:B------:R-:W-:Y:S05]  /*d150*/  @P5 STS.128 [R227+0x13000], RZ ;  /* 0x013000ffe3005388 */ /* 0x000fea0000000c00 */
        /* <DEDUP_REMOVED lines=18> */
[----:B------:R2:W-:Y:S05]  /*d280*/  @!P6 LDGSTS.E.BYPASS.LTC128B.128 [R227+0x11800], desc[UR26][R14.64] ;  /* 0x118000000ee3efae */ /* 0x0005ea000b901d5a */
        /* <DEDUP_REMOVED lines=15> */
[----:B------:R-:W-:Y:S05]  /*d380*/  LDSM.16.M88.4 R168, [R226] ;  /* 0x00000000e2a8783b */ /* 0x000fea0000000200 */
[----:B------:R-:W4:Y:S05]  /*d390*/  LDSM.16.M88.4 R172, [R225+0x8000] ;  /* 0x00800000e1ac783b */ /* 0x000f2a0000000200 */
[----:B------:R-:W2:Y:S05]  /*d3a0*/  LDSM.16.M88.4 R176, [R225+0x8800] ;  /* 0x00880000e1b0783b */ /* 0x000eaa0000000200 */
[----:B------:R-:W5:Y:S05]  /*d3b0*/  LDSM.16.M88.4 R180, [R225+0x9000] ;  /* 0x00900000e1b4783b */ /* 0x000f6a0000000200 */
[----:B------:R-:W3:Y:S05]  /*d3c0*/  LDSM.16.M88.4 R184, [R225+0x9800] ;  /* 0x00980000e1b8783b */ /* 0x000eea0000000200 */
[----:B------:R-:W0:Y:S05]  /*d3d0*/  LDGDEPBAR ;  /* 0x00000000000079af */ /* 0x000e2a0000000000 */
[----:B-1----:R-:W-:Y:S05]  /*d3e0*/  LDSM.16.M88.4 R188, [R224] ;  /* 0x00000000e0bc783b */ /* 0x002fea0000000200 */
[----:B------:R-:W1:Y:S05]  /*d3f0*/  LDSM.16.M88.4 R192, [R223] ;  /* 0x00000000dfc0783b */ /* 0x000e6a0000000200 */
[----:B------:R-:W1:Y:S01]  /*d400*/  LDSM.16.M88.4 R196, [R215] ;  /* 0x00000000d7c4783b */ /* 0x000e620000000200 */
[C---:B----4-:R-:W-:Y:S06]  /*d410*/  HMMA.16816.F32.BF16 R4, R168.reuse, R172, RZ ;  /* 0x000000aca804723c */ /* 0x050fec00000418ff */
[C---:B------:R-:W-:Y:S01]  /*d420*/  HMMA.16816.F32.BF16 R8, R168.reuse, R174, RZ ;  /* 0x000000aea808723c */ /* 0x040fe200000418ff */
[----:B------:R-:W4:Y:S05]  /*d430*/  LDSM.16.M88.4 R172, [R214] ;  /* 0x00000000d6ac783b */ /* 0x000f2a0000000200 */
[C---:B--2---:R-:W-:Y:S06]  /*d440*/  HMMA.16816.F32.BF16 R12, R168.reuse, R176, RZ ;  /* 0x000000b0a80c723c */ /* 0x044fec00000418ff */
[C---:B------:R-:W-:Y:S01]  /*d450*/  HMMA.16816.F32.BF16 R16, R168.reuse, R178, RZ ;  /* 0x000000b2a810723c */ /* 0x040fe200000418ff */
[----:B------:R-:W-:Y:S05]  /*d460*/  LDSM.16.M88.4 R176, [R222] ;  /* 0x00000000deb0783b */ /* 0x000fea0000000200 */
[C---:B-----5:R-:W-:Y:S06]  /*d470*/  HMMA.16816.F32.BF16 R20, R168.reuse, R180, RZ ;  /* 0x000000b4a814723c */ /* 0x060fec00000418ff */
[C---:B------:R-:W-:Y:S01]  /*d480*/  HMMA.16816.F32.BF16 R24, R168.reuse, R182, RZ ;  /* 0x000000b6a818723c */ /* 0x040fe200000418ff */
[----:B------:R-:W-:Y:S05]  /*d490*/  LDSM.16.M88.4 R180, [R219+0x8000] ;  /* 0x00800000dbb4783b */ /* 0x000fea0000000200 */
[C---:B---3--:R-:W-:Y:S06]  /*d4a0*/  HMMA.16816.F32.BF16 R28, R168.reuse, R184, RZ ;  /* 0x000000b8a81c723c */ /* 0x048fec00000418ff */
[----:B------:R-:W-:Y:S01]  /*d4b0*/  HMMA.16816.F32.BF16 R32, R168, R186, RZ ;  /* 0x000000baa820723c */ /* 0x000fe200000418ff */
[----:B------:R-:W2:Y:S05]  /*d4c0*/  LDSM.16.M88.4 R168, [R213] ;  /* 0x00000000d5a8783b */ /* 0x000eaa0000000200 */
[C---:B-1----:R-:W-:Y:S01]  /*d4d0*/  HMMA.16816.F32.BF16 R4, R188.reuse, R192, R4 ;  /* 0x000000c0bc04723c */ /* 0x042fe20000041804 */
[----:B------:R-:W1:Y:S05]  /*d4e0*/  LDSM.16.M88.4 R184, [R219+0x8800] ;  /* 0x00880000dbb8783b */ /* 0x000e6a0000000200 */
[C---:B------:R-:W-:Y:S01]  /*d4f0*/  HMMA.16816.F32.BF16 R8, R188.reuse, R194, R8 ;  /* 0x000000c2bc08723c */ /* 0x040fe20000041808 */
[----:B------:R-:W3:Y:S05]  /*d500*/  LDSM.16.M88.4 R192, [R219+0x9000] ;  /* 0x00900000dbc0783b */ /* 0x000eea0000000200 */
[C---:B------:R-:W-:Y:S06]  /*d510*/  HMMA.16816.F32.BF16 R12, R188.reuse, R196, R12 ;  /* 0x000000c4bc0c723c */ /* 0x040fec000004180c */
[C---:B------:R-:W-:Y:S05]  /*d520*/  HMMA.16816.F32.BF16 R16, R188.reuse, R198, R16 ;  /* 0x000000c6bc10723c */ /* 0x040fea0000041810 */
[----:B------:R-:W-:Y:S01]  /*d530*/  IMAD.MOV.U32 R196, RZ, RZ, R166 ;  /* 0x000000ffffc47224 */ /* 0x000fe200078e00a6 */
[C---:B----4-:R-:W-:Y:S05]  /*d540*/  HMMA.16816.F32.BF16 R20, R188.reuse, R172, R20 ;  /* 0x000000acbc14723c */ /* 0x050fea0000041814 */
[----:B------:R-:W-:Y:S01]  /*d550*/  IMAD.MOV.U32 R197, RZ, RZ, R167 ;  /* 0x000000ffffc57224 */ /* 0x000fe200078e00a7 */
[C---:B------:R-:W-:Y:S01]  /*d560*/  HMMA.16816.F32.BF16 R24, R188.reuse, R174, R24 ;  /* 0x000000aebc18723c */ /* 0x040fe20000041818 */
[----:B------:R-:W4:Y:S05]  /*d570*/  LDSM.16.M88.4 R172, [R219+0x9800] ;  /* 0x00980000dbac783b */ /* 0x000f2a0000000200 */
[C---:B--2---:R-:W-:Y:S06]  /*d580*/  HMMA.16816.F32.BF16 R28, R188.reuse, R168, R28 ;  /* 0x000000a8bc1c723c */ /* 0x044fec000004181c */
[----:B------:R-:W-:Y:S01]  /*d590*/  HMMA.16816.F32.BF16 R32, R188, R170, R32 ;  /* 0x000000aabc20723c */ /* 0x000fe20000041820 */
[----:B------:R-:W-:Y:S05]  /*d5a0*/  LDSM.16.M88.4 R168, [R221] ;  /* 0x00000000dda8783b */ /* 0x000fea0000000200 */
[C---:B------:R-:W-:Y:S01]  /*d5b0*/  HMMA.16816.F32.BF16 R4, R176.reuse, R180, R4 ;  /* 0x000000b4b004723c */ /* 0x040fe20000041804 */
[----:B------:R-:W-:Y:S05]  /*d5c0*/  LDSM.16.M88.4 R188, [R212+0x1000] ;  /* 0x00100000d4bc783b */ /* 0x000fea0000000200 */
[C---:B------:R-:W-:Y:S01]  /*d5d0*/  HMMA.16816.F32.BF16 R8, R176.reuse, R182, R8 ;  /* 0x000000b6b008723c */ /* 0x040fe20000041808 */
[----:B------:R-:W2:Y:S05]  /*d5e0*/  LDSM.16.M88.4 R180, [R212] ;  /* 0x00000000d4b4783b */ /* 0x000eaa0000000200 */
[C---:B-1----:R-:W-:Y:S06]  /*d5f0*/  HMMA.16816.F32.BF16 R12, R176.reuse, R184, R12 ;  /* 0x000000b8b00c723c */ /* 0x042fec000004180c */
[C---:B------:R-:W-:Y:S01]  /*d600*/  HMMA.16816.F32.BF16 R16, R176.reuse, R186, R16 ;  /* 0x000000bab010723c */ /* 0x040fe20000041810 */
[----:B------:R-:W1:Y:S05]  /*d610*/  LDSM.16.M88.4 R184, [R212+0x800] ;  /* 0x00080000d4b8783b */ /* 0x000e6a0000000200 */
[C---:B---3--:R-:W-:Y:S06]  /*d620*/  HMMA.16816.F32.BF16 R20, R176.reuse, R192, R20 ;  /* 0x000000c0b014723c */ /* 0x048fec0000041814 */
[C---:B------:R-:W-:Y:S01]  /*d630*/  HMMA.16816.F32.BF16 R24, R176.reuse, R194, R24 ;  /* 0x000000c2b018723c */ /* 0x040fe20000041818 */
[----:B------:R-:W3:Y:S05]  /*d640*/  LDSM.16.M88.4 R192, [R212+0x1800] ;  /* 0x00180000d4c0783b */ /* 0x000eea0000000200 */
[C---:B----4-:R-:W-:Y:S06]  /*d650*/  HMMA.16816.F32.BF16 R28, R176.reuse, R172, R28 ;  /* 0x000000acb01c723c */ /* 0x050fec000004181c */
[----:B------:R-:W-:Y:S01]  /*d660*/  HMMA.16816.F32.BF16 R32, R176, R174, R32 ;  /* 0x000000aeb020723c */ /* 0x000fe20000041820 */
[----:B------:R-:W-:Y:S05]  /*d670*/  LDSM.16.M88.4 R172, [R226+0x2000] ;  /* 0x00200000e2ac783b */ /* 0x000fea0000000200 */
[C---:B--2---:R-:W-:Y:S01]  /*d680*/  HMMA.16816.F32.BF16 R4, R168.reuse, R180, R4 ;  /* 0x000000b4a804723c */ /* 0x044fe20000041804 */
[----:B------:R-:W2:Y:S05]  /*d690*/  LDSM.16.M88.4 R176, [R225+0xa000] ;  /* 0x00a00000e1b0783b */ /* 0x000eaa0000000200 */
[C---:B------:R-:W-:Y:S01]  /*d6a0*/  HMMA.16816.F32.BF16 R8, R168.reuse, R182, R8 ;  /* 0x000000b6a808723c */ /* 0x040fe20000041808 */
[----:B------:R-:W4:Y:S05]  /*d6b0*/  LDSM.16.M88.4 R180, [R225+0xa800] ;  /* 0x00a80000e1b4783b */ /* 0x000f2a0000000200 */
[C---:B-1----:R-:W-:Y:S06]  /*d6c0*/  HMMA.16816.F32.BF16 R12, R168.reuse, R184, R12 ;  /* 0x000000b8a80c723c */ /* 0x042fec000004180c */
[C---:B------:R-:W-:Y:S01]  /*d6d0*/  HMMA.16816.F32.BF16 R16, R168.reuse, R186, R16 ;  /* 0x000000baa810723c */ /* 0x040fe20000041810 */
[----:B------:R-:W1:Y:S05]  /*d6e0*/  LDSM.16.M88.4 R184, [R225+0xb000] ;  /* 0x00b00000e1b8783b */ /* 0x000e6a0000000200 */
[C---:B------:R-:W-:Y:S06]  /*d6f0*/  HMMA.16816.F32.BF16 R20, R168.reuse, R188, R20 ;  /* 0x000000bca814723c */ /* 0x040fec0000041814 */
[C---:B------:R-:W-:Y:S01]  /*d700*/  HMMA.16816.F32.BF16 R24, R168.reuse, R190, R24 ;  /* 0x000000bea818723c */ /* 0x040fe20000041818 */
[----:B------:R-:W5:Y:S05]  /*d710*/  LDSM.16.M88.4 R188, [R225+0xb800] ;  /* 0x00b80000e1bc783b */ /* 0x000f6a0000000200 */
[C---:B---3--:R-:W-:Y:S06]  /*d720*/  HMMA.16816.F32.BF16 R28, R168.reuse, R192, R28 ;  /* 0x000000c0a81c723c */ /* 0x048fec000004181c */
[----:B------:R-:W-:Y:S01]  /*d730*/  HMMA.16816.F32.BF16 R32, R168, R194, R32 ;  /* 0x000000c2a820723c */ /* 0x000fe20000041820 */
[----:B------:R-:W-:Y:S05]  /*d740*/  LDSM.16.M88.4 R168, [R224+0x2000] ;  /* 0x00200000e0a8783b */ /* 0x000fea0000000200 */
[C---:B--2---:R-:W-:Y:S01]  /*d750*/  HMMA.16816.F32.BF16 R4, R172.reuse, R176, R4 ;  /* 0x000000b0ac04723c */ /* 0x044fe20000041804 */
[----:B------:R-:W2:Y:S05]  /*d760*/  LDSM.16.M88.4 R192, [R211] ;  /* 0x00000000d3c0783b */ /* 0x000eaa0000000200 */
[C---:B------:R-:W-:Y:S01]  /*d770*/  HMMA.16816.F32.BF16 R8, R172.reuse, R178, R8 ;  /* 0x000000b2ac08723c */ /* 0x040fe20000041808 */
[----:B------:R-:W3:Y:S05]  /*d780*/  LDSM.16.M88.4 R176, [R210] ;  /* 0x00000000d2b0783b */ /* 0x000eea0000000200 */
[C---:B----4-:R-:W-:Y:S06]  /*d790*/  HMMA.16816.F32.BF16 R12, R172.reuse, R180, R12 ;  /* 0x000000b4ac0c723c */ /* 0x050fec000004180c */
[C---:B------:R-:W-:Y:S01]  /*d7a0*/  HMMA.16816.F32.BF16 R16, R172.reuse, R182, R16 ;  /* 0x000000b6ac10723c */ /* 0x040fe20000041810 */
[----:B------:R-:W-:Y:S05]  /*d7b0*/  LDSM.16.M88.4 R180, [R208] ;  /* 0x00000000d0b4783b */ /* 0x000fea0000000200 */
[C---:B-1----:R-:W-:Y:S06]  /*d7c0*/  HMMA.16816.F32.BF16 R20, R172.reuse, R184, R20 ;  /* 0x000000b8ac14723c */ /* 0x042fec0000041814 */
[C---:B------:R-:W-:Y:S01]  /*d7d0*/  HMMA.16816.F32.BF16 R24, R172.reuse, R186, R24 ;  /* 0x000000baac18723c */ /* 0x040fe20000041818 */
[----:B------:R-:W-:Y:S05]  /*d7e0*/  LDSM.16.M88.4 R184, [R222+0x2000] ;  /* 0x00200000deb8783b */ /* 0x000fea0000000200 */
[C---:B-----5:R-:W-:Y:S06]  /*d7f0*/  HMMA.16816.F32.BF16 R28, R172.reuse, R188, R28 ;  /* 0x000000bcac1c723c */ /* 0x060fec000004181c */
[----:B------:R-:W-:Y:S01]  /*d800*/  HMMA.16816.F32.BF16 R32, R172, R190, R32 ;  /* 0x000000beac20723c */ /* 0x000fe20000041820 */
[----:B------:R-:W1:Y:S05]  /*d810*/  LDSM.16.M88.4 R172, [R209] ;  /* 0x00000000d1ac783b */ /* 0x000e6a0000000200 */
[C---:B--2---:R-:W-:Y:S01]  /*d820*/  HMMA.16816.F32.BF16 R4, R168.reuse, R192, R4 ;  /* 0x000000c0a804723c */ /* 0x044fe20000041804 */
[----:B------:R-:W2:Y:S05]  /*d830*/  LDSM.16.M88.4 R188, [R219+0xa000] ;  /* 0x00a00000dbbc783b */ /* 0x000eaa0000000200 */
        /* <DEDUP_REMOVED lines=8> */
[C---:B------:R-:W-:Y:S06]  /*d8c0*/  HMMA.16816.F32.BF16 R28, R168.reuse, R180, R28 ;  /* 0x000000b4a81c723c */ /* 0x040fec000004181c */
[----:B------:R-:W-:Y:S01]  /*d8d0*/  HMMA.16816.F32.BF16 R32, R168, R182, R32 ;  /* 0x000000b6a820723c */ /* 0x000fe20000041820 */
[----:B------:R-:W1:Y:S05]  /*d8e0*/  LDSM.16.M88.4 R168, [R219+0xb800] ;  /* 0x00b80000dba8783b */ /* 0x000e6a0000000200 */
[C---:B--2---:R-:W-:Y:S01]  /*d8f0*/  HMMA.16816.F32.BF16 R4, R184.reuse, R188, R4 ;  /* 0x000000bcb804723c */ /* 0x044fe20000041804 */
[----:B------:R-:W2:Y:S05]  /*d900*/  LDSM.16.M88.4 R180, [R212+0x2000] ;  /* 0x00200000d4b4783b */ /* 0x000eaa0000000200 */
[C---:B------:R-:W-:Y:S01]  /*d910*/  HMMA.16816.F32.BF16 R8, R184.reuse, R190, R8 ;  /* 0x000000beb808723c */ /* 0x040fe20000041808 */
[----:B------:R-:W5:Y:S05]  /*d920*/  LDSM.16.M88.4 R188, [R212+0x2800] ;  /* 0x00280000d4bc783b */ /* 0x000f6a0000000200 */
[C---:B----4-:R-:W-:Y:S06]  /*d930*/  HMMA.16816.F32.BF16 R12, R184.reuse, R192, R12 ;  /* 0x000000c0b80c723c */ /* 0x050fec000004180c */
[C---:B------:R-:W-:Y:S01]  /*d940*/  HMMA.16816.F32.BF16 R16, R184.reuse, R194, R16 ;  /* 0x000000c2b810723c */ /* 0x040fe20000041810 */
[----:B------:R-:W4:Y:S05]  /*d950*/  LDSM.16.M88.4 R192, [R212+0x3000] ;  /* 0x00300000d4c0783b */ /* 0x000f2a0000000200 */
[C---:B---3--:R-:W-:Y:S06]  /*d960*/  HMMA.16816.F32.BF16 R20, R184.reuse, R176, R20 ;  /* 0x000000b0b814723c */ /* 0x048fec0000041814 */
[C---:B------:R-:W-:Y:S01]  /*d970*/  HMMA.16816.F32.BF16 R24, R184.reuse, R178, R24 ;  /* 0x000000b2b818723c */ /* 0x040fe20000041818 */
[----:B------:R-:W3:Y:S05]  /*d980*/  LDSM.16.M88.4 R176, [R212+0x3800] ;  /* 0x00380000d4b0783b */ /* 0x000eea0000000200 */
[C---:B-1----:R-:W-:Y:S06]  /*d990*/  HMMA.16816.F32.BF16 R28, R184.reuse, R168, R28 ;  /* 0x000000a8b81c723c */ /* 0x042fec000004181c */
[----:B------:R-:W-:Y:S01]  /*d9a0*/  HMMA.16816.F32.BF16 R32, R184, R170, R32 ;  /* 0x000000aab820723c */ /* 0x000fe20000041820 */
[----:B------:R-:W-:Y:S05]  /*d9b0*/  LDSM.16.M88.4 R168, [R226+0x4000] ;  /* 0x00400000e2a8783b */ /* 0x000fea0000000200 */
[C---:B--2---:R-:W-:Y:S01]  /*d9c0*/  HMMA.16816.F32.BF16 R4, R172.reuse, R180, R4 ;  /* 0x000000b4ac04723c */ /* 0x044fe20000041804 */
[----:B------:R-:W-:Y:S05]  /*d9d0*/  LDSM.16.M88.4 R184, [R225+0xc800] ;  /* 0x00c80000e1b8783b */ /* 0x000fea0000000200 */
[C---:B------:R-:W-:Y:S01]  /*d9e0*/  HMMA.16816.F32.BF16 R8, R172.reuse, R182, R8 ;  /* 0x000000b6ac08723c */ /* 0x040fe20000041808 */
[----:B------:R-:W1:Y:S05]  /*d9f0*/  LDSM.16.M88.4 R180, [R225+0xc000] ;  /* 0x00c00000e1b4783b */ /* 0x000e6a0000000200 */
[C---:B-----5:R-:W-:Y:S06]  /*da00*/  HMMA.16816.F32.BF16 R12, R172.reuse, R188, R12 ;  /* 0x000000bcac0c723c */ /* 0x060fec000004180c */
[C---:B------:R-:W-:Y:S01]  /*da10*/  HMMA.16816.F32.BF16 R16, R172.reuse, R190, R16 ;  /* 0x000000beac10723c */ /* 0x040fe20000041810 */
[----:B------:R-:W2:Y:S05]  /*da20*/  LDSM.16.M88.4 R188, [R225+0xd000] ;  /* 0x00d00000e1bc783b */ /* 0x000eaa0000000200 */
[C---:B----4-:R-:W-:Y:S06]  /*da30*/  HMMA.16816.F32.BF16 R20, R172.reuse, R192, R20 ;  /* 0x000000c0ac14723c */ /* 0x050fec0000041814 */
[C---:B------:R-:W-:Y:S01]  /*da40*/  HMMA.16816.F32.BF16 R24, R172.reuse, R194, R24 ;  /* 0x000000c2ac18723c */ /* 0x040fe20000041818 */
[----:B------:R-:W4:Y:S05]  /*da50*/  LDSM.16.M88.4 R192, [R225+0xd800] ;  /* 0x00d80000e1c0783b */ /* 0x000f2a0000000200 */
[C---:B---3--:R-:W-:Y:S06]  /*da60*/  HMMA.16816.F32.BF16 R28, R172.reuse, R176, R28 ;  /* 0x000000b0ac1c723c */ /* 0x048fec000004181c */
[----:B------:R-:W-:Y:S01]  /*da70*/  HMMA.16816.F32.BF16 R32, R172, R178, R32 ;  /* 0x000000b2ac20723c */ /* 0x000fe20000041820 */
[----:B------:R-:W-:Y:S05]  /*da80*/  LDSM.16.M88.4 R172, [R224+0x4000] ;  /* 0x00400000e0ac783b */ /* 0x000fea0000000200 */
[C---:B-1----:R-:W-:Y:S01]  /*da90*/  HMMA.16816.F32.BF16 R4, R168.reuse, R180, R4 ;  /* 0x000000b4a804723c */ /* 0x042fe20000041804 */
[----:B------:R-:W1:Y:S05]  /*daa0*/  LDSM.16.M88.4 R176, [R207] ;  /* 0x00000000cfb0783b */ /* 0x000e6a0000000200 */
[C---:B------:R-:W-:Y:S01]  /*dab0*/  HMMA.16816.F32.BF16 R8, R168.reuse, R182, R8 ;  /* 0x000000b6a808723c */ /* 0x040fe20000041808 */
[----:B------:R-:W3:Y:S05]  /*dac0*/  LDSM.16.M88.4 R180, [R206] ;  /* 0x00000000ceb4783b */ /* 0x000eea0000000200 */
[C---:B------:R-:W-:Y:S06]  /*dad0*/  HMMA.16816.F32.BF16 R12, R168.reuse, R184, R12 ;  /* 0x000000b8a80c723c */ /* 0x040fec000004180c */
[C---:B------:R-:W-:Y:S01]  /*dae0*/  HMMA.16816.F32.BF16 R16, R168.reuse, R186, R16 ;  /* 0x000000baa810723c */ /* 0x040fe20000041810 */
[----:B------:R-:W5:Y:S05]  /*daf0*/  LDSM.16.M88.4 R184, [R205] ;  /* 0x00000000cdb8783b */ /* 0x000f6a0000000200 */
[C---:B--2---:R-:W-:Y:S06]  /*db00*/  HMMA.16816.F32.BF16 R20, R168.reuse, R188, R20 ;  /* 0x000000bca814723c */ /* 0x044fec0000041814 */
[C---:B------:R-:W-:Y:S01]  /*db10*/  HMMA.16816.F32.BF16 R24, R168.reuse, R190, R24 ;  /* 0x000000bea818723c */ /* 0x040fe20000041818 */
[----:B------:R-:W2:Y:S05]  /*db20*/  LDSM.16.M88.4 R188, [R204] ;  /* 0x00000000ccbc783b */ /* 0x000eaa0000000200 */
[C---:B----4-:R-:W-:Y:S06]  /*db30*/  HMMA.16816.F32.BF16 R28, R168.reuse, R192, R28 ;  /* 0x000000c0a81c723c */ /* 0x050fec000004181c */
[----:B------:R-:W-:Y:S01]  /*db40*/  HMMA.16816.F32.BF16 R32, R168, R194, R32 ;  /* 0x000000c2a820723c */ /* 0x000fe20000041820 */
[----:B------:R-:W-:Y:S05]  /*db50*/  LDSM.16.M88.4 R168, [R222+0x4000] ;  /* 0x00400000dea8783b */ /* 0x000fea0000000200 */
[C---:B-1----:R-:W-:Y:S01]  /*db60*/  HMMA.16816.F32.BF16 R4, R172.reuse, R176, R4 ;  /* 0x000000b0ac04723c */ /* 0x042fe20000041804 */
[----:B------:R-:W1:Y:S05]  /*db70*/  LDSM.16.M88.4 R192, [R219+0xc000] ;  /* 0x00c00000dbc0783b */ /* 0x000e6a0000000200 */
[C---:B------:R-:W-:Y:S01]  /*db80*/  HMMA.16816.F32.BF16 R8, R172.reuse, R178, R8 ;  /* 0x000000b2ac08723c */ /* 0x040fe20000041808 */
[----:B------:R-:W4:Y:S05]  /*db90*/  LDSM.16.M88.4 R176, [R219+0xc800] ;  /* 0x00c80000dbb0783b */ /* 0x000f2a0000000200 */
[C---:B---3--:R-:W-:Y:S06]  /*dba0*/  HMMA.16816.F32.BF16 R12, R172.reuse, R180, R12 ;  /* 0x000000b4ac0c723c */ /* 0x048fec000004180c */
[C---:B------:R-:W-:Y:S01]  /*dbb0*/  HMMA.16816.F32.BF16 R16, R172.reuse, R182, R16 ;  /* 0x000000b6ac10723c */ /* 0x040fe20000041810 */
[----:B------:R-:W-:Y:S05]  /*dbc0*/  LDSM.16.M88.4 R180, [R219+0xd800] ;  /* 0x00d80000dbb4783b */ /* 0x000fea0000000200 */
[C---:B-----5:R-:W-:Y:S06]  /*dbd0*/  HMMA.16816.F32.BF16 R20, R172.reuse, R184, R20 ;  /* 0x000000b8ac14723c */ /* 0x060fec0000041814 */
[C---:B------:R-:W-:Y:S01]  /*dbe0*/  HMMA.16816.F32.BF16 R24, R172.reuse, R186, R24 ;  /* 0x000000baac18723c */ /* 0x040fe20000041818 */
[----:B------:R-:W-:Y:S05]  /*dbf0*/  LDSM.16.M88.4 R184, [R221+0x4000] ;  /* 0x00400000ddb8783b */ /* 0x000fea0000000200 */
[C---:B--2---:R-:W-:Y:S06]  /*dc00*/  HMMA.16816.F32.BF16 R28, R172.reuse, R188, R28 ;  /* 0x000000bcac1c723c */ /* 0x044fec000004181c */
[----:B------:R-:W-:Y:S01]  /*dc10*/  HMMA.16816.F32.BF16 R32, R172, R190, R32 ;  /* 0x000000beac20723c */ /* 0x000fe20000041820 */
[----:B------:R-:W2:Y:S05]  /*dc20*/  LDSM.16.M88.4 R172, [R219+0xd000] ;  /* 0x00d00000dbac783b */ /* 0x000eaa0000000200 */
[C---:B-1----:R-:W-:Y:S01]  /*dc30*/  HMMA.16816.F32.BF16 R4, R168.reuse, R192, R4 ;  /* 0x000000c0a804723c */ /* 0x042fe20000041804 */
[----:B------:R-:W1:Y:S05]  /*dc40*/  LDSM.16.M88.4 R188, [R212+0x4000] ;  /* 0x00400000d4bc783b */ /* 0x000e6a0000000200 */
[C---:B------:R-:W-:Y:S01]  /*dc50*/  HMMA.16816.F32.BF16 R8, R168.reuse, R194, R8 ;  /* 0x000000c2a808723c */ /* 0x040fe20000041808 */
[----:B------:R-:W3:Y:S05]  /*dc60*/  LDSM.16.M88.4 R192, [R212+0x4800] ;  /* 0x00480000d4c0783b */ /* 0x000eea0000000200 */
[C---:B----4-:R-:W-:Y:S06]  /*dc70*/  HMMA.16816.F32.BF16 R12, R168.reuse, R176, R12 ;  /* 0x000000b0a80c723c */ /* 0x050fec000004180c */
[C---:B------:R-:W-:Y:S01]  /*dc80*/  HMMA.16816.F32.BF16 R16, R168.reuse, R178, R16 ;  /* 0x000000b2a810723c */ /* 0x040fe20000041810 */
[----:B------:R-:W4:Y:S05]  /*dc90*/  LDSM.16.M88.4 R176, [R212+0x5000] ;  /* 0x00500000d4b0783b */ /* 0x000f2a0000000200 */
[C---:B--2---:R-:W-:Y:S06]  /*dca0*/  HMMA.16816.F32.BF16 R20, R168.reuse, R172, R20 ;  /* 0x000000aca814723c */ /* 0x044fec0000041814 */
[C---:B------:R-:W-:Y:S01]  /*dcb0*/  HMMA.16816.F32.BF16 R24, R168.reuse, R174, R24 ;  /* 0x000000aea818723c */ /* 0x040fe20000041818 */
[----:B------:R-:W-:Y:S05]  /*dcc0*/  LDSM.16.M88.4 R172, [R226+0x6000] ;  /* 0x00600000e2ac783b */ /* 0x000fea0000000200 */
[C---:B------:R-:W-:Y:S06]  /*dcd0*/  HMMA.16816.F32.BF16 R28, R168.reuse, R180, R28 ;  /* 0x000000b4a81c723c */ /* 0x040fec000004181c */
[----:B------:R-:W-:Y:S01]  /*dce0*/  HMMA.16816.F32.BF16 R32, R168, R182, R32 ;  /* 0x000000b6a820723c */ /* 0x000fe20000041820 */
[----:B------:R-:W2:Y:S05]  /*dcf0*/  LDSM.16.M88.4 R168, [R212+0x5800] ;  /* 0x00580000d4a8783b */ /* 0x000eaa0000000200 */
[C---:B-1----:R-:W-:Y:S01]  /*dd00*/  HMMA.16816.F32.BF16 R4, R184.reuse, R188, R4 ;  /* 0x000000bcb804723c */ /* 0x042fe20000041804 */
[----:B------:R-:W1:Y:S05]  /*dd10*/  LDSM.16.M88.4 R180, [R225+0xe000] ;  /* 0x00e00000e1b4783b */ /* 0x000e6a0000000200 */
        /* <DEDUP_REMOVED lines=8> */
[C---:B--2---:R-:W-:Y:S06]  /*dda0*/  HMMA.16816.F32.BF16 R28, R184.reuse, R168, R28 ;  /* 0x000000a8b81c723c */ /* 0x044fec000004181c */
[----:B------:R-:W-:Y:S01]  /*ddb0*/  HMMA.16816.F32.BF16 R32, R184, R170, R32 ;  /* 0x000000aab820723c */ /* 0x000fe20000041820 */
[----:B------:R-:W-:Y:S05]  /*ddc0*/  LDSM.16.M88.4 R168, [R224+0x6000] ;  /* 0x00600000e0a8783b */ /* 0x000fea0000000200 */
[C---:B-1----:R-:W-:Y:S01]  /*ddd0*/  HMMA.16816.F32.BF16 R4, R172.reuse, R180, R4 ;  /* 0x000000b4ac04723c */ /* 0x042fe20000041804 */
[----:B------:R-:W-:Y:S05]  /*dde0*/  LDSM.16.M88.4 R184, [R202] ;  /* 0x00000000cab8783b */ /* 0x000fea0000000200 */
[C---:B------:R-:W-:Y:S01]  /*ddf0*/  HMMA.16816.F32.BF16 R8, R172.reuse, R182, R8 ;  /* 0x000000b6ac08723c */ /* 0x040fe20000041808 */
[----:B------:R-:W1:Y:S05]  /*de00*/  LDSM.16.M88.4 R180, [R203] ;  /* 0x00000000cbb4783b */ /* 0x000e6a0000000200 */
[C---:B-----5:R-:W-:Y:S06]  /*de10*/  HMMA.16816.F32.BF16 R12, R172.reuse, R188, R12 ;  /* 0x000000bcac0c723c */ /* 0x060fec000004180c */
[C---:B------:R-:W-:Y:S01]  /*de20*/  HMMA.16816.F32.BF16 R16, R172.reuse, R190, R16 ;  /* 0x000000beac10723c */ /* 0x040fe20000041810 */
[----:B------:R-:W2:Y:S05]  /*de30*/  LDSM.16.M88.4 R188, [R201] ;  /* 0x00000000c9bc783b */ /* 0x000eaa0000000200 */
[C---:B---3--:R-:W-:Y:S06]  /*de40*/  HMMA.16816.F32.BF16 R20, R172.reuse, R192, R20 ;  /* 0x000000c0ac14723c */ /* 0x048fec0000041814 */
[C---:B------:R-:W-:Y:S01]  /*de50*/  HMMA.16816.F32.BF16 R24, R172.reuse, R194, R24 ;  /* 0x000000c2ac18723c */ /* 0x040fe20000041818 */
[----:B------:R-:W3:Y:S05]  /*de60*/  LDSM.16.M88.4 R192, [R200] ;  /* 0x00000000c8c0783b */ /* 0x000eea0000000200 */
[C---:B----4-:R-:W-:Y:S06]  /*de70*/  HMMA.16816.F32.BF16 R28, R172.reuse, R176, R28 ;  /* 0x000000b0ac1c723c */ /* 0x050fec000004181c */
[----:B------:R-:W-:Y:S01]  /*de80*/  HMMA.16816.F32.BF16 R32, R172, R178, R32 ;  /* 0x000000b2ac20723c */ /* 0x000fe20000041820 */
[----:B------:R-:W-:Y:S05]  /*de90*/  LDSM.16.M88.4 R172, [R222+0x6000] ;  /* 0x00600000deac783b */ /* 0x000fea0000000200 */
[C---:B-1----:R-:W-:Y:S01]  /*dea0*/  HMMA.16816.F32.BF16 R4, R168.reuse, R180, R4 ;  /* 0x000000b4a804723c */ /* 0x042fe20000041804 */
[----:B------:R-:W1:Y:S05]  /*deb0*/  LDSM.16.M88.4 R176, [R219+0xe000] ;  /* 0x00e00000dbb0783b */ /* 0x000e6a0000000200 */
[C---:B------:R-:W-:Y:S01]  /*dec0*/  HMMA.16816.F32.BF16 R8, R168.reuse, R182, R8 ;  /* 0x000000b6a808723c */ /* 0x040fe20000041808 */
[----:B------:R-:W4:Y:S05]  /*ded0*/  LDSM.16.M88.4 R180, [R219+0xe800] ;  /* 0x00e80000dbb4783b */ /* 0x000f2a0000000200 */
        /* <DEDUP_REMOVED lines=8> */
[----:B------:R-:W-:Y:S05]  /*df60*/  LDSM.16.M88.4 R168, [R221+0x6000] ;  /* 0x00600000dda8783b */ /* 0x000fea0000000200 */
[C---:B-1----:R-:W-:Y:S01]  /*df70*/  HMMA.16816.F32.BF16 R4, R172.reuse, R176, R4 ;  /* 0x000000b0ac04723c */ /* 0x042fe20000041804 */
[----:B------:R-:W1:Y:S05]  /*df80*/  LDSM.16.M88.4 R192, [R212+0x6000] ;  /* 0x00600000d4c0783b */ /* 0x000e6a0000000200 */
[C---:B------:R-:W-:Y:S01]  /*df90*/  HMMA.16816.F32.BF16 R8, R172.reuse, R178, R8 ;  /* 0x000000b2ac08723c */ /* 0x040fe20000041808 */
[----:B------:R-:W-:Y:S05]  /*dfa0*/  LDSM.16.M88.4 R176, [R212+0x7000] ;  /* 0x00700000d4b0783b */ /* 0x000fea0000000200 */
[C---:B----4-:R-:W-:Y:S06]  /*dfb0*/  HMMA.16816.F32.BF16 R12, R172.reuse, R180, R12 ;  /* 0x000000b4ac0c723c */ /* 0x050fec000004180c */
[C---:B------:R-:W-:Y:S06]  /*dfc0*/  HMMA.16816.F32.BF16 R16, R172.reuse, R182, R16 ;  /* 0x000000b6ac10723c */ /* 0x040fec0000041810 */
[C---:B-----5:R-:W-:Y:S05]  /*dfd0*/  HMMA.16816.F32.BF16 R20, R172.reuse, R184, R20 ;  /* 0x000000b8ac14723c */ /* 0x060fea0000041814 */
[----:B------:R-:W-:Y:S01]  /*dfe0*/  MOV R183, R3 ;  /* 0x0000000300b77202 */ /* 0x000fe20000000f00 */
[C---:B------:R-:W-:Y:S05]  /*dff0*/  HMMA.16816.F32.BF16 R24, R172.reuse, R186, R24 ;  /* 0x000000baac18723c */ /* 0x040fea0000041818 */
[----:B------:R-:W-:Y:S01]  /*e000*/  IMAD.MOV.U32 R182, RZ, RZ, R2 ;  /* 0x000000ffffb67224 */ /* 0x000fe200078e0002 */
[C---:B--2---:R-:W-:Y:S06]  /*e010*/  HMMA.16816.F32.BF16 R28, R172.reuse, R188, R28 ;  /* 0x000000bcac1c723c */ /* 0x044fec000004181c */
[----:B------:R-:W-:Y:S01]  /*e020*/  HMMA.16816.F32.BF16 R32, R172, R190, R32 ;  /* 0x000000beac20723c */ /* 0x000fe20000041820 */
[----:B------:R-:W2:Y:S05]  /*e030*/  LDSM.16.M88.4 R172, [R212+0x6800] ;  /* 0x00680000d4ac783b */ /* 0x000eaa0000000200 */
[C---:B-1----:R-:W-:Y:S06]  /*e040*/  HMMA.16816.F32.BF16 R4, R168.reuse, R192, R4 ;  /* 0x000000c0a804723c */ /* 0x042fec0000041804 */
[C---:B------:R-:W-:Y:S07]  /*e050*/  HMMA.16816.F32.BF16 R8, R168.reuse, R194, R8 ;  /* 0x000000c2a808723c */ /* 0x040fee0000041808 */
[----:B------:R-:W-:Y:S05]  /*e060*/  IMAD.U32 R194, RZ, RZ, UR17 ;  /* 0x00000011ffc27e24 */ /* 0x000fea000f8e00ff */
[----:B------:R-:W-:Y:S06]  /*e070*/  LEA R194, P1, R194, R182, 0x6 ;  /* 0x000000b6c2c27211 */ /* 0x000fec00078230ff */
[----:B------:R-:W-:Y:S01]  /*e080*/  FMUL.FTZ R189, R5, UR10 ;  /* 0x0000000a05bd7c20 */ /* 0x000fe20008410000 */
[----:B------:R-:W-:Y:S01]  /*e090*/  FMUL.FTZ R2, R7, UR10 ;  /* 0x0000000a07027c20 */ /* 0x000fe20008410000 */
[----:B------:R-:W-:Y:S01]  /*e0a0*/  FMUL.FTZ R164, R4, UR10 ;  /* 0x0000000a04a47c20 */ /* 0x000fe20008410000 */
[----:B------:R-:W-:Y:S01]  /*e0b0*/  FMUL.FTZ R3, R6, UR10 ;  /* 0x0000000a06037c20 */ /* 0x000fe20008410000 */
[----:B------:R1:W-:Y:S02]  /*e0c0*/  MUFU.TANH R7, R189 ;  /* 0x000000bd00077308 */ /* 0x0003e40000002400 */
[----:B------:R-:W-:Y:S01]  /*e0d0*/  FMUL.FTZ R166, R11, UR10 ;  /* 0x0000000a0ba67c20 */ /* 0x000fe20008410000 */
[----:B------:R-:W-:Y:S01]  /*e0e0*/  MOV R11, UR17 ;  /* 0x00000011000b7c02 */ /* 0x000fe20008000f00 */
[----:B------:R-:W-:Y:S01]  /*e0f0*/  FMUL.FTZ R5, R9, UR10 ;  /* 0x0000000a09057c20 */ /* 0x000fe20008410000 */
[----:B------:R-:W-:Y:S02]  /*e100*/  IMAD.U32 R9, RZ, RZ, UR17 ;  /* 0x00000011ff097e24 */ /* 0x000fe4000f8e00ff */
[----:B------:R-:W-:Y:S01]  /*e110*/  FMUL.FTZ R167, R10, UR10 ;  /* 0x0000000a0aa77c20 */ /* 0x000fe20008410000 */
[C---:B--2---:R-:W-:Y:S02]  /*e120*/  HMMA.16816.F32.BF16 R12, R168.reuse, R172, R12 ;  /* 0x000000aca80c723c */ /* 0x044fe4000004180c */
[----:B------:R-:W2:Y:S01]  /*e130*/  MUFU.TANH R164, R164 ;  /* 0x000000a400a47308 */ /* 0x000ea20000002400 */
[----:B------:R-:W-:Y:S01]  /*e140*/  LEA R190, P0, R11, R196, 0x6 ;  /* 0x000000c40bbe7211 */ /* 0x000fe200078030ff */
[----:B------:R-:W-:Y:S02]  /*e150*/  FMUL.FTZ R6, R8, UR10 ;  /* 0x0000000a08067c20 */ /* 0x000fe40008410000 */
[C---:B------:R-:W-:Y:S01]  /*e160*/  HMMA.16816.F32.BF16 R16, R168.reuse, R174, R16 ;  /* 0x000000aea810723c */ /* 0x040fe20000041810 */
[----:B------:R-:W3:Y:S01]  /*e170*/  LDSM.16.M88.4 R172, [R212+0x7800] ;  /* 0x00780000d4ac783b */ /* 0x000ee20000000200 */
[----:B------:R-:W-:Y:S04]  /*e180*/  DEPBAR.LE SB0, 0x0 ;  /* 0x000080000000791a */ /* 0x000fe80000000000 */
[----:B------:R-:W4:Y:S01]  /*e190*/  MUFU.TANH R3, R3 ;  /* 0x0000000300037308 */ /* 0x000f220000002400 */
[----:B------:R-:W-:Y:S01]  /*e1a0*/  BAR.SYNC.DEFER_BLOCKING 0x0 ;  /* 0x0000000000007b1d */ /* 0x000fe20000010000 */
[C---:B------:R-:W-:Y:S05]  /*e1b0*/  HMMA.16816.F32.BF16 R20, R168.reuse, R176, R20 ;  /* 0x000000b0a814723c */ /* 0x040fea0000041814 */
[----:B------:R-:W-:Y:S03]  /*e1c0*/  LEA.HI.X.SX32 R191, R9, R197, 0x6, P0 ;  /* 0x000000c509bf7211 */ /* 0x000fe600000f36ff */
[----:B------:R-:W-:Y:S01]  /*e1d0*/  MUFU.TANH R167, R167 ;  /* 0x000000a700a77308 */ /* 0x000fe20000002400 */
[C---:B------:R-:W-:Y:S03]  /*e1e0*/  HMMA.16816.F32.BF16 R24, R168.reuse, R178, R24 ;  /* 0x000000b2a818723c */ /* 0x040fe60000041818 */
[----:B------:R-:W-:Y:S01]  /*e1f0*/  FMUL.FTZ R13, R13, UR10 ;  /* 0x0000000a0d0d7c20 */ /* 0x000fe20008410000 */
[----:B------:R-:W-:Y:S01]  /*e200*/  FMUL.FTZ R14, R14, UR10 ;  /* 0x0000000a0e0e7c20 */ /* 0x000fe20008410000 */
[----:B------:R-:W-:Y:S04]  /*e210*/  FMUL.FTZ R199, R15, UR10 ;  /* 0x0000000a0fc77c20 */ /* 0x000fe80008410000 */
[----:B------:R-:W-:Y:S02]  /*e220*/  MUFU.TANH R6, R6 ;  /* 0x0000000600067308 */ /* 0x000fe40000002400 */
[----:B------:R-:W-:Y:S02]  /*e230*/  IMAD R9, R191, UR8, RZ ;  /* 0x00000008bf097c24 */ /* 0x000fe4000f8e02ff */
[----:B-1----:R-:W-:Y:S01]  /*e240*/  FMUL.FTZ R189, R16, UR10 ;  /* 0x0000000a10bd7c20 */ /* 0x002fe20008410000 */
[----:B------:R-:W-:Y:S01]  /*e250*/  FMUL.FTZ R11, R18, UR10 ;  /* 0x0000000a120b7c20 */ /* 0x000fe20008410000 */
[----:B------:R-:W-:Y:S02]  /*e260*/  IMAD R9, R190, UR9, R9 ;  /* 0x00000009be097c24 */ /* 0x000fe4000f8e0209 */
[----:B------:R-:W-:Y:S02]  /*e270*/  FMUL.FTZ R19, R19, UR10 ;  /* 0x0000000a13137c20 */ /* 0x000fe40008410000 */
[----:B------:R1:W-:Y:S01]  /*e280*/  MUFU.TANH R192, R14 ;  /* 0x0000000e00c07308 */ /* 0x0003e20000002400 */
[----:B------:R-:W-:Y:S02]  /*e290*/  IMAD.U32 R18, RZ, RZ, UR18 ;  /* 0x00000012ff127e24 */ /* 0x000fe4000f8e00ff */
[----:B------:R-:W-:Y:S01]  /*e2a0*/  FMUL.FTZ R21, R21, UR10 ;  /* 0x0000000a15157c20 */ /* 0x000fe20008410000 */
[----:B------:R-:W-:Y:S06]  /*e2b0*/  FMUL.FTZ R10, R12, UR10 ;  /* 0x0000000a0c0a7c20 */ /* 0x000fec0008410000 */
[----:B------:R5:W-:Y:S01]  /*e2c0*/  MUFU.TANH R180, R13 ;  /* 0x0000000d00b47308 */ /* 0x000be20000002400 */
[----:B------:R-:W-:Y:S01]  /*e2d0*/  FMUL.FTZ R27, R27, UR10 ;  /* 0x0000000a1b1b7c20 */ /* 0x000fe20008410000 */
[----:B------:R-:W-:Y:S01]  /*e2e0*/  FMUL.FTZ R25, R25, UR10 ;  /* 0x0000000a19197c20 */ /* 0x000fe20008410000 */
[C---:B---3--:R-:W-:Y:S07]  /*e2f0*/  HMMA.16816.F32.BF16 R28, R168.reuse, R172, R28 ;  /* 0x000000aca81c723c */ /* 0x048fee000004181c */
[----:B------:R3:W-:Y:S04]  /*e300*/  MUFU.TANH R196, R11 ;  /* 0x0000000b00c47308 */ /* 0x0007e80000002400 */
[----:B-1----:R-:W-:Y:S04]  /*e310*/  IMAD.WIDE.U32 R14, R190, UR8, RZ ;  /* 0x00000008be0e7c25 */ /* 0x002fe8000f8e00ff */
[----:B------:R-:W-:Y:S01]  /*e320*/  FMUL.FTZ R190, R17, UR10 ;  /* 0x0000000a11be7c20 */ /* 0x000fe20008410000 */
[----:B------:R-:W-:Y:S01]  /*e330*/  HMMA.16816.F32.BF16 R32, R168, R174, R32 ;  /* 0x000000aea820723c */ /* 0x000fe20000041820 */
[----:B------:R-:W-:Y:S01]  /*e340*/  MOV R17, UR17 ;  /* 0x0000001100117c02 */ /* 0x000fe20008000f00 */
[----:B------:R-:W-:Y:S01]  /*e350*/  MUFU.TANH R176, R189 ;  /* 0x000000bd00b07308 */ /* 0x000fe20000002400 */
[----:B------:R-:W-:Y:S01]  /*e360*/  LEA R186, P0, R14, R247, 0x1 ;  /* 0x000000f70eba7211 */ /* 0x000fe200078008ff */
[----:B-----5:R-:W-:Y:S01]  /*e370*/  IMAD.U32 R13, RZ, RZ, UR17 ;  /* 0x00000011ff0d7e24 */ /* 0x020fe2000f8e00ff */
[----:B------:R-:W-:Y:S02]  /*e380*/  LEA R178, P2, R17, R248, 0x6 ;  /* 0x000000f811b27211 */ /* 0x000fe400078430ff */
[----:B------:R-:W-:Y:S01]  /*e390*/  IADD3 R9, R15, R9, RZ ;  /* 0x000000090f097210 */ /* 0x000fe20007ffe0ff */
[----:B------:R-:W-:Y:S04]  /*e3a0*/  FMUL.FTZ R17, R20, UR10 ;  /* 0x0000000a14117c20 */ /* 0x000fe80008410000 */
[----:B------:R1:W-:Y:S01]  /*e3b0*/  MUFU.TANH R191, R19 ;  /* 0x0000001300bf7308 */ /* 0x0003e20000002400 */
[----:B------:R-:W-:Y:S02]  /*e3c0*/  LEA.HI.X.SX32 R179, R13, R249, 0x6, P2 ;  /* 0x000000f90db37211 */ /* 0x000fe400010f36ff */
[----:B---3--:R-:W-:Y:S01]  /*e3d0*/  MOV R11, UR17 ;  /* 0x00000011000b7c02 */ /* 0x008fe20008000f00 */
[----:B------:R-:W-:Y:S01]  /*e3e0*/  FMUL.FTZ R31, R31, UR10 ;  /* 0x0000000a1f1f7c20 */ /* 0x000fe20008410000 */
[----:B------:R-:W-:Y:S02]  /*e3f0*/  MOV R15, UR17 ;  /* 0x00000011000f7c02 */ /* 0x000fe40008000f00 */
[----:B------:R-:W-:Y:S03]  /*e400*/  LEA.HI.X.SX32 R195, R11, R183, 0x6, P1 ;  /* 0x000000b70bc37211 */ /* 0x000fe600008f36ff */
[----:B------:R-:W3:Y:S01]  /*e410*/  MUFU.TANH R2, R2 ;  /* 0x0000000200027308 */ /* 0x000ee20000002400 */
[----:B------:R-:W-:Y:S01]  /*e420*/  LEA.HI.X R187, R14, R246, R9, 0x1, P0 ;  /* 0x000000f60ebb7211 */ /* 0x000fe200000f0c09 */
[----:B------:R-:W-:Y:S01]  /*e430*/  IMAD.U32 R9, RZ, RZ, UR17 ;  /* 0x00000011ff097e24 */ /* 0x000fe2000f8e00ff */
[----:B------:R-:W-:Y:S01]  /*e440*/  LEA R184, P0, R15, R250, 0x6 ;  /* 0x000000fa0fb87211 */ /* 0x000fe200078030ff */
[----:B------:R-:W-:Y:S02]  /*e450*/  IMAD R13, R195, UR8, RZ ;  /* 0x00000008c30d7c24 */ /* 0x000fe4000f8e02ff */
[----:B------:R-:W-:Y:S01]  /*e460*/  FMUL.FTZ R15, R22, UR10 ;  /* 0x0000000a160f7c20 */ /* 0x000fe20008410000 */
[----:B------:R-:W-:Y:S01]  /*e470*/  FMUL.FTZ R11, R23, UR10 ;  /* 0x0000000a170b7c20 */ /* 0x000fe20008410000 */
[----:B------:R-:W-:Y:S02]  /*e480*/  LEA.HI.X.SX32 R185, R9, R251, 0x6, P0 ;  /* 0x000000fb09b97211 */ /* 0x000fe400000f36ff */
[----:B------:R5:W-:Y:S01]  /*e490*/  MUFU.TANH R183, R17 ;  /* 0x0000001100b77308 */ /* 0x000be20000002400 */
[----:B------:R-:W-:Y:S02]  /*e4a0*/  IMAD R9, R179, UR8, RZ ;  /* 0x00000008b3097c24 */ /* 0x000fe4000f8e02ff */
[----:B-1----:R-:W-:Y:S01]  /*e4b0*/  FMUL.FTZ R19, R26, UR10 ;  /* 0x0000000a1a137c20 */ /* 0x002fe20008410000 */
[----:B------:R-:W-:Y:S02]  /*e4c0*/  IMAD R13, R194, UR9, R13 ;  /* 0x00000009c20d7c24 */ /* 0x000fe4000f8e020d */
[----:B------:R-:W-:Y:S01]  /*e4d0*/  FMUL.FTZ R193, R32, UR10 ;  /* 0x0000000a20c17c20 */ /* 0x000fe20008410000 */
[----:B------:R-:W-:Y:S03]  /*e4e0*/  IMAD.WIDE.U32 R194, R194, UR8, RZ ;  /* 0x00000008c2c27c25 */ /* 0x000fe6000f8e00ff */
[----:B------:R-:W-:Y:S01]  /*e4f0*/  MUFU.TANH R182, R19 ;  /* 0x0000001300b67308 */ /* 0x000fe20000002400 */
[C---:B------:R-:W-:Y:S01]  /*e500*/  IMAD R9, R178.reuse, UR9, R9 ;  /* 0x00000009b2097c24 */ /* 0x040fe2000f8e0209 */
[----:B------:R-:W-:Y:S01]  /*e510*/  IADD3 R13, R195, R13, RZ ;  /* 0x0000000dc30d7210 */ /* 0x000fe20007ffe0ff */
[----:B------:R-:W-:Y:S04]  /*e520*/  IMAD.WIDE.U32 R178, R178, UR8, RZ ;  /* 0x00000008b2b27c25 */ /* 0x000fe8000f8e00ff */
[----:B------:R-:W-:Y:S03]  /*e530*/  IMAD R14, R185, UR8, RZ ;  /* 0x00000008b90e7c24 */ /* 0x000fe6000f8e02ff */
[----:B------:R1:W-:Y:S01]  /*e540*/  MUFU.TANH R181, R21 ;  /* 0x0000001500b57308 */ /* 0x0003e20000002400 */
[----:B------:R-:W-:Y:S01]  /*e550*/  LEA R188, P0, R178, R247, 0x1 ;  /* 0x000000f7b2bc7211 */ /* 0x000fe200078008ff */
[C---:B------:R-:W-:Y:S01]  /*e560*/  IMAD.WIDE.U32 R22, R184.reuse, UR8, RZ ;  /* 0x00000008b8167c25 */ /* 0x040fe2000f8e00ff */
[----:B------:R-:W-:Y:S03]  /*e570*/  IADD3 R9, R179, R9, RZ ;  /* 0x00000009b3097210 */ /* 0x000fe60007ffe0ff */
[----:B------:R-:W-:Y:S01]  /*e580*/  IMAD R14, R184, UR9, R14 ;  /* 0x00000009b80e7c24 */ /* 0x000fe2000f8e020e */
[-C--:B------:R-:W-:Y:S03]  /*e590*/  LEA.HI.X R189, R178, R246.reuse, R9, 0x1, P0 ;  /* 0x000000f6b2bd7211 */ /* 0x080fe600000f0c09 */
[----:B------:R-:W-:Y:S01]  /*e5a0*/  MUFU.TANH R199, R199 ;  /* 0x000000c700c77308 */ /* 0x000fe20000002400 */
[-C--:B------:R-:W-:Y:S01]  /*e5b0*/  LEA R178, P1, R194, R247.reuse, 0x1 ;  /* 0x000000f7c2b27211 */ /* 0x080fe200078208ff */
[----:B------:R-:W-:Y:S01]  /*e5c0*/  IMAD R9, R18, 0x40, R239 ;  /* 0x0000004012097824 */ /* 0x000fe200078e02ef */
[----:B------:R-:W-:Y:S01]  /*e5d0*/  LEA R184, P0, R22, R247, 0x1 ;  /* 0x000000f716b87211 */ /* 0x000fe200078008ff */
[----:B-----5:R-:W-:Y:S01]  /*e5e0*/  IMAD.IADD R17, R23, 0x1, R14 ;  /* 0x0000000117117824 */ /* 0x020fe200078e020e */
[-C--:B------:R-:W-:Y:S01]  /*e5f0*/  LEA.HI.X R179, R194, R246.reuse, R13, 0x1, P1 ;  /* 0x000000f6c2b37211 */ /* 0x080fe200008f0c0d */
[----:B------:R-:W-:Y:S01]  /*e600*/  FMUL.FTZ R23, R24, UR10 ;  /* 0x0000000a18177c20 */ /* 0x000fe20008410000 */
[----:B------:R-:W-:Y:S03]  /*e610*/  I2FP.F32.S32 R18, R9 ;  /* 0x0000000900127245 */ /* 0x000fe60000201400 */
[----:B------:R-:W5:Y:S01]  /*e620*/  MUFU.TANH R10, R10 ;  /* 0x0000000a000a7308 */ /* 0x000f620000002400 */
[----:B------:R-:W-:Y:S01]  /*e630*/  LEA.HI.X R185, R22, R246, R17, 0x1, P0 ;  /* 0x000000f616b97211 */ /* 0x000fe200000f0c11 */
[----:B------:R5:W-:Y:S01]  /*e640*/  STL.64 [R1+0x20], R178 ;  /* 0x000020b201007387 */ /* 0x000be20000100a00 */
[C---:B------:R-:W-:Y:S01]  /*e650*/  IADD3 R17, R9.reuse, 0x1, RZ ;  /* 0x0000000109117810 */ /* 0x040fe20007ffe0ff */
[C---:B--2---:R-:W-:Y:S01]  /*e660*/  FFMA.FTZ R13, R18.reuse, UR5, R164 ;  /* 0x00000005120d7c23 */ /* 0x044fe200080100a4 */
[C---:B------:R-:W-:Y:S02]  /*e670*/  VIADD R164, R9.reuse, 0x8 ;  /* 0x0000000809a47836 */ /* 0x040fe40000000000 */
[----:B----4-:R-:W-:Y:S01]  /*e680*/  FFMA.FTZ R14, R18, UR5, R3 ;  /* 0x00000005120e7c23 */ /* 0x010fe20008010003 */
[----:B------:R-:W-:Y:S02]  /*e690*/  I2FP.F32.S32 R3, R17 ;  /* 0x0000001100037245 */ /* 0x000fe40000201400 */
[----:B------:R-:W2:Y:S01]  /*e6a0*/  MUFU.TANH R166, R166 ;  /* 0x000000a600a67308 */ /* 0x000ea20000002400 */
[----:B------:R-:W-:Y:S02]  /*e6b0*/  IADD3 R17, R9, 0x9, RZ ;  /* 0x0000000909117810 */ /* 0x000fe40007ffe0ff */
[----:B------:R-:W-:Y:S01]  /*e6c0*/  I2FP.F32.S32 R164, R164 ;  /* 0x000000a400a47245 */ /* 0x000fe20000201400 */
[C---:B---3--:R-:W-:Y:S01]  /*e6d0*/  FFMA.FTZ R26, R3.reuse, UR5, R2 ;  /* 0x00000005031a7c23 */ /* 0x048fe20008010002 */
[----:B-1----:R-:W-:Y:S01]  /*e6e0*/  FFMA.FTZ R21, R3, UR5, R7 ;  /* 0x0000000503157c23 */ /* 0x002fe20008010007 */
[C---:B------:R-:W-:Y:S01]  /*e6f0*/  VIADD R3, R9.reuse, 0x10 ;  /* 0x0000001009037836 */ /* 0x040fe20000000000 */
[----:B------:R-:W-:Y:S03]  /*e700*/  I2FP.F32.S32 R2, R17 ;  /* 0x0000001100027245 */ /* 0x000fe60000201400 */
[----:B------:R-:W1:Y:S01]  /*e710*/  MUFU.TANH R5, R5 ;  /* 0x0000000500057308 */ /* 0x000e620000002400 */
[C---:B------:R-:W-:Y:S01]  /*e720*/  FFMA.FTZ R22, R164.reuse, UR5, R167 ;  /* 0x00000005a4167c23 */ /* 0x040fe200080100a7 */
[----:B------:R-:W-:Y:S01]  /*e730*/  FFMA.FTZ R19, R164, UR5, R6 ;  /* 0x00000005a4137c23 */ /* 0x000fe20008010006 */
[C---:B------:R-:W-:Y:S01]  /*e740*/  IADD3 R164, R9.reuse, 0x11, RZ ;  /* 0x0000001109a47810 */ /* 0x040fe20007ffe0ff */
[C---:B------:R-:W-:Y:S01]  /*e750*/  VIADD R167, R9.reuse, 0x18 ;  /* 0x0000001809a77836 */ /* 0x040fe20000000000 */
[----:B------:R-:W-:Y:S01]  /*e760*/  I2FP.F32.S32 R3, R3 ;  /* 0x0000000300037245 */ /* 0x000fe20000201400 */
[----:B------:R-:W-:Y:S01]  /*e770*/  VIADD R7, R9, 0x30 ;  /* 0x0000003009077836 */ /* 0x000fe20000000000 */
[----:B------:R-:W-:Y:S03]  /*e780*/  I2FP.F32.S32 R164, R164 ;  /* 0x000000a400a47245 */ /* 0x000fe60000201400 */
[----:B------:R-:W3:Y:S01]  /*e790*/  MUFU.TANH R15, R15 ;  /* 0x0000000f000f7308 */ /* 0x000ee20000002400 */
[----:B------:R-:W-:Y:S01]  /*e7a0*/  I2FP.F32.S32 R167, R167 ;  /* 0x000000a700a77245 */ /* 0x000fe20000201400 */
[C---:B------:R-:W-:Y:S01]  /*e7b0*/  FFMA.FTZ R192, R3.reuse, UR5, R192 ;  /* 0x0000000503c07c23 */ /* 0x040fe200080100c0 */
[----:B-----5:R-:W-:Y:S01]  /*e7c0*/  FFMA.FTZ R172, R3, UR5, R10 ;  /* 0x0000000503ac7c23 */ /* 0x020fe2000801000a */
[C---:B------:R-:W-:Y:S01]  /*e7d0*/  FFMA.FTZ R199, R164.reuse, UR5, R199 ;  /* 0x00000005a4c77c23 */ /* 0x040fe200080100c7 */
[----:B------:R-:W-:Y:S01]  /*e7e0*/  FFMA.FTZ R180, R164, UR5, R180 ;  /* 0x00000005a4b47c23 */ /* 0x000fe200080100b4 */
[----:B------:R-:W-:Y:S01]  /*e7f0*/  FMUL.FTZ R164, R28, UR10 ;  /* 0x0000000a1ca47c20 */ /* 0x000fe20008410000 */
[C---:B------:R-:W-:Y:S03]  /*e800*/  VIADD R3, R9.reuse, 0x20 ;  /* 0x0000002009037836 */ /* 0x040fe60000000000 */
[----:B------:R-:W4:Y:S01]  /*e810*/  MUFU.TANH R190, R190 ;  /* 0x000000be00be7308 */ /* 0x000f220000002400 */
[C---:B--2---:R-:W-:Y:S01]  /*e820*/  FFMA.FTZ R18, R2.reuse, UR5, R166 ;  /* 0x0000000502127c23 */ /* 0x044fe200080100a6 */
[----:B-1----:R-:W-:Y:S01]  /*e830*/  FFMA.FTZ R17, R2, UR5, R5 ;  /* 0x0000000502117c23 */ /* 0x002fe20008010005 */
[----:B------:R-:W-:Y:S01]  /*e840*/  IADD3 R2, R9, 0x19, RZ ;  /* 0x0000001909027810 */ /* 0x000fe20007ffe0ff */
[----:B------:R-:W-:Y:S01]  /*e850*/  FMUL.FTZ R166, R30, UR10 ;  /* 0x0000000a1ea67c20 */ /* 0x000fe20008410000 */
[----:B------:R-:W-:Y:S01]  /*e860*/  I2FP.F32.S32 R3, R3 ;  /* 0x0000000300037245 */ /* 0x000fe20000201400 */
[C---:B------:R-:W-:Y:S01]  /*e870*/  FFMA.FTZ R196, R167.reuse, UR5, R196 ;  /* 0x00000005a7c47c23 */ /* 0x040fe200080100c4 */
[----:B------:R-:W-:Y:S03]  /*e880*/  FFMA.FTZ R176, R167, UR5, R176 ;  /* 0x00000005a7b07c23 */ /* 0x000fe600080100b0 */
[----:B------:R1:W-:Y:S01]  /*e890*/  MUFU.TANH R197, R164 ;  /* 0x000000a400c57308 */ /* 0x0003e20000002400 */
[----:B------:R-:W-:Y:S01]  /*e8a0*/  I2FP.F32.S32 R2, R2 ;  /* 0x0000000200027245 */ /* 0x000fe20000201400 */
[----:B---3--:R-:W-:Y:S01]  /*e8b0*/  FFMA.FTZ R173, R3, UR5, R15 ;  /* 0x0000000503ad7c23 */ /* 0x008fe2000801000f */
[----:B------:R-:W-:Y:S01]  /*e8c0*/  IADD3 R167, R9, 0x21, RZ ;  /* 0x0000002109a77810 */ /* 0x000fe20007ffe0ff */
[----:B------:R-:W-:Y:S01]  /*e8d0*/  FFMA.FTZ R183, R3, UR5, R183 ;  /* 0x0000000503b77c23 */ /* 0x000fe200080100b7 */
[C---:B------:R-:W-:Y:S01]  /*e8e0*/  IADD3 R5, R9.reuse, 0x31, RZ ;  /* 0x0000003109057810 */ /* 0x040fe20007ffe0ff */
[C---:B------:R-:W-:Y:S01]  /*e8f0*/  FFMA.FTZ R170, R2.reuse, UR5, R191 ;  /* 0x0000000502aa7c23 */ /* 0x040fe200080100bf */
[----:B------:R-:W-:Y:S03]  /*e900*/  I2FP.F32.S32 R3, R167 ;  /* 0x000000a700037245 */ /* 0x000fe60000201400 */
[----:B------:R-:W2:Y:S01]  /*e910*/  MUFU.TANH R178, R27 ;  /* 0x0000001b00b27308 */ /* 0x000ea20000002400 */
[C---:B------:R-:W-:Y:S01]  /*e920*/  IADD3 R167, R9.reuse, 0x29, RZ ;  /* 0x0000002909a77810 */ /* 0x040fe20007ffe0ff */
[----:B----4-:R-:W-:Y:S01]  /*e930*/  FFMA.FTZ R175, R2, UR5, R190 ;  /* 0x0000000502af7c23 */ /* 0x010fe200080100be */
[----:B------:R-:W-:Y:S02]  /*e940*/  VIADD R2, R9, 0x28 ;  /* 0x0000002809027836 */ /* 0x000fe40000000000 */
[----:B------:R-:W-:Y:S01]  /*e950*/  FFMA.FTZ R181, R3, UR5, R181 ;  /* 0x0000000503b57c23 */ /* 0x000fe200080100b5 */
[----:B------:R-:W-:Y:S02]  /*e960*/  I2FP.F32.S32 R167, R167 ;  /* 0x000000a700a77245 */ /* 0x000fe40000201400 */
[----:B------:R-:W-:Y:S02]  /*e970*/  I2FP.F32.S32 R5, R5 ;  /* 0x0000000500057245 */ /* 0x000fe40000201400 */
[----:B------:R-:W3:Y:S01]  /*e980*/  MUFU.TANH R177, R25 ;  /* 0x0000001900b17308 */ /* 0x000ee20000002400 */
[----:B------:R-:W-:Y:S01]  /*e990*/  I2FP.F32.S32 R2, R2 ;  /* 0x0000000200027245 */ /* 0x000fe20000201400 */
[----:B-1----:R-:W-:Y:S01]  /*e9a0*/  FMUL.FTZ R164, R34, UR10 ;  /* 0x0000000a22a47c20 */ /* 0x002fe20008410000 */
[----:B------:R-:W-:Y:S02]  /*e9b0*/  I2FP.F32.S32 R7, R7 ;  /* 0x0000000700077245 */ /* 0x000fe40000201400 */
[----:B------:R-:W-:Y:S01]  /*e9c0*/  ISETP.LT.AND P0, PT, RZ, UR18, PT ;  /* 0x00000012ff007c0c */ /* 0x000fe2000bf01270 */
[----:B------:R-:W-:Y:S04]  /*e9d0*/  FFMA.FTZ R182, R2, UR5, R182 ;  /* 0x0000000502b67c23 */ /* 0x000fe800080100b6 */
[----:B------:R-:W1:Y:S01]  /*e9e0*/  MUFU.TANH R11, R11 ;  /* 0x0000000b000b7308 */ /* 0x000e620000002400 */
[----:B--2---:R-:W-:Y:S01]  /*e9f0*/  FFMA.FTZ R178, R167, UR5, R178 ;  /* 0x00000005a7b27c23 */ /* 0x004fe200080100b2 */
[----:B------:R-:W-:Y:S08]  /*ea00*/  FFMA.FTZ R197, R7, UR5, R197 ;  /* 0x0000000507c57c23 */ /* 0x000ff000080100c5 */
[----:B------:R-:W2:Y:S01]  /*ea10*/  MUFU.TANH R179, R23 ;  /* 0x0000001700b37308 */ /* 0x000ea20000002400 */
[----:B---3--:R-:W-:Y:S09]  /*ea20*/  FFMA.FTZ R177, R167, UR5, R177 ;  /* 0x00000005a7b17c23 */ /* 0x008ff200080100b1 */
[----:B------:R3:W4:Y:S01]  /*ea30*/  MUFU.TANH R198, R166 ;  /* 0x000000a600c67308 */ /* 0x0007220000002400 */
[----:B-1----:R-:W-:Y:S01]  /*ea40*/  FFMA.FTZ R174, R3, UR5, R11 ;  /* 0x0000000503ae7c23 */ /* 0x002fe2000801000b */
[----:B------:R-:W-:Y:S04]  /*ea50*/  FMNMX.FTZ R3, R14, R0, !PT ;  /* 0x000000000e037209 */ /* 0x000fe80007810000 */
[----:B------:R-:W-:Y:S04]  /*ea60*/  FMNMX.FTZ R3, R26, R3, !PT ;  /* 0x000000031a037209 */ /* 0x000fe80007810000 */
[----:B------:R1:W-:Y:S01]  /*ea70*/  MUFU.TANH R167, R164 ;  /* 0x000000a400a77308 */ /* 0x0003e20000002400 */
[----:B--2---:R-:W-:Y:S01]  /*ea80*/  FFMA.FTZ R179, R2, UR5, R179 ;  /* 0x0000000502b37c23 */ /* 0x004fe200080100b3 */
[----:B------:R-:W-:Y:S02]  /*ea90*/  FMNMX.FTZ R2, R13, R165, !PT ;  /* 0x000000a50d027209 */ /* 0x000fe40007810000 */
[----:B------:R-:W-:Y:S02]  /*eaa0*/  FMNMX.FTZ R3, R22, R3, !PT ;  /* 0x0000000316037209 */ /* 0x000fe40007810000 */
[----:B------:R-:W-:Y:S01]  /*eab0*/  FMNMX.FTZ R6, R21, R2, !PT ;  /* 0x0000000215067209 */ /* 0x000fe20007810000 */
[----:B------:R-:W-:Y:S01]  /*eac0*/  FMUL.FTZ R2, R33, UR10 ;  /* 0x0000000a21027c20 */ /* 0x000fe20008410000 */
[----:B------:R-:W-:Y:S01]  /*ead0*/  FMNMX.FTZ R3, R18, R3, !PT ;  /* 0x0000000312037209 */ /* 0x000fe20007810000 */
[----:B---3--:R-:W-:Y:S01]  /*eae0*/  FMUL.FTZ R166, R29, UR10 ;  /* 0x0000000a1da67c20 */ /* 0x008fe20008410000 */
[----:B------:R-:W-:Y:S01]  /*eaf0*/  FMNMX.FTZ R6, R19, R6, !PT ;  /* 0x0000000613067209 */ /* 0x000fe20007810000 */
[----:B------:R-:W2:Y:S01]  /*eb00*/  MUFU.TANH R194, R31 ;  /* 0x0000001f00c27308 */ /* 0x000ea20000002400 */
[----:B------:R-:W-:Y:S01]  /*eb10*/  FMNMX.FTZ R3, R192, R3, !PT ;  /* 0x00000003c0037209 */ /* 0x000fe20007810000 */
[----:B----4-:R-:W-:Y:S01]  /*eb20*/  FFMA.FTZ R198, R7, UR5, R198 ;  /* 0x0000000507c67c23 */ /* 0x010fe200080100c6 */
[----:B------:R-:W-:Y:S01]  /*eb30*/  FMNMX.FTZ R11, R17, R6, !PT ;  /* 0x00000006110b7209 */ /* 0x000fe20007810000 */
[----:B------:R-:W-:Y:S01]  /*eb40*/  VIADD R6, R9, 0x38 ;  /* 0x0000003809067836 */ /* 0x000fe20000000000 */
[----:B------:R-:W-:Y:S02]  /*eb50*/  FMNMX.FTZ R3, R199, R3, !PT ;  /* 0x00000003c7037209 */ /* 0x000fe40007810000 */
[----:B-1----:R-:W-:Y:S03]  /*eb60*/  FMNMX.FTZ R164, R172, R11, !PT ;  /* 0x0000000baca47209 */ /* 0x002fe60007810000 */
[----:B------:R1:W3:Y:S01]  /*eb70*/  MUFU.TANH R195, R166 ;  /* 0x000000a600c37308 */ /* 0x0002e20000002400 */
[----:B------:R-:W-:Y:S02]  /*eb80*/  FMNMX.FTZ R3, R196, R3, !PT ;  /* 0x00000003c4037209 */ /* 0x000fe40007810000 */
[----:B------:R-:W-:Y:S02]  /*eb90*/  FMNMX.FTZ R164, R180, R164, !PT ;  /* 0x000000a4b4a47209 */ /* 0x000fe40007810000 */
[----:B------:R-:W-:Y:S02]  /*eba0*/  FMNMX.FTZ R10, R170, R3, !PT ;  /* 0x00000003aa0a7209 */ /* 0x000fe40007810000 */
[----:B------:R-:W-:Y:S03]  /*ebb0*/  FMNMX.FTZ R164, R176, R164, !PT ;  /* 0x000000a4b0a47209 */ /* 0x000fe60007810000 */
[----:B------:R-:W4:Y:S01]  /*ebc0*/  MUFU.TANH R190, R2 ;  /* 0x0000000200be7308 */ /* 0x000f220000002400 */
[----:B------:R-:W-:Y:S01]  /*ebd0*/  IADD3 R3, R9, 0x39, RZ ;  /* 0x0000003909037810 */ /* 0x000fe20007ffe0ff */
[----:B--2---:R-:W-:Y:S01]  /*ebe0*/  FFMA.FTZ R194, R5, UR5, R194 ;  /* 0x0000000505c27c23 */ /* 0x004fe200080100c2 */
[----:B------:R-:W-:Y:S02]  /*ebf0*/  FMNMX.FTZ R164, R175, R164, !PT ;  /* 0x000000a4afa47209 */ /* 0x000fe40007810000 */
[----:B------:R-:W-:Y:S02]  /*ec00*/  I2FP.F32.S32 R3, R3 ;  /* 0x0000000300037245 */ /* 0x000fe40000201400 */
[----:B------:R-:W-:Y:S03]  /*ec10*/  FMNMX.FTZ R164, R183, R164, !PT ;  /* 0x000000a4b7a47209 */ /* 0x000fe60007810000 */
[----:B------:R-:W2:Y:S01]  /*ec20*/  MUFU.TANH R193, R193 ;  /* 0x000000c100c17308 */ /* 0x000ea20000002400 */
[----:B------:R-:W-:Y:S01]  /*ec30*/  I2FP.F32.S32 R6, R6 ;  /* 0x0000000600067245 */ /* 0x000fe20000201400 */
[----:B-1----:R-:W-:Y:S01]  /*ec40*/  FMUL.FTZ R166, R35, UR10 ;  /* 0x0000000a23a67c20 */ /* 0x002fe20008410000 */
[----:B------:R-:W-:Y:S01]  /*ec50*/  FMNMX.FTZ R164, R181, R164, !PT ;  /* 0x000000a4b5a47209 */ /* 0x000fe20007810000 */
[----:B---3--:R-:W-:Y:S01]  /*ec60*/  FFMA.FTZ R195, R5, UR5, R195 ;  /* 0x0000000505c37c23 */ /* 0x008fe200080100c3 */
[----:B------:R-:W-:Y:S01]  /*ec70*/  FMNMX.FTZ R5, R173, R10, !PT ;  /* 0x0000000aad057209 */ /* 0x000fe20007810000 */
[----:B------:R-:W-:Y:S01]  /*ec80*/  FFMA.FTZ R167, R6, UR5, R167 ;  /* 0x0000000506a77c23 */ /* 0x000fe200080100a7 */
[----:B------:R-:W-:Y:S03]  /*ec90*/  FMNMX.FTZ R164, R179, R164, !PT ;  /* 0x000000a4b3a47209 */ /* 0x000fe60007810000 */
[----:B------:R-:W1:Y:S01]  /*eca0*/  MUFU.TANH R166, R166 ;  /* 0x000000a600a67308 */ /* 0x000e620000002400 */
[----:B------:R-:W-:Y:S01]  /*ecb0*/  FMNMX.FTZ R5, R174, R5, !PT ;  /* 0x00000005ae057209 */ /* 0x000fe20007810000 */
[----:B----4-:R-:W-:Y:S01]  /*ecc0*/  FFMA.FTZ R190, R3, UR5, R190 ;  /* 0x0000000503be7c23 */ /* 0x010fe200080100be */
[----:B------:R-:W-:Y:S02]  /*ecd0*/  FMNMX.FTZ R164, R177, R164, !PT ;  /* 0x000000a4b1a47209 */ /* 0x000fe40007810000 */
[----:B------:R-:W-:Y:S02]  /*ece0*/  FMNMX.FTZ R2, R182, R5, !PT ;  /* 0x00000005b6027209 */ /* 0x000fe40007810000 */
[----:B------:R-:W-:Y:S02]  /*ecf0*/  FMNMX.FTZ R164, R197, R164, !PT ;  /* 0x000000a4c5a47209 */ /* 0x000fe40007810000 */
[----:B------:R-:W-:Y:S01]  /*ed00*/  FMNMX.FTZ R2, R178, R2, !PT ;  /* 0x00000002b2027209 */ /* 0x000fe20007810000 */
[----:B--2---:R-:W-:Y:S01]  /*ed10*/  FFMA.FTZ R193, R6, UR5, R193 ;  /* 0x0000000506c17c23 */ /* 0x004fe200080100c1 */
[----:B------:R-:W-:Y:S01]  /*ed20*/  FMNMX.FTZ R164, R195, R164, !PT ;  /* 0x000000a4c3a47209 */ /* 0x000fe20007810000 */
[----:B-1----:R-:W-:Y:S01]  /*ed30*/  FFMA.FTZ R166, R3, UR5, R166 ;  /* 0x0000000503a67c23 */ /* 0x002fe200080100a6 */
[----:B------:R-:W-:Y:S04]  /*ed40*/  FMNMX.FTZ R3, R198, R2, !PT ;  /* 0x00000002c6037209 */ /* 0x000fe80007810000 */
[----:B------:R-:W-:Y:S02]  /*ed50*/  FMNMX.FTZ R2, R194, R3, !PT ;  /* 0x00000003c2027209 */ /* 0x000fe40007810000 */
[----:B------:R-:W-:Y:S02]  /*ed60*/  FMNMX.FTZ R3, R193, R164, !PT ;  /* 0x000000a4c1037209 */ /* 0x000fe40007810000 */
[----:B------:R-:W-:Y:S02]  /*ed70*/  FMNMX.FTZ R5, R167, R2, !PT ;  /* 0x00000002a7057209 */ /* 0x000fe40007810000 */
[----:B------:R-:W-:Y:S02]  /*ed80*/  FMNMX.FTZ R15, R190, R3, !PT ;  /* 0x00000003be0f7209 */ /* 0x000fe40007810000 */
[----:B------:R-:W-:Y:S01]  /*ed90*/  FMNMX.FTZ R5, R166, R5, !PT ;  /* 0x00000005a6057209 */ /* 0x000fe20007810000 */
[----:B------:R-:W-:Y:S06]  /*eda0*/  @P0 BRA `(.L_x_782) ;  /* 0xffffffd400540947 */ /* 0x000fec000383ffff */
.L_x_781:
[----:B-1----:R-:W1:Y:S01]  /*edb0*/  SHFL.BFLY PT, R2, R5, 0x2, 0x1f ;  /* 0x0c401f0005027f89 */ /* 0x002e6200000e0000 */
[----:B------:R-:W-:Y:S07]  /*edc0*/  UIADD3 UR20, UR20, 0x1, URZ ;  /* 0x0000000114147890 */ /* 0x000fee000fffe03f */
[----:B------:R-:W2:Y:S08]  /*edd0*/  SHFL.BFLY PT, R4, R15, 0x2, 0x1f ;  /* 0x0c401f000f047f89 */ /* 0x000eb000000e0000 */
[----:B------:R-:W-:Y:S01]  /*ede0*/  LDSM.16.MT88.4 R28, [R217+0x10000] ;  /* 0x01000000d91c783b */ /* 0x000fe20000004200 */
[----:B-1----:R-:W-:Y:S02]  /*edf0*/  FMNMX.FTZ R6, R5, R2, !PT ;  /* 0x0000000205067209 */ /* 0x002fe40007810000 */
[----:B--2---:R-:W-:Y:S05]  /*ee00*/  FMNMX.FTZ R7, R15, R4, !PT ;  /* 0x000000040f077209 */ /* 0x004fea0007810000 */
[----:B------:R-:W1:Y:S08]  /*ee10*/  SHFL.BFLY PT, R3, R6, 0x1, 0x1f ;  /* 0x0c201f0006037f89 */ /* 0x000e7000000e0000 */
[----:B------:R-:W2:Y:S01]  /*ee20*/  SHFL.BFLY PT, R164, R7, 0x1, 0x1f ;  /* 0x0c201f0007a47f89 */ /* 0x000ea200000e0000 */
[----:B-1----:R-:W-:Y:S02]  /*ee30*/  FMNMX.FTZ R3, R6, R3, !PT ;  /* 0x0000000306037209 */ /* 0x002fe40007810000 */
[----:B--2---:R-:W-:Y:S03]  /*ee40*/  FMNMX.FTZ R164, R7, R164, !PT ;  /* 0x000000a407a47209 */ /* 0x004fe60007810000 */
[C---:B------:R-:W-:Y:S01]  /*ee50*/  FMUL.FTZ R169, R3.reuse, UR4 ;  /* 0x0000000403a97c20 */ /* 0x040fe20008410000 */
[C---:B------:R-:W-:Y:S01]  /*ee60*/  FSETP.NEU.FTZ.AND P1, PT, R3.reuse, -INF , PT ;  /* 0xff8000000300780b */ /* 0x040fe20003f3d000 */
[----:B------:R-:W-:Y:S01]  /*ee70*/  FADD.FTZ R0, -R3, R0 ;  /* 0x0000000003007221 */ /* 0x000fe20000010100 */
[C---:B------:R-:W-:Y:S02]  /*ee80*/  FMUL.FTZ R168, R164.reuse, UR4 ;  /* 0x00000004a4a87c20 */ /* 0x040fe40008410000 */
[----:B------:R-:W-:Y:S01]  /*ee90*/  FSEL R169, R169, RZ, P1 ;  /* 0x000000ffa9a97208 */ /* 0x000fe20000800000 */
[C---:B------:R-:W-:Y:S01]  /*eea0*/  FADD.FTZ R2, -R164.reuse, R165 ;  /* 0x000000a5a4027221 */ /* 0x040fe20000010100 */
[----:B------:R-:W-:Y:S01]  /*eeb0*/  FSETP.NEU.FTZ.AND P1, PT, R164, -INF , PT ;  /* 0xff800000a400780b */ /* 0x000fe20003f3d000 */
[----:B------:R-:W-:Y:S02]  /*eec0*/  FMUL.FTZ R4, R0, UR4 ;  /* 0x0000000400047c20 */ /* 0x000fe40008410000 */
[--C-:B------:R-:W-:Y:S01]  /*eed0*/  FFMA.FTZ R189, R14, UR4, -R169.reuse ;  /* 0x000000040ebd7c23 */ /* 0x100fe200080108a9 */
[----:B------:R-:W-:Y:S01]  /*eee0*/  FSEL R168, R168, RZ, P1 ;  /* 0x000000ffa8a87208 */ /* 0x000fe20000800000 */
[--C-:B------:R-:W-:Y:S01]  /*eef0*/  FFMA.FTZ R184, R22, UR4, -R169.reuse ;  /* 0x0000000416b87c23 */ /* 0x100fe200080108a9 */
[--C-:B------:R-:W-:Y:S01]  /*ef00*/  FFMA.FTZ R185, R26, UR4, -R169.reuse ;  /* 0x000000041ab97c23 */ /* 0x100fe200080108a9 */
[--C-:B------:R-:W-:Y:S01]  /*ef10*/  FFMA.FTZ R165, R18, UR4, -R169.reuse ;  /* 0x0000000412a57c23 */ /* 0x100fe200080108a9 */
[----:B------:R-:W-:Y:S01]  /*ef20*/  FMUL.FTZ R5, R2, UR4 ;  /* 0x0000000402057c20 */ /* 0x000fe20008410000 */
[--C-:B------:R-:W-:Y:S01]  /*ef30*/  FFMA.FTZ R191, R13, UR4, -R168.reuse ;  /* 0x000000040dbf7c23 */ /* 0x100fe200080108a8 */
[--C-:B------:R-:W-:Y:S01]  /*ef40*/  FFMA.FTZ R188, R21, UR4, -R168.reuse ;  /* 0x0000000415bc7c23 */ /* 0x100fe200080108a8 */
[----:B------:R-:W1:Y:S01]  /*ef50*/  LDSM.16.MT88.4 R12, [R220+0x10000] ;  /* 0x01000000dc0c783b */ /* 0x000e620000004200 */
[--C-:B------:R-:W-:Y:S01]  /*ef60*/  FFMA.FTZ R187, R19, UR4, -R168.reuse ;  /* 0x0000000413bb7c23 */ /* 0x100fe200080108a8 */
[--C-:B------:R-:W-:Y:S01]  /*ef70*/  FFMA.FTZ R186, R17, UR4, -R168.reuse ;  /* 0x0000000411ba7c23 */ /* 0x100fe200080108a8 */
[----:B------:R-:W2:Y:S01]  /*ef80*/  MUFU.EX2 R0, R4 ;  /* 0x0000000400007308 */ /* 0x000ea20000000800 */
[--C-:B------:R-:W-:Y:S01]  /*ef90*/  FFMA.FTZ R172, R172, UR4, -R168.reuse ;  /* 0x00000004acac7c23 */ /* 0x100fe200080108a8 */
[--C-:B------:R-:W-:Y:S01]  /*efa0*/  FFMA.FTZ R170, R170, UR4, -R169.reuse ;  /* 0x00000004aaaa7c23 */ /* 0x100fe200080108a9 */
[--C-:B------:R-:W-:Y:S01]  /*efb0*/  FFMA.FTZ R180, R180, UR4, -R168.reuse ;  /* 0x00000004b4b47c23 */ /* 0x100fe200080108a8 */
[--C-:B------:R-:W-:Y:S01]  /*efc0*/  FFMA.FTZ R176, R176, UR4, -R168.reuse ;  /* 0x00000004b0b07c23 */ /* 0x100fe200080108a8 */
[----:B------:R-:W3:Y:S01]  /*efd0*/  LDSM.16.MT88.4 R20, [R218+0x10000] ;  /* 0x01000000da14783b */ /* 0x000ee20000004200 */
[--C-:B------:R-:W-:Y:S01]  /*efe0*/  FFMA.FTZ R175, R175, UR4, -R168.reuse ;  /* 0x00000004afaf7c23 */ /* 0x100fe200080108a8 */
[--C-:B------:R-:W-:Y:S03]  /*eff0*/  FFMA.FTZ R192, R192, UR4, -R169.reuse ;  /* 0x00000004c0c07c23 */ /* 0x100fe600080108a9 */
[----:B------:R-:W4:Y:S01]  /*f000*/  MUFU.EX2 R2, R5 ;  /* 0x0000000500027308 */ /* 0x000f220000000800 */
[--C-:B------:R-:W-:Y:S01]  /*f010*/  FFMA.FTZ R199, R199, UR4, -R169.reuse ;  /* 0x00000004c7c77c23 */ /* 0x100fe200080108a9 */
[--C-:B------:R-:W-:Y:S01]  /*f020*/  FFMA.FTZ R196, R196, UR4, -R169.reuse ;  /* 0x00000004c4c47c23 */ /* 0x100fe200080108a9 */
[--C-:B------:R-:W-:Y:S01]  /*f030*/  FFMA.FTZ R178, R178, UR4, -R169.reuse ;  /* 0x00000004b2b27c23 */ /* 0x100fe200080108a9 */
[--C-:B------:R-:W-:Y:S01]  /*f040*/  FFMA.FTZ R183, R183, UR4, -R168.reuse ;  /* 0x00000004b7b77c23 */ /* 0x100fe200080108a8 */
[--C-:B------:R-:W-:Y:S01]  /*f050*/  FFMA.FTZ R181, R181, UR4, -R168.reuse ;  /* 0x00000004b5b57c23 */ /* 0x100fe200080108a8 */
[--C-:B------:R-:W-:Y:S01]  /*f060*/  FFMA.FTZ R179, R179, UR4, -R168.reuse ;  /* 0x00000004b3b37c23 */ /* 0x100fe200080108a8 */
[--C-:B------:R-:W-:Y:S03]  /*f070*/  FFMA.FTZ R177, R177, UR4, -R168.reuse ;  /* 0x00000004b1b17c23 */ /* 0x100fe600080108a8 */
        /* <DEDUP_REMOVED lines=9> */
[C---:B----4-:R-:W-:Y:S01]  /*f110*/  FMUL.FTZ R4, R2.reuse, R160 ;  /* 0x000000a002047220 */ /* 0x050fe20000410000 */
[C---:B------:R-:W-:Y:S01]  /*f120*/  FMUL.FTZ R5, R2.reuse, R161 ;  /* 0x000000a102057220 */ /* 0x040fe20000410000 */
[C---:B------:R-:W-:Y:S01]  /*f130*/  FMUL.FTZ R8, R2.reuse, R156 ;  /* 0x0000009c02087220 */ /* 0x040fe20000410000 */
[C---:B------:R-:W-:Y:S01]  /*f140*/  FMUL.FTZ R9, R2.reuse, R157 ;  /* 0x0000009d02097220 */ /* 0x040fe20000410000 */
[C---:B------:R-:W-:Y:S01]  /*f150*/  FMUL.FTZ R16, R2.reuse, R148 ;  /* 0x0000009402107220 */ /* 0x040fe20000410000 */
[----:B------:R-:W-:Y:S01]  /*f160*/  FMUL.FTZ R17, R2, R149 ;  /* 0x0000009502117220 */ /* 0x000fe20000410000 */
[----:B------:R-:W4:Y:S03]  /*f170*/  LDSM.16.MT88.4 R156, [R216+0x10000] ;  /* 0x01000000d89c783b */ /* 0x000f260000004200 */
        /* <DEDUP_REMOVED lines=8> */
[----:B------:R-:W1:Y:S01]  /*f200*/  MUFU.EX2 R165, R165 ;  /* 0x000000a500a57308 */ /* 0x000e620000000800 */
[----:B--2---:R-:W-:Y:S01]  /*f210*/  F2FP.BF16.F32.PACK_AB R161, R185, R189 ;  /* 0x000000bdb9a1723e */ /* 0x004fe200000010ff */
[----:B------:R-:W-:Y:S01]  /*f220*/  FMUL.FTZ R33, R2, R133 ;  /* 0x0000008502217220 */ /* 0x000fe20000410000 */
[C---:B------:R-:W-:Y:S01]  /*f230*/  FMUL.FTZ R38, R0.reuse, R38 ;  /* 0x0000002600267220 */ /* 0x040fe20000410000 */
[----:B------:R-:W-:Y:S01]  /*f240*/  FMUL.FTZ R39, R0, R39 ;  /* 0x0000002700277220 */ /* 0x000fe20000410000 */
[C---:B------:R-:W-:Y:S01]  /*f250*/  FMUL.FTZ R36, R2.reuse, R36 ;  /* 0x0000002402247220 */ /* 0x040fe20000410000 */
[----:B------:R-:W-:Y:S01]  /*f260*/  FMUL.FTZ R37, R2, R37 ;  /* 0x0000002502257220 */ /* 0x000fe20000410000 */
[----:B------:R-:W2:Y:S03]  /*f270*/  LDSM.16.MT88.4 R140, [R218+0x12000] ;  /* 0x01200000da8c783b */ /* 0x000ea60000004200 */
[----:B------:R-:W-:Y:S01]  /*f280*/  MUFU.EX2 R191, R191 ;  /* 0x000000bf00bf7308 */ /* 0x000fe20000000800 */
[C---:B------:R-:W-:Y:S01]  /*f290*/  FMUL.FTZ R42, R0.reuse, R42 ;  /* 0x0000002a002a7220 */ /* 0x040fe20000410000 */
[----:B------:R-:W-:Y:S01]  /*f2a0*/  FMUL.FTZ R43, R0, R43 ;  /* 0x0000002b002b7220 */ /* 0x000fe20000410000 */
[C---:B------:R-:W-:Y:S01]  /*f2b0*/  FMUL.FTZ R40, R2.reuse, R40 ;  /* 0x0000002802287220 */ /* 0x040fe20000410000 */
[----:B------:R-:W-:Y:S01]  /*f2c0*/  FMUL.FTZ R41, R2, R41 ;  /* 0x0000002902297220 */ /* 0x000fe20000410000 */
[C---:B------:R-:W-:Y:S01]  /*f2d0*/  FMUL.FTZ R46, R0.reuse, R46 ;  /* 0x0000002e002e7220 */ /* 0x040fe20000410000 */
[----:B------:R-:W-:Y:S01]  /*f2e0*/  FMUL.FTZ R47, R0, R47 ;  /* 0x0000002f002f7220 */ /* 0x000fe20000410000 */
[----:B------:R-:W2:Y:S03]  /*f2f0*/  LDSM.16.MT88.4 R132, [R217+0x12000] ;  /* 0x01200000d984783b */ /* 0x000ea60000004200 */
[----:B------:R-:W3:Y:S01]  /*f300*/  MUFU.EX2 R188, R188 ;  /* 0x000000bc00bc7308 */ /* 0x000ee20000000800 */
[----:B-1----:R-:W-:Y:S01]  /*f310*/  F2FP.BF16.F32.PACK_AB R163, R165, R184 ;  /* 0x000000b8a5a3723e */ /* 0x002fe200000010ff */
        /* <DEDUP_REMOVED lines=14> */
[----:B------:R-:W1:Y:S01]  /*f400*/  MUFU.EX2 R186, R186 ;  /* 0x000000ba00ba7308 */ /* 0x000e620000000800 */
[----:B---3--:R-:W-:Y:S01]  /*f410*/  F2FP.BF16.F32.PACK_AB R160, R188, R191 ;  /* 0x000000bfbca0723e */ /* 0x008fe200000010ff */
        /* <DEDUP_REMOVED lines=15> */
[----:B-1----:R-:W-:Y:S01]  /*f510*/  F2FP.BF16.F32.PACK_AB R162, R186, R187 ;  /* 0x000000bbbaa2723e */ /* 0x002fe200000010ff */
[C---:B------:R-:W-:Y:S01]  /*f520*/  FMUL.FTZ R72, R2.reuse, R72 ;  /* 0x0000004802487220 */ /* 0x040fe20000410000 */
[----:B------:R-:W-:Y:S01]  /*f530*/  FMUL.FTZ R73, R2, R73 ;  /* 0x0000004902497220 */ /* 0x000fe20000410000 */
[C---:B------:R-:W-:Y:S01]  /*f540*/  FMUL.FTZ R78, R0.reuse, R78 ;  /* 0x0000004e004e7220 */ /* 0x040fe20000410000 */
[----:B------:R-:W-:Y:S01]  /*f550*/  FMUL.FTZ R79, R0, R79 ;  /* 0x0000004f004f7220 */ /* 0x000fe20000410000 */
[C---:B------:R-:W-:Y:S01]  /*f560*/  FMUL.FTZ R76, R2.reuse, R76 ;  /* 0x0000004c024c7220 */ /* 0x040fe20000410000 */
[----:B------:R-:W-:Y:S01]  /*f570*/  FMUL.FTZ R77, R2, R77 ;  /* 0x0000004d024d7220 */ /* 0x000fe20000410000 */
[C---:B------:R-:W-:Y:S01]  /*f580*/  HMMA.16816.F32.BF16 R4, R160.reuse, R12, R4 ;  /* 0x0000000ca004723c */ /* 0x040fe20000041804 */
[----:B------:R-:W-:Y:S04]  /*f590*/  MUFU.EX2 R171, R170 ;  /* 0x000000aa00ab7308 */ /* 0x000fe80000000800 */
[----:B------:R-:W-:Y:S01]  /*f5a0*/  FMUL.FTZ R82, R0, R82 ;  /* 0x0000005200527220 */ /* 0x000fe20000410000 */
[C---:B------:R-:W-:Y:S05]  /*f5b0*/  HMMA.16816.F32.BF16 R8, R160.reuse, R14, R8 ;  /* 0x0000000ea008723c */ /* 0x040fea0000041808 */
[----:B------:R-:W-:Y:S01]  /*f5c0*/  MUFU.EX2 R192, R192 ;  /* 0x000000c000c07308 */ /* 0x000fe20000000800 */
[C---:B------:R-:W-:Y:S01]  /*f5d0*/  FMUL.FTZ R12, R2.reuse, R152 ;  /* 0x00000098020c7220 */ /* 0x040fe20000410000 */
[----:B------:R-:W-:Y:S01]  /*f5e0*/  FMUL.FTZ R13, R2, R153 ;  /* 0x00000099020d7220 */ /* 0x000fe20000410000 */
[C---:B------:R-:W-:Y:S03]  /*f5f0*/  FMUL.FTZ R14, R0.reuse, R154 ;  /* 0x0000009a000e7220 */ /* 0x040fe60000410000 */
[C---:B------:R-:W-:Y:S04]  /*f600*/  FMUL.FTZ R15, R0.reuse, R155 ;  /* 0x0000009b000f7220 */ /* 0x040fe80000410000 */
[----:B------:R-:W1:Y:S01]  /*f610*/  MUFU.EX2 R154, R172 ;  /* 0x000000ac009a7308 */ /* 0x000e620000000800 */
[----:B------:R-:W-:Y:S01]  /*f620*/  FMUL.FTZ R83, R0, R83 ;  /* 0x0000005300537220 */ /* 0x000fe20000410000 */
[C---:B------:R-:W-:Y:S01]  /*f630*/  FMUL.FTZ R80, R2.reuse, R80 ;  /* 0x0000005002507220 */ /* 0x040fe20000410000 */
[----:B------:R-:W-:Y:S01]  /*f640*/  FMUL.FTZ R81, R2, R81 ;  /* 0x0000005102517220 */ /* 0x000fe20000410000 */
[C---:B------:R-:W-:Y:S03]  /*f650*/  HMMA.16816.F32.BF16 R12, R160.reuse, R20, R12 ;  /* 0x00000014a00c723c */ /* 0x040fe6000004180c */
[C---:B------:R-:W-:Y:S03]  /*f660*/  FMUL.FTZ R86, R0.reuse, R86 ;  /* 0x0000005600567220 */ /* 0x040fe60000410000 */
[----:B------:R-:W3:Y:S01]  /*f670*/  MUFU.EX2 R155, R180 ;  /* 0x000000b4009b7308 */ /* 0x000ee20000000800 */
[----:B------:R-:W-:Y:S01]  /*f680*/  FMUL.FTZ R87, R0, R87 ;  /* 0x0000005700577220 */ /* 0x000fe20000410000 */
[C---:B------:R-:W-:Y:S03]  /*f690*/  HMMA.16816.F32.BF16 R16, R160.reuse, R22, R16 ;  /* 0x00000016a010723c */ /* 0x040fe60000041810 */
[C---:B------:R-:W-:Y:S01]  /*f6a0*/  FMUL.FTZ R20, R2.reuse, R144 ;  /* 0x0000009002147220 */ /* 0x040fe20000410000 */
[----:B------:R-:W-:Y:S03]  /*f6b0*/  FMUL.FTZ R21, R2, R145 ;  /* 0x0000009102157220 */ /* 0x000fe60000410000 */
[C---:B------:R-:W-:Y:S01]  /*f6c0*/  FMUL.FTZ R22, R0.reuse, R146 ;  /* 0x0000009200167220 */ /* 0x040fe20000410000 */
[----:B------:R-:W-:Y:S01]  /*f6d0*/  FMUL.FTZ R23, R0, R147 ;  /* 0x0000009300177220 */ /* 0x000fe20000410000 */
[----:B------:R1:W-:Y:S01]  /*f6e0*/  MUFU.EX2 R172, R175 ;  /* 0x000000af00ac7308 */ /* 0x0003e20000000800 */
[----:B------:R-:W-:Y:S01]  /*f6f0*/  LDSM.16.MT88.4 R144, [R217+0x14000] ;  /* 0x01400000d990783b */ /* 0x000fe20000004200 */
[C---:B------:R-:W-:Y:S01]  /*f700*/  FMUL.FTZ R84, R2.reuse, R84 ;  /* 0x0000005402547220 */ /* 0x040fe20000410000 */
[----:B------:R-:W-:Y:S01]  /*f710*/  FMUL.FTZ R85, R2, R85 ;  /* 0x0000005502557220 */ /* 0x000fe20000410000 */
[C---:B------:R-:W-:Y:S01]  /*f720*/  FMUL.FTZ R90, R0.reuse, R90 ;  /* 0x0000005a005a7220 */ /* 0x040fe20000410000 */
[----:B------:R-:W-:Y:S01]  /*f730*/  FMUL.FTZ R91, R0, R91 ;  /* 0x0000005b005b7220 */ /* 0x000fe20000410000 */
[C---:B------:R-:W-:Y:S04]  /*f740*/  HMMA.16816.F32.BF16 R20, R160.reuse, R28, R20 ;  /* 0x0000001ca014723c */ /* 0x040fe80000041814 */
[----:B------:R-:W-:Y:S01]  /*f750*/  MUFU.EX2 R170, R183 ;  /* 0x000000b700aa7308 */ /* 0x000fe20000000800 */
[C---:B------:R-:W-:Y:S01]  /*f760*/  FMUL.FTZ R88, R2.reuse, R88 ;  /* 0x0000005802587220 */ /* 0x040fe20000410000 */
[----:B------:R-:W-:Y:S01]  /*f770*/  FMUL.FTZ R89, R2, R89 ;  /* 0x0000005902597220 */ /* 0x000fe20000410000 */
[----:B------:R-:W-:Y:S01]  /*f780*/  FMUL.FTZ R94, R0, R94 ;  /* 0x0000005e005e7220 */ /* 0x000fe20000410000 */
[C---:B------:R-:W-:Y:S06]  /*f790*/  HMMA.16816.F32.BF16 R24, R160.reuse, R30, R24 ;  /* 0x0000001ea018723c */ /* 0x040fec0000041818 */
[----:B------:R-:W2:Y:S01]  /*f7a0*/  MUFU.EX2 R199, R199 ;  /* 0x000000c700c77308 */ /* 0x000ea20000000800 */
[C---:B------:R-:W-:Y:S01]  /*f7b0*/  FMUL.FTZ R28, R2.reuse, R136 ;  /* 0x00000088021c7220 */ /* 0x040fe20000410000 */
[----:B------:R-:W-:Y:S03]  /*f7c0*/  FMUL.FTZ R29, R2, R137 ;  /* 0x00000089021d7220 */ /* 0x000fe60000410000 */
[C---:B------:R-:W-:Y:S01]  /*f7d0*/  FMUL.FTZ R30, R0.reuse, R138 ;  /* 0x0000008a001e7220 */ /* 0x040fe20000410000 */
[C---:B------:R-:W-:Y:S02]  /*f7e0*/  FMUL.FTZ R31, R0.reuse, R139 ;  /* 0x0000008b001f7220 */ /* 0x040fe40000410000 */
[----:B------:R-:W2:Y:S01]  /*f7f0*/  LDSM.16.MT88.4 R136, [R216+0x12000] ;  /* 0x01200000d888783b */ /* 0x000ea20000004200 */
[----:B-1----:R-:W-:Y:S01]  /*f800*/  MOV R175, R154 ;  /* 0x0000009a00af7202 */ /* 0x002fe20000000f00 */
[----:B------:R-:W-:Y:S01]  /*f810*/  FMUL.FTZ R95, R0, R95 ;  /* 0x0000005f005f7220 */ /* 0x000fe20000410000 */
[C---:B------:R-:W-:Y:S01]  /*f820*/  FMUL.FTZ R92, R2.reuse, R92 ;  /* 0x0000005c025c7220 */ /* 0x040fe20000410000 */
[----:B------:R-:W-:Y:S01]  /*f830*/  FMUL.FTZ R93, R2, R93 ;  /* 0x0000005d025d7220 */ /* 0x000fe20000410000 */
[C---:B----4-:R-:W-:Y:S01]  /*f840*/  HMMA.16816.F32.BF16 R28, R160.reuse, R156, R28 ;  /* 0x0000009ca01c723c */ /* 0x050fe2000004181c */
[----:B------:R3:W1:Y:S02]  /*f850*/  MUFU.EX2 R157, R176 ;  /* 0x000000b0009d7308 */ /* 0x0006640000000800 */
[C---:B------:R-:W-:Y:S01]  /*f860*/  FMUL.FTZ R98, R0.reuse, R98 ;  /* 0x0000006200627220 */ /* 0x040fe20000410000 */
[----:B------:R-:W-:Y:S01]  /*f870*/  FMUL.FTZ R99, R0, R99 ;  /* 0x0000006300637220 */ /* 0x000fe20000410000 */
[C---:B------:R-:W-:Y:S01]  /*f880*/  FMUL.FTZ R96, R2.reuse, R96 ;  /* 0x0000006002607220 */ /* 0x040fe20000410000 */
[C---:B------:R-:W-:Y:S05]  /*f890*/  HMMA.16816.F32.BF16 R32, R160.reuse, R158, R32 ;  /* 0x0000009ea020723c */ /* 0x040fea0000041820 */
[----:B------:R-:W4:Y:S01]  /*f8a0*/  MUFU.EX2 R196, R196 ;  /* 0x000000c400c47308 */ /* 0x000f220000000800 */
[----:B------:R-:W-:Y:S01]  /*f8b0*/  FMUL.FTZ R97, R2, R97 ;  /* 0x0000006102617220 */ /* 0x000fe20000410000 */
[C---:B-----5:R-:W-:Y:S04]  /*f8c0*/  HMMA.16816.F32.BF16 R36, R160.reuse, R148, R36 ;  /* 0x00000094a024723c */ /* 0x060fe80000041824 */
[C---:B------:R-:W-:Y:S02]  /*f8d0*/  FMUL.FTZ R102, R0.reuse, R102 ;  /* 0x0000006600667220 */ /* 0x040fe40000410000 */
[C---:B------:R-:W-:Y:S01]  /*f8e0*/  HMMA.16816.F32.BF16 R40, R160.reuse, R150, R40 ;  /* 0x00000096a028723c */ /* 0x040fe20000041828 */
[----:B------:R-:W-:Y:S04]  /*f8f0*/  LDSM.16.MT88.4 R148, [R220+0x16000] ;  /* 0x01600000dc94783b */ /* 0x000fe80000004200 */
[----:B---3--:R-:W-:Y:S01]  /*f900*/  MOV R176, R155 ;  /* 0x0000009b00b07202 */ /* 0x008fe20000000f00 */
[C---:B--2---:R-:W-:Y:S03]  /*f910*/  HMMA.16816.F32.BF16 R44, R160.reuse, R140, R44 ;  /* 0x0000008ca02c723c */ /* 0x044fe6000004182c */
[----:B------:R-:W-:Y:S02]  /*f920*/  LDSM.16.MT88.4 R152, [R216+0x10800] ;  /* 0x01080000d898783b */ /* 0x000fe40000004200 */
[----:B------:R-:W-:Y:S01]  /*f930*/  FMUL.FTZ R103, R0, R103 ;  /* 0x0000006700677220 */ /* 0x000fe20000410000 */
[C---:B------:R-:W-:Y:S05]  /*f940*/  HMMA.16816.F32.BF16 R48, R160.reuse, R142, R48 ;  /* 0x0000008ea030723c */ /* 0x040fea0000041830 */
[----:B------:R-:W2:Y:S01]  /*f950*/  LDSM.16.MT88.4 R140, [R220+0x14000] ;  /* 0x01400000dc8c783b */ /* 0x000ea20000004200 */
[C---:B------:R-:W-:Y:S05]  /*f960*/  HMMA.16816.F32.BF16 R52, R160.reuse, R132, R52 ;  /* 0x00000084a034723c */ /* 0x040fea0000041834 */
[C---:B------:R-:W-:Y:S01]  /*f970*/  FMUL.FTZ R100, R2.reuse, R100 ;  /* 0x0000006402647220 */ /* 0x040fe20000410000 */
[C---:B------:R-:W-:Y:S01]  /*f980*/  HMMA.16816.F32.BF16 R56, R160.reuse, R134, R56 ;  /* 0x00000086a038723c */ /* 0x040fe20000041838 */
[----:B------:R-:W3:Y:S04]  /*f990*/  LDSM.16.MT88.4 R132, [R218+0x14000] ;  /* 0x01400000da84783b */ /* 0x000ee80000004200 */
[----:B------:R-:W-:Y:S01]  /*f9a0*/  FMUL.FTZ R101, R2, R101 ;  /* 0x0000006502657220 */ /* 0x000fe20000410000 */
[C---:B------:R-:W-:Y:S05]  /*f9b0*/  HMMA.16816.F32.BF16 R60, R160.reuse, R136, R60 ;  /* 0x00000088a03c723c */ /* 0x040fea000004183c */
[C---:B------:R-:W-:Y:S01]  /*f9c0*/  FMUL.FTZ R106, R0.reuse, R106 ;  /* 0x0000006a006a7220 */ /* 0x040fe20000410000 */
[C---:B------:R-:W-:Y:S01]  /*f9d0*/  HMMA.16816.F32.BF16 R64, R160.reuse, R138, R64 ;  /* 0x0000008aa040723c */ /* 0x040fe20000041840 */
[----:B------:R-:W5:Y:S04]  /*f9e0*/  LDSM.16.MT88.4 R136, [R216+0x14000] ;  /* 0x01400000d888783b */ /* 0x000f680000004200 */
[----:B------:R-:W-:Y:S01]  /*f9f0*/  FMUL.FTZ R107, R0, R107 ;  /* 0x0000006b006b7220 */ /* 0x000fe20000410000 */
[C---:B------:R-:W-:Y:S01]  /*fa00*/  FMUL.FTZ R104, R2.reuse, R104 ;  /* 0x0000006802687220 */ /* 0x040fe20000410000 */
[C---:B------:R-:W-:Y:S01]  /*fa10*/  FMUL.FTZ R105, R2.reuse, R105 ;  /* 0x0000006902697220 */ /* 0x040fe20000410000 */
[C---:B------:R-:W-:Y:S03]  /*fa20*/  FMUL.FTZ R108, R2.reuse, R108 ;  /* 0x0000006c026c7220 */ /* 0x040fe60000410000 */
[C---:B------:R-:W-:Y:S01]  /*fa30*/  FMUL.FTZ R109, R2.reuse, R109 ;  /* 0x0000006d026d7220 */ /* 0x040fe20000410000 */
        /* <DEDUP_REMOVED lines=9> */
[C---:B--2---:R-:W-:Y:S03]  /*fad0*/  HMMA.16816.F32.BF16 R68, R160.reuse, R140, R68 ;  /* 0x0000008ca044723c */ /* 0x044fe60000041844 */
[----:B------:R-:W-:Y:S01]  /*fae0*/  FMUL.FTZ R121, R2, R121 ;  /* 0x0000007902797220 */ /* 0x000fe20000410000 */
[C---:B------:R-:W-:Y:S01]  /*faf0*/  FMUL.FTZ R126, R0.reuse, R126 ;  /* 0x0000007e007e7220 */ /* 0x040fe20000410000 */
[----:B------:R-:W-:Y:S01]  /*fb00*/  FMUL.FTZ R127, R0, R127 ;  /* 0x0000007f007f7220 */ /* 0x000fe20000410000 */
[C---:B------:R-:W-:Y:S01]  /*fb10*/  HMMA.16816.F32.BF16 R72, R160.reuse, R142, R72 ;  /* 0x0000008ea048723c */ /* 0x040fe20000041848 */
[----:B------:R-:W-:Y:S04]  /*fb20*/  LDSM.16.MT88.4 R140, [R216+0x16000] ;  /* 0x01600000d88c783b */ /* 0x000fe80000004200 */
[C---:B------:R-:W-:Y:S01]  /*fb30*/  FMUL.FTZ R124, R2.reuse, R124 ;  /* 0x0000007c027c7220 */ /* 0x040fe20000410000 */
[C---:B---3--:R-:W-:Y:S05]  /*fb40*/  HMMA.16816.F32.BF16 R76, R160.reuse, R132, R76 ;  /* 0x00000084a04c723c */ /* 0x048fea000004184c */
        /* <DEDUP_REMOVED lines=9> */
[C---:B-----5:R-:W-:Y:S05]  /*fbe0*/  HMMA.16816.F32.BF16 R92, R160.reuse, R136, R92 ;  /* 0x00000088a05c723c */ /* 0x060fea000004185c */
[----:B------:R-:W-:Y:S01]  /*fbf0*/  FMUL.FTZ R129, R2, R129 ;  /* 0x0000008102817220 */ /* 0x000fe20000410000 */
[C---:B------:R-:W-:Y:S01]  /*fc00*/  HMMA.16816.F32.BF16 R96, R160.reuse, R138, R96 ;  /* 0x0000008aa060723c */ /* 0x040fe20000041860 */
[----:B------:R-:W3:Y:S04]  /*fc10*/  LDSM.16.MT88.4 R136, [R217+0x16000] ;  /* 0x01600000d988783b */ /* 0x000ee80000004200 */
[--C-:B------:R-:W-:Y:S01]  /*fc20*/  FFMA.FTZ R174, R174, UR4, -R169.reuse ;  /* 0x00000004aeae7c23 */ /* 0x100fe200080108a9 */
[C---:B------:R-:W-:Y:S05]  /*fc30*/  HMMA.16816.F32.BF16 R100, R160.reuse, R148, R100 ;  /* 0x00000094a064723c */ /* 0x040fea0000041864 */
[C---:B------:R-:W-:Y:S01]  /*fc40*/  FMUL.FTZ R110, R0.reuse, R110 ;  /* 0x0000006e006e7220 */ /* 0x040fe20000410000 */
[C---:B------:R-:W-:Y:S01]  /*fc50*/  HMMA.16816.F32.BF16 R104, R160.reuse, R150, R104 ;  /* 0x00000096a068723c */ /* 0x040fe20000041868 */
[----:B------:R-:W-:Y:S04]  /*fc60*/  LDSM.16.MT88.4 R148, [R217+0x10800] ;  /* 0x01080000d994783b */ /* 0x000fe80000004200 */
[C---:B------:R-:W-:Y:S01]  /*fc70*/  FMUL.FTZ R111, R0.reuse, R111 ;  /* 0x0000006f006f7220 */ /* 0x040fe20000410000 */
[C---:B------:R-:W-:Y:S01]  /*fc80*/  FMUL.FTZ R114, R0.reuse, R114 ;  /* 0x0000007200727220 */ /* 0x040fe20000410000 */
[----:B------:R-:W-:Y:S01]  /*fc90*/  FMUL.FTZ R115, R0, R115 ;  /* 0x0000007300737220 */ /* 0x000fe20000410000 */
[--C-:B------:R-:W-:Y:S03]  /*fca0*/  FFMA.FTZ R173, R173, UR4, -R169.reuse ;  /* 0x00000004adad7c23 */ /* 0x100fe600080108a9 */
[--C-:B------:R-:W-:Y:S01]  /*fcb0*/  FFMA.FTZ R182, R182, UR4, -R169.reuse ;  /* 0x00000004b6b67c23 */ /* 0x100fe200080108a9 */
[C---:B--2---:R-:W-:Y:S01]  /*fcc0*/  HMMA.16816.F32.BF16 R108, R160.reuse, R132, R108 ;  /* 0x00000084a06c723c */ /* 0x044fe2000004186c */
[----:B------:R-:W-:Y:S02]  /*fcd0*/  MUFU.EX2 R180, R173 ;  /* 0x000000ad00b47308 */ /* 0x000fe40000000800 */
[--C-:B------:R-:W-:Y:S01]  /*fce0*/  FFMA.FTZ R198, R198, UR4, -R169.reuse ;  /* 0x00000004c6c67c23 */ /* 0x100fe200080108a9 */
[--C-:B------:R-:W-:Y:S01]  /*fcf0*/  FFMA.FTZ R194, R194, UR4, -R169.reuse ;  /* 0x00000004c2c27c23 */ /* 0x100fe200080108a9 */
[--C-:B------:R-:W-:Y:S01]  /*fd00*/  FFMA.FTZ R167, R167, UR4, -R169.reuse ;  /* 0x00000004a7a77c23 */ /* 0x100fe200080108a9 */
[C---:B------:R-:W-:Y:S05]  /*fd10*/  HMMA.16816.F32.BF16 R112, R160.reuse, R134, R112 ;  /* 0x00000086a070723c */ /* 0x040fea0000041870 */
[----:B------:R-:W-:Y:S01]  /*fd20*/  MUFU.EX2 R173, R178 ;  /* 0x000000b200ad7308 */ /* 0x000fe20000000800 */
[----:B------:R-:W-:Y:S01]  /*fd30*/  F2FP.BF16.F32.PACK_AB R133, R199, R192 ;  /* 0x000000c0c785723e */ /* 0x000fe200000010ff */
[----:B------:R-:W-:Y:S01]  /*fd40*/  FFMA.FTZ R169, R166, UR4, -R169 ;  /* 0x00000004a6a97c23 */ /* 0x000fe200080108a9 */
[----:B------:R-:W-:Y:S03]  /*fd50*/  F2FP.BF16.F32.PACK_AB R132, R176, R175 ;  /* 0x000000afb084723e */ /* 0x000fe600000010ff */
[--C-:B------:R-:W-:Y:S01]  /*fd60*/  FFMA.FTZ R197, R197, UR4, -R168.reuse ;  /* 0x00000004c5c57c23 */ /* 0x100fe200080108a8 */
[C---:B---3--:R-:W-:Y:S03]  /*fd70*/  HMMA.16816.F32.BF16 R116, R160.reuse, R136, R116 ;  /* 0x00000088a074723c */ /* 0x048fe60000041874 */
[----:B------:R-:W-:Y:S01]  /*fd80*/  MUFU.EX2 R198, R198 ;  /* 0x000000c600c67308 */ /* 0x000fe20000000800 */
[--C-:B------:R-:W-:Y:S01]  /*fd90*/  FFMA.FTZ R195, R195, UR4, -R168.reuse ;  /* 0x00000004c3c37c23 */ /* 0x100fe200080108a8 */
[--C-:B------:R-:W-:Y:S01]  /*fda0*/  FFMA.FTZ R193, R193, UR4, -R168.reuse ;  /* 0x00000004c1c17c23 */ /* 0x100fe200080108a8 */
[----:B------:R-:W-:Y:S01]  /*fdb0*/  FFMA.FTZ R168, R190, UR4, -R168 ;  /* 0x00000004bea87c23 */ /* 0x000fe200080108a8 */
[C---:B------:R-:W-:Y:S01]  /*fdc0*/  HMMA.16816.F32.BF16 R120, R160.reuse, R138, R120 ;  /* 0x0000008aa078723c */ /* 0x040fe20000041878 */
[----:B------:R-:W2:Y:S05]  /*fdd0*/  LDSM.16.MT88.4 R136, [R218+0x10800] ;  /* 0x01080000da88783b */ /* 0x000eaa0000004200 */
[----:B------:R-:W-:Y:S01]  /*fde0*/  MUFU.EX2 R190, R168 ;  /* 0x000000a800be7308 */ /* 0x000fe20000000800 */
[----:B------:R-:W-:Y:S01]  /*fdf0*/  FFMA.FTZ R189, R0, R252, R189 ;  /* 0x000000fc00bd7223 */ /* 0x000fe200000100bd */
[C---:B------:R-:W-:Y:S08]  /*fe00*/  HMMA.16816.F32.BF16 R124, R160.reuse, R140, R124 ;  /* 0x0000008ca07c723c */ /* 0x040ff0000004187c */
[----:B------:R-:W3:Y:S01]  /*fe10*/  MUFU.EX2 R194, R194 ;  /* 0x000000c200c27308 */ /* 0x000ee20000000800 */
[----:B------:R-:W-:Y:S01]  /*fe20*/  HMMA.16816.F32.BF16 R128, R160, R142, R128 ;  /* 0x0000008ea080723c */ /* 0x000fe20000041880 */
[----:B------:R-:W5:Y:S02]  /*fe30*/  LDSM.16.MT88.4 R140, [R220+0x12800] ;  /* 0x01280000dc8c783b */ /* 0x000f640000004200 */
[----:B------:R-:W-:Y:S04]  /*fe40*/  FADD.FTZ R189, R185, R189 ;  /* 0x000000bdb9bd7221 */ /* 0x000fe80000010000 */
[----:B-1----:R-:W-:Y:S02]  /*fe50*/  MOV R162, R157 ;  /* 0x0000009d00a27202 */ /* 0x002fe40000000f00 */
[----:B------:R-:W-:Y:S01]  /*fe60*/  MUFU.EX2 R160, R181 ;  /* 0x000000b500a07308 */ /* 0x000fe20000000800 */
[----:B------:R-:W-:Y:S01]  /*fe70*/  LDSM.16.MT88.4 R156, [R220+0x11000] ;  /* 0x01100000dc9c783b */ /* 0x000fe20000004200 */
[----:B------:R-:W-:Y:S01]  /*fe80*/  MOV R163, R171 ;  /* 0x000000ab00a37202 */ /* 0x000fe20000000f00 */
[----:B------:R-:W-:Y:S01]  /*fe90*/  FADD.FTZ R184, R184, R189 ;  /* 0x000000bdb8b87221 */ /* 0x000fe20000010000 */
[----:B------:R-:W-:Y:S02]  /*fea0*/  F2FP.BF16.F32.PACK_AB R134, R172, R162 ;  /* 0x000000a2ac86723e */ /* 0x000fe400000010ff */
[----:B----4-:R-:W-:Y:S04]  /*feb0*/  F2FP.BF16.F32.PACK_AB R135, R163, R196 ;  /* 0x000000c4a387723e */ /* 0x010fe800000010ff */
[----:B------:R-:W-:Y:S01]  /*fec0*/  MUFU.EX2 R161, R177 ;  /* 0x000000b100a17308 */ /* 0x000fe20000000800 */
[----:B------:R-:W-:Y:S04]  /*fed0*/  FADD.FTZ R165, R165, R184 ;  /* 0x000000b8a5a57221 */ /* 0x000fe80000010000 */
[----:B------:R-:W-:Y:S01]  /*fee0*/  FADD.FTZ R192, R192, R165 ;  /* 0x000000a5c0c07221 */ /* 0x000fe20000010000 */
[C---:B------:R-:W-:Y:S04]  /*fef0*/  HMMA.16816.F32.BF16 R4, R132.reuse, R144, R4 ;  /* 0x000000908404723c */ /* 0x040fe80000041804 */
[----:B------:R-:W-:Y:S01]  /*ff00*/  MUFU.EX2 R171, R174 ;  /* 0x000000ae00ab7308 */ /* 0x000fe20000000800 */
[----:B------:R-:W-:Y:S01]  /*ff10*/  MOV R165, R164 ;  /* 0x000000a400a57202 */ /* 0x000fe20000000f00 */
[C---:B------:R-:W-:Y:S01]  /*ff20*/  HMMA.16816.F32.BF16 R8, R132.reuse, R146, R8 ;  /* 0x000000928408723c */ /* 0x040fe20000041808 */
[----:B------:R-:W1:Y:S07]  /*ff30*/  LDSM.16.MT88.4 R144, [R218+0x12800] ;  /* 0x01280000da90783b */ /* 0x000e6e0000004200 */
[----:B------:R-:W-:Y:S03]  /*ff40*/  MUFU.EX2 R174, R182 ;  /* 0x000000b600ae7308 */ /* 0x000fe60000000800 */
[----:B------:R-:W-:Y:S01]  /*ff50*/  FADD.FTZ R199, R199, R192 ;  /* 0x000000c0c7c77221 */ /* 0x000fe20000010000 */
[C---:B--2---:R-:W-:Y:S03]  /*ff60*/  HMMA.16816.F32.BF16 R12, R132.reuse, R136, R12 ;  /* 0x00000088840c723c */ /* 0x044fe6000004180c */
[----:B------:R-:W-:Y:S03]  /*ff70*/  FADD.FTZ R199, R196, R199 ;  /* 0x000000c7c4c77221 */ /* 0x000fe60000010000 */
[C---:B------:R-:W-:Y:S01]  /*ff80*/  HMMA.16816.F32.BF16 R16, R132.reuse, R138, R16 ;  /* 0x0000008a8410723c */ /* 0x040fe20000041810 */
[----:B------:R-:W2:Y:S01]  /*ff90*/  LDSM.16.MT88.4 R136, [R217+0x12800] ;  /* 0x01280000d988783b */ /* 0x000ea20000004200 */
[----:B------:R-:W-:Y:S04]  /*ffa0*/  MUFU.EX2 R182, R179 ;  /* 0x000000b300b67308 */ /* 0x000fe80000000800 */
[C---:B------:R-:W-:Y:S06]  /*ffb0*/  HMMA.16816.F32.BF16 R20, R132.reuse, R148, R20 ;  /* 0x000000948414723c */ /* 0x040fec0000041814 */
[----:B------:R-:W-:Y:S01]  /*ffc0*/  MUFU.EX2 R167, R167 ;  /* 0x000000a700a77308 */ /* 0x000fe20000000800 */
[C---:B------:R-:W-:Y:S01]  /*ffd0*/  HMMA.16816.F32.BF16 R24, R132.reuse, R150, R24 ;  /* 0x000000968418723c */ /* 0x040fe20000041818 */
[----:B------:R-:W4:Y:S05]  /*ffe0*/  LDSM.16.MT88.4 R148, [R216+0x12800] ;  /* 0x01280000d894783b */ /* 0x000f2a0000004200 */
[C---:B------:R-:W-:Y:S03]  /*fff0*/  HMMA.16816.F32.BF16 R28, R132.reuse, R152, R28 ;  /* 0x00000098841c723c */ /* 0x040fe6000004181c */
[----:B------:R3:W-:Y:S03]  /*10000*/  MUFU.EX2 R166, R169 ;  /* 0x000000a900a67308 */ /* 0x0007e60000000800 */
[C---:B------:R-:W-:Y:S01]  /*10010*/  HMMA.16816.F32.BF16 R32, R132.reuse, R154, R32 ;  /* 0x0000009a8420723c */ /* 0x040fe20000041820 */
[----:B------:R-:W4:Y:S06]  /*10020*/  LDSM.16.MT88.4 R152, [R220+0x14800] ;  /* 0x01480000dc98783b */ /* 0x000f2c0000004200 */
[----:B------:R-:W-:Y:S01]  /*10030*/  MUFU.EX2 R197, R197 ;  /* 0x000000c500c57308 */ /* 0x000fe20000000800 */
[C---:B-----5:R-:W-:Y:S09]  /*10040*/  HMMA.16816.F32.BF16 R36, R132.reuse, R140, R36 ;  /* 0x0000008c8424723c */ /* 0x060ff20000041824 */
[----:B------:R-:W5:Y:S01]  /*10050*/  MUFU.EX2 R195, R195 ;  /* 0x000000c300c37308 */ /* 0x000f620000000800 */
[C---:B------:R-:W-:Y:S01]  /*10060*/  HMMA.16816.F32.BF16 R40, R132.reuse, R142, R40 ;  /* 0x0000008e8428723c */ /* 0x040fe20000041828 */
[----:B------:R-:W4:Y:S02]  /*10070*/  LDSM.16.MT88.4 R140, [R218+0x14800] ;  /* 0x01480000da8c783b */ /* 0x000f240000004200 */
[----:B---3--:R-:W-:Y:S03]  /*10080*/  F2FP.BF16.F32.PACK_AB R169, R194, R198 ;  /* 0x000000c6c2a9723e */ /* 0x008fe600000010ff */
[C---:B-1----:R-:W-:Y:S03]  /*10090*/  HMMA.16816.F32.BF16 R44, R132.reuse, R144, R44 ;  /* 0x00000090842c723c */ /* 0x042fe6000004182c */
[----:B------:R-:W1:Y:S03]  /*100a0*/  MUFU.EX2 R193, R193 ;  /* 0x000000c100c17308 */ /* 0x000e660000000800 */
[C---:B------:R-:W-:Y:S01]  /*100b0*/  HMMA.16816.F32.BF16 R48, R132.reuse, R146, R48 ;  /* 0x000000928430723c */ /* 0x040fe20000041830 */
[----:B------:R-:W3:Y:S04]  /*100c0*/  LDSM.16.MT88.4 R144, [R217+0x14800] ;  /* 0x01480000d990783b */ /* 0x000ee80000004200 */
[----:B-----5:R-:W-:Y:S01]  /*100d0*/  F2FP.BF16.F32.PACK_AB R168, R195, R197 ;  /* 0x000000c5c3a8723e */ /* 0x020fe200000010ff */
        /* <DEDUP_REMOVED lines=12> */
[C---:B---3--:R-:W-:Y:S06]  /*101a0*/  HMMA.16816.F32.BF16 R84, R132.reuse, R144, R84 ;  /* 0x000000908454723c */ /* 0x048fec0000041854 */
[C---:B------:R-:W-:Y:S01]  /*101b0*/  HMMA.16816.F32.BF16 R88, R132.reuse, R146, R88 ;  /* 0x000000928458723c */ /* 0x040fe20000041858 */
[----:B------:R-:W3:Y:S05]  /*101c0*/  LDSM.16.MT88.4 R144, [R217+0x16800] ;  /* 0x01680000d990783b */ /* 0x000eea0000004200 */
[C---:B--2---:R-:W-:Y:S06]  /*101d0*/  HMMA.16816.F32.BF16 R92, R132.reuse, R136, R92 ;  /* 0x00000088845c723c */ /* 0x044fec000004185c */
[C---:B------:R-:W-:Y:S05]  /*101e0*/  HMMA.16816.F32.BF16 R96, R132.reuse, R138, R96 ;  /* 0x0000008a8460723c */ /* 0x040fea0000041860 */
[----:B------:R-:W-:Y:S01]  /*101f0*/  F2FP.BF16.F32.PACK_AB R137, R171, R180 ;  /* 0x000000b4ab89723e */ /* 0x000fe200000010ff */
[C---:B----4-:R-:W-:Y:S05]  /*10200*/  HMMA.16816.F32.BF16 R100, R132.reuse, R148, R100 ;  /* 0x000000948464723c */ /* 0x050fea0000041864 */
[----:B------:R-:W-:Y:S01]  /*10210*/  F2FP.BF16.F32.PACK_AB R139, R173, R174 ;  /* 0x000000aead8b723e */ /* 0x000fe200000010ff */
[C---:B------:R-:W-:Y:S01]  /*10220*/  HMMA.16816.F32.BF16 R104, R132.reuse, R150, R104 ;  /* 0x000000968468723c */ /* 0x040fe20000041868 */
[----:B------:R-:W2:Y:S04]  /*10230*/  LDSM.16.MT88.4 R148, [R218+0x11000] ;  /* 0x01100000da94783b */ /* 0x000ea80000004200 */
[----:B------:R-:W-:Y:S01]  /*10240*/  F2FP.BF16.F32.PACK_AB R138, R161, R182 ;  /* 0x000000b6a18a723e */ /* 0x000fe200000010ff */
[C---:B-----5:R-:W-:Y:S05]  /*10250*/  HMMA.16816.F32.BF16 R108, R132.reuse, R140, R108 ;  /* 0x0000008c846c723c */ /* 0x060fea000004186c */
[----:B------:R-:W-:Y:S01]  /*10260*/  F2FP.BF16.F32.PACK_AB R136, R160, R170 ;  /* 0x000000aaa088723e */ /* 0x000fe200000010ff */
[C---:B------:R-:W-:Y:S01]  /*10270*/  HMMA.16816.F32.BF16 R112, R132.reuse, R142, R112 ;  /* 0x0000008e8470723c */ /* 0x040fe20000041870 */
[----:B------:R-:W4:Y:S05]  /*10280*/  LDSM.16.MT88.4 R140, [R217+0x11000] ;  /* 0x01100000d98c783b */ /* 0x000f2a0000004200 */
[C---:B---3--:R-:W-:Y:S06]  /*10290*/  HMMA.16816.F32.BF16 R116, R132.reuse, R144, R116 ;  /* 0x000000908474723c */ /* 0x048fec0000041874 */
[C---:B------:R-:W-:Y:S01]  /*102a0*/  HMMA.16816.F32.BF16 R120, R132.reuse, R146, R120 ;  /* 0x000000928478723c */ /* 0x040fe20000041878 */
[----:B------:R-:W-:Y:S05]  /*102b0*/  LDSM.16.MT88.4 R144, [R220+0x13000] ;  /* 0x01300000dc90783b */ /* 0x000fea0000004200 */
[C---:B------:R-:W-:Y:S06]  /*102c0*/  HMMA.16816.F32.BF16 R124, R132.reuse, R152, R124 ;  /* 0x00000098847c723c */ /* 0x040fec000004187c */
[----:B------:R-:W-:Y:S01]  /*102d0*/  HMMA.16816.F32.BF16 R128, R132, R154, R128 ;  /* 0x0000009a8480723c */ /* 0x000fe20000041880 */
[----:B------:R-:W3:Y:S05]  /*102e0*/  LDSM.16.MT88.4 R132, [R216+0x11000] ;  /* 0x01100000d884783b */ /* 0x000eea0000004200 */
[C---:B------:R-:W-:Y:S03]  /*102f0*/  HMMA.16816.F32.BF16 R4, R136.reuse, R156, R4 ;  /* 0x0000009c8804723c */ /* 0x040fe60000041804 */
[----:B------:R-:W5:Y:S03]  /*10300*/  LDSM.16.MT88.4 R152, [R218+0x13000] ;  /* 0x01300000da98783b */ /* 0x000f660000004200 */
[C---:B------:R-:W-:Y:S05]  /*10310*/  HMMA.16816.F32.BF16 R8, R136.reuse, R158, R8 ;  /* 0x0000009e8808723c */ /* 0x040fea0000041808 */
[----:B------:R-:W-:Y:S01]  /*10320*/  LDSM.16.MT88.4 R156, [R220+0x11800] ;  /* 0x01180000dc9c783b */ /* 0x000fe20000004200 */
        /* <DEDUP_REMOVED lines=27> */
[C---:B-----5:R-:W-:Y:S06]  /*104e0*/  HMMA.16816.F32.BF16 R84, R136.reuse, R152, R84 ;  /* 0x000000988854723c */ /* 0x060fec0000041854 */
[C---:B------:R-:W-:Y:S05]  /*104f0*/  HMMA.16816.F32.BF16 R88, R136.reuse, R154, R88 ;  /* 0x0000009a8858723c */ /* 0x040fea0000041858 */
[----:B------:R-:W-:Y:S01]  /*10500*/  MOV R152, R174 ;  /* 0x000000ae00987202 */ /* 0x000fe20000000f00 */
[C---:B--2---:R-:W-:Y:S05]  /*10510*/  HMMA.16816.F32.BF16 R92, R136.reuse, R148, R92 ;  /* 0x00000094885c723c */ /* 0x044fea000004185c */
[----:B------:R-:W-:Y:S01]  /*10520*/  MOV R155, R173 ;  /* 0x000000ad009b7202 */ /* 0x000fe20000000f00 */
[C---:B------:R-:W-:Y:S01]  /*10530*/  HMMA.16816.F32.BF16 R96, R136.reuse, R150, R96 ;  /* 0x000000968860723c */ /* 0x040fe20000041860 */
[----:B------:R-:W2:Y:S04]  /*10540*/  LDSM.16.MT88.4 R148, [R216+0x17000] ;  /* 0x01700000d894783b */ /* 0x000ea80000004200 */
[----:B------:R-:W-:Y:S01]  /*10550*/  MOV R153, R182 ;  /* 0x000000b600997202 */ /* 0x000fe20000000f00 */
[C---:B----4-:R-:W-:Y:S05]  /*10560*/  HMMA.16816.F32.BF16 R100, R136.reuse, R140, R100 ;  /* 0x0000008c8864723c */ /* 0x050fea0000041864 */
[----:B------:R-:W-:Y:S01]  /*10570*/  MOV R154, R161 ;  /* 0x000000a1009a7202 */ /* 0x000fe20000000f00 */
[C---:B------:R-:W-:Y:S01]  /*10580*/  HMMA.16816.F32.BF16 R104, R136.reuse, R142, R104 ;  /* 0x0000008e8868723c */ /* 0x040fe20000041868 */
[----:B------:R-:W4:Y:S05]  /*10590*/  LDSM.16.MT88.4 R140, [R218+0x11800] ;  /* 0x01180000da8c783b */ /* 0x000f2a0000004200 */
[C---:B---3--:R-:W-:Y:S06]  /*105a0*/  HMMA.16816.F32.BF16 R108, R136.reuse, R132, R108 ;  /* 0x00000084886c723c */ /* 0x048fec000004186c */
[C---:B------:R-:W-:Y:S01]  /*105b0*/  HMMA.16816.F32.BF16 R112, R136.reuse, R134, R112 ;  /* 0x000000868870723c */ /* 0x040fe20000041870 */
[----:B------:R-:W3:Y:S05]  /*105c0*/  LDSM.16.MT88.4 R132, [R217+0x11800] ;  /* 0x01180000d984783b */ /* 0x000eea0000004200 */
[C---:B-1----:R-:W-:Y:S06]  /*105d0*/  HMMA.16816.F32.BF16 R116, R136.reuse, R144, R116 ;  /* 0x000000908874723c */ /* 0x042fec0000041874 */
[C---:B------:R-:W-:Y:S05]  /*105e0*/  HMMA.16816.F32.BF16 R120, R136.reuse, R146, R120 ;  /* 0x000000928878723c */ /* 0x040fea0000041878 */
[----:B------:R-:W-:Y:S01]  /*105f0*/  MOV R144, R175 ;  /* 0x000000af00907202 */ /* 0x000fe20000000f00 */
[C---:B--2---:R-:W-:Y:S05]  /*10600*/  HMMA.16816.F32.BF16 R124, R136.reuse, R148, R124 ;  /* 0x00000094887c723c */ /* 0x044fea000004187c */
[----:B------:R-:W-:Y:S01]  /*10610*/  MOV R145, R172 ;  /* 0x000000ac00917202 */ /* 0x000fe20000000f00 */
[----:B------:R-:W-:Y:S01]  /*10620*/  HMMA.16816.F32.BF16 R128, R136, R150, R128 ;  /* 0x000000968880723c */ /* 0x000fe20000041880 */
[----:B------:R-:W1:Y:S04]  /*10630*/  LDSM.16.MT88.4 R172, [R216+0x11800] ;  /* 0x01180000d8ac783b */ /* 0x000e680000004200 */
[----:B------:R-:W-:Y:S02]  /*10640*/  MOV R146, R162 ;  /* 0x000000a200927202 */ /* 0x000fe40000000f00 */
[----:B------:R-:W-:Y:S04]  /*10650*/  MOV R138, R170 ;  /* 0x000000aa008a7202 */ /* 0x000fe80000000f00 */
[----:B------:R-:W-:Y:S02]  /*10660*/  MOV R139, R171 ;  /* 0x000000ab008b7202 */ /* 0x000fe40000000f00 */
[----:B------:R-:W-:Y:S02]  /*10670*/  F2FP.BF16.F32.PACK_AB R171, R166, R167 ;  /* 0x000000a7a6ab723e */ /* 0x000fe400000010ff */
[----:B------:R-:W-:Y:S02]  /*10680*/  F2FP.BF16.F32.PACK_AB R170, R190, R193 ;  /* 0x000000c1beaa723e */ /* 0x000fe400000010ff */
[----:B------:R-:W-:Y:S02]  /*10690*/  MOV R149, R160 ;  /* 0x000000a000957202 */ /* 0x000fe40000000f00 */
[----:B------:R-:W-:Y:S02]  /*106a0*/  MOV R136, R163 ;  /* 0x000000a300887202 */ /* 0x000fe40000000f00 */
[----:B------:R-:W-:Y:S01]  /*106b0*/  MOV R147, R176 ;  /* 0x000000b000937202 */ /* 0x000fe20000000f00 */
[C---:B------:R-:W-:Y:S01]  /*106c0*/  HMMA.16816.F32.BF16 R160, R168.reuse, R156, R4 ;  /* 0x0000009ca8a0723c */ /* 0x040fe20000041804 */
[----:B------:R-:W2:Y:S04]  /*106d0*/  LDSM.16.MT88.4 R176, [R220+0x13800] ;  /* 0x01380000dcb0783b */ /* 0x000ea80000004200 */
[----:B------:R-:W-:Y:S01]  /*106e0*/  MOV R137, R180 ;  /* 0x000000b400897202 */ /* 0x000fe20000000f00 */
[C---:B------:R-:W-:Y:S03]  /*106f0*/  HMMA.16816.F32.BF16 R156, R168.reuse, R158, R8 ;  /* 0x0000009ea89c723c */ /* 0x040fe60000041808 */
[----:B------:R-:W5:Y:S02]  /*10700*/  LDSM.16.MT88.4 R180, [R218+0x13800] ;  /* 0x01380000dab4783b */ /* 0x000f640000004200 */
[----:B------:R-:W-:Y:S02]  /*10710*/  MOV R7, R154 ;  /* 0x0000009a00077202 */ /* 0x000fe40000000f00 */
[----:B------:R-:W-:Y:S04]  /*10720*/  MOV R6, R155 ;  /* 0x0000009b00067202 */ /* 0x000fe80000000f00 */
[----:B------:R-:W-:Y:S01]  /*10730*/  MOV R4, R152 ;  /* 0x0000009800047202 */ /* 0x000fe20000000f00 */
[----:B------:R-:W5:Y:S01]  /*10740*/  LDSM.16.MT88.4 R8, [R217+0x13800] ;  /* 0x01380000d908783b */ /* 0x000f620000004200 */
[----:B------:R-:W-:Y:S02]  /*10750*/  MOV R5, R153 ;  /* 0x0000009900057202 */ /* 0x000fe40000000f00 */
[C---:B----4-:R-:W-:Y:S07]  /*10760*/  HMMA.16816.F32.BF16 R152, R168.reuse, R140, R12 ;  /* 0x0000008ca898723c */ /* 0x050fee000004180c */
[----:B------:R-:W-:Y:S02]  /*10770*/  MOV R12, R149 ;  /* 0x00000095000c7202 */ /* 0x000fe40000000f00 */
[C---:B------:R-:W-:Y:S03]  /*10780*/  HMMA.16816.F32.BF16 R148, R168.reuse, R142, R16 ;  /* 0x0000008ea894723c */ /* 0x040fe60000041810 */
[----:B------:R-:W-:Y:S02]  /*10790*/  MOV R13, R146 ;  /* 0x00000092000d7202 */ /* 0x000fe40000000f00 */
[----:B------:R-:W-:Y:S02]  /*107a0*/  MOV R14, R147 ;  /* 0x00000093000e7202 */ /* 0x000fe40000000f00 */
[----:B------:R-:W-:Y:S04]  /*107b0*/  MOV R15, R144 ;  /* 0x00000090000f7202 */ /* 0x000fe80000000f00 */
[----:B------:R-:W-:Y:S02]  /*107c0*/  MOV R19, R145 ;  /* 0x0000009100137202 */ /* 0x000fe40000000f00 */
[C---:B---3--:R-:W-:Y:S06]  /*107d0*/  HMMA.16816.F32.BF16 R144, R168.reuse, R132, R20 ;  /* 0x00000084a890723c */ /* 0x048fec0000041814 */
[C---:B------:R-:W-:Y:S05]  /*107e0*/  HMMA.16816.F32.BF16 R140, R168.reuse, R134, R24 ;  /* 0x00000086a88c723c */ /* 0x040fea0000041818 */
[----:B------:R-:W-:Y:S02]  /*107f0*/  MOV R20, R12 ;  /* 0x0000000c00147202 */ /* 0x000fe40000000f00 */
[----:B------:R-:W-:Y:S04]  /*10800*/  MOV R24, R136 ;  /* 0x0000008800187202 */ /* 0x000fe80000000f00 */
[----:B------:R-:W-:Y:S02]  /*10810*/  MOV R25, R137 ;  /* 0x0000008900197202 */ /* 0x000fe40000000f00 */
[----:B------:R-:W-:Y:S02]  /*10820*/  MOV R26, R138 ;  /* 0x0000008a001a7202 */ /* 0x000fe40000000f00 */
[----:B------:R-:W-:Y:S02]  /*10830*/  MOV R27, R139 ;  /* 0x0000008b001b7202 */ /* 0x000fe40000000f00 */
[C---:B-1----:R-:W-:Y:S03]  /*10840*/  HMMA.16816.F32.BF16 R136, R168.reuse, R172, R28 ;  /* 0x000000aca888723c */ /* 0x042fe6000004181c */
[----:B------:R-:W-:Y:S02]  /*10850*/  MOV R21, R13 ;  /* 0x0000000d00157202 */ /* 0x000fe40000000f00 */
[----:B------:R-:W-:Y:S01]  /*10860*/  MOV R22, R14 ;  /* 0x0000000e00167202 */ /* 0x000fe20000000f00 */
[C---:B------:R-:W-:Y:S05]  /*10870*/  HMMA.16816.F32.BF16 R132, R168.reuse, R174, R32 ;  /* 0x000000aea884723c */ /* 0x040fea0000041820 */
[----:B------:R-:W-:Y:S01]  /*10880*/  MOV R23, R15 ;  /* 0x0000000f00177202 */ /* 0x000fe20000000f00 */
[C---:B--2---:R-:W-:Y:S01]  /*10890*/  HMMA.16816.F32.BF16 R36, R168.reuse, R176, R36 ;  /* 0x000000b0a824723c */ /* 0x044fe20000041824 */
[----:B------:R-:W2:Y:S04]  /*108a0*/  LDL.LU R176, [R1] ;  /* 0x0000000001b07983 */ /* 0x000ea80000300800 */
[----:B------:R-:W1:Y:S01]  /*108b0*/  LDSM.16.MT88.4 R12, [R216+0x13800] ;  /* 0x01380000d80c783b */ /* 0x000e620000004200 */
[C---:B------:R-:W-:Y:S05]  /*108c0*/  HMMA.16816.F32.BF16 R40, R168.reuse, R178, R40 ;  /* 0x000000b2a828723c */ /* 0x040fea0000041828 */
[----:B------:R-:W-:Y:S01]  /*108d0*/  MOV R31, R19 ;  /* 0x00000013001f7202 */ /* 0x000fe20000000f00 */
[C---:B-----5:R-:W-:Y:S01]  /*108e0*/  HMMA.16816.F32.BF16 R44, R168.reuse, R180, R44 ;  /* 0x000000b4a82c723c */ /* 0x060fe2000004182c */
[----:B------:R-:W3:Y:S04]  /*108f0*/  LDSM.16.MT88.4 R16, [R220+0x15800] ;  /* 0x01580000dc10783b */ /* 0x000ee80000004200 */
[----:B------:R-:W-:Y:S01]  /*10900*/  MOV R173, R20 ;  /* 0x0000001400ad7202 */ /* 0x000fe20000000f00 */
[C---:B------:R-:W-:Y:S05]  /*10910*/  HMMA.16816.F32.BF16 R48, R168.reuse, R182, R48 ;  /* 0x000000b6a830723c */ /* 0x040fea0000041830 */
        /* <DEDUP_REMOVED lines=8> */
[----:B------:R-:W-:Y:S01]  /*109a0*/  MOV R34, R25 ;  /* 0x0000001900227202 */ /* 0x000fe20000000f00 */
[----:B------:R-:W-:Y:S01]  /*109b0*/  FADD.FTZ R199, R32, R199 ;  /* 0x000000c720c77221 */ /* 0x000fe20000010000 */
[----:B------:R-:W-:Y:S01]  /*109c0*/  MOV R35, R26 ;  /* 0x0000001a00237202 */ /* 0x000fe20000000f00 */
[C---:B-1----:R-:W-:Y:S03]  /*109d0*/  HMMA.16816.F32.BF16 R60, R168.reuse, R12, R60 ;  /* 0x0000000ca83c723c */ /* 0x042fe6000004183c */
[----:B------:R-:W-:Y:S01]  /*109e0*/  MOV R172, R27 ;  /* 0x0000001b00ac7202 */ /* 0x000fe20000000f00 */
[----:B------:R-:W-:Y:S01]  /*109f0*/  FADD.FTZ R199, R34, R199 ;  /* 0x000000c722c77221 */ /* 0x000fe20000010000 */
[----:B------:R-:W1:Y:S01]  /*10a00*/  LDSM.16.MT88.4 R24, [R217+0x15800] ;  /* 0x01580000d918783b */ /* 0x000e620000004200 */
[C---:B------:R-:W-:Y:S05]  /*10a10*/  HMMA.16816.F32.BF16 R64, R168.reuse, R14, R64 ;  /* 0x0000000ea840723c */ /* 0x040fea0000041840 */
[----:B------:R-:W-:Y:S01]  /*10a20*/  MOV R33, R31 ;  /* 0x0000001f00217202 */ /* 0x000fe20000000f00 */
[C---:B---3--:R-:W-:Y:S01]  /*10a30*/  HMMA.16816.F32.BF16 R68, R168.reuse, R16, R68 ;  /* 0x00000010a844723c */ /* 0x048fe20000041844 */
[----:B------:R-:W3:Y:S04]  /*10a40*/  LDSM.16.MT88.4 R28, [R216+0x15800] ;  /* 0x01580000d81c783b */ /* 0x000ee80000004200 */
[----:B------:R-:W-:Y:S01]  /*10a50*/  FADD.FTZ R199, R172, R199 ;  /* 0x000000c7acc77221 */ /* 0x000fe20000010000 */
[C---:B------:R-:W-:Y:S03]  /*10a60*/  HMMA.16816.F32.BF16 R72, R168.reuse, R18, R72 ;  /* 0x00000012a848723c */ /* 0x040fe60000041848 */
[----:B------:R-:W5:Y:S02]  /*10a70*/  LDSM.16.MT88.4 R12, [R218+0x17800] ;  /* 0x01780000da0c783b */ /* 0x000f640000004200 */
[----:B------:R-:W-:Y:S06]  /*10a80*/  FADD.FTZ R199, R4, R199 ;  /* 0x000000c704c77221 */ /* 0x000fec0000010000 */
[----:B------:R-:W5:Y:S01]  /*10a90*/  LDSM.16.MT88.4 R16, [R217+0x17800] ;  /* 0x01780000d910783b */ /* 0x000f620000004200 */
[----:B------:R-:W-:Y:S01]  /*10aa0*/  FADD.FTZ R199, R6, R199 ;  /* 0x000000c706c77221 */ /* 0x000fe20000010000 */
[C---:B----4-:R-:W-:Y:S03]  /*10ab0*/  HMMA.16816.F32.BF16 R76, R168.reuse, R20, R76 ;  /* 0x00000014a84c723c */ /* 0x050fe6000004184c */
[----:B------:R-:W-:Y:S03]  /*10ac0*/  FADD.FTZ R199, R198, R199 ;  /* 0x000000c7c6c77221 */ /* 0x000fe60000010000 */
[C---:B------:R-:W-:Y:S01]  /*10ad0*/  HMMA.16816.F32.BF16 R80, R168.reuse, R22, R80 ;  /* 0x00000016a850723c */ /* 0x040fe20000041850 */
[----:B------:R-:W4:Y:S04]  /*10ae0*/  LDSM.16.MT88.4 R20, [R216+0x17800] ;  /* 0x01780000d814783b */ /* 0x000f280000004200 */
[----:B------:R-:W-:Y:S01]  /*10af0*/  FADD.FTZ R194, R194, R199 ;  /* 0x000000c7c2c27221 */ /* 0x000fe20000010000 */
[C---:B-1----:R-:W-:Y:S05]  /*10b00*/  HMMA.16816.F32.BF16 R84, R168.reuse, R24, R84 ;  /* 0x00000018a854723c */ /* 0x042fea0000041854 */
[----:B------:R-:W-:Y:S01]  /*10b10*/  FADD.FTZ R167, R167, R194 ;  /* 0x000000c2a7a77221 */ /* 0x000fe20000010000 */
[C---:B------:R-:W-:Y:S05]  /*10b20*/  HMMA.16816.F32.BF16 R88, R168.reuse, R26, R88 ;  /* 0x0000001aa858723c */ /* 0x040fea0000041858 */
[----:B------:R-:W-:Y:S01]  /*10b30*/  FADD.FTZ R252, R166, R167 ;  /* 0x000000a7a6fc7221 */ /* 0x000fe20000010000 */
[C---:B---3--:R-:W-:Y:S06]  /*10b40*/  HMMA.16816.F32.BF16 R92, R168.reuse, R28, R92 ;  /* 0x0000001ca85c723c */ /* 0x048fec000004185c */
[C---:B------:R-:W-:Y:S06]  /*10b50*/  HMMA.16816.F32.BF16 R96, R168.reuse, R30, R96 ;  /* 0x0000001ea860723c */ /* 0x040fec0000041860 */
[C---:B------:R-:W-:Y:S06]  /*10b60*/  HMMA.16816.F32.BF16 R100, R168.reuse, R8, R100 ;  /* 0x00000008a864723c */ /* 0x040fec0000041864 */
[C---:B------:R-:W-:Y:S06]  /*10b70*/  HMMA.16816.F32.BF16 R104, R168.reuse, R10, R104 ;  /* 0x0000000aa868723c */ /* 0x040fec0000041868 */
[C---:B-----5:R-:W-:Y:S06]  /*10b80*/  HMMA.16816.F32.BF16 R108, R168.reuse, R12, R108 ;  /* 0x0000000ca86c723c */ /* 0x060fec000004186c */
[C---:B------:R-:W-:Y:S06]  /*10b90*/  HMMA.16816.F32.BF16 R112, R168.reuse, R14, R112 ;  /* 0x0000000ea870723c */ /* 0x040fec0000041870 */
[C---:B------:R-:W-:Y:S06]  /*10ba0*/  HMMA.16816.F32.BF16 R116, R168.reuse, R16, R116 ;  /* 0x00000010a874723c */ /* 0x040fec0000041874 */
[C---:B------:R-:W-:Y:S06]  /*10bb0*/  HMMA.16816.F32.BF16 R120, R168.reuse, R18, R120 ;  /* 0x00000012a878723c */ /* 0x040fec0000041878 */
[C---:B----4-:R-:W-:Y:S06]  /*10bc0*/  HMMA.16816.F32.BF16 R124, R168.reuse, R20, R124 ;  /* 0x00000014a87c723c */ /* 0x050fec000004187c */
[----:B------:R-:W-:Y:S05]  /*10bd0*/  HMMA.16816.F32.BF16 R128, R168, R22, R128 ;  /* 0x00000016a880723c */ /* 0x000fea0000041880 */
[----:B--2---:R-:W-:Y:S06]  /*10be0*/  FFMA.FTZ R191, R2, R176, R191 ;  /* 0x000000b002bf7223 */ /* 0x004fec00000100bf */
        /* <DEDUP_REMOVED lines=14> */
[----:B------:R-:W-:Y:S03]  /*10cd0*/  MOV R0, R3 ;  /* 0x0000000300007202 */ /* 0x000fe60000000f00 */
[----:B------:R-:W-:Y:S05]  /*10ce0*/  FADD.FTZ R2, R190, R193 ;  /* 0x000000c1be027221 */ /* 0x000fea0000010000 */
[----:B------:R1:W-:Y:S01]  /*10cf0*/  STL [R1], R2 ;  /* 0x0000000201007387 */ /* 0x0003e20000100800 */
[----:B------:R-:W-:Y:S05]  /*10d00*/  @P0 BRA `(.L_x_780) ;  /* 0xffffffbc00380947 */ /* 0x000fea000383ffff */
.L_x_779:
[----:B------:R-:W2:Y:S01]  /*10d10*/  LDL.LU R6, [R1] ;  /* 0x0000000001067983 */ /* 0x000ea20000300800 */
[----:B------:R-:W3:Y:S01]  /*10d20*/  S2UR UR6, SR_CgaCtaId ;  /* 0x00000000000679c3 */ /* 0x000ee20000008800 */
[----:B------:R-:W-:Y:S01]  /*10d30*/  UISETP.NE.AND UP0, UPT, UR14, -0x1, UPT ;  /* 0xffffffff0e00788c */ /* 0x000fe2000bf05270 */
[----:B------:R-:W-:Y:S01]  /*10d40*/  IMAD.MOV.U32 R10, RZ, RZ, 0x20 ;  /* 0x00000020ff0a7424 */ /* 0x000fe200078e00ff */
[----:B-1----:R-:W1:Y:S01]  /*10d50*/  S2R R2, SR_TID.X ;  /* 0x0000000000027919 */ /* 0x002e620000002100 */
[----:B------:R-:W4:Y:S03]  /*10d60*/  SHFL.BFLY PT, R11, R252, 0x2, 0x1f ;  /* 0x0c401f00fc0b7f89 */ /* 0x000f2600000e0000 */
[----:B------:R-:W-:-:S05]  /*10d70*/  PLOP3.LUT P0, PT, PT, PT, UP0, 0x80, 0x0 ;  /* 0x000000000000781c */ /* 0x000fca0003f0f008 */
[----:B------:R-:W-:Y:S02]  /*10d80*/  @UP0 ULDC.64 UR4, c[0x0][0x298] ;  /* 0x0000a60000040ab9 */ /* 0x000fe40000000a00 */
[----:B------:R-:W-:-:S03]  /*10d90*/  @UP0 UIMAD.WIDE.U32 UR8, UR14, UR4, URZ ;  /* 0x000000040e0802a5 */ /* 0x000fc6000f8e003f */
[----:B------:R-:W-:Y:S01]  /*10da0*/  UMOV UR4, 0x400 ;  /* 0x0000040000047882 */ /* 0x000fe20000000000 */
[----:B------:R-:W-:Y:S02]  /*10db0*/  @UP0 UIMAD UR7, UR14, UR5, UR9 ;  /* 0x000000050e0702a4 */ /* 0x000fe4000f8e0209 */
[----:B---3--:R-:W-:Y:S01]  /*10dc0*/  ULEA UR6, UR6, UR4, 0x18 ;  /* 0x0000000406067291 */ /* 0x008fe2000f8ec03f */
[----:B----4-:R-:W-:Y:S01]  /*10dd0*/  FADD.FTZ R11, R11, R252 ;  /* 0x000000fc0b0b7221 */ /* 0x010fe20000010000 */
        /* <DEDUP_REMOVED lines=16> */
[----:B------:R-:W-:-:S05]  /*10ee0*/  LEA.HI R9, R9, R9, RZ, 0x1d ;  /* 0x0000000909097211 */ /* 0x000fca00078fe8ff */
[----:B------:R-:W-:Y:S02]  /*10ef0*/  IMAD.U32 R12, R12, 0x2, R9 ;  /* 0x000000020c0c7824 */ /* 0x000fe400078e0009 */
[----:B------:R-:W-:-:S03]  /*10f00*/  IMAD.MOV.U32 R9, RZ, RZ, 0x40 ;  /* 0x00000040ff097424 */ /* 0x000fc600078e00ff */
[----:B------:R-:W-:Y:S02]  /*10f10*/  LEA R12, R12, UR6, 0x1 ;  /* 0x000000060c0c7c11 */ /* 0x000fe4000f8e08ff */
[----:B------:R-:W-:Y:S01]  /*10f20*/  SEL R9, R9, 0xffffffc0, !P2 ;  /* 0xffffffc009097807 */ /* 0x000fe20005000000 */
[----:B--2---:R-:W1:Y:S02]  /*10f30*/  SHFL.BFLY PT, R7, R6, 0x2, 0x1f ;  /* 0x0c401f0006077f89 */ /* 0x004e6400000e0000 */
[----:B-1----:R-:W-:Y:S02]  /*10f40*/  FADD.FTZ R7, R7, R6 ;  /* 0x0000000607077221 */ /* 0x002fe40000010000 */
        /* <DEDUP_REMOVED lines=10> */
.L_x_783:
        /* <DEDUP_REMOVED lines=15> */
.L_x_784:
[----:B-1-3--:R-:W-:Y:S01]  /*110e0*/  FADD.FTZ R7, R7, R8 ;  /* 0x0000000807077221 */ /* 0x00afe20000010000 */
[----:B--2---:R-:W-:Y:S01]  /*110f0*/  FADD.FTZ R6, R11, R6 ;  /* 0x000000060b067221 */ /* 0x004fe20000010000 */
[----:B------:R-:W-:Y:S01]  /*11100*/  LOP3.LUT R15, R15, 0xffffffe0, RZ, 0xc0, !PT ;  /* 0xffffffe00f0f7812 */ /* 0x000fe200078ec0ff */
[----:B------:R-:W1:Y:S01]  /*11110*/  S2UR UR4, SR_CTAID.X ;  /* 0x00000000000479c3 */ /* 0x000e620000002500 */
[-C--:B------:R-:W-:Y:S01]  /*11120*/  LEA.HI R5, R5, R2.reuse, RZ, 0x3 ;  /* 0x0000000205057211 */ /* 0x080fe200078f18ff */
[----:B------:R-:W2:Y:S01]  /*11130*/  S2R R24, SR_CTAID.Z ;  /* 0x0000000000187919 */ /* 0x000ea20000002700 */
[----:B------:R-:W-:Y:S01]  /*11140*/  FSETP.NE.FTZ.AND P5, PT, R7, RZ, PT ;  /* 0x000000ff0700720b */ /* 0x000fe20003fb5000 */
[----:B------:R-:W-:Y:S01]  /*11150*/  BSSY B0, `(.L_x_785) ;  /* 0x000015f000007945 */ /* 0x000fe20003800000 */
[----:B------:R-:W-:Y:S02]  /*11160*/  FSETP.NE.FTZ.AND P4, PT, R6, RZ, PT ;  /* 0x000000ff0600720b */ /* 0x000fe40003f95000 */
[----:B------:R-:W-:-:S02]  /*11170*/  IADD3 R2, -R15, R2, RZ ;  /* 0x000000020f027210 */ /* 0x000fc40007ffe1ff */
[----:B------:R-:W-:Y:S02]  /*11180*/  MOV R13, 0x3f800000 ;  /* 0x3f800000000d7802 */ /* 0x000fe40000000f00 */
[----:B------:R-:W-:Y:S02]  /*11190*/  MOV R15, 0x3f800000 ;  /* 0x3f800000000f7802 */ /* 0x000fe40000000f00 */
[----:B------:R-:W-:Y:S02]  /*111a0*/  LOP3.LUT R4, R4, 0x1, RZ, 0xc0, !PT ;  /* 0x0000000104047812 */ /* 0x000fe400078ec0ff */
[----:B------:R-:W-:Y:S01]  /*111b0*/  ISETP.NE.AND P3, PT, RZ, UR6, PT ;  /* 0x00000006ff007c0c */ /* 0x000fe2000bf65270 */
[----:B------:R-:W3:Y:S01]  /*111c0*/  @P5 MUFU.RCP R13, R7 ;  /* 0x00000007000d5308 */ /* 0x000ee20000001000 */
[----:B------:R-:W-:Y:S02]  /*111d0*/  ISETP.NE.U32.AND P1, PT, R4, 0x1, PT ;  /* 0x000000010400780c */ /* 0x000fe40003f25070 */
[----:B------:R-:W-:-:S02]  /*111e0*/  IADD3 R11, R12, -0x10, RZ ;  /* 0xfffffff00c0b7810 */ /* 0x000fc40007ffe0ff */
[C---:B------:R-:W-:Y:S02]  /*111f0*/  IADD3 R21, R12.reuse, R9, RZ ;  /* 0x000000090c157210 */ /* 0x040fe40007ffe0ff */
[----:B------:R-:W-:Y:S01]  /*11200*/  PLOP3.LUT P0, PT, PT, PT, PT, 0x8, 0x0 ;  /* 0x000000000000781c */ /* 0x000fe20003f0e170 */
[----:B------:R-:W4:Y:S01]  /*11210*/  @P4 MUFU.RCP R15, R6 ;  /* 0x00000006000f4308 */ /* 0x000f220000001000 */
[----:B-1----:R-:W-:Y:S01]  /*11220*/  UIMAD UR6, UR4, -0x40, UR16 ;  /* 0xffffffc0040678a4 */ /* 0x002fe2000f8e0210 */
[----:B------:R-:W-:Y:S02]  /*11230*/  SHF.R.S32.HI R4, RZ, 0x3, R5 ;  /* 0x00000003ff047819 */ /* 0x000fe40000011405 */
[----:B------:R-:W1:Y:S01]  /*11240*/  @!P3 LDC R8, c[0x0][0x2c4] ;  /* 0x0000b100ff08bb82 */ /* 0x000e620000000800 */
[----:B------:R-:W-:Y:S02]  /*11250*/  @!P3 PLOP3.LUT P0, PT, P2, PT, PT, 0x80, 0x0 ;  /* 0x000000000000b81c */ /* 0x000fe4000170f070 */
[C---:B------:R-:W-:Y:S01]  /*11260*/  @P1 IADD3 R11, R12.reuse, 0x10, RZ ;  /* 0x000000100c0b1810 */ /* 0x040fe20007ffe0ff */
[----:B------:R-:W5:Y:S01]  /*11270*/  @P5 MUFU.LG2 R7, R7 ;  /* 0x0000000700075308 */ /* 0x000f620000000c00 */
[C---:B---3--:R-:W-:Y:S01]  /*11280*/  FMUL.FTZ R160, R13.reuse, R160 ;  /* 0x000000a00da07220 */ /* 0x048fe20000410000 */
[C---:B------:R-:W-:Y:S01]  /*11290*/  FMUL.FTZ R161, R13.reuse, R161 ;  /* 0x000000a10da17220 */ /* 0x040fe20000410000 */
[C---:B------:R-:W-:Y:S01]  /*112a0*/  FMUL.FTZ R156, R13.reuse, R156 ;  /* 0x0000009c0d9c7220 */ /* 0x040fe20000410000 */
[C---:B------:R-:W-:Y:S01]  /*112b0*/  FMUL.FTZ R157, R13.reuse, R157 ;  /* 0x0000009d0d9d7220 */ /* 0x040fe20000410000 */
[C---:B------:R-:W-:Y:S01]  /*112c0*/  FMUL.FTZ R152, R13.reuse, R152 ;  /* 0x000000980d987220 */ /* 0x040fe20000410000 */
[C---:B------:R-:W-:Y:S01]  /*112d0*/  FMUL.FTZ R153, R13.reuse, R153 ;  /* 0x000000990d997220 */ /* 0x040fe20000410000 */
[C---:B------:R-:W-:Y:S01]  /*112e0*/  FMUL.FTZ R148, R13.reuse, R148 ;  /* 0x000000940d947220 */ /* 0x040fe20000410000 */
[----:B------:R-:W-:Y:S01]  /*112f0*/  FMUL.FTZ R149, R13, R149 ;  /* 0x000000950d957220 */ /* 0x000fe20000410000 */
[C---:B----4-:R-:W-:Y:S01]  /*11300*/  FMUL.FTZ R163, R15.reuse, R163 ;  /* 0x000000a30fa37220 */ /* 0x050fe20000410000 */
        /* <DEDUP_REMOVED lines=72> */
[----:B------:R-:W-:Y:S01]  /*11790*/  FMUL.FTZ R132, R13, R132 ;  /* 0x000000840d847220 */ /* 0x000fe20000410000 */
[----:B------:R-:W-:Y:S01]  /*117a0*/  F2FP.BF16.F32.PACK_AB R158, R159, R158 ;  /* 0x0000009e9f9e723e */ /* 0x000fe200000010ff */
[----:B------:R-:W-:Y:S01]  /*117b0*/  FMUL.FTZ R133, R13, R133 ;  /* 0x000000850d857220 */ /* 0x000fe20000410000 */
[----:B------:R-:W-:Y:S01]  /*117c0*/  F2FP.BF16.F32.PACK_AB R152, R153, R152 ;  /* 0x000000989998723e */ /* 0x000fe200000010ff */
[----:B------:R-:W-:Y:S01]  /*117d0*/  FMUL.FTZ R36, R13, R36 ;  /* 0x000000240d247220 */ /* 0x000fe20000410000 */
[----:B------:R-:W-:Y:S01]  /*117e0*/  F2FP.BF16.F32.PACK_AB R154, R155, R154 ;  /* 0x0000009a9b9a723e */ /* 0x000fe200000010ff */
[C---:B------:R-:W-:Y:S01]  /*117f0*/  FMUL.FTZ R37, R13.reuse, R37 ;  /* 0x000000250d257220 */ /* 0x040fe20000410000 */
[----:B------:R-:W-:Y:S01]  /*11800*/  IADD3 R15, R12, R10, RZ ;  /* 0x0000000a0c0f7210 */ /* 0x000fe20007ffe0ff */
        /* <DEDUP_REMOVED lines=8> */
[----:B------:R-:W-:Y:S01]  /*11890*/  STS [R12], R161 ;  /* 0x000000a10c007388 */ /* 0x000fe20000000800 */
[----:B------:R-:W-:Y:S01]  /*118a0*/  F2FP.BF16.F32.PACK_AB R146, R147, R146 ;  /* 0x000000929392723e */ /* 0x000fe200000010ff */
[----:B------:R-:W-:Y:S01]  /*118b0*/  FMUL.FTZ R48, R13, R48 ;  /* 0x000000300d307220 */ /* 0x000fe20000410000 */
[----:B------:R-:W-:Y:S01]  /*118c0*/  F2FP.BF16.F32.PACK_AB R140, R141, R140 ;  /* 0x0000008c8d8c723e */ /* 0x000fe200000010ff */
[----:B------:R-:W-:Y:S01]  /*118d0*/  STS [R12+0x400], R163 ;  /* 0x000400a30c007388 */ /* 0x000fe20000000800 */
[----:B------:R-:W-:Y:S01]  /*118e0*/  F2FP.BF16.F32.PACK_AB R142, R143, R142 ;  /* 0x0000008e8f8e723e */ /* 0x000fe200000010ff */
[----:B------:R-:W-:Y:S01]  /*118f0*/  FMUL.FTZ R49, R13, R49 ;  /* 0x000000310d317220 */ /* 0x000fe20000410000 */
[----:B------:R-:W-:Y:S01]  /*11900*/  IADD3 R23, R9, R11, RZ ;  /* 0x0000000b09177210 */ /* 0x000fe20007ffe0ff */
[----:B------:R-:W-:Y:S01]  /*11910*/  STS [R11], R156 ;  /* 0x0000009c0b007388 */ /* 0x000fe20000000800 */
[----:B------:R-:W-:Y:S01]  /*11920*/  F2FP.BF16.F32.PACK_AB R136, R137, R136 ;  /* 0x000000888988723e */ /* 0x000fe200000010ff */
[----:B------:R-:W-:Y:S01]  /*11930*/  FMUL.FTZ R52, R13, R52 ;  /* 0x000000340d347220 */ /* 0x000fe20000410000 */
[----:B------:R-:W-:Y:S01]  /*11940*/  F2FP.BF16.F32.PACK_AB R138, R139, R138 ;  /* 0x0000008a8b8a723e */ /* 0x000fe200000010ff */
[----:B------:R-:W-:Y:S01]  /*11950*/  STS [R11+0x400], R158 ;  /* 0x0004009e0b007388 */ /* 0x000fe20000000800 */
[----:B------:R-:W-:Y:S01]  /*11960*/  IADD3 R25, R15, R9, RZ ;  /* 0x000000090f197210 */ /* 0x000fe20007ffe0ff */
        /* <DEDUP_REMOVED lines=8> */
[----:B------:R-:W-:Y:S01]  /*119f0*/  F2FP.BF16.F32.PACK_AB R37, R37, R36 ;  /* 0x000000242525723e */ /* 0x000fe200000010ff */
[----:B------:R-:W-:Y:S01]  /*11a00*/  FMUL.FTZ R60, R13, R60 ;  /* 0x0000003c0d3c7220 */ /* 0x000fe20000410000 */
[----:B------:R-:W-:Y:S01]  /*11a10*/  F2FP.BF16.F32.PACK_AB R39, R39, R38 ;  /* 0x000000262727723e */ /* 0x000fe200000010ff */
[----:B------:R-:W-:Y:S01]  /*11a20*/  STS [R19], R148 ;  /* 0x0000009413007388 */ /* 0x000fe20000000800 */
[----:B------:R-:W-:Y:S01]  /*11a30*/  FMUL.FTZ R61, R13, R61 ;  /* 0x0000003d0d3d7220 */ /* 0x000fe20000410000 */
[----:B------:R-:W-:Y:S01]  /*11a40*/  F2FP.BF16.F32.PACK_AB R40, R41, R40 ;  /* 0x000000282928723e */ /* 0x000fe200000010ff */
[----:B------:R-:W-:Y:S01]  /*11a50*/  FMUL.FTZ R64, R13, R64 ;  /* 0x000000400d407220 */ /* 0x000fe20000410000 */
[----:B------:R-:W-:Y:S01]  /*11a60*/  STS [R19+0x400], R150 ;  /* 0x0004009613007388 */ /* 0x000fe20000000800 */
[----:B------:R-:W-:Y:S01]  /*11a70*/  F2FP.BF16.F32.PACK_AB R42, R43, R42 ;  /* 0x0000002a2b2a723e */ /* 0x000fe200000010ff */
[----:B------:R-:W-:Y:S01]  /*11a80*/  FMUL.FTZ R65, R13, R65 ;  /* 0x000000410d417220 */ /* 0x000fe20000410000 */
[----:B------:R-:W-:Y:S01]  /*11a90*/  F2FP.BF16.F32.PACK_AB R44, R45, R44 ;  /* 0x0000002c2d2c723e */ /* 0x000fe200000010ff */
[----:B------:R-:W-:Y:S01]  /*11aa0*/  STS [R21], R144 ;  /* 0x0000009015007388 */ /* 0x000fe20000000800 */
[----:B------:R-:W-:Y:S01]  /*11ab0*/  F2FP.BF16.F32.PACK_AB R46, R47, R46 ;  /* 0x0000002e2f2e723e */ /* 0x000fe200000010ff */
[C---:B------:R-:W-:Y:S01]  /*11ac0*/  FMUL.FTZ R68, R13.reuse, R68 ;  /* 0x000000440d447220 */ /* 0x040fe20000410000 */
[----:B------:R-:W-:Y:S01]  /*11ad0*/  FMUL.FTZ R69, R13, R69 ;  /* 0x000000450d457220 */ /* 0x000fe20000410000 */
[----:B------:R-:W-:Y:S01]  /*11ae0*/  STS [R21+0x400], R146 ;  /* 0x0004009215007388 */ /* 0x000fe20000000800 */
        /* <DEDUP_REMOVED lines=27> */
[----:B------:R-:W-:Y:S01]  /*11ca0*/  STS [R12+0x2000], R37 ;  /* 0x002000250c007388 */ /* 0x000fe20000000800 */
[----:B------:R-:W-:Y:S01]  /*11cb0*/  F2FP.BF16.F32.PACK_AB R71, R71, R70 ;  /* 0x000000464747723e */ /* 0x000fe200000010ff */
[C---:B------:R-:W-:Y:S01]  /*11cc0*/  FMUL.FTZ R92, R13.reuse, R92 ;  /* 0x0000005c0d5c7220 */ /* 0x040fe20000410000 */
[----:B------:R-:W-:Y:S01]  /*11cd0*/  FMUL.FTZ R93, R13, R93 ;  /* 0x0000005d0d5d7220 */ /* 0x000fe20000410000 */
[----:B------:R-:W-:Y:S01]  /*11ce0*/  STS [R12+0x2400], R39 ;  /* 0x002400270c007388 */ /* 0x000fe20000000800 */
[----:B------:R-:W-:Y:S01]  /*11cf0*/  F2FP.BF16.F32.PACK_AB R72, R73, R72 ;  /* 0x000000484948723e */ /* 0x000fe200000010ff */
[----:B------:R-:W-:Y:S01]  /*11d00*/  FMUL.FTZ R96, R13, R96 ;  /* 0x000000600d607220 */ /* 0x000fe20000410000 */
[----:B------:R-:W-:Y:S01]  /*11d10*/  F2FP.BF16.F32.PACK_AB R74, R75, R74 ;  /* 0x0000004a4b4a723e */ /* 0x000fe200000010ff */
[----:B------:R-:W-:Y:S01]  /*11d20*/  STS [R11+0x2000], R40 ;  /* 0x002000280b007388 */ /* 0x000fe20000000800 */
        /* <DEDUP_REMOVED lines=32> */
[----:B------:R-:W-:Y:S01]  /*11f30*/  ISETP.GE.AND P2, PT, R4, UR6, PT ;  /* 0x0000000604007c0c */ /* 0x000fe2000bf46270 */
[----:B------:R-:W-:Y:S01]  /*11f40*/  FMUL.FTZ R121, R13, R121 ;  /* 0x000000790d797220 */ /* 0x000fe20000410000 */
[----:B------:R-:W-:Y:S01]  /*11f50*/  F2FP.BF16.F32.PACK_AB R101, R101, R100 ;  /* 0x000000646565723e */ /* 0x000fe200000010ff */
[----:B------:R-:W-:Y:S01]  /*11f60*/  STS [R23+0x2400], R58 ;  /* 0x0024003a17007388 */ /* 0x000fe20000000800 */
[----:B------:R-:W-:Y:S01]  /*11f70*/  F2FP.BF16.F32.PACK_AB R103, R103, R102 ;  /* 0x000000666767723e */ /* 0x000fe200000010ff */
[----:B------:R-:W-:Y:S01]  /*11f80*/  FMUL.FTZ R124, R13, R124 ;  /* 0x0000007c0d7c7220 */ /* 0x000fe20000410000 */
[----:B------:R-:W-:Y:S01]  /*11f90*/  LEA.HI.SX32 R4, R5, 0x20, 0x1d ;  /* 0x0000002005047811 */ /* 0x000fe200078feaff */
[----:B------:R-:W-:Y:S01]  /*11fa0*/  STS [R25+0x2000], R60 ;  /* 0x0020003c19007388 */ /* 0x000fe20000000800 */
[C---:B------:R-:W-:Y:S01]  /*11fb0*/  FMUL.FTZ R125, R13.reuse, R125 ;  /* 0x0000007d0d7d7220 */ /* 0x040fe20000410000 */
[----:B------:R-:W-:Y:S01]  /*11fc0*/  FMUL.FTZ R128, R13, R128 ;  /* 0x000000800d807220 */ /* 0x000fe20000410000 */
[----:B------:R-:W-:Y:S01]  /*11fd0*/  F2FP.BF16.F32.PACK_AB R104, R105, R104 ;  /* 0x000000686968723e */ /* 0x000fe200000010ff */
[----:B------:R-:W-:Y:S01]  /*11fe0*/  STS [R25+0x2400], R62 ;  /* 0x0024003e19007388 */ /* 0x000fe20000000800 */
[----:B------:R-:W-:Y:S01]  /*11ff0*/  F2FP.BF16.F32.PACK_AB R106, R107, R106 ;  /* 0x0000006a6b6a723e */ /* 0x000fe200000010ff */
[----:B------:R-:W-:Y:S01]  /*12000*/  FMUL.FTZ R13, R13, R129 ;  /* 0x000000810d0d7220 */ /* 0x000fe20000410000 */
[----:B------:R-:W-:Y:S01]  /*12010*/  F2FP.BF16.F32.PACK_AB R108, R109, R108 ;  /* 0x0000006c6d6c723e */ /* 0x000fe200000010ff */
[----:B------:R-:W-:Y:S01]  /*12020*/  STS [R9+0x2000], R64 ;  /* 0x0020004009007388 */ /* 0x000fe20000000800 */
[----:B------:R-:W-:Y:S01]  /*12030*/  F2FP.BF16.F32.PACK_AB R110, R111, R110 ;  /* 0x0000006e6f6e723e */ /* 0x000fe200000010ff */
[----:B-1----:R-:W1:Y:S01]  /*12040*/  @P0 LDC R8, c[0x0][0x2e4] ;  /* 0x0000b900ff080b82 */ /* 0x002e620000000800 */
[----:B------:R-:W-:Y:S01]  /*12050*/  F2FP.BF16.F32.PACK_AB R112, R113, R112 ;  /* 0x000000707170723e */ /* 0x000fe200000010ff */
[----:B------:R-:W-:Y:S01]  /*12060*/  STS [R9+0x2400], R66 ;  /* 0x0024004209007388 */ /* 0x000fe20000000800 */
[----:B------:R-:W-:Y:S01]  /*12070*/  F2FP.BF16.F32.PACK_AB R114, R115, R114 ;  /* 0x000000727372723e */ /* 0x000fe200000010ff */
[----:B------:R-:W3:Y:S01]  /*12080*/  @P4 MUFU.LG2 R6, R6 ;  /* 0x0000000600064308 */ /* 0x000ee20000000c00 */
[----:B------:R-:W-:Y:S01]  /*12090*/  F2FP.BF16.F32.PACK_AB R116, R117, R116 ;  /* 0x000000747574723e */ /* 0x000fe200000010ff */
[----:B------:R-:W-:Y:S01]  /*120a0*/  STS [R12+0x4000], R69 ;  /* 0x004000450c007388 */ /* 0x000fe20000000800 */
[----:B------:R-:W-:Y:S01]  /*120b0*/  F2FP.BF16.F32.PACK_AB R118, R119, R118 ;  /* 0x000000767776723e */ /* 0x000fe200000010ff */
[----:B------:R-:W4:Y:S01]  /*120c0*/  @!P3 LDC R29, c[0x0][0x270] ;  /* 0x00009c00ff1dbb82 */ /* 0x000f220000000800 */
[----:B------:R-:W-:Y:S01]  /*120d0*/  F2FP.BF16.F32.PACK_AB R120, R121, R120 ;  /* 0x000000787978723e */ /* 0x000fe200000010ff */
[----:B------:R-:W-:Y:S01]  /*120e0*/  STS [R12+0x4400], R71 ;  /* 0x004400470c007388 */ /* 0x000fe20000000800 */
[----:B------:R-:W-:Y:S01]  /*120f0*/  F2FP.BF16.F32.PACK_AB R122, R123, R122 ;  /* 0x0000007a7b7a723e */ /* 0x000fe200000010ff */
[----:B-----5:R-:W-:Y:S01]  /*12100*/  @P5 FMUL.FTZ R7, R7, 0.69314718246459960938 ;  /* 0x3f31721807075820 */ /* 0x020fe20000410000 */
[----:B------:R-:W-:Y:S01]  /*12110*/  ISETP.GE.AND P0, PT, R4, UR6, PT ;  /* 0x0000000604007c0c */ /* 0x000fe2000bf06270 */
[----:B------:R-:W-:Y:S01]  /*12120*/  STS [R11+0x4000], R72 ;  /* 0x004000480b007388 */ /* 0x000fe20000000800 */
[----:B------:R-:W-:Y:S01]  /*12130*/  F2FP.BF16.F32.PACK_AB R124, R125, R124 ;  /* 0x0000007c7d7c723e */ /* 0x000fe200000010ff */
[----:B------:R-:W5:Y:S01]  /*12140*/  @P3 LDC.64 R26, c[0x0][0x2c0] ;  /* 0x0000b000ff1a3b82 */ /* 0x000f620000000a00 */
[----:B------:R-:W-:Y:S01]  /*12150*/  F2FP.BF16.F32.PACK_AB R126, R127, R126 ;  /* 0x0000007e7f7e723e */ /* 0x000fe200000010ff */
[----:B------:R-:W-:Y:S01]  /*12160*/  STS [R11+0x4400], R74 ;  /* 0x0044004a0b007388 */ /* 0x000fe20000000800 */
[----:B------:R-:W-:-:S02]  /*12170*/  F2FP.BF16.F32.PACK_AB R13, R13, R128 ;  /* 0x000000800d0d723e */ /* 0x000fc400000010ff */
[----:B------:R-:W-:Y:S01]  /*12180*/  F2FP.BF16.F32.PACK_AB R130, R131, R130 ;  /* 0x000000828382723e */ /* 0x000fe200000010ff */
[----:B------:R-:W-:Y:S01]  /*12190*/  STS [R15+0x4000], R76 ;  /* 0x0040004c0f007388 */ /* 0x000fe20000000800 */
[----:B------:R-:W-:Y:S01]  /*121a0*/  LEA.HI.SX32 R14, R5, 0x10, 0x1d ;  /* 0x00000010050e7811 */ /* 0x000fe200078feaff */
[----:B---3--:R-:W-:Y:S02]  /*121b0*/  @P4 FMUL.FTZ R6, R6, 0.69314718246459960938 ;  /* 0x3f31721806064820 */ /* 0x008fe40000410000 */
[----:B------:R-:W-:Y:S01]  /*121c0*/  STS [R15+0x4400], R78 ;  /* 0x0044004e0f007388 */ /* 0x000fe20000000800 */
[----:B------:R-:W-:-:S03]  /*121d0*/  ISETP.GE.AND P1, PT, R14, UR6, PT ;  /* 0x000000060e007c0c */ /* 0x000fc6000bf26270 */
[----:B------:R-:W-:Y:S04]  /*121e0*/  STS [R19+0x4000], R80 ;  /* 0x0040005013007388 */ /* 0x000fe80000000800 */
[----:B------:R-:W-:Y:S04]  /*121f0*/  STS [R19+0x4400], R82 ;  /* 0x0044005213007388 */ /* 0x000fe80000000800 */
[----:B------:R-:W-:Y:S01]  /*12200*/  STS [R21+0x4000], R84 ;  /* 0x0040005415007388 */ /* 0x000fe20000000800 */
[----:B-----5:R-:W-:Y:S01]  /*12210*/  @P3 IMAD R27, R27, R26, RZ ;  /* 0x0000001a1b1b3224 */ /* 0x020fe200078e02ff */
[----:B-1----:R-:W-:-:S02]  /*12220*/  @!P3 MOV R27, R8 ;  /* 0x00000008001bb202 */ /* 0x002fc40000000f00 */
        /* <DEDUP_REMOVED lines=10> */
[----:B------:R3:W-:Y:S01]  /*122d0*/  STS [R11+0x6400], R106 ;  /* 0x0064006a0b007388 */ /* 0x0007e20000000800 */
[----:B------:R-:W5:Y:S03]  /*122e0*/  S2R R4, SR_TID.X ;  /* 0x0000000000047919 */ /* 0x000f660000002100 */
[----:B------:R-:W-:Y:S04]  /*122f0*/  STS [R15+0x6000], R108 ;  /* 0x0060006c0f007388 */ /* 0x000fe80000000800 */
[----:B------:R5:W-:Y:S04]  /*12300*/  STS [R15+0x6400], R110 ;  /* 0x0064006e0f007388 */ /* 0x000be80000000800 */
[----:B------:R-:W-:Y:S01]  /*12310*/  STS [R19+0x6000], R112 ;  /* 0x0060007013007388 */ /* 0x000fe20000000800 */
[----:B-1----:R-:W1:Y:S03]  /*12320*/  @P3 LDC R12, c[0x0][0x2c0] ;  /* 0x0000b000ff0c3b82 */ /* 0x002e660000000800 */
[----:B------:R2:W-:Y:S04]  /*12330*/  STS [R19+0x6400], R114 ;  /* 0x0064007213007388 */ /* 0x0005e80000000800 */
[----:B------:R-:W-:Y:S01]  /*12340*/  STS [R21+0x6000], R116 ;  /* 0x0060007415007388 */ /* 0x000fe20000000800 */
[----:B---3--:R-:W-:Y:S01]  /*12350*/  @P3 MOV R11, 0x1 ;  /* 0x00000001000b3802 */ /* 0x008fe20000000f00 */
[----:B----4-:R-:W-:Y:S01]  /*12360*/  @!P3 IMAD R11, R8, R29, RZ ;  /* 0x0000001d080bb224 */ /* 0x010fe200078e02ff */
[----:B------:R-:W-:Y:S01]  /*12370*/  MOV R8, 0x7f800000 ;  /* 0x7f80000000087802 */ /* 0x000fe20000000f00 */
[----:B------:R-:W-:Y:S04]  /*12380*/  STS [R21+0x6400], R118 ;  /* 0x0064007615007388 */ /* 0x000fe80000000800 */
[----:B------:R-:W-:Y:S04]  /*12390*/  STS [R23+0x6000], R120 ;  /* 0x0060007817007388 */ /* 0x000fe80000000800 */
[----:B------:R-:W-:Y:S01]  /*123a0*/  STS [R23+0x6400], R122 ;  /* 0x0064007a17007388 */ /* 0x000fe20000000800 */
[----:B-----5:R-:W-:-:S03]  /*123b0*/  SHF.R.S32.HI R15, RZ, 0x1f, R4 ;  /* 0x0000001fff0f7819 */ /* 0x020fc60000011404 */
[----:B------:R-:W-:Y:S01]  /*123c0*/  STS [R25+0x6000], R124 ;  /* 0x0060007c19007388 */ /* 0x000fe20000000800 */
[CC--:B------:R-:W-:Y:S02]  /*123d0*/  LEA.HI R14, R15.reuse, R4.reuse, RZ, 0x5 ;  /* 0x000000040f0e7211 */ /* 0x0c0fe400078f28ff */
[----:B------:R-:W-:Y:S01]  /*123e0*/  @!P3 MOV R12, 0x1 ;  /* 0x00000001000cb802 */ /* 0x000fe20000000f00 */
[----:B------:R-:W-:Y:S01]  /*123f0*/  STS [R25+0x6400], R126 ;  /* 0x0064007e19007388 */ /* 0x000fe20000000800 */
[----:B--2---:R-:W2:Y:S01]  /*12400*/  @P5 LDC R19, c[0x0][0x2e8] ;  /* 0x0000ba00ff135b82 */ /* 0x004ea20000000800 */
[----:B------:R-:W-:Y:S01]  /*12410*/  LOP3.LUT R29, R14, 0xffffffe0, RZ, 0xc0, !PT ;  /* 0xffffffe00e1d7812 */ /* 0x000fe200078ec0ff */
[----:B------:R-:W3:Y:S01]  /*12420*/  S2R R10, SR_CTAID.Y ;  /* 0x00000000000a7919 */ /* 0x000ee20000002600 */
[-C--:B------:R-:W-:Y:S02]  /*12430*/  LEA.HI R15, R15, R4.reuse, RZ, 0x3 ;  /* 0x000000040f0f7211 */ /* 0x080fe400078f18ff */
[----:B------:R-:W-:Y:S01]  /*12440*/  IADD3 R29, -R29, R4, RZ ;  /* 0x000000041d1d7210 */ /* 0x000fe20007ffe1ff */
[----:B------:R-:W-:Y:S02]  /*12450*/  STS [R9+0x6000], R13 ;  /* 0x0060000d09007388 */ /* 0x000fe40000000800 */
[----:B------:R-:W4:Y:S02]  /*12460*/  @P4 LDC R14, c[0x0][0x2e8] ;  /* 0x0000ba00ff0e4b82 */ /* 0x000f240000000800 */
[----:B------:R5:W-:Y:S06]  /*12470*/  STS [R9+0x6400], R130 ;  /* 0x0064008209007388 */ /* 0x000bec0000000800 */
[----:B------:R-:W-:Y:S01]  /*12480*/  BAR.SYNC.DEFER_BLOCKING 0x0 ;  /* 0x0000000000007b1d */ /* 0x000fe20000010000 */
[----:B--2---:R-:W-:Y:S01]  /*12490*/  @P5 FFMA.FTZ R8, R164, R19, R7 ;  /* 0x00000013a4085223 */ /* 0x004fe20000010007 */
[----:B------:R-:W-:-:S04]  /*124a0*/  LOP3.LUT R7, R15, 0xfffffff8, RZ, 0xc0, !PT ;  /* 0xfffffff80f077812 */ /* 0x000fc800078ec0ff */
[----:B------:R-:W-:Y:S01]  /*124b0*/  IADD3 R4, -R7, R4, RZ ;  /* 0x0000000407047210 */ /* 0x000fe20007ffe1ff */
[----:B---3--:R-:W-:Y:S01]  /*124c0*/  IMAD R10, R10, R11, RZ ;  /* 0x0000000b0a0a7224 */ /* 0x008fe200078e02ff */
[----:B------:R-:W-:Y:S02]  /*124d0*/  SHF.R.S32.HI R11, RZ, 0x1f, R0 ;  /* 0x0000001fff0b7819 */ /* 0x000fe40000011400 */
[----:B-----5:R-:W-:Y:S01]  /*124e0*/  MOV R9, 0x7f800000 ;  /* 0x7f80000000097802 */ /* 0x020fe20000000f00 */
[----:B------:R2:W3:Y:S01]  /*124f0*/  LDS.128 R20, [R227+0x1800] ;  /* 0x00180000e3147984 */ /* 0x0004e20000000c00 */
[----:B------:R-:W-:Y:S01]  /*12500*/  LEA.HI R11, R11, R0, RZ, 0x2 ;  /* 0x000000000b0b7211 */ /* 0x000fe200078f10ff */
[----:B----4-:R-:W-:Y:S01]  /*12510*/  @P4 FFMA.FTZ R9, R3, R14, R6 ;  /* 0x0000000e03094223 */ /* 0x010fe20000010006 */
[----:B------:R-:W-:Y:S02]  /*12520*/  SEL R10, R10, RZ, !P6 ;  /* 0x000000ff0a0a7207 */ /* 0x000fe40007000000 */
[----:B------:R-:W-:-:S02]  /*12530*/  LOP3.LUT R11, R11, 0xffffffc, RZ, 0xc0, !PT ;  /* 0x0ffffffc0b0b7812 */ /* 0x000fc400078ec0ff */
[----:B------:R-:W-:Y:S01]  /*12540*/  LOP3.LUT P6, RZ, R2, 0x3, RZ, 0xc0, !PT ;  /* 0x0000000302ff7812 */ /* 0x000fe200078cc0ff */
[----:B------:R-:W-:Y:S01]  /*12550*/  IMAD R27, R24, R27, R10 ;  /* 0x0000001b181b7224 */ /* 0x000fe200078e020a */
[----:B------:R-:W-:Y:S01]  /*12560*/  IADD3 R11, R0, -R11, RZ ;  /* 0x8000000b000b7210 */ /* 0x000fe20007ffe0ff */
[----:B-1----:R-:W-:Y:S01]  /*12570*/  IMAD R0, R12, UR4, RZ ;  /* 0x000000040c007c24 */ /* 0x002fe2000f8e02ff */
[----:B------:R-:W-:-:S04]  /*12580*/  SHF.R.S32.HI R2, RZ, 0x1f, R29 ;  /* 0x0000001fff027819 */ /* 0x000fc8000001141d */
[----:B------:R-:W-:Y:S02]  /*12590*/  SHF.L.U32 R0, R0, 0x6, RZ ;  /* 0x0000000600007819 */ /* 0x000fe400000006ff */
[----:B------:R-:W-:Y:S02]  /*125a0*/  LEA.HI R2, R2, R29, RZ, 0x2 ;  /* 0x0000001d02027211 */ /* 0x000fe400078f10ff */
[----:B------:R-:W-:Y:S02]  /*125b0*/  SHF.R.S32.HI R13, RZ, 0x1f, R0 ;  /* 0x0000001fff0d7819 */ /* 0x000fe40000011400 */
[--C-:B------:R-:W-:Y:S02]  /*125c0*/  IADD3 R0, P5, P3, R0, R16, R27.reuse ;  /* 0x0000001000007210 */ /* 0x100fe40007bbe01b */
[----:B------:R-:W-:Y:S02]  /*125d0*/  SHF.R.S32.HI R2, RZ, 0x2, R2 ;  /* 0x00000002ff027819 */ /* 0x000fe40000011402 */
[----:B------:R-:W-:-:S02]  /*125e0*/  SHF.R.S32.HI R16, RZ, 0x1f, R27 ;  /* 0x0000001fff107819 */ /* 0x000fc4000001141b */
        /* <DEDUP_REMOVED lines=21> */
.L_x_786:
[----:B------:R-:W-:Y:S05]  /*12740*/  BSYNC B0 ;  /* 0x0000000000007941 */ /* 0x000fea0003800000 */
.L_x_785:
        /* <DEDUP_REMOVED lines=12> */
[----:B------:R1:W4:Y:S01]  /*12810*/  LDS.128 R12, [R227+0x2000] ;  /* 0x00200000e30c7984 */ /* 0x0003220000000c00 */
[----:B------:R-:W-:Y:S01]  /*12820*/  IADD3.X R7, R4, UR7, RZ, P3, !PT ;  /* 0x0000000704077c10 */ /* 0x000fe20009ffe4ff */
[----:B------:R-:W-:Y:S01]  /*12830*/  BSSY B0, `(.L_x_787) ;  /* 0x000001a000007945 */ /* 0x000fe20003800000 */
[----:B------:R-:W-:Y:S01]  /*12840*/  ISETP.GE.AND P3, PT, R5, UR6, PT ;  /* 0x0000000605007c0c */ /* 0x000fe2000bf66270 */
[----:B------:R-:W-:-:S02]  /*12850*/  IMAD.WIDE R2, R2, 0x40, R8 ;  /* 0x0000004002027825 */ /* 0x000fc400078e0208 */
[----:B------:R1:W1:Y:S02]  /*12860*/  LDS.128 R8, [R227+0x4000] ;  /* 0x00400000e3087984 */ /* 0x0002640000000c00 */
        /* <DEDUP_REMOVED lines=20> */
[----:B-1----:R2:W-:Y:S04]  /*129b0*/  @!P4 STG.E.128 desc[UR26][R32.64+0x100], R8 ;  /* 0x000100082000c986 */ /* 0x0025e8000c101d1a */
[----:B------:R2:W-:Y:S02]  /*129c0*/  @!P2 STG.E.128 desc[UR26][R32.64+0x180], R4 ;  /* 0x000180042000a986 */ /* 0x0005e4000c101d1a */
.L_x_788:
[----:B------:R-:W-:Y:S05]  /*129d0*/  BSYNC B0 ;  /* 0x0000000000007941 */ /* 0x000fea0003800000 */
.L_x_787:
[----:B--2---:R2:W2:Y:S01]  /*129e0*/  LDS.128 R16, [R227+0x800] ;  /* 0x00080000e3107984 */ /* 0x0044a20000000c00 */
[----:B------:R-:W-:Y:S03]  /*129f0*/  BSSY B0, `(.L_x_789) ;  /* 0x000001a000007945 */ /* 0x000fe60003800000 */
[----:B----4-:R4:W2:Y:S04]  /*12a00*/  LDS.128 R12, [R227+0x2800] ;  /* 0x00280000e30c7984 */ /* 0x0108a80000000c00 */
[----:B-1----:R4:W1:Y:S04]  /*12a10*/  LDS.128 R8, [R227+0x4800] ;  /* 0x00480000e3087984 */ /* 0x0028680000000c00 */
[----:B------:R4:W1:Y:S01]  /*12a20*/  LDS.128 R4, [R227+0x6800] ;  /* 0x00680000e3047984 */ /* 0x0008620000000c00 */
        /* <DEDUP_REMOVED lines=22> */
.L_x_790:
[----:B------:R-:W-:Y:S05]  /*12b90*/  BSYNC B0 ;  /* 0x0000000000007941 */ /* 0x000fea0003800000 */
.L_x_789:
[----:B--2---:R2:W2:Y:S01]  /*12ba0*/  LDS.128 R16, [R227+0x1000] ;  /* 0x00100000e3107984 */ /* 0x0044a20000000c00 */
[----:B------:R-:W-:Y:S03]  /*12bb0*/  BSSY B0, `(.L_x_791) ;  /* 0x000001a000007945 */ /* 0x000fe60003800000 */
[----:B------:R2:W2:Y:S04]  /*12bc0*/  LDS.128 R12, [R227+0x3000] ;  /* 0x00300000e30c7984 */ /* 0x0004a80000000c00 */
        /* <DEDUP_REMOVED lines=24> */
.L_x_792:
[----:B------:R-:W-:Y:S05]  /*12d50*/  BSYNC B0 ;  /* 0x0000000000007941 */ /* 0x000fea0003800000 */
.L_x_791:
        /* <DEDUP_REMOVED lines=21> */
[----:B---3--:R3:W-:Y:S04]  /*12eb0*/  @!P3 STG.E.128 desc[UR26][R2.64], R20 ;  /* 0x000000140200b986 */ /* 0x0087e8000c101d1a */
[----:B--2---:R3:W-:Y:S04]  /*12ec0*/  @!P2 STG.E.128 desc[UR26][R2.64+0x80], R8 ;  /* 0x000080080200a986 */ /* 0x0047e8000c101d1a */
[----:B-1----:R3:W-:Y:S02]  /*12ed0*/  @!P1 STG.E.128 desc[UR26][R2.64+0x100], R4 ;  /* 0x0001000402009986 */ /* 0x0027e4000c101d1a */
[----:B------:R-:W-:Y:S05]  /*12ee0*/  @P0 EXIT ;  /* 0x000000000000094d */ /* 0x000fea0003800000 */
[----:B------:R-:W-:Y:S01]  /*12ef0*/  STG.E.128 desc[UR26][R2.64+0x180], R12 ;  /* 0x0001800c02007986 */ /* 0x000fe2000c101d1a */
[----:B------:R-:W-:Y:S05]  /*12f00*/  EXIT ;  /* 0x000000000000794d */ /* 0x000fea0003800000 */
.L_x_744:
        /* <DEDUP_REMOVED lines=20> */
[C---:B------:R-:W-:Y:S01]  /*13050*/  IMAD.SHL.U32 R7, R4.reuse, 0x8, RZ ;  /* 0x0000000804077824 */ /* 0x040fe200078e00ff */
[----:B------:R-:W-:Y:S01]  /*13060*/  ULDC.U8 UR9, c[0x0][0x3d8] ;  /* 0x0000f60000097ab9 */ /* 0x000fe20000000000 */
[----:B------:R-:W-:Y:S01]  /*13070*/  @!UP4 UIMAD UR6, UR30, UR5, UR6 ;  /* 0x000000051e06c2a4 */ /* 0x000fe2000f8e0206 */
[--C-:B------:R-:W-:Y:S01]  /*13080*/  SHF.R.S32.HI R17, RZ, 0x1f, R16.reuse ;  /* 0x0000001fff117819 */ /* 0x100fe20000011410 */
[----:B------:R-:W-:Y:S01]  /*13090*/  UISETP.NE.AND UP0, UPT, UR9, URZ, !UP2 ;  /* 0x0000003f0900728c */ /* 0x000fe2000d705270 */
[----:B------:R-:W-:Y:S01]  /*130a0*/  ISETP.NE.AND P3, PT, R4, RZ, PT ;  /* 0x000000ff0400720c */ /* 0x000fe20003f65270 */
        /* <DEDUP_REMOVED lines=63> */
.L_x_794:
[----:B------:R-:W-:Y:S05]  /*134a0*/  BSYNC B0 ;  /* 0x0000000000007941 */ /* 0x000fea0003800000 */
.L_x_793:
        /* <DEDUP_REMOVED lines=25> */
.L_x_796:
[----:B------:R-:W-:Y:S05]  /*13640*/  BSYNC B0 ;  /* 0x0000000000007941 */ /* 0x000fea0003800000 */
.L_x_795:
[----:B------:R-:W-:Y:S01]  /*13650*/  BSSY B0, `(.L_x_797) ;  /* 0x0000018000007945 */ /* 0x000fe20003800000 */
[----:B------:R-:W-:-:S03]  /*13660*/  ISETP.GE.AND P0, PT, R0, UR16, PT ;  /* 0x0000001000007c0c */ /* 0x000fc6000bf06270 */
[----:B------:R-:W-:Y:S10]  /*13670*/  @P1 BRA `(.L_x_798) ;  /* 0x0000000000541947 */ /* 0x000ff40003800000 */
        /* <DEDUP_REMOVED lines=21> */
.L_x_798:
[----:B------:R-:W-:Y:S05]  /*137d0*/  BSYNC B0 ;  /* 0x0000000000007941 */ /* 0x000fea0003800000 */
.L_x_797:
[----:B------:R-:W-:Y:S01]  /*137e0*/  BSSY B0, `(.L_x_799) ;  /* 0x000001a000007945 */ /* 0x000fe20003800000 */
[----:B------:R-:W-:Y:S02]  /*137f0*/  ISETP.GE.OR P6, PT, R16, UR16, P3 ;  /* 0x0000001010007c0c */ /* 0x000fe40009fc6670 */
[----:B------:R-:W-:Y:S02]  /*13800*/  ISETP.GE.OR P5, PT, R3, UR16, P3 ;  /* 0x0000001003007c0c */ /* 0x000fe40009fa6670 */
[----:B------:R-:W-:Y:S02]  /*13810*/  ISETP.GE.OR P4, PT, R2, UR16, P3 ;  /* 0x0000001002007c0c */ /* 0x000fe40009f86670 */
[----:B------:R-:W-:Y:S01]  /*13820*/  ISETP.GE.OR P3, PT, R0, UR16, P3 ;  /* 0x0000001000007c0c */ /* 0x000fe20009f66670 */
[----:B------:R-:W-:-:S12]  /*13830*/  @P0 BRA `(.L_x_800) ;  /* 0x0000000000500947 */ /* 0x000fd80003800000 */
[----:B-1----:R-:W-:Y:S01]  /*13840*/  IADD3 R8, P0, R14, 0x30, RZ ;  /* 0x000000300e087810 */ /* 0x002fe20007f1e0ff */
        /* <DEDUP_REMOVED lines=19> */
.L_x_800:
[----:B------:R-:W-:Y:S05]  /*13980*/  BSYNC B0 ;  /* 0x0000000000007941 */ /* 0x000fea0003800000 */
.L_x_799:
        /* <DEDUP_REMOVED lines=10> */
.L_x_802:
[----:B------:R-:W-:Y:S05]  /*13a30*/  BSYNC B0 ;  /* 0x0000000000007941 */ /* 0x000fea0003800000 */
.L_x_801:
[----:B------:R-:W-:Y:S04]  /*13a40*/  BSSY B0, `(.L_x_803) ;  /* 0x000000a000007945 */ /* 0x000fe80003800000 */
[----:B------:R-:W-:Y:S05]  /*13a50*/  @P5 BRA `(.L_x_804) ;  /* 0x0000000000205947 */ /* 0x000fea0003800000 */
[----:B------:R-:W-:Y:S01]  /*13a60*/  IMAD R3, R3, UR19, RZ ;  /* 0x0000001303037c24 */ /* 0x000fe2000f8e02ff */
[----:B------:R-:W-:-:S04]  /*13a70*/  ULDC.64 UR4, c[0x0][0x2b0] ;  /* 0x0000ac0000047ab9 */ /* 0x000fc80000000a00 */
[----:B------:R-:W-:-:S04]  /*13a80*/  IADD3 R4, P0, R3, UR6, RZ ;  /* 0x0000000603047c10 */ /* 0x000fc8000ff1e0ff */
[----:B------:R-:W-:Y:S02]  /*13a90*/  LEA.HI.X.SX32 R3, R3, UR20, 0x1, P0 ;  /* 0x0000001403037c11 */ /* 0x000fe400080f0eff */
[----:B-1----:R-:W-:-:S04]  /*13aa0*/  LEA R6, P0, R4, UR4, 0x2 ;  /* 0x0000000404067c11 */ /* 0x002fc8000f8010ff */
[----:B------:R-:W-:Y:S01]  /*13ab0*/  LEA.HI.X R7, R4, UR5, R3, 0x2, P0 ;  /* 0x0000000504077c11 */ /* 0x000fe200080f1403 */
[----:B------:R-:W-:-:S05]  /*13ac0*/  IMAD.MOV.U32 R3, RZ, RZ, 0x7f800000 ;  /* 0x7f800000ff037424 */ /* 0x000fca00078e00ff */
[----:B------:R1:W-:Y:S03]  /*13ad0*/  STG.E desc[UR26][R6.64], R3 ;  /* 0x0000000306007986 */ /* 0x0003e6000c10191a */
.L_x_804:
[----:B------:R-:W-:Y:S05]  /*13ae0*/  BSYNC B0 ;  /* 0x0000000000007941 */ /* 0x000fea0003800000 */
.L_x_803:
        /* <DEDUP_REMOVED lines=10> */
.L_x_806:
[----:B------:R-:W-:Y:S05]  /*13b90*/  BSYNC B0 ;  /* 0x0000000000007941 */ /* 0x000fea0003800000 */
.L_x_805:
[----:B------:R-:W-:Y:S05]  /*13ba0*/  @P3 EXIT ;  /* 0x000000000000394d */ /* 0x000fea0003800000 */
[----:B------:R-:W-:Y:S01]  /*13bb0*/  IMAD R0, R0, UR19, RZ ;  /* 0x0000001300007c24 */ /* 0x000fe2000f8e02ff */
[----:B------:R-:W-:Y:S01]  /*13bc0*/  ULDC.64 UR4, c[0x0][0x2b0] ;  /* 0x0000ac0000047ab9 */ /* 0x000fe20000000a00 */
[----:B-1----:R-:W-:-:S03]  /*13bd0*/  IMAD.MOV.U32 R5, RZ, RZ, 0x7f800000 ;  /* 0x7f800000ff057424 */ /* 0x002fc600078e00ff */
[----:B------:R-:W-:-:S04]  /*13be0*/  IADD3 R3, P0, R0, UR6, RZ ;  /* 0x0000000600037c10 */ /* 0x000fc8000ff1e0ff */
[----:B------:R-:W-:Y:S02]  /*13bf0*/  LEA.HI.X.SX32 R0, R0, UR20, 0x1, P0 ;  /* 0x0000001400007c11 */ /* 0x000fe400080f0eff */
[----:B------:R-:W-:-:S04]  /*13c00*/  LEA R2, P0, R3, UR4, 0x2 ;  /* 0x0000000403027c11 */ /* 0x000fc8000f8010ff */
[----:B------:R-:W-:-:S05]  /*13c10*/  LEA.HI.X R3, R3, UR5, R0, 0x2, P0 ;  /* 0x0000000503037c11 */ /* 0x000fca00080f1400 */
[----:B------:R-:W-:Y:S01]  /*13c20*/  STG.E desc[UR26][R2.64], R5 ;  /* 0x0000000502007986 */ /* 0x000fe2000c10191a */
[----:B------:R-:W-:Y:S05]  /*13c30*/  EXIT ;  /* 0x000000000000794d */ /* 0x000fea0003800000 */
.L_x_807:
        /* <DEDUP_REMOVED lines=12> */
.L_x_1270:


//--------------------- .text._ZN5flash16flash_fwd_kernelI23Flash_fwd_kernel_traitsILi256ELi128ELi64ELi8ELb0ELb0EN7cutlass10bfloat16_tE19Flash_kernel_traitsILi256ELi128ELi64ELi8ES3_EELb1ELb1ELb0ELb0ELb0ELb0ELb0ELb0EEEvNS_16Flash_fwd_paramsE --------------------------
	.section	.text._ZN5flash16flash_fwd_kernelI23Flash_fwd_kernel_traitsILi256ELi128ELi64ELi8ELb0ELb0EN7cutlass10bfloat16_tE19Flash_kernel_traitsILi256ELi128ELi64ELi8ES3_EELb1ELb1ELb0ELb0ELb0ELb0ELb0ELb0EEEvNS_16Flash_fwd_paramsE,"ax",@progbits
	.align	128
        .global         _ZN5flash16flash_fwd_kernelI23Flash_fwd_kernel_traitsILi256ELi128ELi64ELi8ELb0ELb0EN7cutlass10bfloat16_tE19Flash_kernel_traitsILi256ELi128ELi64ELi8ES3_EELb1ELb1ELb0ELb0ELb0ELb0ELb0ELb0EEEvNS_16Flash_fwd_paramsE
        .type           _ZN5flash16flash_fwd_kernelI23Flash_fwd_kernel_traitsILi256ELi128ELi64ELi8ELb0ELb0EN7cutlass10bfloat16_tE19Flash_kernel_traitsILi256ELi128ELi64ELi8ES3_EELb1ELb1ELb0ELb0ELb0ELb0ELb0ELb0EEEvNS_16Flash_fwd_paramsE,@function
        .size           _ZN5flash16flash_fwd_kernelI23Flash_fwd_kernel_traitsILi256ELi128ELi64ELi8ELb0ELb0EN7cutlass10bfloat16_tE19Flash_kernel_traitsILi256ELi128ELi64ELi8ES3_EELb1ELb1ELb0ELb0ELb0ELb0ELb0ELb0EEEvNS_16Flash_fwd_paramsE,(.L_x_1271 - _ZN5flash16flash_fwd_kernelI23Flash_fwd_kernel_traitsILi256ELi128ELi64ELi8ELb0ELb0EN7cutlass10bfloat16_tE19Flash_kernel_traitsILi256ELi128ELi64ELi8ES3_EELb1ELb1ELb0ELb0ELb0ELb0ELb0ELb0EEEvNS_16Flash_fwd_paramsE)
        .other          _ZN5flash16flash_fwd_kernelI23Flash_fwd_kernel_traitsILi256ELi128ELi64ELi8ELb0ELb0EN7cutlass10bfloat16_tE19Flash_kernel_traitsILi256ELi128ELi64ELi8ES3_EELb1ELb1ELb0ELb0ELb0ELb0ELb0ELb0EEEvNS_16Flash_fwd_paramsE,@"STO_CUDA_ENTRY STV_DEFAULT"
_ZN5flash16flash_fwd_kernelI23Flash_fwd_kernel_traitsILi256ELi128ELi64ELi8ELb0ELb0EN7cutlass10bfloat16_tE19Flash_kernel_traitsILi256ELi128ELi64ELi8ES3_EELb1ELb1ELb0ELb0ELb0ELb0ELb0ELb0EEEvNS_16Flash_fwd_paramsE:
.text._ZN5flash16flash_fwd_kernelI23Flash_fwd_kernel_traitsILi256ELi128ELi64ELi8ELb0ELb0EN7cutlass10bfloat16_tE19Flash_kernel_traitsILi256ELi128ELi64ELi8ES3_EELb1ELb1ELb0ELb0ELb0ELb0ELb0ELb0EEEvNS_16Flash_fwd_paramsE:
        /* <DEDUP_REMOVED lines=10> */
[----:B------:R-:W-:Y:S01]  /*00a0*/  ULDC.64 UR6, c[0x0][0x2f0] ;  /* 0x0000bc0000067ab9 */ /* 0x000fe20000000a00 */
[----:B------:R-:W-:Y:S01]  /*00b0*/  ULDC.64 UR10, c[0x0][0x2f0] ;  /* 0x0000bc00000a7ab9 */ /* 0x000fe20000000a00 */
[----:B-1----:R-:W-:-:S04]  /*00c0*/  VIADD R1, R1, 0xffffffc8 ;  /* 0xffffffc801017836 */ /* 0x002fc80000000000 */
[----:B------:R-:W-:Y:S01]  /*00d0*/  S2UR UR17, SR_CTAID.X ;  /* 0x00000000001179c3 */ /* 0x000fe20000002500 */
[----:B------:R-:W4:Y:S07]  /*00e0*/  @P2 LDG.E.64 R8, desc[UR28][R8.64] ;  /* 0x0000001c08082981 */ /* 0x000f2e000c1e1b00 */
[----:B------:R-:W1:Y:S08]  /*00f0*/  S2UR UR15, SR_CTAID.Y ;  /* 0x00000000000f79c3 */ /* 0x000e700000002600 */
[----:B------:R-:W5:Y:S01]  /*0100*/  S2UR UR8, SR_CTAID.Z ;  /* 0x00000000000879c3 */ /* 0x000f620000002700 */
[----:B--2---:R-:W2:Y:S01]  /*0110*/  @P2 LDG.E.64 R4, desc[UR28][R2.64] ;  /* 0x0000001c02042981 */ /* 0x004ea2000c1e1b00 */
[----:B------:R-:W-:Y:S01]  /*0120*/  UISETP.NE.U32.AND UP2, UPT, UR6, URZ, UPT ;  /* 0x0000003f0600728c */ /* 0x000fe2000bf45070 */
[----:B------:R-:W-:-:S02]  /*0130*/  UMOV UR16, 0xffffffff ;  /* 0xffffffff00107882 */ /* 0x000fc40000000000 */
[----:B------:R-:W-:Y:S01]  /*0140*/  ULDC.U8 UR6, c[0x0][0x3c2] ;  /* 0x0000f08000067ab9 */ /* 0x000fe20000000000 */
[----:B------:R-:W-:Y:S02]  /*0150*/  UISETP.NE.AND.EX UP2, UPT, UR7, URZ, UPT, UP2 ;  /* 0x0000003f0700728c */ /* 0x000fe4000bf45320 */
[----:B------:R-:W2:Y:S01]  /*0160*/  @P2 LDC R0, c[0x0][0x3b0] ;  /* 0x0000ec00ff002b82 */ /* 0x000ea20000000800 */
[----:B------:R-:W-:Y:S01]  /*0170*/  UISETP.NE.AND UP3, UPT, UR6, URZ, UPT ;  /* 0x0000003f0600728c */ /* 0x000fe2000bf65270 */
[----:B------:R-:W-:Y:S02]  /*0180*/  ULDC UR9, c[0x0][0x270] ;  /* 0x00009c0000097ab9 */ /* 0x000fe40000000800 */
[----:B------:R-:W-:Y:S01]  /*0190*/  PLOP3.LUT P0, PT, PT, PT, UP2, 0x80, 0x0 ;  /* 0x000000000000781c */ /* 0x000fe20003f0f028 */
[----:B------:R-:W-:Y:S01]  /*01a0*/  ULDC.64 UR6, c[0x0][0x2f8] ;  /* 0x0000be0000067ab9 */ /* 0x000fe20000000a00 */
[----:B-1----:R-:W-:-:S06]  /*01b0*/  UIMAD.WIDE UR10, UR15, 0x4, UR10 ;  /* 0x000000040f0a78a5 */ /* 0x002fcc000f8e020a */
[----:B------:R-:W-:Y:S01]  /*01c0*/  IMAD.U32 R16, RZ, RZ, UR10 ;  /* 0x0000000aff107e24 */ /* 0x000fe2000f8e00ff */
[----:B-----5:R-:W-:Y:S01]  /*01d0*/  ULOP3.LUT UR4, UR8, UR17, UR15, 0xfe, !UPT ;  /* 0x0000001108047292 */ /* 0x020fe2000f8efe0f */
[----:B------:R-:W-:-:S05]  /*01e0*/  IMAD.U32 R17, RZ, RZ, UR11 ;  /* 0x0000000bff117e24 */ /* 0x000fca000f8e00ff */
[----:B---3--:R-:W-:Y:S01]  /*01f0*/  LOP3.LUT P3, RZ, R6, UR4, RZ, 0xfc, !PT ;  /* 0x0000000406ff7c12 */ /* 0x008fe2000f86fcff */
[----:B------:R-:W-:Y:S02]  /*0200*/  ULDC.64 UR4, c[0x0][0x300] ;  /* 0x0000c00000047ab9 */ /* 0x000fe40000000a00 */
[----:B------:R-:W-:-:S04]  /*0210*/  UISETP.NE.U32.AND UP1, UPT, UR4, URZ, UPT ;  /* 0x0000003f0400728c */ /* 0x000fc8000bf25070 */
[----:B------:R-:W-:-:S03]  /*0220*/  UISETP.NE.AND.EX UP1, UPT, UR5, URZ, UPT, UP1 ;  /* 0x0000003f0500728c */ /* 0x000fc6000bf25310 */
[----:B------:R-:W-:Y:S02]  /*0230*/  ULDC.64 UR4, c[0x0][0x2f8] ;  /* 0x0000be0000047ab9 */ /* 0x000fe40000000a00 */
[----:B------:R-:W-:Y:S01]  /*0240*/  UISETP.EQ.U32.AND UP0, UPT, UR4, URZ, UPT ;  /* 0x0000003f0400728c */ /* 0x000fe2000bf02070 */
[----:B------:R-:W1:Y:S03]  /*0250*/  @!P3 LDC.64 R10, c[0x0][0x3b8] ;  /* 0x0000ee00ff0abb82 */ /* 0x000e660000000a00 */
[----:B------:R-:W-:Y:S02]  /*0260*/  UISETP.EQ.OR.EX UP0, UPT, UR5, URZ, !UP3, UP0 ;  /* 0x0000003f0500728c */ /* 0x000fe4000df02700 */
[----:B------:R-:W-:Y:S02]  /*0270*/  @UP1 ULDC.64 UR10, c[0x0][0x300] ;  /* 0x0000c000000a1ab9 */ /* 0x000fe40000000a00 */
[----:B------:R-:W-:-:S02]  /*0280*/  @UP1 UIMAD.WIDE UR10, UR15, 0x4, UR10 ;  /* 0x000000040f0a18a5 */ /* 0x000fc4000f8e020a */
[----:B------:R-:W-:-:S04]  /*0290*/  UIMAD.WIDE UR6, UR15, 0x4, UR6 ;  /* 0x000000040f0678a5 */ /* 0x000fc8000f8e0206 */
[----:B------:R-:W-:Y:S02]  /*02a0*/  IMAD.U32 R14, RZ, RZ, UR10 ;  /* 0x0000000aff0e7e24 */ /* 0x000fe4000f8e00ff */
[----:B------:R-:W-:Y:S01]  /*02b0*/  IMAD.U32 R15, RZ, RZ, UR11 ;  /* 0x0000000bff0f7e24 */ /* 0x000fe2000f8e00ff */
[----:B----4-:R-:W-:Y:S02]  /*02c0*/  @P2 R2UR UR32, R8 ;  /* 0x00000000082022ca */ /* 0x010fe400000e0000 */
[----:B------:R-:W-:-:S11]  /*02d0*/  @P2 R2UR UR33, R9 ;  /* 0x00000000092122ca */ /* 0x000fd600000e0000 */
[----:B------:R-:W-:Y:S02]  /*02e0*/  IMAD.U32 R12, RZ, RZ, UR32 ;  /* 0x00000020ff0c7e24 */ /* 0x000fe4000f8e00ff */
[----:B------:R-:W-:Y:S01]  /*02f0*/  IMAD.U32 R13, RZ, RZ, UR33 ;  /* 0x00000021ff0d7e24 */ /* 0x000fe2000f8e00ff */
[----:B--2---:R-:W-:-:S04]  /*0300*/  @P2 IADD3 R2, P1, R4, R0, RZ ;  /* 0x0000000004022210 */ /* 0x004fc80007f3e0ff */
[----:B-1----:R1:W-:Y:S01]  /*0310*/  @!P3 STG.E.64 desc[UR28][R10.64], R12 ;  /* 0x0000000c0a00b986 */ /* 0x0023e2000c101b1c */
[----:B------:R-:W-:Y:S01]  /*0320*/  @P2 IMAD.X R3, RZ, RZ, R5, P1 ;  /* 0x000000ffff032224 */ /* 0x000fe200008e0605 */
[----:B------:R-:W-:Y:S02]  /*0330*/  PLOP3.LUT P1, PT, PT, PT, UP1, 0x80, 0x0 ;  /* 0x000000000000781c */ /* 0x000fe40003f2f018 */
[----:B------:R-:W-:Y:S02]  /*0340*/  PLOP3.LUT P2, PT, PT, PT, UP0, 0x80, 0x0 ;  /* 0x000000000000781c */ /* 0x000fe40003f4f008 */
[----:B------:R2:W-:Y:S01]  /*0350*/  @!P3 STG.E.64 desc[UR28][R10.64+0x8], R2 ;  /* 0x000008020a00b986 */ /* 0x0005e2000c101b1c */
[----:B------:R-:W-:-:S03]  /*0360*/  IMAD.U32 R4, RZ, RZ, UR6 ;  /* 0x00000006ff047e24 */ /* 0x000fc6000f8e00ff */
[----:B------:R-:W3:Y:S01]  /*0370*/  @P0 LDG.E R9, desc[UR28][R16.64] ;  /* 0x0000001c10090981 */ /* 0x000ee2000c1e1900 */
[----:B------:R-:W-:-:S03]  /*0380*/  IMAD.U32 R5, RZ, RZ, UR7 ;  /* 0x00000007ff057e24 */ /* 0x000fc6000f8e00ff */
[----:B------:R-:W4:Y:S04]  /*0390*/  @P0 LDG.E R8, desc[UR28][R16.64+0x4] ;  /* 0x0000041c10080981 */ /* 0x000f28000c1e1900 */
[----:B------:R-:W5:Y:S04]  /*03a0*/  @P1 LDG.E R7, desc[UR28][R14.64] ;  /* 0x0000001c0e071981 */ /* 0x000f68000c1e1900 */
[----:B------:R-:W2:Y:S01]  /*03b0*/  @!P2 LDG.E R0, desc[UR28][R4.64] ;  /* 0x0000001c0400a981 */ /* 0x000ea2000c1e1900 */
[----:B------:R-:W-:Y:S01]  /*03c0*/  SHF.R.S32.HI R225, RZ, 0x1f, R6 ;  /* 0x0000001fffe17819 */ /* 0x000fe20000011406 */
[----:B------:R-:W-:Y:S01]  /*03d0*/  UMOV UR6, URZ ;  /* 0x0000003f00067c82 */ /* 0x000fe20008000000 */
[----:B------:R-:W-:Y:S01]  /*03e0*/  UIMAD UR10, UR15, UR9, UR8 ;  /* 0x000000090f0a72a4 */ /* 0x000fe2000f8e0208 */
[----:B------:R-:W-:Y:S01]  /*03f0*/  UMOV UR7, 0xffffffff ;  /* 0xffffffff00077882 */ /* 0x000fe20000000000 */
[----:B-1----:R-:W-:-:S02]  /*0400*/  LEA.HI R13, R225, R6, RZ, 0x5 ;  /* 0x00000006e10d7211 */ /* 0x002fc400078f28ff */
[----:B---3--:R-:W-:Y:S02]  /*0410*/  @P0 R2UR UR16, R9 ;  /* 0x00000000091002ca */ /* 0x008fe400000e0000 */
[----:B----4-:R-:W-:Y:S02]  /*0420*/  @P0 R2UR UR18, R8 ;  /* 0x00000000081202ca */ /* 0x010fe400000e0000 */
[----:B------:R-:W-:Y:S01]  /*0430*/  ISETP.NE.U32.AND P0, PT, RZ, UR4, PT ;  /* 0x00000004ff007c0c */ /* 0x000fe2000bf05070 */
[----:B------:R-:W-:Y:S01]  /*0440*/  USHF.L.U32 UR4, UR10, 0x5, URZ ;  /* 0x000000050a047899 */ /* 0x000fe2000800063f */
[----:B-----5:R-:W-:Y:S02]  /*0450*/  @P1 R2UR UR6, R7 ;  /* 0x00000000070612ca */ /* 0x020fe400000e0000 */
[----:B------:R-:W-:Y:S02]  /*0460*/  LOP3.LUT R7, R13, 0xffffffe0, RZ, 0xc0, !PT ;  /* 0xffffffe00d077812 */ /* 0x000fe400078ec0ff */
[----:B--2---:R-:W-:-:S02]  /*0470*/  @!P2 R2UR UR7, R0 ;  /* 0x000000000007a2ca */ /* 0x004fc400000e0000 */
[----:B------:R-:W-:Y:S01]  /*0480*/  ISETP.NE.AND.EX P2, PT, RZ, UR5, PT, P0 ;  /* 0x00000005ff007c0c */ /* 0x000fe2000bf45300 */
[----:B------:R-:W-:Y:S01]  /*0490*/  IMAD.IADD R26, R6, 0x1, -R7 ;  /* 0x00000001061a7824 */ /* 0x000fe200078e0a07 */
[----:B------:R-:W-:Y:S02]  /*04a0*/  USHF.R.S32.HI UR5, URZ, 0x1f, UR4 ;  /* 0x0000001f3f057899 */ /* 0x000fe40008011404 */
[----:B------:R-:W-:Y:S02]  /*04b0*/  @UP2 UIADD3 UR18, UR18, -UR16, URZ ;  /* 0x8000001012122290 */ /* 0x000fe4000fffe03f */
[--C-:B------:R-:W-:Y:S02]  /*04c0*/  IADD3 R12, P1, P0, R2, UR4, R26.reuse ;  /* 0x00000004020c7c10 */ /* 0x100fe4000f83e01a */
[----:B------:R-:W-:-:S03]  /*04d0*/  SHF.R.S32.HI R0, RZ, 0x1f, R26 ;  /* 0x0000001fff007819 */ /* 0x000fc6000001141a */
[----:B------:R-:W-:Y:S01]  /*04e0*/  @!UP2 ULDC UR18, c[0x0][0x2c4] ;  /* 0x0000b1000012aab9 */ /* 0x000fe20000000800 */
[----:B------:R-:W-:Y:S01]  /*04f0*/  IADD3.X R3, R3, UR5, R0, P1, P0 ;  /* 0x0000000503037c10 */ /* 0x000fe20008fe0400 */
[----:B------:R-:W-:Y:S06]  /*0500*/  @!P2 BRA `(.L_x_808) ;  /* 0x00000000001ca947 */ /* 0x000fec0003800000 */
[----:B------:R-:W-:-:S13]  /*0510*/  PLOP3.LUT P0, PT, PT, PT, UP3, 0x80, 0x0 ;  /* 0x000000000000781c */ /* 0x000fda0003f0f038 */
[----:B------:R-:W2:Y:S04]  /*0520*/  @P0 LDG.E R0, desc[UR28][R4.64+0x4] ;  /* 0x0000041c04000981 */ /* 0x000ea8000c1e1900 */
[----:B------:R-:W3:Y:S01]  /*0530*/  @!P0 LDG.E R2, desc[UR28][R4.64] ;  /* 0x0000001c04028981 */ /* 0x000ee2000c1e1900 */
[----:B--2---:R-:W-:-:S13]  /*0540*/  @P0 R2UR UR10, R0 ;  /* 0x00000000000a02ca */ /* 0x004fda00000e0000 */
[----:B------:R-:W-:-:S07]  /*0550*/  @UP3 UIADD3 UR10, UR10, -UR7, URZ ;  /* 0x800000070a0a3290 */ /* 0x000fce000fffe03f */
[----:B---3--:R-:W-:Y:S01]  /*0560*/  @!P0 R2UR UR10, R2 ;  /* 0x00000000020a82ca */ /* 0x008fe200000e0000 */
[----:B------:R-:W-:-:S14]  /*0570*/  BRA `(.L_x_809) ;  /* 0x0000000000047947 */ /* 0x000fdc0003800000 */
.L_x_808:
[----:B------:R-:W-:-:S05]  /*0580*/  ULDC UR10, c[0x0][0x2c8] ;  /* 0x0000b200000a7ab9 */ /* 0x000fca0000000800 */
.L_x_809:
        /* <DEDUP_REMOVED lines=50> */
[----:B------:R-:W-:Y:S02]  /*08b0*/  @!UP1 UIMAD UR5, UR15, UR5, UR10 ;  /* 0x000000050f0592a4 */ /* 0x000fe4000f8e020a */
        /* <DEDUP_REMOVED lines=16> */
.L_x_811:
[----:B------:R-:W-:Y:S01]  /*09c0*/  ULDC UR14, c[0x0][0x278] ;  /* 0x00009e00000e7ab9 */ /* 0x000fe20000000800 */
[----:B------:R-:W1:Y:S01]  /*09d0*/  S2R R2, SR_CTAID.Z ;  /* 0x0000000000027919 */ /* 0x000e620000002700 */
[----:B------:R-:W-:Y:S01]  /*09e0*/  IMAD.U32 R0, RZ, RZ, UR14 ;  /* 0x0000000eff007e24 */ /* 0x000fe2000f8e00ff */
[----:B------:R-:W-:Y:S01]  /*09f0*/  UMOV UR36, URZ ;  /* 0x0000003f00247c82 */ /* 0x000fe20008000000 */
[----:B------:R-:W-:Y:S01]  /*0a00*/  LEA.HI R5, R225, R6, RZ, 0x3 ;  /* 0x00000006e1057211 */ /* 0x000fe200078f18ff */
[----:B------:R-:W-:Y:S02]  /*0a10*/  @UP0 UIADD3 UR7, UR6, UR7, URZ ;  /* 0x0000000706070290 */ /* 0x000fe4000fffe03f */
[----:B------:R-:W-:Y:S02]  /*0a20*/  IABS R0, R0 ;  /* 0x0000000000007213 */ /* 0x000fe40000000000 */
[----:B------:R-:W-:Y:S02]  /*0a30*/  SHF.R.S32.HI R242, RZ, 0x3, R5 ;  /* 0x00000003fff27819 */ /* 0x000fe40000011405 */
[----:B------:R-:W-:-:S02]  /*0a40*/  R2UR UR4, R0 ;  /* 0x00000000000472ca */ /* 0x000fc400000e0000 */
[----:B------:R-:W-:Y:S01]  /*0a50*/  LOP3.LUT R5, R5, 0xfffffff8, RZ, 0xc0, !PT ;  /* 0xfffffff805057812 */ /* 0x000fe200078ec0ff */
[----:B------:R-:W-:-:S04]  /*0a60*/  IMAD.SHL.U32 R227, R242, 0x40, RZ ;  /* 0x00000040f2e37824 */ /* 0x000fc800078e00ff */
[----:B------:R-:W-:Y:S01]  /*0a70*/  IMAD.IADD R5, R6, 0x1, -R5 ;  /* 0x0000000106057824 */ /* 0x000fe200078e0a05 */
[----:B------:R-:W-:-:S03]  /*0a80*/  LOP3.LUT R227, R227, 0x1c0, RZ, 0xc0, !PT ;  /* 0x000001c0e3e37812 */ /* 0x000fc600078ec0ff */
[----:B------:R-:W-:Y:S02]  /*0a90*/  IMAD.SHL.U32 R240, R5, 0x8, RZ ;  /* 0x0000000805f07824 */ /* 0x000fe400078e00ff */
[----:B------:R-:W2:Y:S03]  /*0aa0*/  I2F.RP R4, UR4 ;  /* 0x0000000400047d06 */ /* 0x000ea60008209400 */
        /* <DEDUP_REMOVED lines=13> */
[----:B------:R-:W-:-:S04]  /*0b80*/  UIMAD.WIDE.U32 UR10, UR37, UR10, UR36 ;  /* 0x0000000a250a72a5 */ /* 0x000fc8000f8e0024 */
        /* <DEDUP_REMOVED lines=19> */
[----:B------:R-:W-:Y:S02]  /*0cc0*/  UISETP.NE.AND UP2, UPT, UR14, URZ, UPT ;  /* 0x0000003f0e00728c */ /* 0x000fe4000bf45270 */
[----:B------:R-:W-:-:S02]  /*0cd0*/  USHF.R.S32.HI UR4, URZ, 0x1f, UR8 ;  /* 0x0000001f3f047899 */ /* 0x000fc40008011408 */
[----:B------:R-:W-:Y:S02]  /*0ce0*/  @!UP1 UIADD3 UR20, -UR20, URZ, URZ ;  /* 0x0000003f14149290 */ /* 0x000fe4000fffe13f */
[----:B------:R-:W-:Y:S01]  /*0cf0*/  @UP0 UIADD3 UR25, UR37, UR7, URZ ;  /* 0x0000000725190290 */ /* 0x000fe2000fffe03f */
[----:B------:R-:W-:-:S04]  /*0d00*/  @UP0 UMOV UR26, UR36 ;  /* 0x00000024001a0c82 */ /* 0x000fc80008000000 */
        /* <DEDUP_REMOVED lines=11> */
[----:B------:R-:W-:Y:S02]  /*0dc0*/  UIMAD UR19, UR19, UR6, URZ ;  /* 0x00000006131372a4 */ /* 0x000fe4000f8e023f */
[----:B------:R-:W-:Y:S02]  /*0dd0*/  UIMAD.WIDE.U32 UR36, UR15, UR6, UR36 ;  /* 0x000000060f2472a5 */ /* 0x000fe4000f8e0024 */
[----:B------:R-:W-:-:S04]  /*0de0*/  UIMAD UR7, UR15, UR7, UR19 ;  /* 0x000000070f0772a4 */ /* 0x000fc8000f8e0213 */
[----:B------:R-:W-:Y:S01]  /*0df0*/  UIADD3 UR25, UR37, UR7, URZ ;  /* 0x0000000725197290 */ /* 0x000fe2000fffe03f */
[----:B------:R-:W-:-:S11]  /*0e00*/  UMOV UR26, UR36 ;  /* 0x00000024001a7c82 */ /* 0x000fd60008000000 */
.L_x_812:
[----:B------:R-:W-:Y:S01]  /*0e10*/  ULDC.64 UR6, c[0x0][0x258] ;  /* 0x0000960000067ab9 */ /* 0x000fe20000000a00 */
[----:B------:R-:W-:Y:S01]  /*0e20*/  IADD3 R8, P0, R240, UR34, RZ ;  /* 0x00000022f0087c10 */ /* 0x000fe2000ff1e0ff */
[----:B------:R-:W-:Y:S01]  /*0e30*/  UIMAD UR4, UR4, UR6, URZ ;  /* 0x00000006040472a4 */ /* 0x000fe2000f8e023f */
[----:B------:R-:W-:Y:S01]  /*0e40*/  IMAD.U32 R16, RZ, RZ, UR6 ;  /* 0x00000006ff107e24 */ /* 0x000fe2000f8e00ff */
[----:B------:R-:W-:Y:S01]  /*0e50*/  LEA.HI R225, R225, R6, RZ, 0x4 ;  /* 0x00000006e1e17211 */ /* 0x000fe200078f20ff */
[----:B------:R-:W-:Y:S01]  /*0e60*/  UMOV UR31, 0x400 ;  /* 0x00000400001f7882 */ /* 0x000fe20000000000 */
[----:B------:R-:W-:Y:S01]  /*0e70*/  UIMAD UR15, UR8, UR7, UR4 ;  /* 0x00000007080f72a4 */ /* 0x000fe2000f8e0204 */
[----:B------:R-:W-:Y:S01]  /*0e80*/  IADD3.X R9, R241, UR9, RZ, P0, !PT ;  /* 0x00000009f1097c10 */ /* 0x000fe200087fe4ff */
[----:B------:R-:W-:Y:S01]  /*0e90*/  IMAD.SHL.U32 R0, R0, 0x8, RZ ;  /* 0x0000000800007824 */ /* 0x000fe200078e00ff */
[----:B------:R-:W-:Y:S01]  /*0ea0*/  ISETP.GE.AND P0, PT, R242, UR5, PT ;  /* 0x00000005f2007c0c */ /* 0x000fe2000bf06270 */
[----:B------:R-:W-:Y:S01]  /*0eb0*/  ULDC.64 UR6, c[0x0][0x268] ;  /* 0x00009a0000067ab9 */ /* 0x000fe20000000a00 */
[----:B------:R-:W-:Y:S01]  /*0ec0*/  SHF.R.S32.HI R24, RZ, 0x4, R225 ;  /* 0x00000004ff187819 */ /* 0x000fe200000114e1 */
[----:B------:R-:W-:Y:S01]  /*0ed0*/  IMAD.WIDE.U32 R16, R16, UR8, R8 ;  /* 0x0000000810107c25 */ /* 0x000fe2000f8e0008 */
[----:B------:R-:W1:Y:S01]  /*0ee0*/  S2UR UR4, SR_CgaCtaId ;  /* 0x00000000000479c3 */ /* 0x000e620000008800 */
[----:B------:R-:W-:Y:S01]  /*0ef0*/  LOP3.LUT R9, R225, 0xfffffff0, RZ, 0xc0, !PT ;  /* 0xfffffff0e1097812 */ /* 0x000fe200078ec0ff */
[----:B------:R-:W-:Y:S01]  /*0f00*/  ULDC.64 UR8, c[0x0][0x260] ;  /* 0x0000980000087ab9 */ /* 0x000fe20000000a00 */
[----:B------:R-:W-:Y:S01]  /*0f10*/  SHF.R.S32.HI R243, RZ, 0x1f, R242 ;  /* 0x0000001ffff37819 */ /* 0x000fe200000114f2 */
[----:B------:R-:W-:Y:S01]  /*0f20*/  UIMAD UR34, UR14, UR8, URZ ;  /* 0x000000080e2272a4 */ /* 0x000fe2000f8e023f */
[----:B------:R-:W-:Y:S01]  /*0f30*/  LOP3.LUT R227, R227, 0xfffffe00, R0, 0xf8, !PT ;  /* 0xfffffe00e3e37812 */ /* 0x000fe200078ef800 */
[----:B------:R-:W-:Y:S01]  /*0f40*/  IMAD.IADD R2, R6, 0x1, -R9 ;  /* 0x0000000106027824 */ /* 0x000fe200078e0a09 */
[----:B------:R-:W-:Y:S01]  /*0f50*/  LEA.HI R225, R225, R24, RZ, 0x1 ;  /* 0x00000018e1e17211 */ /* 0x000fe200078f08ff */
[----:B------:R-:W-:Y:S01]  /*0f60*/  IMAD.U32 R23, RZ, RZ, UR17 ;  /* 0x00000011ff177e24 */ /* 0x000fe2000f8e00ff */
[----:B------:R-:W-:Y:S01]  /*0f70*/  UIADD3 UR19, UR21, -0x1, URZ ;  /* 0xffffffff15137890 */ /* 0x000fe2000fffe03f */
[----:B------:R-:W-:Y:S01]  /*0f80*/  VIADD R21, R17, UR15 ;  /* 0x0000000f11157c36 */ /* 0x000fe20008000000 */
[----:B------:R-:W-:Y:S01]  /*0f90*/  SHF.R.S32.HI R9, RZ, 0x1f, R2 ;  /* 0x0000001fff097819 */ /* 0x000fe20000011402 */
[----:B------:R-:W-:Y:S01]  /*0fa0*/  UIMAD UR9, UR20, UR9, UR34 ;  /* 0x00000009140972a4 */ /* 0x000fe2000f8e0222 */
[----:B------:R-:W-:Y:S01]  /*0fb0*/  BSSY B0, `(.L_x_813) ;  /* 0x000003e000007945 */ /* 0x000fe20003800000 */
[----:B------:R-:W-:Y:S01]  /*0fc0*/  SHF.R.S32.HI R7, RZ, 0x1f, R26 ;  /* 0x0000001fff077819 */ /* 0x000fe2000001141a */
[----:B------:R-:W-:Y:S01]  /*0fd0*/  VIADD R0, R242, 0x20 ;  /* 0x00000020f2007836 */ /* 0x000fe20000000000 */
[----:B------:R-:W-:Y:S01]  /*0fe0*/  LOP3.LUT R225, R225, 0xfffffffe, RZ, 0xc0, !PT ;  /* 0xfffffffee1e17812 */ /* 0x000fe200078ec0ff */
[C---:B------:R-:W-:Y:S01]  /*0ff0*/  VIADD R233, R240.reuse, 0x80 ;  /* 0x00000080f0e97836 */ /* 0x040fe20000000000 */
[----:B------:R-:W-:Y:S01]  /*1000*/  LEA.HI R4, R9, R2, RZ, 0x3 ;  /* 0x0000000209047211 */ /* 0x000fe200078f18ff */
[C---:B------:R-:W-:Y:S01]  /*1010*/  VIADD R232, R240.reuse, 0xc0 ;  /* 0x000000c0f0e87836 */ /* 0x040fe20000000000 */
[----:B------:R-:W-:Y:S01]  /*1020*/  IADD3 R234, R240, 0x40, RZ ;  /* 0x00000040f0ea7810 */ /* 0x000fe20007ffe0ff */
[----:B------:R-:W-:Y:S01]  /*1030*/  IMAD.WIDE R22, R23, 0x80, R242 ;  /* 0x0000008017167825 */ /* 0x000fe200078e02f2 */
[----:B------:R-:W-:Y:S01]  /*1040*/  MOV R18, UR6 ;  /* 0x0000000600127c02 */ /* 0x000fe20008000f00 */
[----:B-1----:R-:W-:-:S02]  /*1050*/  ULEA UR4, UR4, UR31, 0x18 ;  /* 0x0000001f04047291 */ /* 0x002fc4000f8ec03f */
[----:B------:R-:W-:Y:S01]  /*1060*/  IMAD R25, R243, UR12, RZ ;  /* 0x0000000cf3197c24 */ /* 0x000fe2000f8e02ff */
[----:B------:R-:W-:Y:S01]  /*1070*/  UIMAD UR31, UR14, UR6, URZ ;  /* 0x000000060e1f72a4 */ /* 0x000fe2000f8e023f */
[----:B------:R-:W-:-:S03]  /*1080*/  IMAD.WIDE.U32 R30, R242, UR12, R240 ;  /* 0x0000000cf21e7c25 */ /* 0x000fc6000f8e00f0 */
[----:B------:R-:W-:Y:S01]  /*1090*/  UIMAD UR31, UR20, UR7, UR31 ;  /* 0x00000007141f72a4 */ /* 0x000fe2000f8e021f */
[----:B------:R-:W-:Y:S01]  /*10a0*/  IMAD.U32 R19, RZ, RZ, UR8 ;  /* 0x00000008ff137e24 */ /* 0x000fe2000f8e00ff */
        /* <DEDUP_REMOVED lines=46> */
.L_x_814:
[----:B------:R-:W-:Y:S05]  /*1390*/  BSYNC B0 ;  /* 0x0000000000007941 */ /* 0x000fea0003800000 */
.L_x_813:
[----:B------:R-:W-:Y:S01]  /*13a0*/  ISETP.GE.AND P1, PT, R0, UR5, PT ;  /* 0x0000000500007c0c */ /* 0x000fe2000bf26270 */
[----:B------:R-:W-:Y:S01]  /*13b0*/  IMAD R25, R242, UR13, R25 ;  /* 0x0000000df2197c24 */ /* 0x000fe2000f8e0219 */
[----:B-12---:R-:W-:Y:S01]  /*13c0*/  LOP3.LUT R9, R4, 0xfffffff8, RZ, 0xc0, !PT ;  /* 0xfffffff804097812 */ /* 0x006fe200078ec0ff */
[----:B------:R-:W-:Y:S01]  /*13d0*/  BSSY B0, `(.L_x_815) ;  /* 0x0000036000007945 */ /* 0x000fe20003800000 */
[----:B------:R-:W-:Y:S01]  /*13e0*/  IADD3 R236, P0, R30, UR24, RZ ;  /* 0x000000181eec7c10 */ /* 0x000fe2000ff1e0ff */
[----:B------:R-:W-:Y:S01]  /*13f0*/  IMAD.IADD R225, R24, 0x1, -R225 ;  /* 0x0000000118e17824 */ /* 0x000fe200078e0ae1 */
[----:B------:R-:W-:Y:S01]  /*1400*/  LEA.HI R7, R7, R26, RZ, 0x2 ;  /* 0x0000001a07077211 */ /* 0x000fe200078f10ff */
[----:B------:R-:W-:Y:S01]  /*1410*/  IMAD.IADD R2, R2, 0x1, -R9 ;  /* 0x0000000102027824 */ /* 0x000fe200078e0a09 */
[----:B------:R-:W-:-:S05]  /*1420*/  IADD3.X R237, R31, UR23, R25, P0, !PT ;  /* 0x000000171fed7c10 */ /* 0x000fca00087fe419 */
        /* <DEDUP_REMOVED lines=48> */
.L_x_816:
[----:B------:R-:W-:Y:S05]  /*1730*/  BSYNC B0 ;  /* 0x0000000000007941 */ /* 0x000fea0003800000 */
.L_x_815:
        /* <DEDUP_REMOVED lines=17> */
[----:B------:R-:W4:Y:S08]  /*1850*/  @!P4 LDC.64 R10, c[0x0][0x210] ;  /* 0x00008400ff0acb82 */ /* 0x000f300000000a00 */
[----:B-1----:R-:W1:Y:S01]  /*1860*/  @!P2 LDC.64 R8, c[0x0][0x210] ;  /* 0x00008400ff08ab82 */ /* 0x002e620000000a00 */
[----:B--2---:R-:W-:-:S04]  /*1870*/  @!P5 LEA R14, P0, R26, R14, 0x1 ;  /* 0x0000000e1a0ed211 */ /* 0x004fc800078008ff */
        /* <DEDUP_REMOVED lines=29> */
.L_x_818:
[----:B------:R-:W-:Y:S05]  /*1a50*/  BSYNC B0 ;  /* 0x0000000000007941 */ /* 0x000fea0003800000 */
.L_x_817:
        /* <DEDUP_REMOVED lines=49> */
.L_x_820:
[----:B------:R-:W-:Y:S05]  /*1d70*/  BSYNC B0 ;  /* 0x0000000000007941 */ /* 0x000fea0003800000 */
.L_x_819:
[----:B------:R-:W-:Y:S01]  /*1d80*/  UIMAD UR37, UR19, -0x40, UR30 ;  /* 0xffffffc0132578a4 */ /* 0x000fe2000f8e021e */
[----:B------:R-:W-:Y:S01]  /*1d90*/  IMAD.WIDE.U32 R236, R19, UR20, R236 ;  /* 0x0000001413ec7c25 */ /* 0x000fe2000f8e00ec */
[----:B------:R-:W-:Y:S01]  /*1da0*/  USHF.L.U32 UR36, UR12, 0x6, URZ ;  /* 0x000000060c247899 */ /* 0x000fe2000800063f */
[----:B------:R-:W-:Y:S01]  /*1db0*/  SHF.R.S32.HI R13, RZ, 0x5, R13 ;  /* 0x00000005ff0d7819 */ /* 0x000fe2000001140d */
[----:B------:R-:W-:Y:S01]  /*1dc0*/  USHF.L.U64.HI UR35, UR12, 0x6, UR13 ;  /* 0x000000060c237899 */ /* 0x000fe2000801020d */
[----:B--23--:R-:W-:Y:S01]  /*1dd0*/  IMAD.SHL.U32 R11, R2, 0x40, RZ ;  /* 0x00000040020b7824 */ /* 0x00cfe200078e00ff */
[C---:B------:R-:W-:Y:S01]  /*1de0*/  ISETP.GE.AND P1, PT, R242.reuse, UR37, PT ;  /* 0x00000025f2007c0c */ /* 0x040fe2000bf26270 */
[----:B------:R-:W-:Y:S01]  /*1df0*/  USHF.R.S32.HI UR38, URZ, 0x1f, UR19 ;  /* 0x0000001f3f267899 */ /* 0x000fe20008011413 */
[----:B------:R-:W-:Y:S01]  /*1e00*/  VIADD R239, R237, UR9 ;  /* 0x00000009edef7c36 */ /* 0x000fe20008000000 */
[----:B------:R-:W-:Y:S01]  /*1e10*/  UIMAD UR6, UR35, UR19, URZ ;  /* 0x00000013230672a4 */ /* 0x000fe2000f8e023f */
[----:B------:R-:W-:Y:S01]  /*1e20*/  IMAD.U32 R89, RZ, RZ, UR36 ;  /* 0x00000024ff597e24 */ /* 0x000fe2000f8e00ff */
[----:B------:R-:W-:Y:S01]  /*1e30*/  LOP3.LUT R11, R11, 0x1c0, RZ, 0xc0, !PT ;  /* 0x000001c00b0b7812 */ /* 0x000fe200078ec0ff */
[----:B------:R-:W-:Y:S01]  /*1e40*/  IMAD.MOV.U32 R238, RZ, RZ, R236 ;  /* 0x000000ffffee7224 */ /* 0x000fe200078e00ec */
[----:B------:R-:W-:Y:S01]  /*1e50*/  UIMAD UR6, UR38, UR36, UR6 ;  /* 0x00000024260672a4 */ /* 0x000fe2000f8e0206 */
[----:B------:R-:W-:Y:S01]  /*1e60*/  IMAD.SHL.U32 R16, R225, 0x8, RZ ;  /* 0x00000008e1107824 */ /* 0x000fe200078e00ff */
[----:B-1--4-:R-:W-:Y:S01]  /*1e70*/  LEA R8, R13, UR27, 0x4 ;  /* 0x0000001b0d087c11 */ /* 0x012fe2000f8e20ff */
[----:B------:R-:W-:Y:S01]  /*1e80*/  IMAD.WIDE.U32 R14, R242, UR10, R240 ;  /* 0x0000000af20e7c25 */ /* 0x000fe2000f8e00f0 */
[----:B------:R-:W-:Y:S01]  /*1e90*/  SHF.R.S32.HI R7, RZ, 0x2, R7 ;  /* 0x00000002ff077819 */ /* 0x000fe20000011407 */
[----:B------:R-:W-:Y:S01]  /*1ea0*/  BSSY B0, `(.L_x_821) ;  /* 0x0000033000007945 */ /* 0x000fe20003800000 */
[----:B------:R-:W-:Y:S01]  /*1eb0*/  LOP3.LUT R16, R11, 0x8, R16, 0xf8, !PT ;  /* 0x000000080b107812 */ /* 0x000fe200078ef810 */
[----:B------:R-:W-:Y:S01]  /*1ec0*/  IMAD R9, R243, UR10, RZ ;  /* 0x0000000af3097c24 */ /* 0x000fe2000f8e02ff */
[----:B------:R-:W-:Y:S01]  /*1ed0*/  SHF.R.U32.HI R11, RZ, 0x3, R11 ;  /* 0x00000003ff0b7819 */ /* 0x000fe2000001160b */
[----:B------:R-:W-:Y:S01]  /*1ee0*/  IMAD.WIDE.U32 R22, R89, UR19, R238 ;  /* 0x0000001359167c25 */ /* 0x000fe2000f8e00ee */
[----:B------:R-:W-:-:S02]  /*1ef0*/  IADD3 R24, P0, R14, UR26, RZ ;  /* 0x0000001a0e187c10 */ /* 0x000fc4000ff1e0ff */
[----:B------:R-:W-:Y:S01]  /*1f00*/  ISETP.GE.AND P6, PT, R0, UR37, PT ;  /* 0x0000002500007c0c */ /* 0x000fe2000bfc6270 */
[----:B------:R-:W-:Y:S01]  /*1f10*/  IMAD R9, R242, UR11, R9 ;  /* 0x0000000bf2097c24 */ /* 0x000fe2000f8e0209 */
[----:B------:R-:W-:Y:S01]  /*1f20*/  IADD3 R7, R8, 0x1, R7 ;  /* 0x0000000108077810 */ /* 0x000fe20007ffe007 */
[----:B------:R-:W-:Y:S01]  /*1f30*/  VIADD R20, R23, UR6 ;  /* 0x0000000617147c36 */ /* 0x000fe20008000000 */
[----:B------:R-:W-:Y:S02]  /*1f40*/  LOP3.LUT R16, R16, R11, RZ, 0x3c, !PT ;  /* 0x0000000b10107212 */ /* 0x000fe400078e3cff */
[----:B------:R-:W-:Y:S01]  /*1f50*/  IADD3.X R25, R15, UR25, R9, P0, !PT ;  /* 0x000000190f197c10 */ /* 0x000fe200087fe409 */
[----:B------:R-:W-:Y:S06]  /*1f60*/  @P1 BRA `(.L_x_822) ;  /* 0x0000000000981947 */ /* 0x000fec0003800000 */
        /* <DEDUP_REMOVED lines=38> */
.L_x_822:
[----:B------:R-:W-:Y:S05]  /*21d0*/  BSYNC B0 ;  /* 0x0000000000007941 */ /* 0x000fea0003800000 */
.L_x_821:
[----:B------:R-:W-:Y:S01]  /*21e0*/  USHF.L.U64.HI UR8, UR12, 0x5, UR13 ;  /* 0x000000050c087899 */ /* 0x000fe2000801020d */
[----:B------:R-:W-:Y:S01]  /*21f0*/  BSSY B0, `(.L_x_823) ;  /* 0x000002c000007945 */ /* 0x000fe20003800000 */
[----:B------:R-:W-:Y:S01]  /*2200*/  USHF.L.U32 UR14, UR12, 0x5, URZ ;  /* 0x000000050c0e7899 */ /* 0x000fe2000800063f */
[----:B------:R-:W-:Y:S02]  /*2210*/  SHF.L.U32 R17, R5, 0x6, RZ ;  /* 0x0000000605117819 */ /* 0x000fe400000006ff */
[----:B------:R-:W-:Y:S09]  /*2220*/  @P6 BRA `(.L_x_824) ;  /* 0x0000000000a06947 */ /* 0x000ff20003800000 */
        /* <DEDUP_REMOVED lines=40> */
.L_x_824:
[----:B------:R-:W-:Y:S05]  /*24b0*/  BSYNC B0 ;  /* 0x0000000000007941 */ /* 0x000fea0003800000 */
.L_x_823:
[----:B------:R-:W0:Y:S01]  /*24c0*/  LDGDEPBAR ;  /* 0x00000000000079af */ /* 0x000e220000000000 */
[C---:B------:R-:W-:Y:S01]  /*24d0*/  ISETP.GE.AND P0, PT, R242.reuse, UR37, PT ;  /* 0x00000025f2007c0c */ /* 0x040fe2000bf06270 */
[----:B--23--:R-:W-:Y:S01]  /*24e0*/  IMAD.SHL.U32 R10, R242, 0x8, RZ ;  /* 0x00000008f20a7824 */ /* 0x00cfe200078e00ff */
[----:B------:R-:W-:Y:S01]  /*24f0*/  LOP3.LUT R17, R17, 0x1c0, RZ, 0xc0, !PT ;  /* 0x000001c011117812 */ /* 0x000fe200078ec0ff */
[----:B------:R-:W-:Y:S01]  /*2500*/  IMAD.SHL.U32 R11, R4, 0x40, RZ ;  /* 0x00000040040b7824 */ /* 0x000fe200078e00ff */
[----:B------:R-:W-:Y:S01]  /*2510*/  USHF.L.U64.HI UR15, UR10, 0x6, UR11 ;  /* 0x000000060a0f7899 */ /* 0x000fe2000801020b */
[----:B------:R-:W-:Y:S01]  /*2520*/  IMAD.WIDE.U32 R14, R18, UR20, R24 ;  /* 0x00000014120e7c25 */ /* 0x000fe2000f8e0018 */
[----:B------:R-:W-:Y:S01]  /*2530*/  LOP3.LUT R10, R17, 0x8, R10, 0xf8, !PT ;  /* 0x00000008110a7812 */ /* 0x000fe200078ef80a */
[----:B------:R-:W-:Y:S01]  /*2540*/  USHF.L.U32 UR34, UR10, 0x6, URZ ;  /* 0x000000060a227899 */ /* 0x000fe2000800063f */
[----:B-1--4-:R-:W-:Y:S01]  /*2550*/  SHF.R.U32.HI R9, RZ, 0x3, R17 ;  /* 0x00000003ff097819 */ /* 0x012fe20000011611 */
[----:B------:R-:W-:Y:S01]  /*2560*/  UIMAD UR6, UR15, UR19, URZ ;  /* 0x000000130f0672a4 */ /* 0x000fe2000f8e023f */
[----:B------:R-:W-:Y:S01]  /*2570*/  ISETP.GE.AND P6, PT, R0, UR37, PT ;  /* 0x0000002500007c0c */ /* 0x000fe2000bfc6270 */
[----:B------:R-:W-:Y:S01]  /*2580*/  IMAD.U32 R25, RZ, RZ, UR19 ;  /* 0x00000013ff197e24 */ /* 0x000fe2000f8e00ff */
[----:B------:R-:W-:Y:S01]  /*2590*/  LOP3.LUT R0, R16, 0xfffffe00, R11, 0xf8, !PT ;  /* 0xfffffe0010007812 */ /* 0x000fe200078ef80b */
[----:B------:R-:W-:Y:S01]  /*25a0*/  IMAD.MOV.U32 R16, RZ, RZ, R14 ;  /* 0x000000ffff107224 */ /* 0x000fe200078e000e */
[----:B------:R-:W-:Y:S01]  /*25b0*/  IADD3 R17, R15, UR31, RZ ;  /* 0x0000001f0f117c10 */ /* 0x000fe2000fffe0ff */
[----:B------:R-:W-:Y:S01]  /*25c0*/  IMAD.U32 R8, RZ, RZ, UR30 ;  /* 0x0000001eff087e24 */ /* 0x000fe2000f8e00ff */
[----:B------:R-:W-:Y:S01]  /*25d0*/  UIMAD UR6, UR38, UR34, UR6 ;  /* 0x00000022260672a4 */ /* 0x000fe2000f8e0206 */
[----:B------:R-:W-:Y:S01]  /*25e0*/  LOP3.LUT R10, R10, R9, RZ, 0x3c, !PT ;  /* 0x000000090a0a7212 */ /* 0x000fe200078e3cff */
[----:B------:R-:W-:Y:S01]  /*25f0*/  BSSY B0, `(.L_x_825) ;  /* 0x0000035000007945 */ /* 0x000fe20003800000 */
[----:B------:R-:W-:Y:S01]  /*2600*/  IMAD.WIDE.U32 R24, R25, UR34, R16 ;  /* 0x0000002219187c25 */ /* 0x000fe2000f8e0010 */
[----:B------:R-:W-:-:S02]  /*2610*/  IADD3 R4, R8, -UR18, R7 ;  /* 0x8000001208047c10 */ /* 0x000fc4000fffe007 */
[----:B------:R-:W-:Y:S01]  /*2620*/  LEA R226, R13, R0, 0xa ;  /* 0x000000000de27211 */ /* 0x000fe200078e50ff */
[----:B------:R-:W-:-:S04]  /*2630*/  DEPBAR.LE SB0, 0x0 ;  /* 0x000080000000791a */ /* 0x000fc80000000000 */
[----:B------:R-:W-:Y:S01]  /*2640*/  BAR.SYNC.DEFER_BLOCKING 0x0 ;  /* 0x0000000000007b1d */ /* 0x000fe20000010000 */
[----:B------:R-:W-:Y:S01]  /*2650*/  IADD3 R22, R25, UR6, RZ ;  /* 0x0000000619167c10 */ /* 0x000fe2000fffe0ff */
[----:B------:R-:W-:Y:S01]  /*2660*/  IMAD R225, R225, 0x200, R10 ;  /* 0x00000200e1e17824 */ /* 0x000fe200078e020a */
[----:B------:R-:W-:Y:S01]  /*2670*/  LEA R226, R226, UR4, 0x1 ;  /* 0x00000004e2e27c11 */ /* 0x000fe2000f8e08ff */
[----:B------:R-:W-:Y:S02]  /*2680*/  VIADD R4, R4, UR22 ;  /* 0x0000001604047c36 */ /* 0x000fe40008000000 */
        /* <DEDUP_REMOVED lines=9> */
[----:B------:R-:W2:Y:S01]  /*2720*/  @!P5 LDC.64 R20, c[0x0][0x220] ;  /* 0x00008800ff14db82 */ /* 0x000ea20000000a00 */
[----:B------:R3:W-:Y:S07]  /*2730*/  @P5 STS.128 [R227+0x18000], RZ ;  /* 0x018000ffe3005388 */ /* 0x0007ee0000000c00 */
[----:B------:R-:W4:Y:S08]  /*2740*/  @!P4 LDC.64 R10, c[0x0][0x220] ;  /* 0x00008800ff0acb82 */ /* 0x000f300000000a00 */
[----:B------:R-:W5:Y:S01]  /*2750*/  @!P2 LDC.64 R8, c[0x0][0x220] ;  /* 0x00008800ff08ab82 */ /* 0x000f620000000a00 */
        /* <DEDUP_REMOVED lines=30> */
.L_x_826:
[----:B------:R-:W-:Y:S05]  /*2940*/  BSYNC B0 ;  /* 0x0000000000007941 */ /* 0x000fea0003800000 */
.L_x_825:
        /* <DEDUP_REMOVED lines=17> */
[----:B------:R-:W5:Y:S08]  /*2a60*/  @!P4 LDC.64 R10, c[0x0][0x220] ;  /* 0x00008800ff0acb82 */ /* 0x000f700000000a00 */
[----:B--2---:R-:W2:Y:S01]  /*2a70*/  @!P2 LDC.64 R8, c[0x0][0x220] ;  /* 0x00008800ff08ab82 */ /* 0x004ea20000000a00 */
        /* <DEDUP_REMOVED lines=30> */
.L_x_828:
[----:B------:R-:W-:Y:S05]  /*2c60*/  BSYNC B0 ;  /* 0x0000000000007941 */ /* 0x000fea0003800000 */
.L_x_827:
[----:B------:R-:W-:Y:S01]  /*2c70*/  LDSM.16.M88.4 R68, [R226] ;  /* 0x00000000e244783b */ /* 0x000fe20000000200 */
[----:B------:R-:W-:Y:S01]  /*2c80*/  R2P PR, R5, 0x6 ;  /* 0x0000000605007804 */ /* 0x000fe20000000000 */
[----:B------:R-:W-:Y:S01]  /*2c90*/  IMAD.MOV.U32 R7, RZ, RZ, 0x10 ;  /* 0x00000010ff077424 */ /* 0x000fe200078e00ff */
[C---:B------:R-:W-:Y:S01]  /*2ca0*/  LOP3.LUT P0, RZ, R2.reuse, 0x2, RZ, 0xc0, !PT ;  /* 0x0000000202ff7812 */ /* 0x040fe2000780c0ff */
        /* <DEDUP_REMOVED lines=10> */
[----:B------:R-:W-:Y:S01]  /*2d50*/  UIADD3 UR37, UR32, -0x4ab325aa, URZ ;  /* 0xb54cda5620257890 */ /* 0x000fe2000fffe03f */
[--C-:B------:R-:W-:Y:S01]  /*2d60*/  IMAD R224, R7, 0x2, R226.reuse ;  /* 0x0000000207e07824 */ /* 0x100fe200078e02e2 */
[----:B------:R-:W4:Y:S01]  /*2d70*/  LDSM.16.M88.4 R72, [R225+0x11800] ;  /* 0x01180000e148783b */ /* 0x000f220000000200 */
[----:B------:R-:W-:Y:S01]  /*2d80*/  @P1 VIADD R223, R5, 0xffffffe0 ;  /* 0xffffffe005df1836 */ /* 0x000fe20000000000 */
[----:B------:R-:W-:Y:S01]  /*2d90*/  MOV R5, 0x20 ;  /* 0x0000002000057802 */ /* 0x000fe20000000f00 */
[----:B------:R-:W-:Y:S01]  /*2da0*/  IMAD.SHL.U32 R230, R6, 0x2, RZ ;  /* 0x0000000206e67824 */ /* 0x000fe200078e00ff */
[----:B------:R-:W-:Y:S01]  /*2db0*/  LDSM.16.M88.4 R32, [R224] ;  /* 0x00000000e020783b */ /* 0x000fe20000000200 */
[----:B------:R-:W-:Y:S01]  /*2dc0*/  SEL R2, R2, 0xffffffc0, !P2 ;  /* 0xffffffc002027807 */ /* 0x000fe20005000000 */
[----:B------:R-:W-:Y:S01]  /*2dd0*/  UMOV UR38, UR19 ;  /* 0x0000001300267c82 */ /* 0x000fe20008000000 */
        /* <DEDUP_REMOVED lines=10> */
[----:B------:R-:W-:Y:S01]  /*2e80*/  LOP3.LUT R230, R230, 0x6, RZ, 0xc0, !PT ;  /* 0x00000006e6e67812 */ /* 0x000fe200078ec0ff */
[C---:B------:R-:W-:Y:S01]  /*2e90*/  VIADD R215, R223.reuse, 0x800 ;  /* 0x00000800dfd77836 */ /* 0x040fe20000000000 */
[----:B------:R-:W-:Y:S01]  /*2ea0*/  VIMNMX R229, R4, UR30, PT ;  /* 0x0000001e04e57c48 */ /* 0x000fe2000bfe0100 */
[----:B------:R-:W3:Y:S01]  /*2eb0*/  LDSM.16.M88.4 R80, [R223+0x1800] ;  /* 0x00180000df50783b */ /* 0x000ee20000000200 */
[----:B------:R-:W-:Y:S01]  /*2ec0*/  IMAD R13, R2, 0x8, R13 ;  /* 0x00000008020d7824 */ /* 0x000fe200078e020d */
[C---:B------:R-:W-:Y:S01]  /*2ed0*/  IADD3 R213, R223.reuse, 0x1800, RZ ;  /* 0x00001800dfd57810 */ /* 0x040fe20007ffe0ff */
[C---:B------:R-:W-:Y:S01]  /*2ee0*/  VIADD R214, R223.reuse, 0x1000 ;  /* 0x00001000dfd67836 */ /* 0x040fe20000000000 */
[----:B------:R-:W-:Y:S01]  /*2ef0*/  LDSM.16.M88.4 R44, [R222] ;  /* 0x00000000de2c783b */ /* 0x000fe20000000200 */
[C---:B------:R-:W-:Y:S01]  /*2f00*/  VIADD R211, R223.reuse, 0x2000 ;  /* 0x00002000dfd37836 */ /* 0x040fe20000000000 */
[C---:B------:R-:W-:Y:S01]  /*2f10*/  IADD3 R209, R223.reuse, 0x3000, RZ ;  /* 0x00003000dfd17810 */ /* 0x040fe20007ffe0ff */
[C---:B------:R-:W-:Y:S01]  /*2f20*/  VIADD R210, R223.reuse, 0x2800 ;  /* 0x00002800dfd27836 */ /* 0x040fe20000000000 */
        /* <DEDUP_REMOVED lines=15> */
[----:B------:R-:W-:-:S03]  /*3020*/  IADD3 R200, R223, 0x7800, RZ ;  /* 0x00007800dfc87810 */ /* 0x000fc60007ffe0ff */
        /* <DEDUP_REMOVED lines=191> */
[----:B------:R-:W-:Y:S07]  /*3c20*/  HMMA.16816.F32.BF16 R44, R8, R22, R44 ;  /* 0x00000016082c723c */ /* 0x000fee000004182c */
[----:B------:R-:W-:-:S04]  /*3c30*/  MOV R9, UR30 ;  /* 0x0000001e00097c02 */ /* 0x000fc80008000f00 */
[----:B------:R-:W-:Y:S01]  /*3c40*/  VIADDMNMX R228, R4, 0x8, R9, PT ;  /* 0x0000000804e47846 */ /* 0x000fe20003800109 */
[----:B------:R-:W-:Y:S06]  /*3c50*/  BAR.SYNC.DEFER_BLOCKING 0x0 ;  /* 0x0000000000007b1d */ /* 0x000fec0000010000 */
        /* <DEDUP_REMOVED lines=80> */
.L_x_831:
[----:B------:R-:W-:Y:S05]  /*4160*/  BSYNC B0 ;  /* 0x0000000000007941 */ /* 0x000fea0003800000 */
.L_x_830:
[----:B------:R-:W0:Y:S02]  /*4170*/  LDGDEPBAR ;  /* 0x00000000000079af */ /* 0x000e240000000000 */
.L_x_829:
[----:B-12---:R-:W-:Y:S01]  /*4180*/  IMAD.U32 R9, RZ, RZ, UR19 ;  /* 0x00000013ff097e24 */ /* 0x006fe2000f8e00ff */
[----:B------:R-:W-:Y:S01]  /*4190*/  USHF.L.U32 UR43, UR38, 0x1, URZ ;  /* 0x00000001262b7899 */ /* 0x000fe2000800063f */
[----:B------:R-:W-:Y:S01]  /*41a0*/  IMAD.WIDE.U32 R70, R13, -0x326172a9, RZ ;  /* 0xcd9e8d570d467825 */ /* 0x000fe200078e00ff */
[----:B------:R-:W-:Y:S01]  /*41b0*/  STL.64 [R1+0x30], R16 ;  /* 0x0000301001007387 */ /* 0x000fe20000100a00 */
[----:B------:R-:W-:Y:S01]  /*41c0*/  UIADD3 UR6, UR33, -0x4498517b, URZ ;  /* 0xbb67ae8521067890 */ /* 0x000fe2000fffe03f */
[----:B------:R-:W-:Y:S01]  /*41d0*/  LEA R220, R0, UR4, 0x1 ;  /* 0x0000000400dc7c11 */ /* 0x000fe2000f8e08ff */
[----:B------:R-:W-:Y:S01]  /*41e0*/  IMAD R2, R9, 0x40, R230 ;  /* 0x0000004009027824 */ /* 0x000fe200078e02e6 */
[----:B------:R-:W-:Y:S01]  /*41f0*/  STL.64 [R1+0x28], R14 ;  /* 0x0000280e01007387 */ /* 0x000fe20000100a00 */
[----:B------:R-:W-:Y:S01]  /*4200*/  IMAD.WIDE.U32 R72, R12, -0x2daee0ad, RZ ;  /* 0xd2511f530c487825 */ /* 0x000fe200078e00ff */
[----:B------:R-:W-:Y:S01]  /*4210*/  UIADD3 UR42, UR32, -0x61c88647, URZ ;  /* 0x9e3779b9202a7890 */ /* 0x000fe2000fffe03f */
[----:B------:R-:W-:Y:S01]  /*4220*/  PRMT R235, R235, 0x7054, R235 ;  /* 0x00007054ebeb7816 */ /* 0x000fe200000000eb */
[----:B------:R-:W-:Y:S01]  /*4230*/  UIADD3 UR7, UR32, 0x3c6ef372, URZ ;  /* 0x3c6ef37220077890 */ /* 0x000fe2000fffe03f */
[C---:B------:R-:W-:Y:S01]  /*4240*/  VIADD R6, R2.reuse, 0x1 ;  /* 0x0000000102067836 */ /* 0x040fe20000000000 */
[----:B------:R-:W-:Y:S01]  /*4250*/  UIADD3 UR40, UR33, 0x32370b8f, URZ ;  /* 0x32370b8f21287890 */ /* 0x000fe2000fffe03f */
[C---:B------:R-:W-:Y:S01]  /*4260*/  VIADD R4, R2.reuse, 0x8 ;  /* 0x0000000802047836 */ /* 0x040fe20000000000 */
[----:B------:R-:W-:Y:S01]  /*4270*/  ULDC UR36, c[0x0][0x2ec] ;  /* 0x0000bb0000247ab9 */ /* 0x000fe20000000800 */
[----:B------:R-:W-:Y:S01]  /*4280*/  VIADD R20, R2, 0x28 ;  /* 0x0000002802147836 */ /* 0x000fe20000000000 */
[-C--:B------:R-:W-:Y:S01]  /*4290*/  ISETP.GE.AND P6, PT, R6, R229.reuse, PT ;  /* 0x000000e50600720c */ /* 0x080fe20003fc6270 */
[----:B------:R-:W-:Y:S01]  /*42a0*/  VIADD R10, R2, 0x29 ;  /* 0x00000029020a7836 */ /* 0x000fe20000000000 */
[-C--:B------:R-:W-:Y:S01]  /*42b0*/  ISETP.GE.AND P2, PT, R6, R228.reuse, PT ;  /* 0x000000e40600720c */ /* 0x080fe20003f46270 */
[----:B------:R-:W-:Y:S01]  /*42c0*/  VIADD R6, R2, 0x9 ;  /* 0x0000000902067836 */ /* 0x000fe20000000000 */
[-C--:B------:R-:W-:Y:S01]  /*42d0*/  ISETP.GE.AND P4, PT, R4, R229.reuse, PT ;  /* 0x000000e50400720c */ /* 0x080fe20003f86270 */
[----:B------:R-:W-:Y:S01]  /*42e0*/  VIADD R8, R2, 0x30 ;  /* 0x0000003002087836 */ /* 0x000fe20000000000 */
[-C--:B------:R-:W-:Y:S01]  /*42f0*/  ISETP.GE.AND P5, PT, R4, R228.reuse, PT ;  /* 0x000000e40400720c */ /* 0x080fe20003fa6270 */
[----:B------:R-:W-:Y:S01]  /*4300*/  VIADD R4, R2, 0x10 ;  /* 0x0000001002047836 */ /* 0x000fe20000000000 */
[CC--:B------:R-:W-:Y:S01]  /*4310*/  ISETP.GE.AND P3, PT, R6.reuse, R229.reuse, PT ;  /* 0x000000e50600720c */ /* 0x0c0fe20003f66270 */
[----:B------:R-:W-:Y:S01]  /*4320*/  UIADD3 UR41, UR32, -0x255992d5, URZ ;  /* 0xdaa66d2b20297890 */ /* 0x000fe2000fffe03f */
[-C--:B------:R-:W-:Y:S01]  /*4330*/  ISETP.GE.AND P1, PT, R6, R228.reuse, PT ;  /* 0x000000e40600720c */ /* 0x080fe20003f26270 */
[----:B------:R-:W-:Y:S01]  /*4340*/  VIADD R6, R2, 0x11 ;  /* 0x0000001102067836 */ /* 0x000fe20000000000 */
[----:B------:R-:W-:Y:S01]  /*4350*/  FSEL R69, R25, -INF , !P3 ;  /* 0xff80000019457808 */ /* 0x000fe20005800000 */
[----:B------:R-:W-:Y:S01]  /*4360*/  UIADD3 UR39, UR32, 0x78dde6e4, URZ ;  /* 0x78dde6e420277890 */ /* 0x000fe2000fffe03f */
[----:B------:R-:W-:Y:S01]  /*4370*/  FSEL R39, R27, -INF , !P1 ;  /* 0xff8000001b277808 */ /* 0x000fe20004800000 */
[----:B------:R-:W-:Y:S01]  /*4380*/  UIADD3 UR19, UR33, -0x56f99767, URZ ;  /* 0xa906689921137890 */ /* 0x000fe2000fffe03f */
[CC--:B------:R-:W-:Y:S01]  /*4390*/  ISETP.GE.AND P3, PT, R6.reuse, R229.reuse, PT ;  /* 0x000000e50600720c */ /* 0x0c0fe20003f66270 */
[----:B------:R-:W-:Y:S01]  /*43a0*/  UIADD3 UR30, UR33, -0x126145ec, URZ ;  /* 0xed9eba14211e7890 */ /* 0x000fe2000fffe03f */
[-C--:B------:R-:W-:Y:S01]  /*43b0*/  ISETP.GE.AND P1, PT, R6, R228.reuse, PT ;  /* 0x000000e40600720c */ /* 0x080fe20003f26270 */
[C---:B------:R-:W-:Y:S01]  /*43c0*/  VIADD R6, R2.reuse, 0x19 ;  /* 0x0000001902067836 */ /* 0x040fe20000000000 */
[----:B------:R-:W-:Y:S01]  /*43d0*/  FSEL R33, R65, -INF , !P3 ;  /* 0xff80000041217808 */ /* 0x000fe20005800000 */
[--C-:B------:R-:W-:Y:S01]  /*43e0*/  IMAD R218, R7, 0x2, R220.reuse ;  /* 0x0000000207da7824 */ /* 0x100fe200078e02dc */
[-C--:B------:R-:W-:Y:S01]  /*43f0*/  ISETP.GE.AND P3, PT, R2, R229.reuse, PT ;  /* 0x000000e50200720c */ /* 0x080fe20003f66270 */
[C---:B------:R-:W-:Y:S01]  /*4400*/  IMAD R217, R5.reuse, 0x2, R220 ;  /* 0x0000000205d97824 */ /* 0x040fe200078e02dc */
[----:B------:R-:W-:Y:S01]  /*4410*/  FSEL R43, R24, -INF , !P4 ;  /* 0xff800000182b7808 */ /* 0x000fe20006000000 */
[----:B------:R-:W-:Y:S01]  /*4420*/  IMAD R216, R5, 0x2, R218 ;  /* 0x0000000205d87824 */ /* 0x000fe200078e02da */
[----:B------:R-:W-:Y:S01]  /*4430*/  FSEL R41, R26, -INF , !P5 ;  /* 0xff8000001a297808 */ /* 0x000fe20006800000 */
[----:B------:R-:W-:Y:S01]  /*4440*/  LDSM.16.MT88.4 R156, [R220+0x18000] ;  /* 0x01800000dc9c783b */ /* 0x000fe20000004200 */
[----:B------:R-:W-:Y:S01]  /*4450*/  FSEL R65, R28, -INF , !P3 ;  /* 0xff8000001c417808 */ /* 0x000fe20005800000 */
[----:B------:R-:W-:Y:S01]  /*4460*/  UIADD3 UR35, UR32, 0x1715609d, URZ ;  /* 0x1715609d20237890 */ /* 0x000fe2000fffe03f */
[----:B------:R-:W-:Y:S01]  /*4470*/  FSEL R29, R29, -INF , !P6 ;  /* 0xff8000001d1d7808 */ /* 0x000fe20007000000 */
[----:B------:R-:W-:Y:S01]  /*4480*/  LDSM.16.MT88.4 R80, [R217+0x1a000] ;  /* 0x01a00000d950783b */ /* 0x000fe20000004200 */
[CC--:B------:R-:W-:Y:S01]  /*4490*/  ISETP.GE.AND P4, PT, R4.reuse, R229.reuse, PT ;  /* 0x000000e50400720c */ /* 0x0c0fe20003f86270 */
[----:B------:R-:W-:Y:S01]  /*44a0*/  UIADD3 UR4, UR33, 0x646e171e, URZ ;  /* 0x646e171e21047890 */ /* 0x000fe2000fffe03f */
[----:B------:R-:W-:Y:S01]  /*44b0*/  ISETP.GE.AND P5, PT, R4, R228, PT ;  /* 0x000000e40400720c */ /* 0x000fe20003fa6270 */
[----:B------:R-:W-:Y:S01]  /*44c0*/  VIADD R4, R2, 0x18 ;  /* 0x0000001802047836 */ /* 0x000fe20000000000 */
[----:B------:R-:W-:Y:S01]  /*44d0*/  FSEL R9, R67, -INF , !P1 ;  /* 0xff80000043097808 */ /* 0x000fe20004800000 */
[----:B------:R-:W-:Y:S01]  /*44e0*/  LDSM.16.MT88.4 R88, [R216+0x1a000] ;  /* 0x01a00000d858783b */ /* 0x000fe20000004200 */
[----:B------:R-:W-:-:S02]  /*44f0*/  ISETP.GE.AND P1, PT, R6, R229, PT ;  /* 0x000000e50600720c */ /* 0x000fc40003f26270 */
[----:B------:R-:W-:Y:S01]  /*4500*/  ISETP.GE.AND P3, PT, R6, R228, PT ;  /* 0x000000e40600720c */ /* 0x000fe20003f66270 */
[----:B------:R-:W-:Y:S01]  /*4510*/  LDSM.16.MT88.4 R96, [R220+0x1c000] ;  /* 0x01c00000dc60783b */ /* 0x000fe20000004200 */
[----:B------:R-:W-:Y:S02]  /*4520*/  FMNMX.FTZ R6, R65, R29, !PT ;  /* 0x0000001d41067209 */ /* 0x000fe40007810000 */
[----:B------:R-:W-:Y:S01]  /*4530*/  FSEL R35, R64, -INF , !P4 ;  /* 0xff80000040237808 */ /* 0x000fe20006000000 */
[----:B------:R-:W-:Y:S01]  /*4540*/  LDSM.16.MT88.4 R104, [R218+0x1c000] ;  /* 0x01c00000da68783b */ /* 0x000fe20000004200 */
[----:B------:R-:W-:Y:S02]  /*4550*/  ISETP.GE.AND P4, PT, R4, R229, PT ;  /* 0x000000e50400720c */ /* 0x000fe40003f86270 */
[----:B------:R-:W-:Y:S01]  /*4560*/  FMNMX.FTZ R6, R43, R6, !PT ;  /* 0x000000062b067209 */ /* 0x000fe20007810000 */
[----:B------:R-:W-:Y:S01]  /*4570*/  LDSM.16.MT88.4 R112, [R217+0x1c000] ;  /* 0x01c00000d970783b */ /* 0x000fe20000004200 */
[----:B------:R-:W-:-:S02]  /*4580*/  FSEL R27, R60, -INF , !P4 ;  /* 0xff8000003c1b7808 */ /* 0x000fc40006000000 */
[----:B------:R-:W-:Y:S01]  /*4590*/  ISETP.GE.AND P4, PT, R2, R228, PT ;  /* 0x000000e40200720c */ /* 0x000fe20003f86270 */
[----:B------:R-:W-:Y:S01]  /*45a0*/  LDSM.16.MT88.4 R120, [R216+0x1c000] ;  /* 0x01c00000d878783b */ /* 0x000fe20000004200 */
[----:B------:R-:W-:Y:S02]  /*45b0*/  FMNMX.FTZ R6, R69, R6, !PT ;  /* 0x0000000645067209 */ /* 0x000fe40007810000 */
[----:B------:R-:W-:Y:S01]  /*45c0*/  FSEL R21, R66, -INF , !P5 ;  /* 0xff80000042157808 */ /* 0x000fe20006800000 */
[----:B------:R-:W-:Y:S01]  /*45d0*/  LDSM.16.MT88.4 R128, [R220+0x1e000] ;  /* 0x01e00000dc80783b */ /* 0x000fe20000004200 */
[----:B------:R-:W-:Y:S02]  /*45e0*/  FSEL R25, R61, -INF , !P1 ;  /* 0xff8000003d197808 */ /* 0x000fe40004800000 */
[----:B------:R-:W-:Y:S01]  /*45f0*/  ISETP.GE.AND P5, PT, R4, R228, PT ;  /* 0x000000e40400720c */ /* 0x000fe20003fa6270 */
[C---:B------:R-:W-:Y:S01]  /*4600*/  VIADD R4, R2.reuse, 0x20 ;  /* 0x0000002002047836 */ /* 0x040fe20000000000 */
[----:B------:R-:W-:Y:S01]  /*4610*/  FSEL R37, R31, -INF , !P2 ;  /* 0xff8000001f257808 */ /* 0x000fe20005000000 */
[----:B------:R-:W-:Y:S01]  /*4620*/  LDSM.16.MT88.4 R152, [R218+0x1e000] ;  /* 0x01e00000da98783b */ /* 0x000fe20000004200 */
[----:B------:R-:W-:Y:S01]  /*4630*/  FMNMX.FTZ R24, R35, R6, !PT ;  /* 0x0000000623187209 */ /* 0x000fe20007810000 */
[----:B------:R-:W-:Y:S01]  /*4640*/  VIADD R6, R2, 0x31 ;  /* 0x0000003102067836 */ /* 0x000fe20000000000 */
[----:B------:R-:W-:Y:S01]  /*4650*/  FSEL R61, R30, -INF , !P4 ;  /* 0xff8000001e3d7808 */ /* 0x000fe20006000000 */
[----:B------:R-:W-:Y:S01]  /*4660*/  LDSM.16.MT88.4 R140, [R217+0x1e000] ;  /* 0x01e00000d98c783b */ /* 0x000fe20000004200 */
[----:B------:R-:W-:-:S02]  /*4670*/  FMNMX.FTZ R24, R33, R24, !PT ;  /* 0x0000001821187209 */ /* 0x000fc40007810000 */
[----:B------:R-:W-:Y:S01]  /*4680*/  FMNMX.FTZ R22, R61, R37, !PT ;  /* 0x000000253d167209 */ /* 0x000fe20007810000 */
[----:B------:R-:W-:Y:S01]  /*4690*/  LDSM.16.MT88.4 R168, [R220+0x1a800] ;  /* 0x01a80000dca8783b */ /* 0x000fe20000004200 */
[C---:B------:R-:W-:Y:S02]  /*46a0*/  ISETP.GE.AND P6, PT, R4.reuse, R229, PT ;  /* 0x000000e50400720c */ /* 0x040fe40003fc6270 */
[----:B------:R-:W-:Y:S01]  /*46b0*/  ISETP.GE.AND P2, PT, R4, R228, PT ;  /* 0x000000e40400720c */ /* 0x000fe20003f46270 */
[----:B------:R-:W-:Y:S01]  /*46c0*/  VIADD R4, R2, 0x21 ;  /* 0x0000002102047836 */ /* 0x000fe20000000000 */
[----:B------:R-:W-:Y:S02]  /*46d0*/  FMNMX.FTZ R24, R27, R24, !PT ;  /* 0x000000181b187209 */ /* 0x000fe40007810000 */
[----:B------:R-:W-:Y:S02]  /*46e0*/  FMNMX.FTZ R22, R41, R22, !PT ;  /* 0x0000001629167209 */ /* 0x000fe40007810000 */
[----:B------:R-:W-:-:S02]  /*46f0*/  FSEL R23, R62, -INF , !P5 ;  /* 0xff8000003e177808 */ /* 0x000fc40006800000 */
[-C--:B------:R-:W-:Y:S02]  /*4700*/  ISETP.GE.AND P5, PT, R4, R229.reuse, PT ;  /* 0x000000e50400720c */ /* 0x080fe40003fa6270 */
[----:B------:R-:W-:Y:S02]  /*4710*/  FSEL R197, R56, -INF , !P6 ;  /* 0xff80000038c57808 */ /* 0x000fe40007000000 */
[----:B------:R-:W-:Y:S02]  /*4720*/  FMNMX.FTZ R24, R25, R24, !PT ;  /* 0x0000001819187209 */ /* 0x000fe40007810000 */
[----:B------:R-:W-:Y:S02]  /*4730*/  FMNMX.FTZ R22, R39, R22, !PT ;  /* 0x0000001627167209 */ /* 0x000fe40007810000 */
[----:B------:R-:W-:Y:S02]  /*4740*/  FSEL R11, R63, -INF , !P3 ;  /* 0xff8000003f0b7808 */ /* 0x000fe40005800000 */
[----:B------:R-:W-:-:S02]  /*4750*/  ISETP.GE.AND P3, PT, R20, R229, PT ;  /* 0x000000e51400720c */ /* 0x000fc40003f66270 */
[----:B------:R-:W-:Y:S02]  /*4760*/  FSEL R174, R57, -INF , !P5 ;  /* 0xff80000039ae7808 */ /* 0x000fe40006800000 */
[----:B------:R-:W-:Y:S02]  /*4770*/  FMNMX.FTZ R31, R197, R24, !PT ;  /* 0x00000018c51f7209 */ /* 0x000fe40007810000 */
[----:B------:R-:W-:Y:S02]  /*4780*/  FMNMX.FTZ R22, R21, R22, !PT ;  /* 0x0000001615167209 */ /* 0x000fe40007810000 */
[----:B------:R-:W-:Y:S02]  /*4790*/  ISETP.GE.AND P4, PT, R10, R229, PT ;  /* 0x000000e50a00720c */ /* 0x000fe40003f86270 */
[----:B------:R-:W-:Y:S02]  /*47a0*/  FSEL R199, R52, -INF , !P3 ;  /* 0xff80000034c77808 */ /* 0x000fe40005800000 */
[----:B------:R-:W-:-:S02]  /*47b0*/  FMNMX.FTZ R24, R174, R31, !PT ;  /* 0x0000001fae187209 */ /* 0x000fc40007810000 */
[----:B------:R-:W-:Y:S02]  /*47c0*/  FMNMX.FTZ R22, R9, R22, !PT ;  /* 0x0000001609167209 */ /* 0x000fe40007810000 */
[-C--:B------:R-:W-:Y:S02]  /*47d0*/  ISETP.GE.AND P3, PT, R8, R229.reuse, PT ;  /* 0x000000e50800720c */ /* 0x080fe40003f66270 */
[----:B------:R-:W-:Y:S02]  /*47e0*/  FSEL R172, R53, -INF , !P4 ;  /* 0xff80000035ac7808 */ /* 0x000fe40006000000 */
[----:B------:R-:W-:Y:S02]  /*47f0*/  FMNMX.FTZ R31, R199, R24, !PT ;  /* 0x00000018c71f7209 */ /* 0x000fe40007810000 */
[----:B------:R-:W-:Y:S02]  /*4800*/  FMNMX.FTZ R22, R23, R22, !PT ;  /* 0x0000001617167209 */ /* 0x000fe40007810000 */
[----:B------:R-:W-:Y:S01]  /*4810*/  ISETP.GE.AND P1, PT, R4, R228, PT ;  /* 0x000000e40400720c */ /* 0x000fe20003f26270 */
[----:B------:R-:W-:Y:S01]  /*4820*/  VIADD R4, R2, 0x38 ;  /* 0x0000003802047836 */ /* 0x000fe20000000000 */
[----:B------:R-:W-:Y:S01]  /*4830*/  ISETP.GE.AND P4, PT, R6, R229, PT ;  /* 0x000000e50600720c */ /* 0x000fe20003f86270 */
[----:B------:R-:W-:Y:S01]  /*4840*/  VIADD R2, R2, 0x39 ;  /* 0x0000003902027836 */ /* 0x000fe20000000000 */
[----:B------:R-:W-:-:S02]  /*4850*/  FSEL R249, R48, -INF , !P3 ;  /* 0xff80000030f97808 */ /* 0x000fc40005800000 */
[----:B------:R-:W-:Y:S02]  /*4860*/  FMNMX.FTZ R24, R172, R31, !PT ;  /* 0x0000001fac187209 */ /* 0x000fe40007810000 */
[----:B------:R-:W-:Y:S02]  /*4870*/  FSEL R251, R58, -INF , !P2 ;  /* 0xff8000003afb7808 */ /* 0x000fe40005000000 */
[----:B------:R-:W-:Y:S02]  /*4880*/  FMNMX.FTZ R22, R11, R22, !PT ;  /* 0x000000160b167209 */ /* 0x000fe40007810000 */
[----:B------:R-:W-:Y:S02]  /*4890*/  ISETP.GE.AND P3, PT, R4, R229, PT ;  /* 0x000000e50400720c */ /* 0x000fe40003f66270 */
[----:B------:R-:W-:Y:S02]  /*48a0*/  FSEL R247, R49, -INF , !P4 ;  /* 0xff80000031f77808 */ /* 0x000fe40006000000 */
[----:B------:R-:W-:-:S02]  /*48b0*/  FMNMX.FTZ R24, R249, R24, !PT ;  /* 0x00000018f9187209 */ /* 0x000fc40007810000 */
[----:B------:R-:W-:Y:S02]  /*48c0*/  ISETP.GE.AND P2, PT, R20, R228, PT ;  /* 0x000000e41400720c */ /* 0x000fe40003f46270 */
[----:B------:R-:W-:Y:S02]  /*48d0*/  FSEL R175, R59, -INF , !P1 ;  /* 0xff8000003baf7808 */ /* 0x000fe40004800000 */
[----:B------:R-:W-:Y:S01]  /*48e0*/  FMNMX.FTZ R22, R251, R22, !PT ;  /* 0x00000016fb167209 */ /* 0x000fe20007810000 */
[----:B------:R-:W-:Y:S01]  /*48f0*/  LDSM.16.MT88.4 R56, [R216+0x18000] ;  /* 0x01800000d838783b */ /* 0x000fe20000004200 */
[----:B------:R-:W-:Y:S02]  /*4900*/  ISETP.GE.AND P4, PT, R2, R229, PT ;  /* 0x000000e50200720c */ /* 0x000fe40003f86270 */
[----:B------:R-:W-:Y:S02]  /*4910*/  FSEL R245, R44, -INF , !P3 ;  /* 0xff8000002cf57808 */ /* 0x000fe40005800000 */
[----:B------:R-:W-:-:S02]  /*4920*/  FMNMX.FTZ R24, R247, R24, !PT ;  /* 0x00000018f7187209 */ /* 0x000fc40007810000 */
[----:B------:R-:W-:Y:S02]  /*4930*/  ISETP.GE.AND P1, PT, R10, R228, PT ;  /* 0x000000e40a00720c */ /* 0x000fe40003f26270 */
[----:B------:R-:W-:Y:S02]  /*4940*/  FSEL R173, R54, -INF , !P2 ;  /* 0xff80000036ad7808 */ /* 0x000fe40005000000 */
[----:B------:R-:W-:Y:S02]  /*4950*/  FMNMX.FTZ R22, R175, R22, !PT ;  /* 0x00000016af167209 */ /* 0x000fe40007810000 */
[----:B------:R-:W-:Y:S02]  /*4960*/  FSEL R231, R45, -INF , !P4 ;  /* 0xff8000002de77808 */ /* 0x000fe40006000000 */
[----:B------:R-:W-:Y:S02]  /*4970*/  FMNMX.FTZ R24, R245, R24, !PT ;  /* 0x00000018f5187209 */ /* 0x000fe40007810000 */
[----:B------:R-:W-:-:S02]  /*4980*/  ISETP.GE.AND P2, PT, R8, R228, PT ;  /* 0x000000e40800720c */ /* 0x000fc40003f46270 */
[----:B------:R-:W-:Y:S02]  /*4990*/  FSEL R198, R55, -INF , !P1 ;  /* 0xff80000037c67808 */ /* 0x000fe40004800000 */
[----:B------:R-:W-:Y:S02]  /*49a0*/  FMNMX.FTZ R45, R173, R22, !PT ;  /* 0x00000016ad2d7209 */ /* 0x000fe40007810000 */
[----:B------:R-:W-:Y:S02]  /*49b0*/  ISETP.GE.AND P1, PT, R6, R228, PT ;  /* 0x000000e40600720c */ /* 0x000fe40003f26270 */
[----:B------:R-:W-:Y:S02]  /*49c0*/  FMNMX.FTZ R20, R231, R24, !PT ;  /* 0x00000018e7147209 */ /* 0x000fe40007810000 */
[----:B------:R-:W-:Y:S02]  /*49d0*/  FSEL R195, R50, -INF , !P2 ;  /* 0xff80000032c37808 */ /* 0x000fe40005000000 */
[----:B------:R-:W-:Y:S01]  /*49e0*/  FMNMX.FTZ R6, R198, R45, !PT ;  /* 0x0000002dc6067209 */ /* 0x000fe20007810000 */
[----:B------:R-:W1:Y:S01]  /*49f0*/  SHFL.BFLY PT, R31, R20, 0x2, 0x1f ;  /* 0x0c401f00141f7f89 */ /* 0x000e6200000e0000 */
[----:B------:R-:W-:-:S02]  /*4a00*/  ISETP.GE.AND P2, PT, R4, R228, PT ;  /* 0x000000e40400720c */ /* 0x000fc40003f46270 */
[----:B------:R-:W-:Y:S02]  /*4a10*/  FSEL R193, R51, -INF , !P1 ;  /* 0xff80000033c17808 */ /* 0x000fe40004800000 */
[----:B------:R-:W-:Y:S01]  /*4a20*/  FMNMX.FTZ R6, R195, R6, !PT ;  /* 0x00000006c3067209 */ /* 0x000fe20007810000 */
[----:B------:R-:W-:Y:S01]  /*4a30*/  LDSM.16.MT88.4 R48, [R217+0x18000] ;  /* 0x01800000d930783b */ /* 0x000fe20000004200 */
[----:B------:R-:W-:Y:S02]  /*4a40*/  ISETP.GE.AND P1, PT, R2, R228, PT ;  /* 0x000000e40200720c */ /* 0x000fe40003f26270 */
[----:B------:R-:W-:Y:S02]  /*4a50*/  FSEL R191, R46, -INF , !P2 ;  /* 0xff8000002ebf7808 */ /* 0x000fe40005000000 */
[----:B------:R-:W-:Y:S01]  /*4a60*/  FMNMX.FTZ R4, R193, R6, !PT ;  /* 0x00000006c1047209 */ /* 0x000fe20007810000 */
[----:B------:R-:W-:Y:S01]  /*4a70*/  IMAD.U32 R6, RZ, RZ, UR43 ;  /* 0x0000002bff067e24 */ /* 0x000fe2000f8e00ff */
[----:B------:R-:W-:Y:S01]  /*4a80*/  FSEL R189, R47, -INF , !P1 ;  /* 0xff8000002fbd7808 */ /* 0x000fe20004800000 */
[----:B------:R-:W-:Y:S01]  /*4a90*/  UIADD3 UR43, UR43, 0x1, URZ ;  /* 0x000000012b2b7890 */ /* 0x000fe2000fffe03f */
[----:B------:R-:W-:-:S02]  /*4aa0*/  FMNMX.FTZ R4, R191, R4, !PT ;  /* 0x00000004bf047209 */ /* 0x000fc40007810000 */
[----:B------:R-:W-:Y:S02]  /*4ab0*/  LOP3.LUT R2, R3, UR32, RZ, 0x3c, !PT ;  /* 0x0000002003027c12 */ /* 0x000fe4000f8e3cff */
[----:B------:R-:W-:Y:S02]  /*4ac0*/  FMNMX.FTZ R4, R189, R4, !PT ;  /* 0x00000004bd047209 */ /* 0x000fe40007810000 */
[----:B------:R-:W-:Y:S02]  /*4ad0*/  LOP3.LUT R3, R71, R2, RZ, 0x3c, !PT ;  /* 0x0000000247037212 */ /* 0x000fe400078e3cff */
[----:B------:R-:W-:Y:S01]  /*4ae0*/  LOP3.LUT R6, R73, UR33, R6, 0x96, !PT ;  /* 0x0000002149067c12 */ /* 0x000fe2000f8e9606 */
[----:B------:R-:W2:Y:S01]  /*4af0*/  SHFL.BFLY PT, R45, R4, 0x2, 0x1f ;  /* 0x0c401f00042d7f89 */ /* 0x000ea200000e0000 */
[----:B-1----:R-:W-:Y:S01]  /*4b00*/  FMNMX.FTZ R20, R20, R31, !PT ;  /* 0x0000001f14147209 */ /* 0x002fe20007810000 */
[----:B------:R-:W-:-:S04]  /*4b10*/  IMAD.WIDE.U32 R14, R3, -0x2daee0ad, RZ ;  /* 0xd2511f53030e7825 */ /* 0x000fc800078e00ff */
[----:B------:R-:W1:Y:S01]  /*4b20*/  SHFL.BFLY PT, R31, R20, 0x1, 0x1f ;  /* 0x0c201f00141f7f89 */ /* 0x000e6200000e0000 */
[----:B------:R-:W-:Y:S01]  /*4b30*/  LOP3.LUT R3, R15, UR6, R72, 0x96, !PT ;  /* 0x000000060f037c12 */ /* 0x000fe2000f8e9648 */
[----:B------:R-:W-:Y:S01]  /*4b40*/  IMAD.WIDE.U32 R46, R6, -0x326172a9, RZ ;  /* 0xcd9e8d57062e7825 */ /* 0x000fe200078e00ff */
[----:B------:R-:W-:Y:S01]  /*4b50*/  UIADD3 UR6, UR33, 0x76cf5d0a, URZ ;  /* 0x76cf5d0a21067890 */ /* 0x000fe2000fffe03f */
[----:B------:R-:W-:Y:S02]  /*4b60*/  LDSM.16.MT88.4 R72, [R218+0x1a000] ;  /* 0x01a00000da48783b */ /* 0x000fe40000004200 */
[----:B------:R-:W-:Y:S01]  /*4b70*/  IMAD.WIDE.U32 R16, R3, -0x326172a9, RZ ;  /* 0xcd9e8d5703107825 */ /* 0x000fe200078e00ff */
[----:B------:R-:W-:-:S04]  /*4b80*/  LOP3.LUT R3, R47, UR42, R70, 0x96, !PT ;  /* 0x0000002a2f037c12 */ /* 0x000fc8000f8e9646 */
[----:B------:R-:W-:Y:S01]  /*4b90*/  LOP3.LUT R30, R17, UR7, R46, 0x96, !PT ;  /* 0x00000007111e7c12 */ /* 0x000fe2000f8e962e */
[----:B------:R-:W-:-:S05]  /*4ba0*/  IMAD.WIDE.U32 R124, R3, -0x2daee0ad, RZ ;  /* 0xd2511f53037c7825 */ /* 0x000fca00078e00ff */
[----:B------:R-:W-:Y:S02]  /*4bb0*/  LOP3.LUT R6, R125, UR6, R14, 0x96, !PT ;  /* 0x000000067d067c12 */ /* 0x000fe4000f8e960e */
[----:B--2---:R-:W-:-:S03]  /*4bc0*/  FMNMX.FTZ R4, R4, R45, !PT ;  /* 0x0000002d04047209 */ /* 0x004fc60007810000 */
[----:B------:R-:W-:Y:S02]  /*4bd0*/  IMAD.WIDE.U32 R44, R6, -0x326172a9, RZ ;  /* 0xcd9e8d57062c7825 */ /* 0x000fe400078e00ff */
[----:B------:R-:W2:Y:S01]  /*4be0*/  SHFL.BFLY PT, R3, R4, 0x1, 0x1f ;  /* 0x0c201f0004037f89 */ /* 0x000ea200000e0000 */
[----:B-1----:R-:W-:Y:S01]  /*4bf0*/  FMNMX.FTZ R164, R20, R31, !PT ;  /* 0x0000001f14a47209 */ /* 0x002fe20007810000 */
[----:B------:R-:W-:Y:S01]  /*4c00*/  IMAD.WIDE.U32 R30, R30, -0x2daee0ad, RZ ;  /* 0xd2511f531e1e7825 */ /* 0x000fe200078e00ff */
[----:B------:R-:W-:Y:S02]  /*4c10*/  LOP3.LUT R6, R45, UR41, R16, 0x96, !PT ;  /* 0x000000292d067c12 */ /* 0x000fe4000f8e9610 */
[C---:B------:R-:W-:Y:S01]  /*4c20*/  FSETP.NEU.FTZ.AND P1, PT, R164.reuse, -INF , PT ;  /* 0xff800000a400780b */ /* 0x040fe20003f3d000 */
[----:B------:R-:W-:Y:S01]  /*4c30*/  FMUL.FTZ R194, R164, UR36 ;  /* 0x00000024a4c27c20 */ /* 0x000fe20008410000 */
[----:B------:R-:W-:-:S04]  /*4c40*/  LOP3.LUT R124, R31, UR40, R124, 0x96, !PT ;  /* 0x000000281f7c7c12 */ /* 0x000fc8000f8e967c */
[----:B------:R-:W-:Y:S01]  /*4c50*/  FSEL R194, R194, RZ, P1 ;  /* 0x000000ffc2c27208 */ /* 0x000fe20000800000 */
[----:B------:R-:W-:-:S04]  /*4c60*/  IMAD.WIDE.U32 R124, R124, -0x326172a9, RZ ;  /* 0xcd9e8d577c7c7825 */ /* 0x000fc800078e00ff */
[----:B------:R-:W-:Y:S01]  /*4c70*/  FFMA.FTZ R185, R29, UR36, -R194 ;  /* 0x000000241db97c23 */ /* 0x000fe200080108c2 */
[----:B------:R-:W-:Y:S01]  /*4c80*/  LOP3.LUT R28, R125, UR39, R44, 0x96, !PT ;  /* 0x000000277d1c7c12 */ /* 0x000fe2000f8e962c */
[----:B------:R-:W-:-:S04]  /*4c90*/  IMAD.WIDE.U32 R44, R6, -0x2daee0ad, RZ ;  /* 0xd2511f53062c7825 */ /* 0x000fc800078e00ff */
[--C-:B------:R-:W-:Y:S01]  /*4ca0*/  FFMA.FTZ R183, R43, UR36, -R194.reuse ;  /* 0x000000242bb77c23 */ /* 0x100fe200080108c2 */
[--C-:B------:R-:W-:Y:S01]  /*4cb0*/  FFMA.FTZ R186, R65, UR36, -R194.reuse ;  /* 0x0000002441ba7c23 */ /* 0x100fe200080108c2 */
[----:B------:R-:W-:Y:S01]  /*4cc0*/  FFMA.FTZ R178, R69, UR36, -R194 ;  /* 0x0000002445b27c23 */ /* 0x000fe200080108c2 */
[----:B------:R-:W-:Y:S01]  /*4cd0*/  IMAD.WIDE.U32 R28, R28, -0x2daee0ad, RZ ;  /* 0xd2511f531c1c7825 */ /* 0x000fe200078e00ff */
[----:B------:R-:W-:Y:S01]  /*4ce0*/  LOP3.LUT R30, R45, UR30, R30, 0x96, !PT ;  /* 0x0000001e2d1e7c12 */ /* 0x000fe2000f8e961e */
[----:B------:R-:W-:Y:S01]  /*4cf0*/  MUFU.EX2 R185, R185 ;  /* 0x000000b900b97308 */ /* 0x000fe20000000800 */
[----:B--2---:R-:W-:Y:S01]  /*4d00*/  FMNMX.FTZ R3, R4, R3, !PT ;  /* 0x0000000304037209 */ /* 0x004fe20007810000 */
[----:B------:R-:W-:Y:S01]  /*4d10*/  LDSM.16.MT88.4 R64, [R220+0x1a000] ;  /* 0x01a00000dc40783b */ /* 0x000fe20000004200 */
[----:B------:R-:W-:Y:S01]  /*4d20*/  LOP3.LUT R4, R29, UR19, R44, 0x96, !PT ;  /* 0x000000131d047c12 */ /* 0x000fe2000f8e962c */
[----:B------:R-:W-:Y:S01]  /*4d30*/  IMAD.WIDE.U32 R30, R30, -0x326172a9, RZ ;  /* 0xcd9e8d571e1e7825 */ /* 0x000fe200078e00ff */
[----:B------:R-:W-:-:S03]  /*4d40*/  FSETP.NEU.FTZ.AND P1, PT, R3, -INF , PT ;  /* 0xff8000000300780b */ /* 0x000fc60003f3d000 */
[----:B------:R-:W-:Y:S01]  /*4d50*/  FMUL.FTZ R188, R3, UR36 ;  /* 0x0000002403bc7c20 */ /* 0x000fe20008410000 */
[----:B------:R-:W-:Y:S01]  /*4d60*/  FFMA.FTZ R166, R27, UR36, -R194 ;  /* 0x000000241ba67c23 */ /* 0x000fe200080108c2 */
[----:B------:R-:W-:Y:S01]  /*4d70*/  IMAD.WIDE.U32 R42, R4, -0x326172a9, RZ ;  /* 0xcd9e8d57042a7825 */ /* 0x000fe200078e00ff */
[----:B------:R-:W-:Y:S01]  /*4d80*/  MUFU.EX2 R186, R186 ;  /* 0x000000ba00ba7308 */ /* 0x000fe20000000800 */
[----:B------:R-:W-:Y:S02]  /*4d90*/  LOP3.LUT R26, R31, UR35, R124, 0x96, !PT ;  /* 0x000000231f1a7c12 */ /* 0x000fe4000f8e967c */
[--C-:B------:R-:W-:Y:S01]  /*4da0*/  FFMA.FTZ R165, R25, UR36, -R194.reuse ;  /* 0x0000002419a57c23 */ /* 0x100fe200080108c2 */
[----:B------:R-:W-:Y:S01]  /*4db0*/  FSEL R188, R188, RZ, P1 ;  /* 0x000000ffbcbc7208 */ /* 0x000fe20000800000 */
[----:B------:R-:W-:Y:S01]  /*4dc0*/  FFMA.FTZ R179, R35, UR36, -R194 ;  /* 0x0000002423b37c23 */ /* 0x000fe200080108c2 */
[----:B------:R-:W-:Y:S01]  /*4dd0*/  SHF.R.U32.HI R6, RZ, 0x10, R42 ;  /* 0x00000010ff067819 */ /* 0x000fe2000001162a */
[----:B------:R-:W-:Y:S01]  /*4de0*/  IMAD.WIDE.U32 R26, R26, -0x2daee0ad, RZ ;  /* 0xd2511f531a1a7825 */ /* 0x000fe200078e00ff */
[----:B------:R-:W-:-:S03]  /*4df0*/  LOP3.LUT R8, R43, UR37, R30, 0x96, !PT ;  /* 0x000000252b087c12 */ /* 0x000fc6000f8e961e */
[--C-:B------:R-:W-:Y:S01]  /*4e00*/  FFMA.FTZ R182, R41, UR36, -R188.reuse ;  /* 0x0000002429b67c23 */ /* 0x100fe200080108bc */
[--C-:B------:R-:W-:Y:S01]  /*4e10*/  FFMA.FTZ R181, R39, UR36, -R188.reuse ;  /* 0x0000002427b57c23 */ /* 0x100fe200080108bc */
[----:B------:R-:W-:Y:S01]  /*4e20*/  LOP3.LUT R5, R6, 0xff, RZ, 0xc0, !PT ;  /* 0x000000ff06057812 */ /* 0x000fe200078ec0ff */
[--C-:B------:R-:W-:Y:S01]  /*4e30*/  FFMA.FTZ R187, R37, UR36, -R188.reuse ;  /* 0x0000002425bb7c23 */ /* 0x100fe200080108bc */
[----:B------:R-:W-:Y:S01]  /*4e40*/  LOP3.LUT R29, R42, 0xffff, RZ, 0xc0, !PT ;  /* 0x0000ffff2a1d7812 */ /* 0x000fe200078ec0ff */
[--C-:B------:R-:W-:Y:S01]  /*4e50*/  FFMA.FTZ R184, R61, UR36, -R188.reuse ;  /* 0x000000243db87c23 */ /* 0x100fe200080108bc */
[----:B------:R-:W-:Y:S01]  /*4e60*/  MUFU.EX2 R182, R182 ;  /* 0x000000b600b67308 */ /* 0x000fe20000000800 */
[----:B------:R-:W-:Y:S01]  /*4e70*/  LOP3.LUT R6, R8, 0xffff, RZ, 0xc0, !PT ;  /* 0x0000ffff08067812 */ /* 0x000fe200078ec0ff */
[----:B------:R-:W-:Y:S01]  /*4e80*/  FFMA.FTZ R167, R23, UR36, -R188 ;  /* 0x0000002417a77c23 */ /* 0x000fe200080108bc */
[----:B------:R-:W-:Y:S01]  /*4e90*/  SHF.R.U32.HI R4, RZ, 0x18, R42 ;  /* 0x00000018ff047819 */ /* 0x000fe2000001162a */
[----:B------:R-:W-:Y:S01]  /*4ea0*/  FFMA.FTZ R177, R21, UR36, -R188 ;  /* 0x0000002415b17c23 */ /* 0x000fe200080108bc */
[----:B------:R-:W-:Y:S01]  /*4eb0*/  LOP3.LUT R10, R42, 0xff, RZ, 0xc0, !PT ;  /* 0x000000ff2a0a7812 */ /* 0x000fe200078ec0ff */
[----:B------:R-:W-:Y:S01]  /*4ec0*/  FFMA.FTZ R176, R33, UR36, -R194 ;  /* 0x0000002421b07c23 */ /* 0x000fe200080108c2 */
[----:B------:R-:W-:Y:S01]  /*4ed0*/  SHF.R.U32.HI R29, RZ, 0x8, R29 ;  /* 0x00000008ff1d7819 */ /* 0x000fe2000001161d */
[----:B------:R-:W1:Y:S01]  /*4ee0*/  MUFU.EX2 R181, R181 ;  /* 0x000000b500b57308 */ /* 0x000e620000000800 */
[----:B------:R-:W-:Y:S01]  /*4ef0*/  LOP3.LUT R148, R8, 0xff, RZ, 0xc0, !PT ;  /* 0x000000ff08947812 */ /* 0x000fe200078ec0ff */
[----:B------:R-:W2:Y:S01]  /*4f00*/  LDSM.16.MT88.4 R40, [R218+0x18000] ;  /* 0x01800000da28783b */ /* 0x000ea20000004200 */
[----:B------:R-:W-:Y:S01]  /*4f10*/  SHF.R.U32.HI R37, RZ, 0x8, R6 ;  /* 0x00000008ff257819 */ /* 0x000fe20000011606 */
[----:B------:R-:W-:Y:S01]  /*4f20*/  FFMA.FTZ R180, R9, UR36, -R188 ;  /* 0x0000002409b47c23 */ /* 0x000fe200080108bc */
[----:B------:R-:W-:Y:S01]  /*4f30*/  PRMT R4, R5, 0x5410, R4 ;  /* 0x0000541005047816 */ /* 0x000fe20000000004 */
[----:B------:R-:W-:Y:S01]  /*4f40*/  FFMA.FTZ R196, R251, UR36, -R188 ;  /* 0x00000024fbc47c23 */ /* 0x000fe200080108bc */
[----:B------:R-:W-:Y:S01]  /*4f50*/  PRMT R0, R10, 0x5410, R29 ;  /* 0x000054100a007816 */ /* 0x000fe2000000001d */
[----:B------:R-:W-:Y:S01]  /*4f60*/  MUFU.EX2 R184, R184 ;  /* 0x000000b800b87308 */ /* 0x000fe20000000800 */
[----:B------:R-:W-:Y:S01]  /*4f70*/  PRMT R148, R148, 0x5410, R37 ;  /* 0x0000541094947816 */ /* 0x000fe20000000025 */
[----:B------:R-:W-:Y:S01]  /*4f80*/  FFMA.FTZ R197, R197, UR36, -R194 ;  /* 0x00000024c5c57c23 */ /* 0x000fe200080108c2 */
[----:B------:R-:W-:Y:S01]  /*4f90*/  SHF.R.U32.HI R10, RZ, 0x10, R8 ;  /* 0x00000010ff0a7819 */ /* 0x000fe20000011608 */
[----:B------:R-:W-:Y:S01]  /*4fa0*/  FFMA.FTZ R190, R174, UR36, -R194 ;  /* 0x00000024aebe7c23 */ /* 0x000fe200080108c2 */
[--C-:B------:R-:W-:Y:S01]  /*4fb0*/  HSET2.LE.AND R151, R4, R235.reuse, PT ;  /* 0x000000eb04977233 */ /* 0x100fe20003803000 */
[----:B------:R-:W-:Y:S01]  /*4fc0*/  FFMA.FTZ R251, R175, UR36, -R188 ;  /* 0x00000024affb7c23 */ /* 0x000fe200080108bc */
[----:B------:R-:W-:Y:S01]  /*4fd0*/  SHF.R.U32.HI R7, RZ, 0x18, R8 ;  /* 0x00000018ff077819 */ /* 0x000fe20000011608 */
[----:B------:R-:W3:Y:S01]  /*4fe0*/  MUFU.EX2 R187, R187 ;  /* 0x000000bb00bb7308 */ /* 0x000ee20000000800 */
[----:B------:R-:W-:Y:S01]  /*4ff0*/  LOP3.LUT R6, R10, 0xff, RZ, 0xc0, !PT ;  /* 0x000000ff0a067812 */ /* 0x000fe200078ec0ff */
[--C-:B------:R-:W-:Y:S01]  /*5000*/  FFMA.FTZ R199, R199, UR36, -R194.reuse ;  /* 0x00000024c7c77c23 */ /* 0x100fe200080108c2 */
[--C-:B------:R-:W-:Y:S01]  /*5010*/  HSET2.LE.AND R148, R148, R235.reuse, PT ;  /* 0x000000eb94947233 */ /* 0x100fe20003803000 */
[----:B------:R-:W-:Y:S01]  /*5020*/  FFMA.FTZ R192, R172, UR36, -R194 ;  /* 0x00000024acc07c23 */ /* 0x000fe200080108c2 */
[----:B-1----:R-:W-:Y:S01]  /*5030*/  F2FP.BF16.F32.PACK_AB R4, R181, R182 ;  /* 0x000000b6b504723e */ /* 0x002fe200000010ff */
[--C-:B------:R-:W-:Y:S01]  /*5040*/  FFMA.FTZ R244, R173, UR36, -R188.reuse ;  /* 0x00000024adf47c23 */ /* 0x100fe200080108bc */
[----:B------:R-:W-:Y:S01]  /*5050*/  F2FP.BF16.F32.PACK_AB R5, R185, R186 ;  /* 0x000000bab905723e */ /* 0x000fe200000010ff */
[----:B------:R-:W-:Y:S01]  /*5060*/  MUFU.EX2 R183, R183 ;  /* 0x000000b700b77308 */ /* 0x000fe20000000800 */
[----:B------:R-:W-:Y:S01]  /*5070*/  HSET2.LE.AND R150, R0, R235, PT ;  /* 0x000000eb00967233 */ /* 0x000fe20003803000 */
[----:B------:R-:W-:Y:S01]  /*5080*/  FFMA.FTZ R198, R198, UR36, -R188 ;  /* 0x00000024c6c67c23 */ /* 0x000fe200080108bc */
[----:B------:R-:W-:Y:S01]  /*5090*/  PRMT R0, R6, 0x5410, R7 ;  /* 0x0000541006007816 */ /* 0x000fe20000000007 */
[----:B------:R-:W-:Y:S01]  /*50a0*/  LDSM.16.MT88.4 R172, [R220+0x19000] ;  /* 0x01900000dcac783b */ /* 0x000fe20000004200 */
[----:B------:R-:W-:-:S02]  /*50b0*/  LOP3.LUT R151, R151, R4, RZ, 0xc0, !PT ;  /* 0x0000000497977212 */ /* 0x000fc400078ec0ff */
[----:B------:R-:W-:Y:S01]  /*50c0*/  LOP3.LUT R148, R148, R5, RZ, 0xc0, !PT ;  /* 0x0000000594947212 */ /* 0x000fe200078ec0ff */
[----:B------:R-:W1:Y:S01]  /*50d0*/  MUFU.EX2 R178, R178 ;  /* 0x000000b200b27308 */ /* 0x000e620000000800 */
[----:B------:R-:W4:Y:S01]  /*50e0*/  LDSM.16.MT88.4 R4, [R216+0x1e000] ;  /* 0x01e00000d804783b */ /* 0x000f220000004200 */
[----:B------:R-:W-:Y:S02]  /*50f0*/  HSET2.LE.AND R149, R0, R235, PT ;  /* 0x000000eb00957233 */ /* 0x000fe40003803000 */
[----:B---3--:R-:W-:Y:S02]  /*5100*/  F2FP.BF16.F32.PACK_AB R0, R187, R184 ;  /* 0x000000b8bb00723e */ /* 0x008fe400000010ff */
[C---:B------:R-:W-:Y:S02]  /*5110*/  LOP3.LUT R25, R26.reuse, 0xffff, RZ, 0xc0, !PT ;  /* 0x0000ffff1a197812 */ /* 0x040fe400078ec0ff */
[----:B------:R-:W-:Y:S01]  /*5120*/  LOP3.LUT R149, R149, R0, RZ, 0xc0, !PT ;  /* 0x0000000095957212 */ /* 0x000fe200078ec0ff */
[----:B------:R-:W-:Y:S01]  /*5130*/  FFMA.FTZ R0, R11, UR36, -R188 ;  /* 0x000000240b007c23 */ /* 0x000fe200080108bc */
[----:B------:R-:W-:Y:S01]  /*5140*/  SHF.R.U32.HI R25, RZ, 0x8, R25 ;  /* 0x00000008ff197819 */ /* 0x000fe20000011619 */
[----:B------:R-:W-:Y:S01]  /*5150*/  MUFU.EX2 R166, R166 ;  /* 0x000000a600a67308 */ /* 0x000fe20000000800 */
[----:B------:R-:W-:-:S02]  /*5160*/  LOP3.LUT R10, R26, 0xff, RZ, 0xc0, !PT ;  /* 0x000000ff1a0a7812 */ /* 0x000fc400078ec0ff */
[--C-:B------:R-:W-:Y:S02]  /*5170*/  SHF.R.U32.HI R8, RZ, 0x10, R26.reuse ;  /* 0x00000010ff087819 */ /* 0x100fe4000001161a */
[----:B------:R-:W-:Y:S02]  /*5180*/  SHF.R.U32.HI R21, RZ, 0x18, R26 ;  /* 0x00000018ff157819 */ /* 0x000fe4000001161a */
[----:B------:R-:W-:Y:S01]  /*5190*/  LOP3.LUT R28, R27, UR4, R28, 0x96, !PT ;  /* 0x000000041b1c7c12 */ /* 0x000fe2000f8e961c */
[----:B------:R-:W3:Y:S01]  /*51a0*/  MUFU.EX2 R165, R165 ;  /* 0x000000a500a57308 */ /* 0x000ee20000000800 */
[----:B------:R-:W-:Y:S02]  /*51b0*/  PRMT R10, R10, 0x5410, R25 ;  /* 0x000054100a0a7816 */ /* 0x000fe40000000019 */
[----:B------:R-:W4:Y:S01]  /*51c0*/  LDSM.16.MT88.4 R24, [R218+0x18800] ;  /* 0x01880000da18783b */ /* 0x000f220000004200 */
[----:B-1----:R-:W-:Y:S02]  /*51d0*/  F2FP.BF16.F32.PACK_AB R29, R178, R183 ;  /* 0x000000b7b21d723e */ /* 0x002fe400000010ff */
[----:B------:R-:W-:-:S02]  /*51e0*/  LOP3.LUT R8, R8, 0xff, RZ, 0xc0, !PT ;  /* 0x000000ff08087812 */ /* 0x000fc400078ec0ff */
[----:B------:R-:W-:Y:S01]  /*51f0*/  MUFU.EX2 R167, R167 ;  /* 0x000000a700a77308 */ /* 0x000fe20000000800 */
[----:B------:R-:W-:Y:S02]  /*5200*/  LOP3.LUT R150, R150, R29, RZ, 0xc0, !PT ;  /* 0x0000001d96967212 */ /* 0x000fe400078ec0ff */
[----:B------:R-:W-:Y:S02]  /*5210*/  LOP3.LUT R23, R28, 0xffff, RZ, 0xc0, !PT ;  /* 0x0000ffff1c177812 */ /* 0x000fe400078ec0ff */
[----:B------:R-:W-:Y:S02]  /*5220*/  PRMT R8, R8, 0x5410, R21 ;  /* 0x0000541008087816 */ /* 0x000fe40000000015 */
[----:B------:R-:W-:Y:S01]  /*5230*/  HSET2.LE.AND R10, R10, R235, PT ;  /* 0x000000eb0a0a7233 */ /* 0x000fe20003803000 */
[----:B------:R-:W1:Y:S01]  /*5240*/  MUFU.EX2 R0, R0 ;  /* 0x0000000000007308 */ /* 0x000e620000000800 */
[----:B------:R-:W-:Y:S01]  /*5250*/  HMMA.16816.F32.BF16 R160, R148, R156, RZ ;  /* 0x0000009c94a0723c */ /* 0x000fe200000418ff */
[----:B---3--:R-:W-:-:S02]  /*5260*/  F2FP.BF16.F32.PACK_AB R11, R165, R166 ;  /* 0x000000a6a50b723e */ /* 0x008fc400000010ff */
[----:B------:R-:W-:Y:S02]  /*5270*/  LOP3.LUT R34, R28, 0xff, RZ, 0xc0, !PT ;  /* 0x000000ff1c227812 */ /* 0x000fe400078ec0ff */
[----:B------:R-:W-:Y:S01]  /*5280*/  SHF.R.U32.HI R23, RZ, 0x8, R23 ;  /* 0x00000008ff177819 */ /* 0x000fe20000011617 */
[C---:B--2---:R-:W-:Y:S01]  /*5290*/  HMMA.16816.F32.BF16 R36, R148.reuse, R40, RZ ;  /* 0x000000289424723c */ /* 0x044fe200000418ff */
[----:B------:R-:W-:Y:S01]  /*52a0*/  MUFU.EX2 R179, R179 ;  /* 0x000000b300b37308 */ /* 0x000fe20000000800 */
[----:B------:R-:W-:Y:S02]  /*52b0*/  SHF.R.U32.HI R21, RZ, 0x10, R28 ;  /* 0x00000010ff157819 */ /* 0x000fe4000001161c */
[----:B------:R-:W-:Y:S02]  /*52c0*/  LOP3.LUT R10, R10, R11, RZ, 0xc0, !PT ;  /* 0x0000000b0a0a7212 */ /* 0x000fe400078ec0ff */
[----:B------:R-:W-:Y:S01]  /*52d0*/  HMMA.16816.F32.BF16 R44, R148, R48, RZ ;  /* 0x00000030942c723c */ /* 0x000fe200000418ff */
[----:B------:R-:W-:-:S02]  /*52e0*/  HSET2.LE.AND R8, R8, R235, PT ;  /* 0x000000eb08087233 */ /* 0x000fc40003803000 */
[----:B------:R-:W2:Y:S01]  /*52f0*/  MUFU.EX2 R176, R176 ;  /* 0x000000b000b07308 */ /* 0x000ea20000000800 */
[----:B------:R-:W-:Y:S02]  /*5300*/  PRMT R34, R34, 0x5410, R23 ;  /* 0x0000541022227816 */ /* 0x000fe40000000017 */
[C---:B------:R-:W-:Y:S01]  /*5310*/  HMMA.16816.F32.BF16 R52, R148.reuse, R56, RZ ;  /* 0x000000389434723c */ /* 0x040fe200000418ff */
[----:B-1----:R-:W-:Y:S02]  /*5320*/  F2FP.BF16.F32.PACK_AB R11, R0, R167 ;  /* 0x000000a7000b723e */ /* 0x002fe400000010ff */
[----:B------:R-:W-:Y:S02]  /*5330*/  SHF.R.U32.HI R32, RZ, 0x18, R28 ;  /* 0x00000018ff207819 */ /* 0x000fe4000001161c */
[----:B------:R-:W-:Y:S01]  /*5340*/  MUFU.EX2 R177, R177 ;  /* 0x000000b100b17308 */ /* 0x000fe20000000800 */
[----:B------:R-:W-:Y:S01]  /*5350*/  HMMA.16816.F32.BF16 R60, R148, R64, RZ ;  /* 0x00000040943c723c */ /* 0x000fe200000418ff */
[----:B------:R-:W-:Y:S01]  /*5360*/  LOP3.LUT R21, R21, 0xff, RZ, 0xc0, !PT ;  /* 0x000000ff15157812 */ /* 0x000fe200078ec0ff */
[----:B------:R-:W-:Y:S01]  /*5370*/  LDSM.16.MT88.4 R28, [R220+0x18800] ;  /* 0x01880000dc1c783b */ /* 0x000fe20000004200 */
[----:B------:R-:W-:-:S02]  /*5380*/  LOP3.LUT R11, R8, R11, RZ, 0xc0, !PT ;  /* 0x0000000b080b7212 */ /* 0x000fc400078ec0ff */
[--C-:B------:R-:W-:Y:S01]  /*5390*/  HSET2.LE.AND R8, R34, R235.reuse, PT ;  /* 0x000000eb22087233 */ /* 0x100fe20003803000 */
[C---:B------:R-:W-:Y:S01]  /*53a0*/  HMMA.16816.F32.BF16 R68, R148.reuse, R72, RZ ;  /* 0x000000489444723c */ /* 0x040fe200000418ff */
[----:B------:R-:W1:Y:S01]  /*53b0*/  MUFU.EX2 R180, R180 ;  /* 0x000000b400b47308 */ /* 0x000e620000000800 */
[----:B------:R-:W-:Y:S02]  /*53c0*/  PRMT R32, R21, 0x5410, R32 ;  /* 0x0000541015207816 */ /* 0x000fe40000000020 */
[----:B--2---:R-:W-:Y:S01]  /*53d0*/  F2FP.BF16.F32.PACK_AB R9, R176, R179 ;  /* 0x000000b3b009723e */ /* 0x004fe200000010ff */
[----:B------:R-:W2:Y:S01]  /*53e0*/  LDSM.16.MT88.4 R20, [R217+0x18800] ;  /* 0x01880000d914783b */ /* 0x000ea20000004200 */
[----:B------:R-:W-:Y:S02]  /*53f0*/  HMMA.16816.F32.BF16 R76, R148, R80, RZ ;  /* 0x00000050944c723c */ /* 0x000fe400000418ff */
[----:B------:R-:W-:Y:S01]  /*5400*/  LOP3.LUT R8, R8, R9, RZ, 0xc0, !PT ;  /* 0x0000000908087212 */ /* 0x000fe200078ec0ff */
[----:B------:R-:W-:Y:S01]  /*5410*/  MUFU.EX2 R197, R197 ;  /* 0x000000c500c57308 */ /* 0x000fe20000000800 */
[----:B------:R-:W-:-:S02]  /*5420*/  HSET2.LE.AND R9, R32, R235, PT ;  /* 0x000000eb20097233 */ /* 0x000fc40003803000 */
[C---:B------:R-:W-:Y:S05]  /*5430*/  HMMA.16816.F32.BF16 R84, R148.reuse, R88, RZ ;  /* 0x000000589454723c */ /* 0x040fea00000418ff */
[----:B------:R-:W3:Y:S01]  /*5440*/  MUFU.EX2 R190, R190 ;  /* 0x000000be00be7308 */ /* 0x000ee20000000800 */
[----:B------:R-:W-:Y:S01]  /*5450*/  HMMA.16816.F32.BF16 R92, R148, R96, RZ ;  /* 0x00000060945c723c */ /* 0x000fe200000418ff */
[----:B-1----:R-:W-:-:S04]  /*5460*/  F2FP.BF16.F32.PACK_AB R32, R180, R177 ;  /* 0x000000b1b420723e */ /* 0x002fc800000010ff */
[----:B------:R-:W-:Y:S01]  /*5470*/  LOP3.LUT R9, R9, R32, RZ, 0xc0, !PT ;  /* 0x0000002009097212 */ /* 0x000fe200078ec0ff */
[C---:B------:R-:W-:Y:S01]  /*5480*/  HMMA.16816.F32.BF16 R100, R148.reuse, R104, RZ ;  /* 0x000000689464723c */ /* 0x040fe200000418ff */
[----:B------:R-:W-:Y:S01]  /*5490*/  LDSM.16.MT88.4 R32, [R218+0x1a800] ;  /* 0x01a80000da20783b */ /* 0x000fe20000004200 */
[----:B------:R-:W-:Y:S04]  /*54a0*/  MUFU.EX2 R196, R196 ;  /* 0x000000c400c47308 */ /* 0x000fe80000000800 */
[C---:B------:R-:W-:Y:S04]  /*54b0*/  HMMA.16816.F32.BF16 R108, R148.reuse, R112, RZ ;  /* 0x00000070946c723c */ /* 0x040fe800000418ff */
[----:B------:R-:W1:Y:S02]  /*54c0*/  MUFU.EX2 R251, R251 ;  /* 0x000000fb00fb7308 */ /* 0x000e640000000800 */
        /* <DEDUP_REMOVED lines=9> */
[----:B------:R-:W1:Y:S05]  /*5560*/  MUFU.EX2 R198, R198 ;  /* 0x000000c600c67308 */ /* 0x000e6a0000000800 */
        /* <DEDUP_REMOVED lines=13> */
[C---:B----4-:R-:W-:Y:S06]  /*5640*/  HMMA.16816.F32.BF16 R144, R148.reuse, R4, RZ ;  /* 0x000000049490723c */ /* 0x050fec00000418ff */
[----:B------:R-:W-:Y:S01]  /*5650*/  HMMA.16816.F32.BF16 R148, R148, R6, RZ ;  /* 0x000000069494723c */ /* 0x000fe200000418ff */
[----:B------:R-:W4:Y:S05]  /*5660*/  LDSM.16.MT88.4 R4, [R216+0x18800] ;  /* 0x01880000d804783b */ /* 0x000f2a0000004200 */
        /* <DEDUP_REMOVED lines=19> */
[----:B-1----:R-:W-:Y:S01]  /*57a0*/  HMMA.16816.F32.BF16 R76, R8, R28, R76 ;  /* 0x0000001c084c723c */ /* 0x002fe2000004184c */
[----:B------:R-:W-:-:S05]  /*57b0*/  IMAD.WIDE.U32 R168, R12, -0x2daee0ad, RZ ;  /* 0xd2511f530ca87825 */ /* 0x000fca00078e00ff */
[C---:B----4-:R-:W-:Y:S06]  /*57c0*/  HMMA.16816.F32.BF16 R92, R8.reuse, R4, R92 ;  /* 0x00000004085c723c */ /* 0x050fec000004185c */
[C---:B------:R-:W-:Y:S01]  /*57d0*/  HMMA.16816.F32.BF16 R96, R8.reuse, R6, R96 ;  /* 0x000000060860723c */ /* 0x040fe20000041860 */
[----:B------:R-:W1:Y:S05]  /*57e0*/  LDSM.16.MT88.4 R4, [R216+0x1c800] ;  /* 0x01c80000d804783b */ /* 0x000e6a0000004200 */
[C---:B---3--:R-:W-:Y:S06]  /*57f0*/  HMMA.16816.F32.BF16 R108, R8.reuse, R24, R108 ;  /* 0x00000018086c723c */ /* 0x048fec000004186c */
[C---:B------:R-:W-:Y:S01]  /*5800*/  HMMA.16816.F32.BF16 R112, R8.reuse, R26, R112 ;  /* 0x0000001a0870723c */ /* 0x040fe20000041870 */
[----:B------:R-:W3:Y:S05]  /*5810*/  LDSM.16.MT88.4 R24, [R218+0x1e800] ;  /* 0x01e80000da18783b */ /* 0x000eea0000004200 */
[C---:B--2---:R-:W-:Y:S06]  /*5820*/  HMMA.16816.F32.BF16 R124, R8.reuse, R20, R124 ;  /* 0x00000014087c723c */ /* 0x044fec000004187c */
[C---:B------:R-:W-:Y:S06]  /*5830*/  HMMA.16816.F32.BF16 R68, R8.reuse, R32, R68 ;  /* 0x000000200844723c */ /* 0x040fec0000041844 */
[C---:B------:R-:W-:Y:S06]  /*5840*/  HMMA.16816.F32.BF16 R128, R8.reuse, R22, R128 ;  /* 0x000000160880723c */ /* 0x040fec0000041880 */
[C---:B------:R-:W-:Y:S06]  /*5850*/  HMMA.16816.F32.BF16 R80, R8.reuse, R30, R80 ;  /* 0x0000001e0850723c */ /* 0x040fec0000041850 */
[C---:B-1----:R-:W-:Y:S06]  /*5860*/  HMMA.16816.F32.BF16 R116, R8.reuse, R4, R116 ;  /* 0x000000040874723c */ /* 0x042fec0000041874 */
[----:B------:R-:W-:Y:S01]  /*5870*/  HMMA.16816.F32.BF16 R120, R8, R6, R120 ;  /* 0x000000060878723c */ /* 0x000fe20000041878 */
[----:B------:R-:W-:-:S05]  /*5880*/  IMAD.U32 R4, RZ, RZ, UR43 ;  /* 0x0000002bff047e24 */ /* 0x000fca000f8e00ff */
[----:B------:R-:W-:Y:S01]  /*5890*/  LOP3.LUT R4, R169, UR33, R4, 0x96, !PT ;  /* 0x00000021a9047c12 */ /* 0x000fe2000f8e9604 */
[----:B------:R-:W-:Y:S01]  /*58a0*/  IMAD.WIDE.U32 R168, R13, -0x326172a9, RZ ;  /* 0xcd9e8d570da87825 */ /* 0x000fe200078e00ff */
[C---:B---3--:R-:W-:Y:S03]  /*58b0*/  HMMA.16816.F32.BF16 R132, R8.reuse, R24, R132 ;  /* 0x000000180884723c */ /* 0x048fe60000041884 */
[----:B------:R-:W-:Y:S02]  /*58c0*/  IMAD.WIDE.U32 R28, R4, -0x326172a9, RZ ;  /* 0xcd9e8d57041c7825 */ /* 0x000fe400078e00ff */
[----:B------:R-:W1:Y:S01]  /*58d0*/  LDSM.16.MT88.4 R4, [R217+0x1e800] ;  /* 0x01e80000d904783b */ /* 0x000e620000004200 */
[----:B------:R-:W-:Y:S02]  /*58e0*/  HMMA.16816.F32.BF16 R72, R8, R34, R72 ;  /* 0x000000220848723c */ /* 0x000fe40000041848 */
[----:B------:R-:W-:-:S02]  /*58f0*/  LOP3.LUT R20, R29, UR42, R168, 0x96, !PT ;  /* 0x0000002a1d147c12 */ /* 0x000fc4000f8e96a8 */
[----:B------:R-:W-:Y:S02]  /*5900*/  LOP3.LUT R28, R17, UR7, R28, 0x96, !PT ;  /* 0x00000007111c7c12 */ /* 0x000fe4000f8e961c */
[C---:B------:R-:W-:Y:S01]  /*5910*/  HMMA.16816.F32.BF16 R152, R8.reuse, R26, R152 ;  /* 0x0000001a0898723c */ /* 0x040fe20000041898 */
[----:B------:R-:W-:Y:S02]  /*5920*/  IMAD.WIDE.U32 R32, R20, -0x2daee0ad, RZ ;  /* 0xd2511f5314207825 */ /* 0x000fe400078e00ff */
[----:B------:R-:W2:Y:S02]  /*5930*/  LDSM.16.MT88.4 R20, [R216+0x1e800] ;  /* 0x01e80000d814783b */ /* 0x000ea40000004200 */
[----:B------:R-:W-:Y:S01]  /*5940*/  IMAD.WIDE.U32 R28, R28, -0x2daee0ad, RZ ;  /* 0xd2511f531c1c7825 */ /* 0x000fe200078e00ff */
[----:B------:R-:W-:Y:S01]  /*5950*/  LOP3.LUT R30, R33, UR6, R14, 0x96, !PT ;  /* 0x00000006211e7c12 */ /* 0x000fe2000f8e960e */
[----:B------:R-:W-:Y:S01]  /*5960*/  HMMA.16816.F32.BF16 R64, R8, R170, R64 ;  /* 0x000000aa0840723c */ /* 0x000fe20000041840 */
[----:B------:R-:W3:Y:S02]  /*5970*/  LDSM.16.MT88.4 R168, [R218+0x19000] ;  /* 0x01900000daa8783b */ /* 0x000ee40000004200 */
        /* <DEDUP_REMOVED lines=8> */
[----:B------:R-:W-:Y:S01]  /*5a00*/  LOP3.LUT R24, R15, UR19, R26, 0x96, !PT ;  /* 0x000000130f187c12 */ /* 0x000fe2000f8e961a */
[----:B------:R-:W-:Y:S01]  /*5a10*/  IMAD.WIDE.U32 R16, R28, -0x326172a9, RZ ;  /* 0xcd9e8d571c107825 */ /* 0x000fe200078e00ff */
[----:B-1----:R-:W-:Y:S01]  /*5a20*/  HMMA.16816.F32.BF16 R136, R8, R4, R136 ;  /* 0x000000040888723c */ /* 0x002fe20000041888 */
[----:B------:R-:W-:Y:S02]  /*5a30*/  LDSM.16.MT88.4 R28, [R216+0x19000] ;  /* 0x01900000d81c783b */ /* 0x000fe40000004200 */
[----:B------:R-:W-:-:S03]  /*5a40*/  IMAD.WIDE.U32 R26, R24, -0x326172a9, RZ ;  /* 0xcd9e8d57181a7825 */ /* 0x000fc600078e00ff */
[C---:B------:R-:W-:Y:S01]  /*5a50*/  HMMA.16816.F32.BF16 R140, R8.reuse, R6, R140 ;  /* 0x00000006088c723c */ /* 0x040fe2000004188c */
[C---:B------:R-:W-:Y:S02]  /*5a60*/  LOP3.LUT R24, R26.reuse, 0xffff, RZ, 0xc0, !PT ;  /* 0x0000ffff1a187812 */ /* 0x040fe400078ec0ff */
[----:B------:R-:W-:Y:S02]  /*5a70*/  LOP3.LUT R5, R27, UR37, R16, 0x96, !PT ;  /* 0x000000251b057c12 */ /* 0x000fe4000f8e9610 */
[----:B------:R-:W-:Y:S01]  /*5a80*/  SHF.R.U32.HI R24, RZ, 0x8, R24 ;  /* 0x00000008ff187819 */ /* 0x000fe20000011618 */
[C---:B--2---:R-:W-:Y:S01]  /*5a90*/  HMMA.16816.F32.BF16 R144, R8.reuse, R20, R144 ;  /* 0x000000140890723c */ /* 0x044fe20000041890 */
[----:B------:R-:W-:Y:S02]  /*5aa0*/  LOP3.LUT R7, R26, 0xff, RZ, 0xc0, !PT ;  /* 0x000000ff1a077812 */ /* 0x000fe400078ec0ff */
[----:B------:R-:W-:Y:S02]  /*5ab0*/  SHF.R.U32.HI R6, RZ, 0x10, R26 ;  /* 0x00000010ff067819 */ /* 0x000fe4000001161a */
[----:B------:R-:W-:Y:S01]  /*5ac0*/  PRMT R24, R7, 0x5410, R24 ;  /* 0x0000541007187816 */ /* 0x000fe20000000018 */
[----:B------:R-:W-:Y:S01]  /*5ad0*/  HMMA.16816.F32.BF16 R148, R8, R22, R148 ;  /* 0x000000160894723c */ /* 0x000fe20000041894 */
[----:B------:R-:W-:Y:S01]  /*5ae0*/  LOP3.LUT R20, R5, 0xffff, RZ, 0xc0, !PT ;  /* 0x0000ffff05147812 */ /* 0x000fe200078ec0ff */
[----:B------:R-:W-:Y:S01]  /*5af0*/  LDSM.16.MT88.4 R8, [R217+0x1b000] ;  /* 0x01b00000d908783b */ /* 0x000fe20000004200 */
[----:B------:R-:W-:-:S02]  /*5b00*/  SHF.R.U32.HI R21, RZ, 0x10, R5 ;  /* 0x00000010ff157819 */ /* 0x000fc40000011605 */
[----:B------:R-:W-:Y:S02]  /*5b10*/  SHF.R.U32.HI R4, RZ, 0x18, R26 ;  /* 0x00000018ff047819 */ /* 0x000fe4000001161a */
[----:B------:R-:W-:Y:S02]  /*5b20*/  LOP3.LUT R7, R5, 0xff, RZ, 0xc0, !PT ;  /* 0x000000ff05077812 */ /* 0x000fe400078ec0ff */
[----:B------:R-:W-:Y:S02]  /*5b30*/  LOP3.LUT R25, R6, 0xff, RZ, 0xc0, !PT ;  /* 0x000000ff06197812 */ /* 0x000fe400078ec0ff */
[----:B------:R-:W-:Y:S02]  /*5b40*/  SHF.R.U32.HI R5, RZ, 0x18, R5 ;  /* 0x00000018ff057819 */ /* 0x000fe40000011605 */
[----:B------:R-:W-:Y:S02]  /*5b50*/  SHF.R.U32.HI R20, RZ, 0x8, R20 ;  /* 0x00000008ff147819 */ /* 0x000fe40000011614 */
[----:B------:R-:W-:-:S02]  /*5b60*/  LOP3.LUT R6, R21, 0xff, RZ, 0xc0, !PT ;  /* 0x000000ff15067812 */ /* 0x000fc400078ec0ff */
[----:B------:R-:W-:Y:S02]  /*5b70*/  PRMT R26, R25, 0x5410, R4 ;  /* 0x00005410191a7816 */ /* 0x000fe40000000004 */
[----:B------:R-:W-:Y:S02]  /*5b80*/  PRMT R4, R7, 0x5410, R20 ;  /* 0x0000541007047816 */ /* 0x000fe40000000014 */
[----:B------:R-:W-:Y:S02]  /*5b90*/  PRMT R6, R6, 0x5410, R5 ;  /* 0x0000541006067816 */ /* 0x000fe40000000005 */
[----:B------:R-:W-:Y:S02]  /*5ba0*/  F2FP.BF16.F32.PACK_AB R7, R190, R197 ;  /* 0x000000c5be07723e */ /* 0x000fe400000010ff */
[--C-:B------:R-:W-:Y:S02]  /*5bb0*/  HSET2.LE.AND R4, R4, R235.reuse, PT ;  /* 0x000000eb04047233 */ /* 0x100fe40003803000 */
[----:B------:R-:W-:-:S02]  /*5bc0*/  HSET2.LE.AND R5, R6, R235, PT ;  /* 0x000000eb06057233 */ /* 0x000fc40003803000 */
[----:B------:R-:W-:Y:S02]  /*5bd0*/  F2FP.BF16.F32.PACK_AB R6, R251, R196 ;  /* 0x000000c4fb06723e */ /* 0x000fe400000010ff */
[----:B------:R-:W-:Y:S02]  /*5be0*/  LOP3.LUT R4, R4, R7, RZ, 0xc0, !PT ;  /* 0x0000000704047212 */ /* 0x000fe400078ec0ff */
[----:B------:R-:W-:Y:S02]  /*5bf0*/  LOP3.LUT R5, R5, R6, RZ, 0xc0, !PT ;  /* 0x0000000605057212 */ /* 0x000fe400078ec0ff */
[--C-:B------:R-:W-:Y:S02]  /*5c00*/  HSET2.LE.AND R6, R24, R235.reuse, PT ;  /* 0x000000eb18067233 */ /* 0x100fe40003803000 */
[----:B------:R-:W-:Y:S02]  /*5c10*/  HSET2.LE.AND R7, R26, R235, PT ;  /* 0x000000eb1a077233 */ /* 0x000fe40003803000 */
[----:B------:R-:W-:Y:S01]  /*5c20*/  F2FP.BF16.F32.PACK_AB R21, R192, R199 ;  /* 0x000000c7c015723e */ /* 0x000fe200000010ff */
[----:B------:R-:W-:Y:S01]  /*5c30*/  LDSM.16.MT88.4 R24, [R220+0x1b000] ;  /* 0x01b00000dc18783b */ /* 0x000fe20000004200 */
[----:B------:R-:W-:-:S02]  /*5c40*/  F2FP.BF16.F32.PACK_AB R20, R198, R244 ;  /* 0x000000f4c614723e */ /* 0x000fc400000010ff */
[----:B------:R-:W-:Y:S02]  /*5c50*/  LOP3.LUT R6, R6, R21, RZ, 0xc0, !PT ;  /* 0x0000001506067212 */ /* 0x000fe400078ec0ff */
[----:B------:R-:W-:Y:S02]  /*5c60*/  LOP3.LUT R7, R7, R20, RZ, 0xc0, !PT ;  /* 0x0000001407077212 */ /* 0x000fe400078ec0ff */
[----:B------:R-:W1:Y:S05]  /*5c70*/  LDSM.16.MT88.4 R20, [R218+0x1b000] ;  /* 0x01b00000da14783b */ /* 0x000e6a0000004200 */
[C---:B------:R-:W-:Y:S06]  /*5c80*/  HMMA.16816.F32.BF16 R156, R4.reuse, R174, R156 ;  /* 0x000000ae049c723c */ /* 0x040fec000004189c */
[----:B---3--:R-:W-:Y:S01]  /*5c90*/  HMMA.16816.F32.BF16 R36, R4, R168, R36 ;  /* 0x000000a80424723c */ /* 0x008fe20000041824 */
[----:B------:R-:W-:-:S02]  /*5ca0*/  IMAD.MOV.U32 R174, RZ, RZ, R16 ;  /* 0x000000ffffae7224 */ /* 0x000fc400078e0010 */
[----:B------:R-:W-:Y:S02]  /*5cb0*/  IMAD.MOV.U32 R175, RZ, RZ, R17 ;  /* 0x000000ffffaf7224 */ /* 0x000fe400078e0011 */
[----:B------:R2:W5:Y:S01]  /*5cc0*/  LDL.LU.64 R16, [R1+0x30] ;  /* 0x0000300001107983 */ /* 0x0005620000300a00 */
[----:B------:R-:W-:Y:S01]  /*5cd0*/  HMMA.16816.F32.BF16 R160, R4, R172, R160 ;  /* 0x000000ac04a0723c */ /* 0x000fe200000418a0 */
[----:B------:R-:W-:Y:S02]  /*5ce0*/  IMAD.MOV.U32 R168, RZ, RZ, R14 ;  /* 0x000000ffffa87224 */ /* 0x000fe400078e000e */
[----:B------:R-:W-:Y:S02]  /*5cf0*/  IMAD.MOV.U32 R169, RZ, RZ, R15 ;  /* 0x000000ffffa97224 */ /* 0x000fe400078e000f */
[----:B------:R2:W5:Y:S02]  /*5d00*/  LDL.LU.64 R14, [R1+0x28] ;  /* 0x00002800010e7983 */ /* 0x0005640000300a00 */
[----:B------:R-:W-:-:S02]  /*5d10*/  IMAD.MOV.U32 R172, RZ, RZ, R34 ;  /* 0x000000ffffac7224 */ /* 0x000fc400078e0022 */
[----:B------:R-:W-:Y:S02]  /*5d20*/  IMAD.MOV.U32 R173, RZ, RZ, R35 ;  /* 0x000000ffffad7224 */ /* 0x000fe400078e0023 */
[----:B------:R-:W-:Y:S01]  /*5d30*/  LDSM.16.MT88.4 R32, [R217+0x19000] ;  /* 0x01900000d920783b */ /* 0x000fe20000004200 */
[C---:B-1----:R-:W-:Y:S06]  /*5d40*/  HMMA.16816.F32.BF16 R68, R4.reuse, R20, R68 ;  /* 0x000000140444723c */ /* 0x042fec0000041844 */
        /* <DEDUP_REMOVED lines=26> */
[C---:B------:R-:W-:Y:S06]  /*5ef0*/  HMMA.16816.F32.BF16 R40, R4.reuse, R170, R40 ;  /* 0x000000aa0428723c */ /* 0x040fec0000041828 */
[----:B--2---:R-:W-:Y:S01]  /*5f00*/  HMMA.16816.F32.BF16 R84, R4, R32, R84 ;  /* 0x000000200454723c */ /* 0x004fe20000041854 */
[----:B------:R-:W-:-:S06]  /*5f10*/  IMAD.MOV.U32 R171, RZ, RZ, R175 ;  /* 0x000000ffffab7224 */ /* 0x000fcc00078e00af */
[----:B------:R-:W-:Y:S01]  /*5f20*/  IMAD.MOV.U32 R32, RZ, RZ, R172 ;  /* 0x000000ffff207224 */ /* 0x000fe200078e00ac */
[C---:B---3--:R-:W-:Y:S01]  /*5f30*/  HMMA.16816.F32.BF16 R132, R4.reuse, R24, R132 ;  /* 0x000000180484723c */ /* 0x048fe20000041884 */
[----:B------:R-:W-:Y:S02]  /*5f40*/  IMAD.MOV.U32 R170, RZ, RZ, R174 ;  /* 0x000000ffffaa7224 */ /* 0x000fe400078e00ae */
[--C-:B------:R-:W-:Y:S01]  /*5f50*/  FFMA.FTZ R174, R245, UR36, -R194.reuse ;  /* 0x00000024f5ae7c23 */ /* 0x100fe200080108c2 */
[----:B------:R-:W-:Y:S02]  /*5f60*/  FFMA.FTZ R175, R231, UR36, -R194 ;  /* 0x00000024e7af7c23 */ /* 0x000fe400080108c2 */
[----:B----4-:R-:W-:Y:S01]  /*5f70*/  HMMA.16816.F32.BF16 R136, R4, R8, R136 ;  /* 0x000000080488723c */ /* 0x010fe20000041888 */
[----:B------:R-:W-:Y:S01]  /*5f80*/  LOP3.LUT R24, R171, UR35, R32, 0x96, !PT ;  /* 0x00000023ab187c12 */ /* 0x000fe2000f8e9620 */
[----:B------:R-:W-:-:S04]  /*5f90*/  IMAD.MOV.U32 R33, RZ, RZ, R173 ;  /* 0x000000ffff217224 */ /* 0x000fc800078e00ad */
[----:B------:R-:W-:Y:S01]  /*5fa0*/  HMMA.16816.F32.BF16 R140, R4, R10, R140 ;  /* 0x0000000a048c723c */ /* 0x000fe2000004188c */
[----:B------:R-:W2:Y:S01]  /*5fb0*/  LDSM.16.MT88.4 R8, [R220+0x19800] ;  /* 0x01980000dc08783b */ /* 0x000ea20000004200 */
[----:B------:R-:W-:-:S04]  /*5fc0*/  IMAD.WIDE.U32 R32, R24, -0x2daee0ad, RZ ;  /* 0xd2511f5318207825 */ /* 0x000fc800078e00ff */
[--C-:B------:R-:W-:Y:S01]  /*5fd0*/  FFMA.FTZ R172, R249, UR36, -R194.reuse ;  /* 0x00000024f9ac7c23 */ /* 0x100fe200080108c2 */
[----:B------:R-:W-:Y:S01]  /*5fe0*/  FFMA.FTZ R173, R247, UR36, -R194 ;  /* 0x00000024f7ad7c23 */ /* 0x000fe200080108c2 */
[----:B------:R-:W-:Y:S01]  /*5ff0*/  MUFU.EX2 R174, R174 ;  /* 0x000000ae00ae7308 */ /* 0x000fe20000000800 */
[--C-:B------:R-:W-:Y:S01]  /*6000*/  FFMA.FTZ R194, R195, UR36, -R188.reuse ;  /* 0x00000024c3c27c23 */ /* 0x100fe200080108bc */
[--C-:B------:R-:W-:Y:S01]  /*6010*/  FFMA.FTZ R249, R189, UR36, -R188.reuse ;  /* 0x00000024bdf97c23 */ /* 0x100fe200080108bc */
[----:B------:R-:W-:Y:S01]  /*6020*/  HMMA.16816.F32.BF16 R152, R4, R26, R152 ;  /* 0x0000001a0498723c */ /* 0x000fe20000041898 */
[----:B------:R-:W-:Y:S01]  /*6030*/  FFMA.FTZ R193, R193, UR36, -R188 ;  /* 0x00000024c1c17c23 */ /* 0x000fe200080108bc */
[----:B------:R-:W-:-:S03]  /*6040*/  LOP3.LUT R25, R32, 0xffff, RZ, 0xc0, !PT ;  /* 0x0000ffff20197812 */ /* 0x000fc600078ec0ff */
[----:B------:R-:W-:Y:S02]  /*6050*/  MUFU.EX2 R175, R175 ;  /* 0x000000af00af7308 */ /* 0x000fe40000000800 */
[----:B------:R-:W-:Y:S01]  /*6060*/  FFMA.FTZ R27, R191, UR36, -R188 ;  /* 0x00000024bf1b7c23 */ /* 0x000fe200080108bc */
[----:B------:R-:W-:Y:S01]  /*6070*/  LOP3.LUT R24, R33, UR4, R168, 0x96, !PT ;  /* 0x0000000421187c12 */ /* 0x000fe2000f8e96a8 */
[----:B------:R-:W-:Y:S01]  /*6080*/  HMMA.16816.F32.BF16 R88, R4, R34, R88 ;  /* 0x000000220458723c */ /* 0x000fe20000041858 */
[----:B------:R-:W-:-:S03]  /*6090*/  SHF.R.U32.HI R33, RZ, 0x8, R25 ;  /* 0x00000008ff217819 */ /* 0x000fc60000011619 */
[----:B------:R-:W-:Y:S01]  /*60a0*/  MUFU.EX2 R172, R172 ;  /* 0x000000ac00ac7308 */ /* 0x000fe20000000800 */
[----:B------:R-:W-:Y:S02]  /*60b0*/  SHF.R.U32.HI R26, RZ, 0x10, R32 ;  /* 0x00000010ff1a7819 */ /* 0x000fe40000011620 */
[----:B------:R-:W-:Y:S02]  /*60c0*/  LOP3.LUT R34, R32, 0xff, RZ, 0xc0, !PT ;  /* 0x000000ff20227812 */ /* 0x000fe400078ec0ff */
[----:B------:R-:W-:-:S03]  /*60d0*/  LOP3.LUT R35, R24, 0xffff, RZ, 0xc0, !PT ;  /* 0x0000ffff18237812 */ /* 0x000fc600078ec0ff */
[----:B------:R-:W3:Y:S01]  /*60e0*/  MUFU.EX2 R173, R173 ;  /* 0x000000ad00ad7308 */ /* 0x000ee20000000800 */
[----:B------:R-:W-:Y:S01]  /*60f0*/  SHF.R.U32.HI R168, RZ, 0x10, R24 ;  /* 0x00000010ffa87819 */ /* 0x000fe20000011618 */
[----:B-1----:R-:W-:Y:S01]  /*6100*/  HMMA.16816.F32.BF16 R144, R4, R20, R144 ;  /* 0x000000140490723c */ /* 0x002fe20000041890 */
[----:B------:R-:W-:-:S05]  /*6110*/  PRMT R34, R34, 0x5410, R33 ;  /* 0x0000541022227816 */ /* 0x000fca0000000021 */
[----:B------:R-:W-:Y:S01]  /*6120*/  MUFU.EX2 R194, R194 ;  /* 0x000000c200c27308 */ /* 0x000fe20000000800 */
[----:B------:R-:W-:-:S07]  /*6130*/  SHF.R.U32.HI R32, RZ, 0x18, R32 ;  /* 0x00000018ff207819 */ /* 0x000fce0000011620 */
[----:B------:R-:W1:Y:S01]  /*6140*/  MUFU.EX2 R191, R193 ;  /* 0x000000c100bf7308 */ /* 0x000e620000000800 */
[----:B------:R-:W-:-:S07]  /*6150*/  LOP3.LUT R25, R26, 0xff, RZ, 0xc0, !PT ;  /* 0x000000ff1a197812 */ /* 0x000fce00078ec0ff */
[----:B------:R4:W-:Y:S01]  /*6160*/  MUFU.EX2 R188, R27 ;  /* 0x0000001b00bc7308 */ /* 0x0009e20000000800 */
[----:B------:R-:W-:-:S07]  /*6170*/  LOP3.LUT R170, R24, 0xff, RZ, 0xc0, !PT ;  /* 0x000000ff18aa7812 */ /* 0x000fce00078ec0ff */
[----:B------:R-:W2:Y:S01]  /*6180*/  MUFU.EX2 R249, R249 ;  /* 0x000000f900f97308 */ /* 0x000ea20000000800 */
[----:B------:R-:W-:Y:S02]  /*6190*/  SHF.R.U32.HI R21, RZ, 0x18, R24 ;  /* 0x00000018ff157819 */ /* 0x000fe40000011618 */
[----:B------:R-:W-:Y:S02]  /*61a0*/  SHF.R.U32.HI R35, RZ, 0x8, R35 ;  /* 0x00000008ff237819 */ /* 0x000fe40000011623 */
[----:B------:R-:W-:Y:S01]  /*61b0*/  LOP3.LUT R168, R168, 0xff, RZ, 0xc0, !PT ;  /* 0x000000ffa8a87812 */ /* 0x000fe200078ec0ff */
[C---:B------:R-:W-:Y:S01]  /*61c0*/  HMMA.16816.F32.BF16 R100, R4.reuse, R28, R100 ;  /* 0x0000001c0464723c */ /* 0x040fe20000041864 */
[----:B------:R-:W-:Y:S02]  /*61d0*/  PRMT R32, R25, 0x5410, R32 ;  /* 0x0000541019207816 */ /* 0x000fe40000000020 */
[----:B------:R-:W-:Y:S01]  /*61e0*/  PRMT R170, R170, 0x5410, R35 ;  /* 0x00005410aaaa7816 */ /* 0x000fe20000000023 */
[----:B----4-:R-:W-:Y:S02]  /*61f0*/  LDSM.16.MT88.4 R24, [R217+0x19800] ;  /* 0x01980000d918783b */ /* 0x010fe40000004200 */
[C---:B------:R-:W-:Y:S01]  /*6200*/  HMMA.16816.F32.BF16 R104, R4.reuse, R30, R104 ;  /* 0x0000001e0468723c */ /* 0x040fe20000041868 */
[----:B------:R-:W-:Y:S01]  /*6210*/  PRMT R168, R168, 0x5410, R21 ;  /* 0x00005410a8a87816 */ /* 0x000fe20000000015 */
[----:B------:R-:W4:Y:S04]  /*6220*/  LDSM.16.MT88.4 R28, [R218+0x19800] ;  /* 0x01980000da1c783b */ /* 0x000f280000004200 */
[----:B------:R-:W-:Y:S01]  /*6230*/  HMMA.16816.F32.BF16 R148, R4, R22, R148 ;  /* 0x000000160494723c */ /* 0x000fe20000041894 */
[----:B---3--:R-:W-:Y:S01]  /*6240*/  F2FP.BF16.F32.PACK_AB R33, R173, R172 ;  /* 0x000000acad21723e */ /* 0x008fe200000010ff */
[----:B------:R-:W-:Y:S05]  /*6250*/  LDSM.16.MT88.4 R20, [R216+0x19800] ;  /* 0x01980000d814783b */ /* 0x000fea0000004200 */
[----:B------:R-:W-:-:S02]  /*6260*/  HSET2.LE.AND R6, R34, R235, PT ;  /* 0x000000eb22067233 */ /* 0x000fc40003803000 */
[----:B------:R-:W-:Y:S02]  /*6270*/  F2FP.BF16.F32.PACK_AB R7, R175, R174 ;  /* 0x000000aeaf07723e */ /* 0x000fe400000010ff */
[--C-:B------:R-:W-:Y:S02]  /*6280*/  HSET2.LE.AND R4, R170, R235.reuse, PT ;  /* 0x000000ebaa047233 */ /* 0x100fe40003803000 */
[----:B------:R-:W-:Y:S02]  /*6290*/  LOP3.LUT R6, R6, R7, RZ, 0xc0, !PT ;  /* 0x0000000706067212 */ /* 0x000fe400078ec0ff */
[--C-:B------:R-:W-:Y:S02]  /*62a0*/  HSET2.LE.AND R5, R168, R235.reuse, PT ;  /* 0x000000eba8057233 */ /* 0x100fe40003803000 */
[----:B------:R-:W-:Y:S01]  /*62b0*/  HSET2.LE.AND R7, R32, R235, PT ;  /* 0x000000eb20077233 */ /* 0x000fe20003803000 */
[----:B------:R-:W-:Y:S01]  /*62c0*/  FADD.FTZ R186, R186, R185 ;  /* 0x000000b9baba7221 */ /* 0x000fe20000010000 */
[----:B-1----:R-:W-:Y:S01]  /*62d0*/  F2FP.BF16.F32.PACK_AB R34, R191, R194 ;  /* 0x000000c2bf22723e */ /* 0x002fe200000010ff */
[----:B------:R-:W-:Y:S01]  /*62e0*/  FADD.FTZ R187, R184, R187 ;  /* 0x000000bbb8bb7221 */ /* 0x000fe20000010000 */
[----:B--2---:R-:W-:Y:S01]  /*62f0*/  F2FP.BF16.F32.PACK_AB R32, R249, R188 ;  /* 0x000000bcf920723e */ /* 0x004fe200000010ff */
[----:B------:R-:W-:Y:S01]  /*6300*/  LDSM.16.MT88.4 R168, [R220+0x1b800] ;  /* 0x01b80000dca8783b */ /* 0x000fe20000004200 */
[----:B------:R-:W-:-:S02]  /*6310*/  LOP3.LUT R4, R4, R33, RZ, 0xc0, !PT ;  /* 0x0000002104047212 */ /* 0x000fc400078ec0ff */
[----:B------:R-:W-:Y:S02]  /*6320*/  LOP3.LUT R5, R5, R34, RZ, 0xc0, !PT ;  /* 0x0000002205057212 */ /* 0x000fe400078ec0ff */
[----:B------:R-:W-:Y:S02]  /*6330*/  LOP3.LUT R7, R7, R32, RZ, 0xc0, !PT ;  /* 0x0000002007077212 */ /* 0x000fe400078ec0ff */
[----:B------:R-:W-:Y:S05]  /*6340*/  LDSM.16.MT88.4 R32, [R217+0x1b800] ;  /* 0x01b80000d920783b */ /* 0x000fea0000004200 */
[C---:B------:R-:W-:Y:S06]  /*6350*/  HMMA.16816.F32.BF16 R160, R4.reuse, R8, R160 ;  /* 0x0000000804a0723c */ /* 0x040fec00000418a0 */
[C---:B------:R-:W-:Y:S01]  /*6360*/  HMMA.16816.F32.BF16 R156, R4.reuse, R10, R156 ;  /* 0x0000000a049c723c */ /* 0x040fe2000004189c */
[----:B------:R-:W1:Y:S05]  /*6370*/  LDSM.16.MT88.4 R8, [R218+0x1b800] ;  /* 0x01b80000da08783b */ /* 0x000e6a0000004200 */
[C---:B----4-:R-:W-:Y:S06]  /*6380*/  HMMA.16816.F32.BF16 R36, R4.reuse, R28, R36 ;  /* 0x0000001c0424723c */ /* 0x050fec0000041824 */
[C---:B------:R-:W-:Y:S01]  /*6390*/  HMMA.16816.F32.BF16 R40, R4.reuse, R30, R40 ;  /* 0x0000001e0428723c */ /* 0x040fe20000041828 */
[----:B------:R-:W-:Y:S05]  /*63a0*/  LDSM.16.MT88.4 R28, [R216+0x1b800] ;  /* 0x01b80000d81c783b */ /* 0x000fea0000004200 */
[C---:B------:R-:W-:Y:S06]  /*63b0*/  HMMA.16816.F32.BF16 R44, R4.reuse, R24, R44 ;  /* 0x00000018042c723c */ /* 0x040fec000004182c */
[C---:B-1----:R-:W-:Y:S06]  /*63c0*/  HMMA.16816.F32.BF16 R68, R4.reuse, R8, R68 ;  /* 0x000000080444723c */ /* 0x042fec0000041844 */
[C---:B------:R-:W-:Y:S01]  /*63d0*/  HMMA.16816.F32.BF16 R72, R4.reuse, R10, R72 ;  /* 0x0000000a0448723c */ /* 0x040fe20000041848 */
[----:B------:R-:W1:Y:S05]  /*63e0*/  LDSM.16.MT88.4 R8, [R217+0x1d800] ;  /* 0x01d80000d908783b */ /* 0x000e6a0000004200 */
[C---:B------:R-:W-:Y:S01]  /*63f0*/  HMMA.16816.F32.BF16 R48, R4.reuse, R26, R48 ;  /* 0x0000001a0430723c */ /* 0x040fe20000041830 */
[----:B------:R-:W2:Y:S05]  /*6400*/  LDSM.16.MT88.4 R24, [R220+0x1d800] ;  /* 0x01d80000dc18783b */ /* 0x000eaa0000004200 */
[C---:B------:R-:W-:Y:S06]  /*6410*/  HMMA.16816.F32.BF16 R52, R4.reuse, R20, R52 ;  /* 0x000000140434723c */ /* 0x040fec0000041834 */
[----:B------:R-:W-:Y:S01]  /*6420*/  HMMA.16816.F32.BF16 R56, R4, R22, R56 ;  /* 0x000000160438723c */ /* 0x000fe20000041838 */
[----:B------:R-:W3:Y:S01]  /*6430*/  LDSM.16.MT88.4 R20, [R218+0x1d800] ;  /* 0x01d80000da14783b */ /* 0x000ee20000004200 */
[----:B------:R-:W-:Y:S01]  /*6440*/  FADD.FTZ R183, R183, R186 ;  /* 0x000000bab7b77221 */ /* 0x000fe20000010000 */
[----:B------:R-:W-:-:S03]  /*6450*/  FADD.FTZ R182, R182, R187 ;  /* 0x000000bbb6b67221 */ /* 0x000fc60000010000 */
[C---:B-1----:R-:W-:Y:S06]  /*6460*/  HMMA.16816.F32.BF16 R108, R4.reuse, R8, R108 ;  /* 0x00000008046c723c */ /* 0x042fec000004186c */
[----:B------:R-:W-:Y:S01]  /*6470*/  HMMA.16816.F32.BF16 R112, R4, R10, R112 ;  /* 0x0000000a0470723c */ /* 0x000fe20000041870 */
[----:B------:R-:W1:Y:S01]  /*6480*/  LDSM.16.MT88.4 R8, [R216+0x1f800] ;  /* 0x01f80000d808783b */ /* 0x000e620000004200 */
[----:B------:R-:W-:Y:S01]  /*6490*/  FADD.FTZ R178, R178, R183 ;  /* 0x000000b7b2b27221 */ /* 0x000fe20000010000 */
[----:B------:R-:W-:-:S03]  /*64a0*/  FADD.FTZ R182, R181, R182 ;  /* 0x000000b6b5b67221 */ /* 0x000fc60000010000 */
[----:B------:R-:W-:Y:S01]  /*64b0*/  HMMA.16816.F32.BF16 R76, R4, R32, R76 ;  /* 0x00000020044c723c */ /* 0x000fe2000004184c */
[----:B------:R-:W-:Y:S01]  /*64c0*/  FADD.FTZ R179, R179, R178 ;  /* 0x000000b2b3b37221 */ /* 0x000fe20000010000 */
[----:B------:R-:W-:-:S04]  /*64d0*/  FADD.FTZ R177, R177, R182 ;  /* 0x000000b6b1b17221 */ /* 0x000fc80000010000 */
[----:B------:R-:W-:Y:S01]  /*64e0*/  HMMA.16816.F32.BF16 R80, R4, R34, R80 ;  /* 0x000000220450723c */ /* 0x000fe20000041850 */
[----:B------:R-:W4:Y:S01]  /*64f0*/  LDSM.16.MT88.4 R32, [R216+0x1d800] ;  /* 0x01d80000d820783b */ /* 0x000f220000004200 */
[----:B------:R-:W-:-:S04]  /*6500*/  FADD.FTZ R179, R176, R179 ;  /* 0x000000b3b0b37221 */ /* 0x000fc80000010000 */
[----:B------:R-:W-:Y:S01]  /*6510*/  HMMA.16816.F32.BF16 R84, R4, R28, R84 ;  /* 0x0000001c0454723c */ /* 0x000fe20000041854 */
[----:B------:R-:W-:-:S05]  /*6520*/  FADD.FTZ R180, R180, R177 ;  /* 0x000000b1b4b47221 */ /* 0x000fca0000010000 */
[C---:B------:R-:W-:Y:S01]  /*6530*/  HMMA.16816.F32.BF16 R88, R4.reuse, R30, R88 ;  /* 0x0000001e0458723c */ /* 0x040fe20000041858 */
[----:B------:R-:W4:Y:S05]  /*6540*/  LDSM.16.MT88.4 R28, [R220+0x1f800] ;  /* 0x01f80000dc1c783b */ /* 0x000f2a0000004200 */
[C---:B--2---:R-:W-:Y:S06]  /*6550*/  HMMA.16816.F32.BF16 R92, R4.reuse, R24, R92 ;  /* 0x00000018045c723c */ /* 0x044fec000004185c */
[C---:B------:R-:W-:Y:S01]  /*6560*/  HMMA.16816.F32.BF16 R96, R4.reuse, R26, R96 ;  /* 0x0000001a0460723c */ /* 0x040fe20000041860 */
[----:B------:R-:W2:Y:S05]  /*6570*/  LDSM.16.MT88.4 R24, [R218+0x1f800] ;  /* 0x01f80000da18783b */ /* 0x000eaa0000004200 */
[C---:B---3--:R-:W-:Y:S06]  /*6580*/  HMMA.16816.F32.BF16 R100, R4.reuse, R20, R100 ;  /* 0x000000140464723c */ /* 0x048fec0000041864 */
[----:B------:R-:W-:Y:S01]  /*6590*/  HMMA.16816.F32.BF16 R104, R4, R22, R104 ;  /* 0x000000160468723c */ /* 0x000fe20000041868 */
[----:B------:R-:W3:Y:S01]  /*65a0*/  LDSM.16.MT88.4 R20, [R217+0x1f800] ;  /* 0x01f80000d914783b */ /* 0x000ee20000004200 */
[----:B------:R-:W-:Y:S01]  /*65b0*/  FADD.FTZ R166, R166, R179 ;  /* 0x000000b3a6a67221 */ /* 0x000fe20000010000 */
[----:B------:R-:W-:-:S03]  /*65c0*/  FADD.FTZ R167, R167, R180 ;  /* 0x000000b4a7a77221 */ /* 0x000fc60000010000 */
[----:B------:R-:W-:Y:S01]  /*65d0*/  FADD.FTZ R166, R165, R166 ;  /* 0x000000a6a5a67221 */ /* 0x000fe20000010000 */
[----:B------:R-:W-:-:S03]  /*65e0*/  FADD.FTZ R167, R0, R167 ;  /* 0x000000a700a77221 */ /* 0x000fc60000010000 */
[----:B------:R-:W-:Y:S01]  /*65f0*/  FADD.FTZ R197, R197, R166 ;  /* 0x000000a6c5c57221 */ /* 0x000fe20000010000 */
[----:B------:R-:W-:Y:S01]  /*6600*/  FADD.FTZ R196, R196, R167 ;  /* 0x000000a7c4c47221 */ /* 0x000fe20000010000 */
[----:B-1----:R-:W-:Y:S02]  /*6610*/  HMMA.16816.F32.BF16 R144, R4, R8, R144 ;  /* 0x000000080490723c */ /* 0x002fe40000041890 */
[----:B------:R-:W-:-:S05]  /*6620*/  FADD.FTZ R190, R190, R197 ;  /* 0x000000c5bebe7221 */ /* 0x000fca0000010000 */
        /* <DEDUP_REMOVED lines=10> */
[----:B------:R-:W-:Y:S02]  /*66d0*/  HMMA.16816.F32.BF16 R60, R4, R168, R60 ;  /* 0x000000a8043c723c */ /* 0x000fe4000004183c */
[----:B------:R-:W-:Y:S01]  /*66e0*/  FADD.FTZ R188, R188, R191 ;  /* 0x000000bfbcbc7221 */ /* 0x000fe20000010000 */
[----:B------:R-:W-:-:S03]  /*66f0*/  FADD.FTZ R251, R175, R174 ;  /* 0x000000aeaffb7221 */ /* 0x000fc60000010000 */
[----:B------:R-:W-:Y:S01]  /*6700*/  HMMA.16816.F32.BF16 R64, R4, R170, R64 ;  /* 0x000000aa0440723c */ /* 0x000fe20000041840 */
[----:B------:R-:W-:-:S05]  /*6710*/  FADD.FTZ R249, R249, R188 ;  /* 0x000000bcf9f97221 */ /* 0x000fca0000010000 */
[C---:B----4-:R-:W-:Y:S06]  /*6720*/  HMMA.16816.F32.BF16 R116, R4.reuse, R32, R116 ;  /* 0x000000200474723c */ /* 0x050fec0000041874 */
[C---:B------:R-:W-:Y:S06]  /*6730*/  HMMA.16816.F32.BF16 R120, R4.reuse, R34, R120 ;  /* 0x000000220478723c */ /* 0x040fec0000041878 */
[C---:B------:R-:W-:Y:S06]  /*6740*/  HMMA.16816.F32.BF16 R124, R4.reuse, R28, R124 ;  /* 0x0000001c047c723c */ /* 0x040fec000004187c */
[C---:B------:R-:W-:Y:S06]  /*6750*/  HMMA.16816.F32.BF16 R128, R4.reuse, R30, R128 ;  /* 0x0000001e0480723c */ /* 0x040fec0000041880 */
[C---:B--2---:R-:W-:Y:S06]  /*6760*/  HMMA.16816.F32.BF16 R132, R4.reuse, R24, R132 ;  /* 0x000000180484723c */ /* 0x044fec0000041884 */
[C---:B------:R-:W-:Y:S06]  /*6770*/  HMMA.16816.F32.BF16 R152, R4.reuse, R26, R152 ;  /* 0x0000001a0498723c */ /* 0x040fec0000041898 */
[C---:B---3--:R-:W-:Y:S06]  /*6780*/  HMMA.16816.F32.BF16 R136, R4.reuse, R20, R136 ;  /* 0x000000140488723c */ /* 0x048fec0000041888 */
[C---:B------:R-:W-:Y:S06]  /*6790*/  HMMA.16816.F32.BF16 R140, R4.reuse, R22, R140 ;  /* 0x00000016048c723c */ /* 0x040fec000004188c */
[----:B------:R-:W-:Y:S01]  /*67a0*/  HMMA.16816.F32.BF16 R148, R4, R10, R148 ;  /* 0x0000000a0494723c */ /* 0x000fe20000041894 */
[----:B------:R-:W-:-:S08]  /*67b0*/  NOP ;  /* 0x0000000000007918 */ /* 0x000fd00000000000 */
[----:B------:R-:W-:-:S15]  /*67c0*/  @!P0 BRA `(.L_x_832) ;  /* 0x0000008800e08947 */ /* 0x000fde0003800000 */
[----:B------:R-:W-:Y:S01]  /*67d0*/  ULDC UR4, c[0x0][0x2d0] ;  /* 0x0000b40000047ab9 */ /* 0x000fe20000000800 */
[----:B------:R-:W-:Y:S01]  /*67e0*/  UIADD3 UR38, UR21, -0x2, URZ ;  /* 0xfffffffe15267890 */ /* 0x000fe2000fffe03f */
[----:B------:R-:W-:Y:S01]  /*67f0*/  ISETP.GE.AND P6, PT, R240, UR4, PT ;  /* 0x00000004f0007c0c */ /* 0x000fe2000bfc6270 */
[----:B-----5:R-:W-:Y:S01]  /*6800*/  IMAD.MOV.U32 R8, RZ, RZ, R14 ;  /* 0x000000ffff087224 */ /* 0x020fe200078e000e */
        /* <DEDUP_REMOVED lines=9> */
[----:B------:R-:W-:Y:S01]  /*68a0*/  UIMAD UR4, UR6, UR34, UR4 ;  /* 0x00000022060472a4 */ /* 0x000fe2000f8e0204 */
[----:B------:R-:W-:-:S06]  /*68b0*/  IMAD.WIDE.U32 R24, R24, UR34, R8 ;  /* 0x0000002218187c25 */ /* 0x000fcc000f8e0008 */
[----:B------:R-:W-:Y:S01]  /*68c0*/  BAR.SYNC.DEFER_BLOCKING 0x0 ;  /* 0x0000000000007b1d */ /* 0x000fe20000010000 */
[----:B------:R-:W-:Y:S01]  /*68d0*/  UISETP.GE.AND UP0, UPT, UR21, 0x3, UPT ;  /* 0x000000031500788c */ /* 0x000fe2000bf06270 */
[----:B------:R-:W-:-:S06]  /*68e0*/  VIADD R0, R25, UR4 ;  /* 0x0000000419007c36 */ /* 0x000fcc0008000000 */
[----:B------:R-:W2:Y:S08]  /*68f0*/  @!P5 LDC.64 R4, c[0x0][0x220] ;  /* 0x00008800ff04db82 */ /* 0x000eb00000000a00 */
[----:B------:R-:W3:Y:S01]  /*6900*/  @!P4 LDC.64 R22, c[0x0][0x220] ;  /* 0x00008800ff16cb82 */ /* 0x000ee20000000a00 */
[----:B-1----:R-:W-:-:S07]  /*6910*/  @!P6 LEA R28, P1, R24, R6, 0x1 ;  /* 0x00000006181ce211 */ /* 0x002fce00078208ff */
[----:B------:R-:W1:Y:S01]  /*6920*/  @!P3 LDC.64 R20, c[0x0][0x220] ;  /* 0x00008800ff14bb82 */ /* 0x000e620000000a00 */
[----:B------:R-:W-:Y:S01]  /*6930*/  @P6 STS.128 [R227+0x18000], RZ ;  /* 0x018000ffe3006388 */ /* 0x000fe20000000c00 */
[----:B------:R-:W-:-:S06]  /*6940*/  @!P6 LEA.HI.X R29, R24, R7, R0, 0x1, P1 ;  /* 0x00000007181de211 */ /* 0x000fcc00008f0c00 */
        /* <DEDUP_REMOVED lines=13> */
[----:B------:R-:W-:Y:S01]  /*6a20*/  @!P5 LDGSTS.E.BYPASS.LTC128B.128 [R227+0x1a000], desc[UR28][R26.64+0x80] ;  /* 0x1a0000801ae3dfae */ /* 0x000fe2000b901d5c */
[----:B------:R-:W-:-:S02]  /*6a30*/  IADD3 R22, P1, R24, UR27, RZ ;  /* 0x0000001b18167c10 */ /* 0x000fc4000ff3e0ff */
[C-C-:B------:R-:W-:Y:S01]  /*6a40*/  @!P4 LEA.HI.X R31, R24.reuse, R23, R0.reuse, 0x1, P0 ;  /* 0x00000017181fc211 */ /* 0x140fe200000f0c00 */
[----:B------:R-:W-:Y:S02]  /*6a50*/  @P4 STS.128 [R227+0x1c000], RZ ;  /* 0x01c000ffe3004388 */ /* 0x000fe40000000c00 */
[----:B------:R-:W3:Y:S01]  /*6a60*/  @!P4 LDC.64 R6, c[0x0][0x220] ;  /* 0x00008800ff06cb82 */ /* 0x000ee20000000a00 */
[----:B-1----:R-:W-:Y:S01]  /*6a70*/  @!P3 LEA R32, P0, R24, R20, 0x1 ;  /* 0x000000141820b211 */ /* 0x002fe200078008ff */
[----:B------:R-:W-:Y:S01]  /*6a80*/  @!PT LDS RZ, [RZ] ;  /* 0x00000000fffff984 */ /* 0x000fe20000000800 */
[----:B------:R-:W-:Y:S01]  /*6a90*/  @!PT LDS RZ, [RZ] ;  /* 0x00000000fffff984 */ /* 0x000fe20000000800 */
[----:B------:R-:W-:Y:S01]  /*6aa0*/  @!PT LDS RZ, [RZ] ;  /* 0x00000000fffff984 */ /* 0x000fe20000000800 */
[----:B------:R-:W-:Y:S01]  /*6ab0*/  @!P4 LDGSTS.E.BYPASS.LTC128B.128 [R227+0x1c000], desc[UR28][R30.64+0x100] ;  /* 0x1c0001001ee3cfae */ /* 0x000fe2000b901d5c */
[----:B------:R-:W-:Y:S02]  /*6ac0*/  IADD3.X R20, R0, UR22, RZ, P1, !PT ;  /* 0x0000001600147c10 */ /* 0x000fe40008ffe4ff */
[----:B------:R-:W-:Y:S01]  /*6ad0*/  @!P3 LEA.HI.X R33, R24, R21, R0, 0x1, P0 ;  /* 0x000000151821b211 */ /* 0x000fe200000f0c00 */
[----:B------:R-:W-:Y:S02]  /*6ae0*/  @P3 STS.128 [R227+0x1e000], RZ ;  /* 0x01e000ffe3003388 */ /* 0x000fe40000000c00 */
[----:B------:R-:W1:Y:S01]  /*6af0*/  @!P3 LDC.64 R4, c[0x0][0x220] ;  /* 0x00008800ff04bb82 */ /* 0x000e620000000a00 */
[C---:B----4-:R-:W-:Y:S01]  /*6b00*/  @!P6 LEA R10, P1, R22.reuse, R10, 0x1 ;  /* 0x0000000a160ae211 */ /* 0x050fe200078208ff */
[----:B------:R-:W-:Y:S01]  /*6b10*/  @!PT LDS RZ, [RZ] ;  /* 0x00000000fffff984 */ /* 0x000fe20000000800 */
[----:B------:R-:W-:Y:S01]  /*6b20*/  @!PT LDS RZ, [RZ] ;  /* 0x00000000fffff984 */ /* 0x000fe20000000800 */
[----:B------:R-:W-:Y:S01]  /*6b30*/  @!PT LDS RZ, [RZ] ;  /* 0x00000000fffff984 */ /* 0x000fe20000000800 */
[----:B------:R4:W-:Y:S03]  /*6b40*/  @!P3 LDGSTS.E.BYPASS.LTC128B.128 [R227+0x1e000], desc[UR28][R32.64+0x180] ;  /* 0x1e00018020e3bfae */ /* 0x0009e6000b901d5c */
        /* <DEDUP_REMOVED lines=8> */
[----:B------:R-:W-:Y:S01]  /*6bd0*/  @P5 STS.128 [R227+0x1b000], RZ ;  /* 0x01b000ffe3005388 */ /* 0x000fe20000000c00 */
[----:B---3--:R-:W-:-:S03]  /*6be0*/  @!P4 LEA R24, P1, R22, R6, 0x1 ;  /* 0x000000061618c211 */ /* 0x008fc600078208ff */
[----:B------:R-:W-:Y:S01]  /*6bf0*/  @!PT LDS RZ, [RZ] ;  /* 0x00000000fffff984 */ /* 0x000fe20000000800 */
[----:B------:R-:W-:Y:S01]  /*6c00*/  @!PT LDS RZ, [RZ] ;  /* 0x00000000fffff984 */ /* 0x000fe20000000800 */
[----:B------:R-:W-:Y:S01]  /*6c10*/  @!PT LDS RZ, [RZ] ;  /* 0x00000000fffff984 */ /* 0x000fe20000000800 */
[----:B------:R-:W-:Y:S01]  /*6c20*/  @!P5 LDGSTS.E.BYPASS.LTC128B.128 [R227+0x1b000], desc[UR28][R8.64+0x80] ;  /* 0x1b00008008e3dfae */ /* 0x000fe2000b901d5c */
[----:B------:R-:W-:-:S03]  /*6c30*/  @!P4 LEA.HI.X R25, R22, R7, R20, 0x1, P1 ;  /* 0x000000071619c211 */ /* 0x000fc600008f0c14 */
[----:B------:R-:W-:Y:S01]  /*6c40*/  @P4 STS.128 [R227+0x1d000], RZ ;  /* 0x01d000ffe3004388 */ /* 0x000fe20000000c00 */
[----:B-1----:R-:W-:-:S03]  /*6c50*/  @!P3 LEA R166, P0, R22, R4, 0x1 ;  /* 0x0000000416a6b211 */ /* 0x002fc600078008ff */
        /* <DEDUP_REMOVED lines=9> */
[----:B------:R2:W-:Y:S04]  /*6cf0*/  @!P3 LDGSTS.E.BYPASS.LTC128B.128 [R227+0x1f000], desc[UR28][R166.64+0x180] ;  /* 0x1f000180a6e3bfae */ /* 0x0005e8000b901d5c */
[----:B----4-:R-:W-:Y:S04]  /*6d00*/  LDSM.16.M88.4 R32, [R226] ;  /* 0x00000000e220783b */ /* 0x010fe80000000200 */
[----:B------:R-:W3:Y:S04]  /*6d10*/  LDSM.16.M88.4 R4, [R225+0x10000] ;  /* 0x01000000e104783b */ /* 0x000ee80000000200 */
[----:B------:R-:W4:Y:S04]  /*6d20*/  LDSM.16.M88.4 R180, [R225+0x10800] ;  /* 0x01080000e1b4783b */ /* 0x000f280000000200 */
[----:B------:R-:W2:Y:S04]  /*6d30*/  LDSM.16.M88.4 R172, [R225+0x11000] ;  /* 0x01100000e1ac783b */ /* 0x000ea80000000200 */
[----:B------:R-:W2:Y:S04]  /*6d40*/  LDSM.16.M88.4 R20, [R225+0x11800] ;  /* 0x01180000e114783b */ /* 0x000ea80000000200 */
[----:B------:R-:W-:Y:S04]  /*6d50*/  LDSM.16.M88.4 R28, [R224] ;  /* 0x00000000e01c783b */ /* 0x000fe80000000200 */
[----:B------:R-:W2:Y:S04]  /*6d60*/  LDSM.16.M88.4 R244, [R223] ;  /* 0x00000000dff4783b */ /* 0x000ea80000000200 */
[----:B------:R-:W2:Y:S04]  /*6d70*/  LDSM.16.M88.4 R196, [R215] ;  /* 0x00000000d7c4783b */ /* 0x000ea80000000200 */
[----:B------:R-:W2:Y:S04]  /*6d80*/  LDSM.16.M88.4 R192, [R214] ;  /* 0x00000000d6c0783b */ /* 0x000ea80000000200 */
[----:B------:R-:W2:Y:S04]  /*6d90*/  LDSM.16.M88.4 R188, [R213] ;  /* 0x00000000d5bc783b */ /* 0x000ea80000000200 */
[----:B-1----:R-:W-:Y:S01]  /*6da0*/  LDSM.16.M88.4 R24, [R222] ;  /* 0x00000000de18783b */ /* 0x002fe20000000200 */
[C---:B---3--:R-:W-:Y:S03]  /*6db0*/  HMMA.16816.F32.BF16 R8, R32.reuse, R4, RZ ;  /* 0x000000042008723c */ /* 0x048fe600000418ff */
[----:B------:R-:W0:Y:S03]  /*6dc0*/  LDGDEPBAR ;  /* 0x00000000000079af */ /* 0x000e260000000000 */
[C---:B------:R-:W-:Y:S06]  /*6dd0*/  HMMA.16816.F32.BF16 R4, R32.reuse, R6, RZ ;  /* 0x000000062004723c */ /* 0x040fec00000418ff */
[C---:B----4-:R-:W-:Y:S06]  /*6de0*/  HMMA.16816.F32.BF16 R184, R32.reuse, R180, RZ ;  /* 0x000000b420b8723c */ /* 0x050fec00000418ff */
[C---:B--2---:R-:W-:Y:S06]  /*6df0*/  HMMA.16816.F32.BF16 R176, R32.reuse, R172, RZ ;  /* 0x000000ac20b0723c */ /* 0x044fec00000418ff */
[C---:B------:R-:W-:Y:S06]  /*6e00*/  HMMA.16816.F32.BF16 R180, R32.reuse, R182, RZ ;  /* 0x000000b620b4723c */ /* 0x040fec00000418ff */
[C---:B------:R-:W-:Y:S06]  /*6e10*/  HMMA.16816.F32.BF16 R172, R32.reuse, R174, RZ ;  /* 0x000000ae20ac723c */ /* 0x040fec00000418ff */
[C---:B------:R-:W-:Y:S06]  /*6e20*/  HMMA.16816.F32.BF16 R168, R32.reuse, R20, RZ ;  /* 0x0000001420a8723c */ /* 0x040fec00000418ff */
        /* <DEDUP_REMOVED lines=14> */
[----:B------:R-:W-:Y:S01]  /*6f10*/  LDSM.16.M88.4 R28, [R221] ;  /* 0x00000000dd1c783b */ /* 0x000fe20000000200 */
[C---:B-1----:R-:W-:Y:S06]  /*6f20*/  HMMA.16816.F32.BF16 R8, R24.reuse, R20, R8 ;  /* 0x000000141808723c */ /* 0x042fec0000041808 */
[C---:B------:R-:W-:Y:S01]  /*6f30*/  HMMA.16816.F32.BF16 R4, R24.reuse, R22, R4 ;  /* 0x000000161804723c */ /* 0x040fe20000041804 */
[----:B------:R-:W1:Y:S05]  /*6f40*/  LDSM.16.M88.4 R20, [R212] ;  /* 0x00000000d414783b */ /* 0x000e6a0000000200 */
        /* <DEDUP_REMOVED lines=21> */
[----:B------:R-:W2:Y:S04]  /*70a0*/  LDSM.16.M88.4 R28, [R211] ;  /* 0x00000000d31c783b */ /* 0x000ea80000000200 */
[----:B------:R-:W-:Y:S01]  /*70b0*/  LDSM.16.M88.4 R192, [R225+0x13800] ;  /* 0x01380000e1c0783b */ /* 0x000fe20000000200 */
[C---:B-1----:R-:W-:Y:S06]  /*70c0*/  HMMA.16816.F32.BF16 R184, R188.reuse, R20, R184 ;  /* 0x00000014bcb8723c */ /* 0x042fec00000418b8 */
[C---:B------:R-:W-:Y:S01]  /*70d0*/  HMMA.16816.F32.BF16 R180, R188.reuse, R22, R180 ;  /* 0x00000016bcb4723c */ /* 0x040fe200000418b4 */
[----:B------:R-:W1:Y:S05]  /*70e0*/  LDSM.16.M88.4 R20, [R210] ;  /* 0x00000000d214783b */ /* 0x000e6a0000000200 */
[C---:B------:R-:W-:Y:S06]  /*70f0*/  HMMA.16816.F32.BF16 R8, R188.reuse, R24, R8 ;  /* 0x00000018bc08723c */ /* 0x040fec0000041808 */
[C---:B------:R-:W-:Y:S01]  /*7100*/  HMMA.16816.F32.BF16 R4, R188.reuse, R26, R4 ;  /* 0x0000001abc04723c */ /* 0x040fe20000041804 */
[----:B------:R-:W3:Y:S05]  /*7110*/  LDSM.16.M88.4 R24, [R209] ;  /* 0x00000000d118783b */ /* 0x000eea0000000200 */
[C---:B----4-:R-:W-:Y:S06]  /*7120*/  HMMA.16816.F32.BF16 R176, R188.reuse, R244, R176 ;  /* 0x000000f4bcb0723c */ /* 0x050fec00000418b0 */
[----:B------:R-:W-:Y:S01]  /*7130*/  HMMA.16816.F32.BF16 R172, R188, R246, R172 ;  /* 0x000000f6bcac723c */ /* 0x000fe200000418ac */
[----:B------:R-:W4:Y:S05]  /*7140*/  LDSM.16.M88.4 R244, [R208] ;  /* 0x00000000d0f4783b */ /* 0x000f2a0000000200 */
[C---:B--2---:R-:W-:Y:S06]  /*7150*/  HMMA.16816.F32.BF16 R8, R196.reuse, R28, R8 ;  /* 0x0000001cc408723c */ /* 0x044fec0000041808 */
[C---:B------:R-:W-:Y:S01]  /*7160*/  HMMA.16816.F32.BF16 R4, R196.reuse, R30, R4 ;  /* 0x0000001ec404723c */ /* 0x040fe20000041804 */
[----:B------:R-:W-:Y:S05]  /*7170*/  LDSM.16.M88.4 R28, [R219+0x12800] ;  /* 0x01280000db1c783b */ /* 0x000fea0000000200 */
[C---:B-1----:R-:W-:Y:S06]  /*7180*/  HMMA.16816.F32.BF16 R184, R196.reuse, R20, R184 ;  /* 0x00000014c4b8723c */ /* 0x042fec00000418b8 */
[----:B------:R-:W-:Y:S01]  /*7190*/  HMMA.16816.F32.BF16 R180, R196, R22, R180 ;  /* 0x00000016c4b4723c */ /* 0x000fe200000418b4 */
[----:B------:R-:W1:Y:S05]  /*71a0*/  LDSM.16.M88.4 R20, [R222+0x4000] ;  /* 0x00400000de14783b */ /* 0x000e6a0000000200 */
[C---:B------:R-:W-:Y:S06]  /*71b0*/  HMMA.16816.F32.BF16 R168, R188.reuse, R192, R168 ;  /* 0x000000c0bca8723c */ /* 0x040fec00000418a8 */
[----:B------:R-:W-:Y:S01]  /*71c0*/  HMMA.16816.F32.BF16 R32, R188, R194, R32 ;  /* 0x000000c2bc20723c */ /* 0x000fe20000041820 */
[----:B------:R-:W2:Y:S04]  /*71d0*/  LDSM.16.M88.4 R192, [R219+0x12000] ;  /* 0x01200000dbc0783b */ /* 0x000ea80000000200 */
[----:B------:R-:W2:Y:S01]  /*71e0*/  LDSM.16.M88.4 R188, [R219+0x13000] ;  /* 0x01300000dbbc783b */ /* 0x000ea20000000200 */
        /* <DEDUP_REMOVED lines=22> */
[----:B------:R-:W-:Y:S05]  /*7350*/  LDSM.16.M88.4 R244, [R206] ;  /* 0x00000000cef4783b */ /* 0x000fea0000000200 */
[C---:B------:R-:W-:Y:S06]  /*7360*/  HMMA.16816.F32.BF16 R184, R28.reuse, R196, R184 ;  /* 0x000000c41cb8723c */ /* 0x040fec00000418b8 */
[C---:B------:R-:W-:Y:S01]  /*7370*/  HMMA.16816.F32.BF16 R180, R28.reuse, R198, R180 ;  /* 0x000000c61cb4723c */ /* 0x040fe200000418b4 */
[----:B------:R-:W1:Y:S05]  /*7380*/  LDSM.16.M88.4 R196, [R225+0x14800] ;  /* 0x01480000e1c4783b */ /* 0x000e6a0000000200 */
[C---:B--2---:R-:W-:Y:S06]  /*7390*/  HMMA.16816.F32.BF16 R176, R28.reuse, R192, R176 ;  /* 0x000000c01cb0723c */ /* 0x044fec00000418b0 */
[C---:B------:R-:W-:Y:S01]  /*73a0*/  HMMA.16816.F32.BF16 R172, R28.reuse, R194, R172 ;  /* 0x000000c21cac723c */ /* 0x040fe200000418ac */
[----:B------:R-:W2:Y:S05]  /*73b0*/  LDSM.16.M88.4 R192, [R225+0x15000] ;  /* 0x01500000e1c0783b */ /* 0x000eaa0000000200 */
[C---:B----4-:R-:W-:Y:S06]  /*73c0*/  HMMA.16816.F32.BF16 R168, R28.reuse, R188, R168 ;  /* 0x000000bc1ca8723c */ /* 0x050fec00000418a8 */
[----:B------:R-:W-:Y:S01]  /*73d0*/  HMMA.16816.F32.BF16 R32, R28, R190, R32 ;  /* 0x000000be1c20723c */ /* 0x000fe20000041820 */
[----:B------:R-:W4:Y:S04]  /*73e0*/  LDSM.16.M88.4 R188, [R225+0x15800] ;  /* 0x01580000e1bc783b */ /* 0x000f280000000200 */
[----:B------:R-:W-:Y:S01]  /*73f0*/  LDSM.16.M88.4 R28, [R224+0x8000] ;  /* 0x00800000e01c783b */ /* 0x000fe20000000200 */
[C---:B---3--:R-:W-:Y:S06]  /*7400*/  HMMA.16816.F32.BF16 R8, R24.reuse, R20, R8 ;  /* 0x000000141808723c */ /* 0x048fec0000041808 */
[C---:B------:R-:W-:Y:S01]  /*7410*/  HMMA.16816.F32.BF16 R4, R24.reuse, R22, R4 ;  /* 0x000000161804723c */ /* 0x040fe20000041804 */
[----:B------:R-:W3:Y:S05]  /*7420*/  LDSM.16.M88.4 R20, [R207] ;  /* 0x00000000cf14783b */ /* 0x000eea0000000200 */
[C---:B-1----:R-:W-:Y:S06]  /*7430*/  HMMA.16816.F32.BF16 R184, R24.reuse, R196, R184 ;  /* 0x000000c418b8723c */ /* 0x042fec00000418b8 */
[C---:B------:R-:W-:Y:S01]  /*7440*/  HMMA.16816.F32.BF16 R180, R24.reuse, R198, R180 ;  /* 0x000000c618b4723c */ /* 0x040fe200000418b4 */
[----:B------:R-:W1:Y:S05]  /*7450*/  LDSM.16.M88.4 R196, [R205] ;  /* 0x00000000cdc4783b */ /* 0x000e6a0000000200 */
[C---:B--2---:R-:W-:Y:S06]  /*7460*/  HMMA.16816.F32.BF16 R176, R24.reuse, R192, R176 ;  /* 0x000000c018b0723c */ /* 0x044fec00000418b0 */
[C---:B------:R-:W-:Y:S01]  /*7470*/  HMMA.16816.F32.BF16 R172, R24.reuse, R194, R172 ;  /* 0x000000c218ac723c */ /* 0x040fe200000418ac */
[----:B------:R-:W2:Y:S05]  /*7480*/  LDSM.16.M88.4 R192, [R204] ;  /* 0x00000000ccc0783b */ /* 0x000eaa0000000200 */
[C---:B----4-:R-:W-:Y:S06]  /*7490*/  HMMA.16816.F32.BF16 R168, R24.reuse, R188, R168 ;  /* 0x000000bc18a8723c */ /* 0x050fec00000418a8 */
        /* <DEDUP_REMOVED lines=12> */
[----:B--2---:R-:W-:Y:S06]  /*7560*/  HMMA.16816.F32.BF16 R168, R28, R192, R168 ;  /* 0x000000c01ca8723c */ /* 0x004fec00000418a8 */
[C---:B----4-:R-:W-:Y:S06]  /*7570*/  HMMA.16816.F32.BF16 R8, R188.reuse, R24, R8 ;  /* 0x00000018bc08723c */ /* 0x050fec0000041808 */
[C---:B------:R-:W-:Y:S01]  /*7580*/  HMMA.16816.F32.BF16 R4, R188.reuse, R26, R4 ;  /* 0x0000001abc04723c */ /* 0x040fe20000041804 */
[----:B------:R-:W1:Y:S05]  /*7590*/  LDSM.16.M88.4 R24, [R212+0x4000] ;  /* 0x00400000d418783b */ /* 0x000e6a0000000200 */
[C---:B---3--:R-:W-:Y:S06]  /*75a0*/  HMMA.16816.F32.BF16 R184, R188.reuse, R20, R184 ;  /* 0x00000014bcb8723c */ /* 0x048fec00000418b8 */
[----:B------:R-:W-:Y:S01]  /*75b0*/  HMMA.16816.F32.BF16 R180, R188, R22, R180 ;  /* 0x00000016bcb4723c */ /* 0x000fe200000418b4 */
[----:B------:R-:W2:Y:S05]  /*75c0*/  LDSM.16.M88.4 R20, [R212+0x4800] ;  /* 0x00480000d414783b */ /* 0x000eaa0000000200 */
[----:B------:R-:W-:Y:S01]  /*75d0*/  HMMA.16816.F32.BF16 R32, R28, R194, R32 ;  /* 0x000000c21c20723c */ /* 0x000fe20000041820 */
[----:B------:R-:W3:Y:S04]  /*75e0*/  LDSM.16.M88.4 R192, [R219+0x15800] ;  /* 0x01580000dbc0783b */ /* 0x000ee80000000200 */
[----:B------:R-:W4:Y:S01]  /*75f0*/  LDSM.16.M88.4 R28, [R212+0x5000] ;  /* 0x00500000d41c783b */ /* 0x000f220000000200 */
[C---:B------:R-:W-:Y:S06]  /*7600*/  HMMA.16816.F32.BF16 R176, R188.reuse, R244, R176 ;  /* 0x000000f4bcb0723c */ /* 0x040fec00000418b0 */
[----:B------:R-:W-:Y:S01]  /*7610*/  HMMA.16816.F32.BF16 R172, R188, R246, R172 ;  /* 0x000000f6bcac723c */ /* 0x000fe200000418ac */
[----:B------:R-:W4:Y:S05]  /*7620*/  LDSM.16.M88.4 R244, [R212+0x5800] ;  /* 0x00580000d4f4783b */ /* 0x000f2a0000000200 */
[C---:B-1----:R-:W-:Y:S06]  /*7630*/  HMMA.16816.F32.BF16 R8, R196.reuse, R24, R8 ;  /* 0x00000018c408723c */ /* 0x042fec0000041808 */
[C---:B------:R-:W-:Y:S01]  /*7640*/  HMMA.16816.F32.BF16 R4, R196.reuse, R26, R4 ;  /* 0x0000001ac404723c */ /* 0x040fe20000041804 */
[----:B------:R-:W-:Y:S05]  /*7650*/  LDSM.16.M88.4 R24, [R225+0x16000] ;  /* 0x01600000e118783b */ /* 0x000fea0000000200 */
[C---:B--2---:R-:W-:Y:S06]  /*7660*/  HMMA.16816.F32.BF16 R184, R196.reuse, R20, R184 ;  /* 0x00000014c4b8723c */ /* 0x044fec00000418b8 */
[----:B------:R-:W-:Y:S01]  /*7670*/  HMMA.16816.F32.BF16 R180, R196, R22, R180 ;  /* 0x00000016c4b4723c */ /* 0x000fe200000418b4 */
[----:B------:R-:W1:Y:S05]  /*7680*/  LDSM.16.M88.4 R20, [R226+0xc000] ;  /* 0x00c00000e214783b */ /* 0x000e6a0000000200 */
[C---:B---3--:R-:W-:Y:S06]  /*7690*/  HMMA.16816.F32.BF16 R168, R188.reuse, R192, R168 ;  /* 0x000000c0bca8723c */ /* 0x048fec00000418a8 */
[----:B------:R-:W-:Y:S01]  /*76a0*/  HMMA.16816.F32.BF16 R32, R188, R194, R32 ;  /* 0x000000c2bc20723c */ /* 0x000fe20000041820 */
[----:B------:R-:W2:Y:S04]  /*76b0*/  LDSM.16.M88.4 R192, [R225+0x16800] ;  /* 0x01680000e1c0783b */ /* 0x000ea80000000200 */
[----:B------:R-:W3:Y:S01]  /*76c0*/  LDSM.16.M88.4 R188, [R225+0x17000] ;  /* 0x01700000e1bc783b */ /* 0x000ee20000000200 */
[C---:B----4-:R-:W-:Y:S06]  /*76d0*/  HMMA.16816.F32.BF16 R176, R196.reuse, R28, R176 ;  /* 0x0000001cc4b0723c */ /* 0x050fec00000418b0 */
[C---:B------:R-:W-:Y:S01]  /*76e0*/  HMMA.16816.F32.BF16 R172, R196.reuse, R30, R172 ;  /* 0x0000001ec4ac723c */ /* 0x040fe200000418ac */
[----:B------:R-:W4:Y:S05]  /*76f0*/  LDSM.16.M88.4 R28, [R225+0x17800] ;  /* 0x01780000e11c783b */ /* 0x000f2a0000000200 */
[C---:B------:R-:W-:Y:S06]  /*7700*/  HMMA.16816.F32.BF16 R168, R196.reuse, R244, R168 ;  /* 0x000000f4c4a8723c */ /* 0x040fec00000418a8 */
[----:B------:R-:W-:Y:S01]  /*7710*/  HMMA.16816.F32.BF16 R32, R196, R246, R32 ;  /* 0x000000f6c420723c */ /* 0x000fe20000041820 */
[----:B------:R-:W-:Y:S04]  /*7720*/  LDSM.16.M88.4 R196, [R203] ;  /* 0x00000000cbc4783b */ /* 0x000fe80000000200 */
[----:B------:R-:W-:Y:S01]  /*7730*/  LDSM.16.M88.4 R244, [R222+0xc000] ;  /* 0x00c00000def4783b */ /* 0x000fe20000000200 */
[C---:B-1----:R-:W-:Y:S06]  /*7740*/  HMMA.16816.F32.BF16 R8, R20.reuse, R24, R8 ;  /* 0x000000181408723c */ /* 0x042fec0000041808 */
[C---:B------:R-:W-:Y:S01]  /*7750*/  HMMA.16816.F32.BF16 R4, R20.reuse, R26, R4 ;  /* 0x0000001a1404723c */ /* 0x040fe20000041804 */
[----:B------:R-:W1:Y:S05]  /*7760*/  LDSM.16.M88.4 R24, [R224+0xc000] ;  /* 0x00c00000e018783b */ /* 0x000e6a0000000200 */
        /* <DEDUP_REMOVED lines=8> */
[----:B------:R-:W4:Y:S04]  /*77f0*/  LDSM.16.M88.4 R28, [R200] ;  /* 0x00000000c81c783b */ /* 0x000f280000000200 */
[----:B------:R-:W4:Y:S01]  /*7800*/  LDSM.16.M88.4 R20, [R219+0x16000] ;  /* 0x01600000db14783b */ /* 0x000f220000000200 */
        /* <DEDUP_REMOVED lines=13> */
[C---:B------:R-:W-:Y:S06]  /*78e0*/  HMMA.16816.F32.BF16 R8, R244.reuse, R20, R8 ;  /* 0x00000014f408723c */ /* 0x040fec0000041808 */
[C---:B------:R-:W-:Y:S01]  /*78f0*/  HMMA.16816.F32.BF16 R4, R244.reuse, R22, R4 ;  /* 0x00000016f404723c */ /* 0x040fe20000041804 */
[----:B------:R-:W4:Y:S05]  /*7900*/  LDSM.16.M88.4 R20, [R212+0x6800] ;  /* 0x00680000d414783b */ /* 0x000f2a0000000200 */
[C---:B-1----:R-:W-:Y:S06]  /*7910*/  HMMA.16816.F32.BF16 R184, R244.reuse, R196, R184 ;  /* 0x000000c4f4b8723c */ /* 0x042fec00000418b8 */
[C---:B------:R-:W-:Y:S06]  /*7920*/  HMMA.16816.F32.BF16 R180, R244.reuse, R198, R180 ;  /* 0x000000c6f4b4723c */ /* 0x040fec00000418b4 */
[C---:B--2---:R-:W-:Y:S06]  /*7930*/  HMMA.16816.F32.BF16 R176, R244.reuse, R192, R176 ;  /* 0x000000c0f4b0723c */ /* 0x044fec00000418b0 */
[C---:B------:R-:W-:Y:S01]  /*7940*/  HMMA.16816.F32.BF16 R172, R244.reuse, R194, R172 ;  /* 0x000000c2f4ac723c */ /* 0x040fe200000418ac */
[----:B------:R-:W1:Y:S05]  /*7950*/  LDSM.16.M88.4 R192, [R212+0x7000] ;  /* 0x00700000d4c0783b */ /* 0x000e6a0000000200 */
[----:B---3--:R-:W-:Y:S06]  /*7960*/  HMMA.16816.F32.BF16 R168, R244, R188, R168 ;  /* 0x000000bcf4a8723c */ /* 0x008fec00000418a8 */
[C---:B----4-:R-:W-:Y:S06]  /*7970*/  HMMA.16816.F32.BF16 R8, R28.reuse, R24, R8 ;  /* 0x000000181c08723c */ /* 0x050fec0000041808 */
[----:B------:R-:W-:Y:S01]  /*7980*/  HMMA.16816.F32.BF16 R184, R28, R20, R184 ;  /* 0x000000141cb8723c */ /* 0x000fe200000418b8 */
[----:B------:R-:W-:-:S04]  /*7990*/  IMAD.U32 R25, RZ, RZ, UR38 ;  /* 0x00000026ff197e24 */ /* 0x000fc8000f8e00ff */
[----:B------:R-:W-:Y:S01]  /*79a0*/  IMAD R0, R25, 0x40, R230 ;  /* 0x0000004019007824 */ /* 0x000fe200078e02e6 */
[----:B------:R-:W-:Y:S01]  /*79b0*/  HMMA.16816.F32.BF16 R180, R28, R22, R180 ;  /* 0x000000161cb4723c */ /* 0x000fe200000418b4 */
[----:B------:R-:W2:Y:S01]  /*79c0*/  LDSM.16.M88.4 R20, [R212+0x7800] ;  /* 0x00780000d414783b */ /* 0x000ea20000000200 */
[----:B------:R-:W-:-:S04]  /*79d0*/  DEPBAR.LE SB0, 0x0 ;  /* 0x000080000000791a */ /* 0x000fc80000000000 */
[----:B------:R-:W-:Y:S01]  /*79e0*/  HMMA.16816.F32.BF16 R4, R28, R26, R4 ;  /* 0x0000001a1c04723c */ /* 0x000fe20000041804 */
[C---:B------:R-:W-:Y:S02]  /*79f0*/  VIADD R24, R0.reuse, 0x1 ;  /* 0x0000000100187836 */ /* 0x040fe40000000000 */
[----:B------:R-:W-:Y:S01]  /*7a00*/  VIADD R25, R0, 0x8 ;  /* 0x0000000800197836 */ /* 0x000fe20000000000 */
[----:B------:R-:W-:Y:S02]  /*7a10*/  BAR.SYNC.DEFER_BLOCKING 0x0 ;  /* 0x0000000000007b1d */ /* 0x000fe40000010000 */
[C---:B------:R-:W-:Y:S01]  /*7a20*/  ISETP.GE.AND P2, PT, R24.reuse, R229, PT ;  /* 0x000000e51800720c */ /* 0x040fe20003f46270 */
[----:B------:R-:W-:Y:S01]  /*7a30*/  HMMA.16816.F32.BF16 R32, R244, R190, R32 ;  /* 0x000000bef420723c */ /* 0x000fe20000041820 */
[----:B------:R-:W-:Y:S01]  /*7a40*/  ISETP.GE.AND P1, PT, R24, R228, PT ;  /* 0x000000e41800720c */ /* 0x000fe20003f26270 */
[----:B------:R-:W-:Y:S01]  /*7a50*/  VIADD R24, R0, 0x9 ;  /* 0x0000000900187836 */ /* 0x000fe20000000000 */
[----:B------:R-:W-:-:S02]  /*7a60*/  FSEL R9, R9, -INF , !P2 ;  /* 0xff80000009097808 */ /* 0x000fc40005000000 */
[CC--:B------:R-:W-:Y:S01]  /*7a70*/  ISETP.GE.AND P0, PT, R25.reuse, R229.reuse, PT ;  /* 0x000000e51900720c */ /* 0x0c0fe20003f06270 */
[C---:B-1----:R-:W-:Y:S01]  /*7a80*/  HMMA.16816.F32.BF16 R176, R28.reuse, R192, R176 ;  /* 0x000000c01cb0723c */ /* 0x042fe200000418b0 */
[-C--:B------:R-:W-:Y:S01]  /*7a90*/  ISETP.GE.AND P2, PT, R25, R228.reuse, PT ;  /* 0x000000e41900720c */ /* 0x080fe20003f46270 */
[----:B------:R1:W-:Y:S01]  /*7aa0*/  STL [R1+0x10], R9 ;  /* 0x0000100901007387 */ /* 0x0003e20000100800 */
[----:B------:R-:W-:Y:S02]  /*7ab0*/  FSEL R252, R11, -INF , !P1 ;  /* 0xff8000000bfc7808 */ /* 0x000fe40004800000 */
[----:B------:R-:W-:Y:S01]  /*7ac0*/  ISETP.GE.AND P1, PT, R24, R229, PT ;  /* 0x000000e51800720c */ /* 0x000fe20003f26270 */
[----:B------:R-:W-:Y:S05]  /*7ad0*/  HMMA.16816.F32.BF16 R172, R28, R194, R172 ;  /* 0x000000c21cac723c */ /* 0x000fea00000418ac */
[----:B------:R-:W-:Y:S01]  /*7ae0*/  FSEL R231, R4, -INF , !P0 ;  /* 0xff80000004e77808 */ /* 0x000fe20004000000 */
[----:B------:R-:W-:Y:S01]  /*7af0*/  VIADD R4, R0, 0x11 ;  /* 0x0000001100047836 */ /* 0x000fe20000000000 */
[----:B------:R-:W-:-:S02]  /*7b00*/  ISETP.GE.AND P0, PT, R24, R228, PT ;  /* 0x000000e41800720c */ /* 0x000fc40003f06270 */
[----:B------:R-:W-:Y:S02]  /*7b10*/  FSEL R250, R6, -INF , !P2 ;  /* 0xff80000006fa7808 */ /* 0x000fe40005000000 */
[----:B------:R-:W-:Y:S01]  /*7b20*/  FSEL R189, R5, -INF , !P1 ;  /* 0xff80000005bd7808 */ /* 0x000fe20004800000 */
[----:B------:R-:W-:Y:S01]  /*7b30*/  VIADD R5, R0, 0x18 ;  /* 0x0000001800057836 */ /* 0x000fe20000000000 */
[----:B------:R-:W-:Y:S02]  /*7b40*/  FSEL R192, R7, -INF , !P0 ;  /* 0xff80000007c07808 */ /* 0x000fe40004000000 */
[-C--:B------:R-:W-:Y:S01]  /*7b50*/  ISETP.GE.AND P0, PT, R4, R229.reuse, PT ;  /* 0x000000e50400720c */ /* 0x080fe20003f06270 */
[C---:B--2---:R-:W-:Y:S03]  /*7b60*/  HMMA.16816.F32.BF16 R168, R28.reuse, R20, R168 ;  /* 0x000000141ca8723c */ /* 0x044fe600000418a8 */
[----:B------:R-:W-:Y:S01]  /*7b70*/  FSEL R191, R185, -INF , !P0 ;  /* 0xff800000b9bf7808 */ /* 0x000fe20004000000 */
[----:B-1----:R-:W-:Y:S01]  /*7b80*/  VIADD R9, R0, 0x10 ;  /* 0x0000001000097836 */ /* 0x002fe20000000000 */
[----:B------:R-:W-:Y:S01]  /*7b90*/  ISETP.GE.AND P0, PT, R5, R228, PT ;  /* 0x000000e40500720c */ /* 0x000fe20003f06270 */
[----:B------:R-:W-:Y:S03]  /*7ba0*/  HMMA.16816.F32.BF16 R32, R28, R22, R32 ;  /* 0x000000161c20723c */ /* 0x000fe60000041820 */
[----:B------:R-:W-:-:S02]  /*7bb0*/  ISETP.GE.AND P2, PT, R9, R229, PT ;  /* 0x000000e50900720c */ /* 0x000fc40003f46270 */
[-C--:B------:R-:W-:Y:S02]  /*7bc0*/  ISETP.GE.AND P1, PT, R9, R228.reuse, PT ;  /* 0x000000e40900720c */ /* 0x080fe40003f26270 */
[----:B------:R-:W-:Y:S02]  /*7bd0*/  FSEL R25, R184, -INF , !P2 ;  /* 0xff800000b8197808 */ /* 0x000fe40005000000 */
[----:B------:R-:W-:Y:S01]  /*7be0*/  ISETP.GE.AND P2, PT, R4, R228, PT ;  /* 0x000000e40400720c */ /* 0x000fe20003f46270 */
[----:B------:R-:W-:Y:S01]  /*7bf0*/  VIADD R4, R0, 0x19 ;  /* 0x0000001900047836 */ /* 0x000fe20000000000 */
[----:B------:R-:W-:Y:S02]  /*7c00*/  FSEL R24, R186, -INF , !P1 ;  /* 0xff800000ba187808 */ /* 0x000fe40004800000 */
        /* <DEDUP_REMOVED lines=26> */
[CC--:B------:R-:W-:Y:S02]  /*7db0*/  ISETP.GE.AND P1, PT, R5.reuse, R229.reuse, PT ;  /* 0x000000e50500720c */ /* 0x0c0fe40003f26270 */
        /* <DEDUP_REMOVED lines=8> */
[----:B------:R-:W-:Y:S02]  /*7e40*/  ISETP.GE.AND P0, PT, R0, R228, PT ;  /* 0x000000e40000720c */ /* 0x000fe40003f06270 */
[----:B------:R-:W-:Y:S02]  /*7e50*/  FSEL R196, R175, -INF , !P2 ;  /* 0xff800000afc47808 */ /* 0x000fe40005000000 */
[----:B------:R-:W-:Y:S02]  /*7e60*/  FSEL R32, R10, -INF , !P0 ;  /* 0xff8000000a207808 */ /* 0x000fe40004000000 */
[----:B------:R-:W-:-:S02]  /*7e70*/  FSEL R187, R168, -INF , !P1 ;  /* 0xff800000a8bb7808 */ /* 0x000fc40004800000 */
[----:B------:R-:W-:Y:S02]  /*7e80*/  PLOP3.LUT P0, PT, PT, PT, UP0, 0x80, 0x0 ;  /* 0x000000000000781c */ /* 0x000fe40003f0f008 */
[C---:B------:R-:W-:Y:S02]  /*7e90*/  ISETP.GE.AND P2, PT, R4.reuse, R229, PT ;  /* 0x000000e50400720c */ /* 0x040fe40003f46270 */
[-C--:B------:R-:W-:Y:S01]  /*7ea0*/  ISETP.GE.AND P1, PT, R4, R228.reuse, PT ;  /* 0x000000e40400720c */ /* 0x080fe20003f26270 */
[----:B------:R-:W-:Y:S01]  /*7eb0*/  VIADD R4, R0, 0x39 ;  /* 0x0000003900047836 */ /* 0x000fe20000000000 */
[----:B------:R-:W-:Y:S02]  /*7ec0*/  FSEL R185, R169, -INF , !P2 ;  /* 0xff800000a9b97808 */ /* 0x000fe40005000000 */
[----:B------:R-:W-:Y:S02]  /*7ed0*/  FSEL R180, R171, -INF , !P1 ;  /* 0xff800000abb47808 */ /* 0x000fe40004800000 */
[----:B------:R-:W-:-:S02]  /*7ee0*/  ISETP.GE.AND P2, PT, R5, R228, PT ;  /* 0x000000e40500720c */ /* 0x000fc40003f46270 */
[-C--:B------:R-:W-:Y:S02]  /*7ef0*/  ISETP.GE.AND P1, PT, R0, R229.reuse, PT ;  /* 0x000000e50000720c */ /* 0x080fe40003f26270 */
[----:B------:R-:W-:Y:S02]  /*7f00*/  FSEL R177, R34, -INF , !P2 ;  /* 0xff80000022b17808 */ /* 0x000fe40005000000 */
[----:B------:R-:W-:Y:S02]  /*7f10*/  FSEL R169, R8, -INF , !P1 ;  /* 0xff80000008a97808 */ /* 0x000fe40004800000 */
[C---:B------:R-:W-:Y:S02]  /*7f20*/  ISETP.GE.AND P2, PT, R4.reuse, R229, PT ;  /* 0x000000e50400720c */ /* 0x040fe40003f46270 */
        /* <DEDUP_REMOVED lines=83> */
.L_x_835:
[----:B------:R-:W-:Y:S05]  /*8460*/  BSYNC B0 ;  /* 0x0000000000007941 */ /* 0x000fea0003800000 */
.L_x_834:
[----:B------:R-:W0:Y:S02]  /*8470*/  LDGDEPBAR ;  /* 0x00000000000079af */ /* 0x000e240000000000 */
.L_x_833:
[----:B--2---:R-:W2:Y:S01]  /*8480*/  LDL.LU R23, [R1+0x10] ;  /* 0x0000100001177983 */ /* 0x004ea20000300800 */
[----:B------:R-:W-:Y:S01]  /*8490*/  FMNMX.FTZ R0, R164, R169, !PT ;  /* 0x000000a9a4007209 */ /* 0x000fe20007810000 */
[----:B------:R-:W-:Y:S01]  /*84a0*/  UIADD3 UR4, UR33, -0x4498517b, URZ ;  /* 0xbb67ae8521047890 */ /* 0x000fe2000fffe03f */
[----:B------:R-:W-:Y:S01]  /*84b0*/  MOV R22, R231 ;  /* 0x000000e700167202 */ /* 0x000fe20000000f00 */
[----:B------:R3:W-:Y:S01]  /*84c0*/  STL.64 [R1+0x30], R16 ;  /* 0x0000301001007387 */ /* 0x0007e20000100a00 */
[----:B-1----:R-:W-:Y:S01]  /*84d0*/  FMNMX.FTZ R5, R3, R32, !PT ;  /* 0x0000002003057209 */ /* 0x002fe20007810000 */
[----:B------:R-:W-:Y:S02]  /*84e0*/  USHF.L.U32 UR43, UR38, 0x1, URZ ;  /* 0x00000001262b7899 */ /* 0x000fe4000800063f */
[----:B------:R1:W-:Y:S01]  /*84f0*/  STL.64 [R1+0x28], R14 ;  /* 0x0000280e01007387 */ /* 0x0003e20000100a00 */
[----:B------:R-:W-:Y:S01]  /*8500*/  FMNMX.FTZ R5, R252, R5, !PT ;  /* 0x00000005fc057209 */ /* 0x000fe20007810000 */
[----:B------:R-:W-:-:S02]  /*8510*/  UIADD3 UR37, UR32, -0x61c88647, URZ ;  /* 0x9e3779b920257890 */ /* 0x000fc4000fffe03f */
[----:B------:R-:W-:Y:S01]  /*8520*/  UIADD3 UR7, UR32, 0x3c6ef372, URZ ;  /* 0x3c6ef37220077890 */ /* 0x000fe2000fffe03f */
[----:B------:R-:W-:Y:S01]  /*8530*/  FMNMX.FTZ R5, R250, R5, !PT ;  /* 0x00000005fa057209 */ /* 0x000fe20007810000 */
[----:B------:R-:W-:Y:S02]  /*8540*/  UIADD3 UR6, UR33, 0x76cf5d0a, URZ ;  /* 0x76cf5d0a21067890 */ /* 0x000fe4000fffe03f */
[----:B------:R-:W-:Y:S01]  /*8550*/  UIADD3 UR42, UR33, 0x646e171e, URZ ;  /* 0x646e171e212a7890 */ /* 0x000fe2000fffe03f */
[----:B------:R-:W-:-:S04]  /*8560*/  FMNMX.FTZ R5, R192, R5, !PT ;  /* 0x00000005c0057209 */ /* 0x000fc80007810000 */
[----:B------:R-:W-:-:S04]  /*8570*/  FMNMX.FTZ R5, R24, R5, !PT ;  /* 0x0000000518057209 */ /* 0x000fc80007810000 */
[----:B------:R-:W-:-:S04]  /*8580*/  FMNMX.FTZ R5, R26, R5, !PT ;  /* 0x000000051a057209 */ /* 0x000fc80007810000 */
[----:B------:R-:W-:Y:S01]  /*8590*/  FMNMX.FTZ R5, R188, R5, !PT ;  /* 0x00000005bc057209 */ /* 0x000fe20007810000 */
[----:B---3--:R-:W-:-:S03]  /*85a0*/  IMAD.WIDE.U32 R16, R13, -0x326172a9, RZ ;  /* 0xcd9e8d570d107825 */ /* 0x008fc600078e00ff */
[----:B------:R-:W-:Y:S01]  /*85b0*/  FMNMX.FTZ R5, R248, R5, !PT ;  /* 0x00000005f8057209 */ /* 0x000fe20007810000 */
[----:B-1----:R-:W-:Y:S01]  /*85c0*/  IMAD.WIDE.U32 R14, R12, -0x2daee0ad, RZ ;  /* 0xd2511f530c0e7825 */ /* 0x002fe200078e00ff */
[----:B------:R-:W-:Y:S02]  /*85d0*/  LOP3.LUT R246, R17, R2, RZ, 0x3c, !PT ;  /* 0x0000000211f67212 */ /* 0x000fe400078e3cff */
[----:B------:R-:W-:-:S03]  /*85e0*/  FMNMX.FTZ R5, R166, R5, !PT ;  /* 0x00000005a6057209 */ /* 0x000fc60007810000 */
[----:B------:R-:W-:Y:S01]  /*85f0*/  IMAD.WIDE.U32 R246, R246, -0x2daee0ad, RZ ;  /* 0xd2511f53f6f67825 */ /* 0x000fe200078e00ff */
[----:B------:R-:W-:-:S04]  /*8600*/  FMNMX.FTZ R5, R194, R5, !PT ;  /* 0x00000005c2057209 */ /* 0x000fc80007810000 */
[----:B------:R-:W-:Y:S02]  /*8610*/  FMNMX.FTZ R5, R198, R5, !PT ;  /* 0x00000005c6057209 */ /* 0x000fe40007810000 */
[----:B------:R-:W-:Y:S01]  /*8620*/  LOP3.LUT R244, R247, UR4, R14, 0x96, !PT ;  /* 0x00000004f7f47c12 */ /* 0x000fe2000f8e960e */
[----:B------:R-:W-:Y:S01]  /*8630*/  UIADD3 UR4, UR32, -0x4ab325aa, URZ ;  /* 0xb54cda5620047890 */ /* 0x000fe2000fffe03f */
[----:B------:R-:W-:-:S03]  /*8640*/  FMNMX.FTZ R5, R196, R5, !PT ;  /* 0x00000005c4057209 */ /* 0x000fc60007810000 */
[----:B------:R-:W-:Y:S01]  /*8650*/  IMAD.WIDE.U32 R244, R244, -0x326172a9, RZ ;  /* 0xcd9e8d57f4f47825 */ /* 0x000fe200078e00ff */
[----:B------:R-:W-:Y:S02]  /*8660*/  FMNMX.FTZ R5, R182, R5, !PT ;  /* 0x00000005b6057209 */ /* 0x000fe40007810000 */
[----:B--2---:R-:W-:-:S04]  /*8670*/  FMNMX.FTZ R0, R23, R0, !PT ;  /* 0x0000000017007209 */ /* 0x004fc80007810000 */
[----:B------:R-:W-:-:S04]  /*8680*/  FMNMX.FTZ R0, R22, R0, !PT ;  /* 0x0000000016007209 */ /* 0x000fc80007810000 */
        /* <DEDUP_REMOVED lines=12> */
[----:B------:R-:W-:Y:S02]  /*8750*/  FMNMX.FTZ R7, R183, R0, !PT ;  /* 0x00000000b7077209 */ /* 0x000fe40007810000 */
[----:B------:R-:W-:-:S03]  /*8760*/  FMNMX.FTZ R0, R180, R5, !PT ;  /* 0x00000005b4007209 */ /* 0x000fc60007810000 */
[----:B------:R-:W1:Y:S01]  /*8770*/  SHFL.BFLY PT, R6, R7, 0x2, 0x1f ;  /* 0x0c401f0007067f89 */ /* 0x000e6200000e0000 */
[----:B------:R-:W-:Y:S02]  /*8780*/  FMNMX.FTZ R5, R177, R0, !PT ;  /* 0x00000000b1057209 */ /* 0x000fe40007810000 */
[----:B------:R-:W-:Y:S02]  /*8790*/  MOV R0, UR33 ;  /* 0x0000002100007c02 */ /* 0x000fe40008000f00 */
[----:B------:R-:W-:Y:S02]  /*87a0*/  FMNMX.FTZ R8, R178, R5, !PT ;  /* 0x00000005b2087209 */ /* 0x000fe40007810000 */
[----:B------:R-:W-:Y:S01]  /*87b0*/  LOP3.LUT R0, R15, UR43, R0, 0x96, !PT ;  /* 0x0000002b0f007c12 */ /* 0x000fe2000f8e9600 */
[----:B------:R-:W-:Y:S02]  /*87c0*/  UIADD3 UR43, UR43, 0x1, URZ ;  /* 0x000000012b2b7890 */ /* 0x000fe4000fffe03f */
[----:B------:R-:W2:Y:S02]  /*87d0*/  SHFL.BFLY PT, R5, R8, 0x2, 0x1f ;  /* 0x0c401f0008057f89 */ /* 0x000ea400000e0000 */
[----:B------:R-:W-:-:S05]  /*87e0*/  IMAD.WIDE.U32 R10, R0, -0x326172a9, RZ ;  /* 0xcd9e8d57000a7825 */ /* 0x000fca00078e00ff */
[----:B------:R-:W-:Y:S02]  /*87f0*/  LOP3.LUT R4, R11, UR37, R16, 0x96, !PT ;  /* 0x000000250b047c12 */ /* 0x000fe4000f8e9610 */
[----:B------:R-:W-:-:S03]  /*8800*/  LOP3.LUT R0, R245, UR7, R10, 0x96, !PT ;  /* 0x00000007f5007c12 */ /* 0x000fc6000f8e960a */
[----:B------:R-:W-:Y:S01]  /*8810*/  IMAD.WIDE.U32 R20, R4, -0x2daee0ad, RZ ;  /* 0xd2511f5304147825 */ /* 0x000fe200078e00ff */
[----:B-1----:R-:W-:-:S03]  /*8820*/  FMNMX.FTZ R6, R7, R6, !PT ;  /* 0x0000000607067209 */ /* 0x002fc60007810000 */
[----:B------:R-:W-:Y:S01]  /*8830*/  IMAD.WIDE.U32 R10, R0, -0x2daee0ad, RZ ;  /* 0xd2511f53000a7825 */ /* 0x000fe200078e00ff */
[----:B------:R-:W-:Y:S01]  /*8840*/  LOP3.LUT R4, R21, UR6, R246, 0x96, !PT ;  /* 0x0000000615047c12 */ /* 0x000fe2000f8e96f6 */
[----:B------:R-:W1:Y:S03]  /*8850*/  SHFL.BFLY PT, R231, R6, 0x1, 0x1f ;  /* 0x0c201f0006e77f89 */ /* 0x000e6600000e0000 */
[----:B------:R-:W-:Y:S01]  /*8860*/  LOP3.LUT R0, R11, UR40, R20, 0x96, !PT ;  /* 0x000000280b007c12 */ /* 0x000fe2000f8e9614 */
[----:B------:R-:W-:Y:S01]  /*8870*/  IMAD.WIDE.U32 R30, R4, -0x326172a9, RZ ;  /* 0xcd9e8d57041e7825 */ /* 0x000fe200078e00ff */
[----:B--2---:R-:W-:-:S03]  /*8880*/  FMNMX.FTZ R5, R8, R5, !PT ;  /* 0x0000000508057209 */ /* 0x004fc60007810000 */
[----:B------:R-:W-:Y:S01]  /*8890*/  IMAD.WIDE.U32 R28, R0, -0x326172a9, RZ ;  /* 0xcd9e8d57001c7825 */ /* 0x000fe200078e00ff */
[----:B------:R-:W-:Y:S01]  /*88a0*/  LOP3.LUT R4, R31, UR41, R244, 0x96, !PT ;  /* 0x000000291f047c12 */ /* 0x000fe2000f8e96f4 */
[----:B------:R-:W2:Y:S03]  /*88b0*/  SHFL.BFLY PT, R0, R5, 0x1, 0x1f ;  /* 0x0c201f0005007f89 */ /* 0x000ea600000e0000 */
[----:B------:R-:W-:Y:S01]  /*88c0*/  LOP3.LUT R30, R29, UR39, R30, 0x96, !PT ;  /* 0x000000271d1e7c12 */ /* 0x000fe2000f8e961e */
[----:B------:R-:W-:-:S04]  /*88d0*/  IMAD.WIDE.U32 R8, R4, -0x2daee0ad, RZ ;  /* 0xd2511f5304087825 */ /* 0x000fc800078e00ff */
[----:B------:R-:W-:-:S05]  /*88e0*/  IMAD.WIDE.U32 R30, R30, -0x2daee0ad, RZ ;  /* 0xd2511f531e1e7825 */ /* 0x000fca00078e00ff */
[----:B------:R-:W-:Y:S02]  /*88f0*/  LOP3.LUT R4, R31, UR19, R8, 0x96, !PT ;  /* 0x000000131f047c12 */ /* 0x000fe4000f8e9608 */
[----:B-1----:R-:W-:Y:S02]  /*8900*/  FMNMX.FTZ R231, R6, R231, !PT ;  /* 0x000000e706e77209 */ /* 0x002fe40007810000 */
[----:B------:R-:W-:Y:S01]  /*8910*/  LOP3.LUT R6, R9, UR30, R10, 0x96, !PT ;  /* 0x0000001e09067c12 */ /* 0x000fe2000f8e960a */
[----:B------:R-:W-:Y:S01]  /*8920*/  IMAD.WIDE.U32 R8, R4, -0x326172a9, RZ ;  /* 0xcd9e8d5704087825 */ /* 0x000fe200078e00ff */
[----:B------:R-:W-:-:S03]  /*8930*/  FSETP.NEU.FTZ.AND P2, PT, R231, -INF , PT ;  /* 0xff800000e700780b */ /* 0x000fc60003f5d000 */
[C---:B------:R-:W-:Y:S01]  /*8940*/  FMUL.FTZ R184, R231.reuse, UR36 ;  /* 0x00000024e7b87c20 */ /* 0x040fe20008410000 */
[----:B------:R-:W-:Y:S01]  /*8950*/  IMAD.WIDE.U32 R6, R6, -0x326172a9, RZ ;  /* 0xcd9e8d5706067825 */ /* 0x000fe200078e00ff */
[----:B------:R-:W-:Y:S02]  /*8960*/  FSEL R175, R231, RZ, P2 ;  /* 0x000000ffe7af7208 */ /* 0x000fe40001000000 */
[----:B--2---:R-:W-:Y:S02]  /*8970*/  FMNMX.FTZ R0, R5, R0, !PT ;  /* 0x0000000005007209 */ /* 0x004fe40007810000 */
[----:B------:R-:W-:Y:S01]  /*8980*/  LOP3.LUT R4, R9, UR4, R6, 0x96, !PT ;  /* 0x0000000409047c12 */ /* 0x000fe2000f8e9606 */
[----:B------:R-:W-:Y:S01]  /*8990*/  FADD.FTZ R175, R164, -R175 ;  /* 0x800000afa4af7221 */ /* 0x000fe20000010000 */
[C---:B------:R-:W-:Y:S01]  /*89a0*/  FSETP.NEU.FTZ.AND P1, PT, R0.reuse, -INF , PT ;  /* 0xff8000000000780b */ /* 0x040fe20003f3d000 */
[----:B------:R-:W-:Y:S01]  /*89b0*/  FMUL.FTZ R179, R0, UR36 ;  /* 0x0000002400b37c20 */ /* 0x000fe20008410000 */
[----:B------:R-:W-:Y:S01]  /*89c0*/  FSEL R184, R184, RZ, P2 ;  /* 0x000000ffb8b87208 */ /* 0x000fe20001000000 */
[----:B------:R-:W-:Y:S01]  /*89d0*/  FMUL.FTZ R175, R175, UR36 ;  /* 0x00000024afaf7c20 */ /* 0x000fe20008410000 */
[----:B------:R-:W-:-:S02]  /*89e0*/  LOP3.LUT R28, R7, UR35, R28, 0x96, !PT ;  /* 0x00000023071c7c12 */ /* 0x000fc4000f8e961c */
[----:B------:R-:W-:Y:S01]  /*89f0*/  LOP3.LUT R5, R8, 0xffff, RZ, 0xc0, !PT ;  /* 0x0000ffff08057812 */ /* 0x000fe200078ec0ff */
[----:B------:R-:W-:Y:S01]  /*8a00*/  FFMA.FTZ R176, R169, UR36, -R184 ;  /* 0x00000024a9b07c23 */ /* 0x000fe200080108b8 */
[----:B------:R-:W-:Y:S01]  /*8a10*/  SHF.R.U32.HI R7, RZ, 0x10, R8 ;  /* 0x00000010ff077819 */ /* 0x000fe20000011608 */
[--C-:B------:R-:W-:Y:S01]  /*8a20*/  FFMA.FTZ R172, R22, UR36, -R184.reuse ;  /* 0x0000002416ac7c23 */ /* 0x100fe200080108b8 */
[----:B------:R-:W-:Y:S01]  /*8a30*/  FSEL R179, R179, RZ, P1 ;  /* 0x000000ffb3b37208 */ /* 0x000fe20000800000 */
[--C-:B------:R-:W-:Y:S01]  /*8a40*/  FFMA.FTZ R169, R189, UR36, -R184.reuse ;  /* 0x00000024bda97c23 */ /* 0x100fe200080108b8 */
[----:B------:R-:W-:Y:S01]  /*8a50*/  LOP3.LUT R10, R4, 0xffff, RZ, 0xc0, !PT ;  /* 0x0000ffff040a7812 */ /* 0x000fe200078ec0ff */
[----:B------:R-:W-:Y:S01]  /*8a60*/  FFMA.FTZ R171, R23, UR36, -R184 ;  /* 0x0000002417ab7c23 */ /* 0x000fe200080108b8 */
[----:B------:R-:W-:Y:S01]  /*8a70*/  SHF.R.U32.HI R9, RZ, 0x8, R5 ;  /* 0x00000008ff097819 */ /* 0x000fe20000011605 */
[--C-:B------:R-:W-:Y:S01]  /*8a80*/  FFMA.FTZ R170, R32, UR36, -R179.reuse ;  /* 0x0000002420aa7c23 */ /* 0x100fe200080108b3 */
[----:B------:R-:W-:Y:S01]  /*8a90*/  LOP3.LUT R5, R7, 0xff, RZ, 0xc0, !PT ;  /* 0x000000ff07057812 */ /* 0x000fe200078ec0ff */
[--C-:B------:R-:W-:Y:S01]  /*8aa0*/  FFMA.FTZ R168, R252, UR36, -R179.reuse ;  /* 0x00000024fca87c23 */ /* 0x100fe200080108b3 */
[----:B------:R-:W-:Y:S01]  /*8ab0*/  SHF.R.U32.HI R10, RZ, 0x8, R10 ;  /* 0x00000008ff0a7819 */ /* 0x000fe2000001160a */
[----:B------:R-:W-:Y:S01]  /*8ac0*/  MUFU.EX2 R172, R172 ;  /* 0x000000ac00ac7308 */ /* 0x000fe20000000800 */
[----:B------:R-:W-:Y:S01]  /*8ad0*/  LOP3.LUT R7, R4, 0xff, RZ, 0xc0, !PT ;  /* 0x000000ff04077812 */ /* 0x000fe200078ec0ff */
[--C-:B------:R-:W-:Y:S01]  /*8ae0*/  FFMA.FTZ R174, R250, UR36, -R179.reuse ;  /* 0x00000024faae7c23 */ /* 0x100fe200080108b3 */
[----:B------:R-:W-:Y:S01]  /*8af0*/  FSEL R20, R0, RZ, P1 ;  /* 0x000000ff00147208 */ /* 0x000fe20000800000 */
[----:B------:R-:W-:Y:S01]  /*8b00*/  FFMA.FTZ R189, R25, UR36, -R184 ;  /* 0x0000002419bd7c23 */ /* 0x000fe200080108b8 */
[----:B------:R-:W-:Y:S01]  /*8b10*/  PRMT R10, R7, 0x5410, R10 ;  /* 0x00005410070a7816 */ /* 0x000fe2000000000a */
[----:B------:R-:W-:Y:S01]  /*8b20*/  FFMA.FTZ R186, R191, UR36, -R184 ;  /* 0x00000024bfba7c23 */ /* 0x000fe200080108b8 */
[----:B------:R-:W-:Y:S01]  /*8b30*/  LOP3.LUT R6, R8, 0xff, RZ, 0xc0, !PT ;  /* 0x000000ff08067812 */ /* 0x000fe200078ec0ff */
[----:B------:R-:W-:Y:S01]  /*8b40*/  FADD.FTZ R7, R3, -R20 ;  /* 0x8000001403077221 */ /* 0x000fe20000010000 */
[----:B------:R-:W-:Y:S01]  /*8b50*/  SHF.R.U32.HI R8, RZ, 0x18, R8 ;  /* 0x00000018ff087819 */ /* 0x000fe20000011608 */
[----:B------:R-:W1:Y:S01]  /*8b60*/  MUFU.EX2 R169, R169 ;  /* 0x000000a900a97308 */ /* 0x000e620000000800 */
[----:B------:R-:W-:Y:S01]  /*8b70*/  FFMA.FTZ R3, R192, UR36, -R179 ;  /* 0x00000024c0037c23 */ /* 0x000fe200080108b3 */
[----:B------:R-:W-:Y:S01]  /*8b80*/  PRMT R6, R6, 0x5410, R9 ;  /* 0x0000541006067816 */ /* 0x000fe20000000009 */
[----:B------:R-:W-:Y:S01]  /*8b90*/  FMUL.FTZ R173, R7, UR36 ;  /* 0x0000002407ad7c20 */ /* 0x000fe20008410000 */
[----:B------:R-:W-:Y:S01]  /*8ba0*/  PRMT R8, R5, 0x5410, R8 ;  /* 0x0000541005087816 */ /* 0x000fe20000000008 */
[----:B------:R-:W-:Y:S01]  /*8bb0*/  FFMA.FTZ R193, R193, UR36, -R184 ;  /* 0x00000024c1c17c23 */ /* 0x000fe200080108b8 */
[--C-:B------:R-:W-:Y:S01]  /*8bc0*/  SHF.R.U32.HI R5, RZ, 0x10, R4.reuse ;  /* 0x00000010ff057819 */ /* 0x100fe20000011604 */
[----:B------:R-:W-:Y:S01]  /*8bd0*/  IMAD.WIDE.U32 R28, R28, -0x2daee0ad, RZ ;  /* 0xd2511f531c1c7825 */ /* 0x000fe200078e00ff */
[----:B------:R-:W-:Y:S01]  /*8be0*/  MUFU.EX2 R170, R170 ;  /* 0x000000aa00aa7308 */ /* 0x000fe20000000800 */
[----:B------:R-:W-:-:S02]  /*8bf0*/  SHF.R.U32.HI R4, RZ, 0x18, R4 ;  /* 0x00000018ff047819 */ /* 0x000fc40000011604 */
[----:B------:R-:W-:Y:S01]  /*8c00*/  FFMA.FTZ R190, R27, UR36, -R184 ;  /* 0x000000241bbe7c23 */ /* 0x000fe200080108b8 */
[----:B------:R-:W-:Y:S01]  /*8c10*/  LOP3.LUT R5, R5, 0xff, RZ, 0xc0, !PT ;  /* 0x000000ff05057812 */ /* 0x000fe200078ec0ff */
[--C-:B------:R-:W-:Y:S01]  /*8c20*/  FFMA.FTZ R191, R188, UR36, -R179.reuse ;  /* 0x00000024bcbf7c23 */ /* 0x100fe200080108b3 */
[--C-:B------:R-:W-:Y:S01]  /*8c30*/  HSET2.LE.AND R6, R6, R235.reuse, PT ;  /* 0x000000eb06067233 */ /* 0x100fe20003803000 */
[--C-:B------:R-:W-:Y:S01]  /*8c40*/  FFMA.FTZ R195, R24, UR36, -R179.reuse ;  /* 0x0000002418c37c23 */ /* 0x100fe200080108b3 */
[----:B------:R-:W-:Y:S01]  /*8c50*/  PRMT R4, R5, 0x5410, R4 ;  /* 0x0000541005047816 */ /* 0x000fe20000000004 */
[----:B------:R-:W2:Y:S01]  /*8c60*/  MUFU.EX2 R168, R168 ;  /* 0x000000a800a87308 */ /* 0x000ea20000000800 */
[----:B-1----:R-:W-:Y:S01]  /*8c70*/  F2FP.BF16.F32.PACK_AB R7, R169, R172 ;  /* 0x000000aca907723e */ /* 0x002fe200000010ff */
[--C-:B------:R-:W-:Y:S01]  /*8c80*/  FFMA.FTZ R192, R26, UR36, -R179.reuse ;  /* 0x000000241ac07c23 */ /* 0x100fe200080108b3 */
[--C-:B------:R-:W-:Y:S01]  /*8c90*/  HSET2.LE.AND R10, R10, R235.reuse, PT ;  /* 0x000000eb0a0a7233 */ /* 0x100fe20003803000 */
[--C-:B------:R-:W-:Y:S01]  /*8ca0*/  FFMA.FTZ R188, R248, UR36, -R179.reuse ;  /* 0x00000024f8bc7c23 */ /* 0x100fe200080108b3 */
[--C-:B------:R-:W-:Y:S01]  /*8cb0*/  HSET2.LE.AND R5, R4, R235.reuse, PT ;  /* 0x000000eb04057233 */ /* 0x100fe20003803000 */
[----:B------:R-:W-:Y:S01]  /*8cc0*/  LDSM.16.MT88.4 R32, [R217+0x18800] ;  /* 0x01880000d920783b */ /* 0x000fe20000004200 */
[----:B------:R-:W-:Y:S01]  /*8cd0*/  LOP3.LUT R6, R6, R7, RZ, 0xc0, !PT ;  /* 0x0000000706067212 */ /* 0x000fe200078ec0ff */
[----:B------:R-:W-:Y:S01]  /*8ce0*/  MUFU.EX2 R176, R176 ;  /* 0x000000b000b07308 */ /* 0x000fe20000000800 */
[----:B------:R-:W-:Y:S01]  /*8cf0*/  HSET2.LE.AND R7, R8, R235, PT ;  /* 0x000000eb08077233 */ /* 0x000fe20003803000 */
[----:B------:R-:W-:Y:S01]  /*8d00*/  FFMA.FTZ R199, R199, UR36, -R184 ;  /* 0x00000024c7c77c23 */ /* 0x000fe200080108b8 */
[----:B------:R-:W-:Y:S01]  /*8d10*/  SHF.R.U32.HI R24, RZ, 0x18, R28 ;  /* 0x00000018ff187819 */ /* 0x000fe2000001161c */
[----:B------:R-:W-:-:S04]  /*8d20*/  FFMA.FTZ R196, R196, UR36, -R179 ;  /* 0x00000024c4c47c23 */ /* 0x000fc800080108b3 */
[----:B------:R-:W1:Y:S01]  /*8d30*/  MUFU.EX2 R171, R171 ;  /* 0x000000ab00ab7308 */ /* 0x000e620000000800 */
[----:B--2---:R-:W-:-:S04]  /*8d40*/  F2FP.BF16.F32.PACK_AB R20, R168, R170 ;  /* 0x000000aaa814723e */ /* 0x004fc800000010ff */
[----:B------:R-:W-:Y:S02]  /*8d50*/  LOP3.LUT R5, R5, R20, RZ, 0xc0, !PT ;  /* 0x0000001405057212 */ /* 0x000fe400078ec0ff */
[----:B------:R-:W2:Y:S01]  /*8d60*/  LDSM.16.MT88.4 R20, [R220+0x18000] ;  /* 0x01800000dc14783b */ /* 0x000ea20000004200 */
[----:B------:R-:W-:Y:S08]  /*8d70*/  MUFU.EX2 R174, R174 ;  /* 0x000000ae00ae7308 */ /* 0x000ff00000000800 */
[----:B------:R-:W3:Y:S01]  /*8d80*/  MUFU.EX2 R3, R3 ;  /* 0x0000000300037308 */ /* 0x000ee20000000800 */
[----:B-1----:R-:W-:-:S04]  /*8d90*/  F2FP.BF16.F32.PACK_AB R9, R171, R176 ;  /* 0x000000b0ab09723e */ /* 0x002fc800000010ff */
[----:B------:R-:W-:-:S03]  /*8da0*/  LOP3.LUT R4, R10, R9, RZ, 0xc0, !PT ;  /* 0x000000090a047212 */ /* 0x000fc600078ec0ff */
[----:B------:R-:W1:Y:S08]  /*8db0*/  MUFU.EX2 R175, R175 ;  /* 0x000000af00af7308 */ /* 0x000e700000000800 */
[----:B------:R-:W4:Y:S01]  /*8dc0*/  MUFU.EX2 R173, R173 ;  /* 0x000000ad00ad7308 */ /* 0x000f220000000800 */
[----:B---3--:R-:W-:-:S04]  /*8dd0*/  F2FP.BF16.F32.PACK_AB R8, R3, R174 ;  /* 0x000000ae0308723e */ /* 0x008fc800000010ff */
[----:B------:R-:W-:Y:S02]  /*8de0*/  LOP3.LUT R7, R7, R8, RZ, 0xc0, !PT ;  /* 0x0000000807077212 */ /* 0x000fe400078ec0ff */
[----:B------:R-:W3:Y:S01]  /*8df0*/  LDSM.16.MT88.4 R8, [R218+0x18000] ;  /* 0x01800000da08783b */ /* 0x000ee20000004200 */
        /* <DEDUP_REMOVED lines=147> */
[----:B------:R-:W3:Y:S08]  /*9730*/  MUFU.EX2 R186, R186 ;  /* 0x000000ba00ba7308 */ /* 0x000ef00000000800 */
[----:B------:R-:W-:Y:S01]  /*9740*/  MUFU.EX2 R193, R193 ;  /* 0x000000c100c17308 */ /* 0x000fe20000000800 */
[C---:B-1----:R-:W-:Y:S07]  /*9750*/  HMMA.16816.F32.BF16 R76, R4.reuse, R20, R76 ;  /* 0x00000014044c723c */ /* 0x042fee000004184c */
[----:B------:R-:W1:Y:S01]  /*9760*/  MUFU.EX2 R190, R190 ;  /* 0x000000be00be7308 */ /* 0x000e620000000800 */
[C---:B------:R-:W-:Y:S01]  /*9770*/  HMMA.16816.F32.BF16 R80, R4.reuse, R22, R80 ;  /* 0x000000160450723c */ /* 0x040fe20000041850 */
[----:B------:R-:W4:Y:S06]  /*9780*/  LDSM.16.MT88.4 R20, [R220+0x1c000] ;  /* 0x01c00000dc14783b */ /* 0x000f2c0000004200 */
[----:B------:R-:W-:Y:S08]  /*9790*/  MUFU.EX2 R195, R195 ;  /* 0x000000c300c37308 */ /* 0x000ff00000000800 */
[----:B------:R-:W1:Y:S01]  /*97a0*/  MUFU.EX2 R192, R192 ;  /* 0x000000c000c07308 */ /* 0x000e620000000800 */
[C---:B--2---:R-:W-:Y:S06]  /*97b0*/  HMMA.16816.F32.BF16 R84, R4.reuse, R8, R84 ;  /* 0x000000080454723c */ /* 0x044fec0000041854 */
[C---:B------:R-:W-:Y:S01]  /*97c0*/  HMMA.16816.F32.BF16 R88, R4.reuse, R10, R88 ;  /* 0x0000000a0458723c */ /* 0x040fe20000041858 */
[----:B------:R-:W2:Y:S01]  /*97d0*/  LDSM.16.MT88.4 R8, [R218+0x1c000] ;  /* 0x01c00000da08783b */ /* 0x000ea20000004200 */
[----:B------:R-:W-:Y:S08]  /*97e0*/  MUFU.EX2 R191, R191 ;  /* 0x000000bf00bf7308 */ /* 0x000ff00000000800 */
[----:B------:R-:W1:Y:S08]  /*97f0*/  MUFU.EX2 R188, R188 ;  /* 0x000000bc00bc7308 */ /* 0x000e700000000800 */
[----:B------:R-:W-:Y:S01]  /*9800*/  MUFU.EX2 R199, R199 ;  /* 0x000000c700c77308 */ /* 0x000fe20000000800 */
[C---:B----4-:R-:W-:Y:S06]  /*9810*/  HMMA.16816.F32.BF16 R92, R4.reuse, R20, R92 ;  /* 0x00000014045c723c */ /* 0x050fec000004185c */
[C---:B------:R-:W-:Y:S01]  /*9820*/  HMMA.16816.F32.BF16 R96, R4.reuse, R22, R96 ;  /* 0x000000160460723c */ /* 0x040fe20000041860 */
[----:B------:R-:W4:Y:S01]  /*9830*/  LDSM.16.MT88.4 R20, [R217+0x1c000] ;  /* 0x01c00000d914783b */ /* 0x000f220000004200 */
[----:B------:R-:W-:Y:S04]  /*9840*/  MUFU.EX2 R196, R196 ;  /* 0x000000c400c47308 */ /* 0x000fe80000000800 */
[C---:B--2---:R-:W-:Y:S06]  /*9850*/  HMMA.16816.F32.BF16 R100, R4.reuse, R8, R100 ;  /* 0x000000080464723c */ /* 0x044fec0000041864 */
[C---:B------:R-:W-:Y:S01]  /*9860*/  HMMA.16816.F32.BF16 R104, R4.reuse, R10, R104 ;  /* 0x0000000a0468723c */ /* 0x040fe20000041868 */
[----:B------:R-:W2:Y:S05]  /*9870*/  LDSM.16.MT88.4 R8, [R216+0x1c000] ;  /* 0x01c00000d808783b */ /* 0x000eaa0000004200 */
[C---:B----4-:R-:W-:Y:S06]  /*9880*/  HMMA.16816.F32.BF16 R108, R4.reuse, R20, R108 ;  /* 0x00000014046c723c */ /* 0x050fec000004186c */
[C---:B------:R-:W-:Y:S01]  /*9890*/  HMMA.16816.F32.BF16 R112, R4.reuse, R22, R112 ;  /* 0x000000160470723c */ /* 0x040fe20000041870 */
[----:B------:R-:W4:Y:S05]  /*98a0*/  LDSM.16.MT88.4 R20, [R220+0x1e000] ;  /* 0x01e00000dc14783b */ /* 0x000f2a0000004200 */
        /* <DEDUP_REMOVED lines=13> */
[----:B------:R-:W-:Y:S01]  /*9980*/  HMMA.16816.F32.BF16 R148, R4, R10, R148 ;  /* 0x0000000a0494723c */ /* 0x000fe20000041894 */
[----:B------:R-:W-:-:S04]  /*9990*/  SHF.R.U32.HI R9, RZ, 0x10, R28 ;  /* 0x00000010ff097819 */ /* 0x000fc8000001161c */
[----:B------:R-:W-:Y:S02]  /*99a0*/  LOP3.LUT R9, R9, 0xff, RZ, 0xc0, !PT ;  /* 0x000000ff09097812 */ /* 0x000fe400078ec0ff */
[----:B------:R-:W-:Y:S02]  /*99b0*/  LOP3.LUT R5, R29, UR42, R30, 0x96, !PT ;  /* 0x0000002a1d057c12 */ /* 0x000fe4000f8e961e */
[C---:B------:R-:W-:Y:S02]  /*99c0*/  LOP3.LUT R11, R28.reuse, 0xffff, RZ, 0xc0, !PT ;  /* 0x0000ffff1c0b7812 */ /* 0x040fe400078ec0ff */
[C---:B------:R-:W-:Y:S02]  /*99d0*/  LOP3.LUT R7, R5.reuse, 0xffff, RZ, 0xc0, !PT ;  /* 0x0000ffff05077812 */ /* 0x040fe400078ec0ff */
[----:B------:R-:W-:Y:S02]  /*99e0*/  LOP3.LUT R6, R28, 0xff, RZ, 0xc0, !PT ;  /* 0x000000ff1c067812 */ /* 0x000fe400078ec0ff */
[----:B------:R-:W-:Y:S01]  /*99f0*/  LOP3.LUT R4, R5, 0xff, RZ, 0xc0, !PT ;  /* 0x000000ff05047812 */ /* 0x000fe200078ec0ff */
[----:B------:R-:W2:Y:S01]  /*9a00*/  LDSM.16.MT88.4 R28, [R216+0x18800] ;  /* 0x01880000d81c783b */ /* 0x000ea20000004200 */
[----:B------:R-:W-:-:S02]  /*9a10*/  SHF.R.U32.HI R11, RZ, 0x8, R11 ;  /* 0x00000008ff0b7819 */ /* 0x000fc4000001160b */
[----:B------:R-:W-:Y:S02]  /*9a20*/  SHF.R.U32.HI R7, RZ, 0x8, R7 ;  /* 0x00000008ff077819 */ /* 0x000fe40000011607 */
[----:B------:R-:W-:Y:S02]  /*9a30*/  SHF.R.U32.HI R8, RZ, 0x10, R5 ;  /* 0x00000010ff087819 */ /* 0x000fe40000011605 */
[----:B------:R-:W-:Y:S02]  /*9a40*/  PRMT R6, R6, 0x5410, R11 ;  /* 0x0000541006067816 */ /* 0x000fe4000000000b */
[----:B------:R-:W-:Y:S02]  /*9a50*/  PRMT R4, R4, 0x5410, R7 ;  /* 0x0000541004047816 */ /* 0x000fe40000000007 */
[----:B------:R-:W-:Y:S02]  /*9a60*/  SHF.R.U32.HI R5, RZ, 0x18, R5 ;  /* 0x00000018ff057819 */ /* 0x000fe40000011605 */
[----:B------:R-:W-:-:S02]  /*9a70*/  LOP3.LUT R26, R8, 0xff, RZ, 0xc0, !PT ;  /* 0x000000ff081a7812 */ /* 0x000fc400078ec0ff */
[--C-:B------:R-:W-:Y:S02]  /*9a80*/  HSET2.LE.AND R4, R4, R235.reuse, PT ;  /* 0x000000eb04047233 */ /* 0x100fe40003803000 */
[----:B------:R-:W-:Y:S02]  /*9a90*/  PRMT R26, R26, 0x5410, R5 ;  /* 0x000054101a1a7816 */ /* 0x000fe40000000005 */
[----:B------:R-:W-:Y:S02]  /*9aa0*/  HSET2.LE.AND R6, R6, R235, PT ;  /* 0x000000eb06067233 */ /* 0x000fe40003803000 */
[----:B------:R-:W-:Y:S02]  /*9ab0*/  PRMT R24, R9, 0x5410, R24 ;  /* 0x0000541009187816 */ /* 0x000fe40000000018 */
[----:B---3--:R-:W-:Y:S01]  /*9ac0*/  F2FP.BF16.F32.PACK_AB R5, R186, R189 ;  /* 0x000000bdba05723e */ /* 0x008fe200000010ff */
[----:B------:R-:W3:Y:S01]  /*9ad0*/  LDSM.16.MT88.4 R8, [R218+0x18800] ;  /* 0x01880000da08783b */ /* 0x000ee20000004200 */
[----:B-1----:R-:W-:-:S02]  /*9ae0*/  F2FP.BF16.F32.PACK_AB R7, R190, R193 ;  /* 0x000000c1be07723e */ /* 0x002fc400000010ff */
[----:B------:R-:W-:Y:S02]  /*9af0*/  LOP3.LUT R4, R4, R5, RZ, 0xc0, !PT ;  /* 0x0000000504047212 */ /* 0x000fe400078ec0ff */
[----:B------:R-:W-:Y:S02]  /*9b00*/  LOP3.LUT R6, R6, R7, RZ, 0xc0, !PT ;  /* 0x0000000706067212 */ /* 0x000fe400078ec0ff */
[--C-:B------:R-:W-:Y:S02]  /*9b10*/  HSET2.LE.AND R5, R26, R235.reuse, PT ;  /* 0x000000eb1a057233 */ /* 0x100fe40003803000 */
[----:B------:R-:W-:Y:S02]  /*9b20*/  HSET2.LE.AND R7, R24, R235, PT ;  /* 0x000000eb18077233 */ /* 0x000fe40003803000 */
[----:B------:R-:W-:Y:S02]  /*9b30*/  F2FP.BF16.F32.PACK_AB R26, R192, R195 ;  /* 0x000000c3c01a723e */ /* 0x000fe400000010ff */
[----:B------:R-:W-:-:S02]  /*9b40*/  F2FP.BF16.F32.PACK_AB R24, R188, R191 ;  /* 0x000000bfbc18723e */ /* 0x000fc400000010ff */
[----:B------:R-:W-:Y:S02]  /*9b50*/  LOP3.LUT R5, R5, R26, RZ, 0xc0, !PT ;  /* 0x0000001a05057212 */ /* 0x000fe400078ec0ff */
[----:B------:R-:W-:Y:S02]  /*9b60*/  LOP3.LUT R7, R7, R24, RZ, 0xc0, !PT ;  /* 0x0000001807077212 */ /* 0x000fe400078ec0ff */
[----:B------:R-:W1:Y:S05]  /*9b70*/  LDSM.16.MT88.4 R24, [R220+0x1a800] ;  /* 0x01a80000dc18783b */ /* 0x000e6a0000004200 */
[C---:B----4-:R-:W-:Y:S06]  /*9b80*/  HMMA.16816.F32.BF16 R160, R4.reuse, R20, R160 ;  /* 0x0000001404a0723c */ /* 0x050fec00000418a0 */
[C---:B------:R-:W-:Y:S01]  /*9b90*/  HMMA.16816.F32.BF16 R156, R4.reuse, R22, R156 ;  /* 0x00000016049c723c */ /* 0x040fe2000004189c */
[----:B------:R-:W4:Y:S05]  /*9ba0*/  LDSM.16.MT88.4 R20, [R218+0x1a800] ;  /* 0x01a80000da14783b */ /* 0x000f2a0000004200 */
[C---:B--2---:R-:W-:Y:S06]  /*9bb0*/  HMMA.16816.F32.BF16 R52, R4.reuse, R28, R52 ;  /* 0x0000001c0434723c */ /* 0x044fec0000041834 */
[C---:B---3--:R-:W-:Y:S06]  /*9bc0*/  HMMA.16816.F32.BF16 R36, R4.reuse, R8, R36 ;  /* 0x000000080424723c */ /* 0x048fec0000041824 */
[C---:B------:R-:W-:Y:S01]  /*9bd0*/  HMMA.16816.F32.BF16 R40, R4.reuse, R10, R40 ;  /* 0x0000000a0428723c */ /* 0x040fe20000041828 */
[----:B------:R-:W2:Y:S05]  /*9be0*/  LDSM.16.MT88.4 R8, [R217+0x1a800] ;  /* 0x01a80000d908783b */ /* 0x000eaa0000004200 */
        /* <DEDUP_REMOVED lines=9> */
[C---:B--2---:R-:W-:Y:S06]  /*9c80*/  HMMA.16816.F32.BF16 R76, R4.reuse, R8, R76 ;  /* 0x00000008044c723c */ /* 0x044fec000004184c */
[C---:B------:R-:W-:Y:S01]  /*9c90*/  HMMA.16816.F32.BF16 R80, R4.reuse, R10, R80 ;  /* 0x0000000a0450723c */ /* 0x040fe20000041850 */
[----:B------:R-:W2:Y:S05]  /*9ca0*/  LDSM.16.MT88.4 R8, [R216+0x1c800] ;  /* 0x01c80000d808783b */ /* 0x000eaa0000004200 */
[C---:B---3--:R-:W-:Y:S06]  /*9cb0*/  HMMA.16816.F32.BF16 R92, R4.reuse, R28, R92 ;  /* 0x0000001c045c723c */ /* 0x048fec000004185c */
[----:B-1----:R-:W-:Y:S01]  /*9cc0*/  HMMA.16816.F32.BF16 R100, R4, R24, R100 ;  /* 0x000000180464723c */ /* 0x002fe20000041864 */
[----:B------:R-:W-:-:S04]  /*9cd0*/  MOV R28, UR43 ;  /* 0x0000002b001c7c02 */ /* 0x000fc80008000f00 */
[----:B------:R-:W-:Y:S01]  /*9ce0*/  LOP3.LUT R28, R15, UR33, R28, 0x96, !PT ;  /* 0x000000210f1c7c12 */ /* 0x000fe2000f8e961c */
[C---:B------:R-:W-:Y:S01]  /*9cf0*/  HMMA.16816.F32.BF16 R104, R4.reuse, R26, R104 ;  /* 0x0000001a0468723c */ /* 0x040fe20000041868 */
[----:B------:R-:W1:Y:S05]  /*9d00*/  LDSM.16.MT88.4 R24, [R220+0x1e800] ;  /* 0x01e80000dc18783b */ /* 0x000e6a0000004200 */
[C---:B----4-:R-:W-:Y:S06]  /*9d10*/  HMMA.16816.F32.BF16 R108, R4.reuse, R20, R108 ;  /* 0x00000014046c723c */ /* 0x050fec000004186c */
[C---:B------:R-:W-:Y:S01]  /*9d20*/  HMMA.16816.F32.BF16 R112, R4.reuse, R22, R112 ;  /* 0x000000160470723c */ /* 0x040fe20000041870 */
[----:B------:R-:W3:Y:S05]  /*9d30*/  LDSM.16.MT88.4 R20, [R218+0x1e800] ;  /* 0x01e80000da14783b */ /* 0x000eea0000004200 */
[C---:B------:R-:W-:Y:S01]  /*9d40*/  HMMA.16816.F32.BF16 R48, R4.reuse, R34, R48 ;  /* 0x000000220430723c */ /* 0x040fe20000041830 */
[----:B------:R-:W4:Y:S05]  /*9d50*/  LDSM.16.MT88.4 R32, [R216+0x1a800] ;  /* 0x01a80000d820783b */ /* 0x000f2a0000004200 */
[C---:B--2---:R-:W-:Y:S06]  /*9d60*/  HMMA.16816.F32.BF16 R116, R4.reuse, R8, R116 ;  /* 0x000000080474723c */ /* 0x044fec0000041874 */
[----:B------:R-:W-:Y:S01]  /*9d70*/  HMMA.16816.F32.BF16 R120, R4, R10, R120 ;  /* 0x0000000a0478723c */ /* 0x000fe20000041878 */
[----:B------:R-:W-:-:S05]  /*9d80*/  IMAD.WIDE.U32 R8, R28, -0x326172a9, RZ ;  /* 0xcd9e8d571c087825 */ /* 0x000fca00078e00ff */
[----:B------:R-:W-:Y:S01]  /*9d90*/  LOP3.LUT R28, R9, UR37, R16, 0x96, !PT ;  /* 0x00000025091c7c12 */ /* 0x000fe2000f8e9610 */
[C---:B------:R-:W-:Y:S04]  /*9da0*/  HMMA.16816.F32.BF16 R96, R4.reuse, R30, R96 ;  /* 0x0000001e0460723c */ /* 0x040fe80000041860 */
[----:B------:R-:W-:Y:S02]  /*9db0*/  IMAD.WIDE.U32 R28, R28, -0x2daee0ad, RZ ;  /* 0xd2511f531c1c7825 */ /* 0x000fe400078e00ff */
[----:B-1----:R-:W-:Y:S03]  /*9dc0*/  HMMA.16816.F32.BF16 R124, R4, R24, R124 ;  /* 0x00000018047c723c */ /* 0x002fe6000004187c */
[----:B------:R-:W-:-:S03]  /*9dd0*/  LOP3.LUT R246, R29, UR6, R246, 0x96, !PT ;  /* 0x000000061df67c12 */ /* 0x000fc6000f8e96f6 */
[C---:B------:R-:W-:Y:S01]  /*9de0*/  HMMA.16816.F32.BF16 R128, R4.reuse, R26, R128 ;  /* 0x0000001a0480723c */ /* 0x040fe20000041880 */
[----:B------:R-:W-:Y:S01]  /*9df0*/  LOP3.LUT R24, R245, UR7, R8, 0x96, !PT ;  /* 0x00000007f5187c12 */ /* 0x000fe2000f8e9608 */
[----:B------:R-:W-:Y:S01]  /*9e00*/  IMAD.WIDE.U32 R246, R246, -0x326172a9, RZ ;  /* 0xcd9e8d57f6f67825 */ /* 0x000fe200078e00ff */
[----:B------:R-:W1:Y:S03]  /*9e10*/  LDSM.16.MT88.4 R8, [R217+0x1e800] ;  /* 0x01e80000d908783b */ /* 0x000e660000004200 */
[----:B------:R-:W-:Y:S01]  /*9e20*/  FFMA.FTZ R245, R167, UR36, -R184 ;  /* 0x00000024a7f57c23 */ /* 0x000fe200080108b8 */
[----:B---3--:R-:W-:Y:S01]  /*9e30*/  HMMA.16816.F32.BF16 R132, R4, R20, R132 ;  /* 0x000000140484723c */ /* 0x008fe20000041884 */
[----:B------:R-:W-:Y:S01]  /*9e40*/  IMAD.WIDE.U32 R26, R24, -0x2daee0ad, RZ ;  /* 0xd2511f53181a7825 */ /* 0x000fe200078e00ff */
[----:B------:R-:W-:-:S03]  /*9e50*/  LOP3.LUT R244, R247, UR41, R244, 0x96, !PT ;  /* 0x00000029f7f47c12 */ /* 0x000fc6000f8e96f4 */
[----:B------:R-:W-:Y:S01]  /*9e60*/  FFMA.FTZ R247, R194, UR36, -R179 ;  /* 0x00000024c2f77c23 */ /* 0x000fe200080108b3 */
[----:B------:R-:W-:Y:S01]  /*9e70*/  MUFU.EX2 R245, R245 ;  /* 0x000000f500f57308 */ /* 0x000fe20000000800 */
[----:B------:R-:W-:Y:S01]  /*9e80*/  HMMA.16816.F32.BF16 R152, R4, R22, R152 ;  /* 0x000000160498723c */ /* 0x000fe20000041898 */
[----:B------:R-:W2:Y:S01]  /*9e90*/  LDSM.16.MT88.4 R20, [R216+0x1e800] ;  /* 0x01e80000d814783b */ /* 0x000ea20000004200 */
[----:B------:R-:W-:Y:S01]  /*9ea0*/  LOP3.LUT R24, R27, UR40, R28, 0x96, !PT ;  /* 0x000000281b187c12 */ /* 0x000fe2000f8e961c */
[----:B------:R-:W-:-:S04]  /*9eb0*/  IMAD.WIDE.U32 R28, R244, -0x2daee0ad, RZ ;  /* 0xd2511f53f41c7825 */ /* 0x000fc800078e00ff */
[----:B------:R-:W-:Y:S01]  /*9ec0*/  FFMA.FTZ R244, R165, UR36, -R184 ;  /* 0x00000024a5f47c23 */ /* 0x000fe200080108b8 */
[C---:B----4-:R-:W-:Y:S01]  /*9ed0*/  HMMA.16816.F32.BF16 R84, R4.reuse, R32, R84 ;  /* 0x000000200454723c */ /* 0x050fe20000041854 */
[----:B------:R-:W-:Y:S01]  /*9ee0*/  IMAD.WIDE.U32 R14, R24, -0x326172a9, RZ ;  /* 0xcd9e8d57180e7825 */ /* 0x000fe200078e00ff */
[----:B------:R-:W-:Y:S01]  /*9ef0*/  LOP3.LUT R24, R29, UR30, R26, 0x96, !PT ;  /* 0x0000001e1d187c12 */ /* 0x000fe2000f8e961a */
[----:B------:R-:W-:Y:S03]  /*9f00*/  MUFU.EX2 R247, R247 ;  /* 0x000000f700f77308 */ /* 0x000fe60000000800 */
[----:B------:R-:W-:Y:S01]  /*9f10*/  LOP3.LUT R25, R15, UR39, R246, 0x96, !PT ;  /* 0x000000270f197c12 */ /* 0x000fe2000f8e96f6 */
[----:B------:R-:W-:Y:S01]  /*9f20*/  HMMA.16816.F32.BF16 R88, R4, R34, R88 ;  /* 0x000000220458723c */ /* 0x000fe20000041858 */
[----:B------:R-:W-:Y:S01]  /*9f30*/  FFMA.FTZ R246, R197, UR36, -R184 ;  /* 0x00000024c5f67c23 */ /* 0x000fe200080108b8 */
[----:B------:R-:W-:Y:S01]  /*9f40*/  FFMA.FTZ R197, R198, UR36, -R179 ;  /* 0x00000024c6c57c23 */ /* 0x000fe200080108b3 */
[----:B------:R-:W-:-:S04]  /*9f50*/  IMAD.WIDE.U32 R164, R24, -0x326172a9, RZ ;  /* 0xcd9e8d5718a47825 */ /* 0x000fc800078e00ff */
[----:B------:R-:W-:Y:S01]  /*9f60*/  FFMA.FTZ R198, R166, UR36, -R179 ;  /* 0x00000024a6c67c23 */ /* 0x000fe200080108b3 */
[----:B------:R-:W-:Y:S01]  /*9f70*/  MUFU.EX2 R244, R244 ;  /* 0x000000f400f47308 */ /* 0x000fe20000000800 */
[----:B------:R-:W-:Y:S01]  /*9f80*/  LDSM.16.MT88.4 R32, [R218+0x1b000] ;  /* 0x01b00000da20783b */ /* 0x000fe20000004200 */
[----:B------:R-:W-:-:S05]  /*9f90*/  IMAD.WIDE.U32 R16, R25, -0x2daee0ad, RZ ;  /* 0xd2511f5319107825 */ /* 0x000fca00078e00ff */
[----:B------:R-:W-:Y:S01]  /*9fa0*/  LOP3.LUT R26, R17, UR19, R28, 0x96, !PT ;  /* 0x00000013111a7c12 */ /* 0x000fe2000f8e961c */
[----:B------:R-:W3:Y:S01]  /*9fb0*/  MUFU.EX2 R246, R246 ;  /* 0x000000f600f67308 */ /* 0x000ee20000000800 */
[----:B------:R-:W-:Y:S03]  /*9fc0*/  LDSM.16.MT88.4 R28, [R218+0x19000] ;  /* 0x01900000da1c783b */ /* 0x000fe60000004200 */
[----:B------:R-:W-:Y:S01]  /*9fd0*/  IMAD.WIDE.U32 R26, R26, -0x326172a9, RZ ;  /* 0xcd9e8d571a1a7825 */ /* 0x000fe200078e00ff */
[C---:B-1----:R-:W-:Y:S03]  /*9fe0*/  HMMA.16816.F32.BF16 R136, R4.reuse, R8, R136 ;  /* 0x000000080488723c */ /* 0x042fe60000041888 */
[----:B------:R-:W1:Y:S03]  /*9ff0*/  MUFU.EX2 R197, R197 ;  /* 0x000000c500c57308 */ /* 0x000e660000000800 */
[----:B------:R-:W-:Y:S01]  /*a000*/  HMMA.16816.F32.BF16 R140, R4, R10, R140 ;  /* 0x0000000a048c723c */ /* 0x000fe2000004188c */
[----:B------:R-:W-:-:S02]  /*a010*/  LOP3.LUT R9, R26, 0xffff, RZ, 0xc0, !PT ;  /* 0x0000ffff1a097812 */ /* 0x000fc400078ec0ff */
[----:B------:R-:W-:Y:S02]  /*a020*/  LOP3.LUT R8, R26, 0xff, RZ, 0xc0, !PT ;  /* 0x000000ff1a087812 */ /* 0x000fe400078ec0ff */
[----:B------:R-:W-:Y:S01]  /*a030*/  SHF.R.U32.HI R9, RZ, 0x8, R9 ;  /* 0x00000008ff097819 */ /* 0x000fe20000011609 */
[C---:B--2---:R-:W-:Y:S01]  /*a040*/  HMMA.16816.F32.BF16 R144, R4.reuse, R20, R144 ;  /* 0x000000140490723c */ /* 0x044fe20000041890 */
[--C-:B------:R-:W-:Y:S01]  /*a050*/  SHF.R.U32.HI R10, RZ, 0x10, R26.reuse ;  /* 0x00000010ff0a7819 */ /* 0x100fe2000001161a */
[----:B------:R-:W2:Y:S01]  /*a060*/  MUFU.EX2 R198, R198 ;  /* 0x000000c600c67308 */ /* 0x000ea20000000800 */
[----:B------:R-:W-:Y:S02]  /*a070*/  PRMT R8, R8, 0x5410, R9 ;  /* 0x0000541008087816 */ /* 0x000fe40000000009 */
[----:B------:R-:W-:Y:S01]  /*a080*/  SHF.R.U32.HI R9, RZ, 0x18, R26 ;  /* 0x00000018ff097819 */ /* 0x000fe2000001161a */
[----:B------:R-:W-:Y:S01]  /*a090*/  HMMA.16816.F32.BF16 R148, R4, R22, R148 ;  /* 0x000000160494723c */ /* 0x000fe20000041894 */
[----:B------:R-:W4:Y:S01]  /*a0a0*/  LDSM.16.MT88.4 R4, [R220+0x19000] ;  /* 0x01900000dc04783b */ /* 0x000f220000004200 */
[----:B------:R-:W-:-:S02]  /*a0b0*/  LOP3.LUT R26, R27, UR4, R164, 0x96, !PT ;  /* 0x000000041b1a7c12 */ /* 0x000fc4000f8e96a4 */
[----:B------:R-:W-:Y:S02]  /*a0c0*/  LOP3.LUT R10, R10, 0xff, RZ, 0xc0, !PT ;  /* 0x000000ff0a0a7812 */ /* 0x000fe400078ec0ff */
[----:B------:R-:W-:Y:S02]  /*a0d0*/  SHF.R.U32.HI R20, RZ, 0x10, R26 ;  /* 0x00000010ff147819 */ /* 0x000fe4000001161a */
[C---:B------:R-:W-:Y:S02]  /*a0e0*/  LOP3.LUT R22, R26.reuse, 0xffff, RZ, 0xc0, !PT ;  /* 0x0000ffff1a167812 */ /* 0x040fe400078ec0ff */
[----:B------:R-:W-:Y:S02]  /*a0f0*/  LOP3.LUT R11, R26, 0xff, RZ, 0xc0, !PT ;  /* 0x000000ff1a0b7812 */ /* 0x000fe400078ec0ff */
[----:B------:R-:W-:Y:S02]  /*a100*/  SHF.R.U32.HI R22, RZ, 0x8, R22 ;  /* 0x00000008ff167819 */ /* 0x000fe40000011616 */
[----:B------:R-:W-:-:S02]  /*a110*/  PRMT R10, R10, 0x5410, R9 ;  /* 0x000054100a0a7816 */ /* 0x000fc40000000009 */
[----:B------:R-:W-:Y:S02]  /*a120*/  SHF.R.U32.HI R26, RZ, 0x18, R26 ;  /* 0x00000018ff1a7819 */ /* 0x000fe4000001161a */
[----:B------:R-:W-:Y:S02]  /*a130*/  LOP3.LUT R21, R20, 0xff, RZ, 0xc0, !PT ;  /* 0x000000ff14157812 */ /* 0x000fe400078ec0ff */
[----:B------:R-:W-:Y:S02]  /*a140*/  PRMT R22, R11, 0x5410, R22 ;  /* 0x000054100b167816 */ /* 0x000fe40000000016 */
[--C-:B------:R-:W-:Y:S02]  /*a150*/  HSET2.LE.AND R9, R8, R235.reuse, PT ;  /* 0x000000eb08097233 */ /* 0x100fe40003803000 */
[----:B------:R-:W-:Y:S02]  /*a160*/  HSET2.LE.AND R11, R10, R235, PT ;  /* 0x000000eb0a0b7233 */ /* 0x000fe40003803000 */
[----:B------:R-:W-:-:S02]  /*a170*/  PRMT R26, R21, 0x5410, R26 ;  /* 0x00005410151a7816 */ /* 0x000fc4000000001a */
[----:B---3--:R-:W-:Y:S02]  /*a180*/  F2FP.BF16.F32.PACK_AB R10, R246, R199 ;  /* 0x000000c7f60a723e */ /* 0x008fe400000010ff */
[----:B-1----:R-:W-:Y:S02]  /*a190*/  F2FP.BF16.F32.PACK_AB R20, R196, R197 ;  /* 0x000000c5c414723e */ /* 0x002fe400000010ff */
[----:B------:R-:W-:Y:S02]  /*a1a0*/  LOP3.LUT R10, R9, R10, RZ, 0xc0, !PT ;  /* 0x0000000a090a7212 */ /* 0x000fe400078ec0ff */
[--C-:B------:R-:W-:Y:S02]  /*a1b0*/  HSET2.LE.AND R8, R22, R235.reuse, PT ;  /* 0x000000eb16087233 */ /* 0x100fe40003803000 */
[----:B------:R-:W-:Y:S02]  /*a1c0*/  LOP3.LUT R11, R11, R20, RZ, 0xc0, !PT ;  /* 0x000000140b0b7212 */ /* 0x000fe400078ec0ff */
[----:B------:R-:W-:-:S02]  /*a1d0*/  HSET2.LE.AND R9, R26, R235, PT ;  /* 0x000000eb1a097233 */ /* 0x000fc40003803000 */
[----:B------:R-:W-:Y:S01]  /*a1e0*/  F2FP.BF16.F32.PACK_AB R21, R245, R244 ;  /* 0x000000f4f515723e */ /* 0x000fe200000010ff */
[----:B------:R-:W1:Y:S01]  /*a1f0*/  LDSM.16.MT88.4 R24, [R217+0x19000] ;  /* 0x01900000d918783b */ /* 0x000e620000004200 */
[----:B--2---:R-:W-:Y:S02]  /*a200*/  F2FP.BF16.F32.PACK_AB R20, R247, R198 ;  /* 0x000000c6f714723e */ /* 0x004fe400000010ff */
[----:B------:R-:W-:Y:S02]  /*a210*/  LOP3.LUT R8, R8, R21, RZ, 0xc0, !PT ;  /* 0x0000001508087212 */ /* 0x000fe400078ec0ff */
[----:B------:R-:W-:Y:S02]  /*a220*/  LOP3.LUT R9, R9, R20, RZ, 0xc0, !PT ;  /* 0x0000001409097212 */ /* 0x000fe400078ec0ff */
[----:B------:R-:W2:Y:S05]  /*a230*/  LDSM.16.MT88.4 R20, [R216+0x19000] ;  /* 0x01900000d814783b */ /* 0x000eaa0000004200 */
[C---:B----4-:R-:W-:Y:S06]  /*a240*/  HMMA.16816.F32.BF16 R160, R8.reuse, R4, R160 ;  /* 0x0000000408a0723c */ /* 0x050fec00000418a0 */
[C---:B------:R-:W-:Y:S01]  /*a250*/  HMMA.16816.F32.BF16 R156, R8.reuse, R6, R156 ;  /* 0x00000006089c723c */ /* 0x040fe2000004189c */
[----:B------:R-:W3:Y:S05]  /*a260*/  LDSM.16.MT88.4 R4, [R220+0x1b000] ;  /* 0x01b00000dc04783b */ /* 0x000eea0000004200 */
[C---:B------:R-:W-:Y:S06]  /*a270*/  HMMA.16816.F32.BF16 R72, R8.reuse, R34, R72 ;  /* 0x000000220848723c */ /* 0x040fec0000041848 */
[----:B------:R-:W-:Y:S01]  /*a280*/  HMMA.16816.F32.BF16 R36, R8, R28, R36 ;  /* 0x0000001c0824723c */ /* 0x000fe20000041824 */
[----:B------:R-:W-:-:S02]  /*a290*/  MOV R34, R16 ;  /* 0x0000001000227202 */ /* 0x000fc40000000f00 */
[----:B------:R-:W-:Y:S02]  /*a2a0*/  MOV R35, R17 ;  /* 0x0000001100237202 */ /* 0x000fe40000000f00 */
[----:B------:R4:W5:Y:S01]  /*a2b0*/  LDL.LU.64 R16, [R1+0x30] ;  /* 0x0000300001107983 */ /* 0x0009620000300a00 */
[C---:B------:R-:W-:Y:S03]  /*a2c0*/  HMMA.16816.F32.BF16 R40, R8.reuse, R30, R40 ;  /* 0x0000001e0828723c */ /* 0x040fe60000041828 */
[----:B------:R-:W-:Y:S03]  /*a2d0*/  LDSM.16.MT88.4 R28, [R216+0x1b000] ;  /* 0x01b00000d81c783b */ /* 0x000fe60000004200 */
[C---:B-1----:R-:W-:Y:S06]  /*a2e0*/  HMMA.16816.F32.BF16 R44, R8.reuse, R24, R44 ;  /* 0x00000018082c723c */ /* 0x042fec000004182c */
[C---:B--2---:R-:W-:Y:S06]  /*a2f0*/  HMMA.16816.F32.BF16 R52, R8.reuse, R20, R52 ;  /* 0x000000140834723c */ /* 0x044fec0000041834 */
[C---:B------:R-:W-:Y:S01]  /*a300*/  HMMA.16816.F32.BF16 R56, R8.reuse, R22, R56 ;  /* 0x000000160838723c */ /* 0x040fe20000041838 */
[----:B------:R-:W-:Y:S05]  /*a310*/  LDSM.16.MT88.4 R20, [R218+0x1d000] ;  /* 0x01d00000da14783b */ /* 0x000fea0000004200 */
[C---:B---3--:R-:W-:Y:S06]  /*a320*/  HMMA.16816.F32.BF16 R60, R8.reuse, R4, R60 ;  /* 0x00000004083c723c */ /* 0x048fec000004183c */
[----:B------:R-:W-:Y:S01]  /*a330*/  HMMA.16816.F32.BF16 R48, R8, R26, R48 ;  /* 0x0000001a0830723c */ /* 0x000fe20000041830 */
[----:B------:R-:W-:Y:S01]  /*a340*/  MOV R4, R164 ;  /* 0x000000a400047202 */ /* 0x000fe20000000f00 */
[----:B------:R-:W-:Y:S01]  /*a350*/  LDSM.16.MT88.4 R24, [R220+0x1d000] ;  /* 0x01d00000dc18783b */ /* 0x000fe20000004200 */
[----:B------:R-:W-:-:S03]  /*a360*/  MOV R5, R165 ;  /* 0x000000a500057202 */ /* 0x000fc60000000f00 */
[----:B------:R-:W1:Y:S01]  /*a370*/  LDSM.16.MT88.4 R164, [R217+0x1b000] ;  /* 0x01b00000d9a4783b */ /* 0x000e620000004200 */
[C---:B------:R-:W-:Y:S06]  /*a380*/  HMMA.16816.F32.BF16 R68, R8.reuse, R32, R68 ;  /* 0x000000200844723c */ /* 0x040fec0000041844 */
[----:B------:R-:W-:Y:S01]  /*a390*/  HMMA.16816.F32.BF16 R64, R8, R6, R64 ;  /* 0x000000060840723c */ /* 0x000fe20000041840 */
[----:B------:R-:W-:Y:S02]  /*a3a0*/  MOV R32, R4 ;  /* 0x0000000400207202 */ /* 0x000fe40000000f00 */
[----:B------:R-:W-:-:S02]  /*a3b0*/  MOV R33, R5 ;  /* 0x0000000500217202 */ /* 0x000fc40000000f00 */
[----:B------:R-:W2:Y:S01]  /*a3c0*/  LDSM.16.MT88.4 R4, [R217+0x1d000] ;  /* 0x01d00000d904783b */ /* 0x000ea20000004200 */
[----:B-1----:R-:W-:Y:S07]  /*a3d0*/  HMMA.16816.F32.BF16 R76, R8, R164, R76 ;  /* 0x000000a4084c723c */ /* 0x002fee000004184c */
[----:B------:R-:W-:Y:S02]  /*a3e0*/  MOV R164, R14 ;  /* 0x0000000e00a47202 */ /* 0x000fe40000000f00 */
[----:B------:R-:W-:-:S02]  /*a3f0*/  MOV R165, R15 ;  /* 0x0000000f00a57202 */ /* 0x000fc40000000f00 */
[----:B------:R4:W5:Y:S01]  /*a400*/  LDL.LU.64 R14, [R1+0x28] ;  /* 0x00002800010e7983 */ /* 0x0009620000300a00 */
[C---:B------:R-:W-:Y:S06]  /*a410*/  HMMA.16816.F32.BF16 R100, R8.reuse, R20, R100 ;  /* 0x000000140864723c */ /* 0x040fec0000041864 */
        /* <DEDUP_REMOVED lines=12> */
[----:B------:R-:W-:Y:S01]  /*a4e0*/  HMMA.16816.F32.BF16 R120, R8, R22, R120 ;  /* 0x000000160878723c */ /* 0x000fe20000041878 */
[----:B------:R-:W1:Y:S01]  /*a4f0*/  LDSM.16.MT88.4 R20, [R217+0x1f000] ;  /* 0x01f00000d914783b */ /* 0x000e620000004200 */
[----:B------:R-:W-:Y:S01]  /*a500*/  LOP3.LUT R32, R33, UR35, R164, 0x96, !PT ;  /* 0x0000002321207c12 */ /* 0x000fe2000f8e96a4 */
[--C-:B------:R-:W-:Y:S01]  /*a510*/  FFMA.FTZ R164, R187, UR36, -R184.reuse ;  /* 0x00000024bba47c23 */ /* 0x100fe200080108b8 */
[----:B------:R-:W-:-:S03]  /*a520*/  FFMA.FTZ R165, R185, UR36, -R184 ;  /* 0x00000024b9a57c23 */ /* 0x000fc600080108b8 */
[----:B------:R-:W-:Y:S01]  /*a530*/  IMAD.WIDE.U32 R32, R32, -0x2daee0ad, RZ ;  /* 0xd2511f5320207825 */ /* 0x000fe200078e00ff */
[C---:B------:R-:W-:Y:S03]  /*a540*/  HMMA.16816.F32.BF16 R80, R8.reuse, R166, R80 ;  /* 0x000000a60850723c */ /* 0x040fe60000041850 */
[--C-:B------:R-:W-:Y:S01]  /*a550*/  FFMA.FTZ R180, R180, UR36, -R179.reuse ;  /* 0x00000024b4b47c23 */ /* 0x100fe200080108b3 */
[--C-:B------:R-:W-:Y:S01]  /*a560*/  FFMA.FTZ R177, R177, UR36, -R179.reuse ;  /* 0x00000024b1b17c23 */ /* 0x100fe200080108b3 */
[--C-:B------:R-:W-:Y:S01]  /*a570*/  FFMA.FTZ R178, R178, UR36, -R179.reuse ;  /* 0x00000024b2b27c23 */ /* 0x100fe200080108b3 */
[C---:B---3--:R-:W-:Y:S01]  /*a580*/  HMMA.16816.F32.BF16 R124, R8.reuse, R28, R124 ;  /* 0x0000001c087c723c */ /* 0x048fe2000004187c */
[--C-:B------:R-:W-:Y:S01]  /*a590*/  FFMA.FTZ R166, R181, UR36, -R184.reuse ;  /* 0x00000024b5a67c23 */ /* 0x100fe200080108b8 */
[----:B------:R-:W-:Y:S01]  /*a5a0*/  FFMA.FTZ R167, R183, UR36, -R184 ;  /* 0x00000024b7a77c23 */ /* 0x000fe200080108b8 */
[----:B------:R-:W-:Y:S01]  /*a5b0*/  FFMA.FTZ R181, R182, UR36, -R179 ;  /* 0x00000024b6b57c23 */ /* 0x000fe200080108b3 */
[----:B------:R-:W-:Y:S02]  /*a5c0*/  MUFU.EX2 R164, R164 ;  /* 0x000000a400a47308 */ /* 0x000fe40000000800 */
[----:B----4-:R-:W-:Y:S01]  /*a5d0*/  HMMA.16816.F32.BF16 R132, R8, R24, R132 ;  /* 0x000000180884723c */ /* 0x010fe20000041884 */
[----:B------:R-:W-:-:S05]  /*a5e0*/  LOP3.LUT R29, R32, 0xffff, RZ, 0xc0, !PT ;  /* 0x0000ffff201d7812 */ /* 0x000fca00078ec0ff */
[----:B------:R-:W-:Y:S01]  /*a5f0*/  HMMA.16816.F32.BF16 R152, R8, R26, R152 ;  /* 0x0000001a0898723c */ /* 0x000fe20000041898 */
[----:B------:R-:W-:Y:S01]  /*a600*/  LOP3.LUT R25, R33, UR42, R34, 0x96, !PT ;  /* 0x0000002a21197c12 */ /* 0x000fe2000f8e9622 */
[----:B------:R-:W3:Y:S01]  /*a610*/  MUFU.EX2 R165, R165 ;  /* 0x000000a500a57308 */ /* 0x000ee20000000800 */
[----:B------:R-:W-:Y:S02]  /*a620*/  LOP3.LUT R24, R32, 0xff, RZ, 0xc0, !PT ;  /* 0x000000ff20187812 */ /* 0x000fe400078ec0ff */
[----:B------:R-:W-:Y:S02]  /*a630*/  SHF.R.U32.HI R29, RZ, 0x8, R29 ;  /* 0x00000008ff1d7819 */ /* 0x000fe4000001161d */
[--C-:B------:R-:W-:Y:S02]  /*a640*/  SHF.R.U32.HI R27, RZ, 0x10, R32.reuse ;  /* 0x00000010ff1b7819 */ /* 0x100fe40000011620 */
[----:B------:R-:W-:Y:S01]  /*a650*/  LOP3.LUT R28, R25, 0xffff, RZ, 0xc0, !PT ;  /* 0x0000ffff191c7812 */ /* 0x000fe200078ec0ff */
[----:B------:R-:W-:Y:S01]  /*a660*/  MUFU.EX2 R166, R166 ;  /* 0x000000a600a67308 */ /* 0x000fe20000000800 */
[----:B------:R-:W-:-:S02]  /*a670*/  SHF.R.U32.HI R26, RZ, 0x18, R32 ;  /* 0x00000018ff1a7819 */ /* 0x000fc40000011620 */
[----:B------:R-:W-:Y:S01]  /*a680*/  LOP3.LUT R27, R27, 0xff, RZ, 0xc0, !PT ;  /* 0x000000ff1b1b7812 */ /* 0x000fe200078ec0ff */
[----:B--2---:R-:W-:Y:S01]  /*a690*/  HMMA.16816.F32.BF16 R144, R8, R4, R144 ;  /* 0x000000040890723c */ /* 0x004fe20000041890 */
[----:B------:R-:W-:Y:S01]  /*a6a0*/  PRMT R24, R24, 0x5410, R29 ;  /* 0x0000541018187816 */ /* 0x000fe2000000001d */
[----:B------:R-:W-:Y:S02]  /*a6b0*/  LDSM.16.MT88.4 R32, [R218+0x19800] ;  /* 0x01980000da20783b */ /* 0x000fe40000004200 */
[----:B------:R-:W-:Y:S01]  /*a6c0*/  MUFU.EX2 R167, R167 ;  /* 0x000000a700a77308 */ /* 0x000fe20000000800 */
[----:B------:R-:W-:Y:S02]  /*a6d0*/  SHF.R.U32.HI R28, RZ, 0x8, R28 ;  /* 0x00000008ff1c7819 */ /* 0x000fe4000001161c */
[----:B------:R-:W-:Y:S02]  /*a6e0*/  LOP3.LUT R29, R25, 0xff, RZ, 0xc0, !PT ;  /* 0x000000ff191d7812 */ /* 0x000fe400078ec0ff */
[----:B------:R-:W-:-:S03]  /*a6f0*/  PRMT R26, R27, 0x5410, R26 ;  /* 0x000054101b1a7816 */ /* 0x000fc6000000001a */
[----:B------:R-:W-:Y:S01]  /*a700*/  MUFU.EX2 R181, R181 ;  /* 0x000000b500b57308 */ /* 0x000fe20000000800 */
[----:B------:R-:W-:-:S07]  /*a710*/  SHF.R.U32.HI R27, RZ, 0x10, R25 ;  /* 0x00000010ff1b7819 */ /* 0x000fce0000011619 */
[----:B------:R-:W2:Y:S01]  /*a720*/  MUFU.EX2 R180, R180 ;  /* 0x000000b400b47308 */ /* 0x000ea20000000800 */
[----:B------:R-:W-:-:S07]  /*a730*/  PRMT R28, R29, 0x5410, R28 ;  /* 0x000054101d1c7816 */ /* 0x000fce000000001c */
[----:B------:R-:W-:Y:S08]  /*a740*/  MUFU.EX2 R177, R177 ;  /* 0x000000b100b17308 */ /* 0x000ff00000000800 */
[----:B------:R-:W4:Y:S01]  /*a750*/  MUFU.EX2 R178, R178 ;  /* 0x000000b200b27308 */ /* 0x000f220000000800 */
[----:B------:R-:W-:Y:S02]  /*a760*/  SHF.R.U32.HI R182, RZ, 0x18, R25 ;  /* 0x00000018ffb67819 */ /* 0x000fe40000011619 */
[----:B------:R-:W-:-:S02]  /*a770*/  LOP3.LUT R27, R27, 0xff, RZ, 0xc0, !PT ;  /* 0x000000ff1b1b7812 */ /* 0x000fc400078ec0ff */
[----:B------:R-:W-:Y:S02]  /*a780*/  HSET2.LE.AND R4, R28, R235, PT ;  /* 0x000000eb1c047233 */ /* 0x000fe40003803000 */
[----:B------:R-:W-:Y:S02]  /*a790*/  PRMT R182, R27, 0x5410, R182 ;  /* 0x000054101bb67816 */ /* 0x000fe400000000b6 */
[----:B---3--:R-:W-:Y:S01]  /*a7a0*/  F2FP.BF16.F32.PACK_AB R5, R165, R164 ;  /* 0x000000a4a505723e */ /* 0x008fe200000010ff */
[----:B------:R-:W-:Y:S01]  /*a7b0*/  HMMA.16816.F32.BF16 R128, R8, R30, R128 ;  /* 0x0000001e0880723c */ /* 0x000fe20000041880 */
[----:B------:R-:W3:Y:S02]  /*a7c0*/  LDSM.16.MT88.4 R28, [R217+0x19800] ;  /* 0x01980000d91c783b */ /* 0x000ee40000004200 */
[----:B------:R-:W-:-:S03]  /*a7d0*/  LOP3.LUT R4, R4, R5, RZ, 0xc0, !PT ;  /* 0x0000000504047212 */ /* 0x000fc600078ec0ff */
[----:B-1----:R-:W-:Y:S01]  /*a7e0*/  HMMA.16816.F32.BF16 R136, R8, R20, R136 ;  /* 0x000000140888723c */ /* 0x002fe20000041888 */
[----:B------:R-:W-:-:S05]  /*a7f0*/  HSET2.LE.AND R5, R182, R235, PT ;  /* 0x000000ebb6057233 */ /* 0x000fca0003803000 */
[C---:B------:R-:W-:Y:S01]  /*a800*/  HMMA.16816.F32.BF16 R140, R8.reuse, R22, R140 ;  /* 0x00000016088c723c */ /* 0x040fe2000004188c */
[----:B------:R-:W1:Y:S05]  /*a810*/  LDSM.16.MT88.4 R20, [R220+0x19800] ;  /* 0x01980000dc14783b */ /* 0x000e6a0000004200 */
[----:B------:R-:W-:Y:S07]  /*a820*/  HMMA.16816.F32.BF16 R148, R8, R6, R148 ;  /* 0x000000060894723c */ /* 0x000fee0000041894 */
[----:B------:R-:W-:-:S02]  /*a830*/  HSET2.LE.AND R6, R24, R235, PT ;  /* 0x000000eb18067233 */ /* 0x000fc40003803000 */
[----:B------:R-:W-:Y:S02]  /*a840*/  HSET2.LE.AND R7, R26, R235, PT ;  /* 0x000000eb1a077233 */ /* 0x000fe40003803000 */
[----:B--2---:R-:W-:Y:S01]  /*a850*/  F2FP.BF16.F32.PACK_AB R10, R180, R181 ;  /* 0x000000b5b40a723e */ /* 0x004fe200000010ff */
[----:B------:R-:W-:Y:S01]  /*a860*/  LDSM.16.MT88.4 R24, [R216+0x19800] ;  /* 0x01980000d818783b */ /* 0x000fe20000004200 */
[----:B------:R-:W-:Y:S02]  /*a870*/  F2FP.BF16.F32.PACK_AB R9, R167, R166 ;  /* 0x000000a6a709723e */ /* 0x000fe400000010ff */
[----:B----4-:R-:W-:Y:S02]  /*a880*/  F2FP.BF16.F32.PACK_AB R8, R178, R177 ;  /* 0x000000b1b208723e */ /* 0x010fe400000010ff */
[----:B------:R-:W-:Y:S02]  /*a890*/  LOP3.LUT R5, R5, R10, RZ, 0xc0, !PT ;  /* 0x0000000a05057212 */ /* 0x000fe400078ec0ff */
[----:B------:R-:W-:-:S02]  /*a8a0*/  LOP3.LUT R6, R6, R9, RZ, 0xc0, !PT ;  /* 0x0000000906067212 */ /* 0x000fc400078ec0ff */
[----:B------:R-:W-:Y:S02]  /*a8b0*/  LOP3.LUT R7, R7, R8, RZ, 0xc0, !PT ;  /* 0x0000000807077212 */ /* 0x000fe400078ec0ff */
[----:B------:R-:W2:Y:S05]  /*a8c0*/  LDSM.16.MT88.4 R8, [R220+0x1b800] ;  /* 0x01b80000dc08783b */ /* 0x000eaa0000004200 */
[C---:B---3--:R-:W-:Y:S06]  /*a8d0*/  HMMA.16816.F32.BF16 R44, R4.reuse, R28, R44 ;  /* 0x0000001c042c723c */ /* 0x048fec000004182c */
        /* <DEDUP_REMOVED lines=17> */
[C---:B--2---:R-:W-:Y:S06]  /*a9f0*/  HMMA.16816.F32.BF16 R100, R4.reuse, R8, R100 ;  /* 0x000000080464723c */ /* 0x044fec0000041864 */
[----:B------:R-:W-:Y:S01]  /*aa00*/  HMMA.16816.F32.BF16 R104, R4, R10, R104 ;  /* 0x0000000a0468723c */ /* 0x000fe20000041868 */
[----:B------:R-:W2:Y:S01]  /*aa10*/  LDSM.16.MT88.4 R8, [R218+0x1f800] ;  /* 0x01f80000da08783b */ /* 0x000ea20000004200 */
[----:B------:R-:W-:Y:S01]  /*aa20*/  FFMA.FTZ R176, R251, R175, R176 ;  /* 0x000000affbb07223 */ /* 0x000fe200000100b0 */
[----:B------:R-:W-:-:S03]  /*aa30*/  FFMA.FTZ R173, R249, R173, R170 ;  /* 0x000000adf9ad7223 */ /* 0x000fc600000100aa */
        /* <DEDUP_REMOVED lines=10> */
[----:B------:R-:W2:Y:S01]  /*aae0*/  LDSM.16.MT88.4 R32, [R216+0x1b800] ;  /* 0x01b80000d820783b */ /* 0x000ea20000004200 */
[----:B------:R-:W-:-:S04]  /*aaf0*/  FADD.FTZ R186, R186, R189 ;  /* 0x000000bdbaba7221 */ /* 0x000fc80000010000 */
[----:B---3--:R-:W-:Y:S01]  /*ab00*/  HMMA.16816.F32.BF16 R92, R4, R24, R92 ;  /* 0x00000018045c723c */ /* 0x008fe2000004185c */
[----:B------:R-:W-:-:S05]  /*ab10*/  FADD.FTZ R192, R192, R195 ;  /* 0x000000c3c0c07221 */ /* 0x000fca0000010000 */
[C---:B------:R-:W-:Y:S01]  /*ab20*/  HMMA.16816.F32.BF16 R96, R4.reuse, R26, R96 ;  /* 0x0000001a0460723c */ /* 0x040fe20000041860 */
[----:B------:R-:W3:Y:S05]  /*ab30*/  LDSM.16.MT88.4 R24, [R220+0x1f800] ;  /* 0x01f80000dc18783b */ /* 0x000eea0000004200 */
[C---:B-1----:R-:W-:Y:S06]  /*ab40*/  HMMA.16816.F32.BF16 R108, R4.reuse, R20, R108 ;  /* 0x00000014046c723c */ /* 0x042fec000004186c */
[C---:B------:R-:W-:Y:S01]  /*ab50*/  HMMA.16816.F32.BF16 R112, R4.reuse, R22, R112 ;  /* 0x000000160470723c */ /* 0x040fe20000041870 */
[----:B------:R-:W1:Y:S05]  /*ab60*/  LDSM.16.MT88.4 R20, [R217+0x1f800] ;  /* 0x01f80000d914783b */ /* 0x000e6a0000004200 */
[C---:B----4-:R-:W-:Y:S06]  /*ab70*/  HMMA.16816.F32.BF16 R116, R4.reuse, R28, R116 ;  /* 0x0000001c0474723c */ /* 0x050fec0000041874 */
[----:B------:R-:W-:Y:S01]  /*ab80*/  HMMA.16816.F32.BF16 R120, R4, R30, R120 ;  /* 0x0000001e0478723c */ /* 0x000fe20000041878 */
[----:B------:R-:W4:Y:S01]  /*ab90*/  LDSM.16.MT88.4 R28, [R216+0x1f800] ;  /* 0x01f80000d81c783b */ /* 0x000f220000004200 */
[----:B------:R-:W-:-:S04]  /*aba0*/  FADD.FTZ R3, R193, R186 ;  /* 0x000000bac1037221 */ /* 0x000fc80000010000 */
[----:B--2---:R-:W-:Y:S01]  /*abb0*/  HMMA.16816.F32.BF16 R132, R4, R8, R132 ;  /* 0x000000080484723c */ /* 0x004fe20000041884 */
[----:B------:R-:W-:-:S06]  /*abc0*/  FADD.FTZ R3, R190, R3 ;  /* 0x00000003be037221 */ /* 0x000fcc0000010000 */
[----:B------:R-:W-:Y:S01]  /*abd0*/  FADD.FTZ R9, R191, R192 ;  /* 0x000000c0bf097221 */ /* 0x000fe20000010000 */
[----:B------:R-:W-:Y:S03]  /*abe0*/  HMMA.16816.F32.BF16 R152, R4, R10, R152 ;  /* 0x0000000a0498723c */ /* 0x000fe60000041898 */
        /* <DEDUP_REMOVED lines=18> */
[----:B------:R-:W-:Y:S01]  /*ad10*/  FADD.FTZ R249, R178, R177 ;  /* 0x000000b1b2f97221 */ /* 0x000fe20000010000 */
[----:B------:R-:W-:-:S04]  /*ad20*/  MOV R3, R0 ;  /* 0x0000000000037202 */ /* 0x000fc80000000f00 */
[----:B---3--:R-:W-:Y:S01]  /*ad30*/  HMMA.16816.F32.BF16 R124, R4, R24, R124 ;  /* 0x00000018047c723c */ /* 0x008fe2000004187c */
[----:B------:R-:W-:-:S05]  /*ad40*/  MOV R164, R231 ;  /* 0x000000e700a47202 */ /* 0x000fca0000000f00 */
        /* <DEDUP_REMOVED lines=20> */
[----:B-----5:R-:W-:Y:S01]  /*ae90*/  LEA R3, P0, R24, R14, 0x6 ;  /* 0x0000000e18037211 */ /* 0x020fe200078030ff */
        /* <DEDUP_REMOVED lines=29> */
[----:B------:R-:W-:Y:S03]  /*b070*/  @!P4 LDGSTS.E.BYPASS.LTC128B.128 [R227+0x1c000], desc[UR28][R30.64+0x100] ;  /* 0x1c0001001ee3cfae */ /* 0x000fe6000b901d5c */
[----:B------:R-:W-:Y:S01]  /*b080*/  @!P3 LEA.HI.X R21, R3, R21, R24, 0x1, P0 ;  /* 0x000000150315b211 */ /* 0x000fe200000f0c18 */
[----:B------:R-:W-:Y:S01]  /*b090*/  @P3 STS.128 [R227+0x1e000], RZ ;  /* 0x01e000ffe3003388 */ /* 0x000fe20000000c00 */
[----:B------:R-:W-:Y:S01]  /*b0a0*/  IMAD.U32 R3, RZ, RZ, UR38 ;  /* 0x00000026ff037e24 */ /* 0x000fe2000f8e00ff */
[----:B------:R-:W1:Y:S01]  /*b0b0*/  @!P3 LDC.64 R4, c[0x0][0x220] ;  /* 0x00008800ff04bb82 */ /* 0x000e620000000a00 */
[----:B----4-:R-:W-:Y:S01]  /*b0c0*/  @!P6 LEA R164, P1, R22, R10, 0x1 ;  /* 0x0000000a16a4e211 */ /* 0x010fe200078208ff */
[----:B------:R-:W-:Y:S01]  /*b0d0*/  @!PT LDS RZ, [RZ] ;  /* 0x00000000fffff984 */ /* 0x000fe20000000800 */
[----:B------:R-:W-:Y:S01]  /*b0e0*/  @!PT LDS RZ, [RZ] ;  /* 0x00000000fffff984 */ /* 0x000fe20000000800 */
[----:B------:R-:W-:Y:S01]  /*b0f0*/  @!PT LDS RZ, [RZ] ;  /* 0x00000000fffff984 */ /* 0x000fe20000000800 */
[----:B------:R4:W-:Y:S01]  /*b100*/  @!P3 LDGSTS.E.BYPASS.LTC128B.128 [R227+0x1e000], desc[UR28][R20.64+0x180] ;  /* 0x1e00018014e3bfae */ /* 0x0009e2000b901d5c */
[----:B------:R-:W-:Y:S01]  /*b110*/  IADD3.X R10, R24, UR22, RZ, P2, !PT ;  /* 0x00000016180a7c10 */ /* 0x000fe200097fe4ff */
[----:B------:R-:W-:-:S02]  /*b120*/  IMAD R3, R3, 0x40, R230 ;  /* 0x0000004003037824 */ /* 0x000fc400078e02e6 */
[----:B------:R-:W-:Y:S01]  /*b130*/  @P6 STS.128 [R227+0x19000], RZ ;  /* 0x019000ffe3006388 */ /* 0x000fe20000000c00 */
[C---:B------:R-:W-:Y:S02]  /*b140*/  @!P6 LEA.HI.X R165, R22.reuse, R11, R10, 0x1, P1 ;  /* 0x0000000b16a5e211 */ /* 0x040fe400008f0c0a */
[----:B--2---:R-:W-:-:S03]  /*b150*/  @!P5 LEA R8, P2, R22, R8, 0x1 ;  /* 0x000000081608d211 */ /* 0x004fc600078408ff */
[----:B------:R-:W-:Y:S01]  /*b160*/  @!PT LDS RZ, [RZ] ;  /* 0x00000000fffff984 */ /* 0x000fe20000000800 */
[----:B------:R-:W-:Y:S01]  /*b170*/  @!PT LDS RZ, [RZ] ;  /* 0x00000000fffff984 */ /* 0x000fe20000000800 */
[----:B------:R-:W-:Y:S01]  /*b180*/  @!PT LDS RZ, [RZ] ;  /* 0x00000000fffff984 */ /* 0x000fe20000000800 */
[----:B------:R-:W-:Y:S01]  /*b190*/  @!P6 LDGSTS.E.BYPASS.LTC128B.128 [R227+0x19000], desc[UR28][R164.64] ;  /* 0x19000000a4e3efae */ /* 0x000fe2000b901d5c */
[C-C-:B------:R-:W-:Y:S02]  /*b1a0*/  @!P5 LEA.HI.X R9, R22.reuse, R9, R10.reuse, 0x1, P2 ;  /* 0x000000091609d211 */ /* 0x140fe400010f0c0a */
[C---:B---3--:R-:W-:Y:S01]  /*b1b0*/  @!P4 LEA R24, P1, R22.reuse, R6, 0x1 ;  /* 0x000000061618c211 */ /* 0x048fe200078208ff */
[----:B------:R-:W-:Y:S03]  /*b1c0*/  @P5 STS.128 [R227+0x1b000], RZ ;  /* 0x01b000ffe3005388 */ /* 0x000fe60000000c00 */
[C---:B------:R-:W-:Y:S01]  /*b1d0*/  @!P4 LEA.HI.X R25, R22.reuse, R7, R10, 0x1, P1 ;  /* 0x000000071619c211 */ /* 0x040fe200008f0c0a */
[----:B------:R-:W-:Y:S01]  /*b1e0*/  @!PT LDS RZ, [RZ] ;  /* 0x00000000fffff984 */ /* 0x000fe20000000800 */
[----:B------:R-:W-:Y:S01]  /*b1f0*/  @!PT LDS RZ, [RZ] ;  /* 0x00000000fffff984 */ /* 0x000fe20000000800 */
[----:B------:R-:W-:Y:S01]  /*b200*/  @!PT LDS RZ, [RZ] ;  /* 0x00000000fffff984 */ /* 0x000fe20000000800 */
[----:B------:R-:W-:Y:S01]  /*b210*/  @!P5 LDGSTS.E.BYPASS.LTC128B.128 [R227+0x1b000], desc[UR28][R8.64+0x80] ;  /* 0x1b00008008e3dfae */ /* 0x000fe2000b901d5c */
[----:B-1----:R-:W-:-:S03]  /*b220*/  @!P3 LEA R166, P0, R22, R4, 0x1 ;  /* 0x0000000416a6b211 */ /* 0x002fc600078008ff */
        /* <DEDUP_REMOVED lines=11> */
[----:B------:R-:W-:Y:S04]  /*b2e0*/  LDSM.16.M88.4 R32, [R226] ;  /* 0x00000000e220783b */ /* 0x000fe80000000200 */
[----:B------:R-:W3:Y:S04]  /*b2f0*/  LDSM.16.M88.4 R4, [R225+0x10000] ;  /* 0x01000000e104783b */ /* 0x000ee80000000200 */
[----:B------:R-:W2:Y:S04]  /*b300*/  LDSM.16.M88.4 R176, [R225+0x10800] ;  /* 0x01080000e1b0783b */ /* 0x000ea80000000200 */
[----:B------:R-:W2:Y:S04]  /*b310*/  LDSM.16.M88.4 R168, [R225+0x11000] ;  /* 0x01100000e1a8783b */ /* 0x000ea80000000200 */
[----:B----4-:R-:W4:Y:S04]  /*b320*/  LDSM.16.M88.4 R20, [R225+0x11800] ;  /* 0x01180000e114783b */ /* 0x010f280000000200 */
[----:B------:R-:W-:Y:S04]  /*b330*/  LDSM.16.M88.4 R28, [R224] ;  /* 0x00000000e01c783b */ /* 0x000fe80000000200 */
[----:B------:R-:W4:Y:S04]  /*b340*/  LDSM.16.M88.4 R196, [R223] ;  /* 0x00000000dfc4783b */ /* 0x000f280000000200 */
[----:B------:R-:W4:Y:S04]  /*b350*/  LDSM.16.M88.4 R192, [R215] ;  /* 0x00000000d7c0783b */ /* 0x000f280000000200 */
[----:B------:R-:W4:Y:S04]  /*b360*/  LDSM.16.M88.4 R188, [R214] ;  /* 0x00000000d6bc783b */ /* 0x000f280000000200 */
[----:B------:R-:W4:Y:S04]  /*b370*/  LDSM.16.M88.4 R184, [R213] ;  /* 0x00000000d5b8783b */ /* 0x000f280000000200 */
[----:B-1----:R-:W-:Y:S01]  /*b380*/  LDSM.16.M88.4 R24, [R222] ;  /* 0x00000000de18783b */ /* 0x002fe20000000200 */
[C---:B---3--:R-:W-:Y:S03]  /*b390*/  HMMA.16816.F32.BF16 R8, R32.reuse, R4, RZ ;  /* 0x000000042008723c */ /* 0x048fe600000418ff */
[----:B------:R-:W0:Y:S03]  /*b3a0*/  LDGDEPBAR ;  /* 0x00000000000079af */ /* 0x000e260000000000 */
[C---:B------:R-:W-:Y:S06]  /*b3b0*/  HMMA.16816.F32.BF16 R4, R32.reuse, R6, RZ ;  /* 0x000000062004723c */ /* 0x040fec00000418ff */
[C---:B--2---:R-:W-:Y:S06]  /*b3c0*/  HMMA.16816.F32.BF16 R180, R32.reuse, R176, RZ ;  /* 0x000000b020b4723c */ /* 0x044fec00000418ff */
[C---:B------:R-:W-:Y:S06]  /*b3d0*/  HMMA.16816.F32.BF16 R172, R32.reuse, R168, RZ ;  /* 0x000000a820ac723c */ /* 0x040fec00000418ff */
[C---:B------:R-:W-:Y:S06]  /*b3e0*/  HMMA.16816.F32.BF16 R176, R32.reuse, R178, RZ ;  /* 0x000000b220b0723c */ /* 0x040fec00000418ff */
[C---:B------:R-:W-:Y:S06]  /*b3f0*/  HMMA.16816.F32.BF16 R168, R32.reuse, R170, RZ ;  /* 0x000000aa20a8723c */ /* 0x040fec00000418ff */
[C---:B----4-:R-:W-:Y:S06]  /*b400*/  HMMA.16816.F32.BF16 R164, R32.reuse, R20, RZ ;  /* 0x0000001420a4723c */ /* 0x050fec00000418ff */
        /* <DEDUP_REMOVED lines=182> */
[----:B------:R-:W-:-:S02]  /*bf70*/  VIADD R24, R3, 0x1 ;  /* 0x0000000103187836 */ /* 0x000fc40000000000 */
[----:B------:R-:W-:-:S03]  /*bf80*/  VIADD R25, R3, 0x8 ;  /* 0x0000000803197836 */ /* 0x000fc60000000000 */
[----:B------:R-:W-:Y:S01]  /*bf90*/  HMMA.16816.F32.BF16 R176, R28, R22, R176 ;  /* 0x000000161cb0723c */ /* 0x000fe200000418b0 */
[----:B------:R-:W2:Y:S01]  /*bfa0*/  LDSM.16.M88.4 R20, [R212+0x7800] ;  /* 0x00780000d414783b */ /* 0x000ea20000000200 */
[----:B------:R-:W-:Y:S01]  /*bfb0*/  ISETP.GE.AND P0, PT, R24, R229, PT ;  /* 0x000000e51800720c */ /* 0x000fe20003f06270 */
[----:B------:R-:W-:-:S04]  /*bfc0*/  DEPBAR.LE SB0, 0x0 ;  /* 0x000080000000791a */ /* 0x000fc80000000000 */
[----:B------:R-:W-:Y:S01]  /*bfd0*/  HMMA.16816.F32.BF16 R4, R28, R26, R4 ;  /* 0x0000001a1c04723c */ /* 0x000fe20000041804 */
[----:B------:R-:W-:Y:S01]  /*bfe0*/  BAR.SYNC.DEFER_BLOCKING 0x0 ;  /* 0x0000000000007b1d */ /* 0x000fe20000010000 */
[-C--:B------:R-:W-:Y:S01]  /*bff0*/  ISETP.GE.AND P2, PT, R24, R228.reuse, PT ;  /* 0x000000e41800720c */ /* 0x080fe20003f46270 */
[----:B------:R-:W-:Y:S01]  /*c000*/  VIADD R24, R3, 0x9 ;  /* 0x0000000903187836 */ /* 0x000fe20000000000 */
[----:B------:R-:W-:Y:S02]  /*c010*/  ISETP.GE.AND P1, PT, R25, R229, PT ;  /* 0x000000e51900720c */ /* 0x000fe40003f26270 */
[----:B------:R-:W-:Y:S01]  /*c020*/  FSEL R248, R9, -INF , !P0 ;  /* 0xff80000009f87808 */ /* 0x000fe20004000000 */
[----:B------:R-:W-:Y:S01]  /*c030*/  VIADD R9, R3, 0x10 ;  /* 0x0000001003097836 */ /* 0x000fe20000000000 */
[----:B------:R-:W-:Y:S01]  /*c040*/  ISETP.GE.AND P0, PT, R25, R228, PT ;  /* 0x000000e41900720c */ /* 0x000fe20003f06270 */
[----:B------:R-:W-:Y:S01]  /*c050*/  HMMA.16816.F32.BF16 R32, R196, R186, R32 ;  /* 0x000000bac420723c */ /* 0x000fe20000041820 */
[----:B------:R-:W-:-:S02]  /*c060*/  FSEL R195, R11, -INF , !P2 ;  /* 0xff8000000bc37808 */ /* 0x000fc40005000000 */
[----:B------:R-:W-:-:S03]  /*c070*/  ISETP.GE.AND P2, PT, R24, R229, PT ;  /* 0x000000e51800720c */ /* 0x000fc60003f46270 */
[C---:B-1----:R-:W-:Y:S06]  /*c080*/  HMMA.16816.F32.BF16 R172, R28.reuse, R188, R172 ;  /* 0x000000bc1cac723c */ /* 0x042fec00000418ac */
[----:B------:R-:W-:Y:S03]  /*c090*/  HMMA.16816.F32.BF16 R168, R28, R190, R168 ;  /* 0x000000be1ca8723c */ /* 0x000fe600000418a8 */
[----:B------:R-:W-:Y:S01]  /*c0a0*/  FSEL R244, R4, -INF , !P1 ;  /* 0xff80000004f47808 */ /* 0x000fe20004800000 */
[----:B------:R-:W-:Y:S01]  /*c0b0*/  VIADD R4, R3, 0x11 ;  /* 0x0000001103047836 */ /* 0x000fe20000000000 */
[----:B------:R-:W-:-:S02]  /*c0c0*/  FSEL R193, R6, -INF , !P0 ;  /* 0xff80000006c17808 */ /* 0x000fc40004000000 */
[-C--:B------:R-:W-:Y:S02]  /*c0d0*/  ISETP.GE.AND P1, PT, R24, R228.reuse, PT ;  /* 0x000000e41800720c */ /* 0x080fe40003f26270 */
[----:B------:R-:W-:Y:S02]  /*c0e0*/  ISETP.GE.AND P0, PT, R9, R229, PT ;  /* 0x000000e50900720c */ /* 0x000fe40003f06270 */
[----:B------:R-:W-:Y:S01]  /*c0f0*/  FSEL R230, R5, -INF , !P2 ;  /* 0xff80000005e67808 */ /* 0x000fe20005000000 */
[----:B------:R-:W-:Y:S01]  /*c100*/  VIADD R5, R3, 0x18 ;  /* 0x0000001803057836 */ /* 0x000fe20000000000 */
[----:B------:R-:W-:Y:S01]  /*c110*/  FSEL R188, R7, -INF , !P1 ;  /* 0xff80000007bc7808 */ /* 0x000fe20004800000 */
[----:B--2---:R-:W-:Y:S01]  /*c120*/  HMMA.16816.F32.BF16 R164, R28, R20, R164 ;  /* 0x000000141ca4723c */ /* 0x004fe200000418a4 */
[----:B------:R-:W-:Y:S02]  /*c130*/  FSEL R24, R180, -INF , !P0 ;  /* 0xff800000b4187808 */ /* 0x000fe40004000000 */
[----:B------:R-:W-:-:S02]  /*c140*/  ISETP.GE.AND P2, PT, R9, R228, PT ;  /* 0x000000e40900720c */ /* 0x000fc40003f46270 */
[CC--:B------:R-:W-:Y:S01]  /*c150*/  ISETP.GE.AND P1, PT, R4.reuse, R229.reuse, PT ;  /* 0x000000e50400720c */ /* 0x0c0fe20003f26270 */
[----:B------:R-:W-:Y:S01]  /*c160*/  HMMA.16816.F32.BF16 R32, R28, R22, R32 ;  /* 0x000000161c20723c */ /* 0x000fe20000041820 */
        /* <DEDUP_REMOVED lines=33> */
[----:B------:R-:W-:Y:S02]  /*c380*/  ISETP.GE.AND P0, PT, R5, R229, PT ;  /* 0x000000e50500720c */ /* 0x000fe40003f06270 */
[----:B------:R-:W-:Y:S02]  /*c390*/  FSEL R245, R170, -INF , !P2 ;  /* 0xff800000aaf57808 */ /* 0x000fe40005000000 */
[----:B------:R-:W-:Y:S02]  /*c3a0*/  FSEL R170, R169, -INF , !P1 ;  /* 0xff800000a9aa7808 */ /* 0x000fe40004800000 */
[----:B------:R-:W-:-:S02]  /*c3b0*/  FSEL R184, R165, -INF , !P0 ;  /* 0xff800000a5b87808 */ /* 0x000fc40004000000 */
[CC--:B------:R-:W-:Y:S02]  /*c3c0*/  ISETP.GE.AND P1, PT, R4.reuse, R228.reuse, PT ;  /* 0x000000e40400720c */ /* 0x0c0fe40003f26270 */
[C---:B------:R-:W-:Y:S02]  /*c3d0*/  ISETP.GE.AND P0, PT, R3.reuse, R228, PT ;  /* 0x000000e40300720c */ /* 0x040fe40003f06270 */
        /* <DEDUP_REMOVED lines=99> */
.L_x_838:
[----:B------:R-:W-:Y:S05]  /*ca10*/  BSYNC B0 ;  /* 0x0000000000007941 */ /* 0x000fea0003800000 */
.L_x_837:
[----:B------:R-:W0:Y:S02]  /*ca20*/  LDGDEPBAR ;  /* 0x00000000000079af */ /* 0x000e240000000000 */
.L_x_836:
[----:B------:R-:W-:Y:S01]  /*ca30*/  FMNMX.FTZ R3, R231, R30, !PT ;  /* 0x0000001ee7037209 */ /* 0x000fe20007810000 */
[----:B------:R-:W-:Y:S01]  /*ca40*/  IMAD.WIDE.U32 R228, R13, -0x326172a9, RZ ;  /* 0xcd9e8d570de47825 */ /* 0x000fe200078e00ff */
[----:B-12---:R-:W-:Y:S01]  /*ca50*/  FMNMX.FTZ R4, R0, R165, !PT ;  /* 0x000000a500047209 */ /* 0x006fe20007810000 */
[----:B------:R-:W-:Y:S01]  /*ca60*/  UIADD3 UR4, UR33, -0x4498517b, URZ ;  /* 0xbb67ae8521047890 */ /* 0x000fe2000fffe03f */
[----:B------:R-:W-:Y:S01]  /*ca70*/  FMNMX.FTZ R3, R248, R3, !PT ;  /* 0x00000003f8037209 */ /* 0x000fe20007810000 */
[----:B------:R-:W-:Y:S01]  /*ca80*/  USHF.L.U32 UR39, UR38, 0x1, URZ ;  /* 0x0000000126277899 */ /* 0x000fe2000800063f */
        /* <DEDUP_REMOVED lines=15> */
[----:B------:R-:W-:Y:S01]  /*cb80*/  LDSM.16.MT88.4 R20, [R220+0x18000] ;  /* 0x01800000dc14783b */ /* 0x000fe20000004200 */
[----:B------:R-:W-:Y:S01]  /*cb90*/  FMNMX.FTZ R6, R189, R6, !PT ;  /* 0x00000006bd067209 */ /* 0x000fe20007810000 */
[----:B------:R-:W-:Y:S01]  /*cba0*/  UIADD3 UR12, UR33, 0x646e171e, URZ ;  /* 0x646e171e210c7890 */ /* 0x000fe2000fffe03f */
[----:B------:R-:W-:Y:S01]  /*cbb0*/  FMNMX.FTZ R3, R190, R3, !PT ;  /* 0x00000003be037209 */ /* 0x000fe20007810000 */
[----:B------:R-:W-:Y:S01]  /*cbc0*/  STL.64 [R1+0x28], R14 ;  /* 0x0000280e01007387 */ /* 0x000fe20000100a00 */
[----:B------:R-:W-:-:S02]  /*cbd0*/  FMNMX.FTZ R5, R25, R6, !PT ;  /* 0x0000000619057209 */ /* 0x000fc40007810000 */
[----:B------:R-:W-:Y:S02]  /*cbe0*/  FMNMX.FTZ R3, R26, R3, !PT ;  /* 0x000000031a037209 */ /* 0x000fe40007810000 */
[----:B------:R-:W-:Y:S02]  /*cbf0*/  LOP3.LUT R34, R229, R2, RZ, 0x3c, !PT ;  /* 0x00000002e5227212 */ /* 0x000fe400078e3cff */
[----:B------:R-:W-:-:S03]  /*cc00*/  FMNMX.FTZ R3, R198, R3, !PT ;  /* 0x00000003c6037209 */ /* 0x000fc60007810000 */
[----:B------:R-:W-:Y:S01]  /*cc10*/  IMAD.WIDE.U32 R34, R34, -0x2daee0ad, RZ ;  /* 0xd2511f5322227825 */ /* 0x000fe200078e00ff */
[----:B------:R-:W-:-:S04]  /*cc20*/  FMNMX.FTZ R3, R196, R3, !PT ;  /* 0x00000003c4037209 */ /* 0x000fc80007810000 */
[----:B------:R-:W-:Y:S02]  /*cc30*/  FMNMX.FTZ R3, R168, R3, !PT ;  /* 0x00000003a8037209 */ /* 0x000fe40007810000 */
[----:B------:R-:W-:Y:S01]  /*cc40*/  LOP3.LUT R32, R35, UR4, R246, 0x96, !PT ;  /* 0x0000000423207c12 */ /* 0x000fe2000f8e96f6 */
[----:B------:R-:W-:Y:S01]  /*cc50*/  UIADD3 UR4, UR33, 0x32370b8f, URZ ;  /* 0x32370b8f21047890 */ /* 0x000fe2000fffe03f */
[----:B------:R-:W-:-:S03]  /*cc60*/  FMNMX.FTZ R4, R170, R3, !PT ;  /* 0x00000003aa047209 */ /* 0x000fc60007810000 */
[----:B------:R-:W-:Y:S01]  /*cc70*/  IMAD.WIDE.U32 R32, R32, -0x326172a9, RZ ;  /* 0xcd9e8d5720207825 */ /* 0x000fe200078e00ff */
        /* <DEDUP_REMOVED lines=8> */
[----:B------:R-:W-:Y:S01]  /*cd00*/  MOV R3, UR33 ;  /* 0x0000002100037c02 */ /* 0x000fe20008000f00 */
[----:B------:R-:W1:Y:S01]  /*cd10*/  SHFL.BFLY PT, R5, R6, 0x2, 0x1f ;  /* 0x0c401f0006057f89 */ /* 0x000e6200000e0000 */
[----:B------:R-:W-:Y:S02]  /*cd20*/  FMNMX.FTZ R4, R171, R4, !PT ;  /* 0x00000004ab047209 */ /* 0x000fe40007810000 */
[----:B------:R-:W-:Y:S01]  /*cd30*/  LOP3.LUT R3, R247, UR39, R3, 0x96, !PT ;  /* 0x00000027f7037c12 */ /* 0x000fe2000f8e9603 */
[----:B------:R-:W-:Y:S01]  /*cd40*/  UIADD3 UR39, UR39, 0x1, URZ ;  /* 0x0000000127277890 */ /* 0x000fe2000fffe03f */
[----:B------:R-:W-:-:S04]  /*cd50*/  FMNMX.FTZ R4, R183, R4, !PT ;  /* 0x00000004b7047209 */ /* 0x000fc80007810000 */
[----:B------:R-:W-:Y:S02]  /*cd60*/  FMNMX.FTZ R4, R181, R4, !PT ;  /* 0x00000004b5047209 */ /* 0x000fe40007810000 */
[----:B------:R-:W-:Y:S02]  /*cd70*/  MOV R246, UR39 ;  /* 0x0000002700f67c02 */ /* 0x000fe40008000f00 */
[----:B------:R-:W-:Y:S02]  /*cd80*/  FMNMX.FTZ R4, R179, R4, !PT ;  /* 0x00000004b3047209 */ /* 0x000fe40007810000 */
[----:B------:R-:W-:Y:S02]  /*cd90*/  LOP3.LUT R246, R247, UR33, R246, 0x96, !PT ;  /* 0x00000021f7f67c12 */ /* 0x000fe4000f8e96f6 */
[----:B------:R-:W-:-:S03]  /*cda0*/  FMNMX.FTZ R7, R177, R4, !PT ;  /* 0x00000004b1077209 */ /* 0x000fc60007810000 */
[----:B------:R-:W-:Y:S02]  /*cdb0*/  IMAD.WIDE.U32 R246, R246, -0x326172a9, RZ ;  /* 0xcd9e8d57f6f67825 */ /* 0x000fe400078e00ff */
[----:B------:R-:W2:Y:S01]  /*cdc0*/  SHFL.BFLY PT, R4, R7, 0x2, 0x1f ;  /* 0x0c401f0007047f89 */ /* 0x000ea200000e0000 */
[----:B-1----:R-:W-:-:S05]  /*cdd0*/  FMNMX.FTZ R5, R6, R5, !PT ;  /* 0x0000000506057209 */ /* 0x002fca0007810000 */
[----:B------:R-:W1:Y:S01]  /*cde0*/  SHFL.BFLY PT, R164, R5, 0x1, 0x1f ;  /* 0x0c201f0005a47f89 */ /* 0x000e6200000e0000 */
[----:B--2---:R-:W-:Y:S01]  /*cdf0*/  FMNMX.FTZ R4, R7, R4, !PT ;  /* 0x0000000407047209 */ /* 0x004fe20007810000 */
[----:B------:R-:W-:-:S04]  /*ce00*/  IMAD.WIDE.U32 R6, R3, -0x326172a9, RZ ;  /* 0xcd9e8d5703067825 */ /* 0x000fc800078e00ff */
[----:B------:R-:W2:Y:S01]  /*ce10*/  SHFL.BFLY PT, R3, R4, 0x1, 0x1f ;  /* 0x0c201f0004037f89 */ /* 0x000ea200000e0000 */
        /* <DEDUP_REMOVED lines=12> */
[--C-:B------:R-:W-:Y:S01]  /*cee0*/  FFMA.FTZ R176, R30, UR36, -R187.reuse ;  /* 0x000000241eb07c23 */ /* 0x100fe200080108bb */
[----:B------:R-:W-:Y:S01]  /*cef0*/  FFMA.FTZ R173, R248, UR36, -R187 ;  /* 0x00000024f8ad7c23 */ /* 0x000fe200080108bb */
[----:B------:R-:W-:-:S04]  /*cf00*/  IMAD.WIDE.U32 R30, R5, -0x326172a9, RZ ;  /* 0xcd9e8d57051e7825 */ /* 0x000fc800078e00ff */
[--C-:B------:R-:W-:Y:S01]  /*cf10*/  FFMA.FTZ R174, R244, UR36, -R187.reuse ;  /* 0x00000024f4ae7c23 */ /* 0x100fe200080108bb */
[--C-:B------:R-:W-:Y:S01]  /*cf20*/  FFMA.FTZ R167, R230, UR36, -R187.reuse ;  /* 0x00000024e6a77c23 */ /* 0x100fe200080108bb */
[--C-:B------:R-:W-:Y:S01]  /*cf30*/  FFMA.FTZ R191, R190, UR36, -R187.reuse ;  /* 0x00000024bebf7c23 */ /* 0x100fe200080108bb */
[----:B------:R-:W-:Y:S01]  /*cf40*/  IMAD.WIDE.U32 R28, R28, -0x326172a9, RZ ;  /* 0xcd9e8d571c1c7825 */ /* 0x000fe200078e00ff */
[----:B------:R-:W-:Y:S01]  /*cf50*/  LOP3.LUT R5, R31, UR6, R32, 0x96, !PT ;  /* 0x000000061f057c12 */ /* 0x000fe2000f8e9620 */
[----:B------:R-:W-:Y:S01]  /*cf60*/  MUFU.EX2 R176, R176 ;  /* 0x000000b000b07308 */ /* 0x000fe20000000800 */
[----:B--2---:R-:W-:Y:S01]  /*cf70*/  FMNMX.FTZ R3, R4, R3, !PT ;  /* 0x0000000304037209 */ /* 0x004fe20007810000 */
[----:B------:R-:W-:Y:S01]  /*cf80*/  FFMA.FTZ R190, R26, UR36, -R187 ;  /* 0x000000241abe7c23 */ /* 0x000fe200080108bb */
[----:B------:R-:W-:Y:S01]  /*cf90*/  LOP3.LUT R30, R29, UR37, R30, 0x96, !PT ;  /* 0x000000251d1e7c12 */ /* 0x000fe2000f8e961e */
[----:B------:R-:W-:Y:S01]  /*cfa0*/  IMAD.WIDE.U32 R8, R5, -0x2daee0ad, RZ ;  /* 0xd2511f5305087825 */ /* 0x000fe200078e00ff */
[----:B------:R-:W-:-:S03]  /*cfb0*/  FSETP.NEU.FTZ.AND P1, PT, R3, -INF , PT ;  /* 0xff8000000300780b */ /* 0x000fc60003f3d000 */
[----:B------:R-:W-:Y:S01]  /*cfc0*/  FMUL.FTZ R180, R3, UR36 ;  /* 0x0000002403b47c20 */ /* 0x000fe20008410000 */
[----:B------:R-:W-:Y:S01]  /*cfd0*/  LOP3.LUT R34, R229, UR7, R34, 0x96, !PT ;  /* 0x00000007e5227c12 */ /* 0x000fe2000f8e9622 */
[----:B------:R-:W-:Y:S01]  /*cfe0*/  IMAD.WIDE.U32 R30, R30, -0x2daee0ad, RZ ;  /* 0xd2511f531e1e7825 */ /* 0x000fe200078e00ff */
[----:B------:R-:W-:Y:S01]  /*cff0*/  LOP3.LUT R4, R9, UR30, R6, 0x96, !PT ;  /* 0x0000001e09047c12 */ /* 0x000fe2000f8e9606 */
[----:B------:R-:W1:Y:S01]  /*d000*/  MUFU.EX2 R173, R173 ;  /* 0x000000ad00ad7308 */ /* 0x000e620000000800 */
[----:B------:R-:W-:Y:S01]  /*d010*/  FSEL R180, R180, RZ, P1 ;  /* 0x000000ffb4b47208 */ /* 0x000fe20000800000 */
[----:B------:R-:W-:Y:S01]  /*d020*/  IMAD.WIDE.U32 R34, R34, -0x326172a9, RZ ;  /* 0xcd9e8d5722227825 */ /* 0x000fe200078e00ff */
[----:B------:R-:W-:-:S03]  /*d030*/  LOP3.LUT R5, R31, UR19, R8, 0x96, !PT ;  /* 0x000000131f057c12 */ /* 0x000fc6000f8e9608 */
[--C-:B------:R-:W-:Y:S01]  /*d040*/  FFMA.FTZ R229, R198, UR36, -R187.reuse ;  /* 0x00000024c6e57c23 */ /* 0x100fe200080108bb */
[----:B------:R-:W-:Y:S01]  /*d050*/  FFMA.FTZ R198, R168, UR36, -R187 ;  /* 0x00000024a8c67c23 */ /* 0x000fe200080108bb */
[--C-:B------:R-:W-:Y:S01]  /*d060*/  FFMA.FTZ R172, R165, UR36, -R180.reuse ;  /* 0x00000024a5ac7c23 */ /* 0x100fe200080108b4 */
[----:B------:R-:W-:Y:S01]  /*d070*/  FFMA.FTZ R166, R195, UR36, -R180 ;  /* 0x00000024c3a67c23 */ /* 0x000fe200080108b4 */
[----:B------:R-:W-:-:S04]  /*d080*/  IMAD.WIDE.U32 R10, R5, -0x326172a9, RZ ;  /* 0xcd9e8d57050a7825 */ /* 0x000fc800078e00ff */
[--C-:B------:R-:W-:Y:S01]  /*d090*/  FFMA.FTZ R165, R193, UR36, -R180.reuse ;  /* 0x00000024c1a57c23 */ /* 0x100fe200080108b4 */
[----:B------:R-:W-:Y:S01]  /*d0a0*/  FFMA.FTZ R178, R188, UR36, -R180 ;  /* 0x00000024bcb27c23 */ /* 0x000fe200080108b4 */
[----:B------:R-:W-:Y:S01]  /*d0b0*/  MUFU.EX2 R174, R174 ;  /* 0x000000ae00ae7308 */ /* 0x000fe20000000800 */
[----:B------:R-:W-:Y:S01]  /*d0c0*/  IMAD.WIDE.U32 R4, R4, -0x326172a9, RZ ;  /* 0xcd9e8d5704047825 */ /* 0x000fe200078e00ff */
[----:B------:R-:W-:-:S03]  /*d0d0*/  LOP3.LUT R9, R10, 0xffff, RZ, 0xc0, !PT ;  /* 0x0000ffff0a097812 */ /* 0x000fc600078ec0ff */
[----:B------:R-:W-:Y:S01]  /*d0e0*/  FFMA.FTZ R193, R192, UR36, -R187 ;  /* 0x00000024c0c17c23 */ /* 0x000fe200080108bb */
[----:B------:R-:W-:Y:S01]  /*d0f0*/  LOP3.LUT R6, R10, 0xff, RZ, 0xc0, !PT ;  /* 0x000000ff0a067812 */ /* 0x000fe200078ec0ff */
[----:B------:R-:W-:Y:S01]  /*d100*/  FFMA.FTZ R192, R27, UR36, -R180 ;  /* 0x000000241bc07c23 */ /* 0x000fe200080108b4 */
[----:B------:R-:W-:Y:S01]  /*d110*/  LOP3.LUT R28, R5, UR35, R28, 0x96, !PT ;  /* 0x00000023051c7c12 */ /* 0x000fe2000f8e961c */
[----:B------:R-:W-:Y:S01]  /*d120*/  FFMA.FTZ R189, R189, UR36, -R180 ;  /* 0x00000024bdbd7c23 */ /* 0x000fe200080108b4 */
[----:B------:R-:W-:Y:S01]  /*d130*/  SHF.R.U32.HI R9, RZ, 0x8, R9 ;  /* 0x00000008ff097819 */ /* 0x000fe20000011609 */
[----:B------:R-:W-:Y:S01]  /*d140*/  MUFU.EX2 R167, R167 ;  /* 0x000000a700a77308 */ /* 0x000fe20000000800 */
[----:B------:R-:W-:Y:S01]  /*d150*/  LOP3.LUT R5, R11, UR13, R4, 0x96, !PT ;  /* 0x0000000d0b057c12 */ /* 0x000fe2000f8e9604 */
[----:B------:R-:W-:Y:S01]  /*d160*/  IMAD.WIDE.U32 R28, R28, -0x2daee0ad, RZ ;  /* 0xd2511f531c1c7825 */ /* 0x000fe200078e00ff */
[----:B------:R-:W-:-:S03]  /*d170*/  SHF.R.U32.HI R8, RZ, 0x10, R10 ;  /* 0x00000010ff087819 */ /* 0x000fc6000001160a */
[----:B------:R-:W-:Y:S01]  /*d180*/  FFMA.FTZ R188, R24, UR36, -R187 ;  /* 0x0000002418bc7c23 */ /* 0x000fe200080108bb */
[----:B------:R-:W-:Y:S01]  /*d190*/  SHF.R.U32.HI R7, RZ, 0x18, R10 ;  /* 0x00000018ff077819 */ /* 0x000fe2000001160a */
[--C-:B------:R-:W-:Y:S01]  /*d1a0*/  FFMA.FTZ R195, R25, UR36, -R180.reuse ;  /* 0x0000002419c37c23 */ /* 0x100fe200080108b4 */
[----:B------:R-:W-:Y:S01]  /*d1b0*/  PRMT R6, R6, 0x5410, R9 ;  /* 0x0000541006067816 */ /* 0x000fe20000000009 */
[----:B------:R-:W-:Y:S01]  /*d1c0*/  MUFU.EX2 R172, R172 ;  /* 0x000000ac00ac7308 */ /* 0x000fe20000000800 */
[----:B------:R-:W-:Y:S01]  /*d1d0*/  LOP3.LUT R9, R5, 0xffff, RZ, 0xc0, !PT ;  /* 0x0000ffff05097812 */ /* 0x000fe200078ec0ff */
[--C-:B------:R-:W-:Y:S01]  /*d1e0*/  FFMA.FTZ R194, R194, UR36, -R180.reuse ;  /* 0x00000024c2c27c23 */ /* 0x100fe200080108b4 */
[----:B------:R-:W-:Y:S01]  /*d1f0*/  FSEL R10, R164, RZ, P2 ;  /* 0x000000ffa40a7208 */ /* 0x000fe20001000000 */
[----:B------:R-:W-:Y:S01]  /*d200*/  FFMA.FTZ R196, R196, UR36, -R187 ;  /* 0x00000024c4c47c23 */ /* 0x000fe200080108bb */
[----:B------:R-:W-:Y:S01]  /*d210*/  LOP3.LUT R8, R8, 0xff, RZ, 0xc0, !PT ;  /* 0x000000ff08087812 */ /* 0x000fe200078ec0ff */
[----:B------:R-:W-:Y:S01]  /*d220*/  FFMA.FTZ R197, R197, UR36, -R180 ;  /* 0x00000024c5c57c23 */ /* 0x000fe200080108b4 */
[----:B------:R-:W-:Y:S01]  /*d230*/  LOP3.LUT R4, R5, 0xff, RZ, 0xc0, !PT ;  /* 0x000000ff05047812 */ /* 0x000fe200078ec0ff */
[----:B------:R-:W2:Y:S01]  /*d240*/  MUFU.EX2 R166, R166 ;  /* 0x000000a600a67308 */ /* 0x000ea20000000800 */
[----:B------:R-:W-:Y:S01]  /*d250*/  SHF.R.U32.HI R9, RZ, 0x8, R9 ;  /* 0x00000008ff097819 */ /* 0x000fe20000011609 */
[----:B------:R-:W-:Y:S01]  /*d260*/  FADD.FTZ R10, R231, -R10 ;  /* 0x8000000ae70a7221 */ /* 0x000fe20000010000 */
[----:B------:R-:W-:Y:S01]  /*d270*/  PRMT R8, R8, 0x5410, R7 ;  /* 0x0000541008087816 */ /* 0x000fe20000000007 */
[----:B------:R-:W-:Y:S01]  /*d280*/  FFMA.FTZ R231, R170, UR36, -R187 ;  /* 0x00000024aae77c23 */ /* 0x000fe200080108bb */
[----:B------:R-:W-:Y:S01]  /*d290*/  SHF.R.U32.HI R7, RZ, 0x10, R5 ;  /* 0x00000010ff077819 */ /* 0x000fe20000011605 */
[----:B------:R-:W-:Y:S01]  /*d2a0*/  FMUL.FTZ R175, R10, UR36 ;  /* 0x000000240aaf7c20 */ /* 0x000fe20008410000 */
[----:B------:R-:W-:Y:S01]  /*d2b0*/  PRMT R4, R4, 0x5410, R9 ;  /* 0x0000541004047816 */ /* 0x000fe20000000009 */
[----:B------:R-:W-:Y:S01]  /*d2c0*/  MUFU.EX2 R165, R165 ;  /* 0x000000a500a57308 */ /* 0x000fe20000000800 */
[----:B------:R-:W-:-:S02]  /*d2d0*/  SHF.R.U32.HI R5, RZ, 0x18, R5 ;  /* 0x00000018ff057819 */ /* 0x000fc40000011605 */
[----:B------:R-:W-:Y:S02]  /*d2e0*/  LOP3.LUT R10, R7, 0xff, RZ, 0xc0, !PT ;  /* 0x000000ff070a7812 */ /* 0x000fe400078ec0ff */
[----:B------:R-:W-:Y:S02]  /*d2f0*/  HSET2.LE.AND R4, R4, R235, PT ;  /* 0x000000eb04047233 */ /* 0x000fe40003803000 */
[----:B------:R-:W-:Y:S01]  /*d300*/  PRMT R10, R10, 0x5410, R5 ;  /* 0x000054100a0a7816 */ /* 0x000fe20000000005 */
[----:B------:R-:W3:Y:S01]  /*d310*/  MUFU.EX2 R178, R178 ;  /* 0x000000b200b27308 */ /* 0x000ee20000000800 */
[----:B-1----:R-:W-:Y:S02]  /*d320*/  F2FP.BF16.F32.PACK_AB R7, R173, R176 ;  /* 0x000000b0ad07723e */ /* 0x002fe400000010ff */
[----:B------:R-:W-:Y:S02]  /*d330*/  FSEL R11, R3, RZ, P1 ;  /* 0x000000ff030b7208 */ /* 0x000fe40000800000 */
[----:B------:R-:W-:-:S02]  /*d340*/  LOP3.LUT R4, R4, R7, RZ, 0xc0, !PT ;  /* 0x0000000704047212 */ /* 0x000fc400078ec0ff */
[--C-:B------:R-:W-:Y:S01]  /*d350*/  HSET2.LE.AND R5, R10, R235.reuse, PT ;  /* 0x000000eb0a057233 */ /* 0x100fe20003803000 */
[----:B------:R-:W-:Y:S01]  /*d360*/  FADD.FTZ R0, R0, -R11 ;  /* 0x8000000b00007221 */ /* 0x000fe20000010000 */
[--C-:B------:R-:W-:Y:S01]  /*d370*/  HSET2.LE.AND R7, R8, R235.reuse, PT ;  /* 0x000000eb08077233 */ /* 0x100fe20003803000 */
[----:B------:R-:W1:Y:S01]  /*d380*/  MUFU.EX2 R175, R175 ;  /* 0x000000af00af7308 */ /* 0x000e620000000800 */
[----:B--2---:R-:W-:Y:S01]  /*d390*/  F2FP.BF16.F32.PACK_AB R10, R166, R172 ;  /* 0x000000aca60a723e */ /* 0x004fe200000010ff */
[----:B------:R-:W-:Y:S01]  /*d3a0*/  FMUL.FTZ R0, R0, UR36 ;  /* 0x0000002400007c20 */ /* 0x000fe20008410000 */
[----:B------:R-:W-:Y:S02]  /*d3b0*/  HSET2.LE.AND R6, R6, R235, PT ;  /* 0x000000eb06067233 */ /* 0x000fe40003803000 */
[----:B------:R-:W-:Y:S02]  /*d3c0*/  F2FP.BF16.F32.PACK_AB R9, R167, R174 ;  /* 0x000000aea709723e */ /* 0x000fe400000010ff */
[----:B---3--:R-:W-:Y:S01]  /*d3d0*/  F2FP.BF16.F32.PACK_AB R8, R178, R165 ;  /* 0x000000a5b208723e */ /* 0x008fe200000010ff */
[----:B------:R-:W2:Y:S01]  /*d3e0*/  MUFU.EX2 R0, R0 ;  /* 0x0000000000007308 */ /* 0x000ea20000000800 */
[----:B------:R-:W-:-:S02]  /*d3f0*/  LOP3.LUT R5, R5, R10, RZ, 0xc0, !PT ;  /* 0x0000000a05057212 */ /* 0x000fc400078ec0ff */
[----:B------:R-:W-:Y:S02]  /*d400*/  LOP3.LUT R6, R6, R9, RZ, 0xc0, !PT ;  /* 0x0000000906067212 */ /* 0x000fe400078ec0ff */
        /* <DEDUP_REMOVED lines=141> */
[----:B------:R-:W-:Y:S01]  /*dce0*/  HMMA.16816.F32.BF16 R72, R4, R10, R72 ;  /* 0x0000000a0448723c */ /* 0x000fe20000041848 */
[----:B------:R-:W2:Y:S01]  /*dcf0*/  LDSM.16.MT88.4 R8, [R216+0x1a000] ;  /* 0x01a00000d808783b */ /* 0x000ea20000004200 */
[-C--:B------:R-:W-:Y:S01]  /*dd00*/  FMUL.FTZ R142, R142, R0.reuse ;  /* 0x000000008e8e7220 */ /* 0x080fe20000410000 */
[-C--:B------:R-:W-:Y:S01]  /*dd10*/  FMUL.FTZ R143, R143, R0.reuse ;  /* 0x000000008f8f7220 */ /* 0x080fe20000410000 */
[----:B------:R-:W-:Y:S01]  /*dd20*/  MUFU.EX2 R189, R189 ;  /* 0x000000bd00bd7308 */ /* 0x000fe20000000800 */
[-C--:B------:R-:W-:Y:S01]  /*dd30*/  FMUL.FTZ R148, R148, R175.reuse ;  /* 0x000000af94947220 */ /* 0x080fe20000410000 */
[----:B------:R-:W-:Y:S01]  /*dd40*/  FMUL.FTZ R149, R149, R175 ;  /* 0x000000af95957220 */ /* 0x000fe20000410000 */
[-C--:B------:R-:W-:Y:S01]  /*dd50*/  FMUL.FTZ R150, R150, R0.reuse ;  /* 0x0000000096967220 */ /* 0x080fe20000410000 */
[----:B------:R-:W-:Y:S01]  /*dd60*/  FMUL.FTZ R151, R151, R0 ;  /* 0x0000000097977220 */ /* 0x000fe20000410000 */
[----:B------:R-:W-:-:S03]  /*dd70*/  LOP3.LUT R32, R35, UR6, R32, 0x96, !PT ;  /* 0x0000000623207c12 */ /* 0x000fc6000f8e9620 */
[----:B------:R-:W-:Y:S08]  /*dd80*/  MUFU.EX2 R188, R188 ;  /* 0x000000bc00bc7308 */ /* 0x000ff00000000800 */
[----:B------:R-:W-:Y:S01]  /*dd90*/  MUFU.EX2 R193, R193 ;  /* 0x000000c100c17308 */ /* 0x000fe20000000800 */
[C---:B-1----:R-:W-:Y:S07]  /*dda0*/  HMMA.16816.F32.BF16 R76, R4.reuse, R20, R76 ;  /* 0x00000014044c723c */ /* 0x042fee000004184c */
[----:B------:R-:W-:Y:S01]  /*ddb0*/  MUFU.EX2 R191, R191 ;  /* 0x000000bf00bf7308 */ /* 0x000fe20000000800 */
[C---:B------:R-:W-:Y:S01]  /*ddc0*/  HMMA.16816.F32.BF16 R80, R4.reuse, R22, R80 ;  /* 0x000000160450723c */ /* 0x040fe20000041850 */
[----:B------:R-:W1:Y:S06]  /*ddd0*/  LDSM.16.MT88.4 R20, [R220+0x1c000] ;  /* 0x01c00000dc14783b */ /* 0x000e6c0000004200 */
[----:B------:R-:W-:Y:S01]  /*dde0*/  MUFU.EX2 R190, R190 ;  /* 0x000000be00be7308 */ /* 0x000fe20000000800 */
[C---:B--2---:R-:W-:Y:S07]  /*ddf0*/  HMMA.16816.F32.BF16 R84, R4.reuse, R8, R84 ;  /* 0x000000080454723c */ /* 0x044fee0000041854 */
[----:B------:R-:W-:Y:S01]  /*de00*/  MUFU.EX2 R195, R195 ;  /* 0x000000c300c37308 */ /* 0x000fe20000000800 */
[C---:B------:R-:W-:Y:S01]  /*de10*/  HMMA.16816.F32.BF16 R88, R4.reuse, R10, R88 ;  /* 0x0000000a0458723c */ /* 0x040fe20000041858 */
[----:B------:R-:W2:Y:S06]  /*de20*/  LDSM.16.MT88.4 R8, [R218+0x1c000] ;  /* 0x01c00000da08783b */ /* 0x000eac0000004200 */
[----:B------:R-:W3:Y:S08]  /*de30*/  MUFU.EX2 R194, R194 ;  /* 0x000000c200c27308 */ /* 0x000ef00000000800 */
[----:B------:R-:W-:Y:S08]  /*de40*/  MUFU.EX2 R229, R229 ;  /* 0x000000e500e57308 */ /* 0x000ff00000000800 */
[----:B------:R-:W4:Y:S01]  /*de50*/  MUFU.EX2 R196, R196 ;  /* 0x000000c400c47308 */ /* 0x000f220000000800 */
[----:B---3--:R-:W-:Y:S01]  /*de60*/  F2FP.BF16.F32.PACK_AB R230, R194, R195 ;  /* 0x000000c3c2e6723e */ /* 0x008fe200000010ff */
[C---:B-1----:R-:W-:Y:S06]  /*de70*/  HMMA.16816.F32.BF16 R92, R4.reuse, R20, R92 ;  /* 0x00000014045c723c */ /* 0x042fec000004185c */
[C---:B------:R-:W-:Y:S01]  /*de80*/  HMMA.16816.F32.BF16 R96, R4.reuse, R22, R96 ;  /* 0x000000160460723c */ /* 0x040fe20000041860 */
[----:B------:R-:W1:Y:S01]  /*de90*/  LDSM.16.MT88.4 R20, [R217+0x1c000] ;  /* 0x01c00000d914783b */ /* 0x000e620000004200 */
[----:B------:R-:W-:Y:S08]  /*dea0*/  MUFU.EX2 R198, R198 ;  /* 0x000000c600c67308 */ /* 0x000ff00000000800 */
[----:B------:R-:W3:Y:S01]  /*deb0*/  MUFU.EX2 R231, R231 ;  /* 0x000000e700e77308 */ /* 0x000ee20000000800 */
[C---:B--2---:R-:W-:Y:S06]  /*dec0*/  HMMA.16816.F32.BF16 R100, R4.reuse, R8, R100 ;  /* 0x000000080464723c */ /* 0x044fec0000041864 */
[C---:B------:R-:W-:Y:S01]  /*ded0*/  HMMA.16816.F32.BF16 R104, R4.reuse, R10, R104 ;  /* 0x0000000a0468723c */ /* 0x040fe20000041868 */
[----:B------:R-:W2:Y:S01]  /*dee0*/  LDSM.16.MT88.4 R8, [R216+0x1c000] ;  /* 0x01c00000d808783b */ /* 0x000ea20000004200 */
[----:B------:R-:W-:Y:S04]  /*def0*/  MUFU.EX2 R197, R197 ;  /* 0x000000c500c57308 */ /* 0x000fe80000000800 */
        /* <DEDUP_REMOVED lines=13> */
[----:B------:R-:W-:Y:S01]  /*dfd0*/  HMMA.16816.F32.BF16 R140, R4, R22, R140 ;  /* 0x00000016048c723c */ /* 0x000fe2000004188c */
[----:B------:R-:W-:-:S06]  /*dfe0*/  LOP3.LUT R20, R28, 0xff, RZ, 0xc0, !PT ;  /* 0x000000ff1c147812 */ /* 0x000fcc00078ec0ff */
[----:B------:R-:W-:-:S04]  /*dff0*/  SHF.R.U32.HI R23, RZ, 0x10, R28 ;  /* 0x00000010ff177819 */ /* 0x000fc8000001161c */
[----:B------:R-:W-:Y:S01]  /*e000*/  LOP3.LUT R23, R23, 0xff, RZ, 0xc0, !PT ;  /* 0x000000ff17177812 */ /* 0x000fe200078ec0ff */
[C---:B--2---:R-:W-:Y:S06]  /*e010*/  HMMA.16816.F32.BF16 R144, R4.reuse, R8, R144 ;  /* 0x000000080490723c */ /* 0x044fec0000041890 */
[----:B------:R-:W-:Y:S01]  /*e020*/  HMMA.16816.F32.BF16 R148, R4, R10, R148 ;  /* 0x0000000a0494723c */ /* 0x000fe20000041894 */
[----:B------:R-:W-:Y:S02]  /*e030*/  LOP3.LUT R8, R28, 0xffff, RZ, 0xc0, !PT ;  /* 0x0000ffff1c087812 */ /* 0x000fe400078ec0ff */
[----:B------:R-:W-:-:S02]  /*e040*/  LOP3.LUT R9, R29, UR12, R30, 0x96, !PT ;  /* 0x0000000c1d097c12 */ /* 0x000fc4000f8e961e */
[----:B------:R-:W-:Y:S02]  /*e050*/  SHF.R.U32.HI R21, RZ, 0x8, R8 ;  /* 0x00000008ff157819 */ /* 0x000fe40000011608 */
[----:B------:R-:W-:Y:S02]  /*e060*/  SHF.R.U32.HI R22, RZ, 0x10, R9 ;  /* 0x00000010ff167819 */ /* 0x000fe40000011609 */
[----:B------:R-:W-:Y:S02]  /*e070*/  PRMT R20, R20, 0x5410, R21 ;  /* 0x0000541014147816 */ /* 0x000fe40000000015 */
[C---:B------:R-:W-:Y:S02]  /*e080*/  LOP3.LUT R21, R9.reuse, 0xffff, RZ, 0xc0, !PT ;  /* 0x0000ffff09157812 */ /* 0x040fe400078ec0ff */
[----:B------:R-:W-:Y:S02]  /*e090*/  LOP3.LUT R24, R9, 0xff, RZ, 0xc0, !PT ;  /* 0x000000ff09187812 */ /* 0x000fe400078ec0ff */
[----:B------:R-:W-:-:S02]  /*e0a0*/  SHF.R.U32.HI R9, RZ, 0x18, R9 ;  /* 0x00000018ff097819 */ /* 0x000fc40000011609 */
[----:B------:R-:W-:Y:S02]  /*e0b0*/  LOP3.LUT R22, R22, 0xff, RZ, 0xc0, !PT ;  /* 0x000000ff16167812 */ /* 0x000fe400078ec0ff */
[----:B------:R-:W-:Y:S02]  /*e0c0*/  SHF.R.U32.HI R21, RZ, 0x8, R21 ;  /* 0x00000008ff157819 */ /* 0x000fe40000011615 */
[----:B------:R-:W-:Y:S02]  /*e0d0*/  PRMT R22, R22, 0x5410, R9 ;  /* 0x0000541016167816 */ /* 0x000fe40000000009 */
[----:B------:R-:W-:Y:S02]  /*e0e0*/  F2FP.BF16.F32.PACK_AB R6, R189, R192 ;  /* 0x000000c0bd06723e */ /* 0x000fe400000010ff */
[----:B------:R-:W-:Y:S02]  /*e0f0*/  SHF.R.U32.HI R8, RZ, 0x18, R28 ;  /* 0x00000018ff087819 */ /* 0x000fe4000001161c */
[----:B------:R-:W-:Y:S01]  /*e100*/  HSET2.LE.AND R5, R22, R235, PT ;  /* 0x000000eb16057233 */ /* 0x000fe20003803000 */
[----:B------:R-:W1:Y:S01]  /*e110*/  LDSM.16.MT88.4 R28, [R220+0x18800] ;  /* 0x01880000dc1c783b */ /* 0x000e620000004200 */
[----:B------:R-:W-:-:S02]  /*e120*/  PRMT R8, R23, 0x5410, R8 ;  /* 0x0000541017087816 */ /* 0x000fc40000000008 */
[----:B------:R-:W-:Y:S02]  /*e130*/  PRMT R24, R24, 0x5410, R21 ;  /* 0x0000541018187816 */ /* 0x000fe40000000015 */
[----:B------:R-:W-:Y:S02]  /*e140*/  LOP3.LUT R5, R5, R6, RZ, 0xc0, !PT ;  /* 0x0000000605057212 */ /* 0x000fe400078ec0ff */
[--C-:B------:R-:W-:Y:S02]  /*e150*/  HSET2.LE.AND R6, R20, R235.reuse, PT ;  /* 0x000000eb14067233 */ /* 0x100fe40003803000 */
[----:B------:R-:W2:Y:S01]  /*e160*/  LDSM.16.MT88.4 R20, [R217+0x18800] ;  /* 0x01880000d914783b */ /* 0x000ea20000004200 */
[----:B------:R-:W-:Y:S02]  /*e170*/  HSET2.LE.AND R9, R24, R235, PT ;  /* 0x000000eb18097233 */ /* 0x000fe40003803000 */
[----:B------:R-:W-:Y:S02]  /*e180*/  F2FP.BF16.F32.PACK_AB R24, R193, R188 ;  /* 0x000000bcc118723e */ /* 0x000fe400000010ff */
[----:B------:R-:W-:-:S02]  /*e190*/  F2FP.BF16.F32.PACK_AB R7, R190, R191 ;  /* 0x000000bfbe07723e */ /* 0x000fc400000010ff */
[----:B------:R-:W-:Y:S02]  /*e1a0*/  LOP3.LUT R4, R9, R24, RZ, 0xc0, !PT ;  /* 0x0000001809047212 */ /* 0x000fe400078ec0ff */
[----:B------:R-:W4:Y:S01]  /*e1b0*/  LDSM.16.MT88.4 R24, [R218+0x18800] ;  /* 0x01880000da18783b */ /* 0x000f220000004200 */
[----:B------:R-:W-:Y:S02]  /*e1c0*/  LOP3.LUT R6, R6, R7, RZ, 0xc0, !PT ;  /* 0x0000000706067212 */ /* 0x000fe400078ec0ff */
[----:B------:R-:W-:Y:S02]  /*e1d0*/  HSET2.LE.AND R7, R8, R235, PT ;  /* 0x000000eb08077233 */ /* 0x000fe40003803000 */
[----:B------:R-:W3:Y:S03]  /*e1e0*/  LDSM.16.MT88.4 R8, [R216+0x18800] ;  /* 0x01880000d808783b */ /* 0x000ee60000004200 */
[----:B------:R-:W-:Y:S01]  /*e1f0*/  LOP3.LUT R7, R7, R230, RZ, 0xc0, !PT ;  /* 0x000000e607077212 */ /* 0x000fe200078ec0ff */
[----:B------:R-:W-:-:S06]  /*e200*/  FFMA.FTZ R230, R171, UR36, -R180 ;  /* 0x00000024abe67c23 */ /* 0x000fcc00080108b4 */
[----:B------:R-:W-:Y:S01]  /*e210*/  MUFU.EX2 R230, R230 ;  /* 0x000000e600e67308 */ /* 0x000fe20000000800 */
        /* <DEDUP_REMOVED lines=26> */
[----:B------:R-:W-:Y:S01]  /*e3c0*/  LOP3.LUT R28, R33, UR10, R246, 0x96, !PT ;  /* 0x0000000a211c7c12 */ /* 0x000fe2000f8e96f6 */
[----:B------:R-:W-:-:S04]  /*e3d0*/  IMAD.WIDE.U32 R32, R32, -0x2daee0ad, RZ ;  /* 0xd2511f5320207825 */ /* 0x000fc800078e00ff */
[----:B--2---:R-:W-:Y:S01]  /*e3e0*/  HMMA.16816.F32.BF16 R100, R4, R20, R100 ;  /* 0x000000140464723c */ /* 0x004fe20000041864 */
[----:B------:R-:W-:-:S05]  /*e3f0*/  IMAD.WIDE.U32 R28, R28, -0x2daee0ad, RZ ;  /* 0xd2511f531c1c7825 */ /* 0x000fca00078e00ff */
[C---:B------:R-:W-:Y:S01]  /*e400*/  HMMA.16816.F32.BF16 R104, R4.reuse, R22, R104 ;  /* 0x000000160468723c */ /* 0x040fe20000041868 */
[----:B------:R-:W1:Y:S01]  /*e410*/  LDSM.16.MT88.4 R20, [R220+0x1e800] ;  /* 0x01e80000dc14783b */ /* 0x000e620000004200 */
[----:B------:R-:W-:Y:S01]  /*e420*/  LOP3.LUT R246, R29, UR4, R228, 0x96, !PT ;  /* 0x000000041df67c12 */ /* 0x000fe2000f8e96e4 */
[--C-:B------:R-:W-:Y:S01]  /*e430*/  FFMA.FTZ R228, R199, UR36, -R180.reuse ;  /* 0x00000024c7e47c23 */ /* 0x100fe200080108b4 */
[----:B------:R-:W-:Y:S02]  /*e440*/  FFMA.FTZ R199, R245, UR36, -R180 ;  /* 0x00000024f5c77c23 */ /* 0x000fe400080108b4 */
[C---:B----4-:R-:W-:Y:S01]  /*e450*/  HMMA.16816.F32.BF16 R108, R4.reuse, R24, R108 ;  /* 0x00000018046c723c */ /* 0x050fe2000004186c */
[----:B------:R-:W-:Y:S02]  /*e460*/  IMAD.WIDE.U32 R246, R246, -0x326172a9, RZ ;  /* 0xcd9e8d57f6f67825 */ /* 0x000fe400078e00ff */
[----:B------:R-:W-:Y:S03]  /*e470*/  MUFU.EX2 R228, R228 ;  /* 0x000000e400e47308 */ /* 0x000fe60000000800 */
[C---:B------:R-:W-:Y:S01]  /*e480*/  HMMA.16816.F32.BF16 R112, R4.reuse, R26, R112 ;  /* 0x0000001a0470723c */ /* 0x040fe20000041870 */
[----:B------:R-:W2:Y:S04]  /*e490*/  LDSM.16.MT88.4 R24, [R218+0x1e800] ;  /* 0x01e80000da18783b */ /* 0x000ea80000004200 */
[----:B------:R-:W4:Y:S01]  /*e4a0*/  MUFU.EX2 R199, R199 ;  /* 0x000000c700c77308 */ /* 0x000f220000000800 */
[C---:B---3--:R-:W-:Y:S06]  /*e4b0*/  HMMA.16816.F32.BF16 R116, R4.reuse, R8, R116 ;  /* 0x000000080474723c */ /* 0x048fec0000041874 */
[C---:B------:R-:W-:Y:S01]  /*e4c0*/  HMMA.16816.F32.BF16 R120, R4.reuse, R10, R120 ;  /* 0x0000000a0478723c */ /* 0x040fe20000041878 */
[----:B------:R-:W3:Y:S05]  /*e4d0*/  LDSM.16.MT88.4 R8, [R217+0x1e800] ;  /* 0x01e80000d908783b */ /* 0x000eea0000004200 */
[C---:B-1----:R-:W-:Y:S06]  /*e4e0*/  HMMA.16816.F32.BF16 R124, R4.reuse, R20, R124 ;  /* 0x00000014047c723c */ /* 0x042fec000004187c */
[C---:B------:R-:W-:Y:S01]  /*e4f0*/  HMMA.16816.F32.BF16 R128, R4.reuse, R22, R128 ;  /* 0x000000160480723c */ /* 0x040fe20000041880 */
[----:B------:R-:W1:Y:S05]  /*e500*/  LDSM.16.MT88.4 R20, [R216+0x1e800] ;  /* 0x01e80000d814783b */ /* 0x000e6a0000004200 */
[C---:B--2---:R-:W-:Y:S06]  /*e510*/  HMMA.16816.F32.BF16 R132, R4.reuse, R24, R132 ;  /* 0x000000180484723c */ /* 0x044fec0000041884 */
[----:B------:R-:W-:Y:S01]  /*e520*/  HMMA.16816.F32.BF16 R152, R4, R26, R152 ;  /* 0x0000001a0498723c */ /* 0x000fe20000041898 */
[----:B------:R-:W-:-:S05]  /*e530*/  LOP3.LUT R24, R247, UR37, R34, 0x96, !PT ;  /* 0x00000025f7187c12 */ /* 0x000fca000f8e9622 */
[----:B------:R-:W-:Y:S01]  /*e540*/  IMAD.WIDE.U32 R14, R24, -0x2daee0ad, RZ ;  /* 0xd2511f53180e7825 */ /* 0x000fe200078e00ff */
[----:B------:R-:W-:Y:S01]  /*e550*/  LOP3.LUT R24, R33, UR30, R28, 0x96, !PT ;  /* 0x0000001e21187c12 */ /* 0x000fe2000f8e961c */
[C---:B---3--:R-:W-:Y:S03]  /*e560*/  HMMA.16816.F32.BF16 R136, R4.reuse, R8, R136 ;  /* 0x000000080488723c */ /* 0x048fe60000041888 */
[----:B------:R-:W-:Y:S02]  /*e570*/  LOP3.LUT R25, R15, UR19, R32, 0x96, !PT ;  /* 0x000000130f197c12 */ /* 0x000fe4000f8e9620 */
[----:B------:R-:W-:Y:S01]  /*e580*/  MOV R168, R14 ;  /* 0x0000000e00a87202 */ /* 0x000fe20000000f00 */
[----:B------:R-:W-:Y:S01]  /*e590*/  HMMA.16816.F32.BF16 R140, R4, R10, R140 ;  /* 0x0000000a048c723c */ /* 0x000fe2000004188c */
[----:B------:R-:W-:Y:S01]  /*e5a0*/  MOV R169, R15 ;  /* 0x0000000f00a97202 */ /* 0x000fe20000000f00 */
[----:B------:R-:W-:Y:S01]  /*e5b0*/  IMAD.WIDE.U32 R26, R25, -0x326172a9, RZ ;  /* 0xcd9e8d57191a7825 */ /* 0x000fe200078e00ff */
[----:B------:R-:W-:-:S02]  /*e5c0*/  MOV R244, R168 ;  /* 0x000000a800f47202 */ /* 0x000fc40000000f00 */
[----:B------:R-:W-:Y:S01]  /*e5d0*/  MOV R245, R169 ;  /* 0x000000a900f57202 */ /* 0x000fe20000000f00 */
[----:B------:R-:W-:Y:S01]  /*e5e0*/  IMAD.WIDE.U32 R14, R24, -0x326172a9, RZ ;  /* 0xcd9e8d57180e7825 */ /* 0x000fe200078e00ff */
[C---:B------:R-:W-:Y:S01]  /*e5f0*/  LOP3.LUT R11, R26.reuse, 0xffff, RZ, 0xc0, !PT ;  /* 0x0000ffff1a0b7812 */ /* 0x040fe200078ec0ff */
[----:B------:R-:W-:Y:S01]  /*e600*/  LDSM.16.MT88.4 R168, [R216+0x19000] ;  /* 0x01900000d8a8783b */ /* 0x000fe20000004200 */
[----:B------:R-:W-:Y:S02]  /*e610*/  LOP3.LUT R28, R26, 0xff, RZ, 0xc0, !PT ;  /* 0x000000ff1a1c7812 */ /* 0x000fe400078ec0ff */
[----:B------:R-:W-:Y:S02]  /*e620*/  LOP3.LUT R8, R27, UR13, R14, 0x96, !PT ;  /* 0x0000000d1b087c12 */ /* 0x000fe4000f8e960e */
[--C-:B------:R-:W-:Y:S02]  /*e630*/  SHF.R.U32.HI R9, RZ, 0x10, R26.reuse ;  /* 0x00000010ff097819 */ /* 0x100fe4000001161a */
[----:B------:R-:W-:Y:S01]  /*e640*/  LOP3.LUT R10, R8, 0xffff, RZ, 0xc0, !PT ;  /* 0x0000ffff080a7812 */ /* 0x000fe200078ec0ff */
[----:B-1----:R-:W-:Y:S01]  /*e650*/  HMMA.16816.F32.BF16 R144, R4, R20, R144 ;  /* 0x000000140490723c */ /* 0x002fe20000041890 */
[----:B------:R-:W-:-:S02]  /*e660*/  SHF.R.U32.HI R32, RZ, 0x18, R26 ;  /* 0x00000018ff207819 */ /* 0x000fc4000001161a */
[----:B------:R-:W-:Y:S01]  /*e670*/  LOP3.LUT R34, R8, 0xff, RZ, 0xc0, !PT ;  /* 0x000000ff08227812 */ /* 0x000fe200078ec0ff */
[----:B------:R-:W1:Y:S01]  /*e680*/  LDSM.16.MT88.4 R24, [R220+0x19000] ;  /* 0x01900000dc18783b */ /* 0x000e620000004200 */
[----:B------:R-:W-:Y:S01]  /*e690*/  SHF.R.U32.HI R11, RZ, 0x8, R11 ;  /* 0x00000008ff0b7819 */ /* 0x000fe2000001160b */
[----:B------:R-:W-:Y:S01]  /*e6a0*/  HMMA.16816.F32.BF16 R148, R4, R22, R148 ;  /* 0x000000160494723c */ /* 0x000fe20000041894 */
[----:B------:R-:W-:Y:S02]  /*e6b0*/  SHF.R.U32.HI R21, RZ, 0x8, R10 ;  /* 0x00000008ff157819 */ /* 0x000fe4000001160a */
[----:B------:R-:W-:Y:S02]  /*e6c0*/  PRMT R28, R28, 0x5410, R11 ;  /* 0x000054101c1c7816 */ /* 0x000fe4000000000b */
[----:B------:R-:W-:Y:S02]  /*e6d0*/  PRMT R34, R34, 0x5410, R21 ;  /* 0x0000541022227816 */ /* 0x000fe40000000015 */
[----:B------:R-:W2:Y:S01]  /*e6e0*/  LDSM.16.MT88.4 R20, [R218+0x19000] ;  /* 0x01900000da14783b */ /* 0x000ea20000004200 */
[----:B------:R-:W-:-:S02]  /*e6f0*/  LOP3.LUT R9, R9, 0xff, RZ, 0xc0, !PT ;  /* 0x000000ff09097812 */ /* 0x000fc400078ec0ff */
[----:B------:R-:W-:Y:S02]  /*e700*/  SHF.R.U32.HI R11, RZ, 0x10, R8 ;  /* 0x00000010ff0b7819 */ /* 0x000fe40000011608 */
[----:B------:R-:W-:Y:S02]  /*e710*/  HSET2.LE.AND R4, R34, R235, PT ;  /* 0x000000eb22047233 */ /* 0x000fe40003803000 */
[----:B------:R-:W-:Y:S02]  /*e720*/  PRMT R32, R9, 0x5410, R32 ;  /* 0x0000541009207816 */ /* 0x000fe40000000020 */
[----:B------:R-:W-:Y:S02]  /*e730*/  F2FP.BF16.F32.PACK_AB R5, R196, R229 ;  /* 0x000000e5c405723e */ /* 0x000fe400000010ff */
[----:B------:R-:W-:Y:S02]  /*e740*/  SHF.R.U32.HI R30, RZ, 0x18, R8 ;  /* 0x00000018ff1e7819 */ /* 0x000fe40000011608 */
[----:B------:R-:W-:-:S02]  /*e750*/  LOP3.LUT R11, R11, 0xff, RZ, 0xc0, !PT ;  /* 0x000000ff0b0b7812 */ /* 0x000fc400078ec0ff */
[----:B------:R-:W-:Y:S02]  /*e760*/  LOP3.LUT R4, R4, R5, RZ, 0xc0, !PT ;  /* 0x0000000504047212 */ /* 0x000fe400078ec0ff */
[--C-:B------:R-:W-:Y:S02]  /*e770*/  HSET2.LE.AND R6, R28, R235.reuse, PT ;  /* 0x000000eb1c067233 */ /* 0x100fe40003803000 */
[----:B------:R-:W-:Y:S02]  /*e780*/  PRMT R30, R11, 0x5410, R30 ;  /* 0x000054100b1e7816 */ /* 0x000fe4000000001e */
[----:B------:R-:W-:Y:S01]  /*e790*/  F2FP.BF16.F32.PACK_AB R5, R231, R198 ;  /* 0x000000c6e705723e */ /* 0x000fe200000010ff */
[----:B------:R-:W3:Y:S01]  /*e7a0*/  LDSM.16.MT88.4 R8, [R217+0x19000] ;  /* 0x01900000d908783b */ /* 0x000ee20000004200 */
[----:B------:R-:W-:Y:S02]  /*e7b0*/  HSET2.LE.AND R7, R32, R235, PT ;  /* 0x000000eb20077233 */ /* 0x000fe40003803000 */
[----:B----4-:R-:W-:Y:S01]  /*e7c0*/  F2FP.BF16.F32.PACK_AB R28, R230, R199 ;  /* 0x000000c7e61c723e */ /* 0x010fe200000010ff */
[----:B------:R-:W-:Y:S01]  /*e7d0*/  LDSM.16.MT88.4 R32, [R220+0x1b000] ;  /* 0x01b00000dc20783b */ /* 0x000fe20000004200 */
[----:B------:R-:W-:-:S02]  /*e7e0*/  LOP3.LUT R6, R6, R5, RZ, 0xc0, !PT ;  /* 0x0000000506067212 */ /* 0x000fc400078ec0ff */
[----:B------:R-:W-:Y:S02]  /*e7f0*/  LOP3.LUT R7, R7, R28, RZ, 0xc0, !PT ;  /* 0x0000001c07077212 */ /* 0x000fe400078ec0ff */
[----:B------:R-:W-:Y:S02]  /*e800*/  HSET2.LE.AND R5, R30, R235, PT ;  /* 0x000000eb1e057233 */ /* 0x000fe40003803000 */
[----:B------:R-:W-:-:S04]  /*e810*/  F2FP.BF16.F32.PACK_AB R28, R197, R228 ;  /* 0x000000e4c51c723e */ /* 0x000fc800000010ff */
[----:B------:R-:W-:Y:S02]  /*e820*/  LOP3.LUT R5, R5, R28, RZ, 0xc0, !PT ;  /* 0x0000001c05057212 */ /* 0x000fe400078ec0ff */
        /* <DEDUP_REMOVED lines=8> */
[----:B---3--:R-:W-:Y:S01]  /*e8b0*/  HMMA.16816.F32.BF16 R44, R4, R8, R44 ;  /* 0x00000008042c723c */ /* 0x008fe2000004182c */
[----:B------:R-:W-:-:S02]  /*e8c0*/  MOV R168, R14 ;  /* 0x0000000e00a87202 */ /* 0x000fc40000000f00 */
[----:B------:R-:W-:Y:S02]  /*e8d0*/  MOV R169, R15 ;  /* 0x0000000f00a97202 */ /* 0x000fe40000000f00 */
[----:B------:R3:W5:Y:S01]  /*e8e0*/  LDL.LU.64 R14, [R1+0x28] ;  /* 0x00002800010e7983 */ /* 0x0007620000300a00 */
[C---:B------:R-:W-:Y:S03]  /*e8f0*/  HMMA.16816.F32.BF16 R48, R4.reuse, R10, R48 ;  /* 0x0000000a0430723c */ /* 0x040fe60000041830 */
[----:B------:R-:W4:Y:S03]  /*e900*/  LDSM.16.MT88.4 R8, [R220+0x1d000] ;  /* 0x01d00000dc08783b */ /* 0x000f260000004200 */
        /* <DEDUP_REMOVED lines=21> */
[----:B---3--:R-:W-:Y:S07]  /*ea60*/  HMMA.16816.F32.BF16 R100, R4, R32, R100 ;  /* 0x000000200464723c */ /* 0x008fee0000041864 */
[----:B------:R-:W-:-:S04]  /*ea70*/  MOV R33, R169 ;  /* 0x000000a900217202 */ /* 0x000fc80000000f00 */
[----:B------:R-:W-:Y:S01]  /*ea80*/  LOP3.LUT R246, R33, UR35, R246, 0x96, !PT ;  /* 0x0000002321f67c12 */ /* 0x000fe2000f8e96f6 */
[C---:B----4-:R-:W-:Y:S04]  /*ea90*/  HMMA.16816.F32.BF16 R132, R4.reuse, R8, R132 ;  /* 0x000000080484723c */ /* 0x050fe80000041884 */
[----:B------:R-:W-:Y:S02]  /*eaa0*/  IMAD.WIDE.U32 R246, R246, -0x2daee0ad, RZ ;  /* 0xd2511f53f6f67825 */ /* 0x000fe400078e00ff */
[----:B------:R-:W-:Y:S03]  /*eab0*/  HMMA.16816.F32.BF16 R152, R4, R10, R152 ;  /* 0x0000000a0498723c */ /* 0x000fe60000041898 */
[----:B------:R-:W-:-:S03]  /*eac0*/  LOP3.LUT R9, R247, UR12, R244, 0x96, !PT ;  /* 0x0000000cf7097c12 */ /* 0x000fc6000f8e96f4 */
[----:B-1----:R-:W-:Y:S01]  /*ead0*/  HMMA.16816.F32.BF16 R136, R4, R24, R136 ;  /* 0x000000180488723c */ /* 0x002fe20000041888 */
[----:B------:R-:W-:Y:S01]  /*eae0*/  LOP3.LUT R11, R246, 0xffff, RZ, 0xc0, !PT ;  /* 0x0000fffff60b7812 */ /* 0x000fe200078ec0ff */
[----:B------:R-:W-:Y:S01]  /*eaf0*/  FFMA.FTZ R169, R184, UR36, -R187 ;  /* 0x00000024b8a97c23 */ /* 0x000fe200080108bb */
[----:B------:R-:W-:-:S04]  /*eb00*/  LOP3.LUT R184, R9, 0xff, RZ, 0xc0, !PT ;  /* 0x000000ff09b87812 */ /* 0x000fc800078ec0ff */
[----:B------:R-:W-:Y:S02]  /*eb10*/  SHF.R.U32.HI R24, RZ, 0x10, R246 ;  /* 0x00000010ff187819 */ /* 0x000fe400000116f6 */
[----:B------:R-:W-:Y:S01]  /*eb20*/  LOP3.LUT R25, R9, 0xffff, RZ, 0xc0, !PT ;  /* 0x0000ffff09197812 */ /* 0x000fe200078ec0ff */
[----:B--2---:R-:W-:Y:S01]  /*eb30*/  HMMA.16816.F32.BF16 R144, R4, R20, R144 ;  /* 0x000000140490723c */ /* 0x004fe20000041890 */
[----:B------:R-:W-:Y:S02]  /*eb40*/  SHF.R.U32.HI R33, RZ, 0x8, R11 ;  /* 0x00000008ff217819 */ /* 0x000fe4000001160b */
[----:B------:R-:W-:-:S03]  /*eb50*/  LOP3.LUT R11, R24, 0xff, RZ, 0xc0, !PT ;  /* 0x000000ff180b7812 */ /* 0x000fc600078ec0ff */
[C---:B------:R-:W-:Y:S01]  /*eb60*/  HMMA.16816.F32.BF16 R140, R4.reuse, R26, R140 ;  /* 0x0000001a048c723c */ /* 0x040fe2000004188c */
[--C-:B------:R-:W-:Y:S02]  /*eb70*/  SHF.R.U32.HI R21, RZ, 0x10, R9.reuse ;  /* 0x00000010ff157819 */ /* 0x100fe40000011609 */
[----:B------:R-:W-:Y:S02]  /*eb80*/  SHF.R.U32.HI R20, RZ, 0x18, R9 ;  /* 0x00000018ff147819 */ /* 0x000fe40000011609 */
[----:B------:R-:W-:Y:S02]  /*eb90*/  SHF.R.U32.HI R9, RZ, 0x8, R25 ;  /* 0x00000008ff097819 */ /* 0x000fe40000011619 */
[----:B------:R-:W1:Y:S01]  /*eba0*/  LDSM.16.MT88.4 R24, [R218+0x19800] ;  /* 0x01980000da18783b */ /* 0x000e620000004200 */
[----:B------:R-:W-:Y:S01]  /*ebb0*/  HMMA.16816.F32.BF16 R56, R4, R170, R56 ;  /* 0x000000aa0438723c */ /* 0x000fe20000041838 */
[----:B------:R-:W-:Y:S01]  /*ebc0*/  MOV R32, R168 ;  /* 0x000000a800207202 */ /* 0x000fe20000000f00 */
[----:B------:R-:W-:Y:S01]  /*ebd0*/  FFMA.FTZ R168, R185, UR36, -R187 ;  /* 0x00000024b9a87c23 */ /* 0x000fe200080108bb */
[--C-:B------:R-:W-:Y:S01]  /*ebe0*/  FFMA.FTZ R181, R181, UR36, -R180.reuse ;  /* 0x00000024b5b57c23 */ /* 0x100fe200080108b4 */
[----:B------:R-:W-:-:S03]  /*ebf0*/  FFMA.FTZ R177, R177, UR36, -R180 ;  /* 0x00000024b1b17c23 */ /* 0x000fc600080108b4 */
[--C-:B------:R-:W-:Y:S01]  /*ec00*/  FFMA.FTZ R171, R182, UR36, -R187.reuse ;  /* 0x00000024b6ab7c23 */ /* 0x100fe200080108bb */
[----:B------:R-:W-:Y:S01]  /*ec10*/  FFMA.FTZ R170, R186, UR36, -R187 ;  /* 0x00000024baaa7c23 */ /* 0x000fe200080108bb */
[--C-:B------:R-:W-:Y:S01]  /*ec20*/  FFMA.FTZ R182, R183, UR36, -R180.reuse ;  /* 0x00000024b7b67c23 */ /* 0x100fe200080108b4 */
[C---:B------:R-:W-:Y:S01]  /*ec30*/  HMMA.16816.F32.BF16 R108, R4.reuse, R28, R108 ;  /* 0x0000001c046c723c */ /* 0x040fe2000004186c */
[----:B------:R-:W-:Y:S01]  /*ec40*/  FFMA.FTZ R179, R179, UR36, -R180 ;  /* 0x00000024b3b37c23 */ /* 0x000fe200080108b4 */
[----:B------:R-:W-:Y:S04]  /*ec50*/  MUFU.EX2 R168, R168 ;  /* 0x000000a800a87308 */ /* 0x000fe80000000800 */
[----:B------:R-:W-:Y:S01]  /*ec60*/  HMMA.16816.F32.BF16 R112, R4, R30, R112 ;  /* 0x0000001e0470723c */ /* 0x000fe20000041870 */
[----:B------:R-:W2:Y:S03]  /*ec70*/  LDSM.16.MT88.4 R28, [R220+0x19800] ;  /* 0x01980000dc1c783b */ /* 0x000ea60000004200 */
[----:B------:R-:W3:Y:S01]  /*ec80*/  MUFU.EX2 R169, R169 ;  /* 0x000000a900a97308 */ /* 0x000ee20000000800 */
[----:B------:R-:W-:-:S07]  /*ec90*/  LOP3.LUT R10, R246, 0xff, RZ, 0xc0, !PT ;  /* 0x000000fff60a7812 */ /* 0x000fce00078ec0ff */
[----:B------:R-:W-:Y:S01]  /*eca0*/  MUFU.EX2 R170, R170 ;  /* 0x000000aa00aa7308 */ /* 0x000fe20000000800 */
[----:B------:R-:W-:-:S07]  /*ecb0*/  SHF.R.U32.HI R8, RZ, 0x18, R246 ;  /* 0x00000018ff087819 */ /* 0x000fce00000116f6 */
[----:B------:R-:W4:Y:S01]  /*ecc0*/  MUFU.EX2 R171, R171 ;  /* 0x000000ab00ab7308 */ /* 0x000f220000000800 */
[----:B------:R-:W-:-:S07]  /*ecd0*/  LOP3.LUT R21, R21, 0xff, RZ, 0xc0, !PT ;  /* 0x000000ff15157812 */ /* 0x000fce00078ec0ff */
[----:B------:R-:W-:Y:S08]  /*ece0*/  MUFU.EX2 R182, R182 ;  /* 0x000000b600b67308 */ /* 0x000ff00000000800 */
[----:B------:R-:W1:Y:S08]  /*ecf0*/  MUFU.EX2 R181, R181 ;  /* 0x000000b500b57308 */ /* 0x000e700000000800 */
[----:B------:R-:W-:Y:S08]  /*ed00*/  MUFU.EX2 R180, R179 ;  /* 0x000000b300b47308 */ /* 0x000ff00000000800 */
[----:B------:R-:W2:Y:S01]  /*ed10*/  MUFU.EX2 R177, R177 ;  /* 0x000000b100b17308 */ /* 0x000ea20000000800 */
[----:B------:R-:W-:-:S02]  /*ed20*/  PRMT R10, R10, 0x5410, R33 ;  /* 0x000054100a0a7816 */ /* 0x000fc40000000021 */
[----:B------:R-:W-:Y:S02]  /*ed30*/  PRMT R8, R11, 0x5410, R8 ;  /* 0x000054100b087816 */ /* 0x000fe40000000008 */
[----:B------:R-:W-:Y:S02]  /*ed40*/  PRMT R184, R184, 0x5410, R9 ;  /* 0x00005410b8b87816 */ /* 0x000fe40000000009 */
[----:B------:R-:W-:Y:S01]  /*ed50*/  PRMT R20, R21, 0x5410, R20 ;  /* 0x0000541015147816 */ /* 0x000fe20000000014 */
[----:B------:R-:W-:Y:S01]  /*ed60*/  HMMA.16816.F32.BF16 R104, R4, R34, R104 ;  /* 0x000000220468723c */ /* 0x000fe20000041868 */
[----:B---3--:R-:W-:Y:S01]  /*ed70*/  F2FP.BF16.F32.PACK_AB R11, R169, R168 ;  /* 0x000000a8a90b723e */ /* 0x008fe200000010ff */
[----:B------:R-:W3:Y:S01]  /*ed80*/  LDSM.16.MT88.4 R32, [R217+0x19800] ;  /* 0x01980000d920783b */ /* 0x000ee20000004200 */
[----:B----4-:R-:W-:-:S03]  /*ed90*/  F2FP.BF16.F32.PACK_AB R9, R171, R170 ;  /* 0x000000aaab09723e */ /* 0x010fc600000010ff */
[----:B------:R-:W-:Y:S07]  /*eda0*/  HMMA.16816.F32.BF16 R148, R4, R22, R148 ;  /* 0x000000160494723c */ /* 0x000fee0000041894 */
[--C-:B------:R-:W-:Y:S02]  /*edb0*/  HSET2.LE.AND R6, R10, R235.reuse, PT ;  /* 0x000000eb0a067233 */ /* 0x100fe40003803000 */
[--C-:B------:R-:W-:Y:S02]  /*edc0*/  HSET2.LE.AND R7, R8, R235.reuse, PT ;  /* 0x000000eb08077233 */ /* 0x100fe40003803000 */
[----:B------:R-:W-:-:S02]  /*edd0*/  HSET2.LE.AND R4, R184, R235, PT ;  /* 0x000000ebb8047233 */ /* 0x000fc40003803000 */
[----:B------:R-:W-:Y:S02]  /*ede0*/  HSET2.LE.AND R5, R20, R235, PT ;  /* 0x000000eb14057233 */ /* 0x000fe40003803000 */
[----:B-1----:R-:W-:Y:S01]  /*edf0*/  F2FP.BF16.F32.PACK_AB R10, R181, R182 ;  /* 0x000000b6b50a723e */ /* 0x002fe200000010ff */
[----:B------:R-:W1:Y:S01]  /*ee00*/  LDSM.16.MT88.4 R20, [R216+0x19800] ;  /* 0x01980000d814783b */ /* 0x000e620000004200 */
[----:B--2---:R-:W-:Y:S02]  /*ee10*/  F2FP.BF16.F32.PACK_AB R8, R177, R180 ;  /* 0x000000b4b108723e */ /* 0x004fe400000010ff */
[----:B------:R-:W-:Y:S02]  /*ee20*/  LOP3.LUT R4, R4, R11, RZ, 0xc0, !PT ;  /* 0x0000000b04047212 */ /* 0x000fe400078ec0ff */
[----:B------:R-:W-:Y:S02]  /*ee30*/  LOP3.LUT R5, R5, R10, RZ, 0xc0, !PT ;  /* 0x0000000a05057212 */ /* 0x000fe400078ec0ff */
[----:B------:R-:W-:-:S02]  /*ee40*/  LOP3.LUT R6, R6, R9, RZ, 0xc0, !PT ;  /* 0x0000000906067212 */ /* 0x000fc400078ec0ff */
[----:B------:R-:W-:Y:S02]  /*ee50*/  LOP3.LUT R7, R7, R8, RZ, 0xc0, !PT ;  /* 0x0000000807077212 */ /* 0x000fe400078ec0ff */
[----:B------:R-:W-:Y:S05]  /*ee60*/  LDSM.16.MT88.4 R8, [R220+0x1b800] ;  /* 0x01b80000dc08783b */ /* 0x000fea0000004200 */
[C---:B------:R-:W-:Y:S06]  /*ee70*/  HMMA.16816.F32.BF16 R36, R4.reuse, R24, R36 ;  /* 0x000000180424723c */ /* 0x040fec0000041824 */
[C---:B------:R-:W-:Y:S01]  /*ee80*/  HMMA.16816.F32.BF16 R40, R4.reuse, R26, R40 ;  /* 0x0000001a0428723c */ /* 0x040fe20000041828 */
[----:B------:R-:W2:Y:S05]  /*ee90*/  LDSM.16.MT88.4 R24, [R217+0x1b800] ;  /* 0x01b80000d918783b */ /* 0x000eaa0000004200 */
[C---:B------:R-:W-:Y:S06]  /*eea0*/  HMMA.16816.F32.BF16 R160, R4.reuse, R28, R160 ;  /* 0x0000001c04a0723c */ /* 0x040fec00000418a0 */
[C---:B------:R-:W-:Y:S01]  /*eeb0*/  HMMA.16816.F32.BF16 R156, R4.reuse, R30, R156 ;  /* 0x0000001e049c723c */ /* 0x040fe2000004189c */
[----:B------:R-:W4:Y:S05]  /*eec0*/  LDSM.16.MT88.4 R28, [R218+0x1b800] ;  /* 0x01b80000da1c783b */ /* 0x000f2a0000004200 */
[C---:B---3--:R-:W-:Y:S06]  /*eed0*/  HMMA.16816.F32.BF16 R44, R4.reuse, R32, R44 ;  /* 0x00000020042c723c */ /* 0x048fec000004182c */
[C---:B------:R-:W-:Y:S01]  /*eee0*/  HMMA.16816.F32.BF16 R48, R4.reuse, R34, R48 ;  /* 0x000000220430723c */ /* 0x040fe20000041830 */
[----:B------:R-:W-:Y:S05]  /*eef0*/  LDSM.16.MT88.4 R32, [R216+0x1b800] ;  /* 0x01b80000d820783b */ /* 0x000fea0000004200 */
[C---:B-1----:R-:W-:Y:S06]  /*ef00*/  HMMA.16816.F32.BF16 R52, R4.reuse, R20, R52 ;  /* 0x000000140434723c */ /* 0x042fec0000041834 */
[C---:B--2---:R-:W-:Y:S06]  /*ef10*/  HMMA.16816.F32.BF16 R76, R4.reuse, R24, R76 ;  /* 0x00000018044c723c */ /* 0x044fec000004184c */
[C---:B------:R-:W-:Y:S01]  /*ef20*/  HMMA.16816.F32.BF16 R80, R4.reuse, R26, R80 ;  /* 0x0000001a0450723c */ /* 0x040fe20000041850 */
[----:B------:R-:W1:Y:S05]  /*ef30*/  LDSM.16.MT88.4 R24, [R220+0x1f800] ;  /* 0x01f80000dc18783b */ /* 0x000e6a0000004200 */
[C---:B------:R-:W-:Y:S01]  /*ef40*/  HMMA.16816.F32.BF16 R56, R4.reuse, R22, R56 ;  /* 0x000000160438723c */ /* 0x040fe20000041838 */
[----:B------:R-:W2:Y:S05]  /*ef50*/  LDSM.16.MT88.4 R20, [R220+0x1d800] ;  /* 0x01d80000dc14783b */ /* 0x000eaa0000004200 */
[C---:B------:R-:W-:Y:S06]  /*ef60*/  HMMA.16816.F32.BF16 R60, R4.reuse, R8, R60 ;  /* 0x00000008043c723c */ /* 0x040fec000004183c */
[C---:B------:R-:W-:Y:S01]  /*ef70*/  HMMA.16816.F32.BF16 R64, R4.reuse, R10, R64 ;  /* 0x0000000a0440723c */ /* 0x040fe20000041840 */
[----:B------:R-:W3:Y:S05]  /*ef80*/  LDSM.16.MT88.4 R8, [R218+0x1d800] ;  /* 0x01d80000da08783b */ /* 0x000eea0000004200 */
[C---:B----4-:R-:W-:Y:S06]  /*ef90*/  HMMA.16816.F32.BF16 R68, R4.reuse, R28, R68 ;  /* 0x0000001c0444723c */ /* 0x050fec0000041844 */
[----:B------:R-:W-:Y:S01]  /*efa0*/  HMMA.16816.F32.BF16 R72, R4, R30, R72 ;  /* 0x0000001e0448723c */ /* 0x000fe20000041848 */
[----:B------:R-:W4:Y:S01]  /*efb0*/  LDSM.16.MT88.4 R28, [R217+0x1d800] ;  /* 0x01d80000d91c783b */ /* 0x000f220000004200 */
[----:B------:R-:W-:Y:S01]  /*efc0*/  FFMA.FTZ R176, R251, R175, R176 ;  /* 0x000000affbb07223 */ /* 0x000fe200000100b0 */
[----:B------:R-:W-:-:S03]  /*efd0*/  FFMA.FTZ R249, R249, R0, R172 ;  /* 0x00000000f9f97223 */ /* 0x000fc600000100ac */
[----:B------:R-:W-:Y:S01]  /*efe0*/  FADD.FTZ R173, R173, R176 ;  /* 0x000000b0adad7221 */ /* 0x000fe20000010000 */
[----:B------:R-:W-:-:S03]  /*eff0*/  FADD.FTZ R166, R166, R249 ;  /* 0x000000f9a6a67221 */ /* 0x000fc60000010000 */
[----:B------:R-:W-:Y:S01]  /*f000*/  FADD.FTZ R174, R174, R173 ;  /* 0x000000adaeae7221 */ /* 0x000fe20000010000 */
[----:B-1----:R-:W-:Y:S03]  /*f010*/  HMMA.16816.F32.BF16 R124, R4, R24, R124 ;  /* 0x00000018047c723c */ /* 0x002fe6000004187c */
[----:B------:R-:W-:-:S04]  /*f020*/  FADD.FTZ R167, R167, R174 ;  /* 0x000000aea7a77221 */ /* 0x000fc80000010000 */
[----:B------:R-:W-:-:S04]  /*f030*/  FADD.FTZ R25, R165, R166 ;  /* 0x000000a6a5197221 */ /* 0x000fc80000010000 */
[----:B------:R-:W-:Y:S01]  /*f040*/  FADD.FTZ R25, R178, R25 ;  /* 0x00000019b2197221 */ /* 0x000fe20000010000 */
[----:B------:R-:W-:Y:S01]  /*f050*/  HMMA.16816.F32.BF16 R84, R4, R32, R84 ;  /* 0x000000200454723c */ /* 0x000fe20000041854 */
[----:B------:R-:W-:Y:S02]  /*f060*/  FADD.FTZ R0, R188, R167 ;  /* 0x000000a7bc007221 */ /* 0x000fe40000010000 */
[----:B------:R-:W-:-:S03]  /*f070*/  FADD.FTZ R192, R192, R25 ;  /* 0x00000019c0c07221 */ /* 0x000fc60000010000 */
[----:B------:R-:W-:Y:S01]  /*f080*/  HMMA.16816.F32.BF16 R88, R4, R34, R88 ;  /* 0x000000220458723c */ /* 0x000fe20000041858 */
[----:B------:R-:W1:Y:S01]  /*f090*/  LDSM.16.MT88.4 R32, [R216+0x1d800] ;  /* 0x01d80000d820783b */ /* 0x000e620000004200 */
[----:B------:R-:W-:-:S04]  /*f0a0*/  FADD.FTZ R0, R193, R0 ;  /* 0x00000000c1007221 */ /* 0x000fc80000010000 */
[----:B--2---:R-:W-:Y:S01]  /*f0b0*/  HMMA.16816.F32.BF16 R92, R4, R20, R92 ;  /* 0x00000014045c723c */ /* 0x004fe2000004185c */
[----:B------:R-:W-:-:S05]  /*f0c0*/  FADD.FTZ R192, R189, R192 ;  /* 0x000000c0bdc07221 */ /* 0x000fca0000010000 */
        /* <DEDUP_REMOVED lines=24> */
[----:B-1----:R-:W-:Y:S01]  /*f250*/  HMMA.16816.F32.BF16 R116, R4, R32, R116 ;  /* 0x000000200474723c */ /* 0x002fe20000041874 */
[----:B------:R-:W-:Y:S01]  /*f260*/  @UP0 UIADD3 UR21, UR21, -0x4, URZ ;  /* 0xfffffffc15150890 */ /* 0x000fe2000fffe03f */
[----:B------:R-:W-:Y:S01]  /*f270*/  FADD.FTZ R170, R170, R169 ;  /* 0x000000a9aaaa7221 */ /* 0x000fe20000010000 */
[----:B------:R-:W-:-:S03]  /*f280*/  FADD.FTZ R180, R180, R181 ;  /* 0x000000b5b4b47221 */ /* 0x000fc60000010000 */
[----:B------:R-:W-:Y:S01]  /*f290*/  HMMA.16816.F32.BF16 R120, R4, R34, R120 ;  /* 0x000000220478723c */ /* 0x000fe20000041878 */
[----:B------:R-:W-:Y:S01]  /*f2a0*/  FADD.FTZ R251, R171, R170 ;  /* 0x000000aaabfb7221 */ /* 0x000fe20000010000 */
[----:B------:R-:W-:-:S04]  /*f2b0*/  FADD.FTZ R249, R177, R180 ;  /* 0x000000b4b1f97221 */ /* 0x000fc80000010000 */
[C---:B------:R-:W-:Y:S06]  /*f2c0*/  HMMA.16816.F32.BF16 R128, R4.reuse, R26, R128 ;  /* 0x0000001a0480723c */ /* 0x040fec0000041880 */
[C---:B--2---:R-:W-:Y:S06]  /*f2d0*/  HMMA.16816.F32.BF16 R132, R4.reuse, R20, R132 ;  /* 0x000000140484723c */ /* 0x044fec0000041884 */
[C---:B------:R-:W-:Y:S06]  /*f2e0*/  HMMA.16816.F32.BF16 R152, R4.reuse, R22, R152 ;  /* 0x000000160498723c */ /* 0x040fec0000041898 */
[C---:B---3--:R-:W-:Y:S06]  /*f2f0*/  HMMA.16816.F32.BF16 R136, R4.reuse, R8, R136 ;  /* 0x000000080488723c */ /* 0x048fec0000041888 */
[C---:B------:R-:W-:Y:S06]  /*f300*/  HMMA.16816.F32.BF16 R140, R4.reuse, R10, R140 ;  /* 0x0000000a048c723c */ /* 0x040fec000004188c */
[C---:B----4-:R-:W-:Y:S06]  /*f310*/  HMMA.16816.F32.BF16 R144, R4.reuse, R28, R144 ;  /* 0x0000001c0490723c */ /* 0x050fec0000041890 */
[----:B------:R-:W-:Y:S01]  /*f320*/  HMMA.16816.F32.BF16 R148, R4, R30, R148 ;  /* 0x0000001e0494723c */ /* 0x000fe20000041894 */
[----:B------:R-:W-:-:S08]  /*f330*/  NOP ;  /* 0x0000000000007918 */ /* 0x000fd00000000000 */
[----:B------:R-:W-:-:S15]  /*f340*/  @P0 BRA `(.L_x_839) ;  /* 0x0000000000040947 */ /* 0x000fde0003800000 */
.L_x_832:
[----:B------:R-:W-:-:S12]  /*f350*/  UIADD3 UR21, UR38, -0x1, URZ ;  /* 0xffffffff26157890 */ /* 0x000fd8000fffe03f */
.L_x_839:
[----:B------:R-:W-:-:S13]  /*f360*/  ISETP.LE.AND P0, PT, RZ, UR21, PT ;  /* 0x00000015ff007c0c */ /* 0x000fda000bf03270 */
[----:B------:R-:W-:Y:S05]  /*f370*/  @!P0 BRA `(.L_x_840) ;  /* 0x0000004400a88947 */ /* 0x000fea0003800000 */
[----:B------:R-:W1:Y:S01]  /*f380*/  S2R R4, SR_TID.X ;  /* 0x0000000000047919 */ /* 0x000e620000002100 */
[--C-:B------:R-:W-:Y:S01]  /*f390*/  SHF.R.S32.HI R7, RZ, 0x1f, R240.reuse ;  /* 0x0000001fff077819 */ /* 0x100fe200000114f0 */
[----:B------:R-:W-:Y:S01]  /*f3a0*/  IMAD.MOV.U32 R6, RZ, RZ, R240 ;  /* 0x000000ffff067224 */ /* 0x000fe200078e00f0 */
[----:B------:R-:W-:Y:S01]  /*f3b0*/  ULDC.64 UR6, c[0x0][0x220] ;  /* 0x0000880000067ab9 */ /* 0x000fe20000000a00 */
[----:B------:R-:W-:Y:S01]  /*f3c0*/  IMAD.U32 R244, RZ, RZ, UR25 ;  /* 0x00000019fff47e24 */ /* 0x000fe2000f8e00ff */
[----:B------:R-:W-:Y:S01]  /*f3d0*/  ULDC UR4, c[0x0][0x2d0] ;  /* 0x0000b40000047ab9 */ /* 0x000fe20000000800 */
[--C-:B------:R-:W-:Y:S01]  /*f3e0*/  IMAD.WIDE.U32 R10, R19, UR20, R6.reuse ;  /* 0x00000014130a7c25 */ /* 0x100fe2000f8e0006 */
[----:B------:R-:W-:Y:S01]  /*f3f0*/  ISETP.GE.AND P3, PT, R240, UR4, PT ;  /* 0x00000004f0007c0c */ /* 0x000fe2000bf66270 */
[----:B------:R-:W-:Y:S01]  /*f400*/  ULDC.64 UR10, c[0x0][0x218] ;  /* 0x00008600000a7ab9 */ /* 0x000fe20000000a00 */
[----:B------:R-:W-:Y:S01]  /*f410*/  UIADD3 UR36, UR21, -0x1, URZ ;  /* 0xffffffff15247890 */ /* 0x000fe2000fffe03f */
[----:B------:R-:W-:Y:S01]  /*f420*/  IMAD.WIDE.U32 R18, R18, UR20, R6 ;  /* 0x0000001412127c25 */ /* 0x000fe2000f8e0006 */
[----:B------:R-:W-:Y:S01]  /*f430*/  IADD3 R7, P1, R10, UR24, RZ ;  /* 0x000000180a077c10 */ /* 0x000fe2000ff3e0ff */
[----:B------:R-:W-:Y:S01]  /*f440*/  UMOV UR38, URZ ;  /* 0x0000003f00267c82 */ /* 0x000fe20008000000 */
[----:B------:R-:W-:Y:S01]  /*f450*/  ULDC UR4, c[0x0][0x2ec] ;  /* 0x0000bb0000047ab9 */ /* 0x000fe20000000800 */
[----:B------:R-:W-:Y:S01]  /*f460*/  IMAD.WIDE.U32 R20, R13, -0x326172a9, RZ ;  /* 0xcd9e8d570d147825 */ /* 0x000fe200078e00ff */
[----:B------:R-:W-:-:S03]  /*f470*/  IADD3 R5, P0, R18, UR26, RZ ;  /* 0x0000001a12057c10 */ /* 0x000fc6000ff1e0ff */
[----:B------:R-:W-:Y:S01]  /*f480*/  IMAD.U32 R246, RZ, RZ, UR23 ;  /* 0x00000017fff67e24 */ /* 0x000fe2000f8e00ff */
[----:B------:R-:W-:Y:S01]  /*f490*/  IADD3.X R244, R244, UR31, R19, P0, !PT ;  /* 0x0000001ff4f47c10 */ /* 0x000fe200087fe413 */
[----:B------:R-:W-:Y:S01]  /*f4a0*/  IMAD.MOV.U32 R0, RZ, RZ, R3 ;  /* 0x000000ffff007224 */ /* 0x000fe200078e0003 */
[----:B------:R-:W-:Y:S01]  /*f4b0*/  LEA R245, P0, R5, UR6, 0x1 ;  /* 0x0000000605f57c11 */ /* 0x000fe2000f8008ff */
[----:B------:R-:W-:Y:S01]  /*f4c0*/  STL.64 [R1+0x8], R20 ;  /* 0x0000081401007387 */ /* 0x000fe20000100a00 */
[----:B------:R-:W-:Y:S01]  /*f4d0*/  LOP3.LUT R3, R21, R2, RZ, 0x3c, !PT ;  /* 0x0000000215037212 */ /* 0x000fe200078e3cff */
[----:B------:R-:W2:Y:S01]  /*f4e0*/  @!P3 LDC.64 R230, c[0x0][0x220] ;  /* 0x00008800ffe6bb82 */ /* 0x000ea20000000a00 */
[----:B------:R-:W-:Y:S01]  /*f4f0*/  LEA.HI.X R244, R5, UR7, R244, 0x1, P0 ;  /* 0x0000000705f47c11 */ /* 0x000fe200080f0cf4 */
[----:B------:R-:W-:Y:S01]  /*f500*/  IMAD.MOV.U32 R165, RZ, RZ, R164 ;  /* 0x000000ffffa57224 */ /* 0x000fe200078e00a4 */
[----:B------:R-:W-:Y:S01]  /*f510*/  IADD3.X R246, R246, UR9, R11, P1, !PT ;  /* 0x00000009f6f67c10 */ /* 0x000fe20008ffe40b */
[----:B------:R-:W-:Y:S01]  /*f520*/  ULDC UR31, c[0x0][0x2d0] ;  /* 0x0000b400001f7ab9 */ /* 0x000fe20000000800 */
[C---:B------:R-:W-:Y:S01]  /*f530*/  LEA R247, P1, R7.reuse, UR10, 0x1 ;  /* 0x0000000a07f77c11 */ /* 0x040fe2000f8208ff */
[----:B------:R-:W-:Y:S01]  /*f540*/  ULDC.64 UR6, c[0x0][0x250] ;  /* 0x0000940000067ab9 */ /* 0x000fe20000000a00 */
[----:B-1----:R-:W-:Y:S01]  /*f550*/  SHF.R.S32.HI R9, RZ, 0x1f, R4 ;  /* 0x0000001fff097819 */ /* 0x002fe20000011404 */
[----:B------:R-:W1:Y:S01]  /*f560*/  @!P3 LDC.64 R228, c[0x0][0x220] ;  /* 0x00008800ffe4bb82 */ /* 0x000e620000000a00 */
[----:B------:R-:W-:Y:S01]  /*f570*/  LEA.HI.X R246, R7, UR11, R246, 0x1, P1 ;  /* 0x0000000b07f67c11 */ /* 0x000fe200088f0cf6 */
[----:B------:R-:W-:Y:S01]  /*f580*/  ULDC.64 UR10, c[0x0][0x248] ;  /* 0x00009200000a7ab9 */ /* 0x000fe20000000a00 */
[----:B------:R-:W-:-:S04]  /*f590*/  LEA.HI R4, R9, R4, RZ, 0x3 ;  /* 0x0000000409047211 */ /* 0x000fc800078f18ff */
[----:B------:R-:W-:-:S04]  /*f5a0*/  SHF.R.S32.HI R4, RZ, 0x3, R4 ;  /* 0x00000003ff047819 */ /* 0x000fc80000011404 */
[----:B------:R-:W-:Y:S02]  /*f5b0*/  IADD3 R6, P0, R4, 0x20, RZ ;  /* 0x0000002004067810 */ /* 0x000fe40007f1e0ff */
[----:B------:R-:W-:Y:S01]  /*f5c0*/  SHF.R.S32.HI R2, RZ, 0x1f, R4 ;  /* 0x0000001fff027819 */ /* 0x000fe20000011404 */
[----:B------:R-:W-:Y:S02]  /*f5d0*/  IMAD.WIDE.U32 R4, R12, -0x2daee0ad, RZ ;  /* 0xd2511f530c047825 */ /* 0x000fe400078e00ff */
[----:B------:R-:W-:Y:S02]  /*f5e0*/  STL [R1+0x20], R6 ;  /* 0x0000200601007387 */ /* 0x000fe40000100800 */
[----:B------:R-:W-:Y:S02]  /*f5f0*/  IMAD.X R7, RZ, RZ, R2, P0 ;  /* 0x000000ffff077224 */ /* 0x000fe400000e0602 */
[----:B------:R3:W-:Y:S01]  /*f600*/  STL.64 [R1+0x10], R4 ;  /* 0x0000100401007387 */ /* 0x0007e20000100a00 */
[----:B-----5:R-:W-:-:S02]  /*f610*/  IMAD.MOV.U32 R2, RZ, RZ, R14 ;  /* 0x000000ffff027224 */ /* 0x020fc400078e000e */
[----:B---3--:R-:W-:-:S04]  /*f620*/  IMAD.WIDE.U32 R4, R3, -0x2daee0ad, RZ ;  /* 0xd2511f5303047825 */ /* 0x008fc800078e00ff */
[----:B------:R-:W-:Y:S01]  /*f630*/  IMAD.MOV.U32 R3, RZ, RZ, R17 ;  /* 0x000000ffff037224 */ /* 0x000fe200078e0011 */
[----:B------:R3:W-:Y:S04]  /*f640*/  STL.64 [R1], R4 ;  /* 0x0000000401007387 */ /* 0x0007e80000100a00 */
[----:B------:R3:W-:Y:S04]  /*f650*/  STL [R1+0x24], R7 ;  /* 0x0000240701007387 */ /* 0x0007e80000100800 */
[----:B------:R3:W-:Y:S01]  /*f660*/  STL.64 [R1+0x18], R2 ;  /* 0x0000180201007387 */ /* 0x0007e20000100a00 */
[----:B-12---:R-:W-:Y:S05]  /*f670*/  BRA `(.L_x_841) ;  /* 0x0000000000f07947 */ /* 0x006fea0003800000 */
.L_x_843:
        /* <DEDUP_REMOVED lines=60> */
.L_x_841:
[----:B---3--:R-:W2:Y:S01]  /*fa40*/  LDL.64 R4, [R1+0x20] ;  /* 0x0000200001047983 */ /* 0x008ea20000100a00 */
[----:B------:R-:W-:Y:S01]  /*fa50*/  UIADD3 UR37, -UR38, UR21, URZ ;  /* 0x0000001526257290 */ /* 0x000fe2000fffe13f */
[----:B------:R-:W-:Y:S04]  /*fa60*/  DEPBAR.LE SB0, 0x0 ;  /* 0x000080000000791a */ /* 0x000fe80000000000 */
[----:B------:R-:W3:Y:S01]  /*fa70*/  LDL.64 R6, [R1+0x18] ;  /* 0x0000180001067983 */ /* 0x000ee20000100a00 */
[----:B------:R-:W-:Y:S01]  /*fa80*/  IMAD.U32 R166, RZ, RZ, UR37 ;  /* 0x00000025ffa67e24 */ /* 0x000fe2000f8e00ff */
[----:B------:R-:W-:Y:S01]  /*fa90*/  USHF.R.S32.HI UR12, URZ, 0x1f, UR37 ;  /* 0x0000001f3f0c7899 */ /* 0x000fe20008011425 */
[----:B------:R-:W-:Y:S01]  /*faa0*/  IMAD.U32 R167, RZ, RZ, UR37 ;  /* 0x00000025ffa77e24 */ /* 0x000fe2000f8e00ff */
[----:B------:R-:W-:Y:S01]  /*fab0*/  UIMAD UR9, UR15, UR37, URZ ;  /* 0x000000250f0972a4 */ /* 0x000fe2000f8e023f */
[----:B------:R-:W-:Y:S01]  /*fac0*/  IMAD.U32 R164, RZ, RZ, UR37 ;  /* 0x00000025ffa47e24 */ /* 0x000fe2000f8e00ff */
[----:B------:R-:W-:Y:S01]  /*fad0*/  BAR.SYNC.DEFER_BLOCKING 0x0 ;  /* 0x0000000000007b1d */ /* 0x000fe20000010000 */
[----:B------:R-:W-:Y:S01]  /*fae0*/  LEA R26, P1, R166, R242, 0x6 ;  /* 0x000000f2a61a7211 */ /* 0x000fe200078230ff */
[----:B------:R-:W-:Y:S01]  /*faf0*/  IMAD.U32 R2, RZ, RZ, UR37 ;  /* 0x00000025ff027e24 */ /* 0x000fe2000f8e00ff */
[----:B------:R-:W-:Y:S01]  /*fb00*/  UIMAD UR9, UR12, UR34, UR9 ;  /* 0x000000220c0972a4 */ /* 0x000fe2000f8e0209 */
[----:B------:R-:W-:Y:S01]  /*fb10*/  IMAD.U32 R3, RZ, RZ, UR37 ;  /* 0x00000025ff037e24 */ /* 0x000fe2000f8e00ff */
[----:B------:R-:W-:Y:S01]  /*fb20*/  LEA.HI.X.SX32 R27, R167, R243, 0x6, P1 ;  /* 0x000000f3a71b7211 */ /* 0x000fe200008f36ff */
[----:B------:R-:W-:Y:S01]  /*fb30*/  @P3 STS.128 [R227+0x18000], RZ ;  /* 0x018000ffe3003388 */ /* 0x000fe20000000c00 */
[----:B---3--:R-:W-:Y:S01]  /*fb40*/  IMAD.WIDE.U32 R30, R2, UR34, R6 ;  /* 0x00000022021e7c25 */ /* 0x008fe2000f8e0006 */
[----:B--2---:R-:W-:Y:S03]  /*fb50*/  LEA R22, P0, R164, R4, 0x6 ;  /* 0x00000004a4167211 */ /* 0x004fe600078030ff */
[----:B------:R-:W-:Y:S01]  /*fb60*/  IMAD R164, R27, UR6, RZ ;  /* 0x000000061ba47c24 */ /* 0x000fe2000f8e02ff */
[----:B------:R-:W-:Y:S01]  /*fb70*/  @!P3 LEA R18, P1, R30, R230, 0x1 ;  /* 0x000000e61e12b211 */ /* 0x000fe200078208ff */
[----:B------:R-:W-:Y:S01]  /*fb80*/  VIADD R2, R31, UR9 ;  /* 0x000000091f027c36 */ /* 0x000fe20008000000 */
[----:B------:R-:W-:Y:S01]  /*fb90*/  LEA.HI.X.SX32 R23, R3, R5, 0x6, P0 ;  /* 0x0000000503177211 */ /* 0x000fe200000f36ff */
[----:B------:R-:W-:Y:S01]  /*fba0*/  IMAD R164, R26, UR7, R164 ;  /* 0x000000071aa47c24 */ /* 0x000fe2000f8e02a4 */
[----:B------:R-:W-:Y:S01]  /*fbb0*/  @!P3 IADD3 R166, P0, R30, UR27, RZ ;  /* 0x0000001b1ea6bc10 */ /* 0x000fe2000ff1e0ff */
[----:B------:R-:W-:Y:S01]  /*fbc0*/  IMAD.WIDE.U32 R26, R26, UR6, RZ ;  /* 0x000000061a1a7c25 */ /* 0x000fe2000f8e00ff */
[----:B------:R-:W-:Y:S01]  /*fbd0*/  @!P3 LEA.HI.X R19, R30, R231, R2, 0x1, P1 ;  /* 0x000000e71e13b211 */ /* 0x000fe200008f0c02 */
[----:B------:R-:W-:Y:S01]  /*fbe0*/  UIADD3 UR9, UR36, -UR38, URZ ;  /* 0x8000002624097290 */ /* 0x000fe2000fffe03f */
[----:B------:R-:W-:Y:S01]  /*fbf0*/  @!P3 LEA R34, P1, R166, R228, 0x1 ;  /* 0x000000e4a622b211 */ /* 0x000fe200078208ff */
[----:B------:R-:W-:Y:S01]  /*fc00*/  IMAD.IADD R167, R27, 0x1, R164 ;  /* 0x000000011ba77824 */ /* 0x000fe200078e02a4 */
[----:B------:R-:W-:Y:S01]  /*fc10*/  LEA R30, P2, R26, R245, 0x1 ;  /* 0x000000f51a1e7211 */ /* 0x000fe200078408ff */
[----:B------:R-:W-:Y:S01]  /*fc20*/  IMAD R3, R23, UR6, RZ ;  /* 0x0000000617037c24 */ /* 0x000fe2000f8e02ff */
[----:B------:R-:W-:Y:S01]  /*fc30*/  @!P3 IADD3.X R2, R2, UR22, RZ, P0, !PT ;  /* 0x000000160202bc10 */ /* 0x000fe200087fe4ff */
[----:B------:R-:W-:Y:S01]  /*fc40*/  @!PT LDS RZ, [RZ] ;  /* 0x00000000fffff984 */ /* 0x000fe20000000800 */
[----:B------:R-:W-:Y:S01]  /*fc50*/  @!PT LDS RZ, [RZ] ;  /* 0x00000000fffff984 */ /* 0x000fe20000000800 */
[----:B------:R-:W-:Y:S01]  /*fc60*/  @!PT LDS RZ, [RZ] ;  /* 0x00000000fffff984 */ /* 0x000fe20000000800 */
[----:B------:R-:W-:Y:S01]  /*fc70*/  @!P3 LDGSTS.E.BYPASS.LTC128B.128 [R227+0x18000], desc[UR28][R18.64] ;  /* 0x1800000012e3bfae */ /* 0x000fe2000b901d5c */
[-C--:B------:R-:W-:Y:S01]  /*fc80*/  LEA.HI.X R31, R26, R244.reuse, R167, 0x1, P2 ;  /* 0x000000f41a1f7211 */ /* 0x080fe200010f0ca7 */
[----:B------:R-:W-:Y:S01]  /*fc90*/  IMAD R3, R22, UR7, R3 ;  /* 0x0000000716037c24 */ /* 0x000fe2000f8e0203 */
[----:B------:R-:W-:Y:S01]  /*fca0*/  ISETP.GE.AND P2, PT, R234, UR31, PT ;  /* 0x0000001fea007c0c */ /* 0x000fe2000bf46270 */
[----:B------:R-:W-:Y:S01]  /*fcb0*/  IMAD.WIDE.U32 R22, R22, UR6, RZ ;  /* 0x0000000616167c25 */ /* 0x000fe2000f8e00ff */
[----:B------:R-:W-:Y:S02]  /*fcc0*/  @!P3 LEA.HI.X R35, R166, R229, R2, 0x1, P1 ;  /* 0x000000e5a623b211 */ /* 0x000fe400008f0c02 */
[----:B------:R-:W-:Y:S01]  /*fcd0*/  ISETP.GE.AND P1, PT, R233, UR31, PT ;  /* 0x0000001fe9007c0c */ /* 0x000fe2000bf26270 */
[----:B------:R-:W-:Y:S01]  /*fce0*/  IMAD.IADD R3, R23, 0x1, R3 ;  /* 0x0000000117037824 */ /* 0x000fe200078e0203 */
[C---:B------:R-:W-:Y:S01]  /*fcf0*/  LEA R198, P0, R22.reuse, R245, 0x1 ;  /* 0x000000f516c67211 */ /* 0x040fe200078008ff */
[----:B------:R-:W-:Y:S02]  /*fd00*/  IMAD.MOV.U32 R166, RZ, RZ, R4 ;  /* 0x000000ffffa67224 */ /* 0x000fe400078e0004 */
[----:B------:R-:W-:Y:S01]  /*fd10*/  IMAD.MOV.U32 R167, RZ, RZ, R5 ;  /* 0x000000ffffa77224 */ /* 0x000fe200078e0005 */
[----:B------:R-:W-:Y:S01]  /*fd20*/  LEA.HI.X R199, R22, R244, R3, 0x1, P0 ;  /* 0x000000f416c77211 */ /* 0x000fe200000f0c03 */
[----:B------:R-:W-:Y:S01]  /*fd30*/  IMAD.U32 R3, RZ, RZ, UR9 ;  /* 0x00000009ff037e24 */ /* 0x000fe2000f8e00ff */
[----:B------:R-:W-:Y:S01]  /*fd40*/  ISETP.GE.AND P0, PT, R232, UR31, PT ;  /* 0x0000001fe8007c0c */ /* 0x000fe2000bf06270 */
[----:B------:R-:W-:Y:S01]  /*fd50*/  @P2 STS.128 [R227+0x1a000], RZ ;  /* 0x01a000ffe3002388 */ /* 0x000fe20000000c00 */
[----:B------:R-:W-:Y:S03]  /*fd60*/  IMAD.U32 R164, RZ, RZ, UR9 ;  /* 0x00000009ffa47e24 */ /* 0x000fe6000f8e00ff */
        /* <DEDUP_REMOVED lines=38> */
[----:B-----5:R-:W5:Y:S04]  /*ffd0*/  LDSM.16.M88.4 R184, [R225+0x11800] ;  /* 0x01180000e1b8783b */ /* 0x020f680000000200 */
[----:B------:R-:W0:Y:S04]  /*ffe0*/  LDGDEPBAR ;  /* 0x00000000000079af */ /* 0x000e280000000000 */
[----:B------:R-:W-:Y:S04]  /*fff0*/  LDSM.16.M88.4 R188, [R224] ;  /* 0x00000000e0bc783b */ /* 0x000fe80000000200 */
[----:B------:R-:W5:Y:S04]  /*10000*/  LDSM.16.M88.4 R192, [R223] ;  /* 0x00000000dfc0783b */ /* 0x000f680000000200 */
[----:B-1----:R-:W1:Y:S01]  /*10010*/  LDSM.16.M88.4 R196, [R215] ;  /* 0x00000000d7c4783b */ /* 0x002e620000000200 */
[C---:B--2---:R-:W-:Y:S06]  /*10020*/  HMMA.16816.F32.BF16 R4, R168.reuse, R172, RZ ;  /* 0x000000aca804723c */ /* 0x044fec00000418ff */
[C---:B------:R-:W-:Y:S01]  /*10030*/  HMMA.16816.F32.BF16 R8, R168.reuse, R174, RZ ;  /* 0x000000aea808723c */ /* 0x040fe200000418ff */
[----:B------:R-:W2:Y:S05]  /*10040*/  LDSM.16.M88.4 R172, [R214] ;  /* 0x00000000d6ac783b */ /* 0x000eaa0000000200 */
[C---:B---3--:R-:W-:Y:S06]  /*10050*/  HMMA.16816.F32.BF16 R12, R168.reuse, R176, RZ ;  /* 0x000000b0a80c723c */ /* 0x048fec00000418ff */
[C---:B------:R-:W-:Y:S01]  /*10060*/  HMMA.16816.F32.BF16 R16, R168.reuse, R178, RZ ;  /* 0x000000b2a810723c */ /* 0x040fe200000418ff */
[----:B------:R-:W3:Y:S05]  /*10070*/  LDSM.16.M88.4 R176, [R213] ;  /* 0x00000000d5b0783b */ /* 0x000eea0000000200 */
[C---:B----4-:R-:W-:Y:S06]  /*10080*/  HMMA.16816.F32.BF16 R20, R168.reuse, R180, RZ ;  /* 0x000000b4a814723c */ /* 0x050fec00000418ff */
[C---:B------:R-:W-:Y:S01]  /*10090*/  HMMA.16816.F32.BF16 R24, R168.reuse, R182, RZ ;  /* 0x000000b6a818723c */ /* 0x040fe200000418ff */
[----:B------:R-:W-:Y:S05]  /*100a0*/  LDSM.16.M88.4 R180, [R219+0x10000] ;  /* 0x01000000dbb4783b */ /* 0x000fea0000000200 */
[C---:B-----5:R-:W-:Y:S06]  /*100b0*/  HMMA.16816.F32.BF16 R28, R168.reuse, R184, RZ ;  /* 0x000000b8a81c723c */ /* 0x060fec00000418ff */
[----:B------:R-:W-:Y:S01]  /*100c0*/  HMMA.16816.F32.BF16 R32, R168, R186, RZ ;  /* 0x000000baa820723c */ /* 0x000fe200000418ff */
[----:B------:R-:W4:Y:S04]  /*100d0*/  LDSM.16.M88.4 R168, [R222] ;  /* 0x00000000dea8783b */ /* 0x000f280000000200 */
[----:B------:R-:W5:Y:S01]  /*100e0*/  LDSM.16.M88.4 R184, [R219+0x10800] ;  /* 0x01080000dbb8783b */ /* 0x000f620000000200 */
[C---:B------:R-:W-:Y:S06]  /*100f0*/  HMMA.16816.F32.BF16 R4, R188.reuse, R192, R4 ;  /* 0x000000c0bc04723c */ /* 0x040fec0000041804 */
[C---:B------:R-:W-:Y:S01]  /*10100*/  HMMA.16816.F32.BF16 R8, R188.reuse, R194, R8 ;  /* 0x000000c2bc08723c */ /* 0x040fe20000041808 */
[----:B------:R-:W5:Y:S05]  /*10110*/  LDSM.16.M88.4 R192, [R219+0x11000] ;  /* 0x01100000dbc0783b */ /* 0x000f6a0000000200 */
[C---:B-1----:R-:W-:Y:S06]  /*10120*/  HMMA.16816.F32.BF16 R12, R188.reuse, R196, R12 ;  /* 0x000000c4bc0c723c */ /* 0x042fec000004180c */
[C---:B------:R-:W-:Y:S05]  /*10130*/  HMMA.16816.F32.BF16 R16, R188.reuse, R198, R16 ;  /* 0x000000c6bc10723c */ /* 0x040fea0000041810 */
[----:B------:R-:W-:Y:S01]  /*10140*/  IMAD.MOV.U32 R197, RZ, RZ, R167 ;  /* 0x000000ffffc57224 */ /* 0x000fe200078e00a7 */
[C---:B--2---:R-:W-:Y:S05]  /*10150*/  HMMA.16816.F32.BF16 R20, R188.reuse, R172, R20 ;  /* 0x000000acbc14723c */ /* 0x044fea0000041814 */
[----:B------:R-:W-:Y:S01]  /*10160*/  IMAD.MOV.U32 R196, RZ, RZ, R166 ;  /* 0x000000ffffc47224 */ /* 0x000fe200078e00a6 */
[C---:B------:R-:W-:Y:S01]  /*10170*/  HMMA.16816.F32.BF16 R24, R188.reuse, R174, R24 ;  /* 0x000000aebc18723c */ /* 0x040fe20000041818 */
[----:B------:R-:W1:Y:S04]  /*10180*/  LDSM.16.M88.4 R172, [R219+0x11800] ;  /* 0x01180000dbac783b */ /* 0x000e680000000200 */
[----:B------:R-:W-:Y:S01]  /*10190*/  LEA R166, P5, R3, R242, 0x6 ;  /* 0x000000f203a67211 */ /* 0x000fe200078a30ff */
[C---:B---3--:R-:W-:Y:S05]  /*101a0*/  HMMA.16816.F32.BF16 R28, R188.reuse, R176, R28 ;  /* 0x000000b0bc1c723c */ /* 0x048fea000004181c */
[----:B------:R-:W-:Y:S01]  /*101b0*/  LEA R198, P4, R164, R196, 0x6 ;  /* 0x000000c4a4c67211 */ /* 0x000fe200078830ff */
[----:B------:R-:W-:Y:S01]  /*101c0*/  HMMA.16816.F32.BF16 R32, R188, R178, R32 ;  /* 0x000000b2bc20723c */ /* 0x000fe20000041820 */
[----:B------:R-:W-:Y:S04]  /*101d0*/  LDSM.16.M88.4 R176, [R221] ;  /* 0x00000000ddb0783b */ /* 0x000fe80000000200 */
[----:B------:R-:W2:Y:S01]  /*101e0*/  LDSM.16.M88.4 R188, [R212] ;  /* 0x00000000d4bc783b */ /* 0x000ea20000000200 */
[C---:B----4-:R-:W-:Y:S06]  /*101f0*/  HMMA.16816.F32.BF16 R4, R168.reuse, R180, R4 ;  /* 0x000000b4a804723c */ /* 0x050fec0000041804 */
[C---:B------:R-:W-:Y:S01]  /*10200*/  HMMA.16816.F32.BF16 R8, R168.reuse, R182, R8 ;  /* 0x000000b6a808723c */ /* 0x040fe20000041808 */
[----:B------:R-:W3:Y:S05]  /*10210*/  LDSM.16.M88.4 R180, [R212+0x800] ;  /* 0x00080000d4b4783b */ /* 0x000eea0000000200 */
[C---:B-----5:R-:W-:Y:S06]  /*10220*/  HMMA.16816.F32.BF16 R12, R168.reuse, R184, R12 ;  /* 0x000000b8a80c723c */ /* 0x060fec000004180c */
[C---:B------:R-:W-:Y:S01]  /*10230*/  HMMA.16816.F32.BF16 R16, R168.reuse, R186, R16 ;  /* 0x000000baa810723c */ /* 0x040fe20000041810 */
[----:B------:R-:W4:Y:S05]  /*10240*/  LDSM.16.M88.4 R184, [R212+0x1000] ;  /* 0x00100000d4b8783b */ /* 0x000f2a0000000200 */
[C---:B------:R-:W-:Y:S06]  /*10250*/  HMMA.16816.F32.BF16 R20, R168.reuse, R192, R20 ;  /* 0x000000c0a814723c */ /* 0x040fec0000041814 */
        /* <DEDUP_REMOVED lines=14> */
[----:B------:R-:W-:Y:S05]  /*10340*/  LDSM.16.M88.4 R184, [R224+0x4000] ;  /* 0x00400000e0b8783b */ /* 0x000fea0000000200 */
[C---:B-----5:R-:W-:Y:S06]  /*10350*/  HMMA.16816.F32.BF16 R28, R176.reuse, R192, R28 ;  /* 0x000000c0b01c723c */ /* 0x060fec000004181c */
[----:B------:R-:W-:Y:S01]  /*10360*/  HMMA.16816.F32.BF16 R32, R176, R194, R32 ;  /* 0x000000c2b020723c */ /* 0x000fe20000041820 */
[----:B------:R-:W4:Y:S04]  /*10370*/  LDSM.16.M88.4 R176, [R225+0x13800] ;  /* 0x01380000e1b0783b */ /* 0x000f280000000200 */
[----:B------:R-:W5:Y:S01]  /*10380*/  LDSM.16.M88.4 R192, [R211] ;  /* 0x00000000d3c0783b */ /* 0x000f620000000200 */
        /* <DEDUP_REMOVED lines=9> */
[C---:B----4-:R-:W-:Y:S06]  /*10420*/  HMMA.16816.F32.BF16 R28, R168.reuse, R176, R28 ;  /* 0x000000b0a81c723c */ /* 0x050fec000004181c */
[----:B------:R-:W-:Y:S01]  /*10430*/  HMMA.16816.F32.BF16 R32, R168, R178, R32 ;  /* 0x000000b2a820723c */ /* 0x000fe20000041820 */
[----:B------:R-:W3:Y:S04]  /*10440*/  LDSM.16.M88.4 R168, [R208] ;  /* 0x00000000d0a8783b */ /* 0x000ee80000000200 */
        /* <DEDUP_REMOVED lines=16> */
[----:B------:R-:W3:Y:S05]  /*10550*/  LDSM.16.M88.4 R180, [R212+0x2000] ;  /* 0x00200000d4b4783b */ /* 0x000eea0000000200 */
[C---:B-----5:R-:W-:Y:S06]  /*10560*/  HMMA.16816.F32.BF16 R12, R176.reuse, R192, R12 ;  /* 0x000000c0b00c723c */ /* 0x060fec000004180c */
        /* <DEDUP_REMOVED lines=25> */
[C---:B---3--:R-:W-:Y:S06]  /*10700*/  HMMA.16816.F32.BF16 R12, R176.reuse, R180, R12 ;  /* 0x000000b4b00c723c */ /* 0x048fec000004180c */
[C---:B------:R-:W-:Y:S01]  /*10710*/  HMMA.16816.F32.BF16 R16, R176.reuse, R182, R16 ;  /* 0x000000b6b010723c */ /* 0x040fe20000041810 */
[----:B------:R-:W3:Y:S05]  /*10720*/  LDSM.16.M88.4 R180, [R205] ;  /* 0x00000000cdb4783b */ /* 0x000eea0000000200 */
[C---:B-----5:R-:W-:Y:S06]  /*10730*/  HMMA.16816.F32.BF16 R20, R176.reuse, R184, R20 ;  /* 0x000000b8b014723c */ /* 0x060fec0000041814 */
[C---:B------:R-:W-:Y:S01]  /*10740*/  HMMA.16816.F32.BF16 R24, R176.reuse, R186, R24 ;  /* 0x000000bab018723c */ /* 0x040fe20000041818 */
[----:B------:R-:W-:Y:S05]  /*10750*/  LDSM.16.M88.4 R184, [R222+0x8000] ;  /* 0x00800000deb8783b */ /* 0x000fea0000000200 */
[C---:B----4-:R-:W-:Y:S06]  /*10760*/  HMMA.16816.F32.BF16 R28, R176.reuse, R192, R28 ;  /* 0x000000c0b01c723c */ /* 0x050fec000004181c */
[----:B------:R-:W-:Y:S01]  /*10770*/  HMMA.16816.F32.BF16 R32, R176, R194, R32 ;  /* 0x000000c2b020723c */ /* 0x000fe20000041820 */
[----:B------:R-:W4:Y:S04]  /*10780*/  LDSM.16.M88.4 R176, [R204] ;  /* 0x00000000ccb0783b */ /* 0x000f280000000200 */
        /* <DEDUP_REMOVED lines=10> */
[C---:B----4-:R-:W-:Y:S06]  /*10830*/  HMMA.16816.F32.BF16 R28, R168.reuse, R176, R28 ;  /* 0x000000b0a81c723c */ /* 0x050fec000004181c */
[----:B------:R-:W-:Y:S01]  /*10840*/  HMMA.16816.F32.BF16 R32, R168, R178, R32 ;  /* 0x000000b2a820723c */ /* 0x000fe20000041820 */
[----:B------:R-:W3:Y:S04]  /*10850*/  LDSM.16.M88.4 R168, [R219+0x15800] ;  /* 0x01580000dba8783b */ /* 0x000ee80000000200 */
        /* <DEDUP_REMOVED lines=32> */
[----:B------:R-:W5:Y:S05]  /*10a60*/  LDSM.16.M88.4 R184, [R201] ;  /* 0x00000000c9b8783b */ /* 0x000f6a0000000200 */
[C---:B----4-:R-:W-:Y:S06]  /*10a70*/  HMMA.16816.F32.BF16 R20, R168.reuse, R192, R20 ;  /* 0x000000c0a814723c */ /* 0x050fec0000041814 */
[C---:B------:R-:W-:Y:S01]  /*10a80*/  HMMA.16816.F32.BF16 R24, R168.reuse, R194, R24 ;  /* 0x000000c2a818723c */ /* 0x040fe20000041818 */
[----:B------:R-:W4:Y:S05]  /*10a90*/  LDSM.16.M88.4 R192, [R200] ;  /* 0x00000000c8c0783b */ /* 0x000f2a0000000200 */
        /* <DEDUP_REMOVED lines=12> */
[----:B------:R-:W5:Y:S05]  /*10b60*/  LDSM.16.M88.4 R184, [R219+0x17800] ;  /* 0x01780000dbb8783b */ /* 0x000f6a0000000200 */
        /* <DEDUP_REMOVED lines=12> */
[----:B------:R-:W3:Y:S01]  /*10c30*/  LDSM.16.M88.4 R180, [R212+0x7800] ;  /* 0x00780000d4b4783b */ /* 0x000ee20000000200 */
[----:B------:R-:W-:Y:S04]  /*10c40*/  DEPBAR.LE SB0, 0x0 ;  /* 0x000080000000791a */ /* 0x000fe80000000000 */
[C---:B-----5:R-:W-:Y:S01]  /*10c50*/  HMMA.16816.F32.BF16 R28, R168.reuse, R184, R28 ;  /* 0x000000b8a81c723c */ /* 0x060fe2000004181c */
[----:B------:R-:W-:Y:S05]  /*10c60*/  BAR.SYNC.DEFER_BLOCKING 0x0 ;  /* 0x0000000000007b1d */ /* 0x000fea0000010000 */
[----:B------:R-:W-:Y:S06]  /*10c70*/  HMMA.16816.F32.BF16 R32, R168, R186, R32 ;  /* 0x000000baa820723c */ /* 0x000fec0000041820 */
[C---:B----4-:R-:W-:Y:S06]  /*10c80*/  HMMA.16816.F32.BF16 R4, R176.reuse, R192, R4 ;  /* 0x000000c0b004723c */ /* 0x050fec0000041804 */
[C---:B------:R-:W-:Y:S06]  /*10c90*/  HMMA.16816.F32.BF16 R8, R176.reuse, R194, R8 ;  /* 0x000000c2b008723c */ /* 0x040fec0000041808 */
[C---:B-1----:R-:W-:Y:S05]  /*10ca0*/  HMMA.16816.F32.BF16 R12, R176.reuse, R172, R12 ;  /* 0x000000acb00c723c */ /* 0x042fea000004180c */
[----:B------:R-:W-:Y:S01]  /*10cb0*/  IMAD.WIDE.U32 R194, R166, UR10, RZ ;  /* 0x0000000aa6c27c25 */ /* 0x000fe2000f8e00ff */
[C---:B------:R-:W-:Y:S06]  /*10cc0*/  HMMA.16816.F32.BF16 R16, R176.reuse, R174, R16 ;  /* 0x000000aeb010723c */ /* 0x040fec0000041810 */
[----:B------:R-:W-:Y:S01]  /*10cd0*/  FMNMX.FTZ R2, R4, R165, !PT ;  /* 0x000000a504027209 */ /* 0x000fe20007810000 */
[C---:B--2---:R-:W-:Y:S04]  /*10ce0*/  HMMA.16816.F32.BF16 R20, R176.reuse, R188, R20 ;  /* 0x000000bcb014723c */ /* 0x044fe80000041814 */
[----:B------:R-:W-:Y:S01]  /*10cf0*/  FMNMX.FTZ R167, R5, R2, !PT ;  /* 0x0000000205a77209 */ /* 0x000fe20007810000 */
[----:B------:R-:W-:Y:S01]  /*10d00*/  IMAD.WIDE.U32 R174, R198, UR10, RZ ;  /* 0x0000000ac6ae7c25 */ /* 0x000fe2000f8e00ff */
[----:B------:R-:W-:Y:S01]  /*10d10*/  FMNMX.FTZ R248, R6, R0, !PT ;  /* 0x0000000006f87209 */ /* 0x000fe20007810000 */
[C---:B------:R-:W-:Y:S04]  /*10d20*/  HMMA.16816.F32.BF16 R24, R176.reuse, R190, R24 ;  /* 0x000000beb018723c */ /* 0x040fe80000041818 */
[----:B------:R-:W-:Y:S01]  /*10d30*/  FMNMX.FTZ R2, R8, R167, !PT ;  /* 0x000000a708027209 */ /* 0x000fe20007810000 */
[----:B------:R-:W-:Y:S01]  /*10d40*/  IMAD.U32 R167, RZ, RZ, UR9 ;  /* 0x00000009ffa77e24 */ /* 0x000fe2000f8e00ff */
[C---:B---3--:R-:W-:Y:S05]  /*10d50*/  HMMA.16816.F32.BF16 R28, R176.reuse, R180, R28 ;  /* 0x000000b4b01c723c */ /* 0x048fea000004181c */
[----:B------:R-:W-:Y:S01]  /*10d60*/  FMNMX.FTZ R3, R9, R2, !PT ;  /* 0x0000000209037209 */ /* 0x000fe20007810000 */
[----:B------:R-:W-:Y:S01]  /*10d70*/  IMAD.U32 R2, RZ, RZ, UR9 ;  /* 0x00000009ff027e24 */ /* 0x000fe2000f8e00ff */
[----:B------:R-:W-:Y:S01]  /*10d80*/  LEA.HI.X.SX32 R167, R167, R243, 0x6, P5 ;  /* 0x000000f3a7a77211 */ /* 0x000fe200028f36ff */
[----:B------:R-:W-:Y:S03]  /*10d90*/  HMMA.16816.F32.BF16 R32, R176, R182, R32 ;  /* 0x000000b6b020723c */ /* 0x000fe60000041820 */
[----:B------:R-:W-:Y:S02]  /*10da0*/  FMNMX.FTZ R164, R12, R3, !PT ;  /* 0x000000030ca47209 */ /* 0x000fe40007810000 */
[----:B------:R-:W-:Y:S02]  /*10db0*/  FMNMX.FTZ R3, R7, R248, !PT ;  /* 0x000000f807037209 */ /* 0x000fe40007810000 */
[----:B------:R-:W-:Y:S04]  /*10dc0*/  FMNMX.FTZ R164, R13, R164, !PT ;  /* 0x000000a40da47209 */ /* 0x000fe80007810000 */
[----:B------:R-:W-:Y:S02]  /*10dd0*/  FMNMX.FTZ R248, R16, R164, !PT ;  /* 0x000000a410f87209 */ /* 0x000fe40007810000 */
[----:B------:R-:W-:Y:S01]  /*10de0*/  LEA.HI.X.SX32 R199, R2, R197, 0x6, P4 ;  /* 0x000000c502c77211 */ /* 0x000fe200020f36ff */
[----:B------:R-:W-:Y:S01]  /*10df0*/  IMAD R2, R167, UR10, RZ ;  /* 0x0000000aa7027c24 */ /* 0x000fe2000f8e02ff */
[----:B------:R-:W-:Y:S02]  /*10e00*/  FMNMX.FTZ R164, R10, R3, !PT ;  /* 0x000000030aa47209 */ /* 0x000fe40007810000 */
[----:B------:R-:W-:Y:S01]  /*10e10*/  FMNMX.FTZ R167, R17, R248, !PT ;  /* 0x000000f811a77209 */ /* 0x000fe20007810000 */
[----:B------:R-:W-:Y:S01]  /*10e20*/  IMAD R3, R199, UR10, RZ ;  /* 0x0000000ac7037c24 */ /* 0x000fe2000f8e02ff */
[----:B------:R-:W-:Y:S01]  /*10e30*/  FMNMX.FTZ R164, R11, R164, !PT ;  /* 0x000000a40ba47209 */ /* 0x000fe20007810000 */
[----:B------:R-:W-:Y:S01]  /*10e40*/  IMAD R2, R166, UR11, R2 ;  /* 0x0000000ba6027c24 */ /* 0x000fe2000f8e0202 */
[----:B------:R-:W-:Y:S01]  /*10e50*/  FMNMX.FTZ R248, R20, R167, !PT ;  /* 0x000000a714f87209 */ /* 0x000fe20007810000 */
[----:B------:R-:W-:Y:S01]  /*10e60*/  IMAD R3, R198, UR11, R3 ;  /* 0x0000000bc6037c24 */ /* 0x000fe2000f8e0203 */
[----:B------:R-:W-:Y:S01]  /*10e70*/  FMNMX.FTZ R166, R14, R164, !PT ;  /* 0x000000a40ea67209 */ /* 0x000fe20007810000 */
[----:B------:R-:W-:Y:S01]  /*10e80*/  IMAD.IADD R2, R195, 0x1, R2 ;  /* 0x00000001c3027824 */ /* 0x000fe200078e0202 */
[----:B------:R-:W-:Y:S01]  /*10e90*/  FMNMX.FTZ R164, R21, R248, !PT ;  /* 0x000000f815a47209 */ /* 0x000fe20007810000 */
[----:B------:R-:W-:Y:S01]  /*10ea0*/  IMAD.IADD R3, R175, 0x1, R3 ;  /* 0x00000001af037824 */ /* 0x000fe200078e0203 */
[----:B------:R-:W-:Y:S02]  /*10eb0*/  FMNMX.FTZ R167, R15, R166, !PT ;  /* 0x000000a60fa77209 */ /* 0x000fe40007810000 */
[----:B------:R-:W-:Y:S02]  /*10ec0*/  FMNMX.FTZ R164, R24, R164, !PT ;  /* 0x000000a418a47209 */ /* 0x000fe40007810000 */
[-C--:B------:R-:W-:Y:S02]  /*10ed0*/  LEA R198, P4, R174, R247.reuse, 0x1 ;  /* 0x000000f7aec67211 */ /* 0x080fe400078808ff */
        /* <DEDUP_REMOVED lines=15> */
.L_x_842:
[----:B------:R-:W2:Y:S01]  /*10fd0*/  LDL.64 R176, [R1+0x8] ;  /* 0x0000080001b07983 */ /* 0x000ea20000100a00 */
[----:B-1----:R-:W-:Y:S01]  /*10fe0*/  FMNMX.FTZ R3, R27, R248, !PT ;  /* 0x000000f81b037209 */ /* 0x002fe20007810000 */
[----:B------:R-:W-:Y:S02]  /*10ff0*/  USHF.L.U32 UR37, UR37, 0x1, URZ ;  /* 0x0000000125257899 */ /* 0x000fe4000800063f */
[----:B------:R-:W-:Y:S01]  /*11000*/  UIADD3 UR12, UR33, -0x4498517b, URZ ;  /* 0xbb67ae85210c7890 */ /* 0x000fe2000fffe03f */
[----:B------:R-:W-:Y:S01]  /*11010*/  FMNMX.FTZ R2, R30, R3, !PT ;  /* 0x000000031e027209 */ /* 0x000fe20007810000 */
[----:B------:R-:W3:Y:S01]  /*11020*/  LDL.64 R180, [R1] ;  /* 0x0000000001b47983 */ /* 0x000ee20000100a00 */
[----:B------:R-:W-:Y:S02]  /*11030*/  UIADD3 UR9, UR32, -0x61c88647, URZ ;  /* 0x9e3779b920097890 */ /* 0x000fe4000fffe03f */
[----:B------:R-:W-:Y:S01]  /*11040*/  FMNMX.FTZ R3, R31, R2, !PT ;  /* 0x000000021f037209 */ /* 0x000fe20007810000 */
[----:B------:R-:W-:Y:S02]  /*11050*/  UIADD3 UR23, UR32, 0x3c6ef372, URZ ;  /* 0x3c6ef37220177890 */ /* 0x000fe4000fffe03f */
[----:B------:R1:W-:Y:S01]  /*11060*/  STL.64 [R1+0x28], R200 ;  /* 0x000028c801007387 */ /* 0x0003e20000100a00 */
[----:B------:R-:W-:Y:S01]  /*11070*/  FMNMX.FTZ R2, R34, R3, !PT ;  /* 0x0000000322027209 */ /* 0x000fe20007810000 */
[----:B------:R-:W-:Y:S02]  /*11080*/  UIADD3 UR26, UR33, 0x76cf5d0a, URZ ;  /* 0x76cf5d0a211a7890 */ /* 0x000fe4000fffe03f */
[----:B------:R-:W-:Y:S01]  /*11090*/  UIADD3 UR24, UR32, 0x78dde6e4, URZ ;  /* 0x78dde6e420187890 */ /* 0x000fe2000fffe03f */
[----:B------:R-:W-:Y:S01]  /*110a0*/  FMNMX.FTZ R167, R35, R2, !PT ;  /* 0x0000000223a77209 */ /* 0x000fe20007810000 */
[----:B------:R-:W4:Y:S01]  /*110b0*/  SHFL.BFLY PT, R171, R164, 0x2, 0x1f ;  /* 0x0c401f00a4ab7f89 */ /* 0x000f2200000e0000 */
[----:B------:R-:W-:Y:S02]  /*110c0*/  UIADD3 UR13, UR32, -0x255992d5, URZ ;  /* 0xdaa66d2b200d7890 */ /* 0x000fe4000fffe03f */
[----:B------:R-:W-:Y:S05]  /*110d0*/  UIADD3 UR25, UR32, -0x4ab325aa, URZ ;  /* 0xb54cda5620197890 */ /* 0x000fea000fffe03f */
[----:B------:R-:W4:Y:S01]  /*110e0*/  SHFL.BFLY PT, R2, R167, 0x2, 0x1f ;  /* 0x0c401f00a7027f89 */ /* 0x000f2200000e0000 */
[----:B------:R-:W-:Y:S02]  /*110f0*/  UIADD3 UR20, UR33, 0x646e171e, URZ ;  /* 0x646e171e21147890 */ /* 0x000fe4000fffe03f */
[----:B------:R-:W-:Y:S05]  /*11100*/  UIADD3 UR38, UR38, 0x1, URZ ;  /* 0x0000000126267890 */ /* 0x000fea000fffe03f */
[----:B------:R-:W-:Y:S08]  /*11110*/  LDSM.16.MT88.4 R172, [R220+0x18000] ;  /* 0x01800000dcac783b */ /* 0x000ff00000004200 */
[----:B-1----:R-:W3:Y:S02]  /*11120*/  LDL.64 R200, [R1+0x10] ;  /* 0x0000100001c87983 */ /* 0x002ee40000100a00 */
[----:B---3--:R-:W-:Y:S01]  /*11130*/  LOP3.LUT R194, R181, UR12, R200, 0x96, !PT ;  /* 0x0000000cb5c27c12 */ /* 0x008fe2000f8e96c8 */
[----:B------:R-:W-:Y:S01]  /*11140*/  UIADD3 UR12, UR33, 0x32370b8f, URZ ;  /* 0x32370b8f210c7890 */ /* 0x000fe2000fffe03f */
[----:B----4-:R-:W-:Y:S02]  /*11150*/  FMNMX.FTZ R169, R164, R171, !PT ;  /* 0x000000aba4a97209 */ /* 0x010fe40007810000 */
[----:B------:R-:W-:Y:S01]  /*11160*/  FMNMX.FTZ R166, R167, R2, !PT ;  /* 0x00000002a7a67209 */ /* 0x000fe20007810000 */
[----:B------:R-:W-:Y:S01]  /*11170*/  IMAD.WIDE.U32 R194, R194, -0x326172a9, RZ ;  /* 0xcd9e8d57c2c27825 */ /* 0x000fe200078e00ff */
[----:B------:R-:W-:Y:S01]  /*11180*/  MOV R2, UR33 ;  /* 0x0000002100027c02 */ /* 0x000fe20008000f00 */
[----:B------:R-:W1:Y:S03]  /*11190*/  SHFL.BFLY PT, R168, R169, 0x1, 0x1f ;  /* 0x0c201f00a9a87f89 */ /* 0x000e6600000e0000 */
[----:B------:R-:W-:Y:S05]  /*111a0*/  LOP3.LUT R2, R201, UR37, R2, 0x96, !PT ;  /* 0x00000025c9027c12 */ /* 0x000fea000f8e9602 */
[----:B------:R-:W3:Y:S01]  /*111b0*/  SHFL.BFLY PT, R3, R166, 0x1, 0x1f ;  /* 0x0c201f00a6037f89 */ /* 0x000ee200000e0000 */
[----:B------:R-:W-:Y:S01]  /*111c0*/  UIADD3 UR37, UR37, 0x1, URZ ;  /* 0x0000000125257890 */ /* 0x000fe2000fffe03f */
[----:B-1----:R-:W-:Y:S01]  /*111d0*/  FMNMX.FTZ R164, R169, R168, !PT ;  /* 0x000000a8a9a47209 */ /* 0x002fe20007810000 */
[----:B------:R-:W-:Y:S03]  /*111e0*/  IMAD.WIDE.U32 R168, R2, -0x326172a9, RZ ;  /* 0xcd9e8d5702a87825 */ /* 0x000fe600078e00ff */
[C---:B------:R-:W-:Y:S01]  /*111f0*/  FSETP.NEU.FTZ.AND P0, PT, R164.reuse, -INF , PT ;  /* 0xff800000a400780b */ /* 0x040fe20003f1d000 */
[C---:B------:R-:W-:Y:S01]  /*11200*/  FMUL.FTZ R190, R164.reuse, UR4 ;  /* 0x00000004a4be7c20 */ /* 0x040fe20008410000 */
[----:B--2---:R-:W-:Y:S01]  /*11210*/  LOP3.LUT R167, R169, UR9, R176, 0x96, !PT ;  /* 0x00000009a9a77c12 */ /* 0x004fe2000f8e96b0 */
[----:B------:R-:W-:Y:S01]  /*11220*/  FADD.FTZ R165, -R164, R165 ;  /* 0x000000a5a4a57221 */ /* 0x000fe20000010100 */
[----:B------:R-:W-:Y:S02]  /*11230*/  LOP3.LUT R168, R195, UR23, R168, 0x96, !PT ;  /* 0x00000017c3a87c12 */ /* 0x000fe4000f8e96a8 */
[----:B------:R-:W-:Y:S01]  /*11240*/  FSEL R190, R190, RZ, P0 ;  /* 0x000000ffbebe7208 */ /* 0x000fe20000000000 */
[----:B------:R-:W-:Y:S01]  /*11250*/  IMAD.WIDE.U32 R198, R167, -0x2daee0ad, RZ ;  /* 0xd2511f53a7c67825 */ /* 0x000fe200078e00ff */
[----:B---3--:R-:W-:Y:S03]  /*11260*/  FMNMX.FTZ R3, R166, R3, !PT ;  /* 0x00000003a6037209 */ /* 0x008fe60007810000 */
[----:B------:R-:W-:Y:S01]  /*11270*/  FMUL.FTZ R2, R165, UR4 ;  /* 0x00000004a5027c20 */ /* 0x000fe20008410000 */
[----:B------:R-:W-:Y:S04]  /*11280*/  IMAD.WIDE.U32 R168, R168, -0x2daee0ad, RZ ;  /* 0xd2511f53a8a87825 */ /* 0x000fe800078e00ff */
[--C-:B------:R-:W-:Y:S01]  /*11290*/  FFMA.FTZ R167, R8, UR4, -R190.reuse ;  /* 0x0000000408a77c23 */ /* 0x100fe200080108be */
[----:B------:R-:W-:Y:S01]  /*112a0*/  FSETP.NEU.FTZ.AND P0, PT, R3, -INF , PT ;  /* 0xff8000000300780b */ /* 0x000fe20003f1d000 */
[----:B------:R-:W-:Y:S01]  /*112b0*/  FFMA.FTZ R184, R9, UR4, -R190 ;  /* 0x0000000409b87c23 */ /* 0x000fe200080108be */
[----:B------:R-:W-:Y:S01]  /*112c0*/  LOP3.LUT R8, R199, UR26, R180, 0x96, !PT ;  /* 0x0000001ac7087c12 */ /* 0x000fe2000f8e96b4 */
[----:B------:R-:W-:Y:S01]  /*112d0*/  FFMA.FTZ R189, R4, UR4, -R190 ;  /* 0x0000000404bd7c23 */ /* 0x000fe200080108be */
[----:B------:R-:W-:Y:S01]  /*112e0*/  LOP3.LUT R198, R169, UR12, R198, 0x96, !PT ;  /* 0x0000000ca9c67c12 */ /* 0x000fe2000f8e96c6 */
[----:B------:R-:W-:Y:S01]  /*112f0*/  FMUL.FTZ R192, R3, UR4 ;  /* 0x0000000403c07c20 */ /* 0x000fe20008410000 */
[----:B------:R-:W-:Y:S01]  /*11300*/  FFMA.FTZ R187, R5, UR4, -R190 ;  /* 0x0000000405bb7c23 */ /* 0x000fe200080108be */
[----:B------:R-:W-:Y:S01]  /*11310*/  IMAD.WIDE.U32 R196, R8, -0x326172a9, RZ ;  /* 0xcd9e8d5708c47825 */ /* 0x000fe200078e00ff */
[----:B------:R-:W-:Y:S02]  /*11320*/  MUFU.EX2 R167, R167 ;  /* 0x000000a700a77308 */ /* 0x000fe40000000800 */
[----:B------:R-:W-:Y:S01]  /*11330*/  FSEL R192, R192, RZ, P0 ;  /* 0x000000ffc0c07208 */ /* 0x000fe20000000000 */
[----:B------:R-:W-:Y:S01]  /*11340*/  IMAD.WIDE.U32 R198, R198, -0x326172a9, RZ ;  /* 0xcd9e8d57c6c67825 */ /* 0x000fe200078e00ff */
[----:B------:R-:W-:Y:S03]  /*11350*/  LOP3.LUT R8, R197, UR13, R194, 0x96, !PT ;  /* 0x0000000dc5087c12 */ /* 0x000fe6000f8e96c2 */
[----:B------:R-:W-:Y:S01]  /*11360*/  FFMA.FTZ R185, R10, UR4, -R192 ;  /* 0x000000040ab97c23 */ /* 0x000fe200080108c0 */
[----:B------:R-:W-:Y:S01]  /*11370*/  LOP3.LUT R196, R199, UR24, R196, 0x96, !PT ;  /* 0x00000018c7c47c12 */ /* 0x000fe2000f8e96c4 */
[----:B------:R-:W-:Y:S04]  /*11380*/  IMAD.WIDE.U32 R8, R8, -0x2daee0ad, RZ ;  /* 0xd2511f5308087825 */ /* 0x000fe800078e00ff */
[--C-:B------:R-:W-:Y:S01]  /*11390*/  FFMA.FTZ R186, R11, UR4, -R192.reuse ;  /* 0x000000040bba7c23 */ /* 0x100fe200080108c0 */
[----:B------:R-:W1:Y:S01]  /*113a0*/  MUFU.EX2 R184, R184 ;  /* 0x000000b800b87308 */ /* 0x000e620000000800 */
[----:B------:R-:W-:Y:S01]  /*113b0*/  FFMA.FTZ R191, R6, UR4, -R192 ;  /* 0x0000000406bf7c23 */ /* 0x000fe200080108c0 */
[----:B------:R-:W-:Y:S01]  /*113c0*/  IMAD.WIDE.U32 R196, R196, -0x2daee0ad, RZ ;  /* 0xd2511f53c4c47825 */ /* 0x000fe200078e00ff */
[----:B------:R-:W-:Y:S03]  /*113d0*/  LOP3.LUT R4, R9, UR30, R168, 0x96, !PT ;  /* 0x0000001e09047c12 */ /* 0x000fe6000f8e96a8 */
[--C-:B------:R-:W-:Y:S01]  /*113e0*/  FFMA.FTZ R188, R7, UR4, -R192.reuse ;  /* 0x0000000407bc7c23 */ /* 0x100fe200080108c0 */
[----:B------:R-:W-:Y:S01]  /*113f0*/  FFMA.FTZ R193, R23, UR4, -R192 ;  /* 0x0000000417c17c23 */ /* 0x000fe200080108c0 */
[----:B------:R-:W-:Y:S01]  /*11400*/  LOP3.LUT R8, R197, UR19, R8, 0x96, !PT ;  /* 0x00000013c5087c12 */ /* 0x000fe2000f8e9608 */
[----:B------:R-:W-:Y:S01]  /*11410*/  IMAD.WIDE.U32 R178, R4, -0x326172a9, RZ ;  /* 0xcd9e8d5704b27825 */ /* 0x000fe200078e00ff */
[----:B------:R-:W-:Y:S03]  /*11420*/  MUFU.EX2 R185, R185 ;  /* 0x000000b900b97308 */ /* 0x000fe60000000800 */
[----:B------:R-:W-:Y:S01]  /*11430*/  FFMA.FTZ R248, R34, UR4, -R192 ;  /* 0x0000000422f87c23 */ /* 0x000fe200080108c0 */
[----:B------:R-:W-:Y:S05]  /*11440*/  IMAD.WIDE.U32 R168, R8, -0x326172a9, RZ ;  /* 0xcd9e8d5708a87825 */ /* 0x000fea00078e00ff */
[----:B------:R-:W-:Y:S01]  /*11450*/  LOP3.LUT R4, R169, UR25, R178, 0x96, !PT ;  /* 0x00000019a9047c12 */ /* 0x000fe2000f8e96b2 */
[----:B------:R-:W2:Y:S01]  /*11460*/  MUFU.EX2 R186, R186 ;  /* 0x000000ba00ba7308 */ /* 0x000ea20000000800 */
[----:B------:R-:W-:Y:S02]  /*11470*/  SHF.R.U32.HI R8, RZ, 0x10, R168 ;  /* 0x00000010ff087819 */ /* 0x000fe400000116a8 */
[----:B------:R-:W-:Y:S02]  /*11480*/  LOP3.LUT R9, R4, 0xffff, RZ, 0xc0, !PT ;  /* 0x0000ffff04097812 */ /* 0x000fe400078ec0ff */
[----:B------:R-:W-:Y:S02]  /*11490*/  LOP3.LUT R6, R8, 0xff, RZ, 0xc0, !PT ;  /* 0x000000ff08067812 */ /* 0x000fe400078ec0ff */
[----:B------:R-:W-:Y:S03]  /*114a0*/  SHF.R.U32.HI R9, RZ, 0x8, R9 ;  /* 0x00000008ff097819 */ /* 0x000fe60000011609 */
[----:B------:R-:W-:Y:S01]  /*114b0*/  MUFU.EX2 R189, R189 ;  /* 0x000000bd00bd7308 */ /* 0x000fe20000000800 */
[----:B------:R-:W-:Y:S02]  /*114c0*/  LOP3.LUT R8, R4, 0xff, RZ, 0xc0, !PT ;  /* 0x000000ff04087812 */ /* 0x000fe400078ec0ff */
[----:B------:R-:W-:Y:S02]  /*114d0*/  LOP3.LUT R11, R168, 0xffff, RZ, 0xc0, !PT ;  /* 0x0000ffffa80b7812 */ /* 0x000fe400078ec0ff */
[--C-:B------:R-:W-:Y:S02]  /*114e0*/  SHF.R.U32.HI R10, RZ, 0x10, R4.reuse ;  /* 0x00000010ff0a7819 */ /* 0x100fe40000011604 */
[----:B------:R-:W-:Y:S01]  /*114f0*/  SHF.R.U32.HI R7, RZ, 0x18, R4 ;  /* 0x00000018ff077819 */ /* 0x000fe20000011604 */
[----:B------:R-:W-:Y:S01]  /*11500*/  FADD.FTZ R4, -R3, R0 ;  /* 0x0000000003047221 */ /* 0x000fe20000010100 */
[----:B------:R-:W-:Y:S01]  /*11510*/  PRMT R8, R8, 0x5410, R9 ;  /* 0x0000541008087816 */ /* 0x000fe20000000009 */
[----:B------:R-:W3:Y:S01]  /*11520*/  MUFU.EX2 R187, R187 ;  /* 0x000000bb00bb7308 */ /* 0x000ee20000000800 */
[----:B------:R-:W-:Y:S01]  /*11530*/  SHF.R.U32.HI R11, RZ, 0x8, R11 ;  /* 0x00000008ff0b7819 */ /* 0x000fe2000001160b */
[----:B------:R-:W-:Y:S01]  /*11540*/  FMUL.FTZ R0, R4, UR4 ;  /* 0x0000000404007c20 */ /* 0x000fe20008410000 */
[----:B------:R-:W-:Y:S02]  /*11550*/  LOP3.LUT R10, R10, 0xff, RZ, 0xc0, !PT ;  /* 0x000000ff0a0a7812 */ /* 0x000fe400078ec0ff */
[----:B------:R-:W-:Y:S02]  /*11560*/  LOP3.LUT R170, R168, 0xff, RZ, 0xc0, !PT ;  /* 0x000000ffa8aa7812 */ /* 0x000fe400078ec0ff */
[----:B------:R-:W-:Y:S03]  /*11570*/  SHF.R.U32.HI R5, RZ, 0x18, R168 ;  /* 0x00000018ff057819 */ /* 0x000fe600000116a8 */
[----:B------:R-:W-:Y:S01]  /*11580*/  MUFU.EX2 R191, R191 ;  /* 0x000000bf00bf7308 */ /* 0x000fe20000000800 */
[----:B------:R-:W-:Y:S02]  /*11590*/  PRMT R170, R170, 0x5410, R11 ;  /* 0x00005410aaaa7816 */ /* 0x000fe4000000000b */
[----:B------:R-:W-:Y:S02]  /*115a0*/  PRMT R4, R10, 0x5410, R7 ;  /* 0x000054100a047816 */ /* 0x000fe40000000007 */
[--C-:B------:R-:W-:Y:S02]  /*115b0*/  HSET2.LE.AND R168, R8, R235.reuse, PT ;  /* 0x000000eb08a87233 */ /* 0x100fe40003803000 */
[----:B------:R-:W-:Y:S03]  /*115c0*/  MOV R10, R178 ;  /* 0x000000b2000a7202 */ /* 0x000fe60000000f00 */
[----:B------:R-:W4:Y:S01]  /*115d0*/  MUFU.EX2 R188, R188 ;  /* 0x000000bc00bc7308 */ /* 0x000f220000000800 */
[----:B------:R-:W-:Y:S02]  /*115e0*/  MOV R11, R179 ;  /* 0x000000b3000b7202 */ /* 0x000fe40000000f00 */
[----:B------:R-:W-:Y:S02]  /*115f0*/  MOV R8, R176 ;  /* 0x000000b000087202 */ /* 0x000fe40000000f00 */
[----:B------:R-:W-:Y:S02]  /*11600*/  MOV R9, R177 ;  /* 0x000000b100097202 */ /* 0x000fe40000000f00 */
[----:B------:R-:W4:Y:S03]  /*11610*/  LDSM.16.MT88.4 R176, [R218+0x18000] ;  /* 0x01800000dab0783b */ /* 0x000f260000004200 */
[----:B------:R-:W4:Y:S01]  /*11620*/  MUFU.EX2 R2, R2 ;  /* 0x0000000200027308 */ /* 0x000f220000000800 */
[----:B------:R-:W-:Y:S02]  /*11630*/  PRMT R6, R6, 0x5410, R5 ;  /* 0x0000541006067816 */ /* 0x000fe40000000005 */
[--C-:B------:R-:W-:Y:S02]  /*11640*/  HSET2.LE.AND R170, R170, R235.reuse, PT ;  /* 0x000000ebaaaa7233 */ /* 0x100fe40003803000 */
[----:B-1----:R-:W-:Y:S02]  /*11650*/  F2FP.BF16.F32.PACK_AB R7, R184, R167 ;  /* 0x000000a7b807723e */ /* 0x002fe400000010ff */
[--C-:B------:R-:W-:Y:S03]  /*11660*/  HSET2.LE.AND R171, R6, R235.reuse, PT ;  /* 0x000000eb06ab7233 */ /* 0x100fe60003803000 */
[----:B------:R-:W1:Y:S01]  /*11670*/  MUFU.EX2 R0, R0 ;  /* 0x0000000000007308 */ /* 0x000e620000000800 */
[----:B--2---:R-:W-:Y:S02]  /*11680*/  F2FP.BF16.F32.PACK_AB R6, R186, R185 ;  /* 0x000000b9ba06723e */ /* 0x004fe400000010ff */
[--C-:B------:R-:W-:Y:S02]  /*11690*/  HSET2.LE.AND R169, R4, R235.reuse, PT ;  /* 0x000000eb04a97233 */ /* 0x100fe40003803000 */
[----:B---3--:R-:W-:Y:S02]  /*116a0*/  F2FP.BF16.F32.PACK_AB R5, R187, R189 ;  /* 0x000000bdbb05723e */ /* 0x008fe400000010ff */
[----:B----4-:R-:W-:Y:S03]  /*116b0*/  F2FP.BF16.F32.PACK_AB R4, R188, R191 ;  /* 0x000000bfbc04723e */ /* 0x010fe600000010ff */
[----:B------:R-:W-:Y:S01]  /*116c0*/  MUFU.EX2 R193, R193 ;  /* 0x000000c100c17308 */ /* 0x000fe20000000800 */
[----:B------:R-:W-:Y:S01]  /*116d0*/  LOP3.LUT R170, R170, R7, RZ, 0xc0, !PT ;  /* 0x00000007aaaa7212 */ /* 0x000fe200078ec0ff */
[C---:B------:R-:W-:Y:S01]  /*116e0*/  FMUL.FTZ R36, R2.reuse, R36 ;  /* 0x0000002402247220 */ /* 0x040fe20000410000 */
[----:B------:R-:W-:Y:S01]  /*116f0*/  LOP3.LUT R171, R171, R6, RZ, 0xc0, !PT ;  /* 0x00000006abab7212 */ /* 0x000fe200078ec0ff */
[C---:B------:R-:W-:Y:S01]  /*11700*/  FMUL.FTZ R37, R2.reuse, R37 ;  /* 0x0000002502257220 */ /* 0x040fe20000410000 */
[----:B------:R-:W-:Y:S01]  /*11710*/  MOV R6, R180 ;  /* 0x000000b400067202 */ /* 0x000fe20000000f00 */
[C---:B------:R-:W-:Y:S01]  /*11720*/  FMUL.FTZ R40, R2.reuse, R40 ;  /* 0x0000002802287220 */ /* 0x040fe20000410000 */
[----:B------:R-:W-:Y:S01]  /*11730*/  MOV R7, R181 ;  /* 0x000000b500077202 */ /* 0x000fe20000000f00 */
[----:B------:R-:W-:Y:S01]  /*11740*/  FMUL.FTZ R41, R2, R41 ;  /* 0x0000002902297220 */ /* 0x000fe20000410000 */
[----:B------:R-:W-:Y:S01]  /*11750*/  LOP3.LUT R168, R168, R5, RZ, 0xc0, !PT ;  /* 0x00000005a8a87212 */ /* 0x000fe200078ec0ff */
[C---:B------:R-:W-:Y:S01]  /*11760*/  FMUL.FTZ R5, R2.reuse, R161 ;  /* 0x000000a102057220 */ /* 0x040fe20000410000 */
[----:B------:R-:W-:Y:S01]  /*11770*/  LOP3.LUT R169, R169, R4, RZ, 0xc0, !PT ;  /* 0x00000004a9a97212 */ /* 0x000fe200078ec0ff */
[----:B------:R-:W-:Y:S01]  /*11780*/  FMUL.FTZ R4, R2, R160 ;  /* 0x000000a002047220 */ /* 0x000fe20000410000 */
[----:B------:R-:W-:Y:S01]  /*11790*/  MOV R160, R6 ;  /* 0x0000000600a07202 */ /* 0x000fe20000000f00 */
[----:B------:R-:W2:Y:S01]  /*117a0*/  LDSM.16.MT88.4 R180, [R217+0x18000] ;  /* 0x01800000d9b4783b */ /* 0x000ea20000004200 */
[----:B------:R-:W-:Y:S01]  /*117b0*/  MOV R161, R7 ;  /* 0x0000000700a17202 */ /* 0x000fe20000000f00 */
[C---:B-1----:R-:W-:Y:S01]  /*117c0*/  FMUL.FTZ R6, R0.reuse, R162 ;  /* 0x000000a200067220 */ /* 0x042fe20000410000 */
[----:B------:R-:W-:Y:S01]  /*117d0*/  FMUL.FTZ R7, R0, R163 ;  /* 0x000000a300077220 */ /* 0x000fe20000410000 */
[----:B------:R-:W-:Y:S01]  /*117e0*/  MOV R162, R8 ;  /* 0x0000000800a27202 */ /* 0x000fe20000000f00 */
[C---:B------:R-:W-:Y:S01]  /*117f0*/  FMUL.FTZ R8, R2.reuse, R156 ;  /* 0x0000009c02087220 */ /* 0x040fe20000410000 */
[----:B------:R-:W-:Y:S01]  /*11800*/  MOV R163, R9 ;  /* 0x0000000900a37202 */ /* 0x000fe20000000f00 */
[----:B------:R-:W-:Y:S01]  /*11810*/  FMUL.FTZ R9, R2, R157 ;  /* 0x0000009d02097220 */ /* 0x000fe20000410000 */
[----:B------:R-:W-:Y:S01]  /*11820*/  MOV R156, R10 ;  /* 0x0000000a009c7202 */ /* 0x000fe20000000f00 */
[C---:B------:R-:W-:Y:S01]  /*11830*/  FMUL.FTZ R10, R0.reuse, R158 ;  /* 0x0000009e000a7220 */ /* 0x040fe20000410000 */
[C---:B------:R-:W-:Y:S01]  /*11840*/  HMMA.16816.F32.BF16 R4, R168.reuse, R172, R4 ;  /* 0x000000aca804723c */ /* 0x040fe20000041804 */
[----:B------:R-:W-:Y:S04]  /*11850*/  MUFU.EX2 R248, R248 ;  /* 0x000000f800f87308 */ /* 0x000fe80000000800 */
[----:B------:R-:W-:Y:S01]  /*11860*/  MOV R157, R11 ;  /* 0x0000000b009d7202 */ /* 0x000fe20000000f00 */
[C---:B------:R-:W-:Y:S01]  /*11870*/  FMUL.FTZ R11, R0.reuse, R159 ;  /* 0x0000009f000b7220 */ /* 0x040fe20000410000 */
[----:B------:R-:W-:Y:S01]  /*11880*/  MOV R172, R156 ;  /* 0x0000009c00ac7202 */ /* 0x000fe20000000f00 */
[C---:B------:R-:W-:Y:S03]  /*11890*/  FMUL.FTZ R38, R0.reuse, R38 ;  /* 0x0000002600267220 */ /* 0x040fe60000410000 */
[----:B------:R-:W-:Y:S01]  /*118a0*/  MOV R173, R157 ;  /* 0x0000009d00ad7202 */ /* 0x000fe20000000f00 */
[C---:B------:R-:W-:Y:S01]  /*118b0*/  FMUL.FTZ R39, R0.reuse, R39 ;  /* 0x0000002700277220 */ /* 0x040fe20000410000 */
[C---:B------:R-:W-:Y:S01]  /*118c0*/  HMMA.16816.F32.BF16 R8, R168.reuse, R174, R8 ;  /* 0x000000aea808723c */ /* 0x040fe20000041808 */
[----:B------:R-:W1:Y:S02]  /*118d0*/  LDSM.16.MT88.4 R156, [R216+0x18000] ;  /* 0x01800000d89c783b */ /* 0x000e640000004200 */
[C---:B------:R-:W-:Y:S01]  /*118e0*/  FMUL.FTZ R42, R0.reuse, R42 ;  /* 0x0000002a002a7220 */ /* 0x040fe20000410000 */
[----:B------:R-:W-:Y:S01]  /*118f0*/  FMUL.FTZ R43, R0, R43 ;  /* 0x0000002b002b7220 */ /* 0x000fe20000410000 */
[C---:B------:R-:W-:Y:S01]  /*11900*/  FMUL.FTZ R44, R2.reuse, R44 ;  /* 0x0000002c022c7220 */ /* 0x040fe20000410000 */
[C---:B------:R-:W-:Y:S05]  /*11910*/  HMMA.16816.F32.BF16 R36, R168.reuse, R176, R36 ;  /* 0x000000b0a824723c */ /* 0x040fea0000041824 */
[----:B------:R-:W-:Y:S01]  /*11920*/  FMUL.FTZ R45, R2, R45 ;  /* 0x0000002d022d7220 */ /* 0x000fe20000410000 */
[C---:B------:R-:W-:Y:S05]  /*11930*/  HMMA.16816.F32.BF16 R40, R168.reuse, R178, R40 ;  /* 0x000000b2a828723c */ /* 0x040fea0000041828 */
[C---:B------:R-:W-:Y:S01]  /*11940*/  FMUL.FTZ R46, R0.reuse, R46 ;  /* 0x0000002e002e7220 */ /* 0x040fe20000410000 */
[----:B------:R-:W-:Y:S01]  /*11950*/  FMUL.FTZ R47, R0, R47 ;  /* 0x0000002f002f7220 */ /* 0x000fe20000410000 */
[----:B------:R-:W-:Y:S01]  /*11960*/  MOV R176, R162 ;  /* 0x000000a200b07202 */ /* 0x000fe20000000f00 */
[C---:B------:R-:W-:Y:S03]  /*11970*/  FMUL.FTZ R48, R2.reuse, R48 ;  /* 0x0000003002307220 */ /* 0x040fe60000410000 */
[----:B------:R-:W-:Y:S01]  /*11980*/  MOV R177, R163 ;  /* 0x000000a300b17202 */ /* 0x000fe20000000f00 */
[----:B------:R-:W-:Y:S01]  /*11990*/  FMUL.FTZ R49, R2, R49 ;  /* 0x0000003102317220 */ /* 0x000fe20000410000 */
[C---:B--2---:R-:W-:Y:S03]  /*119a0*/  HMMA.16816.F32.BF16 R44, R168.reuse, R180, R44 ;  /* 0x000000b4a82c723c */ /* 0x044fe6000004182c */
[----:B------:R-:W-:Y:S01]  /*119b0*/  MOV R178, R160 ;  /* 0x000000a000b27202 */ /* 0x000fe20000000f00 */
[C---:B------:R-:W-:Y:S01]  /*119c0*/  FMUL.FTZ R50, R0.reuse, R50 ;  /* 0x0000003200327220 */ /* 0x040fe20000410000 */
[----:B------:R-:W-:Y:S01]  /*119d0*/  MOV R179, R161 ;  /* 0x000000a100b37202 */ /* 0x000fe20000000f00 */
[----:B------:R-:W-:Y:S01]  /*119e0*/  FMUL.FTZ R51, R0, R51 ;  /* 0x0000003300337220 */ /* 0x000fe20000410000 */
[----:B------:R-:W2:Y:S01]  /*119f0*/  LDSM.16.MT88.4 R160, [R220+0x1a000] ;  /* 0x01a00000dca0783b */ /* 0x000ea20000004200 */
[----:B------:R-:W-:Y:S03]  /*11a00*/  MOV R180, R172 ;  /* 0x000000ac00b47202 */ /* 0x000fe60000000f00 */
[----:B------:R-:W-:Y:S01]  /*11a10*/  MOV R181, R173 ;  /* 0x000000ad00b57202 */ /* 0x000fe20000000f00 */
[C---:B------:R-:W-:Y:S01]  /*11a20*/  FMUL.FTZ R52, R2.reuse, R52 ;  /* 0x0000003402347220 */ /* 0x040fe20000410000 */
[C---:B------:R-:W-:Y:S02]  /*11a30*/  HMMA.16816.F32.BF16 R48, R168.reuse, R182, R48 ;  /* 0x000000b6a830723c */ /* 0x040fe40000041830 */
[----:B------:R-:W3:Y:S01]  /*11a40*/  LDSM.16.MT88.4 R172, [R218+0x1a000] ;  /* 0x01a00000daac783b */ /* 0x000ee20000004200 */
[----:B------:R-:W-:Y:S01]  /*11a50*/  FMUL.FTZ R53, R2, R53 ;  /* 0x0000003502357220 */ /* 0x000fe20000410000 */
[C---:B------:R-:W-:Y:S01]  /*11a60*/  FMUL.FTZ R54, R0.reuse, R54 ;  /* 0x0000003600367220 */ /* 0x040fe20000410000 */
[----:B------:R-:W-:Y:S01]  /*11a70*/  FMUL.FTZ R55, R0, R55 ;  /* 0x0000003700377220 */ /* 0x000fe20000410000 */
[C---:B------:R-:W-:Y:S01]  /*11a80*/  FMUL.FTZ R56, R2.reuse, R56 ;  /* 0x0000003802387220 */ /* 0x040fe20000410000 */
[----:B------:R-:W-:Y:S01]  /*11a90*/  FMUL.FTZ R57, R2, R57 ;  /* 0x0000003902397220 */ /* 0x000fe20000410000 */
[C---:B------:R-:W-:Y:S03]  /*11aa0*/  FMUL.FTZ R58, R0.reuse, R58 ;  /* 0x0000003a003a7220 */ /* 0x040fe60000410000 */
[----:B------:R-:W-:Y:S01]  /*11ab0*/  FMUL.FTZ R59, R0, R59 ;  /* 0x0000003b003b7220 */ /* 0x000fe20000410000 */
[C---:B-1----:R-:W-:Y:S03]  /*11ac0*/  HMMA.16816.F32.BF16 R52, R168.reuse, R156, R52 ;  /* 0x0000009ca834723c */ /* 0x042fe60000041834 */
[C---:B------:R-:W-:Y:S01]  /*11ad0*/  FMUL.FTZ R60, R2.reuse, R60 ;  /* 0x0000003c023c7220 */ /* 0x040fe20000410000 */
[----:B------:R-:W-:Y:S01]  /*11ae0*/  FMUL.FTZ R61, R2, R61 ;  /* 0x0000003d023d7220 */ /* 0x000fe20000410000 */
[C---:B------:R-:W-:Y:S01]  /*11af0*/  FMUL.FTZ R62, R0.reuse, R62 ;  /* 0x0000003e003e7220 */ /* 0x040fe20000410000 */
[C---:B------:R-:W-:Y:S01]  /*11b00*/  HMMA.16816.F32.BF16 R56, R168.reuse, R158, R56 ;  /* 0x0000009ea838723c */ /* 0x040fe20000041838 */
[----:B------:R-:W1:Y:S04]  /*11b10*/  LDSM.16.MT88.4 R156, [R217+0x1a000] ;  /* 0x01a00000d99c783b */ /* 0x000e680000004200 */
        /* <DEDUP_REMOVED lines=9> */
[C---:B--2---:R-:W-:Y:S03]  /*11bb0*/  HMMA.16816.F32.BF16 R60, R168.reuse, R160, R60 ;  /* 0x000000a0a83c723c */ /* 0x044fe6000004183c */
[C---:B------:R-:W-:Y:S01]  /*11bc0*/  FMUL.FTZ R72, R2.reuse, R72 ;  /* 0x0000004802487220 */ /* 0x040fe20000410000 */
[----:B------:R-:W-:Y:S01]  /*11bd0*/  FMUL.FTZ R73, R2, R73 ;  /* 0x0000004902497220 */ /* 0x000fe20000410000 */
[C---:B------:R-:W-:Y:S01]  /*11be0*/  FMUL.FTZ R74, R0.reuse, R74 ;  /* 0x0000004a004a7220 */ /* 0x040fe20000410000 */
[C---:B------:R-:W-:Y:S01]  /*11bf0*/  HMMA.16816.F32.BF16 R64, R168.reuse, R162, R64 ;  /* 0x000000a2a840723c */ /* 0x040fe20000041840 */
[----:B------:R-:W2:Y:S04]  /*11c00*/  LDSM.16.MT88.4 R160, [R216+0x1a000] ;  /* 0x01a00000d8a0783b */ /* 0x000ea80000004200 */
[----:B------:R-:W-:Y:S01]  /*11c10*/  FMUL.FTZ R75, R0, R75 ;  /* 0x0000004b004b7220 */ /* 0x000fe20000410000 */
[C---:B---3--:R-:W-:Y:S05]  /*11c20*/  HMMA.16816.F32.BF16 R68, R168.reuse, R172, R68 ;  /* 0x000000aca844723c */ /* 0x048fea0000041844 */
[C---:B------:R-:W-:Y:S01]  /*11c30*/  FMUL.FTZ R76, R2.reuse, R76 ;  /* 0x0000004c024c7220 */ /* 0x040fe20000410000 */
[C---:B------:R-:W-:Y:S01]  /*11c40*/  HMMA.16816.F32.BF16 R72, R168.reuse, R174, R72 ;  /* 0x000000aea848723c */ /* 0x040fe20000041848 */
[----:B------:R-:W3:Y:S04]  /*11c50*/  LDSM.16.MT88.4 R172, [R220+0x1c000] ;  /* 0x01c00000dcac783b */ /* 0x000ee80000004200 */
[----:B------:R-:W-:Y:S01]  /*11c60*/  FMUL.FTZ R77, R2, R77 ;  /* 0x0000004d024d7220 */ /* 0x000fe20000410000 */
[C---:B------:R-:W-:Y:S01]  /*11c70*/  FMUL.FTZ R78, R0.reuse, R78 ;  /* 0x0000004e004e7220 */ /* 0x040fe20000410000 */
[----:B------:R-:W-:Y:S01]  /*11c80*/  FMUL.FTZ R79, R0, R79 ;  /* 0x0000004f004f7220 */ /* 0x000fe20000410000 */
[C---:B------:R-:W-:Y:S03]  /*11c90*/  FMUL.FTZ R80, R2.reuse, R80 ;  /* 0x0000005002507220 */ /* 0x040fe60000410000 */
[----:B------:R-:W-:Y:S01]  /*11ca0*/  FMUL.FTZ R81, R2, R81 ;  /* 0x0000005102517220 */ /* 0x000fe20000410000 */
[C---:B------:R-:W-:Y:S01]  /*11cb0*/  FMUL.FTZ R82, R0.reuse, R82 ;  /* 0x0000005200527220 */ /* 0x040fe20000410000 */
        /* <DEDUP_REMOVED lines=23> */
[C---:B---3--:R-:W-:Y:S03]  /*11e30*/  HMMA.16816.F32.BF16 R92, R168.reuse, R172, R92 ;  /* 0x000000aca85c723c */ /* 0x048fe6000004185c */
[C---:B------:R-:W-:Y:S01]  /*11e40*/  FMUL.FTZ R100, R2.reuse, R100 ;  /* 0x0000006402647220 */ /* 0x040fe20000410000 */
[----:B------:R-:W-:Y:S01]  /*11e50*/  FMUL.FTZ R101, R2, R101 ;  /* 0x0000006502657220 */ /* 0x000fe20000410000 */
        /* <DEDUP_REMOVED lines=48> */
[----:B------:R-:W-:Y:S01]  /*12160*/  LOP3.LUT R180, R181, UR35, R198, 0x96, !PT ;  /* 0x00000023b5b47c12 */ /* 0x000fe2000f8e96c6 */
[----:B------:R-:W-:Y:S01]  /*12170*/  FMUL.FTZ R136, R2, R136 ;  /* 0x0000008802887220 */ /* 0x000fe20000410000 */
[----:B------:R-:W-:Y:S03]  /*12180*/  MOV R198, R178 ;  /* 0x000000b200c67202 */ /* 0x000fe60000000f00 */
[----:B------:R-:W-:Y:S01]  /*12190*/  MOV R182, R176 ;  /* 0x000000b000b67202 */ /* 0x000fe20000000f00 */
[C---:B--2---:R-:W-:Y:S03]  /*121a0*/  HMMA.16816.F32.BF16 R132, R168.reuse, R160, R132 ;  /* 0x000000a0a884723c */ /* 0x044fe60000041884 */
[----:B------:R-:W-:Y:S01]  /*121b0*/  MOV R183, R177 ;  /* 0x000000b100b77202 */ /* 0x000fe20000000f00 */
[--C-:B------:R-:W-:Y:S01]  /*121c0*/  FFMA.FTZ R178, R18, UR4, -R192.reuse ;  /* 0x0000000412b27c23 */ /* 0x100fe200080108c0 */
[----:B------:R-:W-:Y:S01]  /*121d0*/  MOV R199, R179 ;  /* 0x000000b300c77202 */ /* 0x000fe20000000f00 */
[----:B------:R-:W-:Y:S01]  /*121e0*/  FFMA.FTZ R179, R19, UR4, -R192 ;  /* 0x0000000413b37c23 */ /* 0x000fe200080108c0 */
[--C-:B------:R-:W-:Y:S01]  /*121f0*/  FFMA.FTZ R176, R16, UR4, -R190.reuse ;  /* 0x0000000410b07c23 */ /* 0x100fe200080108be */
[----:B------:R-:W-:Y:S02]  /*12200*/  FFMA.FTZ R177, R17, UR4, -R190 ;  /* 0x0000000411b17c23 */ /* 0x000fe400080108be */
[----:B------:R-:W-:Y:S01]  /*12210*/  MUFU.EX2 R178, R178 ;  /* 0x000000b200b27308 */ /* 0x000fe20000000800 */
[C---:B------:R-:W-:Y:S01]  /*12220*/  FMUL.FTZ R18, R0.reuse, R154 ;  /* 0x0000009a00127220 */ /* 0x040fe20000410000 */
[----:B------:R-:W-:Y:S01]  /*12230*/  FMUL.FTZ R19, R0, R155 ;  /* 0x0000009b00137220 */ /* 0x000fe20000410000 */
[C---:B------:R-:W-:Y:S01]  /*12240*/  FMUL.FTZ R16, R2.reuse, R152 ;  /* 0x0000009802107220 */ /* 0x040fe20000410000 */
[C---:B------:R-:W-:Y:S01]  /*12250*/  FMUL.FTZ R17, R2.reuse, R153 ;  /* 0x0000009902117220 */ /* 0x040fe20000410000 */
[----:B------:R-:W-:Y:S01]  /*12260*/  FMUL.FTZ R137, R2, R137 ;  /* 0x0000008902897220 */ /* 0x000fe20000410000 */
[C---:B------:R-:W-:Y:S01]  /*12270*/  FMUL.FTZ R138, R0.reuse, R138 ;  /* 0x0000008a008a7220 */ /* 0x040fe20000410000 */
[----:B------:R-:W-:Y:S01]  /*12280*/  FMUL.FTZ R139, R0, R139 ;  /* 0x0000008b008b7220 */ /* 0x000fe20000410000 */
[----:B------:R-:W-:Y:S04]  /*12290*/  IMAD.WIDE.U32 R180, R180, -0x2daee0ad, RZ ;  /* 0xd2511f53b4b47825 */ /* 0x000fe800078e00ff */
[----:B------:R-:W-:Y:S01]  /*122a0*/  FMUL.FTZ R140, R2, R140 ;  /* 0x0000008c028c7220 */ /* 0x000fe20000410000 */
[----:B------:R-:W-:Y:S01]  /*122b0*/  MUFU.EX2 R179, R179 ;  /* 0x000000b300b37308 */ /* 0x000fe20000000800 */
[C---:B------:R-:W-:Y:S03]  /*122c0*/  HMMA.16816.F32.BF16 R16, R168.reuse, R162, R16 ;  /* 0x000000a2a810723c */ /* 0x040fe60000041810 */
[----:B------:R-:W-:Y:S01]  /*122d0*/  LOP3.LUT R153, R180, 0xffff, RZ, 0xc0, !PT ;  /* 0x0000ffffb4997812 */ /* 0x000fe200078ec0ff */
[----:B------:R-:W-:Y:S01]  /*122e0*/  FMUL.FTZ R141, R2, R141 ;  /* 0x0000008d028d7220 */ /* 0x000fe20000410000 */
[----:B------:R-:W-:Y:S01]  /*122f0*/  LOP3.LUT R152, R180, 0xff, RZ, 0xc0, !PT ;  /* 0x000000ffb4987812 */ /* 0x000fe200078ec0ff */
[C---:B---3--:R-:W-:Y:S03]  /*12300*/  HMMA.16816.F32.BF16 R136, R168.reuse, R172, R136 ;  /* 0x000000aca888723c */ /* 0x048fe60000041888 */
[----:B------:R-:W-:Y:S02]  /*12310*/  MUFU.EX2 R176, R176 ;  /* 0x000000b000b07308 */ /* 0x000fe40000000800 */
[C---:B------:R-:W-:Y:S01]  /*12320*/  FMUL.FTZ R142, R0.reuse, R142 ;  /* 0x0000008e008e7220 */ /* 0x040fe20000410000 */
[----:B------:R-:W-:Y:S01]  /*12330*/  FMUL.FTZ R143, R0, R143 ;  /* 0x0000008f008f7220 */ /* 0x000fe20000410000 */
[----:B------:R-:W-:Y:S01]  /*12340*/  SHF.R.U32.HI R153, RZ, 0x8, R153 ;  /* 0x00000008ff997819 */ /* 0x000fe20000011699 */
[----:B------:R-:W-:Y:S05]  /*12350*/  FMUL.FTZ R144, R2, R144 ;  /* 0x0000009002907220 */ /* 0x000fea0000410000 */
[----:B------:R-:W2:Y:S01]  /*12360*/  MUFU.EX2 R177, R177 ;  /* 0x000000b100b17308 */ /* 0x000ea20000000800 */
[----:B------:R-:W-:Y:S01]  /*12370*/  PRMT R172, R152, 0x5410, R153 ;  /* 0x0000541098ac7816 */ /* 0x000fe20000000099 */
[----:B------:R-:W-:Y:S01]  /*12380*/  FMUL.FTZ R145, R2, R145 ;  /* 0x0000009102917220 */ /* 0x000fe20000410000 */
[C---:B------:R-:W-:Y:S01]  /*12390*/  HMMA.16816.F32.BF16 R140, R168.reuse, R174, R140 ;  /* 0x000000aea88c723c */ /* 0x040fe2000004188c */
[----:B------:R-:W3:Y:S02]  /*123a0*/  LDSM.16.MT88.4 R152, [R220+0x18800] ;  /* 0x01880000dc98783b */ /* 0x000ee40000004200 */
[C---:B------:R-:W-:Y:S01]  /*123b0*/  FMUL.FTZ R146, R0.reuse, R146 ;  /* 0x0000009200927220 */ /* 0x040fe20000410000 */
[----:B------:R-:W-:Y:S01]  /*123c0*/  FMUL.FTZ R147, R0, R147 ;  /* 0x0000009300937220 */ /* 0x000fe20000410000 */
[----:B------:R-:W-:Y:S01]  /*123d0*/  SHF.R.U32.HI R161, RZ, 0x10, R180 ;  /* 0x00000010ffa17819 */ /* 0x000fe200000116b4 */
[----:B------:R-:W-:Y:S01]  /*123e0*/  FFMA.FTZ R189, R2, R251, R189 ;  /* 0x000000fb02bd7223 */ /* 0x000fe200000100bd */
[----:B------:R-:W-:Y:S01]  /*123f0*/  MOV R174, R182 ;  /* 0x000000b600ae7202 */ /* 0x000fe20000000f00 */
[--C-:B------:R-:W-:Y:S03]  /*12400*/  FFMA.FTZ R182, R15, UR4, -R192.reuse ;  /* 0x000000040fb67c23 */ /* 0x100fe600080108c0 */
[C---:B-1----:R-:W-:Y:S03]  /*12410*/  HMMA.16816.F32.BF16 R144, R168.reuse, R156, R144 ;  /* 0x0000009ca890723c */ /* 0x042fe60000041890 */
[----:B------:R-:W-:Y:S01]  /*12420*/  MOV R175, R183 ;  /* 0x000000b700af7202 */ /* 0x000fe20000000f00 */
[----:B------:R-:W-:Y:S01]  /*12430*/  FFMA.FTZ R183, R14, UR4, -R192 ;  /* 0x000000040eb77c23 */ /* 0x000fe200080108c0 */
[----:B------:R-:W-:Y:S01]  /*12440*/  SHF.R.U32.HI R166, RZ, 0x18, R180 ;  /* 0x00000018ffa67819 */ /* 0x000fe200000116b4 */
[----:B------:R-:W-:Y:S01]  /*12450*/  FFMA.FTZ R180, R12, UR4, -R190 ;  /* 0x000000040cb47c23 */ /* 0x000fe200080108be */
[----:B------:R-:W-:Y:S01]  /*12460*/  LOP3.LUT R196, R181, UR20, R196, 0x96, !PT ;  /* 0x00000014b5c47c12 */ /* 0x000fe2000f8e96c4 */
[----:B------:R-:W-:Y:S01]  /*12470*/  FFMA.FTZ R181, R13, UR4, -R190 ;  /* 0x000000040db57c23 */ /* 0x000fe200080108be */
[----:B------:R-:W-:Y:S02]  /*12480*/  MUFU.EX2 R182, R182 ;  /* 0x000000b600b67308 */ /* 0x000fe40000000800 */
[----:B------:R-:W-:Y:S01]  /*12490*/  LOP3.LUT R161, R161, 0xff, RZ, 0xc0, !PT ;  /* 0x000000ffa1a17812 */ /* 0x000fe200078ec0ff */
[----:B------:R-:W-:Y:S01]  /*124a0*/  FMUL.FTZ R13, R2, R149 ;  /* 0x00000095020d7220 */ /* 0x000fe20000410000 */
[----:B------:R-:W-:Y:S01]  /*124b0*/  SHF.R.U32.HI R12, RZ, 0x10, R196 ;  /* 0x00000010ff0c7819 */ /* 0x000fe200000116c4 */
[C---:B------:R-:W-:Y:S01]  /*124c0*/  FMUL.FTZ R14, R0.reuse, R150 ;  /* 0x00000096000e7220 */ /* 0x040fe20000410000 */
[----:B------:R-:W-:Y:S01]  /*124d0*/  PRMT R166, R161, 0x5410, R166 ;  /* 0x00005410a1a67816 */ /* 0x000fe200000000a6 */
[----:B------:R-:W-:Y:S01]  /*124e0*/  FMUL.FTZ R15, R0, R151 ;  /* 0x00000097000f7220 */ /* 0x000fe20000410000 */
[----:B------:R-:W1:Y:S01]  /*124f0*/  LDSM.16.MT88.4 R160, [R218+0x18800] ;  /* 0x01880000daa0783b */ /* 0x000e620000004200 */
[----:B------:R-:W-:Y:S01]  /*12500*/  LOP3.LUT R156, R196, 0xff, RZ, 0xc0, !PT ;  /* 0x000000ffc49c7812 */ /* 0x000fe200078ec0ff */
[----:B------:R-:W-:Y:S01]  /*12510*/  MUFU.EX2 R180, R180 ;  /* 0x000000b400b47308 */ /* 0x000fe20000000800 */
[----:B------:R-:W-:Y:S01]  /*12520*/  SHF.R.U32.HI R157, RZ, 0x18, R196 ;  /* 0x00000018ff9d7819 */ /* 0x000fe200000116c4 */
[----:B------:R-:W-:Y:S01]  /*12530*/  FFMA.FTZ R191, R0, R249, R191 ;  /* 0x000000f900bf7223 */ /* 0x000fe200000100bf */
[----:B------:R-:W-:Y:S01]  /*12540*/  LOP3.LUT R165, R196, 0xffff, RZ, 0xc0, !PT ;  /* 0x0000ffffc4a57812 */ /* 0x000fe200078ec0ff */
[----:B------:R-:W-:Y:S01]  /*12550*/  FADD.FTZ R0, R187, R189 ;  /* 0x000000bdbb007221 */ /* 0x000fe20000010000 */
[----:B------:R-:W-:Y:S01]  /*12560*/  LOP3.LUT R196, R12, 0xff, RZ, 0xc0, !PT ;  /* 0x000000ff0cc47812 */ /* 0x000fe200078ec0ff */
[----:B------:R-:W-:Y:S01]  /*12570*/  FMUL.FTZ R12, R2, R148 ;  /* 0x00000094020c7220 */ /* 0x000fe20000410000 */
[----:B------:R-:W-:Y:S03]  /*12580*/  SHF.R.U32.HI R165, RZ, 0x8, R165 ;  /* 0x00000008ffa57819 */ /* 0x000fe600000116a5 */
[----:B------:R-:W4:Y:S01]  /*12590*/  MUFU.EX2 R181, R181 ;  /* 0x000000b500b57308 */ /* 0x000f220000000800 */
[--C-:B------:R-:W-:Y:S01]  /*125a0*/  HSET2.LE.AND R150, R172, R235.reuse, PT ;  /* 0x000000ebac967233 */ /* 0x100fe20003803000 */
[----:B------:R-:W-:Y:S01]  /*125b0*/  FADD.FTZ R188, R188, R191 ;  /* 0x000000bfbcbc7221 */ /* 0x000fe20000010000 */
[----:B------:R-:W-:Y:S01]  /*125c0*/  PRMT R148, R156, 0x5410, R165 ;  /* 0x000054109c947816 */ /* 0x000fe200000000a5 */
[----:B------:R-:W-:Y:S01]  /*125d0*/  FADD.FTZ R167, R167, R0 ;  /* 0x00000000a7a77221 */ /* 0x000fe20000010000 */
[----:B------:R-:W-:Y:S05]  /*125e0*/  HMMA.16816.F32.BF16 R12, R168, R158, R12 ;  /* 0x0000009ea80c723c */ /* 0x000fea000004180c */
[----:B------:R-:W3:Y:S01]  /*125f0*/  MUFU.EX2 R183, R183 ;  /* 0x000000b700b77308 */ /* 0x000ee20000000800 */
[----:B------:R-:W-:Y:S01]  /*12600*/  PRMT R196, R196, 0x5410, R157 ;  /* 0x00005410c4c47816 */ /* 0x000fe2000000009d */
[----:B------:R-:W-:Y:S01]  /*12610*/  FADD.FTZ R185, R185, R188 ;  /* 0x000000bcb9b97221 */ /* 0x000fe20000010000 */
[----:B------:R-:W-:Y:S03]  /*12620*/  MOV R156, R174 ;  /* 0x000000ae009c7202 */ /* 0x000fe60000000f00 */
[----:B------:R-:W-:Y:S01]  /*12630*/  FADD.FTZ R167, R184, R167 ;  /* 0x000000a7b8a77221 */ /* 0x000fe20000010000 */
[----:B------:R-:W-:Y:S02]  /*12640*/  MOV R157, R175 ;  /* 0x000000af009d7202 */ /* 0x000fe40000000f00 */
[----:B------:R-:W1:Y:S01]  /*12650*/  LDSM.16.MT88.4 R172, [R217+0x18800] ;  /* 0x01880000d9ac783b */ /* 0x000e620000004200 */
[----:B--2---:R-:W-:Y:S01]  /*12660*/  F2FP.BF16.F32.PACK_AB R149, R177, R176 ;  /* 0x000000b0b195723e */ /* 0x004fe200000010ff */
[----:B------:R-:W-:Y:S01]  /*12670*/  FADD.FTZ R186, R186, R185 ;  /* 0x000000b9baba7221 */ /* 0x000fe20000010000 */
[----:B------:R-:W-:Y:S02]  /*12680*/  MOV R170, R156 ;  /* 0x0000009c00aa7202 */ /* 0x000fe40000000f00 */
[----:B------:R-:W-:Y:S02]  /*12690*/  LOP3.LUT R150, R150, R149, RZ, 0xc0, !PT ;  /* 0x0000009596967212 */ /* 0x000fe400078ec0ff */
[--C-:B------:R-:W-:Y:S02]  /*126a0*/  HSET2.LE.AND R151, R166, R235.reuse, PT ;  /* 0x000000eba6977233 */ /* 0x100fe40003803000 */
[--C-:B------:R-:W-:Y:S02]  /*126b0*/  HSET2.LE.AND R148, R148, R235.reuse, PT ;  /* 0x000000eb94947233 */ /* 0x100fe40003803000 */
[--C-:B------:R-:W-:Y:S02]  /*126c0*/  HSET2.LE.AND R149, R196, R235.reuse, PT ;  /* 0x000000ebc4957233 */ /* 0x100fe40003803000 */
[----:B------:R-:W-:Y:S02]  /*126d0*/  F2FP.BF16.F32.PACK_AB R156, R179, R178 ;  /* 0x000000b2b39c723e */ /* 0x000fe400000010ff */
[----:B----4-:R-:W-:Y:S01]  /*126e0*/  F2FP.BF16.F32.PACK_AB R165, R181, R180 ;  /* 0x000000b4b5a5723e */ /* 0x010fe200000010ff */
[----:B------:R-:W-:Y:S01]  /*126f0*/  FADD.FTZ R180, R180, R167 ;  /* 0x000000a7b4b47221 */ /* 0x000fe20000010000 */
[C---:B---3--:R-:W-:Y:S01]  /*12700*/  F2FP.BF16.F32.PACK_AB R166, R182.reuse, R183 ;  /* 0x000000b7b6a6723e */ /* 0x048fe200000010ff */
[----:B------:R-:W-:Y:S01]  /*12710*/  FADD.FTZ R183, R183, R186 ;  /* 0x000000bab7b77221 */ /* 0x000fe20000010000 */
[----:B------:R-:W-:Y:S01]  /*12720*/  MOV R158, R200 ;  /* 0x000000c8009e7202 */ /* 0x000fe20000000f00 */
[----:B------:R-:W-:Y:S01]  /*12730*/  FADD.FTZ R181, R181, R180 ;  /* 0x000000b4b5b57221 */ /* 0x000fe20000010000 */
[----:B------:R-:W-:Y:S01]  /*12740*/  MOV R159, R201 ;  /* 0x000000c9009f7202 */ /* 0x000fe20000000f00 */
[----:B------:R-:W-:Y:S01]  /*12750*/  FADD.FTZ R183, R182, R183 ;  /* 0x000000b7b6b77221 */ /* 0x000fe20000010000 */
[----:B------:R-:W-:Y:S01]  /*12760*/  LOP3.LUT R151, R151, R156, RZ, 0xc0, !PT ;  /* 0x0000009c97977212 */ /* 0x000fe200078ec0ff */
[----:B------:R2:W5:Y:S01]  /*12770*/  LDL.LU.64 R200, [R1+0x28] ;  /* 0x0000280001c87983 */ /* 0x0005620000300a00 */
[----:B------:R-:W-:Y:S01]  /*12780*/  LOP3.LUT R148, R148, R165, RZ, 0xc0, !PT ;  /* 0x000000a594947212 */ /* 0x000fe200078ec0ff */
[----:B------:R-:W-:Y:S01]  /*12790*/  FADD.FTZ R176, R176, R181 ;  /* 0x000000b5b0b07221 */ /* 0x000fe20000010000 */
[----:B------:R-:W-:Y:S01]  /*127a0*/  LOP3.LUT R149, R149, R166, RZ, 0xc0, !PT ;  /* 0x000000a695957212 */ /* 0x000fe200078ec0ff */
[----:B------:R-:W-:Y:S01]  /*127b0*/  FFMA.FTZ R166, R25, UR4, -R190 ;  /* 0x0000000419a67c23 */ /* 0x000fe200080108be */
[----:B------:R-:W-:Y:S01]  /*127c0*/  MOV R171, R157 ;  /* 0x0000009d00ab7202 */ /* 0x000fe20000000f00 */
[----:B------:R-:W-:Y:S01]  /*127d0*/  FADD.FTZ R178, R178, R183 ;  /* 0x000000b7b2b27221 */ /* 0x000fe20000010000 */
[----:B------:R-:W-:Y:S01]  /*127e0*/  MOV R196, R158 ;  /* 0x0000009e00c47202 */ /* 0x000fe20000000f00 */
[----:B------:R-:W-:Y:S01]  /*127f0*/  FADD.FTZ R176, R177, R176 ;  /* 0x000000b0b1b07221 */ /* 0x000fe20000010000 */
[----:B------:R-:W-:Y:S01]  /*12800*/  MOV R197, R159 ;  /* 0x0000009f00c57202 */ /* 0x000fe20000000f00 */
[C---:B------:R-:W-:Y:S01]  /*12810*/  HMMA.16816.F32.BF16 R4, R148.reuse, R152, R4 ;  /* 0x000000989404723c */ /* 0x040fe20000041804 */
[----:B------:R-:W3:Y:S01]  /*12820*/  LDSM.16.MT88.4 R156, [R216+0x18800] ;  /* 0x01880000d89c783b */ /* 0x000ee20000004200 */
[----:B------:R-:W-:Y:S01]  /*12830*/  MUFU.EX2 R166, R166 ;  /* 0x000000a600a67308 */ /* 0x000fe20000000800 */
[----:B------:R-:W-:Y:S02]  /*12840*/  MOV R165, UR37 ;  /* 0x0000002500a57c02 */ /* 0x000fe40008000f00 */
[----:B------:R-:W-:Y:S01]  /*12850*/  MOV R0, R3 ;  /* 0x0000000300007202 */ /* 0x000fe20000000f00 */
[C---:B------:R-:W-:Y:S05]  /*12860*/  HMMA.16816.F32.BF16 R8, R148.reuse, R154, R8 ;  /* 0x0000009a9408723c */ /* 0x040fea0000041808 */
[----:B------:R-:W-:Y:S01]  /*12870*/  MOV R152, R170 ;  /* 0x000000aa00987202 */ /* 0x000fe20000000f00 */
[C---:B-1----:R-:W-:Y:S05]  /*12880*/  HMMA.16816.F32.BF16 R36, R148.reuse, R160, R36 ;  /* 0x000000a09424723c */ /* 0x042fea0000041824 */
[----:B------:R-:W-:Y:S01]  /*12890*/  MOV R153, R171 ;  /* 0x000000ab00997202 */ /* 0x000fe20000000f00 */
[C---:B------:R-:W-:Y:S01]  /*128a0*/  HMMA.16816.F32.BF16 R40, R148.reuse, R162, R40 ;  /* 0x000000a29428723c */ /* 0x040fe20000041828 */
[----:B------:R-:W1:Y:S04]  /*128b0*/  LDSM.16.MT88.4 R168, [R220+0x1a800] ;  /* 0x01a80000dca8783b */ /* 0x000e680000004200 */
[----:B------:R-:W-:Y:S01]  /*128c0*/  MOV R160, R152 ;  /* 0x0000009800a07202 */ /* 0x000fe20000000f00 */
[C---:B------:R-:W-:Y:S05]  /*128d0*/  HMMA.16816.F32.BF16 R44, R148.reuse, R172, R44 ;  /* 0x000000ac942c723c */ /* 0x040fea000004182c */
[----:B------:R-:W-:Y:S01]  /*128e0*/  MOV R161, R153 ;  /* 0x0000009900a17202 */ /* 0x000fe20000000f00 */
[C---:B------:R-:W-:Y:S01]  /*128f0*/  HMMA.16816.F32.BF16 R48, R148.reuse, R174, R48 ;  /* 0x000000ae9430723c */ /* 0x040fe20000041830 */
[----:B------:R-:W4:Y:S04]  /*12900*/  LDSM.16.MT88.4 R152, [R218+0x1a800] ;  /* 0x01a80000da98783b */ /* 0x000f280000004200 */
[----:B------:R-:W-:Y:S01]  /*12910*/  MOV R172, R160 ;  /* 0x000000a000ac7202 */ /* 0x000fe20000000f00 */
[----:B------:R-:W-:Y:S01]  /*12920*/  FADD.FTZ R179, R179, R178 ;  /* 0x000000b2b3b37221 */ /* 0x000fe20000010000 */
[----:B------:R-:W-:Y:S02]  /*12930*/  MOV R173, R161 ;  /* 0x000000a100ad7202 */ /* 0x000fe40000000f00 */
[----:B------:R-:W2:Y:S01]  /*12940*/  LDSM.16.MT88.4 R160, [R217+0x1a800] ;  /* 0x01a80000d9a0783b */ /* 0x000ea20000004200 */
[C---:B---3--:R-:W-:Y:S03]  /*12950*/  HMMA.16816.F32.BF16 R52, R148.reuse, R156, R52 ;  /* 0x0000009c9434723c */ /* 0x048fe60000041834 */
[----:B------:R-:W-:Y:S03]  /*12960*/  LOP3.LUT R165, R197, UR33, R165, 0x96, !PT ;  /* 0x00000021c5a57c12 */ /* 0x000fe6000f8e96a5 */
[C---:B------:R-:W-:Y:S05]  /*12970*/  HMMA.16816.F32.BF16 R56, R148.reuse, R158, R56 ;  /* 0x0000009e9438723c */ /* 0x040fea0000041838 */
[----:B------:R-:W-:Y:S01]  /*12980*/  MOV R156, R172 ;  /* 0x000000ac009c7202 */ /* 0x000fe20000000f00 */
[----:B------:R-:W-:Y:S01]  /*12990*/  IMAD.WIDE.U32 R196, R165, -0x326172a9, RZ ;  /* 0xcd9e8d57a5c47825 */ /* 0x000fe200078e00ff */
[----:B------:R-:W-:Y:S02]  /*129a0*/  MOV R157, R173 ;  /* 0x000000ad009d7202 */ /* 0x000fe40000000f00 */
[----:B------:R-:W3:Y:S02]  /*129b0*/  LDSM.16.MT88.4 R172, [R216+0x1a800] ;  /* 0x01a80000d8ac783b */ /* 0x000ee40000004200 */
[----:B------:R-:W-:Y:S01]  /*129c0*/  LOP3.LUT R196, R195, UR23, R196, 0x96, !PT ;  /* 0x00000017c3c47c12 */ /* 0x000fe2000f8e96c4 */
[C---:B-1----:R-:W-:Y:S06]  /*129d0*/  HMMA.16816.F32.BF16 R60, R148.reuse, R168, R60 ;  /* 0x000000a8943c723c */ /* 0x042fec000004183c */
[C---:B------:R-:W-:Y:S05]  /*129e0*/  HMMA.16816.F32.BF16 R64, R148.reuse, R170, R64 ;  /* 0x000000aa9440723c */ /* 0x040fea0000041840 */
[----:B------:R-:W-:Y:S01]  /*129f0*/  MOV R168, R156 ;  /* 0x0000009c00a87202 */ /* 0x000fe20000000f00 */
[C---:B----4-:R-:W-:Y:S05]  /*12a00*/  HMMA.16816.F32.BF16 R68, R148.reuse, R152, R68 ;  /* 0x000000989444723c */ /* 0x050fea0000041844 */
[----:B------:R-:W-:Y:S01]  /*12a10*/  MOV R169, R157 ;  /* 0x0000009d00a97202 */ /* 0x000fe20000000f00 */
[C---:B------:R-:W-:Y:S01]  /*12a20*/  HMMA.16816.F32.BF16 R72, R148.reuse, R154, R72 ;  /* 0x0000009a9448723c */ /* 0x040fe20000041848 */
[----:B------:R-:W1:Y:S04]  /*12a30*/  LDSM.16.MT88.4 R156, [R220+0x1c800] ;  /* 0x01c80000dc9c783b */ /* 0x000e680000004200 */
[----:B------:R-:W-:Y:S01]  /*12a40*/  MOV R152, R168 ;  /* 0x000000a800987202 */ /* 0x000fe20000000f00 */
[C---:B--2---:R-:W-:Y:S05]  /*12a50*/  HMMA.16816.F32.BF16 R76, R148.reuse, R160, R76 ;  /* 0x000000a0944c723c */ /* 0x044fea000004184c */
[----:B------:R-:W-:Y:S01]  /*12a60*/  MOV R153, R169 ;  /* 0x000000a900997202 */ /* 0x000fe20000000f00 */
[C---:B------:R-:W-:Y:S01]  /*12a70*/  HMMA.16816.F32.BF16 R80, R148.reuse, R162, R80 ;  /* 0x000000a29450723c */ /* 0x040fe20000041850 */
[----:B------:R-:W2:Y:S04]  /*12a80*/  LDSM.16.MT88.4 R168, [R218+0x1c800] ;  /* 0x01c80000daa8783b */ /* 0x000ea80000004200 */
[----:B------:R-:W-:Y:S01]  /*12a90*/  MOV R160, R152 ;  /* 0x0000009800a07202 */ /* 0x000fe20000000f00 */
[C---:B---3--:R-:W-:Y:S05]  /*12aa0*/  HMMA.16816.F32.BF16 R84, R148.reuse, R172, R84 ;  /* 0x000000ac9454723c */ /* 0x048fea0000041854 */
[----:B------:R-:W-:Y:S01]  /*12ab0*/  MOV R161, R153 ;  /* 0x0000009900a17202 */ /* 0x000fe20000000f00 */
[C---:B------:R-:W-:Y:S01]  /*12ac0*/  HMMA.16816.F32.BF16 R88, R148.reuse, R174, R88 ;  /* 0x000000ae9458723c */ /* 0x040fe20000041858 */
[----:B------:R-:W3:Y:S04]  /*12ad0*/  LDSM.16.MT88.4 R152, [R217+0x1c800] ;  /* 0x01c80000d998783b */ /* 0x000ee80000004200 */
[----:B------:R-:W-:Y:S02]  /*12ae0*/  MOV R172, R160 ;  /* 0x000000a000ac7202 */ /* 0x000fe40000000f00 */
[----:B------:R-:W-:Y:S02]  /*12af0*/  MOV R173, R161 ;  /* 0x000000a100ad7202 */ /* 0x000fe40000000f00 */
[----:B------:R-:W4:Y:S01]  /*12b00*/  LDSM.16.MT88.4 R160, [R216+0x1c800] ;  /* 0x01c80000d8a0783b */ /* 0x000f220000004200 */
[C---:B-1----:R-:W-:Y:S06]  /*12b10*/  HMMA.16816.F32.BF16 R92, R148.reuse, R156, R92 ;  /* 0x0000009c945c723c */ /* 0x042fec000004185c */
[C---:B------:R-:W-:Y:S05]  /*12b20*/  HMMA.16816.F32.BF16 R96, R148.reuse, R158, R96 ;  /* 0x0000009e9460723c */ /* 0x040fea0000041860 */
[----:B------:R-:W-:Y:S01]  /*12b30*/  MOV R156, R172 ;  /* 0x000000ac009c7202 */ /* 0x000fe20000000f00 */
[C---:B--2---:R-:W-:Y:S05]  /*12b40*/  HMMA.16816.F32.BF16 R100, R148.reuse, R168, R100 ;  /* 0x000000a89464723c */ /* 0x044fea0000041864 */
[----:B------:R-:W-:Y:S01]  /*12b50*/  MOV R157, R173 ;  /* 0x000000ad009d7202 */ /* 0x000fe20000000f00 */
[C---:B------:R-:W-:Y:S01]  /*12b60*/  HMMA.16816.F32.BF16 R104, R148.reuse, R170, R104 ;  /* 0x000000aa9468723c */ /* 0x040fe20000041868 */
[----:B------:R-:W1:Y:S04]  /*12b70*/  LDSM.16.MT88.4 R172, [R220+0x1e800] ;  /* 0x01e80000dcac783b */ /* 0x000e680000004200 */
[----:B------:R-:W-:Y:S01]  /*12b80*/  MOV R168, R156 ;  /* 0x0000009c00a87202 */ /* 0x000fe20000000f00 */
[C---:B---3--:R-:W-:Y:S05]  /*12b90*/  HMMA.16816.F32.BF16 R108, R148.reuse, R152, R108 ;  /* 0x00000098946c723c */ /* 0x048fea000004186c */
[----:B------:R-:W-:Y:S01]  /*12ba0*/  MOV R169, R157 ;  /* 0x0000009d00a97202 */ /* 0x000fe20000000f00 */
[C---:B------:R-:W-:Y:S01]  /*12bb0*/  HMMA.16816.F32.BF16 R112, R148.reuse, R154, R112 ;  /* 0x0000009a9470723c */ /* 0x040fe20000041870 */
[----:B------:R-:W2:Y:S04]  /*12bc0*/  LDSM.16.MT88.4 R156, [R218+0x1e800] ;  /* 0x01e80000da9c783b */ /* 0x000ea80000004200 */
[----:B------:R-:W-:Y:S01]  /*12bd0*/  LOP3.LUT R165, R197, UR9, R168, 0x96, !PT ;  /* 0x00000009c5a57c12 */ /* 0x000fe2000f8e96a8 */
[C---:B----4-:R-:W-:Y:S03]  /*12be0*/  HMMA.16816.F32.BF16 R116, R148.reuse, R160, R116 ;  /* 0x000000a09474723c */ /* 0x050fe60000041874 */
[----:B------:R-:W3:Y:S02]  /*12bf0*/  LDSM.16.MT88.4 R152, [R217+0x1e800] ;  /* 0x01e80000d998783b */ /* 0x000ee40000004200 */
[----:B------:R-:W-:Y:S01]  /*12c00*/  IMAD.WIDE.U32 R168, R165, -0x2daee0ad, RZ ;  /* 0xd2511f53a5a87825 */ /* 0x000fe200078e00ff */
[C---:B------:R-:W-:Y:S05]  /*12c10*/  HMMA.16816.F32.BF16 R120, R148.reuse, R162, R120 ;  /* 0x000000a29478723c */ /* 0x040fea0000041878 */
[----:B------:R-:W-:Y:S06]  /*12c20*/  IMAD.WIDE.U32 R196, R196, -0x2daee0ad, RZ ;  /* 0xd2511f53c4c47825 */ /* 0x000fec00078e00ff */
[----:B------:R-:W-:Y:S01]  /*12c30*/  FFMA.FTZ R161, R24, UR4, -R190 ;  /* 0x0000000418a17c23 */ /* 0x000fe200080108be */
[----:B------:R-:W-:Y:S03]  /*12c40*/  LOP3.LUT R160, R169, UR26, R198, 0x96, !PT ;  /* 0x0000001aa9a07c12 */ /* 0x000fe6000f8e96c6 */
[----:B------:R4:W3:Y:S01]  /*12c50*/  MUFU.EX2 R165, R161 ;  /* 0x000000a100a57308 */ /* 0x0008e20000000800 */
[----:B------:R-:W-:Y:S01]  /*12c60*/  LOP3.LUT R168, R197, UR12, R168, 0x96, !PT ;  /* 0x0000000cc5a87c12 */ /* 0x000fe2000f8e96a8 */
[----:B------:R-:W-:Y:S01]  /*12c70*/  IMAD.WIDE.U32 R170, R160, -0x326172a9, RZ ;  /* 0xcd9e8d57a0aa7825 */ /* 0x000fe200078e00ff */
[C---:B-1----:R-:W-:Y:S03]  /*12c80*/  HMMA.16816.F32.BF16 R124, R148.reuse, R172, R124 ;  /* 0x000000ac947c723c */ /* 0x042fe6000004187c */
[----:B------:R-:W-:Y:S01]  /*12c90*/  IMAD.WIDE.U32 R168, R168, -0x326172a9, RZ ;  /* 0xcd9e8d57a8a87825 */ /* 0x000fe200078e00ff */
[----:B------:R-:W-:Y:S02]  /*12ca0*/  LOP3.LUT R194, R171, UR13, R194, 0x96, !PT ;  /* 0x0000000dabc27c12 */ /* 0x000fe4000f8e96c2 */
[C---:B------:R-:W-:Y:S05]  /*12cb0*/  HMMA.16816.F32.BF16 R128, R148.reuse, R174, R128 ;  /* 0x000000ae9480723c */ /* 0x040fea0000041880 */
[----:B------:R-:W-:Y:S01]  /*12cc0*/  LOP3.LUT R170, R169, UR24, R170, 0x96, !PT ;  /* 0x00000018a9aa7c12 */ /* 0x000fe2000f8e96aa */
[----:B----4-:R-:W1:Y:S01]  /*12cd0*/  LDSM.16.MT88.4 R160, [R216+0x1e800] ;  /* 0x01e80000d8a0783b */ /* 0x010e620000004200 */
[C---:B--2---:R-:W-:Y:S04]  /*12ce0*/  HMMA.16816.F32.BF16 R132, R148.reuse, R156, R132 ;  /* 0x0000009c9484723c */ /* 0x044fe80000041884 */
[----:B------:R-:W-:Y:S04]  /*12cf0*/  IMAD.WIDE.U32 R170, R170, -0x2daee0ad, RZ ;  /* 0xd2511f53aaaa7825 */ /* 0x000fe800078e00ff */
[----:B------:R-:W-:Y:S01]  /*12d00*/  FFMA.FTZ R172, R26, UR4, -R192 ;  /* 0x000000041aac7c23 */ /* 0x000fe200080108c0 */
[C---:B------:R-:W-:Y:S01]  /*12d10*/  HMMA.16816.F32.BF16 R16, R148.reuse, R158, R16 ;  /* 0x0000009e9410723c */ /* 0x040fe20000041810 */
[----:B------:R-:W-:Y:S02]  /*12d20*/  LDSM.16.MT88.4 R156, [R218+0x19000] ;  /* 0x01900000da9c783b */ /* 0x000fe40000004200 */
[----:B------:R-:W-:Y:S03]  /*12d30*/  IMAD.WIDE.U32 R194, R194, -0x2daee0ad, RZ ;  /* 0xd2511f53c2c27825 */ /* 0x000fe600078e00ff */
[C---:B---3--:R-:W-:Y:S01]  /*12d40*/  HMMA.16816.F32.BF16 R136, R148.reuse, R152, R136 ;  /* 0x000000989488723c */ /* 0x048fe20000041888 */
[----:B------:R-:W-:Y:S04]  /*12d50*/  MUFU.EX2 R172, R172 ;  /* 0x000000ac00ac7308 */ /* 0x000fe80000000800 */
[----:B------:R-:W-:Y:S01]  /*12d60*/  LOP3.LUT R25, R171, UR19, R194, 0x96, !PT ;  /* 0x00000013ab197c12 */ /* 0x000fe2000f8e96c2 */
[C---:B------:R-:W-:Y:S05]  /*12d70*/  HMMA.16816.F32.BF16 R140, R148.reuse, R154, R140 ;  /* 0x0000009a948c723c */ /* 0x040fea000004188c */
[----:B------:R-:W-:Y:S06]  /*12d80*/  IMAD.WIDE.U32 R198, R25, -0x326172a9, RZ ;  /* 0xcd9e8d5719c67825 */ /* 0x000fec00078e00ff */
[----:B------:R-:W-:Y:S01]  /*12d90*/  FFMA.FTZ R175, R20, UR4, -R190 ;  /* 0x0000000414af7c23 */ /* 0x000fe200080108be */
[----:B------:R-:W-:Y:S02]  /*12da0*/  LOP3.LUT R196, R195, UR30, R196, 0x96, !PT ;  /* 0x0000001ec3c47c12 */ /* 0x000fe4000f8e96c4 */
[C---:B------:R-:W-:Y:S01]  /*12db0*/  LOP3.LUT R153, R198.reuse, 0xffff, RZ, 0xc0, !PT ;  /* 0x0000ffffc6997812 */ /* 0x040fe200078ec0ff */
[--C-:B------:R-:W-:Y:S01]  /*12dc0*/  FFMA.FTZ R173, R27, UR4, -R192.reuse ;  /* 0x000000041bad7c23 */ /* 0x100fe200080108c0 */
[----:B------:R-:W-:Y:S01]  /*12dd0*/  LOP3.LUT R20, R198, 0xff, RZ, 0xc0, !PT ;  /* 0x000000ffc6147812 */ /* 0x000fe200078ec0ff */
[----:B------:R-:W-:Y:S01]  /*12de0*/  IMAD.WIDE.U32 R196, R196, -0x326172a9, RZ ;  /* 0xcd9e8d57c4c47825 */ /* 0x000fe200078e00ff */
[----:B------:R-:W-:Y:S01]  /*12df0*/  SHF.R.U32.HI R153, RZ, 0x8, R153 ;  /* 0x00000008ff997819 */ /* 0x000fe20000011699 */
[----:B------:R-:W-:Y:S02]  /*12e00*/  MUFU.EX2 R175, R175 ;  /* 0x000000af00af7308 */ /* 0x000fe40000000800 */
[----:B------:R-:W-:Y:S01]  /*12e10*/  FFMA.FTZ R194, R22, UR4, -R192 ;  /* 0x0000000416c27c23 */ /* 0x000fe200080108c0 */
[--C-:B------:R-:W-:Y:S01]  /*12e20*/  FFMA.FTZ R174, R21, UR4, -R190.reuse ;  /* 0x0000000415ae7c23 */ /* 0x100fe200080108be */
[----:B------:R-:W-:Y:S01]  /*12e30*/  PRMT R20, R20, 0x5410, R153 ;  /* 0x0000541014147816 */ /* 0x000fe20000000099 */
[----:B------:R-:W-:Y:S01]  /*12e40*/  FFMA.FTZ R195, R28, UR4, -R190 ;  /* 0x000000041cc37c23 */ /* 0x000fe200080108be */
[C---:B-1----:R-:W-:Y:S01]  /*12e50*/  HMMA.16816.F32.BF16 R144, R148.reuse, R160, R144 ;  /* 0x000000a09490723c */ /* 0x042fe20000041890 */
[----:B------:R-:W1:Y:S02]  /*12e60*/  LDSM.16.MT88.4 R152, [R220+0x19000] ;  /* 0x01900000dc98783b */ /* 0x000e640000004200 */
[----:B------:R-:W-:Y:S01]  /*12e70*/  LOP3.LUT R21, R199, UR25, R196, 0x96, !PT ;  /* 0x00000019c7157c12 */ /* 0x000fe2000f8e96c4 */
[----:B------:R-:W2:Y:S01]  /*12e80*/  MUFU.EX2 R173, R173 ;  /* 0x000000ad00ad7308 */ /* 0x000ea20000000800 */
[----:B------:R-:W-:Y:S01]  /*12e90*/  SHF.R.U32.HI R25, RZ, 0x10, R198 ;  /* 0x00000010ff197819 */ /* 0x000fe200000116c6 */
[----:B------:R-:W-:Y:S03]  /*12ea0*/  HMMA.16816.F32.BF16 R12, R148, R162, R12 ;  /* 0x000000a2940c723c */ /* 0x000fe6000004180c */
[----:B------:R-:W3:Y:S02]  /*12eb0*/  LDSM.16.MT88.4 R148, [R217+0x19000] ;  /* 0x01900000d994783b */ /* 0x000ee40000004200 */
[--C-:B------:R-:W-:Y:S03]  /*12ec0*/  SHF.R.U32.HI R26, RZ, 0x10, R21.reuse ;  /* 0x00000010ff1a7819 */ /* 0x100fe60000011615 */
[----:B------:R-:W4:Y:S03]  /*12ed0*/  MUFU.EX2 R174, R174 ;  /* 0x000000ae00ae7308 */ /* 0x000f260000000800 */
[C---:B------:R-:W-:Y:S01]  /*12ee0*/  LOP3.LUT R23, R21.reuse, 0xffff, RZ, 0xc0, !PT ;  /* 0x0000ffff15177812 */ /* 0x040fe200078ec0ff */
[----:B------:R-:W-:Y:S01]  /*12ef0*/  FFMA.FTZ R199, R32, UR4, -R190 ;  /* 0x0000000420c77c23 */ /* 0x000fe200080108be */
[----:B------:R-:W-:Y:S02]  /*12f00*/  LOP3.LUT R196, R21, 0xff, RZ, 0xc0, !PT ;  /* 0x000000ff15c47812 */ /* 0x000fe400078ec0ff */
[----:B------:R-:W-:Y:S03]  /*12f10*/  SHF.R.U32.HI R21, RZ, 0x18, R21 ;  /* 0x00000018ff157819 */ /* 0x000fe60000011615 */
[----:B------:R-:W1:Y:S01]  /*12f20*/  MUFU.EX2 R194, R194 ;  /* 0x000000c200c27308 */ /* 0x000e620000000800 */
[----:B------:R-:W-:Y:S02]  /*12f30*/  LOP3.LUT R26, R26, 0xff, RZ, 0xc0, !PT ;  /* 0x000000ff1a1a7812 */ /* 0x000fe400078ec0ff */
[----:B------:R-:W-:Y:S02]  /*12f40*/  SHF.R.U32.HI R198, RZ, 0x18, R198 ;  /* 0x00000018ffc67819 */ /* 0x000fe400000116c6 */
[----:B------:R-:W-:Y:S02]  /*12f50*/  LOP3.LUT R25, R25, 0xff, RZ, 0xc0, !PT ;  /* 0x000000ff19197812 */ /* 0x000fe400078ec0ff */
[----:B------:R-:W-:Y:S03]  /*12f60*/  SHF.R.U32.HI R23, RZ, 0x8, R23 ;  /* 0x00000008ff177819 */ /* 0x000fe60000011617 */
[----:B------:R-:W-:Y:S01]  /*12f70*/  MUFU.EX2 R195, R195 ;  /* 0x000000c300c37308 */ /* 0x000fe20000000800 */
[--C-:B------:R-:W-:Y:S02]  /*12f80*/  HSET2.LE.AND R22, R20, R235.reuse, PT ;  /* 0x000000eb14167233 */ /* 0x100fe40003803000 */
[----:B------:R-:W-:Y:S02]  /*12f90*/  PRMT R26, R26, 0x5410, R21 ;  /* 0x000054101a1a7816 */ /* 0x000fe40000000015 */
[----:B------:R-:W-:Y:S02]  /*12fa0*/  PRMT R198, R25, 0x5410, R198 ;  /* 0x0000541019c67816 */ /* 0x000fe400000000c6 */
[----:B------:R-:W-:Y:S03]  /*12fb0*/  PRMT R196, R196, 0x5410, R23 ;  /* 0x00005410c4c47816 */ /* 0x000fe60000000017 */
[----:B------:R-:W-:Y:S01]  /*12fc0*/  MUFU.EX2 R199, R199 ;  /* 0x000000c700c77308 */ /* 0x000fe20000000800 */
[----:B------:R-:W-:Y:S02]  /*12fd0*/  F2FP.BF16.F32.PACK_AB R21, R166, R165 ;  /* 0x000000a5a615723e */ /* 0x000fe400000010ff */
[--C-:B------:R-:W-:Y:S01]  /*12fe0*/  HSET2.LE.AND R23, R198, R235.reuse, PT ;  /* 0x000000ebc6177233 */ /* 0x100fe20003803000 */
[----:B------:R-:W-:Y:S01]  /*12ff0*/  FFMA.FTZ R198, R31, UR4, -R192 ;  /* 0x000000041fc67c23 */ /* 0x000fe200080108c0 */
[----:B------:R-:W-:Y:S02]  /*13000*/  LOP3.LUT R22, R22, R21, RZ, 0xc0, !PT ;  /* 0x0000001516167212 */ /* 0x000fe400078ec0ff */
[--C-:B------:R-:W-:Y:S01]  /*13010*/  HSET2.LE.AND R20, R196, R235.reuse, PT ;  /* 0x000000ebc4147233 */ /* 0x100fe20003803000 */
[--C-:B------:R-:W-:Y:S01]  /*13020*/  FFMA.FTZ R196, R29, UR4, -R190.reuse ;  /* 0x000000041dc47c23 */ /* 0x100fe200080108be */
[--C-:B------:R-:W-:Y:S01]  /*13030*/  HSET2.LE.AND R21, R26, R235.reuse, PT ;  /* 0x000000eb1a157233 */ /* 0x100fe20003803000 */
[----:B------:R-:W-:Y:S01]  /*13040*/  FFMA.FTZ R190, R33, UR4, -R190 ;  /* 0x0000000421be7c23 */ /* 0x000fe200080108be */
[----:B--2---:R-:W-:Y:S01]  /*13050*/  F2FP.BF16.F32.PACK_AB R160, R173, R172 ;  /* 0x000000acada0723e */ /* 0x004fe200000010ff */
[----:B------:R-:W-:Y:S01]  /*13060*/  MUFU.EX2 R198, R198 ;  /* 0x000000c600c67308 */ /* 0x000fe20000000800 */
[----:B----4-:R-:W-:Y:S01]  /*13070*/  F2FP.BF16.F32.PACK_AB R25, R174, R175 ;  /* 0x000000afae19723e */ /* 0x010fe200000010ff */
[----:B------:R-:W-:Y:S01]  /*13080*/  FADD.FTZ R175, R175, R176 ;  /* 0x000000b0afaf7221 */ /* 0x000fe20000010000 */
[----:B-1----:R-:W-:Y:S01]  /*13090*/  F2FP.BF16.F32.PACK_AB R26, R193, R194 ;  /* 0x000000c2c11a723e */ /* 0x002fe200000010ff */
[----:B------:R-:W-:Y:S01]  /*130a0*/  FADD.FTZ R194, R194, R179 ;  /* 0x000000b3c2c27221 */ /* 0x000fe20000010000 */
[----:B------:R-:W-:Y:S01]  /*130b0*/  LOP3.LUT R23, R23, R160, RZ, 0xc0, !PT ;  /* 0x000000a017177212 */ /* 0x000fe200078ec0ff */
[----:B------:R-:W-:Y:S01]  /*130c0*/  FADD.FTZ R174, R174, R175 ;  /* 0x000000afaeae7221 */ /* 0x000fe20000010000 */
[----:B------:R-:W-:Y:S01]  /*130d0*/  LOP3.LUT R20, R20, R25, RZ, 0xc0, !PT ;  /* 0x0000001914147212 */ /* 0x000fe200078ec0ff */
[----:B------:R-:W1:Y:S01]  /*130e0*/  LDSM.16.MT88.4 R160, [R216+0x19000] ;  /* 0x01900000d8a0783b */ /* 0x000e620000004200 */
[----:B------:R-:W-:Y:S01]  /*130f0*/  LOP3.LUT R21, R21, R26, RZ, 0xc0, !PT ;  /* 0x0000001a15157212 */ /* 0x000fe200078ec0ff */
[--C-:B------:R-:W-:Y:S01]  /*13100*/  FFMA.FTZ R25, R30, UR4, -R192.reuse ;  /* 0x000000041e197c23 */ /* 0x100fe200080108c0 */
[----:B------:R-:W-:Y:S01]  /*13110*/  FFMA.FTZ R192, R35, UR4, -R192 ;  /* 0x0000000423c07c23 */ /* 0x000fe200080108c0 */
[----:B------:R-:W2:Y:S01]  /*13120*/  MUFU.EX2 R196, R196 ;  /* 0x000000c400c47308 */ /* 0x000ea20000000800 */
[----:B------:R-:W-:Y:S01]  /*13130*/  FADD.FTZ R193, R193, R194 ;  /* 0x000000c2c1c17221 */ /* 0x000fe20000010000 */
[----:B------:R-:W-:Y:S02]  /*13140*/  FADD.FTZ R165, R165, R174 ;  /* 0x000000aea5a57221 */ /* 0x000fe40000010000 */
[C---:B------:R-:W-:Y:S01]  /*13150*/  HMMA.16816.F32.BF16 R4, R20.reuse, R152, R4 ;  /* 0x000000981404723c */ /* 0x040fe20000041804 */
[----:B------:R-:W-:Y:S05]  /*13160*/  LDSM.16.MT88.4 R28, [R216+0x1f000] ;  /* 0x01f00000d81c783b */ /* 0x000fea0000004200 */
[----:B------:R-:W-:Y:S01]  /*13170*/  MUFU.EX2 R190, R190 ;  /* 0x000000be00be7308 */ /* 0x000fe20000000800 */
[----:B------:R-:W-:Y:S01]  /*13180*/  FADD.FTZ R172, R172, R193 ;  /* 0x000000c1acac7221 */ /* 0x000fe20000010000 */
[C---:B------:R-:W-:Y:S01]  /*13190*/  HMMA.16816.F32.BF16 R8, R20.reuse, R154, R8 ;  /* 0x0000009a1408723c */ /* 0x040fe20000041808 */
[----:B------:R-:W4:Y:S02]  /*131a0*/  LDSM.16.MT88.4 R152, [R220+0x1b000] ;  /* 0x01b00000dc98783b */ /* 0x000f240000004200 */
[----:B------:R-:W-:Y:S03]  /*131b0*/  FADD.FTZ R166, R166, R165 ;  /* 0x000000a5a6a67221 */ /* 0x000fe60000010000 */
[C---:B------:R-:W-:Y:S02]  /*131c0*/  HMMA.16816.F32.BF16 R36, R20.reuse, R156, R36 ;  /* 0x0000009c1424723c */ /* 0x040fe40000041824 */
[----:B------:R-:W-:Y:S03]  /*131d0*/  MUFU.EX2 R192, R192 ;  /* 0x000000c000c07308 */ /* 0x000fe60000000800 */
[----:B------:R-:W-:Y:S01]  /*131e0*/  MOV R165, R164 ;  /* 0x000000a400a57202 */ /* 0x000fe20000000f00 */
[C---:B------:R-:W-:Y:S01]  /*131f0*/  HMMA.16816.F32.BF16 R40, R20.reuse, R158, R40 ;  /* 0x0000009e1428723c */ /* 0x040fe20000041828 */
[----:B------:R-:W2:Y:S04]  /*13200*/  LDSM.16.MT88.4 R156, [R218+0x1b000] ;  /* 0x01b00000da9c783b */ /* 0x000ea80000004200 */
[----:B------:R-:W-:Y:S01]  /*13210*/  FADD.FTZ R172, R173, R172 ;  /* 0x000000acadac7221 */ /* 0x000fe20000010000 */
        /* <DEDUP_REMOVED lines=28> */
[C---:B------:R-:W-:Y:S05]  /*133e0*/  HMMA.16816.F32.BF16 R120, R20.reuse, R162, R120 ;  /* 0x000000a21478723c */ /* 0x040fea0000041878 */
[----:B------:R-:W-:Y:S01]  /*133f0*/  LOP3.LUT R160, R197, UR35, R168, 0x96, !PT ;  /* 0x00000023c5a07c12 */ /* 0x000fe2000f8e96a8 */
[C---:B----4-:R-:W-:Y:S01]  /*13400*/  HMMA.16816.F32.BF16 R124, R20.reuse, R152, R124 ;  /* 0x00000098147c723c */ /* 0x050fe2000004187c */
[----:B------:R1:W4:Y:S04]  /*13410*/  MUFU.EX2 R197, R25 ;  /* 0x0000001900c57308 */ /* 0x0003280000000800 */
[----:B------:R-:W-:Y:S01]  /*13420*/  IMAD.WIDE.U32 R160, R160, -0x2daee0ad, RZ ;  /* 0xd2511f53a0a07825 */ /* 0x000fe200078e00ff */
[C---:B------:R-:W-:Y:S05]  /*13430*/  HMMA.16816.F32.BF16 R128, R20.reuse, R154, R128 ;  /* 0x0000009a1480723c */ /* 0x040fea0000041880 */
[----:B------:R-:W-:Y:S01]  /*13440*/  LOP3.LUT R170, R161, UR20, R170, 0x96, !PT ;  /* 0x00000014a1aa7c12 */ /* 0x000fe2000f8e96aa */
[C---:B--2---:R-:W-:Y:S05]  /*13450*/  HMMA.16816.F32.BF16 R132, R20.reuse, R156, R132 ;  /* 0x0000009c1484723c */ /* 0x044fea0000041884 */
[----:B------:R-:W-:Y:S01]  /*13460*/  LOP3.LUT R34, R170, 0xffff, RZ, 0xc0, !PT ;  /* 0x0000ffffaa227812 */ /* 0x000fe200078ec0ff */
[C---:B------:R-:W-:Y:S01]  /*13470*/  HMMA.16816.F32.BF16 R16, R20.reuse, R158, R16 ;  /* 0x0000009e1410723c */ /* 0x040fe20000041810 */
[----:B------:R-:W2:Y:S04]  /*13480*/  LDSM.16.MT88.4 R156, [R220+0x19800] ;  /* 0x01980000dc9c783b */ /* 0x000ea80000004200 */
[C---:B------:R-:W-:Y:S01]  /*13490*/  LOP3.LUT R32, R160.reuse, 0xffff, RZ, 0xc0, !PT ;  /* 0x0000ffffa0207812 */ /* 0x040fe200078ec0ff */
[C---:B---3--:R-:W-:Y:S05]  /*134a0*/  HMMA.16816.F32.BF16 R136, R20.reuse, R148, R136 ;  /* 0x000000941488723c */ /* 0x048fea0000041888 */
[----:B-1----:R-:W-:Y:S01]  /*134b0*/  SHF.R.U32.HI R25, RZ, 0x8, R32 ;  /* 0x00000008ff197819 */ /* 0x002fe20000011620 */
[C---:B------:R-:W-:Y:S05]  /*134c0*/  HMMA.16816.F32.BF16 R140, R20.reuse, R150, R140 ;  /* 0x00000096148c723c */ /* 0x040fea000004188c */
[----:B------:R-:W-:Y:S01]  /*134d0*/  LOP3.LUT R26, R160, 0xff, RZ, 0xc0, !PT ;  /* 0x000000ffa01a7812 */ /* 0x000fe200078ec0ff */
[C---:B------:R-:W-:Y:S05]  /*134e0*/  HMMA.16816.F32.BF16 R144, R20.reuse, R28, R144 ;  /* 0x0000001c1490723c */ /* 0x040fea0000041890 */
[----:B------:R-:W-:Y:S01]  /*134f0*/  SHF.R.U32.HI R33, RZ, 0x10, R160 ;  /* 0x00000010ff217819 */ /* 0x000fe200000116a0 */
[----:B------:R-:W-:Y:S01]  /*13500*/  HMMA.16816.F32.BF16 R12, R20, R30, R12 ;  /* 0x0000001e140c723c */ /* 0x000fe2000004180c */
[----:B------:R-:W-:Y:S04]  /*13510*/  LDSM.16.MT88.4 R20, [R220+0x1b800] ;  /* 0x01b80000dc14783b */ /* 0x000fe80000004200 */
[----:B------:R-:W-:Y:S02]  /*13520*/  PRMT R26, R26, 0x5410, R25 ;  /* 0x000054101a1a7816 */ /* 0x000fe40000000019 */
[----:B------:R-:W-:Y:S02]  /*13530*/  LOP3.LUT R33, R33, 0xff, RZ, 0xc0, !PT ;  /* 0x000000ff21217812 */ /* 0x000fe400078ec0ff */
[----:B------:R-:W-:Y:S02]  /*13540*/  LDSM.16.MT88.4 R28, [R216+0x1b800] ;  /* 0x01b80000d81c783b */ /* 0x000fe40000004200 */
[----:B------:R-:W-:Y:S02]  /*13550*/  SHF.R.U32.HI R32, RZ, 0x10, R170 ;  /* 0x00000010ff207819 */ /* 0x000fe400000116aa */
[----:B------:R-:W-:Y:S02]  /*13560*/  LOP3.LUT R25, R170, 0xff, RZ, 0xc0, !PT ;  /* 0x000000ffaa197812 */ /* 0x000fe400078ec0ff */
[----:B------:R-:W-:Y:S02]  /*13570*/  SHF.R.U32.HI R34, RZ, 0x8, R34 ;  /* 0x00000008ff227819 */ /* 0x000fe40000011622 */
[----:B------:R-:W-:Y:S02]  /*13580*/  SHF.R.U32.HI R160, RZ, 0x18, R160 ;  /* 0x00000018ffa07819 */ /* 0x000fe400000116a0 */
[----:B------:R-:W-:Y:S02]  /*13590*/  LOP3.LUT R149, R32, 0xff, RZ, 0xc0, !PT ;  /* 0x000000ff20957812 */ /* 0x000fe400078ec0ff */
[----:B------:R-:W-:Y:S02]  /*135a0*/  PRMT R160, R33, 0x5410, R160 ;  /* 0x0000541021a07816 */ /* 0x000fe400000000a0 */
[----:B------:R-:W-:Y:S02]  /*135b0*/  PRMT R148, R25, 0x5410, R34 ;  /* 0x0000541019947816 */ /* 0x000fe40000000022 */
[----:B------:R-:W1:Y:S01]  /*135c0*/  LDSM.16.MT88.4 R32, [R218+0x19800] ;  /* 0x01980000da20783b */ /* 0x000e620000004200 */
[----:B------:R-:W-:Y:S02]  /*135d0*/  SHF.R.U32.HI R152, RZ, 0x18, R170 ;  /* 0x00000018ff987819 */ /* 0x000fe400000116aa */
[--C-:B------:R-:W-:Y:S02]  /*135e0*/  HSET2.LE.AND R148, R148, R235.reuse, PT ;  /* 0x000000eb94947233 */ /* 0x100fe40003803000 */
[----:B------:R-:W-:Y:S02]  /*135f0*/  PRMT R152, R149, 0x5410, R152 ;  /* 0x0000541095987816 */ /* 0x000fe40000000098 */
[--C-:B------:R-:W-:Y:S01]  /*13600*/  HSET2.LE.AND R150, R26, R235.reuse, PT ;  /* 0x000000eb1a967233 */ /* 0x100fe20003803000 */
[----:B------:R-:W-:Y:S01]  /*13610*/  LDSM.16.MT88.4 R168, [R216+0x19800] ;  /* 0x01980000d8a8783b */ /* 0x000fe20000004200 */
[----:B------:R-:W-:Y:S01]  /*13620*/  F2FP.BF16.F32.PACK_AB R151, R196, R195 ;  /* 0x000000c3c497723e */ /* 0x000fe200000010ff */
[----:B------:R-:W-:Y:S01]  /*13630*/  FADD.FTZ R195, R195, R166 ;  /* 0x000000a6c3c37221 */ /* 0x000fe20000010000 */
[--C-:B------:R-:W-:Y:S02]  /*13640*/  HSET2.LE.AND R149, R152, R235.reuse, PT ;  /* 0x000000eb98957233 */ /* 0x100fe40003803000 */
[----:B----4-:R-:W-:Y:S01]  /*13650*/  F2FP.BF16.F32.PACK_AB R26, R198, R197 ;  /* 0x000000c5c61a723e */ /* 0x010fe200000010ff */
[----:B------:R-:W-:Y:S01]  /*13660*/  FADD.FTZ R197, R197, R172 ;  /* 0x000000acc5c57221 */ /* 0x000fe20000010000 */
[----:B------:R-:W-:Y:S01]  /*13670*/  LOP3.LUT R148, R148, R151, RZ, 0xc0, !PT ;  /* 0x0000009794947212 */ /* 0x000fe200078ec0ff */
[----:B------:R-:W3:Y:S01]  /*13680*/  LDSM.16.MT88.4 R152, [R217+0x19800] ;  /* 0x01980000d998783b */ /* 0x000ee20000004200 */
[----:B------:R-:W-:Y:S01]  /*13690*/  LOP3.LUT R149, R149, R26, RZ, 0xc0, !PT ;  /* 0x0000001a95957212 */ /* 0x000fe200078ec0ff */
[----:B------:R-:W-:Y:S01]  /*136a0*/  FADD.FTZ R196, R196, R195 ;  /* 0x000000c3c4c47221 */ /* 0x000fe20000010000 */
[----:B------:R-:W-:Y:S01]  /*136b0*/  HSET2.LE.AND R151, R160, R235, PT ;  /* 0x000000eba0977233 */ /* 0x000fe20003803000 */
[----:B------:R-:W-:Y:S01]  /*136c0*/  FADD.FTZ R197, R198, R197 ;  /* 0x000000c5c6c57221 */ /* 0x000fe20000010000 */
[----:B------:R-:W-:Y:S01]  /*136d0*/  F2FP.BF16.F32.PACK_AB R25, R190, R199 ;  /* 0x000000c7be19723e */ /* 0x000fe200000010ff */
[----:B------:R-:W-:Y:S01]  /*136e0*/  FADD.FTZ R199, R199, R196 ;  /* 0x000000c4c7c77221 */ /* 0x000fe20000010000 */
[----:B------:R-:W-:Y:S01]  /*136f0*/  F2FP.BF16.F32.PACK_AB R26, R192, R248 ;  /* 0x000000f8c01a723e */ /* 0x000fe200000010ff */
[----:B------:R-:W-:Y:S01]  /*13700*/  FADD.FTZ R197, R248, R197 ;  /* 0x000000c5f8c57221 */ /* 0x000fe20000010000 */
[----:B------:R-:W-:Y:S01]  /*13710*/  LOP3.LUT R150, R150, R25, RZ, 0xc0, !PT ;  /* 0x0000001996967212 */ /* 0x000fe200078ec0ff */
[----:B------:R-:W-:Y:S01]  /*13720*/  FADD.FTZ R251, R190, R199 ;  /* 0x000000c7befb7221 */ /* 0x000fe20000010000 */
[----:B------:R-:W-:Y:S01]  /*13730*/  LOP3.LUT R151, R151, R26, RZ, 0xc0, !PT ;  /* 0x0000001a97977212 */ /* 0x000fe200078ec0ff */
[----:B------:R-:W-:Y:S06]  /*13740*/  FADD.FTZ R249, R192, R197 ;  /* 0x000000c5c0f97221 */ /* 0x000fec0000010000 */
[C---:B--2---:R-:W-:Y:S01]  /*13750*/  HMMA.16816.F32.BF16 R160, R148.reuse, R156, R4 ;  /* 0x0000009c94a0723c */ /* 0x044fe20000041804 */
[----:B------:R-:W2:Y:S05]  /*13760*/  LDSM.16.MT88.4 R4, [R218+0x1b800] ;  /* 0x01b80000da04783b */ /* 0x000eaa0000004200 */
[C---:B------:R-:W-:Y:S03]  /*13770*/  HMMA.16816.F32.BF16 R156, R148.reuse, R158, R8 ;  /* 0x0000009e949c723c */ /* 0x040fe60000041808 */
[----:B------:R-:W4:Y:S03]  /*13780*/  LDSM.16.MT88.4 R8, [R217+0x1b800] ;  /* 0x01b80000d908783b */ /* 0x000f260000004200 */
        /* <DEDUP_REMOVED lines=28> */
[C---:B--2---:R-:W-:Y:S06]  /*13950*/  HMMA.16816.F32.BF16 R116, R148.reuse, R4, R116 ;  /* 0x000000049474723c */ /* 0x044fec0000041874 */
[C---:B------:R-:W-:Y:S06]  /*13960*/  HMMA.16816.F32.BF16 R120, R148.reuse, R6, R120 ;  /* 0x000000069478723c */ /* 0x040fec0000041878 */
[C---:B----4-:R-:W-:Y:S06]  /*13970*/  HMMA.16816.F32.BF16 R124, R148.reuse, R8, R124 ;  /* 0x00000008947c723c */ /* 0x050fec000004187c */
[C---:B------:R-:W-:Y:S06]  /*13980*/  HMMA.16816.F32.BF16 R128, R148.reuse, R10, R128 ;  /* 0x0000000a9480723c */ /* 0x040fec0000041880 */
[C---:B------:R-:W-:Y:S06]  /*13990*/  HMMA.16816.F32.BF16 R132, R148.reuse, R28, R132 ;  /* 0x0000001c9484723c */ /* 0x040fec0000041884 */
[C---:B------:R-:W-:Y:S06]  /*139a0*/  HMMA.16816.F32.BF16 R152, R148.reuse, R30, R16 ;  /* 0x0000001e9498723c */ /* 0x040fec0000041810 */
[C---:B-1----:R-:W-:Y:S06]  /*139b0*/  HMMA.16816.F32.BF16 R136, R148.reuse, R32, R136 ;  /* 0x000000209488723c */ /* 0x042fec0000041888 */
[C---:B------:R-:W-:Y:S06]  /*139c0*/  HMMA.16816.F32.BF16 R140, R148.reuse, R34, R140 ;  /* 0x00000022948c723c */ /* 0x040fec000004188c */
[C---:B------:R-:W-:Y:S06]  /*139d0*/  HMMA.16816.F32.BF16 R144, R148.reuse, R168, R144 ;  /* 0x000000a89490723c */ /* 0x040fec0000041890 */
[----:B------:R-:W-:Y:S01]  /*139e0*/  HMMA.16816.F32.BF16 R148, R148, R170, R12 ;  /* 0x000000aa9494723c */ /* 0x000fe2000004180c */
[----:B------:R-:W-:Y:S11]  /*139f0*/  @!UPT UIADD3 URZ, URZ, URZ, URZ ;  /* 0x0000003f3f3ff290 */ /* 0x000ff6000fffe03f */
[----:B------:R-:W-:Y:S01]  /*13a00*/  @!UPT UIADD3 URZ, URZ, URZ, URZ ;  /* 0x0000003f3f3ff290 */ /* 0x000fe2000fffe03f */
[----:B------:R-:W-:Y:S11]  /*13a10*/  @P4 BRA `(.L_x_841) ;  /* 0xffffffc000084947 */ /* 0x000ff6000383ffff */
.L_x_840:
[----:B------:R-:W1:Y:S01]  /*13a20*/  SHFL.BFLY PT, R2, R251, 0x2, 0x1f ;  /* 0x0c401f00fb027f89 */ /* 0x000e6200000e0000 */
[----:B------:R-:W-:Y:S01]  /*13a30*/  MOV R9, 0x3f800000 ;  /* 0x3f80000000097802 */ /* 0x000fe20000000f00 */
[----:B------:R-:W-:Y:S01]  /*13a40*/  ULDC UR4, c[0x0][0x38c] ;  /* 0x0000e30000047ab9 */ /* 0x000fe20000000800 */
[----:B------:R-:W-:Y:S01]  /*13a50*/  MOV R10, 0x3f800000 ;  /* 0x3f800000000a7802 */ /* 0x000fe20000000f00 */
[----:B------:R-:W2:Y:S01]  /*13a60*/  SHFL.BFLY PT, R0, R249, 0x2, 0x1f ;  /* 0x0c401f00f9007f89 */ /* 0x000ea200000e0000 */
[----:B------:R-:W-:Y:S01]  /*13a70*/  UMOV UR6, 0x400 ;  /* 0x0000040000067882 */ /* 0x000fe20000000000 */
[----:B------:R-:W-:Y:S01]  /*13a80*/  UISETP.NE.AND UP0, UPT, UR16, -0x1, UPT ;  /* 0xffffffff1000788c */ /* 0x000fe2000bf05270 */
        /* <DEDUP_REMOVED lines=9> */
[----:B--2---:R-:W-:-:S04]  /*13b20*/  FADD.FTZ R2, R7, R2 ;  /* 0x0000000207027221 */ /* 0x004fc80000010000 */
[----:B------:R-:W-:Y:S02]  /*13b30*/  FSETP.NE.FTZ.AND P4, PT, R4, RZ, PT ;  /* 0x000000ff0400720b */ /* 0x000fe40003f95000 */
[----:B------:R-:W-:Y:S02]  /*13b40*/  SHF.R.S32.HI R7, RZ, 0x2, R8 ;  /* 0x00000002ff077819 */ /* 0x000fe40000011408 */
[----:B------:R-:W-:Y:S02]  /*13b50*/  FSETP.NE.FTZ.AND P0, PT, R2, RZ, PT ;  /* 0x000000ff0200720b */ /* 0x000fe40003f15000 */
[----:B------:R-:W-:Y:S02]  /*13b60*/  LEA.HI R6, R6, R7, RZ, 0x3 ;  /* 0x0000000706067211 */ /* 0x000fe400078f18ff */
[----:B------:R-:W-:Y:S02]  /*13b70*/  LOP3.LUT R8, R8, 0x3ffffffc, RZ, 0xc0, !PT ;  /* 0x3ffffffc08087812 */ /* 0x000fe400078ec0ff */
[----:B------:R-:W-:-:S02]  /*13b80*/  LOP3.LUT R6, R6, 0xfffffff8, RZ, 0xc0, !PT ;  /* 0xfffffff806067812 */ /* 0x000fc400078ec0ff */
[-C--:B------:R-:W-:Y:S01]  /*13b90*/  IADD3 R13, -R8, R5.reuse, RZ ;  /* 0x00000005080d7210 */ /* 0x080fe20007ffe1ff */
[----:B------:R-:W1:Y:S01]  /*13ba0*/  @P4 MUFU.RCP R9, R4 ;  /* 0x0000000400094308 */ /* 0x000e620000001000 */
[----:B------:R-:W-:Y:S02]  /*13bb0*/  IADD3 R6, R7, -R6, RZ ;  /* 0x8000000607067210 */ /* 0x000fe40007ffe0ff */
[----:B------:R-:W-:Y:S02]  /*13bc0*/  LEA.HI R7, R0, R5, RZ, 0x5 ;  /* 0x0000000500077211 */ /* 0x000fe400078f28ff */
[C---:B------:R-:W-:Y:S02]  /*13bd0*/  SHF.L.U32 R11, R6.reuse, 0x6, RZ ;  /* 0x00000006060b7819 */ /* 0x040fe400000006ff */
[----:B------:R-:W-:Y:S01]  /*13be0*/  R2P PR, R6, 0x6 ;  /* 0x0000000606007804 */ /* 0x000fe20000000000 */
[----:B------:R-:W2:Y:S01]  /*13bf0*/  @P0 MUFU.RCP R10, R2 ;  /* 0x00000002000a0308 */ /* 0x000ea20000001000 */
[----:B------:R-:W-:-:S02]  /*13c00*/  LOP3.LUT R11, R11, 0x1c0, RZ, 0xc0, !PT ;  /* 0x000001c00b0b7812 */ /* 0x000fc400078ec0ff */
[----:B------:R-:W-:Y:S02]  /*13c10*/  LOP3.LUT R6, R6, 0x1, RZ, 0xc0, !PT ;  /* 0x0000000106067812 */ /* 0x000fe400078ec0ff */
[----:B------:R-:W-:Y:S02]  /*13c20*/  LEA.HI R8, R11, R11, RZ, 0x1d ;  /* 0x0000000b0b087211 */ /* 0x000fe400078fe8ff */
[----:B------:R-:W-:Y:S01]  /*13c30*/  ISETP.NE.U32.AND P3, PT, R6, 0x1, PT ;  /* 0x000000010600780c */ /* 0x000fe20003f65070 */
[----:B-1----:R-:W-:Y:S01]  /*13c40*/  FMUL.FTZ R9, R9, UR4 ;  /* 0x0000000409097c20 */ /* 0x002fe20008410000 */
[----:B------:R-:W-:-:S03]  /*13c50*/  MOV R6, 0x20 ;  /* 0x0000002000067802 */ /* 0x000fc60000000f00 */
[C---:B------:R-:W-:Y:S01]  /*13c60*/  FMUL.FTZ R160, R9.reuse, R160 ;  /* 0x000000a009a07220 */ /* 0x040fe20000410000 */
[C---:B------:R-:W-:Y:S01]  /*13c70*/  FMUL.FTZ R161, R9.reuse, R161 ;  /* 0x000000a109a17220 */ /* 0x040fe20000410000 */
[C---:B------:R-:W-:Y:S01]  /*13c80*/  FMUL.FTZ R156, R9.reuse, R156 ;  /* 0x0000009c099c7220 */ /* 0x040fe20000410000 */
[C---:B------:R-:W-:Y:S01]  /*13c90*/  FMUL.FTZ R157, R9.reuse, R157 ;  /* 0x0000009d099d7220 */ /* 0x040fe20000410000 */
[----:B--2---:R-:W-:Y:S01]  /*13ca0*/  FMUL.FTZ R10, R10, UR4 ;  /* 0x000000040a0a7c20 */ /* 0x004fe20008410000 */
[----:B------:R-:W1:Y:S01]  /*13cb0*/  S2UR UR4, SR_CgaCtaId ;  /* 0x00000000000479c3 */ /* 0x000e620000008800 */
        /* <DEDUP_REMOVED lines=66> */
[----:B------:R-:W-:Y:S01]  /*140e0*/  SHF.R.S32.HI R10, RZ, 0x5, R7 ;  /* 0x00000005ff0a7819 */ /* 0x000fe20000011407 */
[----:B-1----:R-:W-:Y:S01]  /*140f0*/  ULEA UR4, UR4, UR6, 0x18 ;  /* 0x0000000604047291 */ /* 0x002fe2000f8ec03f */
[C---:B------:R-:W-:Y:S01]  /*14100*/  FMUL.FTZ R40, R9.reuse, R40 ;  /* 0x0000002809287220 */ /* 0x040fe20000410000 */
[C---:B------:R-:W-:Y:S01]  /*14110*/  FMUL.FTZ R41, R9.reuse, R41 ;  /* 0x0000002909297220 */ /* 0x040fe20000410000 */
[----:B------:R-:W-:Y:S01]  /*14120*/  LEA R13, R10, R13, 0x9 ;  /* 0x0000000d0a0d7211 */ /* 0x000fe200078e48ff */
[C---:B------:R-:W-:Y:S01]  /*14130*/  FMUL.FTZ R44, R9.reuse, R44 ;  /* 0x0000002c092c7220 */ /* 0x040fe20000410000 */
[----:B------:R-:W-:Y:S01]  /*14140*/  SEL R6, R6, 0xffffffe0, !P1 ;  /* 0xffffffe006067807 */ /* 0x000fe20004800000 */
[----:B------:R-:W-:Y:S01]  /*14150*/  FMUL.FTZ R45, R9, R45 ;  /* 0x0000002d092d7220 */ /* 0x000fe20000410000 */
[----:B------:R-:W-:Y:S01]  /*14160*/  LEA R8, R13, R8, 0x1 ;  /* 0x000000080d087211 */ /* 0x000fe200078e08ff */
[C---:B------:R-:W-:Y:S01]  /*14170*/  FMUL.FTZ R48, R9.reuse, R48 ;  /* 0x0000003009307220 */ /* 0x040fe20000410000 */
[----:B------:R-:W-:Y:S01]  /*14180*/  FMUL.FTZ R49, R9, R49 ;  /* 0x0000003109317220 */ /* 0x000fe20000410000 */
[----:B------:R-:W-:Y:S01]  /*14190*/  F2FP.BF16.F32.PACK_AB R160, R161, R160 ;  /* 0x000000a0a1a0723e */ /* 0x000fe200000010ff */
[C---:B------:R-:W-:Y:S01]  /*141a0*/  FMUL.FTZ R52, R9.reuse, R52 ;  /* 0x0000003409347220 */ /* 0x040fe20000410000 */
[----:B------:R-:W-:Y:S01]  /*141b0*/  LEA R11, R8, UR4, 0x1 ;  /* 0x00000004080b7c11 */ /* 0x000fe2000f8e08ff */
[C---:B------:R-:W-:Y:S01]  /*141c0*/  FMUL.FTZ R53, R9.reuse, R53 ;  /* 0x0000003509357220 */ /* 0x040fe20000410000 */
[----:B------:R-:W-:Y:S01]  /*141d0*/  MOV R8, 0x40 ;  /* 0x0000004000087802 */ /* 0x000fe20000000f00 */
[----:B------:R-:W-:Y:S01]  /*141e0*/  FMUL.FTZ R56, R9, R56 ;  /* 0x0000003809387220 */ /* 0x000fe20000410000 */
[----:B------:R-:W-:Y:S01]  /*141f0*/  IADD3 R13, R11, -0x10, RZ ;  /* 0xfffffff00b0d7810 */ /* 0x000fe20007ffe0ff */
[----:B------:R-:W-:Y:S01]  /*14200*/  FMUL.FTZ R57, R9, R57 ;  /* 0x0000003909397220 */ /* 0x000fe20000410000 */
[----:B------:R-:W-:Y:S01]  /*14210*/  @P3 IADD3 R13, R11, 0x10, RZ ;  /* 0x000000100b0d3810 */ /* 0x000fe20007ffe0ff */
[----:B------:R-:W-:Y:S01]  /*14220*/  FMUL.FTZ R60, R9, R60 ;  /* 0x0000003c093c7220 */ /* 0x000fe20000410000 */
[----:B------:R-:W-:Y:S01]  /*14230*/  F2FP.BF16.F32.PACK_AB R162, R163, R162 ;  /* 0x000000a2a3a2723e */ /* 0x000fe200000010ff */
[C---:B------:R-:W-:Y:S01]  /*14240*/  FMUL.FTZ R61, R9.reuse, R61 ;  /* 0x0000003d093d7220 */ /* 0x040fe20000410000 */
[----:B------:R-:W-:Y:S01]  /*14250*/  SEL R8, R8, 0xffffffc0, !P2 ;  /* 0xffffffc008087807 */ /* 0x000fe20005000000 */
        /* <DEDUP_REMOVED lines=8> */
[----:B------:R1:W-:Y:S01]  /*142e0*/  STS [R11], R160 ;  /* 0x000000a00b007388 */ /* 0x0003e20000000800 */
[----:B-----5:R-:W-:Y:S01]  /*142f0*/  IADD3 R15, R11, R6, RZ ;  /* 0x000000060b0f7210 */ /* 0x020fe20007ffe0ff */
[----:B------:R-:W-:Y:S01]  /*14300*/  FMUL.FTZ R72, R9, R72 ;  /* 0x0000004809487220 */ /* 0x000fe20000410000 */
[----:B------:R-:W-:Y:S01]  /*14310*/  F2FP.BF16.F32.PACK_AB R40, R41, R40 ;  /* 0x000000282928723e */ /* 0x000fe200000010ff */
[----:B------:R1:W-:Y:S01]  /*14320*/  STS [R11+0x400], R162 ;  /* 0x000400a20b007388 */ /* 0x0003e20000000800 */
[----:B------:R-:W-:Y:S01]  /*14330*/  F2FP.BF16.F32.PACK_AB R42, R43, R42 ;  /* 0x0000002a2b2a723e */ /* 0x000fe200000010ff */
[----:B------:R-:W-:Y:S01]  /*14340*/  FMUL.FTZ R73, R9, R73 ;  /* 0x0000004909497220 */ /* 0x000fe20000410000 */
[----:B------:R-:W-:Y:S01]  /*14350*/  IADD3 R17, R6, R13, RZ ;  /* 0x0000000d06117210 */ /* 0x000fe20007ffe0ff */
[----:B------:R1:W-:Y:S01]  /*14360*/  STS [R13], R156 ;  /* 0x0000009c0d007388 */ /* 0x0003e20000000800 */
[----:B------:R-:W-:Y:S01]  /*14370*/  F2FP.BF16.F32.PACK_AB R44, R45, R44 ;  /* 0x0000002c2d2c723e */ /* 0x000fe200000010ff */
[----:B------:R-:W-:Y:S01]  /*14380*/  FMUL.FTZ R76, R9, R76 ;  /* 0x0000004c094c7220 */ /* 0x000fe20000410000 */
[----:B------:R-:W-:Y:S01]  /*14390*/  F2FP.BF16.F32.PACK_AB R46, R47, R46 ;  /* 0x0000002e2f2e723e */ /* 0x000fe200000010ff */
[----:B------:R1:W-:Y:S01]  /*143a0*/  STS [R13+0x400], R158 ;  /* 0x0004009e0d007388 */ /* 0x0003e20000000800 */
[----:B------:R-:W-:Y:S01]  /*143b0*/  IADD3 R19, R11, R8, RZ ;  /* 0x000000080b137210 */ /* 0x000fe20007ffe0ff */
[----:B------:R-:W-:Y:S01]  /*143c0*/  FMUL.FTZ R77, R9, R77 ;  /* 0x0000004d094d7220 */ /* 0x000fe20000410000 */
[----:B------:R-:W-:Y:S01]  /*143d0*/  F2FP.BF16.F32.PACK_AB R48, R49, R48 ;  /* 0x000000303130723e */ /* 0x000fe200000010ff */
[----:B------:R1:W-:Y:S01]  /*143e0*/  STS [R15], R36 ;  /* 0x000000240f007388 */ /* 0x0003e20000000800 */
[----:B------:R-:W-:Y:S01]  /*143f0*/  F2FP.BF16.F32.PACK_AB R50, R51, R50 ;  /* 0x000000323332723e */ /* 0x000fe200000010ff */
[----:B------:R-:W-:Y:S01]  /*14400*/  FMUL.FTZ R80, R9, R80 ;  /* 0x0000005009507220 */ /* 0x000fe20000410000 */
[----:B------:R-:W-:Y:S01]  /*14410*/  IADD3 R21, R8, R13, RZ ;  /* 0x0000000d08157210 */ /* 0x000fe20007ffe0ff */
[----:B------:R1:W-:Y:S01]  /*14420*/  STS [R15+0x400], R38 ;  /* 0x000400260f007388 */ /* 0x0003e20000000800 */
[----:B------:R-:W-:Y:S01]  /*14430*/  F2FP.BF16.F32.PACK_AB R52, R53, R52 ;  /* 0x000000343534723e */ /* 0x000fe200000010ff */
[----:B------:R-:W-:Y:S01]  /*14440*/  FMUL.FTZ R81, R9, R81 ;  /* 0x0000005109517220 */ /* 0x000fe20000410000 */
[----:B------:R-:W-:Y:S01]  /*14450*/  F2FP.BF16.F32.PACK_AB R54, R55, R54 ;  /* 0x000000363736723e */ /* 0x000fe200000010ff */
[----:B------:R1:W-:Y:S01]  /*14460*/  STS [R17], R40 ;  /* 0x0000002811007388 */ /* 0x0003e20000000800 */
[----:B------:R-:W-:Y:S01]  /*14470*/  IADD3 R23, R15, R8, RZ ;  /* 0x000000080f177210 */ /* 0x000fe20007ffe0ff */
        /* <DEDUP_REMOVED lines=11> */
[----:B------:R-:W-:Y:S01]  /*14530*/  F2FP.BF16.F32.PACK_AB R64, R65, R64 ;  /* 0x000000404140723e */ /* 0x000fe200000010ff */
[----:B------:R-:W-:Y:S01]  /*14540*/  FMUL.FTZ R89, R9, R89 ;  /* 0x0000005909597220 */ /* 0x000fe20000410000 */
[----:B------:R-:W-:Y:S01]  /*14550*/  F2FP.BF16.F32.PACK_AB R66, R67, R66 ;  /* 0x000000424342723e */ /* 0x000fe200000010ff */
[----:B------:R1:W-:Y:S01]  /*14560*/  STS [R21], R48 ;  /* 0x0000003015007388 */ /* 0x0003e20000000800 */
[----:B------:R-:W-:Y:S01]  /*14570*/  F2FP.BF16.F32.PACK_AB R68, R69, R68 ;  /* 0x000000444544723e */ /* 0x000fe200000010ff */
[----:B------:R-:W-:Y:S01]  /*14580*/  FMUL.FTZ R92, R9, R92 ;  /* 0x0000005c095c7220 */ /* 0x000fe20000410000 */
[----:B------:R-:W-:Y:S01]  /*14590*/  F2FP.BF16.F32.PACK_AB R70, R71, R70 ;  /* 0x000000464746723e */ /* 0x000fe200000010ff */
[----:B------:R1:W-:Y:S01]  /*145a0*/  STS [R21+0x400], R50 ;  /* 0x0004003215007388 */ /* 0x0003e20000000800 */
[----:B------:R-:W-:Y:S01]  /*145b0*/  FMUL.FTZ R93, R9, R93 ;  /* 0x0000005d095d7220 */ /* 0x000fe20000410000 */
[----:B------:R-:W-:Y:S01]  /*145c0*/  F2FP.BF16.F32.PACK_AB R72, R73, R72 ;  /* 0x000000484948723e */ /* 0x000fe200000010ff */
[----:B------:R-:W-:Y:S01]  /*145d0*/  FMUL.FTZ R96, R9, R96 ;  /* 0x0000006009607220 */ /* 0x000fe20000410000 */
[----:B------:R-:W-:Y:S01]  /*145e0*/  F2FP.BF16.F32.PACK_AB R74, R75, R74 ;  /* 0x0000004a4b4a723e */ /* 0x000fe200000010ff */
[----:B------:R1:W-:Y:S01]  /*145f0*/  STS [R23], R52 ;  /* 0x0000003417007388 */ /* 0x0003e20000000800 */
[----:B------:R-:W-:Y:S01]  /*14600*/  FMUL.FTZ R97, R9, R97 ;  /* 0x0000006109617220 */ /* 0x000fe20000410000 */
[----:B------:R-:W-:Y:S01]  /*14610*/  F2FP.BF16.F32.PACK_AB R76, R77, R76 ;  /* 0x0000004c4d4c723e */ /* 0x000fe200000010ff */
[----:B------:R-:W-:Y:S01]  /*14620*/  FMUL.FTZ R100, R9, R100 ;  /* 0x0000006409647220 */ /* 0x000fe20000410000 */
[----:B------:R1:W-:Y:S01]  /*14630*/  STS [R23+0x400], R54 ;  /* 0x0004003617007388 */ /* 0x0003e20000000800 */
[----:B------:R-:W-:Y:S01]  /*14640*/  F2FP.BF16.F32.PACK_AB R78, R79, R78 ;  /* 0x0000004e4f4e723e */ /* 0x000fe200000010ff */
[----:B------:R-:W-:Y:S01]  /*14650*/  FMUL.FTZ R101, R9, R101 ;  /* 0x0000006509657220 */ /* 0x000fe20000410000 */
[----:B------:R-:W-:Y:S01]  /*14660*/  F2FP.BF16.F32.PACK_AB R80, R81, R80 ;  /* 0x000000505150723e */ /* 0x000fe200000010ff */
[----:B------:R1:W-:Y:S01]  /*14670*/  STS [R25], R56 ;  /* 0x0000003819007388 */ /* 0x0003e20000000800 */
[----:B------:R-:W-:Y:S01]  /*14680*/  F2FP.BF16.F32.PACK_AB R82, R83, R82 ;  /* 0x000000525352723e */ /* 0x000fe200000010ff */
[C---:B------:R-:W-:Y:S01]  /*14690*/  FMUL.FTZ R104, R9.reuse, R104 ;  /* 0x0000006809687220 */ /* 0x040fe20000410000 */
[----:B------:R-:W-:Y:S01]  /*146a0*/  FMUL.FTZ R105, R9, R105 ;  /* 0x0000006909697220 */ /* 0x000fe20000410000 */
[----:B------:R1:W-:Y:S01]  /*146b0*/  STS [R25+0x400], R58 ;  /* 0x0004003a19007388 */ /* 0x0003e20000000800 */
[----:B------:R-:W-:Y:S01]  /*146c0*/  F2FP.BF16.F32.PACK_AB R84, R85, R84 ;  /* 0x000000545554723e */ /* 0x000fe200000010ff */
[----:B------:R-:W-:Y:S01]  /*146d0*/  FMUL.FTZ R108, R9, R108 ;  /* 0x0000006c096c7220 */ /* 0x000fe20000410000 */
[----:B------:R-:W-:Y:S01]  /*146e0*/  F2FP.BF16.F32.PACK_AB R86, R87, R86 ;  /* 0x000000565756723e */ /* 0x000fe200000010ff */
[----:B------:R1:W-:Y:S01]  /*146f0*/  STS [R11+0x4000], R60 ;  /* 0x0040003c0b007388 */ /* 0x0003e20000000800 */
[----:B------:R-:W-:Y:S01]  /*14700*/  FMUL.FTZ R109, R9, R109 ;  /* 0x0000006d096d7220 */ /* 0x000fe20000410000 */
[----:B------:R-:W-:Y:S01]  /*14710*/  F2FP.BF16.F32.PACK_AB R88, R89, R88 ;  /* 0x000000585958723e */ /* 0x000fe200000010ff */
[----:B------:R-:W-:Y:S01]  /*14720*/  FMUL.FTZ R112, R9, R112 ;  /* 0x0000007009707220 */ /* 0x000fe20000410000 */
[----:B------:R1:W-:Y:S01]  /*14730*/  STS [R11+0x4400], R62 ;  /* 0x0044003e0b007388 */ /* 0x0003e20000000800 */
[----:B------:R-:W-:Y:S01]  /*14740*/  F2FP.BF16.F32.PACK_AB R90, R91, R90 ;  /* 0x0000005a5b5a723e */ /* 0x000fe200000010ff */
[----:B------:R-:W-:Y:S01]  /*14750*/  FMUL.FTZ R113, R9, R113 ;  /* 0x0000007109717220 */ /* 0x000fe20000410000 */
        /* <DEDUP_REMOVED lines=30> */
[----:B------:R-:W-:Y:S01]  /*14940*/  PLOP3.LUT P1, PT, PT, PT, UP0, 0x80, 0x0 ;  /* 0x000000000000781c */ /* 0x000fe20003f2f008 */
        /* <DEDUP_REMOVED lines=46> */
[----:B------:R-:W-:-:S03]  /*14c30*/  F2FP.BF16.F32.PACK_AB R150, R151, R150 ;  /* 0x000000969796723e */ /* 0x000fc600000010ff */
[----:B------:R1:W-:Y:S04]  /*14c40*/  STS [R19+0x8000], R108 ;  /* 0x0080006c13007388 */ /* 0x0003e80000000800 */
[----:B------:R1:W-:Y:S04]  /*14c50*/  STS [R19+0x8400], R110 ;  /* 0x0084006e13007388 */ /* 0x0003e80000000800 */
[----:B------:R1:W-:Y:S04]  /*14c60*/  STS [R21+0x8000], R112 ;  /* 0x0080007015007388 */ /* 0x0003e80000000800 */
[----:B------:R1:W-:Y:S04]  /*14c70*/  STS [R21+0x8400], R114 ;  /* 0x0084007215007388 */ /* 0x0003e80000000800 */
[----:B------:R1:W-:Y:S04]  /*14c80*/  STS [R23+0x8000], R116 ;  /* 0x0080007417007388 */ /* 0x0003e80000000800 */
[----:B------:R1:W-:Y:S01]  /*14c90*/  STS [R23+0x8400], R118 ;  /* 0x0084007617007388 */ /* 0x0003e20000000800 */
[----:B------:R-:W-:Y:S05]  /*14ca0*/  @P1 BRA `(.L_x_844) ;  /* 0x00000000001c1947 */ /* 0x000fea0003800000 */
[----:B------:R-:W2:Y:S01]  /*14cb0*/  S2UR UR8, SR_CTAID.Y ;  /* 0x00000000000879c3 */ /* 0x000ea20000002600 */
[----:B------:R-:W-:Y:S01]  /*14cc0*/  ULDC.64 UR6, c[0x0][0x290] ;  /* 0x0000a40000067ab9 */ /* 0x000fe20000000a00 */
[----:B--2---:R-:W-:Y:S02]  /*14cd0*/  USHF.R.S32.HI UR4, URZ, 0x1f, UR8 ;  /* 0x0000001f3f047899 */ /* 0x004fe40008011408 */
[----:B------:R-:W-:Y:S02]  /*14ce0*/  UIMAD.WIDE.U32 UR12, UR8, UR6, URZ ;  /* 0x00000006080c72a5 */ /* 0x000fe4000f8e003f */
[----:B------:R-:W-:-:S04]  /*14cf0*/  UIMAD UR4, UR4, UR6, URZ ;  /* 0x00000006040472a4 */ /* 0x000fc8000f8e023f */
[----:B------:R-:W-:-:S04]  /*14d00*/  UIMAD UR4, UR8, UR7, UR4 ;  /* 0x00000007080472a4 */ /* 0x000fc8000f8e0204 */
[----:B------:R-:W-:-:S12]  /*14d10*/  UIADD3 UR8, UR13, UR4, URZ ;  /* 0x000000040d087290 */ /* 0x000fd8000fffe03f */
.L_x_844:
[----:B------:R-:W-:Y:S01]  /*14d20*/  ULDC.U8 UR4, c[0x0][0x3d9] ;  /* 0x0000f64000047ab9 */ /* 0x000fe20000000000 */
[----:B------:R-:W2:Y:S01]  /*14d30*/  S2R R6, SR_TID.X ;  /* 0x0000000000067919 */ /* 0x000ea20000002100 */
[----:B------:R-:W-:Y:S01]  /*14d40*/  ISETP.NE.AND P1, PT, RZ, UR4, PT ;  /* 0x00000004ff007c0c */ /* 0x000fe2000bf25270 */
[----:B------:R-:W3:Y:S01]  /*14d50*/  S2UR UR6, SR_CTAID.X ;  /* 0x00000000000679c3 */ /* 0x000ee20000002500 */
[----:B------:R-:W-:Y:S01]  /*14d60*/  ULDC.U8 UR10, c[0x0][0x3d8] ;  /* 0x0000f600000a7ab9 */ /* 0x000fe20000000000 */
[----:B------:R-:W-:Y:S01]  /*14d70*/  STS [R25+0x8000], R120 ;  /* 0x0080007819007388 */ /* 0x000fe20000000800 */
[----:B------:R-:W-:Y:S01]  /*14d80*/  ISETP.NE.AND P2, PT, RZ, UR10, PT ;  /* 0x0000000aff007c0c */ /* 0x000fe2000bf45270 */
[----:B------:R-:W4:Y:S01]  /*14d90*/  @P4 MUFU.LG2 R4, R4 ;  /* 0x0000000400044308 */ /* 0x000f220000000c00 */
[----:B------:R-:W-:Y:S01]  /*14da0*/  LOP3.LUT R12, R7, 0xffffffe0, RZ, 0xc0, !PT ;  /* 0xffffffe0070c7812 */ /* 0x000fe200078ec0ff */
[----:B------:R-:W-:Y:S01]  /*14db0*/  STS [R25+0x8400], R122 ;  /* 0x0084007a19007388 */ /* 0x000fe20000000800 */
[----:B------:R-:W-:-:S02]  /*14dc0*/  ISETP.EQ.AND P2, PT, RZ, UR4, P2 ;  /* 0x00000004ff007c0c */ /* 0x000fc40009742270 */
[----:B------:R-:W-:Y:S01]  /*14dd0*/  LEA.HI R0, R0, R5, RZ, 0x3 ;  /* 0x0000000500007211 */ /* 0x000fe200078f18ff */
[----:B------:R-:W-:Y:S01]  /*14de0*/  STS [R11+0xc000], R124 ;  /* 0x00c0007c0b007388 */ /* 0x000fe20000000800 */
[----:B------:R-:W-:Y:S01]  /*14df0*/  IMAD.IADD R5, R5, 0x1, -R12 ;  /* 0x0000000105057824 */ /* 0x000fe200078e0a0c */
[----:B------:R-:W5:Y:S01]  /*14e00*/  @P1 LDC.64 R8, c[0x0][0x2c0] ;  /* 0x0000b000ff081b82 */ /* 0x000f620000000a00 */
[----:B------:R-:W-:Y:S01]  /*14e10*/  @P1 IMAD.MOV.U32 R18, RZ, RZ, 0x1 ;  /* 0x00000001ff121424 */ /* 0x000fe200078e00ff */
[----:B------:R-:W-:Y:S04]  /*14e20*/  STS [R11+0xc400], R126 ;  /* 0x00c4007e0b007388 */ /* 0x000fe80000000800 */
[----:B------:R-:W-:Y:S02]  /*14e30*/  STS [R13+0xc000], R128 ;  /* 0x00c000800d007388 */ /* 0x000fe40000000800 */
[----:B------:R-:W4:Y:S01]  /*14e40*/  @P1 LDC R16, c[0x0][0x2c0] ;  /* 0x0000b000ff101b82 */ /* 0x000f220000000800 */
[----:B------:R-:W-:Y:S01]  /*14e50*/  @!P2 PLOP3.LUT P6, PT, PT, PT, PT, 0x8, 0x0 ;  /* 0x000000000000a81c */ /* 0x000fe20003fce170 */
[----:B------:R-:W-:Y:S01]  /*14e60*/  STS [R13+0xc400], R130 ;  /* 0x00c400820d007388 */ /* 0x000fe20000000800 */
[----:B---3--:R-:W-:-:S03]  /*14e70*/  UIMAD UR4, UR6, -0x80, UR18 ;  /* 0xffffff80060478a4 */ /* 0x008fc6000f8e0212 */
[----:B------:R-:W-:Y:S04]  /*14e80*/  STS [R15+0xc000], R132 ;  /* 0x00c000840f007388 */ /* 0x000fe80000000800 */
[----:B------:R-:W-:Y:S01]  /*14e90*/  STS [R15+0xc400], R134 ;  /* 0x00c400860f007388 */ /* 0x000fe20000000800 */
[----:B--2---:R-:W-:-:S03]  /*14ea0*/  SHF.R.S32.HI R7, RZ, 0x1f, R6 ;  /* 0x0000001fff077819 */ /* 0x004fc60000011406 */
[----:B------:R-:W-:Y:S01]  /*14eb0*/  STS [R17+0xc000], R152 ;  /* 0x00c0009811007388 */ /* 0x000fe20000000800 */
[CC--:B------:R-:W-:Y:S02]  /*14ec0*/  LEA.HI R12, R7.reuse, R6.reuse, RZ, 0x5 ;  /* 0x00000006070c7211 */ /* 0x0c0fe400078f28ff */
[----:B------:R-:W-:Y:S01]  /*14ed0*/  LEA.HI R7, R7, R6, RZ, 0x3 ;  /* 0x0000000607077211 */ /* 0x000fe200078f18ff */
[----:B------:R1:W-:Y:S04]  /*14ee0*/  STS [R17+0xc400], R154 ;  /* 0x00c4009a11007388 */ /* 0x0003e80000000800 */
[----:B------:R-:W-:Y:S04]  /*14ef0*/  STS [R19+0xc000], R136 ;  /* 0x00c0008813007388 */ /* 0x000fe80000000800 */
[----:B------:R5:W-:Y:S04]  /*14f00*/  STS [R19+0xc400], R138 ;  /* 0x00c4008a13007388 */ /* 0x000be80000000800 */
[----:B------:R-:W-:Y:S04]  /*14f10*/  STS [R21+0xc000], R140 ;  /* 0x00c0008c15007388 */ /* 0x000fe80000000800 */
[----:B------:R2:W-:Y:S04]  /*14f20*/  STS [R21+0xc400], R142 ;  /* 0x00c4008e15007388 */ /* 0x0005e80000000800 */
[----:B------:R3:W-:Y:S04]  /*14f30*/  STS [R23+0xc000], R144 ;  /* 0x00c0009017007388 */ /* 0x0007e80000000800 */
[----:B------:R3:W-:Y:S01]  /*14f40*/  STS [R23+0xc400], R146 ;  /* 0x00c4009217007388 */ /* 0x0007e20000000800 */
[----:B-1----:R-:W1:Y:S01]  /*14f50*/  @P4 LDC R17, c[0x0][0x2e8] ;  /* 0x0000ba00ff114b82 */ /* 0x002e620000000800 */
[----:B------:R-:W1:Y:S01]  /*14f60*/  S2R R11, SR_CTAID.Y ;  /* 0x00000000000b7919 */ /* 0x000e620000002600 */
[----:B------:R-:W1:Y:S01]  /*14f70*/  S2R R24, SR_CTAID.Z ;  /* 0x0000000000187919 */ /* 0x000e620000002700 */
[----:B-----5:R-:W-:Y:S01]  /*14f80*/  @P1 IMAD R19, R9, R8, RZ ;  /* 0x0000000809131224 */ /* 0x020fe200078e02ff */
[----:B------:R-:W-:Y:S01]  /*14f90*/  LOP3.LUT R9, R12, 0xffffffe0, RZ, 0xc0, !PT ;  /* 0xffffffe00c097812 */ /* 0x000fe200078ec0ff */
[----:B------:R3:W-:Y:S01]  /*14fa0*/  STS [R25+0xc000], R148 ;  /* 0x00c0009419007388 */ /* 0x0007e20000000800 */
[----:B------:R-:W-:-:S03]  /*14fb0*/  SHF.R.S32.HI R8, RZ, 0x3, R0 ;  /* 0x00000003ff087819 */ /* 0x000fc60000011400 */
[----:B------:R3:W-:Y:S01]  /*14fc0*/  STS [R25+0xc400], R150 ;  /* 0x00c4009619007388 */ /* 0x0007e20000000800 */
[----:B--2---:R-:W-:Y:S01]  /*14fd0*/  @!P2 CS2R R20, SRZ ;  /* 0x000000000014a805 */ /* 0x004fe2000001ff00 */
[----:B----4-:R-:W-:Y:S06]  /*14fe0*/  @!P2 BRA `(.L_x_845) ;  /* 0x000000000020a947 */ /* 0x010fec0003800000 */
        /* <DEDUP_REMOVED lines=8> */
.L_x_845:
[----:B------:R-:W-:Y:S05]  /*15070*/  @P1 BRA `(.L_x_846) ;  /* 0x0000000000181947 */ /* 0x000fea0003800000 */
[----:B------:R-:W2:Y:S01]  /*15080*/  LDC R19, c[0x0][0x2c4] ;  /* 0x0000b100ff137b82 */ /* 0x000ea20000000800 */
[----:B------:R-:W-:Y:S02]  /*15090*/  ISETP.NE.AND P1, PT, RZ, UR10, PT ;  /* 0x0000000aff007c0c */ /* 0x000fe4000bf25270 */
[----:B------:R-:W-:-:S05]  /*150a0*/  MOV R16, 0x1 ;  /* 0x0000000100107802 */ /* 0x000fca0000000f00 */
[----:B------:R-:W4:Y:S08]  /*150b0*/  LDC R18, c[0x0][0x270] ;  /* 0x00009c00ff127b82 */ /* 0x000f300000000800 */
[----:B--2---:R-:W4:Y:S02]  /*150c0*/  @P1 LDC R19, c[0x0][0x2e4] ;  /* 0x0000b900ff131b82 */ /* 0x004f240000000800 */
[----:B----4-:R-:W-:-:S07]  /*150d0*/  IMAD R18, R19, R18, RZ ;  /* 0x0000001213127224 */ /* 0x010fce00078e02ff */
.L_x_846:
[----:B------:R-:W-:Y:S01]  /*150e0*/  BAR.SYNC.DEFER_BLOCKING 0x0 ;  /* 0x0000000000007b1d */ /* 0x000fe20000010000 */
[----:B------:R-:W-:Y:S01]  /*150f0*/  ISETP.GE.AND P3, PT, R8, UR4, PT ;  /* 0x0000000408007c0c */ /* 0x000fe2000bf66270 */
[----:B-1----:R-:W-:Y:S01]  /*15100*/  IMAD R11, R11, R18, RZ ;  /* 0x000000120b0b7224 */ /* 0x002fe200078e02ff */
[----:B---3--:R-:W-:Y:S01]  /*15110*/  SHF.R.S32.HI R23, RZ, 0x1f, R10 ;  /* 0x0000001fff177819 */ /* 0x008fe2000001140a */
[----:B------:R-:W-:Y:S01]  /*15120*/  IMAD.IADD R9, R6, 0x1, -R9 ;  /* 0x0000000106097824 */ /* 0x000fe200078e0a09 */
[----:B------:R-:W-:-:S03]  /*15130*/  LEA.HI.SX32 R0, R0, 0x20, 0x1d ;  /* 0x0000002000007811 */ /* 0x000fc600078feaff */
[----:B------:R-:W1:Y:S01]  /*15140*/  @P0 LDC R8, c[0x0][0x2e8] ;  /* 0x0000ba00ff080b82 */ /* 0x000e620000000800 */
[----:B------:R-:W2:Y:S01]  /*15150*/  @P0 MUFU.LG2 R2, R2 ;  /* 0x0000000200020308 */ /* 0x000ea20000000c00 */
[----:B------:R-:W-:Y:S01]  /*15160*/  SHF.R.S32.HI R6, RZ, 0x3, R7 ;  /* 0x00000003ff067819 */ /* 0x000fe20000011407 */
[----:B------:R-:W-:Y:S01]  /*15170*/  BSSY B0, `(.L_x_847) ;  /* 0x000002e000007945 */ /* 0x000fe20003800000 */
[----:B------:R-:W-:Y:S01]  /*15180*/  LOP3.LUT P5, RZ, R5, 0x3, RZ, 0xc0, !PT ;  /* 0x0000000305ff7812 */ /* 0x000fe200078ac0ff */
[----:B------:R-:W-:Y:S01]  /*15190*/  @P4 FMUL.FTZ R5, R4, 0.69314718246459960938 ;  /* 0x3f31721804054820 */ /* 0x000fe20000410000 */
[----:B------:R-:W-:Y:S01]  /*151a0*/  LEA.HI R23, R23, R10, RZ, 0x3 ;  /* 0x0000000a17177211 */ /* 0x000fe200078f18ff */
[----:B------:R-:W-:Y:S01]  /*151b0*/  IMAD R4, R16, UR6, RZ ;  /* 0x0000000610047c24 */ /* 0x000fe2000f8e02ff */
[----:B------:R-:W-:Y:S02]  /*151c0*/  SEL R11, R11, RZ, !P6 ;  /* 0x000000ff0b0b7207 */ /* 0x000fe40007000000 */
[----:B------:R-:W-:Y:S01]  /*151d0*/  ISETP.GE.AND P2, PT, R0, UR4, PT ;  /* 0x0000000400007c0c */ /* 0x000fe2000bf46270 */
[----:B------:R-:W-:Y:S01]  /*151e0*/  VIADD R0, R6, 0x40 ;  /* 0x0000004006007836 */ /* 0x000fe20000000000 */
[----:B------:R-:W-:Y:S01]  /*151f0*/  SHF.R.S32.HI R18, RZ, 0x1f, R9 ;  /* 0x0000001fff127819 */ /* 0x000fe20000011409 */
[----:B------:R-:W-:Y:S01]  /*15200*/  IMAD R11, R24, R19, R11 ;  /* 0x00000013180b7224 */ /* 0x000fe200078e020b */
[----:B------:R-:W-:Y:S01]  /*15210*/  LOP3.LUT R23, R23, 0xffffff8, RZ, 0xc0, !PT ;  /* 0x0ffffff817177812 */ /* 0x000fe200078ec0ff */
[----:B------:R-:W-:Y:S01]  /*15220*/  IMAD.SHL.U32 R4, R4, 0x80, RZ ;  /* 0x0000008004047824 */ /* 0x000fe200078e00ff */
[----:B------:R-:W-:Y:S01]  /*15230*/  LEA.HI R18, R18, R9, RZ, 0x2 ;  /* 0x0000000912127211 */ /* 0x000fe200078f10ff */
[----:B------:R-:W-:Y:S01]  /*15240*/  IMAD.MOV.U32 R9, RZ, RZ, 0x7f800000 ;  /* 0x7f800000ff097424 */ /* 0x000fe200078e00ff */
[----:B------:R3:W4:Y:S01]  /*15250*/  LDS.128 R12, [R227+0x3000] ;  /* 0x00300000e30c7984 */ /* 0x0007220000000c00 */
[----:B------:R-:W-:Y:S01]  /*15260*/  ISETP.GE.AND P1, PT, R0, UR5, PT ;  /* 0x0000000500007c0c */ /* 0x000fe2000bf26270 */
[----:B------:R-:W-:-:S02]  /*15270*/  IMAD.MOV.U32 R0, RZ, RZ, 0x7f800000 ;  /* 0x7f800000ff007424 */ /* 0x000fc400078e00ff */
[----:B------:R-:W-:Y:S01]  /*15280*/  @P4 FFMA.FTZ R0, R164, R17, R5 ;  /* 0x00000011a4004223 */ /* 0x000fe20000010005 */
[----:B------:R-:W-:Y:S01]  /*15290*/  IMAD.IADD R23, R10, 0x1, -R23 ;  /* 0x000000010a177824 */ /* 0x000fe200078e0a17 */
[----:B------:R-:W-:Y:S01]  /*152a0*/  SHF.R.S32.HI R18, RZ, 0x2, R18 ;  /* 0x00000002ff127819 */ /* 0x000fe20000011412 */
[----:B--2---:R-:W-:Y:S01]  /*152b0*/  @P0 FMUL.FTZ R2, R2, 0.69314718246459960938 ;  /* 0x3f31721802020820 */ /* 0x004fe20000410000 */
[--C-:B------:R-:W-:Y:S02]  /*152c0*/  IADD3 R10, P6, P4, R4, R20, R11.reuse ;  /* 0x00000014040a7210 */ /* 0x100fe40007cde00b */
[----:B------:R-:W-:Y:S01]  /*152d0*/  SHF.R.S32.HI R5, RZ, 0x1f, R4 ;  /* 0x0000001fff057819 */ /* 0x000fe20000011404 */
[----:B------:R-:W-:Y:S01]  /*152e0*/  IMAD R23, R23, 0x10, R18 ;  /* 0x0000001017177824 */ /* 0x000fe200078e0212 */
[----:B------:R-:W-:Y:S01]  /*152f0*/  SHF.R.S32.HI R20, RZ, 0x1f, R11 ;  /* 0x0000001fff147819 */ /* 0x000fe2000001140b */
[----:B-1----:R-:W-:-:S03]  /*15300*/  @P0 FFMA.FTZ R9, R3, R8, R2 ;  /* 0x0000000803090223 */ /* 0x002fc60000010002 */
[----:B------:R-:W-:Y:S01]  /*15310*/  IADD3.X R20, R5, R21, R20, P6, P4 ;  /* 0x0000001505147210 */ /* 0x000fe200037e8414 */
[----:B---3--:R-:W-:Y:S06]  /*15320*/  @P5 BRA `(.L_x_848) ;  /* 0x0000000000485947 */ /* 0x008fec0003800000 */
        /* <DEDUP_REMOVED lines=18> */
.L_x_848:
[----:B------:R-:W-:Y:S05]  /*15450*/  BSYNC B0 ;  /* 0x0000000000007941 */ /* 0x000fea0003800000 */
.L_x_847:
[----:B-1----:R-:W-:Y:S01]  /*15460*/  SHF.R.S32.HI R4, RZ, 0x1f, R24 ;  /* 0x0000001fff047819 */ /* 0x002fe20000011418 */
[----:B------:R-:W-:Y:S01]  /*15470*/  ULDC.64 UR6, c[0x0][0x2a0] ;  /* 0x0000a80000067ab9 */ /* 0x000fe20000000a00 */
[----:B------:R-:W-:Y:S01]  /*15480*/  SHF.R.S32.HI R2, RZ, 0x1f, R240 ;  /* 0x0000001fff027819 */ /* 0x000fe200000114f0 */
[----:B------:R-:W-:Y:S01]  /*15490*/  IMAD.U32 R3, RZ, RZ, UR17 ;  /* 0x00000011ff037e24 */ /* 0x000fe2000f8e00ff */
[----:B------:R-:W-:Y:S01]  /*154a0*/  IADD3 R8, P0, R240, UR12, RZ ;  /* 0x0000000cf0087c10 */ /* 0x000fe2000ff1e0ff */
[----:B------:R-:W-:Y:S01]  /*154b0*/  IMAD R27, R4, UR6, RZ ;  /* 0x00000006041b7c24 */ /* 0x000fe2000f8e02ff */
[--C-:B------:R-:W-:Y:S01]  /*154c0*/  SHF.R.S32.HI R7, RZ, 0x1f, R6.reuse ;  /* 0x0000001fff077819 */ /* 0x100fe20000011406 */
[----:B------:R1:W2:Y:S01]  /*154d0*/  LDS.128 R20, [R227] ;  /* 0x00000000e3147984 */ /* 0x0002a20000000c00 */
[----:B------:R-:W-:Y:S01]  /*154e0*/  IADD3.X R9, R2, UR8, RZ, P0, !PT ;  /* 0x0000000802097c10 */ /* 0x000fe200087fe4ff */
[----:B------:R-:W-:Y:S01]  /*154f0*/  IMAD R27, R24, UR7, R27 ;  /* 0x00000007181b7c24 */ /* 0x000fe2000f8e021b */
[----:B------:R-:W-:Y:S01]  /*15500*/  IADD3 R0, R6, 0x60, RZ ;  /* 0x0000006006007810 */ /* 0x000fe20007ffe0ff */
[----:B------:R-:W-:Y:S01]  /*15510*/  IMAD.WIDE R2, R3, 0x80, R6 ;  /* 0x0000008003027825 */ /* 0x000fe200078e0206 */
[----:B------:R1:W3:Y:S01]  /*15520*/  LDS.128 R16, [R227+0x4000] ;  /* 0x00400000e3107984 */ /* 0x0002e20000000c00 */
[----:B------:R-:W-:Y:S01]  /*15530*/  BSSY B0, `(.L_x_849) ;  /* 0x0000019000007945 */ /* 0x000fe20003800000 */
[----:B------:R-:W-:Y:S01]  /*15540*/  ISETP.GE.AND P0, PT, R0, UR5, PT ;  /* 0x0000000500007c0c */ /* 0x000fe2000bf06270 */
[----:B------:R-:W-:Y:S01]  /*15550*/  IMAD.WIDE.U32 R24, R24, UR6, R8 ;  /* 0x0000000618187c25 */ /* 0x000fe2000f8e0008 */
[----:B------:R1:W1:Y:S03]  /*15560*/  LDS.128 R4, [R227+0xc000] ;  /* 0x00c00000e3047984 */ /* 0x0002660000000c00 */
[----:B------:R-:W-:Y:S01]  /*15570*/  IMAD.IADD R27, R25, 0x1, R27 ;  /* 0x00000001191b7824 */ /* 0x000fe200078e021b */
[----:B------:R1:W1:Y:S01]  /*15580*/  LDS.128 R8, [R227+0x8000] ;  /* 0x00800000e3087984 */ /* 0x0002620000000c00 */
        /* <DEDUP_REMOVED lines=18> */
[----:B------:R2:W-:Y:S02]  /*156b0*/  @!P3 STG.E.128 desc[UR28][R28.64+0x180], R4 ;  /* 0x000180041c00b986 */ /* 0x0005e4000c101d1c */
.L_x_850:
[----:B------:R-:W-:Y:S05]  /*156c0*/  BSYNC B0 ;  /* 0x0000000000007941 */ /* 0x000fea0003800000 */
.L_x_849:
[----:B--2---:R2:W2:Y:S01]  /*156d0*/  LDS.128 R20, [R227+0x1000] ;  /* 0x00100000e3147984 */ /* 0x0044a20000000c00 */
[----:B------:R-:W-:Y:S03]  /*156e0*/  BSSY B0, `(.L_x_851) ;  /* 0x000001a000007945 */ /* 0x000fe60003800000 */
[----:B---3--:R3:W2:Y:S04]  /*156f0*/  LDS.128 R16, [R227+0x5000] ;  /* 0x00500000e3107984 */ /* 0x0086a80000000c00 */
        /* <DEDUP_REMOVED lines=24> */
.L_x_852:
[----:B------:R-:W-:Y:S05]  /*15880*/  BSYNC B0 ;  /* 0x0000000000007941 */ /* 0x000fea0003800000 */
.L_x_851:
        /* <DEDUP_REMOVED lines=27> */
.L_x_854:
[----:B------:R-:W-:Y:S05]  /*15a40*/  BSYNC B0 ;  /* 0x0000000000007941 */ /* 0x000fea0003800000 */
.L_x_853:
        /* <DEDUP_REMOVED lines=21> */
[----:B----4-:R4:W-:Y:S04]  /*15ba0*/  @!P3 STG.E.128 desc[UR28][R2.64], R12 ;  /* 0x0000000c0200b986 */ /* 0x0109e8000c101d1c */
[----:B--2---:R4:W-:Y:S04]  /*15bb0*/  @!P2 STG.E.128 desc[UR28][R2.64+0x80], R8 ;  /* 0x000080080200a986 */ /* 0x0049e8000c101d1c */
[----:B-1----:R4:W-:Y:S02]  /*15bc0*/  @!P1 STG.E.128 desc[UR28][R2.64+0x100], R4 ;  /* 0x0001000402009986 */ /* 0x0029e4000c101d1c */
[----:B------:R-:W-:Y:S05]  /*15bd0*/  @P0 EXIT ;  /* 0x000000000000094d */ /* 0x000fea0003800000 */
[----:B------:R-:W-:Y:S01]  /*15be0*/  STG.E.128 desc[UR28][R2.64+0x180], R16 ;  /* 0x0001801002007986 */ /* 0x000fe2000c101d1c */
[----:B------:R-:W-:Y:S05]  /*15bf0*/  EXIT ;  /* 0x000000000000794d */ /* 0x000fea0003800000 */
.L_x_810:
        /* <DEDUP_REMOVED lines=16> */
[----:B------:R-:W-:Y:S01]  /*15d00*/  IMAD.SHL.U32 R9, R6, 0x8, RZ ;  /* 0x0000000806097824 */ /* 0x000fe200078e00ff */
[----:B------:R-:W-:Y:S01]  /*15d10*/  @UP2 ULDC.64 UR4, c[0x0][0x2c0] ;  /* 0x0000b00000042ab9 */ /* 0x000fe20000000a00 */
[----:B------:R-:W-:Y:S01]  /*15d20*/  UIADD3 UR18, -UR27, UR18, URZ ;  /* 0x000000121b127290 */ /* 0x000fe2000fffe13f */
[----:B------:R-:W-:Y:S01]  /*15d30*/  VIADD R5, R12, 0x20 ;  /* 0x000000200c057836 */ /* 0x000fe20000000000 */
[----:B------:R-:W-:Y:S01]  /*15d40*/  @UP3 UIMAD UR20, UR16, UR7, UR13 ;  /* 0x00000007101432a4 */ /* 0x000fe2000f8e020d */
[----:B------:R-:W-:Y:S01]  /*15d50*/  BSSY B0, `(.L_x_855) ;  /* 0x0000042000007945 */ /* 0x000fe20003800000 */
[----:B------:R-:W-:Y:S01]  /*15d60*/  USHF.R.S32.HI UR13, URZ, 0x1f, UR8 ;  /* 0x0000001f3f0d7899 */ /* 0x000fe20008011408 */
[----:B------:R-:W-:Y:S01]  /*15d70*/  ISETP.NE.AND P3, PT, R6, RZ, PT ;  /* 0x000000ff0600720c */ /* 0x000fe20003f65270 */
[----:B------:R-:W-:Y:S01]  /*15d80*/  @UP2 UIMAD UR14, UR5, UR4, URZ ;  /* 0x00000004050e22a4 */ /* 0x000fe2000f8e023f */
[C---:B------:R-:W-:Y:S01]  /*15d90*/  ISETP.GE.AND P1, PT, R12.reuse, UR18, PT ;  /* 0x000000120c007c0c */ /* 0x040fe2000bf26270 */
[----:B------:R-:W-:Y:S01]  /*15da0*/  @!UP3 ULDC.64 UR6, c[0x0][0x290] ;  /* 0x0000a4000006bab9 */ /* 0x000fe20000000a00 */
[----:B------:R-:W-:Y:S01]  /*15db0*/  ULDC.64 UR4, c[0x0][0x2a0] ;  /* 0x0000a80000047ab9 */ /* 0x000fe20000000a00 */
[----:B------:R-:W-:Y:S01]  /*15dc0*/  @!UP3 UIMAD UR19, UR19, UR6, URZ ;  /* 0x000000061313b2a4 */ /* 0x000fe2000f8e023f */
[----:B------:R-:W-:Y:S01]  /*15dd0*/  IMAD.U32 R14, RZ, RZ, UR4 ;  /* 0x00000004ff0e7e24 */ /* 0x000fe2000f8e00ff */
[----:B------:R-:W-:Y:S01]  /*15de0*/  UIMAD UR13, UR13, UR4, URZ ;  /* 0x000000040d0d72a4 */ /* 0x000fe2000f8e023f */
[----:B------:R-:W-:Y:S01]  /*15df0*/  IMAD.WIDE R10, R11, 0x80, R12 ;  /* 0x000000800b0a7825 */ /* 0x000fe200078e020c */
[----:B------:R-:W-:Y:S01]  /*15e00*/  @!UP3 UIMAD.WIDE.U32 UR10, UR15, UR6, URZ ;  /* 0x000000060f0ab2a5 */ /* 0x000fe2000f8e003f */
[C---:B------:R-:W-:Y:S01]  /*15e10*/  IADD3 R8, R9.reuse, 0x40, RZ ;  /* 0x0000004009087810 */ /* 0x040fe20007ffe0ff */
[----:B------:R-:W-:Y:S01]  /*15e20*/  UIMAD UR5, UR8, UR5, UR13 ;  /* 0x00000005080572a4 */ /* 0x000fe2000f8e020d */
[----:B------:R-:W-:Y:S01]  /*15e30*/  VIADD R4, R12, 0x40 ;  /* 0x000000400c047836 */ /* 0x000fe20000000000 */
[----:B------:R-:W-:Y:S01]  /*15e40*/  @!UP2 ULDC UR6, c[0x0][0x2c4] ;  /* 0x0000b1000006aab9 */ /* 0x000fe20000000800 */
[----:B------:R-:W-:Y:S01]  /*15e50*/  @UP0 ULDC UR6, c[0x0][0x2e4] ;  /* 0x0000b90000060ab9 */ /* 0x000fe20000000800 */
[----:B------:R-:W-:Y:S01]  /*15e60*/  UISETP.NE.OR UP0, UPT, UR16, -0x1, !UP1 ;  /* 0xffffffff1000788c */ /* 0x000fe2000cf05670 */
[C---:B------:R-:W-:Y:S01]  /*15e70*/  VIADD R7, R9.reuse, 0x80 ;  /* 0x0000008009077836 */ /* 0x040fe20000000000 */
[----:B------:R-:W-:Y:S01]  /*15e80*/  @UP2 UMOV UR13, 0x1 ;  /* 0x00000001000d2882 */ /* 0x000fe20000000000 */
[----:B------:R-:W-:Y:S01]  /*15e90*/  @!UP3 UIMAD UR7, UR15, UR7, UR19 ;  /* 0x000000070f07b2a4 */ /* 0x000fe2000f8e0213 */
[----:B------:R-:W-:Y:S01]  /*15ea0*/  VIADD R6, R9, 0xc0 ;  /* 0x000000c009067836 */ /* 0x000fe20000000000 */
[----:B------:R-:W-:-:S02]  /*15eb0*/  @!UP2 UIMAD UR13, UR6, UR9, URZ ;  /* 0x00000009060da2a4 */ /* 0x000fc4000f8e023f */
[----:B------:R-:W-:Y:S01]  /*15ec0*/  @!UP3 UIADD3 UR20, UR11, UR7, URZ ;  /* 0x000000070b14b290 */ /* 0x000fe2000fffe03f */
        /* <DEDUP_REMOVED lines=15> */
[----:B------:R-:W-:Y:S01]  /*15fc0*/  @!UP1 UMOV UR23, URZ ;  /* 0x0000003f00179c82 */ /* 0x000fe20008000000 */
[----:B------:R-:W-:Y:S01]  /*15fd0*/  @UP1 UMOV UR22, UR16 ;  /* 0x0000001000161c82 */ /* 0x000fe20008000000 */
[----:B------:R-:W-:Y:S01]  /*15fe0*/  @UP1 USHF.R.S32.HI UR23, URZ, 0x1f, UR16 ;  /* 0x0000001f3f171899 */ /* 0x000fe20008011410 */
[----:B------:R-:W-:Y:S01]  /*15ff0*/  IADD3 R17, R15, UR5, RZ ;  /* 0x000000050f117c10 */ /* 0x000fe2000fffe0ff */
[----:B------:R-:W-:-:S02]  /*16000*/  USHF.R.S32.HI UR4, URZ, 0x1f, UR6 ;  /* 0x0000001f3f047899 */ /* 0x000fc40008011406 */
        /* <DEDUP_REMOVED lines=22> */
.L_x_856:
[----:B------:R-:W-:Y:S05]  /*16170*/  BSYNC B0 ;  /* 0x0000000000007941 */ /* 0x000fea0003800000 */
.L_x_855:
        /* <DEDUP_REMOVED lines=25> */
.L_x_858:
[----:B------:R-:W-:Y:S05]  /*16310*/  BSYNC B0 ;  /* 0x0000000000007941 */ /* 0x000fea0003800000 */
.L_x_857:
        /* <DEDUP_REMOVED lines=24> */
.L_x_860:
[----:B------:R-:W-:Y:S05]  /*164a0*/  BSYNC B0 ;  /* 0x0000000000007941 */ /* 0x000fea0003800000 */
.L_x_859:
        /* <DEDUP_REMOVED lines=27> */
.L_x_862:
[----:B------:R-:W-:Y:S05]  /*16660*/  BSYNC B0 ;  /* 0x0000000000007941 */ /* 0x000fea0003800000 */
.L_x_861:
[----:B------:R-:W-:Y:S04]  /*16670*/  BSSY B0, `(.L_x_863) ;  /* 0x000000a000007945 */ /* 0x000fe80003800000 */
[----:B------:R-:W-:Y:S05]  /*16680*/  @P6 BRA `(.L_x_864) ;  /* 0x0000000000206947 */ /* 0x000fea0003800000 */
[----:B-1--4-:R-:W-:Y:S01]  /*16690*/  IMAD R2, R12, UR19, RZ ;  /* 0x000000130c027c24 */ /* 0x012fe2000f8e02ff */
[----:B------:R-:W-:-:S04]  /*166a0*/  ULDC.64 UR4, c[0x0][0x2b0] ;  /* 0x0000ac0000047ab9 */ /* 0x000fc80000000a00 */
[----:B------:R-:W-:-:S04]  /*166b0*/  IADD3 R3, P0, R2, UR6, RZ ;  /* 0x0000000602037c10 */ /* 0x000fc8000ff1e0ff */
[----:B------:R-:W-:Y:S02]  /*166c0*/  LEA.HI.X.SX32 R2, R2, UR22, 0x1, P0 ;  /* 0x0000001602027c11 */ /* 0x000fe400080f0eff */
[----:B------:R-:W-:-:S04]  /*166d0*/  LEA R6, P0, R3, UR4, 0x2 ;  /* 0x0000000403067c11 */ /* 0x000fc8000f8010ff */
[----:B------:R-:W-:Y:S01]  /*166e0*/  LEA.HI.X R7, R3, UR5, R2, 0x2, P0 ;  /* 0x0000000503077c11 */ /* 0x000fe200080f1402 */
[----:B------:R-:W-:-:S05]  /*166f0*/  IMAD.MOV.U32 R3, RZ, RZ, 0x7f800000 ;  /* 0x7f800000ff037424 */ /* 0x000fca00078e00ff */
[----:B------:R1:W-:Y:S03]  /*16700*/  STG.E desc[UR28][R6.64], R3 ;  /* 0x0000000306007986 */ /* 0x0003e6000c10191c */
.L_x_864:
[----:B------:R-:W-:Y:S05]  /*16710*/  BSYNC B0 ;  /* 0x0000000000007941 */ /* 0x000fea0003800000 */
.L_x_863:
        /* <DEDUP_REMOVED lines=10> */
.L_x_866:
[----:B------:R-:W-:Y:S05]  /*167c0*/  BSYNC B0 ;  /* 0x0000000000007941 */ /* 0x000fea0003800000 */
.L_x_865:
        /* <DEDUP_REMOVED lines=10> */
.L_x_868:
[----:B------:R-:W-:Y:S05]  /*16870*/  BSYNC B0 ;  /* 0x0000000000007941 */ /* 0x000fea0003800000 */
.L_x_867:
[----:B------:R-:W-:Y:S05]  /*16880*/  @P3 EXIT ;  /* 0x000000000000394d */ /* 0x000fea0003800000 */
[----:B------:R-:W-:Y:S01]  /*16890*/  IMAD R0, R0, UR19, RZ ;  /* 0x0000001300007c24 */ /* 0x000fe2000f8e02ff */
[----:B------:R-:W-:Y:S01]  /*168a0*/  ULDC.64 UR4, c[0x0][0x2b0] ;  /* 0x0000ac0000047ab9 */ /* 0x000fe20000000a00 */
[----:B-1----:R-:W-:-:S03]  /*168b0*/  IMAD.MOV.U32 R5, RZ, RZ, 0x7f800000 ;  /* 0x7f800000ff057424 */ /* 0x002fc600078e00ff */
[----:B----4-:R-:W-:-:S04]  /*168c0*/  IADD3 R3, P0, R0, UR6, RZ ;  /* 0x0000000600037c10 */ /* 0x010fc8000ff1e0ff */
[----:B------:R-:W-:Y:S02]  /*168d0*/  LEA.HI.X.SX32 R0, R0, UR22, 0x1, P0 ;  /* 0x0000001600007c11 */ /* 0x000fe400080f0eff */
[----:B------:R-:W-:-:S04]  /*168e0*/  LEA R2, P0, R3, UR4, 0x2 ;  /* 0x0000000403027c11 */ /* 0x000fc8000f8010ff */
[----:B------:R-:W-:-:S05]  /*168f0*/  LEA.HI.X R3, R3, UR5, R0, 0x2, P0 ;  /* 0x0000000503037c11 */ /* 0x000fca00080f1400 */
[----:B------:R-:W-:Y:S01]  /*16900*/  STG.E desc[UR28][R2.64], R5 ;  /* 0x0000000502007986 */ /* 0x000fe2000c10191c */
[----:B------:R-:W-:Y:S05]  /*16910*/  EXIT ;  /* 0x000000000000794d */ /* 0x000fea0003800000 */
.L_x_869:
        /* <DEDUP_REMOVED lines=14> */
.L_x_1271:


//--------------------- .text._ZN5flash16flash_fwd_kernelI23Flash_fwd_kernel_traitsILi256ELi128ELi64ELi8ELb0ELb0EN7cutlass10bfloat16_tE19Flash_kernel_traitsILi256ELi128ELi64ELi8ES3_EELb1ELb1ELb0ELb0ELb0ELb1ELb0ELb0EEEvNS_16Flash_fwd_paramsE --------------------------
	.section	.text._ZN5flash16flash_fwd_kernelI23Flash_fwd_kernel_traitsILi256ELi128ELi64ELi8ELb0ELb0EN7cutlass10bfloat16_tE19Flash_kernel_traitsILi256ELi128ELi64ELi8ES3_EELb1ELb1ELb0ELb0ELb0ELb1ELb0ELb0EEEvNS_16Flash_fwd_paramsE,"ax",@progbits
	.align	128
        .global         _ZN5flash16flash_fwd_kernelI23Flash_fwd_kernel_traitsILi256ELi128ELi64ELi8ELb0ELb0EN7cutlass10bfloat16_tE19Flash_kernel_traitsILi256ELi128ELi64ELi8ES3_EELb1ELb1ELb0ELb0ELb0ELb1ELb0ELb0EEEvNS_16Flash_fwd_paramsE
        .type           _ZN5flash16flash_fwd_kernelI23Flash_fwd_kernel_traitsILi256ELi128ELi64ELi8ELb0ELb0EN7cutlass10bfloat16_tE19Flash_kernel_traitsILi256ELi128ELi64ELi8ES3_EELb1ELb1ELb0ELb0ELb0ELb1ELb0ELb0EEEvNS_16Flash_fwd_paramsE,@function
        .size           _ZN5flash16flash_fwd_kernelI23Flash_fwd_kernel_traitsILi256ELi128ELi64ELi8ELb0ELb0EN7cutlass10bfloat16_tE19Flash_kernel_traitsILi256ELi128ELi64ELi8ES3_EELb1ELb1ELb0ELb0ELb0ELb1ELb0ELb0EEEvNS_16Flash_fwd_paramsE,(.L_x_1272 - _ZN5flash16flash_fwd_kernelI23Flash_fwd_kernel_traitsILi256ELi128ELi64ELi8ELb0ELb0EN7cutlass10bfloat16_tE19Flash_kernel_traitsILi256ELi128ELi64ELi8ES3_EELb1ELb1ELb0ELb0ELb0ELb1ELb0ELb0EEEvNS_16Flash_fwd_paramsE)
        .other          _ZN5flash16flash_fwd_kernelI23Flash_fwd_kernel_traitsILi256ELi128ELi64ELi8ELb0ELb0EN7cutlass10bfloat16_tE19Flash_kernel_traitsILi256ELi128ELi64ELi8ES3_EELb1ELb1ELb0ELb0ELb0ELb1ELb0ELb0EEEvNS_16Flash_fwd_paramsE,@"STO_CUDA_ENTRY STV_DEFAULT"
_ZN5flash16flash_fwd_kernelI23Flash_fwd_kernel_traitsILi256ELi128ELi64ELi8ELb0ELb0EN7cutlass10bfloat16_tE19Flash_kernel_traitsILi256ELi128ELi64ELi8ES3_EELb1ELb1ELb0ELb0ELb0ELb1ELb0ELb0EEEvNS_16Flash_fwd_paramsE:
.text._ZN5flash16flash_fwd_kernelI23Flash_fwd_kernel_traitsILi256ELi128ELi64ELi8ELb0ELb0EN7cutlass10bfloat16_tE19Flash_kernel_traitsILi256ELi128ELi64ELi8ES3_EELb1ELb1ELb0ELb0ELb0ELb1ELb0ELb0EEEvNS_16Flash_fwd_paramsE:
        /* <DEDUP_REMOVED lines=24> */
[----:B------:R-:W-:Y:S02]  /*0180*/  UMOV UR26, 0xffffffff ;  /* 0xffffffff001a7882 */ /* 0x000fe40000000000 */
[----:B------:R-:W-:Y:S01]  /*0190*/  PLOP3.LUT P0, PT, PT, PT, UP2, 0x80, 0x0 ;  /* 0x000000000000781c */ /* 0x000fe20003f0f028 */
[----:B-1----:R-:W-:Y:S01]  /*01a0*/  UIMAD.WIDE UR8, UR13, 0x4, UR8 ;  /* 0x000000040d0878a5 */ /* 0x002fe2000f8e0208 */
[----:B------:R-:W-:Y:S01]  /*01b0*/  ULDC UR7, c[0x0][0x270] ;  /* 0x00009c0000077ab9 */ /* 0x000fe20000000800 */
[----:B--2---:R-:W-:-:S06]  /*01c0*/  ULOP3.LUT UR4, UR6, UR27, UR13, 0xfe, !UPT ;  /* 0x0000001b06047292 */ /* 0x004fcc000f8efe0d */
[----:B---3--:R-:W-:Y:S01]  /*01d0*/  LOP3.LUT P3, RZ, R87, UR4, RZ, 0xfc, !PT ;  /* 0x0000000457ff7c12 */ /* 0x008fe2000f86fcff */
        /* <DEDUP_REMOVED lines=24> */
[----:B------:R1:W-:Y:S04]  /*0360*/  @!P3 STG.E.64 desc[UR32][R2.64+0x8], R6 ;  /* 0x000008060200b986 */ /* 0x0003e8000c101b20 */
[----:B------:R-:W2:Y:S04]  /*0370*/  @P0 LDG.E R0, desc[UR32][R4.64+0x4] ;  /* 0x0000042004000981 */ /* 0x000ea8000c1e1900 */
[----:B-1----:R1:W3:Y:S01]  /*0380*/  @P0 LDG.E R6, desc[UR32][R4.64] ;  /* 0x0000002004060981 */ /* 0x0022e2000c1e1900 */
[----:B------:R-:W-:Y:S02]  /*0390*/  IMAD.U32 R3, RZ, RZ, UR11 ;  /* 0x0000000bff037e24 */ /* 0x000fe4000f8e00ff */
[----:B------:R-:W-:-:S05]  /*03a0*/  IMAD.U32 R2, RZ, RZ, UR10 ;  /* 0x0000000aff027e24 */ /* 0x000fca000f8e00ff */
[----:B------:R-:W4:Y:S01]  /*03b0*/  @P1 LDG.E R3, desc[UR32][R2.64] ;  /* 0x0000002002031981 */ /* 0x000f22000c1e1900 */
[----:B-1----:R-:W-:Y:S02]  /*03c0*/  IMAD.U32 R4, RZ, RZ, UR8 ;  /* 0x00000008ff047e24 */ /* 0x002fe4000f8e00ff */
[----:B------:R-:W-:-:S05]  /*03d0*/  IMAD.U32 R5, RZ, RZ, UR9 ;  /* 0x00000009ff057e24 */ /* 0x000fca000f8e00ff */
[----:B------:R-:W5:Y:S01]  /*03e0*/  @!P2 LDG.E R2, desc[UR32][R4.64] ;  /* 0x000000200402a981 */ /* 0x000f62000c1e1900 */
[----:B------:R-:W-:Y:S01]  /*03f0*/  UIMAD UR9, UR13, UR7, UR6 ;  /* 0x000000070d0972a4 */ /* 0x000fe2000f8e0206 */
[----:B------:R-:W-:Y:S01]  /*0400*/  UMOV UR8, 0xffffffff ;  /* 0xffffffff00087882 */ /* 0x000fe20000000000 */
[----:B------:R-:W-:Y:S01]  /*0410*/  UMOV UR16, URZ ;  /* 0x0000003f00107c82 */ /* 0x000fe20008000000 */
[----:B--2---:R-:W-:Y:S02]  /*0420*/  @P0 R2UR UR28, R0 ;  /* 0x00000000001c02ca */ /* 0x004fe400000e0000 */
[----:B------:R-:W-:-:S04]  /*0430*/  SHF.R.S32.HI R0, RZ, 0x1f, R87 ;  /* 0x0000001fff007819 */ /* 0x000fc80000011457 */
[----:B------:R-:W-:-:S04]  /*0440*/  LEA.HI R86, R0, R87, RZ, 0x5 ;  /* 0x0000005700567211 */ /* 0x000fc800078f28ff */
[----:B------:R-:W-:Y:S02]  /*0450*/  LOP3.LUT R88, R86, 0xffffffe0, RZ, 0xc0, !PT ;  /* 0xffffffe056587812 */ /* 0x000fe400078ec0ff */
[----:B---3--:R-:W-:Y:S02]  /*0460*/  @P0 R2UR UR26, R6 ;  /* 0x00000000061a02ca */ /* 0x008fe400000e0000 */
[----:B------:R-:W-:Y:S01]  /*0470*/  ISETP.NE.U32.AND P0, PT, RZ, UR4, PT ;  /* 0x00000004ff007c0c */ /* 0x000fe2000bf05070 */
[----:B------:R-:W-:Y:S01]  /*0480*/  USHF.L.U32 UR4, UR9, 0x5, URZ ;  /* 0x0000000509047899 */ /* 0x000fe2000800063f */
[----:B------:R-:W-:Y:S01]  /*0490*/  IMAD.IADD R88, R87, 0x1, -R88 ;  /* 0x0000000157587824 */ /* 0x000fe200078e0a58 */
[----:B----4-:R-:W-:-:S08]  /*04a0*/  @P1 R2UR UR16, R3 ;  /* 0x00000000031012ca */ /* 0x010fd000000e0000 */
        /* <DEDUP_REMOVED lines=16> */
.L_x_870:
[----:B------:R-:W-:-:S05]  /*05b0*/  ULDC UR9, c[0x0][0x2c8] ;  /* 0x0000b20000097ab9 */ /* 0x000fca0000000800 */
.L_x_871:
        /* <DEDUP_REMOVED lines=40> */
[----:B------:R-:W-:Y:S01]  /*0840*/  UISETP.NE.AND UP0, UPT, UR26, -0x1, UPT ;  /* 0xffffffff1a00788c */ /* 0x000fe2000bf05270 */
[----:B------:R-:W-:Y:S01]  /*0850*/  LEA.HI R18, R0, R87, RZ, 0x6 ;  /* 0x0000005700127211 */ /* 0x000fe200078f30ff */
[----:B------:R-:W-:-:S04]  /*0860*/  UIADD3 UR38, UR31, -0x1, URZ ;  /* 0xffffffff1f267890 */ /* 0x000fc8000fffe03f */
[----:B------:R-:W-:-:S05]  /*0870*/  IMAD.SHL.U32 R18, R18, 0x8, RZ ;  /* 0x0000000812127824 */ /* 0x000fca00078e00ff */
[----:B------:R-:W-:Y:S01]  /*0880*/  @UP0 ULDC.64 UR4, c[0x0][0x240] ;  /* 0x0000900000040ab9 */ /* 0x000fe20000000a00 */
[----:B------:R-:W-:Y:S02]  /*0890*/  @!UP0 USHF.R.S32.HI UR9, URZ, 0x1f, UR13 ;  /* 0x0000001f3f098899 */ /* 0x000fe4000801140d */
[----:B------:R-:W-:-:S04]  /*08a0*/  @UP0 UIMAD.WIDE.U32 UR14, UR26, UR4, URZ ;  /* 0x000000041a0e02a5 */ /* 0x000fc8000f8e003f */
[----:B------:R-:W-:Y:S01]  /*08b0*/  @UP0 UIMAD UR7, UR26, UR5, UR15 ;  /* 0x000000051a0702a4 */ /* 0x000fe2000f8e020f */
[----:B-1----:R-:W-:Y:S02]  /*08c0*/  IABS R2, R14 ;  /* 0x0000000e00027213 */ /* 0x002fe40000000000 */
[----:B------:R-:W-:Y:S02]  /*08d0*/  @!UP0 ULDC.64 UR4, c[0x0][0x228] ;  /* 0x00008a0000048ab9 */ /* 0x000fe40000000a00 */
[----:B------:R-:W-:Y:S01]  /*08e0*/  @!UP0 UIMAD UR9, UR9, UR4, URZ ;  /* 0x00000004090982a4 */ /* 0x000fe2000f8e023f */
[----:B------:R-:W1:Y:S01]  /*08f0*/  I2F.RP R6, R2 ;  /* 0x0000000200067306 */ /* 0x000e620000209400 */
[----:B------:R-:W-:Y:S02]  /*0900*/  @!UP0 UIMAD.WIDE.U32 UR18, UR13, UR4, URZ ;  /* 0x000000040d1282a5 */ /* 0x000fe4000f8e003f */
[----:B------:R-:W-:Y:S01]  /*0910*/  @!UP0 UIMAD UR5, UR13, UR5, UR9 ;  /* 0x000000050d0582a4 */ /* 0x000fe2000f8e0209 */
[----:B--2---:R-:W-:Y:S01]  /*0920*/  IABS R3, R3 ;  /* 0x0000000300037213 */ /* 0x004fe20000000000 */
[----:B------:R-:W-:-:S02]  /*0930*/  USHF.R.S32.HI UR9, URZ, 0x1f, UR6 ;  /* 0x0000001f3f097899 */ /* 0x000fc40008011406 */
[----:B------:R-:W-:Y:S01]  /*0940*/  @!UP0 UIADD3 UR7, UR19, UR5, URZ ;  /* 0x0000000513078290 */ /* 0x000fe2000fffe03f */
[----:B------:R-:W-:Y:S02]  /*0950*/  @!UP0 UMOV UR14, UR18 ;  /* 0x00000012000e8c82 */ /* 0x000fe40008000000 */
[----:B------:R-:W-:Y:S01]  /*0960*/  ULDC.64 UR4, c[0x0][0x258] ;  /* 0x0000960000047ab9 */ /* 0x000fe20000000a00 */
[----:B------:R-:W-:Y:S01]  /*0970*/  UISETP.NE.AND UP0, UPT, UR8, -0x1, UPT ;  /* 0xffffffff0800788c */ /* 0x000fe2000bf05270 */
[----:B------:R-:W-:Y:S01]  /*0980*/  IMAD.U32 R28, RZ, RZ, UR4 ;  /* 0x00000004ff1c7e24 */ /* 0x000fe2000f8e00ff */
[----:B------:R-:W-:Y:S01]  /*0990*/  UIMAD UR9, UR9, UR4, URZ ;  /* 0x00000004090972a4 */ /* 0x000fe2000f8e023f */
[----:B-1----:R-:W1:Y:S01]  /*09a0*/  MUFU.RCP R6, R6 ;  /* 0x0000000600067308 */ /* 0x002e620000001000 */
[----:B------:R-:W2:Y:S02]  /*09b0*/  S2UR UR4, SR_CgaCtaId ;  /* 0x00000000000479c3 */ /* 0x000ea40000008800 */
[----:B------:R-:W-:-:S02]  /*09c0*/  UIMAD UR9, UR6, UR5, UR9 ;  /* 0x00000005060972a4 */ /* 0x000fc4000f8e0209 */
[----:B------:R-:W-:-:S03]  /*09d0*/  UIMAD UR5, UR38, -0x40, UR12 ;  /* 0xffffffc0260578a4 */ /* 0x000fc6000f8e020c */
[----:B------:R-:W-:Y:S02]  /*09e0*/  @UP0 UIADD3 UR17, UR16, UR8, URZ ;  /* 0x0000000810110290 */ /* 0x000fe4000fffe03f */
[----:B------:R-:W-:Y:S01]  /*09f0*/  @UP0 UIADD3 UR8, UR16, UR8, URZ ;  /* 0x0000000810080290 */ /* 0x000fe2000fffe03f */
[----:B-1----:R-:W-:-:S04]  /*0a00*/  VIADD R6, R6, 0xffffffe ;  /* 0x0ffffffe06067836 */ /* 0x002fc80000000000 */
[----:B------:R-:W1:Y:S02]  /*0a10*/  F2I.FTZ.U32.TRUNC.NTZ R7, R6 ;  /* 0x0000000600077305 */ /* 0x000e64000021f000 */
[----:B-1----:R-:W-:Y:S02]  /*0a20*/  IMAD.MOV R4, RZ, RZ, -R7 ;  /* 0x000000ffff047224 */ /* 0x002fe400078e0a07 */
[----:B------:R-:W-:Y:S02]  /*0a30*/  IMAD.MOV.U32 R6, RZ, RZ, RZ ;  /* 0x000000ffff067224 */ /* 0x000fe400078e00ff */
[----:B------:R-:W-:-:S04]  /*0a40*/  IMAD R4, R4, R2, RZ ;  /* 0x0000000204047224 */ /* 0x000fc800078e02ff */
[----:B------:R-:W-:-:S04]  /*0a50*/  IMAD.HI.U32 R6, R7, R4, R6 ;  /* 0x0000000407067227 */ /* 0x000fc800078e0006 */
[----:B------:R-:W-:-:S04]  /*0a60*/  IMAD.MOV.U32 R4, RZ, RZ, R3 ;  /* 0x000000ffff047224 */ /* 0x000fc800078e0003 */
[----:B------:R-:W-:Y:S01]  /*0a70*/  IMAD.HI.U32 R238, R6, R4, RZ ;  /* 0x0000000406ee7227 */ /* 0x000fe200078e00ff */
[CC--:B------:R-:W-:Y:S02]  /*0a80*/  LEA.HI R6, R0.reuse, R87.reuse, RZ, 0x3 ;  /* 0x0000005700067211 */ /* 0x0c0fe400078f18ff */
[----:B------:R-:W-:Y:S01]  /*0a90*/  LEA.HI R0, R0, R87, RZ, 0x4 ;  /* 0x0000005700007211 */ /* 0x000fe200078f20ff */
[----:B------:R-:W-:Y:S01]  /*0aa0*/  IMAD.MOV R3, RZ, RZ, -R238 ;  /* 0x000000ffff037224 */ /* 0x000fe200078e0aee */
[----:B------:R-:W-:Y:S02]  /*0ab0*/  SHF.R.S32.HI R22, RZ, 0x3, R6 ;  /* 0x00000003ff167819 */ /* 0x000fe40000011406 */
[----:B------:R-:W-:Y:S01]  /*0ac0*/  LOP3.LUT R6, R6, 0xfffffff8, RZ, 0xc0, !PT ;  /* 0xfffffff806067812 */ /* 0x000fe200078ec0ff */
[----:B------:R-:W-:Y:S01]  /*0ad0*/  IMAD R3, R2, R3, R4 ;  /* 0x0000000302037224 */ /* 0x000fe200078e0204 */
[C---:B------:R-:W-:Y:S01]  /*0ae0*/  ISETP.GE.AND P0, PT, R22.reuse, UR23, PT ;  /* 0x0000001716007c0c */ /* 0x040fe2000bf06270 */
[----:B------:R-:W-:Y:S01]  /*0af0*/  VIADD R7, R22, 0x20 ;  /* 0x0000002016077836 */ /* 0x000fe20000000000 */
[----:B------:R-:W-:Y:S01]  /*0b00*/  SHF.R.S32.HI R23, RZ, 0x1f, R22 ;  /* 0x0000001fff177819 */ /* 0x000fe20000011416 */
[----:B------:R-:W-:Y:S01]  /*0b10*/  IMAD.IADD R6, R87, 0x1, -R6 ;  /* 0x0000000157067824 */ /* 0x000fe200078e0a06 */
[----:B------:R-:W-:Y:S01]  /*0b20*/  ISETP.GT.U32.AND P2, PT, R2, R3, PT ;  /* 0x000000030200720c */ /* 0x000fe20003f44070 */
[----:B------:R-:W-:Y:S01]  /*0b30*/  VIADD R4, R22, 0x40 ;  /* 0x0000004016047836 */ /* 0x000fe20000000000 */
[----:B------:R-:W-:Y:S01]  /*0b40*/  ISETP.GE.AND P4, PT, R7, UR23, PT ;  /* 0x0000001707007c0c */ /* 0x000fe2000bf86270 */
[----:B------:R-:W-:Y:S01]  /*0b50*/  IMAD.SHL.U32 R26, R6, 0x8, RZ ;  /* 0x00000008061a7824 */ /* 0x000fe200078e00ff */
[----:B------:R-:W-:Y:S01]  /*0b60*/  ISETP.GE.AND P6, PT, R22, UR5, PT ;  /* 0x0000000516007c0c */ /* 0x000fe2000bfc6270 */
[----:B------:R-:W-:Y:S01]  /*0b70*/  IMAD.WIDE R30, R30, 0x80, R22 ;  /* 0x000000801e1e7825 */ /* 0x000fe200078e0216 */
[----:B------:R-:W-:-:S02]  /*0b80*/  ISETP.GE.AND P3, PT, R4, UR23, PT ;  /* 0x0000001704007c0c */ /* 0x000fc4000bf66270 */
[----:B------:R-:W-:Y:S01]  /*0b90*/  SHF.R.S32.HI R27, RZ, 0x1f, R26 ;  /* 0x0000001fff1b7819 */ /* 0x000fe2000001141a */
[----:B------:R-:W1:Y:S01]  /*0ba0*/  @!P0 LDC.64 R10, c[0x0][0x240] ;  /* 0x00009000ff0a8b82 */ /* 0x000e620000000a00 */
[----:B------:R-:W-:Y:S01]  /*0bb0*/  IADD3 R4, P1, R26, UR14, RZ ;  /* 0x0000000e1a047c10 */ /* 0x000fe2000ff3e0ff */
[----:B------:R-:W-:Y:S01]  /*0bc0*/  IMAD.SHL.U32 R16, R22, 0x40, RZ ;  /* 0x0000004016107824 */ /* 0x000fe200078e00ff */
[----:B------:R-:W-:Y:S01]  /*0bd0*/  SHF.R.S32.HI R233, RZ, 0x4, R0 ;  /* 0x00000004ffe97819 */ /* 0x000fe20000011400 */
[----:B------:R-:W-:Y:S01]  /*0be0*/  @!P2 IMAD.IADD R3, R3, 0x1, -R2 ;  /* 0x000000010303a824 */ /* 0x000fe200078e0a02 */
[----:B------:R-:W-:Y:S01]  /*0bf0*/  IADD3.X R5, R27, UR7, RZ, P1, !PT ;  /* 0x000000071b057c10 */ /* 0x000fe20008ffe4ff */
[----:B------:R-:W-:Y:S01]  /*0c00*/  @!P2 VIADD R238, R238, 0x1 ;  /* 0x00000001eeeea836 */ /* 0x000fe20000000000 */
[----:B------:R-:W-:Y:S01]  /*0c10*/  ISETP.NE.AND P2, PT, R14, RZ, PT ;  /* 0x000000ff0e00720c */ /* 0x000fe20003f45270 */
[----:B------:R-:W3:Y:S01]  /*0c20*/  @!P4 LDC.64 R32, c[0x0][0x210] ;  /* 0x00008400ff20cb82 */ /* 0x000ee20000000a00 */
[----:B------:R-:W-:Y:S01]  /*0c30*/  ISETP.GE.U32.AND P5, PT, R3, R2, PT ;  /* 0x000000020300720c */ /* 0x000fe20003fa6070 */
[----:B------:R-:W-:Y:S01]  /*0c40*/  IMAD.WIDE.U32 R28, R28, UR6, R4 ;  /* 0x000000061c1c7c25 */ /* 0x000fe2000f8e0004 */
[----:B------:R-:W-:Y:S01]  /*0c50*/  LOP3.LUT R2, R14, UR6, RZ, 0x3c, !PT ;  /* 0x000000060e027c12 */ /* 0x000fe2000f8e3cff */
[----:B------:R-:W4:Y:S01]  /*0c60*/  @!P6 S2R R17, SR_CgaCtaId ;  /* 0x000000000011e919 */ /* 0x000f220000008800 */
[----:B------:R-:W-:Y:S01]  /*0c70*/  LOP3.LUT R16, R16, 0x1c0, RZ, 0xc0, !PT ;  /* 0x000001c010107812 */ /* 0x000fe200078ec0ff */
[----:B------:R-:W-:Y:S01]  /*0c80*/  VIADD R9, R29, UR9 ;  /* 0x000000091d097c36 */ /* 0x000fe20008000000 */
[----:B------:R-:W-:Y:S01]  /*0c90*/  ISETP.GE.AND P1, PT, R2, RZ, PT ;  /* 0x000000ff0200720c */ /* 0x000fe20003f26270 */
[----:B------:R-:W5:Y:S01]  /*0ca0*/  @!P0 LDC.64 R4, c[0x0][0x210] ;  /* 0x00008400ff048b82 */ /* 0x000f620000000a00 */
[----:B------:R-:W-:Y:S01]  /*0cb0*/  LOP3.LUT R15, R16, 0x38, R26, 0xf8, !PT ;  /* 0x00000038100f7812 */ /* 0x000fe200078ef81a */
[----:B------:R-:W-:Y:S01]  /*0cc0*/  UMOV UR6, 0x400 ;  /* 0x0000040000067882 */ /* 0x000fe20000000000 */
[----:B------:R-:W-:Y:S01]  /*0cd0*/  SHF.R.U32.HI R16, RZ, 0x3, R16 ;  /* 0x00000003ff107819 */ /* 0x000fe20000011610 */
[----:B--2---:R-:W-:Y:S01]  /*0ce0*/  ULEA UR4, UR4, UR6, 0x18 ;  /* 0x0000000604047291 */ /* 0x004fe2000f8ec03f */
[----:B------:R-:W2:Y:S01]  /*0cf0*/  @!P3 S2R R19, SR_CgaCtaId ;  /* 0x000000000013b919 */ /* 0x000ea20000008800 */
[----:B------:R-:W-:Y:S01]  /*0d00*/  @P5 VIADD R238, R238, 0x1 ;  /* 0x00000001eeee5836 */ /* 0x000fe20000000000 */
[----:B------:R-:W-:Y:S01]  /*0d10*/  LOP3.LUT R16, R15, R16, RZ, 0x3c, !PT ;  /* 0x000000100f107212 */ /* 0x000fe200078e3cff */
[----:B------:R-:W4:Y:S01]  /*0d20*/  @!P4 LDC.64 R2, c[0x0][0x240] ;  /* 0x00009000ff02cb82 */ /* 0x000f220000000a00 */
[----:B-1----:R-:W-:Y:S01]  /*0d30*/  @!P0 IMAD R8, R31, R10, RZ ;  /* 0x0000000a1f088224 */ /* 0x002fe200078e02ff */
[----:B------:R-:W-:Y:S01]  /*0d40*/  ISETP.GE.AND P5, PT, R7, UR5, PT ;  /* 0x0000000507007c0c */ /* 0x000fe2000bfa6270 */
[----:B------:R-:W-:Y:S01]  /*0d50*/  VIADD R15, R22, 0x60 ;  /* 0x00000060160f7836 */ /* 0x000fe20000000000 */
[----:B------:R-:W-:Y:S01]  /*0d60*/  LOP3.LUT R16, R16, 0xfffffe00, R18, 0xf8, !PT ;  /* 0xfffffe0010107812 */ /* 0x000fe200078ef812 */
[----:B------:R-:W-:Y:S01]  /*0d70*/  @!P0 IMAD R11, R30, R11, R8 ;  /* 0x0000000b1e0b8224 */ /* 0x000fe200078e0208 */
[----:B------:R-:W-:Y:S01]  /*0d80*/  @UP0 ULDC.64 UR6, c[0x0][0x248] ;  /* 0x0000920000060ab9 */ /* 0x000fe20000000a00 */
[----:B------:R-:W-:Y:S01]  /*0d90*/  @!P0 IMAD.MOV.U32 R8, RZ, RZ, R28 ;  /* 0x000000ffff088224 */ /* 0x000fe200078e001c */
[----:B------:R-:W-:Y:S01]  /*0da0*/  LEA R235, R16, UR4, 0x1 ;  /* 0x0000000410eb7c11 */ /* 0x000fe2000f8e08ff */
[----:B------:R-:W-:Y:S01]  /*0db0*/  @!P1 IMAD.MOV R238, RZ, RZ, -R238 ;  /* 0x000000ffffee9224 */ /* 0x000fe200078e0aee */
[----:B------:R-:W-:Y:S01]  /*0dc0*/  @!P2 LOP3.LUT R238, RZ, R14, RZ, 0x33, !PT ;  /* 0x0000000effeea212 */ /* 0x000fe200078e33ff */
[C---:B------:R-:W-:Y:S01]  /*0dd0*/  @!P0 IMAD.WIDE.U32 R20, R30.reuse, R10, R8 ;  /* 0x0000000a1e148225 */ /* 0x040fe200078e0008 */
[----:B------:R-:W-:Y:S01]  /*0de0*/  @!P4 IADD3 R10, P1, R30, 0x20, RZ ;  /* 0x000000201e0ac810 */ /* 0x000fe20007f3e0ff */
[----:B------:R-:W-:Y:S01]  /*0df0*/  @UP0 ULDC.64 UR14, c[0x0][0x250] ;  /* 0x00009400000e0ab9 */ /* 0x000fe20000000a00 */
[----:B------:R-:W-:Y:S01]  /*0e00*/  ISETP.GE.AND P2, PT, R15, UR23, PT ;  /* 0x000000170f007c0c */ /* 0x000fe2000bf46270 */
[----:B------:R-:W-:Y:S01]  /*0e10*/  @!P0 IMAD.IADD R11, R21, 0x1, R11 ;  /* 0x00000001150b8824 */ /* 0x000fe200078e020b */
[----:B------:R-:W-:Y:S01]  /*0e20*/  @UP0 UIMAD.WIDE.U32 UR24, UR17, UR6, URZ ;  /* 0x00000006111802a5 */ /* 0x000fe2000f8e003f */
[----:B------:R-:W-:Y:S01]  /*0e30*/  @!P4 IMAD.X R14, RZ, RZ, R31, P1 ;  /* 0x000000ffff0ec224 */ /* 0x000fe200008e061f */
[C---:B-----5:R-:W-:Y:S01]  /*0e40*/  @!P0 LEA R4, P1, R20.reuse, R4, 0x1 ;  /* 0x0000000414048211 */ /* 0x060fe200078208ff */
[----:B------:R-:W-:Y:S01]  /*0e50*/  @!P4 IMAD.MOV.U32 R15, RZ, RZ, R9 ;  /* 0x000000ffff0fc224 */ /* 0x000fe200078e0009 */
[----:B------:R-:W1:Y:S01]  /*0e60*/  @!P4 S2R R21, SR_CgaCtaId ;  /* 0x000000000015c919 */ /* 0x000e620000008800 */
[----:B------:R-:W-:Y:S01]  /*0e70*/  @UP0 UIMAD.WIDE.U32 UR20, UR8, UR14, URZ ;  /* 0x0000000e081402a5 */ /* 0x000fe2000f8e003f */
[----:B------:R-:W-:Y:S01]  /*0e80*/  @!P0 LEA.HI.X R5, R20, R5, R11, 0x1, P1 ;  /* 0x0000000514058211 */ /* 0x000fe200008f0c0b */
[----:B------:R-:W-:Y:S01]  /*0e90*/  @UP0 UIMAD UR17, UR17, UR7, URZ ;  /* 0x00000007111102a4 */ /* 0x000fe2000f8e023f */
[----:B----4-:R-:W-:Y:S01]  /*0ea0*/  @!P4 IMAD R14, R14, R2, RZ ;  /* 0x000000020e0ec224 */ /* 0x010fe200078e02ff */
[----:B------:R-:W-:-:S02]  /*0eb0*/  @UP0 UIMAD UR8, UR8, UR15, URZ ;  /* 0x0000000f080802a4 */ /* 0x000fc4000f8e023f */
[----:B------:R-:W-:Y:S01]  /*0ec0*/  @!PT LDS RZ, [RZ] ;  /* 0x00000000fffff984 */ /* 0x000fe20000000800 */
[----:B------:R-:W-:Y:S01]  /*0ed0*/  @!PT LDS RZ, [RZ] ;  /* 0x00000000fffff984 */ /* 0x000fe20000000800 */
[----:B------:R-:W-:Y:S01]  /*0ee0*/  @!PT LDS RZ, [RZ] ;  /* 0x00000000fffff984 */ /* 0x000fe20000000800 */
[----:B------:R-:W-:Y:S01]  /*0ef0*/  @!P0 LDGSTS.E.BYPASS.LTC128B.128 [R235], desc[UR32][R4.64] ;  /* 0x0000000004eb8fae */ /* 0x000fe2000b901d60 */
[C---:B------:R-:W-:Y:S01]  /*0f00*/  @!P4 IMAD R3, R10.reuse, R3, R14 ;  /* 0x000000030a03c224 */ /* 0x040fe200078e020e */
[----:B------:R-:W-:Y:S01]  /*0f10*/  @UP0 UIADD3 UR19, UR21, UR8, URZ ;  /* 0x0000000815130290 */ /* 0x000fe2000fffe03f */
[----:B------:R-:W-:Y:S01]  /*0f20*/  @!P4 IMAD.MOV.U32 R14, RZ, RZ, R28 ;  /* 0x000000ffff0ec224 */ /* 0x000fe200078e001c */
[----:B------:R-:W-:Y:S01]  /*0f30*/  @!P0 LDGSTS.E.BYPASS.LTC128B.128 [R235+0x4000], desc[UR32][R4.64+0x80] ;  /* 0x0400008004eb8fae */ /* 0x000fe2000b901d60 */
[----:B------:R-:W-:Y:S02]  /*0f40*/  @UP0 UIADD3 UR17, UR25, UR17, URZ ;  /* 0x0000001119110290 */ /* 0x000fe4000fffe03f */
[----:B------:R-:W-:Y:S01]  /*0f50*/  @!P4 IMAD.WIDE.U32 R10, R10, R2, R14 ;  /* 0x000000020a0ac225 */ /* 0x000fe200078e000e */
[----:B------:R-:W-:Y:S01]  /*0f60*/  @!P0 LDGSTS.E.BYPASS.LTC128B.128 [R235+0x8000], desc[UR32][R4.64+0x100] ;  /* 0x0800010004eb8fae */ /* 0x000fe2000b901d60 */
[----:B------:R-:W-:Y:S01]  /*0f70*/  LEA.HI R2, R0, R233, RZ, 0x1 ;  /* 0x000000e900027211 */ /* 0x000fe200078f08ff */
[----:B------:R-:W-:Y:S01]  /*0f80*/  @UP0 UMOV UR18, UR24 ;  /* 0x0000001800120c82 */ /* 0x000fe20008000000 */
[----:B------:R-:W-:Y:S01]  /*0f90*/  @!P4 IMAD.IADD R3, R11, 0x1, R3 ;  /* 0x000000010b03c824 */ /* 0x000fe200078e0203 */
[----:B---3--:R-:W-:Y:S01]  /*0fa0*/  @!P4 LEA R32, P1, R10, R32, 0x1 ;  /* 0x000000200a20c211 */ /* 0x008fe200078208ff */
[----:B------:R3:W-:Y:S01]  /*0fb0*/  @!P0 LDGSTS.E.BYPASS.LTC128B.128 [R235+0xc000], desc[UR32][R4.64+0x180] ;  /* 0x0c00018004eb8fae */ /* 0x0007e2000b901d60 */
[----:B------:R-:W-:-:S02]  /*0fc0*/  LOP3.LUT R2, R2, 0xfffffffe, RZ, 0xc0, !PT ;  /* 0xfffffffe02027812 */ /* 0x000fc400078ec0ff */
[----:B------:R-:W-:Y:S01]  /*0fd0*/  @!P4 LEA.HI.X R33, R10, R33, R3, 0x1, P1 ;  /* 0x000000210a21c211 */ /* 0x000fe200008f0c03 */
[----:B------:R-:W4:Y:S01]  /*0fe0*/  @!P2 S2R R18, SR_CgaCtaId ;  /* 0x000000000012a919 */ /* 0x000f220000008800 */
[C---:B------:R-:W-:Y:S01]  /*0ff0*/  @!P3 IADD3 R24, P1, R30.reuse, 0x40, RZ ;  /* 0x000000401e18b810 */ /* 0x040fe20007f3e0ff */
[----:B------:R-:W-:Y:S01]  /*1000*/  IMAD.IADD R233, R233, 0x1, -R2 ;  /* 0x00000001e9e97824 */ /* 0x000fe200078e0a02 */
[----:B------:R-:W-:Y:S01]  /*1010*/  ISETP.GE.AND P0, PT, R7, UR5, PT ;  /* 0x0000000507007c0c */ /* 0x000fe2000bf06270 */
[----:B------:R-:W4:Y:S01]  /*1020*/  @!P5 S2R R3, SR_CgaCtaId ;  /* 0x000000000003d919 */ /* 0x000f220000008800 */
[----:B------:R-:W-:Y:S01]  /*1030*/  @!P4 MOV R2, 0x400 ;  /* 0x000004000002c802 */ /* 0x000fe20000000f00 */
[----:B------:R-:W-:Y:S01]  /*1040*/  @!P3 IMAD.X R14, RZ, RZ, R31, P1 ;  /* 0x000000ffff0eb224 */ /* 0x000fe200008e061f */
[----:B------:R-:W-:Y:S02]  /*1050*/  @!P2 IADD3 R20, P1, R30, 0x60, RZ ;  /* 0x000000601e14a810 */ /* 0x000fe40007f3e0ff */
[----:B-1----:R-:W-:-:S03]  /*1060*/  @!P4 LEA R21, R21, R2, 0x18 ;  /* 0x000000021515c211 */ /* 0x002fc600078ec0ff */
[----:B------:R-:W-:Y:S01]  /*1070*/  @!P2 IMAD.X R25, RZ, RZ, R31, P1 ;  /* 0x000000ffff19a224 */ /* 0x000fe200008e061f */
[----:B------:R-:W-:Y:S02]  /*1080*/  PLOP3.LUT P1, PT, PT, PT, UP0, 0x80, 0x0 ;  /* 0x000000000000781c */ /* 0x000fe40003f2f008 */
[----:B---3--:R-:W-:-:S04]  /*1090*/  @!P6 MOV R4, 0x400 ;  /* 0x000004000004e802 */ /* 0x008fc80000000f00 */
[----:B------:R-:W-:Y:S02]  /*10a0*/  @!P6 LEA R17, R17, R4, 0x18 ;  /* 0x000000041111e211 */ /* 0x000fe400078ec0ff */
[----:B------:R-:W-:Y:S02]  /*10b0*/  LOP3.LUT R4, R0, 0xfffffff0, RZ, 0xc0, !PT ;  /* 0xfffffff000047812 */ /* 0x000fe400078ec0ff */
[----:B------:R-:W-:-:S03]  /*10c0*/  @!P3 MOV R0, 0x400 ;  /* 0x000004000000b802 */ /* 0x000fc60000000f00 */
[----:B------:R-:W-:Y:S01]  /*10d0*/  IMAD.IADD R4, R87, 0x1, -R4 ;  /* 0x0000000157047824 */ /* 0x000fe200078e0a04 */
[----:B--2---:R-:W-:-:S04]  /*10e0*/  @!P3 LEA R19, R19, R0, 0x18 ;  /* 0x000000001313b211 */ /* 0x004fc800078ec0ff */
[----:B------:R-:W-:-:S04]  /*10f0*/  SHF.R.S32.HI R7, RZ, 0x1f, R4 ;  /* 0x0000001fff077819 */ /* 0x000fc80000011404 */
[----:B------:R-:W-:Y:S01]  /*1100*/  LEA.HI R7, R7, R4, RZ, 0x3 ;  /* 0x0000000407077211 */ /* 0x000fe200078f18ff */
[----:B----4-:R-:W-:Y:S06]  /*1110*/  @P1 BRA `(.L_x_873) ;  /* 0x0000000000341947 */ /* 0x010fec0003800000 */
        /* <DEDUP_REMOVED lines=13> */
.L_x_873:
        /* <DEDUP_REMOVED lines=13> */
.L_x_874:
[----:B------:R-:W-:Y:S01]  /*12c0*/  IMAD R2, R23, UR6, RZ ;  /* 0x0000000617027c24 */ /* 0x000fe2000f8e02ff */
[----:B------:R-:W-:Y:S01]  /*12d0*/  @!P5 MOV R5, 0x400 ;  /* 0x000004000005d802 */ /* 0x000fe20000000f00 */
[C---:B------:R-:W-:Y:S01]  /*12e0*/  IMAD.WIDE.U32 R10, R22.reuse, UR6, R26 ;  /* 0x00000006160a7c25 */ /* 0x040fe2000f8e001a */
[----:B------:R-:W-:Y:S01]  /*12f0*/  LOP3.LUT R0, R7, 0xfffffff8, RZ, 0xc0, !PT ;  /* 0xfffffff807007812 */ /* 0x000fe200078ec0ff */
[----:B------:R-:W-:Y:S01]  /*1300*/  ULDC.64 UR8, c[0x0][0x260] ;  /* 0x0000980000087ab9 */ /* 0x000fe20000000a00 */
[----:B------:R-:W-:Y:S01]  /*1310*/  @!P2 MOV R8, 0x400 ;  /* 0x000004000008a802 */ /* 0x000fe20000000f00 */
[----:B------:R-:W-:Y:S01]  /*1320*/  IMAD R2, R22, UR7, R2 ;  /* 0x0000000716027c24 */ /* 0x000fe2000f8e0202 */
[----:B------:R-:W-:Y:S01]  /*1330*/  IADD3 R236, P1, R10, UR18, RZ ;  /* 0x000000120aec7c10 */ /* 0x000fe2000ff3e0ff */
[----:B------:R-:W-:Y:S01]  /*1340*/  IMAD.IADD R0, R4, 0x1, -R0 ;  /* 0x0000000104007824 */ /* 0x000fe200078e0a00 */
[----:B------:R-:W-:Y:S01]  /*1350*/  @!P5 LEA R3, R3, R5, 0x18 ;  /* 0x000000050303d211 */ /* 0x000fe200078ec0ff */
[----:B------:R-:W-:Y:S01]  /*1360*/  IMAD.WIDE.U32 R26, R22, UR14, R26 ;  /* 0x0000000e161a7c25 */ /* 0x000fe2000f8e001a */
[----:B------:R-:W-:Y:S01]  /*1370*/  IADD3.X R237, R11, UR17, R2, P1, !PT ;  /* 0x000000110bed7c10 */ /* 0x000fe20008ffe402 */
[----:B------:R-:W1:Y:S01]  /*1380*/  @!P3 LDC.64 R4, c[0x0][0x240] ;  /* 0x00009000ff04bb82 */ /* 0x000e620000000a00 */
[----:B------:R-:W-:Y:S01]  /*1390*/  @!P2 LEA R18, R18, R8, 0x18 ;  /* 0x000000081212a211 */ /* 0x000fe200078ec0ff */
[----:B------:R-:W-:Y:S01]  /*13a0*/  IMAD R2, R23, UR14, RZ ;  /* 0x0000000e17027c24 */ /* 0x000fe2000f8e02ff */
[----:B------:R-:W-:Y:S01]  /*13b0*/  IADD3 R34, P1, R26, UR20, RZ ;  /* 0x000000141a227c10 */ /* 0x000fe2000ff3e0ff */
[----:B------:R-:W-:Y:S01]  /*13c0*/  @!P4 IMAD R21, R16, 0x2, R21 ;  /* 0x000000021015c824 */ /* 0x000fe200078e0215 */
[----:B------:R-:W-:Y:S01]  /*13d0*/  SHF.R.S32.HI R26, RZ, 0x1f, R238 ;  /* 0x0000001fff1a7819 */ /* 0x000fe200000114ee */
[----:B------:R-:W-:Y:S01]  /*13e0*/  IMAD R2, R22, UR15, R2 ;  /* 0x0000000f16027c24 */ /* 0x000fe2000f8e0202 */
[----:B------:R-:W-:Y:S01]  /*13f0*/  USHF.L.U64.HI UR24, UR6, 0x6, UR7 ;  /* 0x0000000606187899 */ /* 0x000fe20008010207 */
[C---:B------:R-:W-:Y:S01]  /*1400*/  @!P3 IMAD R19, R16.reuse, 0x2, R19 ;  /* 0x000000021013b824 */ /* 0x040fe200078e0213 */
[----:B------:R-:W2:Y:S01]  /*1410*/  @!P2 LDC.64 R10, c[0x0][0x240] ;  /* 0x00009000ff0aab82 */ /* 0x000ea20000000a00 */
[C---:B------:R-:W-:Y:S01]  /*1420*/  @!P2 IMAD R18, R16.reuse, 0x2, R18 ;  /* 0x000000021012a824 */ /* 0x040fe200078e0212 */
[----:B------:R-:W-:Y:S01]  /*1430*/  IADD3.X R35, R27, UR19, R2, P1, !PT ;  /* 0x000000131b237c10 */ /* 0x000fe20008ffe402 */
[C---:B------:R-:W-:Y:S01]  /*1440*/  @!P6 IMAD R17, R16.reuse, 0x2, R17 ;  /* 0x000000021011e824 */ /* 0x040fe200078e0211 */
[----:B------:R-:W-:Y:S01]  /*1450*/  USHF.L.U32 UR25, UR6, 0x6, URZ ;  /* 0x0000000606197899 */ /* 0x000fe2000800063f */
[----:B------:R-:W-:Y:S01]  /*1460*/  @!P5 IMAD R16, R16, 0x2, R3 ;  /* 0x000000021010d824 */ /* 0x000fe200078e0203 */
[----:B------:R-:W-:Y:S01]  /*1470*/  @!PT LDS RZ, [RZ] ;  /* 0x00000000fffff984 */ /* 0x000fe20000000800 */
[----:B------:R-:W-:Y:S01]  /*1480*/  @!PT LDS RZ, [RZ] ;  /* 0x00000000fffff984 */ /* 0x000fe20000000800 */
[----:B------:R-:W-:Y:S01]  /*1490*/  @!PT LDS RZ, [RZ] ;  /* 0x00000000fffff984 */ /* 0x000fe20000000800 */
[----:B------:R-:W-:Y:S01]  /*14a0*/  @!P4 LDGSTS.E.BYPASS.LTC128B.128 [R21+0x1000], desc[UR32][R32.64] ;  /* 0x010000002015cfae */ /* 0x000fe2000b901d60 */
[--C-:B------:R-:W-:Y:S01]  /*14b0*/  @!P3 IMAD.MOV.U32 R31, RZ, RZ, R9.reuse ;  /* 0x000000ffff1fb224 */ /* 0x100fe200078e0009 */
[----:B------:R-:W3:Y:S01]  /*14c0*/  @!P3 LDC.64 R2, c[0x0][0x210] ;  /* 0x00008400ff02bb82 */ /* 0x000ee20000000a00 */
[----:B------:R-:W-:Y:S01]  /*14d0*/  @!P2 IMAD.MOV.U32 R29, RZ, RZ, R9 ;  /* 0x000000ffff1da224 */ /* 0x000fe200078e0009 */
[----:B------:R-:W-:Y:S01]  /*14e0*/  @!P4 LDGSTS.E.BYPASS.LTC128B.128 [R21+0x5000], desc[UR32][R32.64+0x80] ;  /* 0x050000802015cfae */ /* 0x000fe2000b901d60 */
[----:B------:R-:W-:Y:S01]  /*14f0*/  @!P3 IMAD.MOV.U32 R30, RZ, RZ, R28 ;  /* 0x000000ffff1eb224 */ /* 0x000fe200078e001c */
[----:B------:R-:W-:Y:S01]  /*1500*/  USHF.L.U32 UR16, UR6, 0x5, URZ ;  /* 0x0000000506107899 */ /* 0x000fe2000800063f */
[----:B------:R-:W-:Y:S01]  /*1510*/  IMAD R240, R26, UR8, RZ ;  /* 0x000000081af07c24 */ /* 0x000fe2000f8e02ff */
[----:B------:R-:W-:Y:S01]  /*1520*/  @!P4 LDGSTS.E.BYPASS.LTC128B.128 [R21+0x9000], desc[UR32][R32.64+0x100] ;  /* 0x090001002015cfae */ /* 0x000fe2000b901d60 */
[-C--:B-1----:R-:W-:Y:S01]  /*1530*/  @!P3 IMAD R23, R14, R4.reuse, RZ ;  /* 0x000000040e17b224 */ /* 0x082fe200078e02ff */
[----:B------:R-:W1:Y:S01]  /*1540*/  @!P2 LDC.64 R8, c[0x0][0x210] ;  /* 0x00008400ff08ab82 */ /* 0x000e620000000a00 */
[C---:B------:R-:W-:Y:S01]  /*1550*/  @!P3 IMAD.WIDE.U32 R30, R24.reuse, R4, R30 ;  /* 0x00000004181eb225 */ /* 0x040fe200078e001e */
[----:B------:R4:W-:Y:S01]  /*1560*/  @!P4 LDGSTS.E.BYPASS.LTC128B.128 [R21+0xd000], desc[UR32][R32.64+0x180] ;  /* 0x0d0001802015cfae */ /* 0x0009e2000b901d60 */
[----:B------:R-:W-:Y:S01]  /*1570*/  USHF.L.U64.HI UR13, UR6, 0x5, UR7 ;  /* 0x00000005060d7899 */ /* 0x000fe20008010207 */
[----:B------:R-:W-:Y:S01]  /*1580*/  SHF.R.S32.HI R86, RZ, 0x5, R86 ;  /* 0x00000005ff567819 */ /* 0x000fe20000011456 */
[----:B------:R-:W-:Y:S01]  /*1590*/  @!P3 IMAD R23, R24, R5, R23 ;  /* 0x000000051817b224 */ /* 0x000fe200078e0217 */
[----:B------:R-:W-:Y:S01]  /*15a0*/  UIMAD.WIDE.U32 UR18, UR38, UR14, URZ ;  /* 0x0000000e261272a5 */ /* 0x000fe2000f8e003f */
[----:B------:R-:W-:Y:S01]  /*15b0*/  IMAD.WIDE.U32 R236, R238, UR8, R236 ;  /* 0x00000008eeec7c25 */ /* 0x000fe2000f8e00ec */
[----:B------:R-:W5:Y:S01]  /*15c0*/  @!P6 LDC.64 R4, c[0x0][0x218] ;  /* 0x00008600ff04eb82 */ /* 0x000f620000000a00 */
[----:B------:R-:W-:Y:S01]  /*15d0*/  SHF.R.S32.HI R242, RZ, 0x1f, R88 ;  /* 0x0000001ffff27819 */ /* 0x000fe20000011458 */
[----:B------:R-:W-:Y:S01]  /*15e0*/  UISETP.GE.AND UP0, UPT, UR31, 0x2, UPT ;  /* 0x000000021f00788c */ /* 0x000fe2000bf06270 */
[----:B--2---:R-:W-:-:S02]  /*15f0*/  @!P2 IMAD R25, R25, R10, RZ ;  /* 0x0000000a1919a224 */ /* 0x004fc400078e02ff */
[----:B------:R-:W-:Y:S01]  /*1600*/  @!P3 IMAD.IADD R23, R31, 0x1, R23 ;  /* 0x000000011f17b824 */ /* 0x000fe200078e0217 */
[----:B------:R-:W-:Y:S01]  /*1610*/  LEA.HI R242, R242, R88, RZ, 0x2 ;  /* 0x00000058f2f27211 */ /* 0x000fe200078f10ff */
[----:B------:R-:W-:Y:S01]  /*1620*/  @!P2 IMAD R11, R20, R11, R25 ;  /* 0x0000000b140ba224 */ /* 0x000fe200078e0219 */
[----:B---3--:R-:W-:Y:S01]  /*1630*/  @!P3 LEA R24, P1, R30, R2, 0x1 ;  /* 0x000000021e18b211 */ /* 0x008fe200078208ff */
[----:B------:R-:W-:Y:S01]  /*1640*/  IMAD R240, R238, UR9, R240 ;  /* 0x00000009eef07c24 */ /* 0x000fe2000f8e02f0 */
[----:B------:R-:W-:Y:S01]  /*1650*/  ULDC.64 UR8, c[0x0][0x268] ;  /* 0x00009a0000087ab9 */ /* 0x000fe20000000a00 */
[----:B------:R-:W-:Y:S01]  /*1660*/  @!P2 IMAD.WIDE.U32 R28, R20, R10, R28 ;  /* 0x0000000a141ca225 */ /* 0x000fe200078e001c */
[----:B------:R-:W-:Y:S02]  /*1670*/  @!P3 LEA.HI.X R25, R30, R3, R23, 0x1, P1 ;  /* 0x000000031e19b211 */ /* 0x000fe400008f0c17 */
[----:B------:R-:W2:Y:S01]  /*1680*/  @!P5 LDC.64 R2, c[0x0][0x218] ;  /* 0x00008600ff02db82 */ /* 0x000ea20000000a00 */
[----:B------:R-:W-:Y:S01]  /*1690*/  IMAD R26, R26, UR8, RZ ;  /* 0x000000081a1a7c24 */ /* 0x000fe2000f8e02ff */
[----:B-1----:R-:W-:Y:S01]  /*16a0*/  @!P2 LEA R10, P1, R28, R8, 0x1 ;  /* 0x000000081c0aa211 */ /* 0x002fe200078208ff */
[C---:B------:R-:W-:Y:S01]  /*16b0*/  IMAD.WIDE.U32 R14, R238.reuse, UR8, R34 ;  /* 0x00000008ee0e7c25 */ /* 0x040fe2000f8e0022 */
[----:B------:R-:W-:Y:S01]  /*16c0*/  USHF.R.S32.HI UR8, URZ, 0x1f, UR38 ;  /* 0x0000001f3f087899 */ /* 0x000fe20008011426 */
[----:B------:R-:W-:Y:S01]  /*16d0*/  @!P3 LDGSTS.E.BYPASS.LTC128B.128 [R19+0x2000], desc[UR32][R24.64] ;  /* 0x020000001813bfae */ /* 0x000fe2000b901d60 */
[----:B------:R-:W-:Y:S01]  /*16e0*/  SHF.R.S32.HI R242, RZ, 0x2, R242 ;  /* 0x00000002fff27819 */ /* 0x000fe200000114f2 */
[----:B------:R-:W-:Y:S01]  /*16f0*/  IMAD R238, R238, UR9, R26 ;  /* 0x00000009eeee7c24 */ /* 0x000fe2000f8e021a */
[----:B------:R-:W-:Y:S01]  /*1700*/  UIMAD UR9, UR24, UR38, URZ ;  /* 0x00000026180972a4 */ /* 0x000fe2000f8e023f */
[----:B------:R-:W-:Y:S01]  /*1710*/  IMAD.IADD R241, R237, 0x1, R240 ;  /* 0x00000001edf17824 */ /* 0x000fe200078e02f0 */
[----:B------:R-:W-:Y:S01]  /*1720*/  @!P3 LDGSTS.E.BYPASS.LTC128B.128 [R19+0x6000], desc[UR32][R24.64+0x80] ;  /* 0x060000801813bfae */ /* 0x000fe2000b901d60 */
[----:B------:R-:W-:Y:S01]  /*1730*/  IMAD.U32 R8, RZ, RZ, UR38 ;  /* 0x00000026ff087e24 */ /* 0x000fe2000f8e00ff */
[----:B------:R-:W-:Y:S01]  /*1740*/  UIMAD UR9, UR8, UR25, UR9 ;  /* 0x00000019080972a4 */ /* 0x000fe2000f8e0209 */
[----:B------:R-:W-:Y:S01]  /*1750*/  IMAD.MOV.U32 R240, RZ, RZ, R236 ;  /* 0x000000fffff07224 */ /* 0x000fe200078e00ec */
[----:B------:R-:W-:Y:S01]  /*1760*/  @!P3 LDGSTS.E.BYPASS.LTC128B.128 [R19+0xa000], desc[UR32][R24.64+0x100] ;  /* 0x0a0001001813bfae */ /* 0x000fe2000b901d60 */
[----:B------:R-:W-:Y:S01]  /*1770*/  @!P2 IMAD.IADD R11, R29, 0x1, R11 ;  /* 0x000000011d0ba824 */ /* 0x000fe200078e020b */
[----:B------:R-:W-:Y:S01]  /*1780*/  UIMAD UR8, UR8, UR14, URZ ;  /* 0x0000000e080872a4 */ /* 0x000fe2000f8e023f */
[----:B----4-:R-:W-:Y:S01]  /*1790*/  IMAD.WIDE.U32 R20, R8, UR25, R240 ;  /* 0x0000001908147c25 */ /* 0x010fe2000f8e00f0 */
[----:B------:R1:W-:Y:S02]  /*17a0*/  @!P3 LDGSTS.E.BYPASS.LTC128B.128 [R19+0xe000], desc[UR32][R24.64+0x180] ;  /* 0x0e0001801813bfae */ /* 0x0003e4000b901d60 */
[----:B------:R-:W-:Y:S01]  /*17b0*/  @!P2 LEA.HI.X R11, R28, R9, R11, 0x1, P1 ;  /* 0x000000091c0ba211 */ /* 0x000fe200008f0c0b */
[----:B------:R-:W-:Y:S01]  /*17c0*/  VIADD R8, R21, UR9 ;  /* 0x0000000915087c36 */ /* 0x000fe20008000000 */
[C---:B-----5:R-:W-:Y:S01]  /*17d0*/  @!P6 LEA R26, P1, R20.reuse, R4, 0x1 ;  /* 0x00000004141ae211 */ /* 0x060fe200078208ff */
[----:B------:R-:W-:Y:S01]  /*17e0*/  UIMAD UR8, UR38, UR15, UR8 ;  /* 0x0000000f260872a4 */ /* 0x000fe2000f8e0208 */
[C---:B------:R-:W-:Y:S01]  /*17f0*/  @!P5 IADD3 R4, P3, R20.reuse, UR16, RZ ;  /* 0x000000101404dc10 */ /* 0x040fe2000ff7e0ff */
[----:B------:R-:W-:Y:S01]  /*1800*/  @!P2 LDGSTS.E.BYPASS.LTC128B.128 [R18+0x3000], desc[UR32][R10.64] ;  /* 0x030000000a12afae */ /* 0x000fe2000b901d60 */
[----:B------:R-:W-:Y:S01]  /*1810*/  @!P6 LEA.HI.X R27, R20, R5, R8, 0x1, P1 ;  /* 0x00000005141be211 */ /* 0x000fe200008f0c08 */
[----:B------:R-:W-:Y:S01]  /*1820*/  IMAD.SHL.U32 R84, R0, 0x40, RZ ;  /* 0x0000004000547824 */ /* 0x000fe200078e00ff */
[----:B------:R-:W-:Y:S01]  /*1830*/  @!P5 IADD3.X R8, R8, UR13, RZ, P3, !PT ;  /* 0x0000000d0808dc10 */ /* 0x000fe20009ffe4ff */
[----:B------:R-:W-:Y:S01]  /*1840*/  @!P2 LDGSTS.E.BYPASS.LTC128B.128 [R18+0x7000], desc[UR32][R10.64+0x80] ;  /* 0x070000800a12afae */ /* 0x000fe2000b901d60 */
[----:B--2---:R-:W-:Y:S01]  /*1850*/  @!P5 LEA R20, P1, R4, R2, 0x1 ;  /* 0x000000020414d211 */ /* 0x004fe200078208ff */
[----:B------:R-:W-:Y:S01]  /*1860*/  UIADD3 UR8, UR19, UR8, URZ ;  /* 0x0000000813087290 */ /* 0x000fe2000fffe03f */
[----:B------:R-:W-:Y:S01]  /*1870*/  ISETP.GE.AND P3, PT, R22, UR5, PT ;  /* 0x0000000516007c0c */ /* 0x000fe2000bf66270 */
[----:B------:R-:W-:Y:S01]  /*1880*/  @!P2 LDGSTS.E.BYPASS.LTC128B.128 [R18+0xb000], desc[UR32][R10.64+0x100] ;  /* 0x0b0001000a12afae */ /* 0x000fe2000b901d60 */
[----:B------:R-:W-:Y:S01]  /*1890*/  @!P5 LEA.HI.X R21, R4, R3, R8, 0x1, P1 ;  /* 0x000000030415d211 */ /* 0x000fe200008f0c08 */
[----:B------:R-:W-:Y:S01]  /*18a0*/  USHF.L.U32 UR5, UR15, 0x5, URZ ;  /* 0x000000050f057899 */ /* 0x000fe2000800063f */
[----:B------:R-:W2:Y:S01]  /*18b0*/  @!P0 LDC.64 R2, c[0x0][0x220] ;  /* 0x00008800ff028b82 */ /* 0x000ea20000000a00 */
[----:B------:R3:W-:Y:S01]  /*18c0*/  @!P2 LDGSTS.E.BYPASS.LTC128B.128 [R18+0xf000], desc[UR32][R10.64+0x180] ;  /* 0x0f0001800a12afae */ /* 0x0007e2000b901d60 */
[----:B------:R-:W-:Y:S01]  /*18d0*/  LOP3.LUT R84, R84, 0x1c0, RZ, 0xc0, !PT ;  /* 0x000001c054547812 */ /* 0x000fe200078ec0ff */
[----:B------:R-:W-:Y:S01]  /*18e0*/  IMAD.U32 R9, RZ, RZ, UR8 ;  /* 0x00000008ff097e24 */ /* 0x000fe2000f8e00ff */
[----:B------:R-:W-:Y:S01]  /*18f0*/  UIMAD.WIDE.U32 UR8, UR14, 0x20, URZ ;  /* 0x000000200e0878a5 */ /* 0x000fe2000f8e003f */
[----:B------:R-:W-:Y:S01]  /*1900*/  @!P6 LDGSTS.E.BYPASS.LTC128B.128 [R17+0x10000], desc[UR32][R26.64] ;  /* 0x100000001a11efae */ /* 0x000fe2000b901d60 */
[----:B------:R-:W-:-:S02]  /*1910*/  IMAD.SHL.U32 R85, R7, 0x40, RZ ;  /* 0x0000004007557824 */ /* 0x000fc400078e00ff */
[----:B------:R-:W-:Y:S01]  /*1920*/  IMAD.IADD R239, R15, 0x1, R238 ;  /* 0x000000010fef7824 */ /* 0x000fe200078e02ee */
[----:B------:R-:W-:Y:S01]  /*1930*/  @!P6 LDGSTS.E.BYPASS.LTC128B.128 [R17+0x12000], desc[UR32][R26.64+0x80] ;  /* 0x120000801a11efae */ /* 0x000fe2000b901d60 */
[----:B------:R-:W4:Y:S01]  /*1940*/  @!P3 LDC.64 R4, c[0x0][0x220] ;  /* 0x00008800ff04bb82 */ /* 0x000f220000000a00 */
[----:B------:R-:W-:Y:S01]  /*1950*/  LOP3.LUT R85, R85, 0xfffffe00, RZ, 0xc0, !PT ;  /* 0xfffffe0055557812 */ /* 0x000fe200078ec0ff */
[----:B-1----:R-:W-:Y:S01]  /*1960*/  IMAD.U32 R19, RZ, RZ, UR19 ;  /* 0x00000013ff137e24 */ /* 0x002fe2000f8e00ff */
[----:B------:R-:W-:Y:S03]  /*1970*/  @!P6 LDGSTS.E.BYPASS.LTC128B.128 [R17+0x14000], desc[UR32][R26.64+0x100] ;  /* 0x140001001a11efae */ /* 0x000fe6000b901d60 */
[----:B------:R-:W-:Y:S01]  /*1980*/  IMAD R234, R86, 0x400, R85 ;  /* 0x0000040056ea7824 */ /* 0x000fe200078e0255 */
[----:B------:R-:W-:Y:S04]  /*1990*/  @!P6 LDGSTS.E.BYPASS.LTC128B.128 [R17+0x16000], desc[UR32][R26.64+0x180] ;  /* 0x160001801a11efae */ /* 0x000fe8000b901d60 */
[----:B------:R-:W-:Y:S04]  /*19a0*/  @!P5 LDGSTS.E.BYPASS.LTC128B.128 [R16+0x11000], desc[UR32][R20.64] ;  /* 0x110000001410dfae */ /* 0x000fe8000b901d60 */
[----:B------:R-:W-:Y:S01]  /*19b0*/  @!P5 LDGSTS.E.BYPASS.LTC128B.128 [R16+0x13000], desc[UR32][R20.64+0x80] ;  /* 0x130000801410dfae */ /* 0x000fe2000b901d60 */
[----:B---3--:R-:W-:-:S03]  /*19c0*/  IMAD.SHL.U32 R10, R6, 0x40, RZ ;  /* 0x00000040060a7824 */ /* 0x008fc600078e00ff */
[----:B------:R-:W-:Y:S01]  /*19d0*/  @!P5 LDGSTS.E.BYPASS.LTC128B.128 [R16+0x15000], desc[UR32][R20.64+0x100] ;  /* 0x150001001410dfae */ /* 0x000fe2000b901d60 */
[----:B------:R-:W-:Y:S02]  /*19e0*/  IMAD.SHL.U32 R11, R233, 0x8, RZ ;  /* 0x00000008e90b7824 */ /* 0x000fe400078e00ff */
[----:B------:R-:W-:Y:S01]  /*19f0*/  IMAD.U32 R18, RZ, RZ, UR18 ;  /* 0x00000012ff127e24 */ /* 0x000fe2000f8e00ff */
[----:B------:R1:W-:Y:S01]  /*1a00*/  @!P5 LDGSTS.E.BYPASS.LTC128B.128 [R16+0x17000], desc[UR32][R20.64+0x180] ;  /* 0x170001801410dfae */ /* 0x0003e2000b901d60 */
[----:B------:R-:W-:Y:S02]  /*1a10*/  LOP3.LUT R10, R10, 0x1c0, RZ, 0xc0, !PT ;  /* 0x000001c00a0a7812 */ /* 0x000fe400078ec0ff */
[----:B------:R-:W-:Y:S01]  /*1a20*/  LOP3.LUT R11, R84, 0x8, R11, 0xf8, !PT ;  /* 0x00000008540b7812 */ /* 0x000fe200078ef80b */
[----:B------:R-:W0:Y:S01]  /*1a30*/  LDGDEPBAR ;  /* 0x00000000000079af */ /* 0x000e220000000000 */
[----:B------:R-:W-:Y:S02]  /*1a40*/  SHF.R.U32.HI R84, RZ, 0x3, R84 ;  /* 0x00000003ff547819 */ /* 0x000fe40000011654 */
[----:B------:R-:W-:-:S02]  /*1a50*/  LEA R8, P1, R18, R14, 0x6 ;  /* 0x0000000e12087211 */ /* 0x000fc400078230ff */
[----:B------:R-:W-:Y:S01]  /*1a60*/  LOP3.LUT R84, R11, R84, RZ, 0x3c, !PT ;  /* 0x000000540b547212 */ /* 0x000fe200078e3cff */
[----:B------:R-:W-:Y:S01]  /*1a70*/  IMAD.U32 R11, RZ, RZ, UR5 ;  /* 0x00000005ff0b7e24 */ /* 0x000fe2000f8e00ff */
[----:B------:R-:W-:Y:S02]  /*1a80*/  LEA.HI.X R9, R18, R239, R9, 0x6, P1 ;  /* 0x000000ef12097211 */ /* 0x000fe400008f3409 */
[----:B----4-:R-:W-:Y:S01]  /*1a90*/  @!P3 LEA R4, P2, R8, R4, 0x1 ;  /* 0x000000040804b211 */ /* 0x010fe200078408ff */
[----:B------:R-:W-:Y:S01]  /*1aa0*/  IMAD.IADD R234, R84, 0x1, R234 ;  /* 0x0000000154ea7824 */ /* 0x000fe200078e02ea */
[C---:B------:R-:W-:Y:S02]  /*1ab0*/  @!P0 IADD3 R7, P1, R8.reuse, UR8, RZ ;  /* 0x0000000808078c10 */ /* 0x040fe4000ff3e0ff */
[----:B------:R-:W-:Y:S02]  /*1ac0*/  @!P3 LEA.HI.X R5, R8, R5, R9, 0x1, P2 ;  /* 0x000000050805b211 */ /* 0x000fe400010f0c09 */
[----:B------:R-:W-:-:S02]  /*1ad0*/  @!P0 IADD3.X R11, R9, UR9, R11, P1, !PT ;  /* 0x00000009090b8c10 */ /* 0x000fc40008ffe40b */
[C---:B--2---:R-:W-:Y:S01]  /*1ae0*/  @!P0 LEA R8, P4, R7.reuse, R2, 0x1 ;  /* 0x0000000207088211 */ /* 0x044fe200078808ff */
[----:B------:R-:W-:Y:S01]  /*1af0*/  IMAD.MOV.U32 R2, RZ, RZ, 0x10 ;  /* 0x00000010ff027424 */ /* 0x000fe200078e00ff */
[----:B------:R-:W-:Y:S02]  /*1b00*/  LEA R234, R234, UR4, 0x1 ;  /* 0x00000004eaea7c11 */ /* 0x000fe4000f8e08ff */
[----:B------:R-:W-:Y:S01]  /*1b10*/  @!P0 LEA.HI.X R9, R7, R3, R11, 0x1, P4 ;  /* 0x0000000307098211 */ /* 0x000fe200020f0c0b */
[----:B-1----:R-:W-:Y:S01]  /*1b20*/  IMAD.SHL.U32 R16, R22, 0x8, RZ ;  /* 0x0000000816107824 */ /* 0x002fe200078e00ff */
[----:B------:R-:W-:-:S04]  /*1b30*/  DEPBAR.LE SB0, 0x0 ;  /* 0x000080000000791a */ /* 0x000fc80000000000 */
[----:B------:R-:W-:Y:S01]  /*1b40*/  BAR.SYNC.DEFER_BLOCKING 0x0 ;  /* 0x0000000000007b1d */ /* 0x000fe20000010000 */
[----:B------:R-:W-:Y:S02]  /*1b50*/  LOP3.LUT R16, R10, 0x8, R16, 0xf8, !PT ;  /* 0x000000080a107812 */ /* 0x000fe400078ef810 */
[----:B------:R-:W-:Y:S02]  /*1b60*/  SHF.R.U32.HI R10, RZ, 0x3, R10 ;  /* 0x00000003ff0a7819 */ /* 0x000fe4000001160a */
[----:B------:R-:W-:Y:S01]  /*1b70*/  R2P PR, R0, 0x6 ;  /* 0x0000000600007804 */ /* 0x000fe20000000000 */
[----:B------:R-:W-:Y:S01]  /*1b80*/  IMAD.MOV.U32 R0, RZ, RZ, 0x20 ;  /* 0x00000020ff007424 */ /* 0x000fe200078e00ff */
[----:B------:R-:W-:-:S03]  /*1b90*/  LOP3.LUT R10, R16, R10, RZ, 0x3c, !PT ;  /* 0x0000000a100a7212 */ /* 0x000fc600078e3cff */
[----:B------:R-:W-:Y:S02]  /*1ba0*/  SEL R2, R2, 0xfffffff0, !P1 ;  /* 0xfffffff002027807 */ /* 0x000fe40004800000 */
[----:B------:R-:W-:Y:S01]  /*1bb0*/  IMAD R233, R233, 0x200, R10 ;  /* 0x00000200e9e97824 */ /* 0x000fe200078e020a */
[----:B------:R-:W-:Y:S02]  /*1bc0*/  SEL R0, R0, 0xffffffe0, !P2 ;  /* 0xffffffe000007807 */ /* 0x000fe40005000000 */
[----:B------:R-:W-:Y:S01]  /*1bd0*/  R2P PR, R6, 0x6 ;  /* 0x0000000606007804 */ /* 0x000fe20000000000 */
[--C-:B------:R-:W-:Y:S01]  /*1be0*/  IMAD R232, R2, 0x2, R234.reuse ;  /* 0x0000000202e87824 */ /* 0x100fe200078e02ea */
[----:B------:R-:W-:Y:S01]  /*1bf0*/  LEA R233, R233, UR4, 0x1 ;  /* 0x00000004e9e97c11 */ /* 0x000fe2000f8e08ff */
[C---:B------:R-:W-:Y:S02]  /*1c00*/  IMAD R230, R0.reuse, 0x2, R234 ;  /* 0x0000000200e67824 */ /* 0x040fe400078e02ea */
[----:B------:R-:W-:-:S02]  /*1c10*/  IMAD R229, R0, 0x2, R232 ;  /* 0x0000000200e57824 */ /* 0x000fc400078e02e8 */
[C---:B------:R-:W-:Y:S01]  /*1c20*/  VIADD R3, R233.reuse, 0x10000 ;  /* 0x00010000e9037836 */ /* 0x040fe20000000000 */
[----:B------:R-:W-:Y:S01]  /*1c30*/  @P3 STS.128 [R235+0x18000], RZ ;  /* 0x018000ffeb003388 */ /* 0x000fe20000000c00 */
[----:B------:R-:W-:-:S03]  /*1c40*/  VIADD R231, R233, 0x10020 ;  /* 0x00010020e9e77836 */ /* 0x000fc60000000000 */
[----:B------:R-:W-:Y:S01]  /*1c50*/  @P3 STS.128 [R235+0x1a000], RZ ;  /* 0x01a000ffeb003388 */ /* 0x000fe20000000c00 */
[----:B------:R-:W-:Y:S02]  /*1c60*/  @P1 VIADD R231, R3, 0xffffffe0 ;  /* 0xffffffe003e71836 */ /* 0x000fe40000000000 */
[----:B------:R-:W-:Y:S01]  /*1c70*/  IMAD.MOV.U32 R3, RZ, RZ, 0x40 ;  /* 0x00000040ff037424 */ /* 0x000fe200078e00ff */
[----:B------:R-:W-:Y:S04]  /*1c80*/  @P3 STS.128 [R235+0x1c000], RZ ;  /* 0x01c000ffeb003388 */ /* 0x000fe80000000c00 */
[----:B------:R-:W-:Y:S01]  /*1c90*/  @P3 STS.128 [R235+0x1e000], RZ ;  /* 0x01e000ffeb003388 */ /* 0x000fe20000000c00 */
[----:B------:R-:W-:-:S03]  /*1ca0*/  SEL R3, R3, 0xffffffc0, !P2 ;  /* 0xffffffc003037807 */ /* 0x000fc60005000000 */
[----:B------:R-:W-:Y:S01]  /*1cb0*/  @!PT LDS RZ, [RZ] ;  /* 0x00000000fffff984 */ /* 0x000fe20000000800 */
[----:B------:R-:W-:Y:S01]  /*1cc0*/  @!PT LDS RZ, [RZ] ;  /* 0x00000000fffff984 */ /* 0x000fe20000000800 */
[----:B------:R-:W-:Y:S01]  /*1cd0*/  @!PT LDS RZ, [RZ] ;  /* 0x00000000fffff984 */ /* 0x000fe20000000800 */
[----:B------:R-:W-:Y:S02]  /*1ce0*/  @!P3 LDGSTS.E.BYPASS.LTC128B.128 [R235+0x18000], desc[UR32][R4.64] ;  /* 0x1800000004ebbfae */ /* 0x000fe4000b901d60 */
[----:B------:R-:W-:Y:S02]  /*1cf0*/  IMAD.IADD R227, R233, 0x1, R3 ;  /* 0x00000001e9e37824 */ /* 0x000fe400078e0203 */
[----:B------:R-:W-:Y:S01]  /*1d00*/  @!P3 LDGSTS.E.BYPASS.LTC128B.128 [R235+0x1a000], desc[UR32][R4.64+0x80] ;  /* 0x1a00008004ebbfae */ /* 0x000fe2000b901d60 */
[----:B------:R-:W-:Y:S01]  /*1d10*/  IMAD.IADD R220, R3, 0x1, R231 ;  /* 0x0000000103dc7824 */ /* 0x000fe200078e02e7 */
[----:B------:R-:W-:Y:S02]  /*1d20*/  LEA R3, R86, UR11, 0x4 ;  /* 0x0000000b56037c11 */ /* 0x000fe4000f8e20ff */
[----:B------:R-:W-:Y:S02]  /*1d30*/  @!P3 LDGSTS.E.BYPASS.LTC128B.128 [R235+0x1c000], desc[UR32][R4.64+0x100] ;  /* 0x1c00010004ebbfae */ /* 0x000fe4000b901d60 */
[----:B------:R-:W-:-:S02]  /*1d40*/  IADD3 R3, R3, 0x1, R242 ;  /* 0x0000000103037810 */ /* 0x000fc40007ffe0f2 */
        /* <DEDUP_REMOVED lines=14> */
[----:B------:R-:W4:Y:S04]  /*1e30*/  LDSM.16.M88.4 R16, [R233+0x10800] ;  /* 0x01080000e910783b */ /* 0x000f280000000200 */
[----:B------:R-:W5:Y:S04]  /*1e40*/  LDSM.16.M88.4 R60, [R233+0x11000] ;  /* 0x01100000e93c783b */ /* 0x000f680000000200 */
[----:B------:R-:W5:Y:S04]  /*1e50*/  LDSM.16.M88.4 R40, [R233+0x11800] ;  /* 0x01180000e928783b */ /* 0x000f680000000200 */
[----:B-1----:R-:W-:Y:S04]  /*1e60*/  LDSM.16.M88.4 R4, [R232] ;  /* 0x00000000e804783b */ /* 0x002fe80000000200 */
[----:B------:R-:W1:Y:S04]  /*1e70*/  LDSM.16.M88.4 R36, [R231] ;  /* 0x00000000e724783b */ /* 0x000e680000000200 */
[----:B------:R-:W1:Y:S04]  /*1e80*/  LDSM.16.M88.4 R32, [R231+0x800] ;  /* 0x00080000e720783b */ /* 0x000e680000000200 */
[----:B--2---:R-:W2:Y:S04]  /*1e90*/  LDSM.16.M88.4 R8, [R231+0x1000] ;  /* 0x00100000e708783b */ /* 0x004ea80000000200 */
[----:B------:R-:W2:Y:S04]  /*1ea0*/  LDSM.16.M88.4 R72, [R231+0x1800] ;  /* 0x00180000e748783b */ /* 0x000ea80000000200 */
[----:B------:R-:W-:Y:S01]  /*1eb0*/  LDSM.16.M88.4 R52, [R230] ;  /* 0x00000000e634783b */ /* 0x000fe20000000200 */
[C---:B---3--:R-:W-:Y:S03]  /*1ec0*/  HMMA.16816.F32.BF16 R28, R68.reuse, R24, RZ ;  /* 0x00000018441c723c */ /* 0x048fe600000418ff */
[----:B------:R-:W-:Y:S04]  /*1ed0*/  LDSM.16.M88.4 R80, [R227+0x11800] ;  /* 0x01180000e350783b */ /* 0x000fe80000000200 */
[----:B------:R-:W-:Y:S01]  /*1ee0*/  LDSM.16.M88.4 R44, [R229] ;  /* 0x00000000e52c783b */ /* 0x000fe20000000200 */
[C---:B------:R-:W-:Y:S03]  /*1ef0*/  HMMA.16816.F32.BF16 R24, R68.reuse, R26, RZ ;  /* 0x0000001a4418723c */ /* 0x040fe600000418ff */
[----:B------:R-:W-:Y:S03]  /*1f00*/  LDSM.16.M88.4 R48, [R220] ;  /* 0x00000000dc30783b */ /* 0x000fe60000000200 */
[C---:B----4-:R-:W-:Y:S01]  /*1f10*/  HMMA.16816.F32.BF16 R20, R68.reuse, R16, RZ ;  /* 0x000000104414723c */ /* 0x050fe200000418ff */
[----:B------:R-:W-:Y:S04]  /*1f20*/  LDSM.16.M88.4 R76, [R233+0x13000] ;  /* 0x01300000e94c783b */ /* 0x000fe80000000200 */
[----:B------:R-:W0:Y:S01]  /*1f30*/  LDGDEPBAR ;  /* 0x00000000000079af */ /* 0x000e220000000000 */
[C---:B------:R-:W-:Y:S06]  /*1f40*/  HMMA.16816.F32.BF16 R16, R68.reuse, R18, RZ ;  /* 0x000000124410723c */ /* 0x040fec00000418ff */
[C---:B-----5:R-:W-:Y:S06]  /*1f50*/  HMMA.16816.F32.BF16 R64, R68.reuse, R60, RZ ;  /* 0x0000003c4440723c */ /* 0x060fec00000418ff */
[C---:B------:R-:W-:Y:S06]  /*1f60*/  HMMA.16816.F32.BF16 R60, R68.reuse, R62, RZ ;  /* 0x0000003e443c723c */ /* 0x040fec00000418ff */
[C---:B------:R-:W-:Y:S06]  /*1f70*/  HMMA.16816.F32.BF16 R56, R68.reuse, R40, RZ ;  /* 0x000000284438723c */ /* 0x040fec00000418ff */
[----:B------:R-:W-:Y:S01]  /*1f80*/  HMMA.16816.F32.BF16 R68, R68, R42, RZ ;  /* 0x0000002a4444723c */ /* 0x000fe200000418ff */
[----:B------:R-:W3:Y:S05]  /*1f90*/  LDSM.16.M88.4 R40, [R227+0x10000] ;  /* 0x01000000e328783b */ /* 0x000eea0000000200 */
        /* <DEDUP_REMOVED lines=15> */
[----:B------:R-:W-:Y:S05]  /*2090*/  LDSM.16.M88.4 R40, [R233+0x12000] ;  /* 0x01200000e928783b */ /* 0x000fea0000000200 */
        /* <DEDUP_REMOVED lines=8> */
[----:B------:R-:W3:Y:S04]  /*2120*/  LDSM.16.M88.4 R68, [R233+0x13800] ;  /* 0x01380000e944783b */ /* 0x000ee80000000200 */
[----:B------:R-:W-:Y:S01]  /*2130*/  LDSM.16.M88.4 R80, [R227+0x13800] ;  /* 0x01380000e350783b */ /* 0x000fe20000000200 */
[C---:B------:R-:W-:Y:S06]  /*2140*/  HMMA.16816.F32.BF16 R28, R44.reuse, R48, R28 ;  /* 0x000000302c1c723c */ /* 0x040fec000004181c */
        /* <DEDUP_REMOVED lines=18> */
[C---:B------:R-:W-:Y:S06]  /*2270*/  HMMA.16816.F32.BF16 R64, R32.reuse, R76, R64 ;  /* 0x0000004c2040723c */ /* 0x040fec0000041840 */
[C---:B------:R-:W-:Y:S01]  /*2280*/  HMMA.16816.F32.BF16 R60, R32.reuse, R78, R60 ;  /* 0x0000004e203c723c */ /* 0x040fe2000004183c */
[----:B------:R-:W-:Y:S05]  /*2290*/  LDSM.16.M88.4 R76, [R234+0x8000] ;  /* 0x00800000ea4c783b */ /* 0x000fea0000000200 */
[C---:B---3--:R-:W-:Y:S06]  /*22a0*/  HMMA.16816.F32.BF16 R56, R32.reuse, R68, R56 ;  /* 0x000000442038723c */ /* 0x048fec0000041838 */
[----:B------:R-:W-:Y:S01]  /*22b0*/  HMMA.16816.F32.BF16 R52, R32, R70, R52 ;  /* 0x000000462034723c */ /* 0x000fe20000041834 */
[----:B------:R-:W3:Y:S04]  /*22c0*/  LDSM.16.M88.4 R32, [R227+0x12800] ;  /* 0x01280000e320783b */ /* 0x000ee80000000200 */
        /* <DEDUP_REMOVED lines=9> */
[----:B------:R-:W-:Y:S05]  /*2360*/  LDSM.16.M88.4 R44, [R220+0x2800] ;  /* 0x00280000dc2c783b */ /* 0x000fea0000000200 */
[C---:B-1----:R-:W-:Y:S06]  /*2370*/  HMMA.16816.F32.BF16 R56, R8.reuse, R40, R56 ;  /* 0x000000280838723c */ /* 0x042fec0000041838 */
[----:B------:R-:W-:Y:S01]  /*2380*/  HMMA.16816.F32.BF16 R52, R8, R42, R52 ;  /* 0x0000002a0834723c */ /* 0x000fe20000041834 */
[----:B------:R-:W1:Y:S04]  /*2390*/  LDSM.16.M88.4 R8, [R229+0x4000] ;  /* 0x00400000e508783b */ /* 0x000e680000000200 */
[----:B------:R-:W4:Y:S01]  /*23a0*/  LDSM.16.M88.4 R40, [R220+0x3000] ;  /* 0x00300000dc28783b */ /* 0x000f220000000200 */
[C---:B-----5:R-:W-:Y:S06]  /*23b0*/  HMMA.16816.F32.BF16 R28, R72.reuse, R36, R28 ;  /* 0x00000024481c723c */ /* 0x060fec000004181c */
[C---:B------:R-:W-:Y:S01]  /*23c0*/  HMMA.16816.F32.BF16 R24, R72.reuse, R38, R24 ;  /* 0x000000264818723c */ /* 0x040fe20000041818 */
[----:B------:R-:W5:Y:S05]  /*23d0*/  LDSM.16.M88.4 R36, [R233+0x14000] ;  /* 0x01400000e924783b */ /* 0x000f6a0000000200 */
[C---:B---3--:R-:W-:Y:S06]  /*23e0*/  HMMA.16816.F32.BF16 R20, R72.reuse, R32, R20 ;  /* 0x000000204814723c */ /* 0x048fec0000041814 */
[C---:B------:R-:W-:Y:S01]  /*23f0*/  HMMA.16816.F32.BF16 R16, R72.reuse, R34, R16 ;  /* 0x000000224810723c */ /* 0x040fe20000041810 */
[----:B------:R-:W3:Y:S05]  /*2400*/  LDSM.16.M88.4 R32, [R233+0x14800] ;  /* 0x01480000e920783b */ /* 0x000eea0000000200 */
[C---:B--2---:R-:W-:Y:S06]  /*2410*/  HMMA.16816.F32.BF16 R64, R72.reuse, R4, R64 ;  /* 0x000000044840723c */ /* 0x044fec0000041840 */
[C---:B------:R-:W-:Y:S01]  /*2420*/  HMMA.16816.F32.BF16 R60, R72.reuse, R6, R60 ;  /* 0x00000006483c723c */ /* 0x040fe2000004183c */
[----:B------:R-:W2:Y:S05]  /*2430*/  LDSM.16.M88.4 R4, [R233+0x15000] ;  /* 0x01500000e904783b */ /* 0x000eaa0000000200 */
[C---:B------:R-:W-:Y:S06]  /*2440*/  HMMA.16816.F32.BF16 R56, R72.reuse, R80, R56 ;  /* 0x000000504838723c */ /* 0x040fec0000041838 */
[----:B------:R-:W-:Y:S01]  /*2450*/  HMMA.16816.F32.BF16 R52, R72, R82, R52 ;  /* 0x000000524834723c */ /* 0x000fe20000041834 */
[----:B------:R-:W2:Y:S04]  /*2460*/  LDSM.16.M88.4 R80, [R233+0x15800] ;  /* 0x01580000e950783b */ /* 0x000ea80000000200 */
        /* <DEDUP_REMOVED lines=14> */
[C---:B-----5:R-:W-:Y:S06]  /*2550*/  HMMA.16816.F32.BF16 R28, R76.reuse, R36, R28 ;  /* 0x000000244c1c723c */ /* 0x060fec000004181c */
[C---:B------:R-:W-:Y:S01]  /*2560*/  HMMA.16816.F32.BF16 R24, R76.reuse, R38, R24 ;  /* 0x000000264c18723c */ /* 0x040fe20000041818 */
[----:B------:R-:W-:Y:S05]  /*2570*/  LDSM.16.M88.4 R36, [R227+0x14000] ;  /* 0x01400000e324783b */ /* 0x000fea0000000200 */
        /* <DEDUP_REMOVED lines=29> */
[C---:B--2---:R-:W-:Y:S06]  /*2750*/  HMMA.16816.F32.BF16 R64, R48.reuse, R4, R64 ;  /* 0x000000043040723c */ /* 0x044fec0000041840 */
[C---:B------:R-:W-:Y:S01]  /*2760*/  HMMA.16816.F32.BF16 R60, R48.reuse, R6, R60 ;  /* 0x00000006303c723c */ /* 0x040fe2000004183c */
[----:B------:R-:W2:Y:S05]  /*2770*/  LDSM.16.M88.4 R4, [R233+0x16000] ;  /* 0x01600000e904783b */ /* 0x000eaa0000000200 */
        /* <DEDUP_REMOVED lines=9> */
[----:B------:R-:W5:Y:S05]  /*2810*/  LDSM.16.M88.4 R40, [R231+0x6800] ;  /* 0x00680000e728783b */ /* 0x000f6a0000000200 */
[C---:B---3--:R-:W-:Y:S06]  /*2820*/  HMMA.16816.F32.BF16 R56, R8.reuse, R32, R56 ;  /* 0x000000200838723c */ /* 0x048fec0000041838 */
[----:B------:R-:W-:Y:S01]  /*2830*/  HMMA.16816.F32.BF16 R52, R8, R34, R52 ;  /* 0x000000220834723c */ /* 0x000fe20000041834 */
[----:B------:R-:W3:Y:S05]  /*2840*/  LDSM.16.M88.4 R32, [R231+0x7800] ;  /* 0x00780000e720783b */ /* 0x000eea0000000200 */
[----:B--2---:R-:W-:Y:S06]  /*2850*/  HMMA.16816.F32.BF16 R24, R76, R6, R24 ;  /* 0x000000064c18723c */ /* 0x004fec0000041818 */
[C---:B------:R-:W-:Y:S06]  /*2860*/  HMMA.16816.F32.BF16 R64, R8.reuse, R36, R64 ;  /* 0x000000240840723c */ /* 0x040fec0000041840 */
[----:B------:R-:W-:Y:S01]  /*2870*/  HMMA.16816.F32.BF16 R60, R8, R38, R60 ;  /* 0x00000026083c723c */ /* 0x000fe2000004183c */
[----:B------:R-:W-:Y:S04]  /*2880*/  LDSM.16.M88.4 R8, [R227+0x16000] ;  /* 0x01600000e308783b */ /* 0x000fe80000000200 */
[----:B------:R-:W-:Y:S01]  /*2890*/  LDSM.16.M88.4 R36, [R231+0x7000] ;  /* 0x00700000e724783b */ /* 0x000fe20000000200 */
[C---:B------:R-:W-:Y:S03]  /*28a0*/  HMMA.16816.F32.BF16 R28, R76.reuse, R4, R28 ;  /* 0x000000044c1c723c */ /* 0x040fe6000004181c */
[----:B------:R-:W2:Y:S03]  /*28b0*/  LDSM.16.M88.4 R4, [R230+0xc000] ;  /* 0x00c00000e604783b */ /* 0x000ea60000000200 */
[C---:B------:R-:W-:Y:S06]  /*28c0*/  HMMA.16816.F32.BF16 R20, R76.reuse, R80, R20 ;  /* 0x000000504c14723c */ /* 0x040fec0000041814 */
[C---:B------:R-:W-:Y:S06]  /*28d0*/  HMMA.16816.F32.BF16 R16, R76.reuse, R82, R16 ;  /* 0x000000524c10723c */ /* 0x040fec0000041810 */
[C---:B-1----:R-:W-:Y:S06]  /*28e0*/  HMMA.16816.F32.BF16 R56, R76.reuse, R68, R56 ;  /* 0x000000444c38723c */ /* 0x042fec0000041838 */
[----:B------:R-:W-:Y:S01]  /*28f0*/  HMMA.16816.F32.BF16 R68, R76, R70, R52 ;  /* 0x000000464c44723c */ /* 0x000fe20000041834 */
[----:B------:R-:W1:Y:S05]  /*2900*/  LDSM.16.M88.4 R52, [R227+0x16800] ;  /* 0x01680000e334783b */ /* 0x000e6a0000000200 */
[----:B----4-:R-:W-:Y:S06]  /*2910*/  HMMA.16816.F32.BF16 R24, R48, R46, R24 ;  /* 0x0000002e3018723c */ /* 0x010fec0000041818 */
[C---:B------:R-:W-:Y:S06]  /*2920*/  HMMA.16816.F32.BF16 R64, R76.reuse, R72, R64 ;  /* 0x000000484c40723c */ /* 0x040fec0000041840 */
[----:B------:R-:W-:Y:S06]  /*2930*/  HMMA.16816.F32.BF16 R60, R76, R74, R60 ;  /* 0x0000004a4c3c723c */ /* 0x000fec000004183c */
[C---:B------:R-:W-:Y:S01]  /*2940*/  HMMA.16816.F32.BF16 R72, R48.reuse, R44, R28 ;  /* 0x0000002c3048723c */ /* 0x040fe2000004181c */
[----:B------:R-:W-:Y:S04]  /*2950*/  LDSM.16.M88.4 R44, [R220+0x6000] ;  /* 0x00600000dc2c783b */ /* 0x000fe80000000200 */
[----:B------:R-:W-:Y:S01]  /*2960*/  LDSM.16.M88.4 R28, [R227+0x17000] ;  /* 0x01700000e31c783b */ /* 0x000fe20000000200 */
[C---:B-----5:R-:W-:Y:S06]  /*2970*/  HMMA.16816.F32.BF16 R20, R48.reuse, R40, R20 ;  /* 0x000000283014723c */ /* 0x060fec0000041814 */
[C---:B------:R-:W-:Y:S01]  /*2980*/  HMMA.16816.F32.BF16 R16, R48.reuse, R42, R16 ;  /* 0x0000002a3010723c */ /* 0x040fe20000041810 */
[----:B------:R-:W4:Y:S05]  /*2990*/  LDSM.16.M88.4 R40, [R229+0xc000] ;  /* 0x00c00000e528783b */ /* 0x000f2a0000000200 */
[C---:B---3--:R-:W-:Y:S06]  /*29a0*/  HMMA.16816.F32.BF16 R56, R48.reuse, R32, R56 ;  /* 0x000000203038723c */ /* 0x048fec0000041838 */
[----:B------:R-:W-:Y:S01]  /*29b0*/  HMMA.16816.F32.BF16 R68, R48, R34, R68 ;  /* 0x000000223044723c */ /* 0x000fe20000041844 */
[----:B------:R-:W3:Y:S05]  /*29c0*/  LDSM.16.M88.4 R32, [R220+0x6800] ;  /* 0x00680000dc20783b */ /* 0x000eea0000000200 */
[C---:B--2---:R-:W-:Y:S06]  /*29d0*/  HMMA.16816.F32.BF16 R24, R4.reuse, R10, R24 ;  /* 0x0000000a0418723c */ /* 0x044fec0000041818 */
[C---:B-1----:R-:W-:Y:S06]  /*29e0*/  HMMA.16816.F32.BF16 R20, R4.reuse, R52, R20 ;  /* 0x000000340414723c */ /* 0x042fec0000041814 */
[C---:B------:R-:W-:Y:S01]  /*29f0*/  HMMA.16816.F32.BF16 R72, R4.reuse, R8, R72 ;  /* 0x000000080448723c */ /* 0x040fe20000041848 */
[----:B------:R-:W1:Y:S05]  /*2a00*/  LDSM.16.M88.4 R8, [R227+0x17800] ;  /* 0x01780000e308783b */ /* 0x000e6a0000000200 */
[----:B------:R-:W-:Y:S06]  /*2a10*/  HMMA.16816.F32.BF16 R52, R4, R54, R16 ;  /* 0x000000360434723c */ /* 0x000fec0000041810 */
[----:B------:R-:W-:Y:S01]  /*2a20*/  HMMA.16816.F32.BF16 R64, R48, R36, R64 ;  /* 0x000000243040723c */ /* 0x000fe20000041840 */
[----:B------:R-:W-:-:S02]  /*2a30*/  IMAD.U32 R17, RZ, RZ, UR12 ;  /* 0x0000000cff117e24 */ /* 0x000fc4000f8e00ff */
[----:B------:R-:W-:Y:S02]  /*2a40*/  IMAD.SHL.U32 R19, R87, 0x2, RZ ;  /* 0x0000000257137824 */ /* 0x000fe400078e00ff */
[----:B------:R-:W-:Y:S01]  /*2a50*/  IMAD.U32 R16, RZ, RZ, UR38 ;  /* 0x00000026ff107e24 */ /* 0x000fe2000f8e00ff */
[----:B------:R-:W-:Y:S01]  /*2a60*/  HMMA.16816.F32.BF16 R60, R48, R38, R60 ;  /* 0x00000026303c723c */ /* 0x000fe2000004183c */
[----:B------:R-:W-:Y:S01]  /*2a70*/  IADD3 R3, R17, -UR28, R3 ;  /* 0x8000001c11037c10 */ /* 0x000fe2000fffe003 */
[----:B------:R-:W2:Y:S01]  /*2a80*/  LDSM.16.M88.4 R36, [R220+0x7000] ;  /* 0x00700000dc24783b */ /* 0x000ea20000000200 */
[----:B------:R-:W-:-:S03]  /*2a90*/  LOP3.LUT R19, R19, 0x6, RZ, 0xc0, !PT ;  /* 0x0000000613137812 */ /* 0x000fc600078ec0ff */
[----:B----4-:R-:W-:Y:S01]  /*2aa0*/  HMMA.16816.F32.BF16 R24, R40, R46, R24 ;  /* 0x0000002e2818723c */ /* 0x010fe20000041818 */
[----:B------:R-:W-:Y:S02]  /*2ab0*/  VIADD R3, R3, UR10 ;  /* 0x0000000a03037c36 */ /* 0x000fe40008000000 */
[----:B------:R-:W-:-:S03]  /*2ac0*/  IMAD R16, R16, 0x40, R19 ;  /* 0x0000004010107824 */ /* 0x000fc600078e0213 */
[C---:B---3--:R-:W-:Y:S01]  /*2ad0*/  HMMA.16816.F32.BF16 R20, R40.reuse, R32, R20 ;  /* 0x000000202814723c */ /* 0x048fe20000041814 */
[C---:B------:R-:W-:Y:S02]  /*2ae0*/  VIMNMX R18, R3.reuse, UR12, PT ;  /* 0x0000000c03127c48 */ /* 0x040fe4000bfe0100 */
[----:B------:R-:W-:Y:S01]  /*2af0*/  VIADDMNMX R17, R3, 0x8, R17, PT ;  /* 0x0000000803117846 */ /* 0x000fe20003800111 */
[C---:B------:R-:W-:Y:S02]  /*2b00*/  VIADD R3, R16.reuse, 0x8 ;  /* 0x0000000810037836 */ /* 0x040fe40000000000 */
[C---:B------:R-:W-:Y:S03]  /*2b10*/  HMMA.16816.F32.BF16 R72, R40.reuse, R44, R72 ;  /* 0x0000002c2848723c */ /* 0x040fe60000041848 */
[C---:B------:R-:W-:Y:S02]  /*2b20*/  ISETP.GE.AND P5, PT, R3.reuse, R18, PT ;  /* 0x000000120300720c */ /* 0x040fe40003fa6270 */
[----:B------:R-:W-:Y:S01]  /*2b30*/  ISETP.GE.AND P1, PT, R3, R17, PT ;  /* 0x000000110300720c */ /* 0x000fe20003f26270 */
[----:B------:R-:W-:Y:S01]  /*2b40*/  HMMA.16816.F32.BF16 R52, R40, R34, R52 ;  /* 0x000000222834723c */ /* 0x000fe20000041834 */
[----:B------:R-:W3:Y:S01]  /*2b50*/  LDSM.16.M88.4 R32, [R220+0x7800] ;  /* 0x00780000dc20783b */ /* 0x000ee20000000200 */
[----:B------:R-:W-:Y:S01]  /*2b60*/  VIADD R3, R16, 0x9 ;  /* 0x0000000910037836 */ /* 0x000fe20000000000 */
[----:B------:R-:W-:-:S04]  /*2b70*/  DEPBAR.LE SB0, 0x0 ;  /* 0x000080000000791a */ /* 0x000fc80000000000 */
[C---:B------:R-:W-:Y:S01]  /*2b80*/  HMMA.16816.F32.BF16 R64, R4.reuse, R28, R64 ;  /* 0x0000001c0440723c */ /* 0x040fe20000041840 */
[C---:B------:R-:W-:Y:S01]  /*2b90*/  ISETP.GE.AND P4, PT, R3.reuse, R18, PT ;  /* 0x000000120300720c */ /* 0x040fe20003f86270 */
[----:B------:R-:W-:Y:S01]  /*2ba0*/  VIADD R44, R16, 0x11 ;  /* 0x00000011102c7836 */ /* 0x000fe20000000000 */
[----:B------:R-:W-:Y:S01]  /*2bb0*/  BAR.SYNC.DEFER_BLOCKING 0x0 ;  /* 0x0000000000007b1d */ /* 0x000fe20000010000 */
[----:B------:R-:W-:Y:S02]  /*2bc0*/  ISETP.GE.AND P0, PT, R3, R17, PT ;  /* 0x000000110300720c */ /* 0x000fe40003f06270 */
[----:B------:R-:W-:Y:S01]  /*2bd0*/  FSEL R3, R24, -INF , !P5 ;  /* 0xff80000018037808 */ /* 0x000fe20006800000 */
[C---:B------:R-:W-:Y:S01]  /*2be0*/  VIADD R28, R16.reuse, 0x1 ;  /* 0x00000001101c7836 */ /* 0x040fe20000000000 */
[----:B------:R-:W-:Y:S01]  /*2bf0*/  HMMA.16816.F32.BF16 R60, R4, R30, R60 ;  /* 0x0000001e043c723c */ /* 0x000fe2000004183c */
[----:B------:R-:W-:Y:S01]  /*2c00*/  VIADD R24, R16, 0x18 ;  /* 0x0000001810187836 */ /* 0x000fe20000000000 */
[----:B------:R-:W-:-:S02]  /*2c10*/  FSEL R29, R25, -INF , !P4 ;  /* 0xff800000191d7808 */ /* 0x000fc40006000000 */
[CC--:B------:R-:W-:Y:S02]  /*2c20*/  ISETP.GE.AND P6, PT, R28.reuse, R18.reuse, PT ;  /* 0x000000121c00720c */ /* 0x0c0fe40003fc6270 */
[-C--:B------:R-:W-:Y:S01]  /*2c30*/  ISETP.GE.AND P3, PT, R28, R17.reuse, PT ;  /* 0x000000111c00720c */ /* 0x080fe20003f66270 */
[----:B------:R-:W-:Y:S01]  /*2c40*/  VIADD R28, R16, 0x10 ;  /* 0x00000010101c7836 */ /* 0x000fe20000000000 */
[C---:B-1----:R-:W-:Y:S01]  /*2c50*/  HMMA.16816.F32.BF16 R56, R4.reuse, R8, R56 ;  /* 0x000000080438723c */ /* 0x042fe20000041838 */
[----:B------:R-:W-:Y:S02]  /*2c60*/  FSEL R25, R27, -INF , !P0 ;  /* 0xff8000001b197808 */ /* 0x000fe40004000000 */
[----:B------:R-:W-:Y:S02]  /*2c70*/  ISETP.GE.AND P4, PT, R44, R17, PT ;  /* 0x000000112c00720c */ /* 0x000fe40003f86270 */
[-C--:B------:R-:W-:Y:S01]  /*2c80*/  ISETP.GE.AND P2, PT, R28, R18.reuse, PT ;  /* 0x000000121c00720c */ /* 0x080fe20003f46270 */
[----:B------:R-:W-:Y:S01]  /*2c90*/  HMMA.16816.F32.BF16 R68, R4, R10, R68 ;  /* 0x0000000a0444723c */ /* 0x000fe20000041844 */
[----:B------:R-:W-:-:S02]  /*2ca0*/  ISETP.GE.AND P0, PT, R24, R18, PT ;  /* 0x000000121800720c */ /* 0x000fc40003f06270 */
[----:B------:R-:W-:Y:S01]  /*2cb0*/  FSEL R8, R20, -INF , !P2 ;  /* 0xff80000014087808 */ /* 0x000fe20005000000 */
[----:B------:R-:W-:Y:S01]  /*2cc0*/  VIADD R20, R16, 0x28 ;  /* 0x0000002810147836 */ /* 0x000fe20000000000 */
[----:B------:R-:W-:Y:S01]  /*2cd0*/  ISETP.GE.AND P2, PT, R24, R17, PT ;  /* 0x000000111800720c */ /* 0x000fe20003f46270 */
[C---:B--2---:R-:W-:Y:S01]  /*2ce0*/  HMMA.16816.F32.BF16 R64, R40.reuse, R36, R64 ;  /* 0x000000242840723c */ /* 0x044fe20000041840 */
[C---:B------:R-:W-:Y:S01]  /*2cf0*/  VIADD R5, R16.reuse, 0x20 ;  /* 0x0000002010057836 */ /* 0x040fe20000000000 */
[----:B------:R-:W-:Y:S02]  /*2d00*/  FSEL R73, R73, -INF , !P6 ;  /* 0xff80000049497808 */ /* 0x000fe40007000000 */
[----:B------:R-:W-:Y:S01]  /*2d10*/  FSEL R24, R23, -INF , !P4 ;  /* 0xff80000017187808 */ /* 0x000fe20006000000 */
[C---:B------:R-:W-:Y:S01]  /*2d20*/  VIADD R23, R16.reuse, 0x29 ;  /* 0x0000002910177836 */ /* 0x040fe20000000000 */
[----:B------:R-:W-:Y:S01]  /*2d30*/  ISETP.GE.AND P6, PT, R16, R18, PT ;  /* 0x000000121000720c */ /* 0x000fe20003fc6270 */
[----:B------:R-:W-:Y:S01]  /*2d40*/  HMMA.16816.F32.BF16 R60, R40, R38, R60 ;  /* 0x00000026283c723c */ /* 0x000fe2000004183c */
[----:B------:R-:W-:-:S02]  /*2d50*/  FSEL R7, R52, -INF , !P0 ;  /* 0xff80000034077808 */ /* 0x000fc40004000000 */
[CC--:B------:R-:W-:Y:S02]  /*2d60*/  ISETP.GE.AND P4, PT, R5.reuse, R18.reuse, PT ;  /* 0x000000120500720c */ /* 0x0c0fe40003f86270 */
[-C--:B------:R-:W-:Y:S01]  /*2d70*/  ISETP.GE.AND P0, PT, R5, R17.reuse, PT ;  /* 0x000000110500720c */ /* 0x080fe20003f06270 */
[----:B------:R-:W-:Y:S01]  /*2d80*/  VIADD R5, R16, 0x21 ;  /* 0x0000002110057836 */ /* 0x000fe20000000000 */
[----:B------:R-:W-:Y:S01]  /*2d90*/  FSEL R72, R72, -INF , !P6 ;  /* 0xff80000048487808 */ /* 0x000fe20007000000 */
[C---:B---3--:R-:W-:Y:S01]  /*2da0*/  HMMA.16816.F32.BF16 R56, R40.reuse, R32, R56 ;  /* 0x000000202838723c */ /* 0x048fe20000041838 */
[----:B------:R-:W-:Y:S02]  /*2db0*/  FSEL R6, R54, -INF , !P2 ;  /* 0xff80000036067808 */ /* 0x000fe40005000000 */
[C---:B------:R-:W-:Y:S02]  /*2dc0*/  ISETP.GE.AND P6, PT, R5.reuse, R18, PT ;  /* 0x000000120500720c */ /* 0x040fe40003fc6270 */
[----:B------:R-:W-:Y:S01]  /*2dd0*/  ISETP.GE.AND P2, PT, R5, R17, PT ;  /* 0x000000110500720c */ /* 0x000fe20003f46270 */
[----:B------:R-:W-:Y:S01]  /*2de0*/  HMMA.16816.F32.BF16 R68, R40, R34, R68 ;  /* 0x000000222844723c */ /* 0x000fe20000041844 */
[----:B------:R-:W-:-:S02]  /*2df0*/  FMNMX.FTZ R5, R72, R73, !PT ;  /* 0x0000004948057209 */ /* 0x000fc40007810000 */
[----:B------:R-:W-:Y:S02]  /*2e00*/  ISETP.GE.AND P5, PT, R28, R17, PT ;  /* 0x000000111c00720c */ /* 0x000fe40003fa6270 */
[----:B------:R-:W-:Y:S02]  /*2e10*/  FMNMX.FTZ R11, R3, R5, !PT ;  /* 0x00000005030b7209 */ /* 0x000fe40007810000 */
[----:B------:R-:W-:Y:S01]  /*2e20*/  FSEL R28, R26, -INF , !P1 ;  /* 0xff8000001a1c7808 */ /* 0x000fe20004800000 */
[----:B------:R-:W-:Y:S01]  /*2e30*/  VIADD R26, R16, 0x19 ;  /* 0x00000019101a7836 */ /* 0x000fe20000000000 */
[----:B------:R-:W-:Y:S02]  /*2e40*/  ISETP.GE.AND P1, PT, R44, R18, PT ;  /* 0x000000122c00720c */ /* 0x000fe40003f26270 */
[----:B------:R-:W-:Y:S02]  /*2e50*/  FMNMX.FTZ R11, R29, R11, !PT ;  /* 0x0000000b1d0b7209 */ /* 0x000fe40007810000 */
[----:B------:R-:W-:Y:S01]  /*2e60*/  FSEL R9, R21, -INF , !P1 ;  /* 0xff80000015097808 */ /* 0x000fe20004800000 */
[----:B------:R-:W-:Y:S01]  /*2e70*/  VIADD R21, R16, 0x30 ;  /* 0x0000003010157836 */ /* 0x000fe20000000000 */
[----:B------:R-:W-:-:S02]  /*2e80*/  FMNMX.FTZ R11, R8, R11, !PT ;  /* 0x0000000b080b7209 */ /* 0x000fc40007810000 */
[----:B------:R-:W-:Y:S02]  /*2e90*/  FSEL R4, R22, -INF , !P5 ;  /* 0xff80000016047808 */ /* 0x000fe40006800000 */
[C---:B------:R-:W-:Y:S02]  /*2ea0*/  ISETP.GE.AND P5, PT, R26.reuse, R18, PT ;  /* 0x000000121a00720c */ /* 0x040fe40003fa6270 */
[----:B------:R-:W-:Y:S02]  /*2eb0*/  FMNMX.FTZ R11, R9, R11, !PT ;  /* 0x0000000b090b7209 */ /* 0x000fe40007810000 */
[----:B------:R-:W-:Y:S02]  /*2ec0*/  ISETP.GE.AND P1, PT, R26, R17, PT ;  /* 0x000000111a00720c */ /* 0x000fe40003f26270 */
[----:B------:R-:W-:Y:S02]  /*2ed0*/  FSEL R10, R53, -INF , !P5 ;  /* 0xff800000350a7808 */ /* 0x000fe40006800000 */
[----:B------:R-:W-:Y:S01]  /*2ee0*/  FMNMX.FTZ R26, R7, R11, !PT ;  /* 0x0000000b071a7209 */ /* 0x000fe20007810000 */
[C---:B------:R-:W-:Y:S01]  /*2ef0*/  VIADD R11, R16.reuse, 0x38 ;  /* 0x00000038100b7836 */ /* 0x040fe20000000000 */
[----:B------:R-:W-:-:S02]  /*2f00*/  ISETP.GE.AND P5, PT, R16, R17, PT ;  /* 0x000000111000720c */ /* 0x000fc40003fa6270 */
[----:B------:R-:W-:Y:S02]  /*2f10*/  FSEL R197, R64, -INF , !P4 ;  /* 0xff80000040c57808 */ /* 0x000fe40006000000 */
[----:B------:R-:W-:Y:S02]  /*2f20*/  FMNMX.FTZ R26, R10, R26, !PT ;  /* 0x0000001a0a1a7209 */ /* 0x000fe40007810000 */
[----:B------:R-:W-:Y:S02]  /*2f30*/  FSEL R5, R55, -INF , !P1 ;  /* 0xff80000037057808 */ /* 0x000fe40004800000 */
[----:B------:R-:W-:Y:S02]  /*2f40*/  ISETP.GE.AND P1, PT, R20, R18, PT ;  /* 0x000000121400720c */ /* 0x000fe40003f26270 */
[----:B------:R-:W-:Y:S02]  /*2f50*/  FSEL R75, R75, -INF , !P3 ;  /* 0xff8000004b4b7808 */ /* 0x000fe40005800000 */
[----:B------:R-:W-:-:S02]  /*2f60*/  FSEL R74, R74, -INF , !P5 ;  /* 0xff8000004a4a7808 */ /* 0x000fc40006800000 */
[----:B------:R-:W-:Y:S02]  /*2f70*/  FSEL R198, R65, -INF , !P6 ;  /* 0xff80000041c67808 */ /* 0x000fe40007000000 */
[----:B------:R-:W-:Y:S02]  /*2f80*/  FMNMX.FTZ R26, R197, R26, !PT ;  /* 0x0000001ac51a7209 */ /* 0x000fe40007810000 */
[----:B------:R-:W-:Y:S02]  /*2f90*/  FSEL R199, R60, -INF , !P1 ;  /* 0xff8000003cc77808 */ /* 0x000fe40004800000 */
[----:B------:R-:W-:Y:S02]  /*2fa0*/  FSEL R201, R66, -INF , !P0 ;  /* 0xff80000042c97808 */ /* 0x000fe40004000000 */
[----:B------:R-:W-:Y:S02]  /*2fb0*/  FMNMX.FTZ R22, R74, R75, !PT ;  /* 0x0000004b4a167209 */ /* 0x000fe40007810000 */
[----:B------:R-:W-:-:S02]  /*2fc0*/  ISETP.GE.AND P1, PT, R21, R18, PT ;  /* 0x000000121500720c */ /* 0x000fc40003f26270 */
[----:B------:R-:W-:Y:S02]  /*2fd0*/  ISETP.GE.AND P0, PT, R23, R18, PT ;  /* 0x000000121700720c */ /* 0x000fe40003f06270 */
[----:B------:R-:W-:Y:S02]  /*2fe0*/  FMNMX.FTZ R26, R198, R26, !PT ;  /* 0x0000001ac61a7209 */ /* 0x000fe40007810000 */
[----:B------:R-:W-:Y:S01]  /*2ff0*/  ISETP.GE.AND P3, PT, R20, R17, PT ;  /* 0x000000111400720c */ /* 0x000fe20003f66270 */
[----:B------:R-:W-:Y:S01]  /*3000*/  VIADD R20, R16, 0x31 ;  /* 0x0000003110147836 */ /* 0x000fe20000000000 */
[----:B------:R-:W-:Y:S01]  /*3010*/  FMNMX.FTZ R22, R28, R22, !PT ;  /* 0x000000161c167209 */ /* 0x000fe20007810000 */
[----:B------:R-:W-:Y:S01]  /*3020*/  VIADD R16, R16, 0x39 ;  /* 0x0000003910107836 */ /* 0x000fe20000000000 */
[----:B------:R-:W-:Y:S02]  /*3030*/  FSEL R211, R56, -INF , !P1 ;  /* 0xff80000038d37808 */ /* 0x000fe40004800000 */
[----:B------:R-:W-:-:S02]  /*3040*/  FSEL R200, R61, -INF , !P0 ;  /* 0xff8000003dc87808 */ /* 0x000fc40004000000 */
[----:B------:R-:W-:Y:S02]  /*3050*/  FMNMX.FTZ R26, R199, R26, !PT ;  /* 0x0000001ac71a7209 */ /* 0x000fe40007810000 */
[----:B------:R-:W-:Y:S02]  /*3060*/  ISETP.GE.AND P1, PT, R11, R18, PT ;  /* 0x000000120b00720c */ /* 0x000fe40003f26270 */
[----:B------:R-:W-:Y:S02]  /*3070*/  FMNMX.FTZ R22, R25, R22, !PT ;  /* 0x0000001619167209 */ /* 0x000fe40007810000 */
[----:B------:R-:W-:Y:S02]  /*3080*/  ISETP.GE.AND P0, PT, R20, R18, PT ;  /* 0x000000121400720c */ /* 0x000fe40003f06270 */
[----:B------:R-:W-:Y:S02]  /*3090*/  FMNMX.FTZ R26, R200, R26, !PT ;  /* 0x0000001ac81a7209 */ /* 0x000fe40007810000 */
[----:B------:R-:W-:-:S02]  /*30a0*/  FSEL R209, R68, -INF , !P1 ;  /* 0xff80000044d17808 */ /* 0x000fc40004800000 */
[----:B------:R-:W-:Y:S02]  /*30b0*/  PLOP3.LUT P1, PT, PT, PT, UP0, 0x80, 0x0 ;  /* 0x000000000000781c */ /* 0x000fe40003f2f008 */
[----:B------:R-:W-:Y:S02]  /*30c0*/  FMNMX.FTZ R22, R4, R22, !PT ;  /* 0x0000001604167209 */ /* 0x000fe40007810000 */
        /* <DEDUP_REMOVED lines=9> */
[----:B------:R-:W-:-:S02]  /*3160*/  FSEL R204, R67, -INF , !P2 ;  /* 0xff80000043cc7808 */ /* 0x000fc40005000000 */
        /* <DEDUP_REMOVED lines=28> */
.L_x_875:
[----:B------:R-:W-:Y:S01]  /*3330*/  FMNMX.FTZ R26, R201, R26, !PT ;  /* 0x0000001ac91a7209 */ /* 0x000fe20007810000 */
[----:B------:R-:W2:Y:S01]  /*3340*/  SHFL.BFLY PT, R164, R22, 0x2, 0x1f ;  /* 0x0c401f0016a47f89 */ /* 0x000ea200000e0000 */
[-C--:B------:R-:W-:Y:S01]  /*3350*/  ISETP.GE.AND P0, PT, R23, R17.reuse, PT ;  /* 0x000000111700720c */ /* 0x080fe20003f06270 */
[----:B------:R-:W-:Y:S01]  /*3360*/  USHF.L.U32 UR8, UR38, 0x1, URZ ;  /* 0x0000000126087899 */ /* 0x000fe2000800063f */
[----:B------:R-:W-:Y:S01]  /*3370*/  FSEL R202, R62, -INF , !P3 ;  /* 0xff8000003eca7808 */ /* 0x000fe20005800000 */
[----:B------:R-:W-:Y:S01]  /*3380*/  IMAD.WIDE.U32 R216, R12, -0x2daee0ad, RZ ;  /* 0xd2511f530cd87825 */ /* 0x000fe200078e00ff */
[----:B------:R-:W-:Y:S01]  /*3390*/  FMNMX.FTZ R26, R204, R26, !PT ;  /* 0x0000001acc1a7209 */ /* 0x000fe20007810000 */
[----:B------:R-:W-:Y:S01]  /*33a0*/  UIADD3 UR20, UR35, -0x4498517b, URZ ;  /* 0xbb67ae8523147890 */ /* 0x000fe2000fffe03f */
[-C--:B------:R-:W-:Y:S01]  /*33b0*/  ISETP.GE.AND P2, PT, R21, R17.reuse, PT ;  /* 0x000000111500720c */ /* 0x080fe20003f46270 */
[----:B------:R-:W-:Y:S01]  /*33c0*/  UIADD3 UR21, UR34, -0x61c88647, URZ ;  /* 0x9e3779b922157890 */ /* 0x000fe2000fffe03f */
[----:B------:R-:W-:Y:S01]  /*33d0*/  FSEL R203, R63, -INF , !P0 ;  /* 0xff8000003fcb7808 */ /* 0x000fe20004000000 */
[----:B------:R-:W-:Y:S01]  /*33e0*/  UIADD3 UR19, UR34, 0x3c6ef372, URZ ;  /* 0x3c6ef37222137890 */ /* 0x000fe2000fffe03f */
[----:B------:R-:W-:Y:S01]  /*33f0*/  FMNMX.FTZ R26, R202, R26, !PT ;  /* 0x0000001aca1a7209 */ /* 0x000fe20007810000 */
[----:B------:R-:W-:Y:S01]  /*3400*/  UIADD3 UR18, UR35, 0x76cf5d0a, URZ ;  /* 0x76cf5d0a23127890 */ /* 0x000fe2000fffe03f */
[-C--:B------:R-:W-:Y:S01]  /*3410*/  ISETP.GE.AND P0, PT, R20, R17.reuse, PT ;  /* 0x000000111400720c */ /* 0x080fe20003f06270 */
[----:B------:R-:W-:Y:S01]  /*3420*/  IMAD.U32 R20, RZ, RZ, UR27 ;  /* 0x0000001bff147e24 */ /* 0x000fe2000f8e00ff */
[----:B------:R-:W-:Y:S01]  /*3430*/  FSEL R206, R58, -INF , !P2 ;  /* 0xff8000003ace7808 */ /* 0x000fe20005000000 */
[----:B------:R-:W-:Y:S01]  /*3440*/  UIADD3 UR16, UR35, 0x32370b8f, URZ ;  /* 0x32370b8f23107890 */ /* 0x000fe2000fffe03f */
[----:B------:R-:W-:Y:S01]  /*3450*/  FMNMX.FTZ R26, R203, R26, !PT ;  /* 0x0000001acb1a7209 */ /* 0x000fe20007810000 */
[----:B------:R-:W-:Y:S01]  /*3460*/  ULDC UR36, c[0x0][0x2ec] ;  /* 0x0000bb0000247ab9 */ /* 0x000fe20000000800 */
[-C--:B------:R-:W-:Y:S01]  /*3470*/  ISETP.GE.AND P2, PT, R11, R17.reuse, PT ;  /* 0x000000110b00720c */ /* 0x080fe20003f46270 */
[----:B------:R-:W-:Y:S01]  /*3480*/  UIADD3 UR17, UR34, -0x255992d5, URZ ;  /* 0xdaa66d2b22117890 */ /* 0x000fe2000fffe03f */
[----:B------:R-:W-:Y:S01]  /*3490*/  FSEL R205, R59, -INF , !P0 ;  /* 0xff8000003bcd7808 */ /* 0x000fe20004000000 */
[----:B------:R-:W-:Y:S01]  /*34a0*/  UIADD3 UR13, UR34, 0x78dde6e4, URZ ;  /* 0x78dde6e4220d7890 */ /* 0x000fe2000fffe03f */
[----:B------:R-:W-:Y:S01]  /*34b0*/  FMNMX.FTZ R11, R206, R26, !PT ;  /* 0x0000001ace0b7209 */ /* 0x000fe20007810000 */
[----:B------:R-:W-:Y:S01]  /*34c0*/  UIADD3 UR12, UR35, -0x126145ec, URZ ;  /* 0xed9eba14230c7890 */ /* 0x000fe2000fffe03f */
[----:B------:R-:W-:Y:S01]  /*34d0*/  ISETP.GE.AND P0, PT, R16, R17, PT ;  /* 0x000000111000720c */ /* 0x000fe20003f06270 */
[----:B------:R-:W-:Y:S01]  /*34e0*/  IMAD R16, R20, 0x8, R86 ;  /* 0x0000000814107824 */ /* 0x000fe200078e0256 */
[----:B------:R-:W-:Y:S01]  /*34f0*/  FSEL R182, R70, -INF , !P2 ;  /* 0xff80000046b67808 */ /* 0x000fe20005000000 */
[----:B------:R-:W-:Y:S01]  /*3500*/  UIADD3 UR5, UR35, -0x56f99767, URZ ;  /* 0xa906689923057890 */ /* 0x000fe2000fffe03f */
[----:B------:R-:W-:Y:S01]  /*3510*/  FMNMX.FTZ R11, R205, R11, !PT ;  /* 0x0000000bcd0b7209 */ /* 0x000fe20007810000 */
[----:B------:R-:W-:Y:S01]  /*3520*/  IMAD.WIDE.U32 R214, R16, -0x326172a9, RZ ;  /* 0xcd9e8d5710d67825 */ /* 0x000fe200078e00ff */
[----:B------:R-:W-:Y:S01]  /*3530*/  FSEL R181, R71, -INF , !P0 ;  /* 0xff80000047b57808 */ /* 0x000fe20004000000 */
[----:B------:R-:W-:Y:S01]  /*3540*/  UIADD3 UR22, UR34, -0x4ab325aa, URZ ;  /* 0xb54cda5622167890 */ /* 0x000fe2000fffe03f */
[----:B------:R-:W-:Y:S01]  /*3550*/  FMNMX.FTZ R11, R182, R11, !PT ;  /* 0x0000000bb60b7209 */ /* 0x000fe20007810000 */
[----:B------:R-:W-:Y:S01]  /*3560*/  IMAD.IADD R228, R85, 0x1, R84 ;  /* 0x0000000155e47824 */ /* 0x000fe200078e0254 */
[----:B--2---:R-:W-:Y:S01]  /*3570*/  FMNMX.FTZ R164, R22, R164, !PT ;  /* 0x000000a416a47209 */ /* 0x004fe20007810000 */
[----:B------:R-:W-:Y:S01]  /*3580*/  ULDC.U8 UR37, c[0x0][0x388] ;  /* 0x0000e20000257ab9 */ /* 0x000fe20000000000 */
[----:B------:R-:W-:Y:S01]  /*3590*/  FMNMX.FTZ R20, R181, R11, !PT ;  /* 0x0000000bb5147209 */ /* 0x000fe20007810000 */
[----:B------:R-:W-:Y:S01]  /*35a0*/  IMAD.U32 R11, RZ, RZ, UR8 ;  /* 0x00000008ff0b7e24 */ /* 0x000fe2000f8e00ff */
[----:B------:R-:W-:Y:S01]  /*35b0*/  LOP3.LUT R13, R13, UR34, RZ, 0x3c, !PT ;  /* 0x000000220d0d7c12 */ /* 0x000fe2000f8e3cff */
[----:B------:R-:W2:Y:S01]  /*35c0*/  SHFL.BFLY PT, R22, R164, 0x1, 0x1f ;  /* 0x0c201f00a4167f89 */ /* 0x000ea200000e0000 */
[----:B------:R-:W-:Y:S01]  /*35d0*/  LEA R228, R228, UR4, 0x1 ;  /* 0x00000004e4e47c11 */ /* 0x000fe2000f8e08ff */
[----:B------:R-:W-:Y:S01]  /*35e0*/  IMAD.U32 R180, RZ, RZ, UR37 ;  /* 0x00000025ffb47e24 */ /* 0x000fe2000f8e00ff */
[----:B------:R-:W-:Y:S01]  /*35f0*/  LOP3.LUT R212, R215, R13, RZ, 0x3c, !PT ;  /* 0x0000000dd7d47212 */ /* 0x000fe200078e3cff */
[----:B------:R-:W3:Y:S01]  /*3600*/  SHFL.BFLY PT, R21, R20, 0x2, 0x1f ;  /* 0x0c401f0014157f89 */ /* 0x000ee200000e0000 */
[----:B------:R-:W-:Y:S01]  /*3610*/  LOP3.LUT R11, R217, UR35, R11, 0x96, !PT ;  /* 0x00000023d90b7c12 */ /* 0x000fe2000f8e960b */
[----:B------:R-:W-:Y:S01]  /*3620*/  IMAD R226, R2, 0x2, R228 ;  /* 0x0000000202e27824 */ /* 0x000fe200078e02e4 */
[----:B------:R-:W-:Y:S01]  /*3630*/  UIADD3 UR29, UR34, 0x1715609d, URZ ;  /* 0x1715609d221d7890 */ /* 0x000fe2000fffe03f */
[----:B------:R-:W-:Y:S01]  /*3640*/  IMAD.WIDE.U32 R212, R212, -0x2daee0ad, RZ ;  /* 0xd2511f53d4d47825 */ /* 0x000fe200078e00ff */
[----:B------:R-:W-:Y:S01]  /*3650*/  LDSM.16.MT88.4 R156, [R228+0x18000] ;  /* 0x01800000e49c783b */ /* 0x000fe20000004200 */
[----:B------:R-:W-:Y:S01]  /*3660*/  LEA R180, R180, UR37, 0x10 ;  /* 0x00000025b4b47c11 */ /* 0x000fe2000f8e80ff */
[----:B------:R-:W-:Y:S01]  /*3670*/  UIADD3 UR30, UR35, 0x646e171e, URZ ;  /* 0x646e171e231e7890 */ /* 0x000fe2000fffe03f */
        /* <DEDUP_REMOVED lines=8> */
[----:B------:R-:W-:-:S02]  /*3700*/  ULDC UR4, c[0x0][0x250] ;  /* 0x0000940000047ab9 */ /* 0x000fc40000000800 */
[----:B------:R-:W-:Y:S01]  /*3710*/  IMAD R224, R0, 0x2, R226 ;  /* 0x0000000200e07824 */ /* 0x000fe200078e02e2 */
[----:B------:R-:W-:Y:S01]  /*3720*/  LOP3.LUT R30, R167, UR19, R30, 0x96, !PT ;  /* 0x00000013a71e7c12 */ /* 0x000fe2000f8e961e */
[----:B------:R-:W-:Y:S01]  /*3730*/  LDSM.16.MT88.4 R48, [R225+0x18000] ;  /* 0x01800000e130783b */ /* 0x000fe20000004200 */
[----:B--2---:R-:W-:Y:S01]  /*3740*/  FMNMX.FTZ R164, R164, R22, !PT ;  /* 0x00000016a4a47209 */ /* 0x004fe20007810000 */
[----:B------:R-:W-:Y:S01]  /*3750*/  IMAD.WIDE.U32 R22, R11, -0x2daee0ad, RZ ;  /* 0xd2511f530b167825 */ /* 0x000fe200078e00ff */
[----:B---3--:R-:W-:Y:S01]  /*3760*/  FMNMX.FTZ R21, R20, R21, !PT ;  /* 0x0000001514157209 */ /* 0x008fe20007810000 */
[----:B------:R-:W-:Y:S02]  /*3770*/  LDSM.16.MT88.4 R56, [R224+0x18000] ;  /* 0x01800000e038783b */ /* 0x000fe40000004200 */
[----:B------:R-:W-:Y:S01]  /*3780*/  IMAD.WIDE.U32 R30, R30, -0x2daee0ad, RZ ;  /* 0xd2511f531e1e7825 */ /* 0x000fe200078e00ff */
[----:B------:R-:W-:-:S03]  /*3790*/  LOP3.LUT R20, R23, UR18, R212, 0x96, !PT ;  /* 0x0000001217147c12 */ /* 0x000fc6000f8e96d4 */
[C---:B------:R-:W-:Y:S01]  /*37a0*/  FMUL.FTZ R208, R164.reuse, UR36 ;  /* 0x00000024a4d07c20 */ /* 0x040fe20008410000 */
[----:B------:R-:W2:Y:S01]  /*37b0*/  SHFL.BFLY PT, R11, R21, 0x1, 0x1f ;  /* 0x0c201f00150b7f89 */ /* 0x000ea200000e0000 */
[----:B------:R-:W-:Y:S01]  /*37c0*/  FSETP.NEU.FTZ.AND P0, PT, R164, -INF , PT ;  /* 0xff800000a400780b */ /* 0x000fe20003f1d000 */
[----:B------:R-:W-:Y:S01]  /*37d0*/  VIADD R223, R231, 0x800 ;  /* 0x00000800e7df7836 */ /* 0x000fe20000000000 */
[----:B------:R-:W-:Y:S01]  /*37e0*/  LOP3.LUT R22, R31, UR16, R22, 0x96, !PT ;  /* 0x000000101f167c12 */ /* 0x000fe2000f8e9616 */
[----:B------:R-:W-:Y:S01]  /*37f0*/  IMAD.WIDE.U32 R26, R20, -0x326172a9, RZ ;  /* 0xcd9e8d57141a7825 */ /* 0x000fe200078e00ff */
[----:B------:R-:W-:Y:S01]  /*3800*/  FSEL R208, R208, RZ, P0 ;  /* 0x000000ffd0d07208 */ /* 0x000fe20000000000 */
[----:B------:R-:W-:Y:S02]  /*3810*/  LDSM.16.MT88.4 R80, [R225+0x1a000] ;  /* 0x01a00000e150783b */ /* 0x000fe40000004200 */
[----:B------:R-:W-:Y:S01]  /*3820*/  IMAD.WIDE.U32 R22, R22, -0x326172a9, RZ ;  /* 0xcd9e8d5716167825 */ /* 0x000fe200078e00ff */
[----:B------:R-:W-:-:S03]  /*3830*/  LOP3.LUT R20, R27, UR17, R166, 0x96, !PT ;  /* 0x000000111b147c12 */ /* 0x000fc6000f8e96a6 */
[--C-:B------:R-:W-:Y:S01]  /*3840*/  FFMA.FTZ R192, R3, UR36, -R208.reuse ;  /* 0x0000002403c07c23 */ /* 0x100fe200080108d0 */
[--C-:B------:R-:W-:Y:S01]  /*3850*/  FFMA.FTZ R189, R29, UR36, -R208.reuse ;  /* 0x000000241dbd7c23 */ /* 0x100fe200080108d0 */
[----:B------:R-:W-:Y:S01]  /*3860*/  FFMA.FTZ R196, R72, UR36, -R208 ;  /* 0x0000002448c47c23 */ /* 0x000fe200080108d0 */
[----:B------:R-:W-:Y:S01]  /*3870*/  LOP3.LUT R26, R23, UR13, R26, 0x96, !PT ;  /* 0x0000000d171a7c12 */ /* 0x000fe2000f8e961a */
[----:B-1----:R-:W-:-:S04]  /*3880*/  IMAD.WIDE.U32 R32, R20, -0x2daee0ad, RZ ;  /* 0xd2511f5314207825 */ /* 0x002fc800078e00ff */
[--C-:B------:R-:W-:Y:S01]  /*3890*/  FFMA.FTZ R195, R73, UR36, -R208.reuse ;  /* 0x0000002449c37c23 */ /* 0x100fe200080108d0 */
[----:B------:R-:W-:Y:S01]  /*38a0*/  MUFU.EX2 R192, R192 ;  /* 0x000000c000c07308 */ /* 0x000fe20000000800 */
[----:B------:R-:W-:Y:S01]  /*38b0*/  FFMA.FTZ R188, R8, UR36, -R208 ;  /* 0x0000002408bc7c23 */ /* 0x000fe200080108d0 */
[----:B------:R-:W-:Y:S01]  /*38c0*/  IMAD.WIDE.U32 R26, R26, -0x2daee0ad, RZ ;  /* 0xd2511f531a1a7825 */ /* 0x000fe200078e00ff */
[----:B------:R-:W-:Y:S01]  /*38d0*/  LOP3.LUT R20, R33, UR12, R30, 0x96, !PT ;  /* 0x0000000c21147c12 */ /* 0x000fe2000f8e961e */
[----:B------:R-:W-:Y:S02]  /*38e0*/  LDSM.16.MT88.4 R88, [R224+0x1a000] ;  /* 0x01a00000e058783b */ /* 0x000fe40000004200 */
[--C-:B------:R-:W-:Y:S01]  /*38f0*/  FFMA.FTZ R186, R9, UR36, -R208.reuse ;  /* 0x0000002409ba7c23 */ /* 0x100fe200080108d0 */
[--C-:B------:R-:W-:Y:S01]  /*3900*/  FFMA.FTZ R184, R7, UR36, -R208.reuse ;  /* 0x0000002407b87c23 */ /* 0x100fe200080108d0 */
[----:B------:R-:W-:Y:S01]  /*3910*/  FFMA.FTZ R199, R199, UR36, -R208 ;  /* 0x00000024c7c77c23 */ /* 0x000fe200080108d0 */
[----:B--2---:R-:W-:Y:S01]  /*3920*/  FMNMX.FTZ R3, R21, R11, !PT ;  /* 0x0000000b15037209 */ /* 0x004fe20007810000 */
[----:B------:R-:W-:Y:S01]  /*3930*/  IMAD.WIDE.U32 R20, R20, -0x326172a9, RZ ;  /* 0xcd9e8d5714147825 */ /* 0x000fe200078e00ff */
[----:B------:R-:W-:Y:S01]  /*3940*/  LOP3.LUT R11, R27, UR5, R32, 0x96, !PT ;  /* 0x000000051b0b7c12 */ /* 0x000fe2000f8e9620 */
[----:B------:R-:W1:Y:S01]  /*3950*/  MUFU.EX2 R189, R189 ;  /* 0x000000bd00bd7308 */ /* 0x000e620000000800 */
[C---:B------:R-:W-:Y:S01]  /*3960*/  FSETP.NEU.FTZ.AND P0, PT, R3.reuse, -INF , PT ;  /* 0xff8000000300780b */ /* 0x040fe20003f1d000 */
[----:B------:R-:W-:Y:S01]  /*3970*/  FMUL.FTZ R183, R3, UR36 ;  /* 0x0000002403b77c20 */ /* 0x000fe20008410000 */
[----:B------:R-:W-:Y:S01]  /*3980*/  LOP3.LUT R8, R21, UR29, R22, 0x96, !PT ;  /* 0x0000001d15087c12 */ /* 0x000fe2000f8e9616 */
[----:B------:R-:W-:Y:S01]  /*3990*/  IMAD.WIDE.U32 R30, R11, -0x326172a9, RZ ;  /* 0xcd9e8d570b1e7825 */ /* 0x000fe200078e00ff */
[----:B------:R-:W-:Y:S03]  /*39a0*/  LDSM.16.MT88.4 R96, [R228+0x1c000] ;  /* 0x01c00000e460783b */ /* 0x000fe60000004200 */
[----:B------:R-:W-:Y:S01]  /*39b0*/  FFMA.FTZ R200, R200, UR36, -R208 ;  /* 0x00000024c8c87c23 */ /* 0x000fe200080108d0 */
[----:B------:R-:W-:Y:S01]  /*39c0*/  FSEL R183, R183, RZ, P0 ;  /* 0x000000ffb7b77208 */ /* 0x000fe20000000000 */
[----:B------:R-:W-:Y:S01]  /*39d0*/  MUFU.EX2 R196, R196 ;  /* 0x000000c400c47308 */ /* 0x000fe20000000800 */
[----:B------:R-:W-:Y:S01]  /*39e0*/  LOP3.LUT R11, R31, UR22, R20, 0x96, !PT ;  /* 0x000000161f0b7c12 */ /* 0x000fe2000f8e9614 */
[----:B------:R-:W-:Y:S01]  /*39f0*/  LDSM.16.MT88.4 R104, [R226+0x1c000] ;  /* 0x01c00000e268783b */ /* 0x000fe20000004200 */
[----:B------:R-:W-:Y:S01]  /*3a00*/  LOP3.LUT R23, R30, 0xffff, RZ, 0xc0, !PT ;  /* 0x0000ffff1e177812 */ /* 0x000fe200078ec0ff */
[--C-:B------:R-:W-:Y:S01]  /*3a10*/  FFMA.FTZ R191, R74, UR36, -R183.reuse ;  /* 0x000000244abf7c23 */ /* 0x100fe200080108b7 */
[--C-:B------:R-:W-:Y:S01]  /*3a20*/  FFMA.FTZ R194, R75, UR36, -R183.reuse ;  /* 0x000000244bc27c23 */ /* 0x100fe200080108b7 */
[--C-:B------:R-:W-:Y:S01]  /*3a30*/  FFMA.FTZ R193, R28, UR36, -R183.reuse ;  /* 0x000000241cc17c23 */ /* 0x100fe200080108b7 */
[----:B------:R-:W-:Y:S01]  /*3a40*/  FFMA.FTZ R190, R25, UR36, -R183 ;  /* 0x0000002419be7c23 */ /* 0x000fe200080108b7 */
[--C-:B------:R-:W-:Y:S01]  /*3a50*/  SHF.R.U32.HI R20, RZ, 0x10, R30.reuse ;  /* 0x00000010ff147819 */ /* 0x100fe2000001161e */
[----:B------:R-:W-:Y:S01]  /*3a60*/  MUFU.EX2 R195, R195 ;  /* 0x000000c300c37308 */ /* 0x000fe20000000800 */
[----:B------:R-:W-:Y:S01]  /*3a70*/  LOP3.LUT R146, R30, 0xff, RZ, 0xc0, !PT ;  /* 0x000000ff1e927812 */ /* 0x000fe200078ec0ff */
[----:B------:R-:W-:Y:S01]  /*3a80*/  LDSM.16.MT88.4 R72, [R226+0x1a000] ;  /* 0x01a00000e248783b */ /* 0x000fe20000004200 */
[----:B------:R-:W-:Y:S01]  /*3a90*/  SHF.R.U32.HI R147, RZ, 0x18, R30 ;  /* 0x00000018ff937819 */ /* 0x000fe2000001161e */
[----:B------:R-:W-:Y:S01]  /*3aa0*/  IMAD.WIDE.U32 R8, R8, -0x2daee0ad, RZ ;  /* 0xd2511f5308087825 */ /* 0x000fe200078e00ff */
[----:B------:R-:W-:Y:S01]  /*3ab0*/  SHF.R.U32.HI R23, RZ, 0x8, R23 ;  /* 0x00000008ff177819 */ /* 0x000fe20000011617 */
[----:B------:R-:W-:Y:S01]  /*3ac0*/  LDSM.16.MT88.4 R112, [R225+0x1c000] ;  /* 0x01c00000e170783b */ /* 0x000fe20000004200 */
[----:B------:R-:W-:Y:S01]  /*3ad0*/  LOP3.LUT R2, R20, 0xff, RZ, 0xc0, !PT ;  /* 0x000000ff14027812 */ /* 0x000fe200078ec0ff */
[----:B------:R-:W-:Y:S01]  /*3ae0*/  MUFU.EX2 R191, R191 ;  /* 0x000000bf00bf7308 */ /* 0x000fe20000000800 */
[C---:B------:R-:W-:Y:S01]  /*3af0*/  LOP3.LUT R0, R11.reuse, 0xffff, RZ, 0xc0, !PT ;  /* 0x0000ffff0b007812 */ /* 0x040fe200078ec0ff */
[----:B------:R-:W-:Y:S01]  /*3b00*/  LDSM.16.MT88.4 R120, [R224+0x1c000] ;  /* 0x01c00000e078783b */ /* 0x000fe20000004200 */
[----:B------:R-:W-:Y:S01]  /*3b10*/  SHF.R.U32.HI R145, RZ, 0x10, R11 ;  /* 0x00000010ff917819 */ /* 0x000fe2000001160b */
[----:B------:R-:W-:Y:S01]  /*3b20*/  FFMA.FTZ R187, R4, UR36, -R183 ;  /* 0x0000002404bb7c23 */ /* 0x000fe200080108b7 */
[----:B------:R-:W-:Y:S01]  /*3b30*/  PRMT R146, R146, 0x5410, R23 ;  /* 0x0000541092927816 */ /* 0x000fe20000000017 */
[----:B------:R-:W-:Y:S01]  /*3b40*/  LDSM.16.MT88.4 R128, [R228+0x1e000] ;  /* 0x01e00000e480783b */ /* 0x000fe20000004200 */
[----:B------:R-:W-:Y:S01]  /*3b50*/  PRMT R147, R2, 0x5410, R147 ;  /* 0x0000541002937816 */ /* 0x000fe20000000093 */
[----:B------:R-:W2:Y:S01]  /*3b60*/  MUFU.EX2 R194, R194 ;  /* 0x000000c200c27308 */ /* 0x000ea20000000800 */
[----:B------:R-:W-:Y:S01]  /*3b70*/  LOP3.LUT R144, R11, 0xff, RZ, 0xc0, !PT ;  /* 0x000000ff0b907812 */ /* 0x000fe200078ec0ff */
[----:B------:R-:W3:Y:S01]  /*3b80*/  LDSM.16.MT88.4 R20, [R224+0x1e000] ;  /* 0x01e00000e014783b */ /* 0x000ee20000004200 */
[----:B------:R-:W-:Y:S01]  /*3b90*/  SHF.R.U32.HI R0, RZ, 0x8, R0 ;  /* 0x00000008ff007819 */ /* 0x000fe20000011600 */
[----:B------:R-:W-:Y:S01]  /*3ba0*/  FFMA.FTZ R185, R24, UR36, -R183 ;  /* 0x0000002418b97c23 */ /* 0x000fe200080108b7 */
[----:B------:R-:W-:Y:S01]  /*3bb0*/  SHF.R.U32.HI R2, RZ, 0x18, R11 ;  /* 0x00000018ff027819 */ /* 0x000fe2000001160b */
[----:B------:R-:W4:Y:S01]  /*3bc0*/  LDSM.16.MT88.4 R132, [R226+0x1e000] ;  /* 0x01e00000e284783b */ /* 0x000f220000004200 */
[----:B------:R-:W-:Y:S01]  /*3bd0*/  LOP3.LUT R145, R145, 0xff, RZ, 0xc0, !PT ;  /* 0x000000ff91917812 */ /* 0x000fe200078ec0ff */
[----:B------:R-:W-:Y:S01]  /*3be0*/  MUFU.EX2 R193, R193 ;  /* 0x000000c100c17308 */ /* 0x000fe20000000800 */
[----:B------:R-:W-:Y:S01]  /*3bf0*/  PRMT R144, R144, 0x5410, R0 ;  /* 0x0000541090907816 */ /* 0x000fe20000000000 */
[----:B------:R-:W5:Y:S01]  /*3c00*/  LDSM.16.MT88.4 R148, [R225+0x1e000] ;  /* 0x01e00000e194783b */ /* 0x000f620000004200 */
[--C-:B------:R-:W-:Y:S01]  /*3c10*/  HSET2.LE.AND R146, R146, R180.reuse, PT ;  /* 0x000000b492927233 */ /* 0x100fe20003803000 */
[--C-:B------:R-:W-:Y:S01]  /*3c20*/  FFMA.FTZ R165, R6, UR36, -R183.reuse ;  /* 0x0000002406a57c23 */ /* 0x100fe200080108b7 */
[----:B------:R-:W-:Y:S01]  /*3c30*/  PRMT R145, R145, 0x5410, R2 ;  /* 0x0000541091917816 */ /* 0x000fe20000000002 */
[----:B------:R-:W-:Y:S01]  /*3c40*/  LDSM.16.MT88.4 R172, [R228+0x1a800] ;  /* 0x01a80000e4ac783b */ /* 0x000fe20000004200 */
[----:B-1----:R-:W-:Y:S01]  /*3c50*/  F2FP.BF16.F32.PACK_AB R0, R189, R192 ;  /* 0x000000c0bd00723e */ /* 0x002fe200000010ff */
[----:B------:R-:W1:Y:S01]  /*3c60*/  MUFU.EX2 R190, R190 ;  /* 0x000000be00be7308 */ /* 0x000e620000000800 */
[--C-:B------:R-:W-:Y:S01]  /*3c70*/  HSET2.LE.AND R144, R144, R180.reuse, PT ;  /* 0x000000b490907233 */ /* 0x100fe20003803000 */
[----:B------:R-:W-:Y:S01]  /*3c80*/  LDSM.16.MT88.4 R176, [R224+0x18800] ;  /* 0x01880000e0b0783b */ /* 0x000fe20000004200 */
[----:B------:R-:W-:Y:S01]  /*3c90*/  LOP3.LUT R146, R146, R0, RZ, 0xc0, !PT ;  /* 0x0000000092927212 */ /* 0x000fe200078ec0ff */
[--C-:B------:R-:W-:Y:S01]  /*3ca0*/  FFMA.FTZ R197, R197, UR36, -R208.reuse ;  /* 0x00000024c5c57c23 */ /* 0x100fe200080108d0 */
[--C-:B------:R-:W-:Y:S01]  /*3cb0*/  HSET2.LE.AND R145, R145, R180.reuse, PT ;  /* 0x000000b491917233 */ /* 0x100fe20003803000 */
[--C-:B------:R-:W-:Y:S01]  /*3cc0*/  FFMA.FTZ R198, R198, UR36, -R208.reuse ;  /* 0x00000024c6c67c23 */ /* 0x100fe200080108d0 */
[----:B--2---:R-:W-:Y:S01]  /*3cd0*/  F2FP.BF16.F32.PACK_AB R0, R194, R191 ;  /* 0x000000bfc200723e */ /* 0x004fe200000010ff */
[----:B------:R-:W-:Y:S01]  /*3ce0*/  MUFU.EX2 R187, R187 ;  /* 0x000000bb00bb7308 */ /* 0x000fe20000000800 */
[--C-:B------:R-:W-:Y:S01]  /*3cf0*/  HSET2.LE.AND R147, R147, R180.reuse, PT ;  /* 0x000000b493937233 */ /* 0x100fe20003803000 */
[--C-:B------:R-:W-:Y:S01]  /*3d00*/  FFMA.FTZ R201, R201, UR36, -R183.reuse ;  /* 0x00000024c9c97c23 */ /* 0x100fe200080108b7 */
[----:B------:R-:W-:Y:S01]  /*3d10*/  F2FP.BF16.F32.PACK_AB R2, R195, R196 ;  /* 0x000000c4c302723e */ /* 0x000fe200000010ff */
[--C-:B------:R-:W-:Y:S01]  /*3d20*/  FFMA.FTZ R202, R202, UR36, -R183.reuse ;  /* 0x00000024caca7c23 */ /* 0x100fe200080108b7 */
[----:B------:R-:W-:Y:S01]  /*3d30*/  LOP3.LUT R145, R145, R0, RZ, 0xc0, !PT ;  /* 0x0000000091917212 */ /* 0x000fe200078ec0ff */
[--C-:B------:R-:W-:Y:S01]  /*3d40*/  FFMA.FTZ R203, R203, UR36, -R183.reuse ;  /* 0x00000024cbcb7c23 */ /* 0x100fe200080108b7 */
[----:B------:R-:W-:Y:S01]  /*3d50*/  LOP3.LUT R0, R8, 0xffff, RZ, 0xc0, !PT ;  /* 0x0000ffff08007812 */ /* 0x000fe200078ec0ff */
[----:B------:R-:W2:Y:S01]  /*3d60*/  MUFU.EX2 R185, R185 ;  /* 0x000000b900b97308 */ /* 0x000ea20000000800 */
[----:B-1----:R-:W-:Y:S01]  /*3d70*/  F2FP.BF16.F32.PACK_AB R11, R190, R193 ;  /* 0x000000c1be0b723e */ /* 0x002fe200000010ff */
[--C-:B------:R-:W-:Y:S01]  /*3d80*/  FFMA.FTZ R204, R204, UR36, -R183.reuse ;  /* 0x00000024cccc7c23 */ /* 0x100fe200080108b7 */
[----:B------:R-:W-:Y:S01]  /*3d90*/  LOP3.LUT R144, R144, R2, RZ, 0xc0, !PT ;  /* 0x0000000290907212 */ /* 0x000fe200078ec0ff */
[----:B------:R-:W-:Y:S01]  /*3da0*/  FFMA.FTZ R2, R10, UR36, -R208 ;  /* 0x000000240a027c23 */ /* 0x000fe200080108d0 */
[----:B------:R-:W-:Y:S01]  /*3db0*/  LOP3.LUT R147, R147, R11, RZ, 0xc0, !PT ;  /* 0x0000000b93937212 */ /* 0x000fe200078ec0ff */
[----:B------:R-:W-:Y:S01]  /*3dc0*/  LDSM.16.MT88.4 R168, [R226+0x1a800] ;  /* 0x01a80000e2a8783b */ /* 0x000fe20000004200 */
[----:B------:R-:W-:Y:S01]  /*3dd0*/  LOP3.LUT R34, R8, 0xff, RZ, 0xc0, !PT ;  /* 0x000000ff08227812 */ /* 0x000fe200078ec0ff */
[----:B------:R-:W-:Y:S01]  /*3de0*/  MUFU.EX2 R188, R188 ;  /* 0x000000bc00bc7308 */ /* 0x000fe20000000800 */
[----:B------:R-:W-:Y:S01]  /*3df0*/  LOP3.LUT R26, R9, UR30, R26, 0x96, !PT ;  /* 0x0000001e091a7c12 */ /* 0x000fe2000f8e961a */
[----:B------:R-:W-:Y:S01]  /*3e00*/  FFMA.FTZ R247, R207, UR36, -R208 ;  /* 0x00000024cff77c23 */ /* 0x000fe200080108d0 */
[--C-:B------:R-:W-:Y:S01]  /*3e10*/  SHF.R.U32.HI R25, RZ, 0x10, R8.reuse ;  /* 0x00000010ff197819 */ /* 0x100fe20000011608 */
[C---:B------:R-:W-:Y:S01]  /*3e20*/  HMMA.16816.F32.BF16 R160, R144.reuse, R156, RZ ;  /* 0x0000009c90a0723c */ /* 0x040fe200000418ff */
[----:B------:R-:W-:Y:S01]  /*3e30*/  SHF.R.U32.HI R35, RZ, 0x18, R8 ;  /* 0x00000018ff237819 */ /* 0x000fe20000011608 */
[----:B------:R-:W-:Y:S01]  /*3e40*/  FFMA.FTZ R211, R211, UR36, -R208 ;  /* 0x00000024d3d37c23 */ /* 0x000fe200080108d0 */
[----:B------:R-:W1:Y:S01]  /*3e50*/  LDSM.16.MT88.4 R8, [R228+0x18800] ;  /* 0x01880000e408783b */ /* 0x000e620000004200 */
[----:B------:R-:W-:Y:S01]  /*3e60*/  SHF.R.U32.HI R0, RZ, 0x8, R0 ;  /* 0x00000008ff007819 */ /* 0x000fe20000011600 */
[----:B------:R-:W4:Y:S01]  /*3e70*/  MUFU.EX2 R186, R186 ;  /* 0x000000ba00ba7308 */ /* 0x000f220000000800 */
[----:B------:R-:W-:Y:S01]  /*3e80*/  LOP3.LUT R27, R26, 0xffff, RZ, 0xc0, !PT ;  /* 0x0000ffff1a1b7812 */ /* 0x000fe200078ec0ff */
[C---:B------:R-:W-:Y:S01]  /*3e90*/  HMMA.16816.F32.BF16 R156, R144.reuse, R158, RZ ;  /* 0x0000009e909c723c */ /* 0x040fe200000418ff */
[----:B------:R-:W-:Y:S01]  /*3ea0*/  PRMT R34, R34, 0x5410, R0 ;  /* 0x0000541022227816 */ /* 0x000fe20000000000 */
[----:B------:R-:W-:Y:S01]  /*3eb0*/  FFMA.FTZ R0, R5, UR36, -R183 ;  /* 0x0000002405007c23 */ /* 0x000fe200080108b7 */
[----:B------:R-:W-:Y:S01]  /*3ec0*/  LOP3.LUT R25, R25, 0xff, RZ, 0xc0, !PT ;  /* 0x000000ff19197812 */ /* 0x000fe200078ec0ff */
[----:B------:R-:W1:Y:S01]  /*3ed0*/  LDSM.16.MT88.4 R4, [R226+0x18800] ;  /* 0x01880000e204783b */ /* 0x000e620000004200 */
[----:B------:R-:W-:Y:S01]  /*3ee0*/  SHF.R.U32.HI R24, RZ, 0x8, R27 ;  /* 0x00000008ff187819 */ /* 0x000fe2000001161b */
[----:B------:R-:W-:Y:S01]  /*3ef0*/  MUFU.EX2 R184, R184 ;  /* 0x000000b800b87308 */ /* 0x000fe20000000800 */
[----:B------:R-:W-:Y:S01]  /*3f00*/  LOP3.LUT R32, R26, 0xff, RZ, 0xc0, !PT ;  /* 0x000000ff1a207812 */ /* 0x000fe200078ec0ff */
[C---:B---3--:R-:W-:Y:S01]  /*3f10*/  HMMA.16816.F32.BF16 R140, R144.reuse, R20, RZ ;  /* 0x00000014908c723c */ /* 0x048fe200000418ff */
[----:B------:R-:W-:Y:S01]  /*3f20*/  SHF.R.U32.HI R33, RZ, 0x10, R26 ;  /* 0x00000010ff217819 */ /* 0x000fe2000001161a */
[----:B------:R-:W-:Y:S01]  /*3f30*/  FFMA.FTZ R210, R210, UR36, -R208 ;  /* 0x00000024d2d27c23 */ /* 0x000fe200080108d0 */
[----:B------:R-:W-:Y:S01]  /*3f40*/  SHF.R.U32.HI R28, RZ, 0x18, R26 ;  /* 0x00000018ff1c7819 */ /* 0x000fe2000001161a */
[----:B------:R-:W-:Y:S01]  /*3f50*/  FFMA.FTZ R209, R209, UR36, -R208 ;  /* 0x00000024d1d17c23 */ /* 0x000fe200080108d0 */
[----:B------:R-:W-:Y:S01]  /*3f60*/  PRMT R35, R25, 0x5410, R35 ;  /* 0x0000541019237816 */ /* 0x000fe20000000023 */
[----:B------:R-:W3:Y:S01]  /*3f70*/  MUFU.EX2 R2, R2 ;  /* 0x0000000200027308 */ /* 0x000ee20000000800 */
[----:B------:R-:W-:Y:S01]  /*3f80*/  PRMT R32, R32, 0x5410, R24 ;  /* 0x0000541020207816 */ /* 0x000fe20000000018 */
[C---:B------:R-:W-:Y:S01]  /*3f90*/  HMMA.16816.F32.BF16 R36, R144.reuse, R40, RZ ;  /* 0x000000289024723c */ /* 0x040fe200000418ff */
[----:B------:R-:W-:Y:S01]  /*3fa0*/  LOP3.LUT R33, R33, 0xff, RZ, 0xc0, !PT ;  /* 0x000000ff21217812 */ /* 0x000fe200078ec0ff */
[----:B------:R-:W1:Y:S01]  /*3fb0*/  LDSM.16.MT88.4 R24, [R225+0x18800] ;  /* 0x01880000e118783b */ /* 0x000e620000004200 */
[----:B--2---:R-:W-:Y:S01]  /*3fc0*/  F2FP.BF16.F32.PACK_AB R20, R185, R187 ;  /* 0x000000bbb914723e */ /* 0x004fe200000010ff */
[--C-:B------:R-:W-:Y:S01]  /*3fd0*/  FFMA.FTZ R206, R206, UR36, -R183.reuse ;  /* 0x00000024cece7c23 */ /* 0x100fe200080108b7 */
[----:B------:R-:W-:Y:S01]  /*3fe0*/  PRMT R33, R33, 0x5410, R28 ;  /* 0x0000541021217816 */ /* 0x000fe2000000001c */
[----:B------:R-:W-:Y:S01]  /*3ff0*/  MUFU.EX2 R165, R165 ;  /* 0x000000a500a57308 */ /* 0x000fe20000000800 */
[C---:B------:R-:W-:Y:S01]  /*4000*/  HMMA.16816.F32.BF16 R44, R144.reuse, R48, RZ ;  /* 0x00000030902c723c */ /* 0x040fe200000418ff */
[--C-:B------:R-:W-:Y:S01]  /*4010*/  HSET2.LE.AND R34, R34, R180.reuse, PT ;  /* 0x000000b422227233 */ /* 0x100fe20003803000 */
[--C-:B------:R-:W-:Y:S01]  /*4020*/  FFMA.FTZ R205, R205, UR36, -R183.reuse ;  /* 0x00000024cdcd7c23 */ /* 0x100fe200080108b7 */
[--C-:B------:R-:W-:Y:S01]  /*4030*/  HSET2.LE.AND R33, R33, R180.reuse, PT ;  /* 0x000000b421217233 */ /* 0x100fe20003803000 */
[--C-:B------:R-:W-:Y:S01]  /*4040*/  FFMA.FTZ R207, R182, UR36, -R183.reuse ;  /* 0x00000024b6cf7c23 */ /* 0x100fe200080108b7 */
[--C-:B------:R-:W-:Y:S01]  /*4050*/  HSET2.LE.AND R35, R35, R180.reuse, PT ;  /* 0x000000b423237233 */ /* 0x100fe20003803000 */
[C---:B------:R-:W-:Y:S01]  /*4060*/  HMMA.16816.F32.BF16 R52, R144.reuse, R56, RZ ;  /* 0x000000389034723c */ /* 0x040fe200000418ff */
[----:B------:R-:W2:Y:S01]  /*4070*/  MUFU.EX2 R0, R0 ;  /* 0x0000000000007308 */ /* 0x000ea20000000800 */
[----:B------:R-:W-:Y:S01]  /*4080*/  HSET2.LE.AND R32, R32, R180, PT ;  /* 0x000000b420207233 */ /* 0x000fe20003803000 */
[----:B------:R-:W-:Y:S01]  /*4090*/  FFMA.FTZ R246, R181, UR36, -R183 ;  /* 0x00000024b5f67c23 */ /* 0x000fe200080108b7 */
[----:B----4-:R-:W-:Y:S01]  /*40a0*/  F2FP.BF16.F32.PACK_AB R28, R186, R188 ;  /* 0x000000bcba1c723e */ /* 0x010fe200000010ff */
[----:B------:R-:W-:Y:S01]  /*40b0*/  FADD.FTZ R195, R196, R195 ;  /* 0x000000c3c4c37221 */ /* 0x000fe20000010000 */
[C---:B------:R-:W-:Y:S01]  /*40c0*/  HMMA.16816.F32.BF16 R60, R144.reuse, R64, RZ ;  /* 0x00000040903c723c */ /* 0x040fe200000418ff */
[----:B---3--:R-:W-:Y:S01]  /*40d0*/  F2FP.BF16.F32.PACK_AB R30, R2, R184 ;  /* 0x000000b8021e723e */ /* 0x008fe200000010ff */
[----:B------:R-:W-:Y:S01]  /*40e0*/  FADD.FTZ R191, R191, R194 ;  /* 0x000000c2bfbf7221 */ /* 0x000fe20000010000 */
[----:B------:R-:W-:Y:S01]  /*40f0*/  LOP3.LUT R33, R33, R20, RZ, 0xc0, !PT ;  /* 0x0000001421217212 */ /* 0x000fe200078ec0ff */
[----:B------:R-:W-:Y:S01]  /*4100*/  MUFU.EX2 R199, R199 ;  /* 0x000000c700c77308 */ /* 0x000fe20000000800 */
[----:B------:R-:W-:Y:S01]  /*4110*/  LOP3.LUT R34, R34, R30, RZ, 0xc0, !PT ;  /* 0x0000001e22227212 */ /* 0x000fe200078ec0ff */
[----:B------:R-:W-:Y:S01]  /*4120*/  HMMA.16816.F32.BF16 R68, R144, R72, RZ ;  /* 0x000000489044723c */ /* 0x000fe200000418ff */
[----:B------:R-:W-:Y:S01]  /*4130*/  LOP3.LUT R32, R32, R28, RZ, 0xc0, !PT ;  /* 0x0000001c20207212 */ /* 0x000fe200078ec0ff */
[----:B------:R-:W-:Y:S01]  /*4140*/  FADD.FTZ R195, R192, R195 ;  /* 0x000000c3c0c37221 */ /* 0x000fe20000010000 */
[----:B------:R-:W-:Y:S01]  /*4150*/  FADD.FTZ R193, R193, R191 ;  /* 0x000000bfc1c17221 */ /* 0x000fe20000010000 */
[----:B------:R-:W-:-:S02]  /*4160*/  VIADD R222, R231, 0x1000 ;  /* 0x00001000e7de7836 */ /* 0x000fc40000000000 */
[C---:B------:R-:W-:Y:S01]  /*4170*/  HMMA.16816.F32.BF16 R76, R144.reuse, R80, RZ ;  /* 0x00000050904c723c */ /* 0x040fe200000418ff */
[----:B--2---:R-:W-:Y:S01]  /*4180*/  F2FP.BF16.F32.PACK_AB R29, R0, R165 ;  /* 0x000000a5001d723e */ /* 0x004fe200000010ff */
[----:B------:R-:W2:Y:S01]  /*4190*/  MUFU.EX2 R200, R200 ;  /* 0x000000c800c87308 */ /* 0x000ea20000000800 */
[----:B------:R-:W-:Y:S01]  /*41a0*/  FADD.FTZ R195, R189, R195 ;  /* 0x000000c3bdc37221 */ /* 0x000fe20000010000 */
[----:B------:R-:W-:Y:S01]  /*41b0*/  FADD.FTZ R193, R190, R193 ;  /* 0x000000c1bec17221 */ /* 0x000fe20000010000 */
[----:B------:R-:W-:Y:S01]  /*41c0*/  LOP3.LUT R35, R35, R29, RZ, 0xc0, !PT ;  /* 0x0000001d23237212 */ /* 0x000fe200078ec0ff */
[C---:B------:R-:W-:Y:S01]  /*41d0*/  HMMA.16816.F32.BF16 R84, R144.reuse, R88, RZ ;  /* 0x000000589054723c */ /* 0x040fe200000418ff */
[----:B------:R-:W-:Y:S01]  /*41e0*/  LDSM.16.MT88.4 R28, [R225+0x1a800] ;  /* 0x01a80000e11c783b */ /* 0x000fe20000004200 */
[----:B------:R-:W-:Y:S01]  /*41f0*/  FADD.FTZ R195, R188, R195 ;  /* 0x000000c3bcc37221 */ /* 0x000fe20000010000 */
[----:B------:R-:W-:Y:S01]  /*4200*/  FADD.FTZ R193, R187, R193 ;  /* 0x000000c1bbc17221 */ /* 0x000fe20000010000 */
[----:B------:R-:W-:Y:S01]  /*4210*/  MUFU.EX2 R197, R197 ;  /* 0x000000c500c57308 */ /* 0x000fe20000000800 */
[----:B------:R-:W-:Y:S01]  /*4220*/  VIADD R221, R231, 0x1800 ;  /* 0x00001800e7dd7836 */ /* 0x000fe20000000000 */
[----:B------:R-:W-:Y:S01]  /*4230*/  HMMA.16816.F32.BF16 R92, R144, R96, RZ ;  /* 0x00000060905c723c */ /* 0x000fe200000418ff */
[----:B------:R-:W-:Y:S01]  /*4240*/  FADD.FTZ R195, R186, R195 ;  /* 0x000000c3bac37221 */ /* 0x000fe20000010000 */
[----:B------:R-:W-:Y:S01]  /*4250*/  FADD.FTZ R193, R185, R193 ;  /* 0x000000c1b9c17221 */ /* 0x000fe20000010000 */
[----:B------:R-:W-:-:S02]  /*4260*/  VIADD R219, R231, 0x2000 ;  /* 0x00002000e7db7836 */ /* 0x000fc40000000000 */
[----:B------:R-:W-:Y:S01]  /*4270*/  FADD.FTZ R195, R184, R195 ;  /* 0x000000c3b8c37221 */ /* 0x000fe20000010000 */
[C---:B------:R-:W-:Y:S01]  /*4280*/  HMMA.16816.F32.BF16 R100, R144.reuse, R104, RZ ;  /* 0x000000689064723c */ /* 0x040fe200000418ff */
[----:B------:R-:W-:Y:S01]  /*4290*/  MUFU.EX2 R198, R198 ;  /* 0x000000c600c67308 */ /* 0x000fe20000000800 */
[----:B------:R-:W-:Y:S01]  /*42a0*/  FADD.FTZ R193, R165, R193 ;  /* 0x000000c1a5c17221 */ /* 0x000fe20000010000 */
[----:B------:R-:W-:Y:S01]  /*42b0*/  FADD.FTZ R195, R2, R195 ;  /* 0x000000c302c37221 */ /* 0x000fe20000010000 */
[C---:B------:R-:W-:Y:S02]  /*42c0*/  VIADD R218, R231.reuse, 0x2800 ;  /* 0x00002800e7da7836 */ /* 0x040fe40000000000 */
[C---:B------:R-:W-:Y:S01]  /*42d0*/  HMMA.16816.F32.BF16 R108, R144.reuse, R112, RZ ;  /* 0x00000070906c723c */ /* 0x040fe200000418ff */
[----:B------:R-:W-:Y:S01]  /*42e0*/  FADD.FTZ R193, R0, R193 ;  /* 0x000000c100c17221 */ /* 0x000fe20000010000 */
[----:B------:R-:W-:Y:S01]  /*42f0*/  VIADD R208, R231, 0x7800 ;  /* 0x00007800e7d07836 */ /* 0x000fe20000000000 */
[----:B------:R-:W-:Y:S03]  /*4300*/  MUFU.EX2 R201, R201 ;  /* 0x000000c900c97308 */ /* 0x000fe60000000800 */
[C---:B------:R-:W-:Y:S05]  /*4310*/  HMMA.16816.F32.BF16 R116, R144.reuse, R120, RZ ;  /* 0x000000789074723c */ /* 0x040fea00000418ff */
[----:B------:R-:W-:Y:S01]  /*4320*/  MUFU.EX2 R202, R202 ;  /* 0x000000ca00ca7308 */ /* 0x000fe20000000800 */
[C---:B------:R-:W-:Y:S06]  /*4330*/  HMMA.16816.F32.BF16 R124, R144.reuse, R128, RZ ;  /* 0x00000080907c723c */ /* 0x040fec00000418ff */
[C---:B------:R-:W-:Y:S01]  /*4340*/  HMMA.16816.F32.BF16 R152, R144.reuse, R132, RZ ;  /* 0x000000849098723c */ /* 0x040fe200000418ff */
[----:B------:R-:W3:Y:S05]  /*4350*/  MUFU.EX2 R203, R203 ;  /* 0x000000cb00cb7308 */ /* 0x000eea0000000800 */
[C---:B-----5:R-:W-:Y:S03]  /*4360*/  HMMA.16816.F32.BF16 R136, R144.reuse, R148, RZ ;  /* 0x000000949088723c */ /* 0x060fe600000418ff */
[----:B------:R-:W4:Y:S03]  /*4370*/  MUFU.EX2 R204, R204 ;  /* 0x000000cc00cc7308 */ /* 0x000f260000000800 */
        /* <DEDUP_REMOVED lines=13> */
[----:B------:R-:W5:Y:S03]  /*4450*/  MUFU.EX2 R205, R205 ;  /* 0x000000cd00cd7308 */ /* 0x000f660000000800 */
[C---:B------:R-:W-:Y:S05]  /*4460*/  HMMA.16816.F32.BF16 R104, R144.reuse, R106, RZ ;  /* 0x0000006a9068723c */ /* 0x040fea00000418ff */
[----:B------:R-:W-:Y:S01]  /*4470*/  MUFU.EX2 R207, R207 ;  /* 0x000000cf00cf7308 */ /* 0x000fe20000000800 */
[C---:B------:R-:W-:Y:S06]  /*4480*/  HMMA.16816.F32.BF16 R112, R144.reuse, R114, RZ ;  /* 0x000000729070723c */ /* 0x040fec00000418ff */
[C---:B------:R-:W-:Y:S01]  /*4490*/  HMMA.16816.F32.BF16 R120, R144.reuse, R122, RZ ;  /* 0x0000007a9078723c */ /* 0x040fe200000418ff */
[----:B------:R-:W5:Y:S05]  /*44a0*/  MUFU.EX2 R246, R246 ;  /* 0x000000f600f67308 */ /* 0x000f6a0000000800 */
[C---:B------:R-:W-:Y:S06]  /*44b0*/  HMMA.16816.F32.BF16 R128, R144.reuse, R130, RZ ;  /* 0x000000829080723c */ /* 0x040fec00000418ff */
[C---:B------:R-:W-:Y:S06]  /*44c0*/  HMMA.16816.F32.BF16 R132, R144.reuse, R134, RZ ;  /* 0x000000869084723c */ /* 0x040fec00000418ff */
[C---:B------:R-:W-:Y:S06]  /*44d0*/  HMMA.16816.F32.BF16 R148, R144.reuse, R150, RZ ;  /* 0x000000969094723c */ /* 0x040fec00000418ff */
[----:B------:R-:W-:Y:S01]  /*44e0*/  HMMA.16816.F32.BF16 R144, R144, R22, RZ ;  /* 0x000000169090723c */ /* 0x000fe200000418ff */
[----:B------:R-:W2:Y:S05]  /*44f0*/  LDSM.16.MT88.4 R20, [R224+0x1a800] ;  /* 0x01a80000e014783b */ /* 0x000eaa0000004200 */
        /* <DEDUP_REMOVED lines=12> */
[C---:B------:R-:W-:Y:S06]  /*45c0*/  HMMA.16816.F32.BF16 R76, R32.reuse, R28, R76 ;  /* 0x0000001c204c723c */ /* 0x040fec000004184c */
[----:B-1----:R-:W-:Y:S01]  /*45d0*/  HMMA.16816.F32.BF16 R92, R32, R8, R92 ;  /* 0x00000008205c723c */ /* 0x002fe2000004185c */
[----:B------:R-:W-:-:S05]  /*45e0*/  IMAD.U32 R28, RZ, RZ, UR8 ;  /* 0x00000008ff1c7e24 */ /* 0x000fca000f8e00ff */
[----:B------:R-:W-:Y:S01]  /*45f0*/  HMMA.16816.F32.BF16 R96, R32, R10, R96 ;  /* 0x0000000a2060723c */ /* 0x000fe20000041860 */
[----:B------:R-:W1:Y:S01]  /*4600*/  LDSM.16.MT88.4 R8, [R228+0x1e800] ;  /* 0x01e80000e408783b */ /* 0x000e620000004200 */
[----:B------:R-:W-:-:S04]  /*4610*/  LOP3.LUT R28, R217, UR35, R28, 0x96, !PT ;  /* 0x00000023d91c7c12 */ /* 0x000fc8000f8e961c */
[----:B---3--:R-:W-:Y:S01]  /*4620*/  HMMA.16816.F32.BF16 R100, R32, R4, R100 ;  /* 0x000000042064723c */ /* 0x008fe20000041864 */
[----:B------:R-:W-:-:S05]  /*4630*/  IMAD.WIDE.U32 R28, R28, -0x326172a9, RZ ;  /* 0xcd9e8d571c1c7825 */ /* 0x000fca00078e00ff */
[----:B------:R-:W-:Y:S01]  /*4640*/  LOP3.LUT R214, R29, UR21, R214, 0x96, !PT ;  /* 0x000000151dd67c12 */ /* 0x000fe2000f8e96d6 */
[C---:B------:R-:W-:Y:S01]  /*4650*/  HMMA.16816.F32.BF16 R104, R32.reuse, R6, R104 ;  /* 0x000000062068723c */ /* 0x040fe20000041868 */
[----:B------:R-:W-:Y:S01]  /*4660*/  LOP3.LUT R28, R167, UR19, R28, 0x96, !PT ;  /* 0x00000013a71c7c12 */ /* 0x000fe2000f8e961c */
[----:B------:R-:W3:Y:S02]  /*4670*/  LDSM.16.MT88.4 R4, [R226+0x1e800] ;  /* 0x01e80000e204783b */ /* 0x000ee40000004200 */
[----:B------:R-:W-:Y:S02]  /*4680*/  IMAD.WIDE.U32 R214, R214, -0x2daee0ad, RZ ;  /* 0xd2511f53d6d67825 */ /* 0x000fe400078e00ff */
[----:B----4-:R-:W-:Y:S03]  /*4690*/  HMMA.16816.F32.BF16 R108, R32, R24, R108 ;  /* 0x00000018206c723c */ /* 0x010fe6000004186c */
[----:B------:R-:W-:-:S03]  /*46a0*/  LOP3.LUT R212, R215, UR18, R212, 0x96, !PT ;  /* 0x00000012d7d47c12 */ /* 0x000fc6000f8e96d4 */
[----:B--2---:R-:W-:Y:S01]  /*46b0*/  HMMA.16816.F32.BF16 R116, R32, R20, R116 ;  /* 0x000000142074723c */ /* 0x004fe20000041874 */
[----:B------:R-:W-:-:S04]  /*46c0*/  IMAD.WIDE.U32 R24, R28, -0x2daee0ad, RZ ;  /* 0xd2511f531c187825 */ /* 0x000fc800078e00ff */
[----:B------:R-:W-:Y:S01]  /*46d0*/  IMAD.WIDE.U32 R212, R212, -0x326172a9, RZ ;  /* 0xcd9e8d57d4d47825 */ /* 0x000fe200078e00ff */
[----:B------:R-:W-:Y:S01]  /*46e0*/  LOP3.LUT R214, R25, UR16, R214, 0x96, !PT ;  /* 0x0000001019d67c12 */ /* 0x000fe2000f8e96d6 */
[C---:B------:R-:W-:Y:S03]  /*46f0*/  HMMA.16816.F32.BF16 R60, R32.reuse, R172, R60 ;  /* 0x000000ac203c723c */ /* 0x040fe6000004183c */
[----:B------:R-:W-:Y:S01]  /*4700*/  LOP3.LUT R20, R213, UR17, R166, 0x96, !PT ;  /* 0x00000011d5147c12 */ /* 0x000fe2000f8e96a6 */
[----:B------:R-:W-:Y:S02]  /*4710*/  IMAD.WIDE.U32 R214, R214, -0x326172a9, RZ ;  /* 0xcd9e8d57d6d67825 */ /* 0x000fe400078e00ff */
[----:B------:R-:W-:Y:S01]  /*4720*/  HMMA.16816.F32.BF16 R64, R32, R174, R64 ;  /* 0x000000ae2040723c */ /* 0x000fe20000041840 */
[----:B------:R-:W2:Y:S01]  /*4730*/  LDSM.16.MT88.4 R172, [R225+0x1e800] ;  /* 0x01e80000e1ac783b */ /* 0x000ea20000004200 */
[----:B------:R-:W-:Y:S01]  /*4740*/  IMAD.WIDE.U32 R20, R20, -0x2daee0ad, RZ ;  /* 0xd2511f5314147825 */ /* 0x000fe200078e00ff */
[----:B------:R-:W-:-:S03]  /*4750*/  LOP3.LUT R212, R215, UR13, R212, 0x96, !PT ;  /* 0x0000000dd7d47c12 */ /* 0x000fc6000f8e96d4 */
[----:B-1----:R-:W-:Y:S01]  /*4760*/  HMMA.16816.F32.BF16 R124, R32, R8, R124 ;  /* 0x00000008207c723c */ /* 0x002fe2000004187c */
[----:B------:R-:W-:Y:S01]  /*4770*/  LOP3.LUT R216, R21, UR12, R24, 0x96, !PT ;  /* 0x0000000c15d87c12 */ /* 0x000fe2000f8e9618 */
[----:B------:R-:W-:-:S04]  /*4780*/  IMAD.WIDE.U32 R212, R212, -0x2daee0ad, RZ ;  /* 0xd2511f53d4d47825 */ /* 0x000fc800078e00ff */
[----:B------:R-:W-:Y:S01]  /*4790*/  HMMA.16816.F32.BF16 R128, R32, R10, R128 ;  /* 0x0000000a2080723c */ /* 0x000fe20000041880 */
[----:B------:R-:W-:Y:S01]  /*47a0*/  LOP3.LUT R8, R213, UR5, R20, 0x96, !PT ;  /* 0x00000005d5087c12 */ /* 0x000fe2000f8e9614 */
[----:B------:R-:W-:-:S04]  /*47b0*/  IMAD.WIDE.U32 R216, R216, -0x326172a9, RZ ;  /* 0xcd9e8d57d8d87825 */ /* 0x000fc800078e00ff */
[----:B------:R-:W-:Y:S01]  /*47c0*/  HMMA.16816.F32.BF16 R112, R32, R26, R112 ;  /* 0x0000001a2070723c */ /* 0x000fe20000041870 */
[----:B------:R-:W-:Y:S01]  /*47d0*/  IMAD.WIDE.U32 R10, R8, -0x326172a9, RZ ;  /* 0xcd9e8d57080a7825 */ /* 0x000fe200078e00ff */
[----:B------:R-:W-:-:S03]  /*47e0*/  LOP3.LUT R214, R217, UR29, R214, 0x96, !PT ;  /* 0x0000001dd9d67c12 */ /* 0x000fc6000f8e96d6 */
[C---:B------:R-:W-:Y:S01]  /*47f0*/  VIADD R217, R231.reuse, 0x3000 ;  /* 0x00003000e7d97836 */ /* 0x040fe20000000000 */
[----:B------:R-:W-:Y:S01]  /*4800*/  LOP3.LUT R9, R10, 0xffff, RZ, 0xc0, !PT ;  /* 0x0000ffff0a097812 */ /* 0x000fe200078ec0ff */
[C---:B------:R-:W-:Y:S01]  /*4810*/  HMMA.16816.F32.BF16 R120, R32.reuse, R22, R120 ;  /* 0x000000162078723c */ /* 0x040fe20000041878 */
[----:B------:R-:W-:Y:S01]  /*4820*/  SHF.R.U32.HI R8, RZ, 0x10, R10 ;  /* 0x00000010ff087819 */ /* 0x000fe2000001160a */
[----:B------:R-:W1:Y:S01]  /*4830*/  LDSM.16.MT88.4 R20, [R228+0x19000] ;  /* 0x01900000e414783b */ /* 0x000e620000004200 */
[----:B------:R-:W-:Y:S01]  /*4840*/  SHF.R.U32.HI R9, RZ, 0x8, R9 ;  /* 0x00000008ff097819 */ /* 0x000fe20000011609 */
[----:B------:R-:W-:Y:S01]  /*4850*/  IMAD.WIDE.U32 R214, R214, -0x2daee0ad, RZ ;  /* 0xd2511f53d6d67825 */ /* 0x000fe200078e00ff */
[----:B------:R-:W-:Y:S01]  /*4860*/  LOP3.LUT R26, R10, 0xff, RZ, 0xc0, !PT ;  /* 0x000000ff0a1a7812 */ /* 0x000fe200078ec0ff */
[----:B---3--:R-:W-:Y:S02]  /*4870*/  HMMA.16816.F32.BF16 R152, R32, R4, R152 ;  /* 0x000000042098723c */ /* 0x008fe40000041898 */
[----:B------:R-:W-:Y:S01]  /*4880*/  VIADD R213, R231, 0x5000 ;  /* 0x00005000e7d57836 */ /* 0x000fe20000000000 */
[----:B------:R-:W-:-:S02]  /*4890*/  PRMT R26, R26, 0x5410, R9 ;  /* 0x000054101a1a7816 */ /* 0x000fc40000000009 */
[----:B------:R-:W-:Y:S01]  /*48a0*/  LOP3.LUT R212, R215, UR30, R212, 0x96, !PT ;  /* 0x0000001ed7d47c12 */ /* 0x000fe2000f8e96d4 */
[C---:B------:R-:W-:Y:S01]  /*48b0*/  HMMA.16816.F32.BF16 R132, R32.reuse, R6, R132 ;  /* 0x000000062084723c */ /* 0x040fe20000041884 */
[----:B------:R-:W-:Y:S01]  /*48c0*/  LOP3.LUT R5, R11, UR22, R216, 0x96, !PT ;  /* 0x000000160b057c12 */ /* 0x000fe2000f8e96d8 */
[----:B------:R-:W-:Y:S01]  /*48d0*/  VIADD R216, R231, 0x3800 ;  /* 0x00003800e7d87836 */ /* 0x000fe20000000000 */
[----:B------:R-:W-:Y:S02]  /*48e0*/  SHF.R.U32.HI R4, RZ, 0x18, R10 ;  /* 0x00000018ff047819 */ /* 0x000fe4000001160a */
[----:B------:R-:W-:Y:S01]  /*48f0*/  LOP3.LUT R27, R5, 0xffff, RZ, 0xc0, !PT ;  /* 0x0000ffff051b7812 */ /* 0x000fe200078ec0ff */
[----:B--2---:R-:W-:Y:S01]  /*4900*/  HMMA.16816.F32.BF16 R136, R32, R172, R136 ;  /* 0x000000ac2088723c */ /* 0x004fe20000041888 */
[----:B------:R-:W-:Y:S02]  /*4910*/  LOP3.LUT R7, R8, 0xff, RZ, 0xc0, !PT ;  /* 0x000000ff08077812 */ /* 0x000fe400078ec0ff */
[----:B------:R-:W2:Y:S01]  /*4920*/  LDSM.16.MT88.4 R8, [R226+0x19000] ;  /* 0x01900000e208783b */ /* 0x000ea20000004200 */
[----:B------:R-:W-:-:S02]  /*4930*/  SHF.R.U32.HI R24, RZ, 0x10, R5 ;  /* 0x00000010ff187819 */ /* 0x000fc40000011605 */
[----:B------:R-:W-:Y:S01]  /*4940*/  LOP3.LUT R25, R5, 0xff, RZ, 0xc0, !PT ;  /* 0x000000ff05197812 */ /* 0x000fe200078ec0ff */
[C---:B------:R-:W-:Y:S01]  /*4950*/  HMMA.16816.F32.BF16 R52, R32.reuse, R176, R52 ;  /* 0x000000b02034723c */ /* 0x040fe20000041834 */
[----:B------:R-:W-:Y:S02]  /*4960*/  SHF.R.U32.HI R6, RZ, 0x18, R5 ;  /* 0x00000018ff067819 */ /* 0x000fe40000011605 */
[----:B------:R-:W-:Y:S02]  /*4970*/  SHF.R.U32.HI R27, RZ, 0x8, R27 ;  /* 0x00000008ff1b7819 */ /* 0x000fe4000001161b */
[----:B------:R-:W-:Y:S01]  /*4980*/  HSET2.LE.AND R26, R26, R180, PT ;  /* 0x000000b41a1a7233 */ /* 0x000fe20003803000 */
[----:B------:R-:W-:Y:S01]  /*4990*/  HMMA.16816.F32.BF16 R56, R32, R178, R56 ;  /* 0x000000b22038723c */ /* 0x000fe20000041838 */
[----:B------:R-:W-:Y:S02]  /*49a0*/  F2FP.BF16.F32.PACK_AB R5, R200, R199 ;  /* 0x000000c7c805723e */ /* 0x000fe400000010ff */
[----:B------:R-:W-:-:S02]  /*49b0*/  PRMT R4, R7, 0x5410, R4 ;  /* 0x0000541007047816 */ /* 0x000fc40000000004 */
[----:B------:R-:W-:Y:S01]  /*49c0*/  LOP3.LUT R24, R24, 0xff, RZ, 0xc0, !PT ;  /* 0x000000ff18187812 */ /* 0x000fe200078ec0ff */
[C---:B------:R-:W-:Y:S01]  /*49d0*/  HMMA.16816.F32.BF16 R80, R32.reuse, R30, R80 ;  /* 0x0000001e2050723c */ /* 0x040fe20000041850 */
[----:B------:R-:W-:Y:S01]  /*49e0*/  PRMT R25, R25, 0x5410, R27 ;  /* 0x0000541019197816 */ /* 0x000fe2000000001b */
[----:B------:R-:W-:Y:S01]  /*49f0*/  LDSM.16.MT88.4 R28, [R225+0x19000] ;  /* 0x01900000e11c783b */ /* 0x000fe20000004200 */
[----:B------:R-:W-:Y:S02]  /*4a00*/  PRMT R24, R24, 0x5410, R6 ;  /* 0x0000541018187816 */ /* 0x000fe40000000006 */
[----:B------:R-:W-:Y:S01]  /*4a10*/  LOP3.LUT R26, R26, R5, RZ, 0xc0, !PT ;  /* 0x000000051a1a7212 */ /* 0x000fe200078ec0ff */
[----:B------:R-:W-:Y:S01]  /*4a20*/  HMMA.16816.F32.BF16 R68, R32, R168, R68 ;  /* 0x000000a82044723c */ /* 0x000fe20000041844 */
[--C-:B------:R-:W-:Y:S02]  /*4a30*/  HSET2.LE.AND R27, R4, R180.reuse, PT ;  /* 0x000000b4041b7233 */ /* 0x100fe40003803000 */
[----:B------:R-:W3:Y:S01]  /*4a40*/  LDSM.16.MT88.4 R4, [R224+0x19000] ;  /* 0x01900000e004783b */ /* 0x000ee20000004200 */
[----:B------:R-:W-:-:S02]  /*4a50*/  HSET2.LE.AND R173, R25, R180, PT ;  /* 0x000000b419ad7233 */ /* 0x000fc40003803000 */
[----:B------:R-:W-:Y:S01]  /*4a60*/  HSET2.LE.AND R25, R24, R180, PT ;  /* 0x000000b418197233 */ /* 0x000fe20003803000 */
[C---:B------:R-:W-:Y:S01]  /*4a70*/  HMMA.16816.F32.BF16 R72, R32.reuse, R170, R72 ;  /* 0x000000aa2048723c */ /* 0x040fe20000041848 */
[----:B------:R-:W-:Y:S01]  /*4a80*/  F2FP.BF16.F32.PACK_AB R177, R203, R202 ;  /* 0x000000cacbb1723e */ /* 0x000fe200000010ff */
[----:B------:R-:W-:Y:S01]  /*4a90*/  LDSM.16.MT88.4 R168, [R224+0x1e800] ;  /* 0x01e80000e0a8783b */ /* 0x000fe20000004200 */
[----:B------:R-:W-:Y:S01]  /*4aa0*/  F2FP.BF16.F32.PACK_AB R176, R198, R197 ;  /* 0x000000c5c6b0723e */ /* 0x000fe200000010ff */
[----:B------:R-:W-:Y:S01]  /*4ab0*/  FADD.FTZ R197, R197, R195 ;  /* 0x000000c3c5c57221 */ /* 0x000fe20000010000 */
[----:B------:R-:W-:Y:S01]  /*4ac0*/  F2FP.BF16.F32.PACK_AB R172, R204, R201 ;  /* 0x000000c9ccac723e */ /* 0x000fe200000010ff */
[----:B------:R-:W-:Y:S01]  /*4ad0*/  HMMA.16816.F32.BF16 R148, R32, R174, R148 ;  /* 0x000000ae2094723c */ /* 0x000fe20000041894 */
[----:B------:R-:W-:Y:S01]  /*4ae0*/  LOP3.LUT R27, R27, R177, RZ, 0xc0, !PT ;  /* 0x000000b11b1b7212 */ /* 0x000fe200078ec0ff */
[----:B------:R-:W-:Y:S01]  /*4af0*/  FADD.FTZ R201, R201, R193 ;  /* 0x000000c1c9c97221 */ /* 0x000fe20000010000 */
[----:B------:R-:W-:Y:S01]  /*4b00*/  LOP3.LUT R24, R173, R176, RZ, 0xc0, !PT ;  /* 0x000000b0ad187212 */ /* 0x000fe200078ec0ff */
[----:B------:R-:W-:Y:S01]  /*4b10*/  FADD.FTZ R197, R198, R197 ;  /* 0x000000c5c6c57221 */ /* 0x000fe20000010000 */
[----:B------:R-:W-:Y:S01]  /*4b20*/  LOP3.LUT R25, R25, R172, RZ, 0xc0, !PT ;  /* 0x000000ac19197212 */ /* 0x000fe200078ec0ff */
[----:B------:R-:W-:Y:S01]  /*4b30*/  LDSM.16.MT88.4 R176, [R228+0x1b000] ;  /* 0x01b00000e4b0783b */ /* 0x000fe20000004200 */
[----:B------:R-:W-:Y:S01]  /*4b40*/  FADD.FTZ R201, R204, R201 ;  /* 0x000000c9ccc97221 */ /* 0x000fe20000010000 */
[----:B------:R-:W-:-:S02]  /*4b50*/  FADD.FTZ R199, R199, R197 ;  /* 0x000000c5c7c77221 */ /* 0x000fc40000010000 */
[----:B------:R-:W-:Y:S01]  /*4b60*/  LDSM.16.MT88.4 R172, [R225+0x1b000] ;  /* 0x01b00000e1ac783b */ /* 0x000fe20000004200 */
[----:B------:R-:W-:Y:S01]  /*4b70*/  FADD.FTZ R202, R202, R201 ;  /* 0x000000c9caca7221 */ /* 0x000fe20000010000 */
[----:B-1----:R-:W-:Y:S01]  /*4b80*/  HMMA.16816.F32.BF16 R160, R24, R20, R160 ;  /* 0x0000001418a0723c */ /* 0x002fe200000418a0 */
[----:B------:R-:W-:Y:S02]  /*4b90*/  FADD.FTZ R199, R200, R199 ;  /* 0x000000c7c8c77221 */ /* 0x000fe40000010000 */
[----:B------:R-:W-:-:S03]  /*4ba0*/  FADD.FTZ R202, R203, R202 ;  /* 0x000000cacbca7221 */ /* 0x000fc60000010000 */
        /* <DEDUP_REMOVED lines=17> */
[C---:B---3--:R-:W-:Y:S06]  /*4cc0*/  HMMA.16816.F32.BF16 R116, R24.reuse, R4, R116 ;  /* 0x000000041874723c */ /* 0x048fec0000041874 */
[----:B------:R-:W-:Y:S01]  /*4cd0*/  HMMA.16816.F32.BF16 R120, R24, R6, R120 ;  /* 0x000000061878723c */ /* 0x000fe20000041878 */
[----:B------:R-:W3:Y:S05]  /*4ce0*/  LDSM.16.MT88.4 R4, [R225+0x1f000] ;  /* 0x01f00000e104783b */ /* 0x000eea0000004200 */
[C---:B------:R-:W-:Y:S06]  /*4cf0*/  HMMA.16816.F32.BF16 R140, R32.reuse, R168, R140 ;  /* 0x000000a8208c723c */ /* 0x040fec000004188c */
[----:B------:R-:W-:Y:S01]  /*4d00*/  HMMA.16816.F32.BF16 R144, R32, R170, R144 ;  /* 0x000000aa2090723c */ /* 0x000fe20000041890 */
[----:B------:R-:W4:Y:S04]  /*4d10*/  LDSM.16.MT88.4 R168, [R224+0x1b000] ;  /* 0x01b00000e0a8783b */ /* 0x000f280000004200 */
[----:B------:R-:W5:Y:S01]  /*4d20*/  LDSM.16.MT88.4 R32, [R228+0x1d000] ;  /* 0x01d00000e420783b */ /* 0x000f620000004200 */
[C---:B-1----:R-:W-:Y:S06]  /*4d30*/  HMMA.16816.F32.BF16 R124, R24.reuse, R20, R124 ;  /* 0x00000014187c723c */ /* 0x042fec000004187c */
[----:B------:R-:W-:Y:S01]  /*4d40*/  HMMA.16816.F32.BF16 R108, R24, R28, R108 ;  /* 0x0000001c186c723c */ /* 0x000fe2000004186c */
[----:B------:R-:W-:-:S02]  /*4d50*/  SHF.R.U32.HI R21, RZ, 0x10, R214 ;  /* 0x00000010ff157819 */ /* 0x000fc400000116d6 */
[----:B------:R-:W-:Y:S01]  /*4d60*/  LOP3.LUT R20, R214, 0xffff, RZ, 0xc0, !PT ;  /* 0x0000ffffd6147812 */ /* 0x000fe200078ec0ff */
[----:B------:R-:W-:Y:S02]  /*4d70*/  VIADD R215, R231, 0x4000 ;  /* 0x00004000e7d77836 */ /* 0x000fe40000000000 */
[C---:B--2---:R-:W-:Y:S01]  /*4d80*/  HMMA.16816.F32.BF16 R152, R24.reuse, R8, R152 ;  /* 0x000000081898723c */ /* 0x044fe20000041898 */
[----:B------:R-:W-:Y:S02]  /*4d90*/  LOP3.LUT R29, R212, 0xffff, RZ, 0xc0, !PT ;  /* 0x0000ffffd41d7812 */ /* 0x000fe400078ec0ff */
[----:B------:R-:W-:Y:S02]  /*4da0*/  LOP3.LUT R28, R21, 0xff, RZ, 0xc0, !PT ;  /* 0x000000ff151c7812 */ /* 0x000fe400078ec0ff */
[----:B------:R-:W-:Y:S01]  /*4db0*/  SHF.R.U32.HI R29, RZ, 0x8, R29 ;  /* 0x00000008ff1d7819 */ /* 0x000fe2000001161d */
[----:B------:R-:W-:Y:S01]  /*4dc0*/  HMMA.16816.F32.BF16 R112, R24, R30, R112 ;  /* 0x0000001e1870723c */ /* 0x000fe20000041870 */
[----:B------:R-:W-:-:S02]  /*4dd0*/  SHF.R.U32.HI R8, RZ, 0x18, R214 ;  /* 0x00000018ff087819 */ /* 0x000fc400000116d6 */
[----:B------:R-:W-:Y:S01]  /*4de0*/  LOP3.LUT R9, R214, 0xff, RZ, 0xc0, !PT ;  /* 0x000000ffd6097812 */ /* 0x000fe200078ec0ff */
[----:B------:R-:W-:Y:S01]  /*4df0*/  VIADD R214, R231, 0x4800 ;  /* 0x00004800e7d67836 */ /* 0x000fe20000000000 */
[----:B------:R-:W-:Y:S01]  /*4e00*/  PRMT R28, R28, 0x5410, R8 ;  /* 0x000054101c1c7816 */ /* 0x000fe20000000008 */
[C---:B------:R-:W-:Y:S01]  /*4e10*/  HMMA.16816.F32.BF16 R132, R24.reuse, R10, R132 ;  /* 0x0000000a1884723c */ /* 0x040fe20000041884 */
[----:B------:R-:W-:Y:S02]  /*4e20*/  SHF.R.U32.HI R31, RZ, 0x8, R20 ;  /* 0x00000008ff1f7819 */ /* 0x000fe40000011614 */
[----:B------:R-:W-:Y:S02]  /*4e30*/  SHF.R.U32.HI R30, RZ, 0x18, R212 ;  /* 0x00000018ff1e7819 */ /* 0x000fe400000116d4 */
[----:B------:R-:W-:Y:S01]  /*4e40*/  PRMT R9, R9, 0x5410, R31 ;  /* 0x0000541009097816 */ /* 0x000fe2000000001f */
[----:B---3--:R-:W-:Y:S01]  /*4e50*/  HMMA.16816.F32.BF16 R136, R24, R4, R136 ;  /* 0x000000041888723c */ /* 0x008fe20000041888 */
[----:B------:R-:W-:-:S02]  /*4e60*/  LOP3.LUT R10, R212, 0xff, RZ, 0xc0, !PT ;  /* 0x000000ffd40a7812 */ /* 0x000fc400078ec0ff */
[----:B------:R-:W-:Y:S01]  /*4e70*/  SHF.R.U32.HI R11, RZ, 0x10, R212 ;  /* 0x00000010ff0b7819 */ /* 0x000fe200000116d4 */
[----:B------:R-:W-:Y:S01]  /*4e80*/  VIADD R212, R231, 0x5800 ;  /* 0x00005800e7d47836 */ /* 0x000fe20000000000 */
[----:B------:R-:W-:Y:S01]  /*4e90*/  PRMT R8, R10, 0x5410, R29 ;  /* 0x000054100a087816 */ /* 0x000fe2000000001d */
[C---:B----4-:R-:W-:Y:S01]  /*4ea0*/  HMMA.16816.F32.BF16 R84, R24.reuse, R168, R84 ;  /* 0x000000a81854723c */ /* 0x050fe20000041854 */
[----:B------:R-:W-:Y:S02]  /*4eb0*/  LOP3.LUT R11, R11, 0xff, RZ, 0xc0, !PT ;  /* 0x000000ff0b0b7812 */ /* 0x000fe400078ec0ff */
[--C-:B------:R-:W-:Y:S02]  /*4ec0*/  HSET2.LE.AND R29, R9, R180.reuse, PT ;  /* 0x000000b4091d7233 */ /* 0x100fe40003803000 */
[----:B------:R-:W-:Y:S01]  /*4ed0*/  PRMT R30, R11, 0x5410, R30 ;  /* 0x000054100b1e7816 */ /* 0x000fe2000000001e */
[----:B------:R-:W-:Y:S01]  /*4ee0*/  HMMA.16816.F32.BF16 R88, R24, R170, R88 ;  /* 0x000000aa1858723c */ /* 0x000fe20000041858 */
[--C-:B------:R-:W-:Y:S01]  /*4ef0*/  HSET2.LE.AND R4, R8, R180.reuse, PT ;  /* 0x000000b408047233 */ /* 0x100fe20003803000 */
[----:B------:R-:W1:Y:S01]  /*4f00*/  LDSM.16.MT88.4 R168, [R224+0x1f000] ;  /* 0x01f00000e0a8783b */ /* 0x000e620000004200 */
[----:B------:R-:W-:-:S02]  /*4f10*/  HSET2.LE.AND R28, R28, R180, PT ;  /* 0x000000b41c1c7233 */ /* 0x000fc40003803000 */
[----:B------:R-:W-:Y:S01]  /*4f20*/  HSET2.LE.AND R5, R30, R180, PT ;  /* 0x000000b41e057233 */ /* 0x000fe20003803000 */
[C---:B------:R-:W-:Y:S01]  /*4f30*/  HMMA.16816.F32.BF16 R128, R24.reuse, R22, R128 ;  /* 0x000000161880723c */ /* 0x040fe20000041880 */
[----:B------:R-:W2:Y:S01]  /*4f40*/  LDSM.16.MT88.4 R20, [R226+0x19800] ;  /* 0x01980000e214783b */ /* 0x000ea20000004200 */
[----:B-----5:R-:W-:Y:S01]  /*4f50*/  F2FP.BF16.F32.PACK_AB R31, R210, R211 ;  /* 0x000000d3d21f723e */ /* 0x020fe200000010ff */
[----:B------:R-:W-:Y:S01]  /*4f60*/  FADD.FTZ R211, R211, R199 ;  /* 0x000000c7d3d37221 */ /* 0x000fe20000010000 */
[----:B------:R-:W-:Y:S01]  /*4f70*/  F2FP.BF16.F32.PACK_AB R30, R205, R206 ;  /* 0x000000cecd1e723e */ /* 0x000fe200000010ff */
[----:B------:R-:W3:Y:S01]  /*4f80*/  LDSM.16.MT88.4 R8, [R225+0x19800] ;  /* 0x01980000e108783b */ /* 0x000ee20000004200 */
[C---:B------:R-:W-:Y:S01]  /*4f90*/  HMMA.16816.F32.BF16 R148, R24.reuse, R6, R148 ;  /* 0x000000061894723c */ /* 0x040fe20000041894 */
[----:B------:R-:W-:Y:S01]  /*4fa0*/  LOP3.LUT R4, R4, R31, RZ, 0xc0, !PT ;  /* 0x0000001f04047212 */ /* 0x000fe200078ec0ff */
[----:B------:R-:W-:Y:S01]  /*4fb0*/  FADD.FTZ R206, R206, R202 ;  /* 0x000000cacece7221 */ /* 0x000fe20000010000 */
[----:B------:R-:W-:Y:S01]  /*4fc0*/  LOP3.LUT R5, R5, R30, RZ, 0xc0, !PT ;  /* 0x0000001e05057212 */ /* 0x000fe200078ec0ff */
[----:B------:R-:W-:Y:S01]  /*4fd0*/  LDSM.16.MT88.4 R180, [R224+0x19800] ;  /* 0x01980000e0b4783b */ /* 0x000fe20000004200 */
[----:B------:R-:W-:Y:S01]  /*4fe0*/  FADD.FTZ R211, R210, R211 ;  /* 0x000000d3d2d37221 */ /* 0x000fe20000010000 */
        /* <DEDUP_REMOVED lines=9> */
[----:B------:R-:W-:Y:S01]  /*5080*/  FADD.FTZ R207, R207, R206 ;  /* 0x000000cecfcf7221 */ /* 0x000fe20000010000 */
[----:B------:R-:W-:Y:S01]  /*5090*/  FADD.FTZ R247, R247, R209 ;  /* 0x000000d1f7f77221 */ /* 0x000fe20000010000 */
[C---:B------:R-:W-:Y:S01]  /*50a0*/  VIADD R211, R231.reuse, 0x6000 ;  /* 0x00006000e7d37836 */ /* 0x040fe20000000000 */
[----:B------:R-:W-:Y:S01]  /*50b0*/  HMMA.16816.F32.BF16 R76, R24, R172, R76 ;  /* 0x000000ac184c723c */ /* 0x000fe2000004184c */
[----:B------:R-:W-:Y:S01]  /*50c0*/  LDSM.16.MT88.4 R28, [R226+0x1b800] ;  /* 0x01b80000e21c783b */ /* 0x000fe20000004200 */
[----:B------:R-:W-:Y:S01]  /*50d0*/  FADD.FTZ R246, R246, R207 ;  /* 0x000000cff6f67221 */ /* 0x000fe20000010000 */
[----:B------:R-:W-:-:S02]  /*50e0*/  VIADD R210, R231, 0x6800 ;  /* 0x00006800e7d27836 */ /* 0x000fc40000000000 */
[----:B------:R-:W-:Y:S01]  /*50f0*/  VIADD R209, R231, 0x7000 ;  /* 0x00007000e7d17836 */ /* 0x000fe20000000000 */
        /* <DEDUP_REMOVED lines=58> */
[----:B------:R-:W-:Y:S01]  /*54a0*/  UIMAD.WIDE.U32 UR40, UR14, 0x40, URZ ;  /* 0x000000400e2878a5 */ /* 0x000fe2000f8e003f */
[----:B------:R-:W-:Y:S01]  /*54b0*/  IMAD.U32 R9, RZ, RZ, UR11 ;  /* 0x0000000bff097e24 */ /* 0x000fe2000f8e00ff */
[----:B------:R-:W-:Y:S01]  /*54c0*/  UIADD3 UR9, UR11, UR9, URZ ;  /* 0x000000090b097290 */ /* 0x000fe2000fffe03f */
[----:B------:R-:W-:Y:S01]  /*54d0*/  IMAD.U32 R0, RZ, RZ, UR8 ;  /* 0x00000008ff007e24 */ /* 0x000fe2000f8e00ff */
[----:B------:R-:W-:Y:S01]  /*54e0*/  BAR.SYNC.DEFER_BLOCKING 0x0 ;  /* 0x0000000000007b1d */ /* 0x000fe20000010000 */
[----:B------:R-:W-:Y:S01]  /*54f0*/  LEA R4, P0, R8, R14, 0x6 ;  /* 0x0000000e08047211 */ /* 0x000fe200078030ff */
[----:B------:R-:W-:-:S02]  /*5500*/  UISETP.NE.AND UP0, UPT, UR31, 0x2, UPT ;  /* 0x000000021f00788c */ /* 0x000fc4000bf05270 */
[----:B------:R-:W-:Y:S02]  /*5510*/  IMAD.U32 R2, RZ, RZ, UR9 ;  /* 0x00000009ff027e24 */ /* 0x000fe4000f8e00ff */
[----:B------:R-:W-:Y:S02]  /*5520*/  ULDC.64 UR10, c[0x0][0x220] ;  /* 0x00008800000a7ab9 */ /* 0x000fe40000000a00 */
[----:B------:R-:W-:Y:S02]  /*5530*/  LEA R6, P1, R4, UR10, 0x1 ;  /* 0x0000000a04067c11 */ /* 0x000fe4000f8208ff */
[----:B------:R-:W-:Y:S02]  /*5540*/  LEA.HI.X R2, R8, R239, R2, 0x6, P0 ;  /* 0x000000ef08027211 */ /* 0x000fe400000f3402 */
[----:B------:R-:W-:Y:S02]  /*5550*/  IADD3 R28, P0, R6, UR40, RZ ;  /* 0x00000028061c7c10 */ /* 0x000fe4000ff1e0ff */
[----:B------:R-:W-:-:S04]  /*5560*/  LEA.HI.X R7, R4, UR11, R2, 0x1, P1 ;  /* 0x0000000b04077c11 */ /* 0x000fc800088f0c02 */
[----:B------:R-:W-:Y:S01]  /*5570*/  IADD3.X R29, R7, UR41, R0, P0, !PT ;  /* 0x00000029071d7c10 */ /* 0x000fe200087fe400 */
[----:B------:R-:W-:-:S04]  /*5580*/  IMAD.U32 R0, RZ, RZ, UR38 ;  /* 0x00000026ff007e24 */ /* 0x000fc8000f8e00ff */
[----:B------:R-:W-:Y:S01]  /*5590*/  IMAD R0, R0, 0x40, R19 ;  /* 0x0000004000007824 */ /* 0x000fe200078e0213 */
[----:B------:R-:W-:Y:S01]  /*55a0*/  @!PT LDS RZ, [RZ] ;  /* 0x00000000fffff984 */ /* 0x000fe20000000800 */
[----:B------:R-:W-:Y:S01]  /*55b0*/  @!PT LDS RZ, [RZ] ;  /* 0x00000000fffff984 */ /* 0x000fe20000000800 */
[----:B------:R-:W-:Y:S01]  /*55c0*/  @!PT LDS RZ, [RZ] ;  /* 0x00000000fffff984 */ /* 0x000fe20000000800 */
[----:B------:R-:W-:Y:S03]  /*55d0*/  LDGSTS.E.BYPASS.LTC128B.128 [R235+0x18000], desc[UR32][R6.64] ;  /* 0x1800000006eb7fae */ /* 0x000fe6000b901d60 */
[----:B------:R-:W-:Y:S01]  /*55e0*/  VIADD R2, R0, 0x8 ;  /* 0x0000000800027836 */ /* 0x000fe20000000000 */
[----:B------:R-:W-:Y:S04]  /*55f0*/  LDGSTS.E.BYPASS.LTC128B.128 [R235+0x1a000], desc[UR32][R6.64+0x80] ;  /* 0x1a00008006eb7fae */ /* 0x000fe8000b901d60 */
[----:B------:R-:W-:Y:S01]  /*5600*/  LDGSTS.E.BYPASS.LTC128B.128 [R235+0x1c000], desc[UR32][R6.64+0x100] ;  /* 0x1c00010006eb7fae */ /* 0x000fe2000b901d60 */
[----:B------:R-:W-:-:S02]  /*5610*/  ISETP.GE.AND P1, PT, R2, R18, PT ;  /* 0x000000120200720c */ /* 0x000fc40003f26270 */
[----:B------:R-:W-:Y:S01]  /*5620*/  ISETP.GE.AND P3, PT, R2, R17, PT ;  /* 0x000000110200720c */ /* 0x000fe20003f66270 */
[----:B------:R1:W-:Y:S01]  /*5630*/  LDGSTS.E.BYPASS.LTC128B.128 [R235+0x1e000], desc[UR32][R6.64+0x180] ;  /* 0x1e00018006eb7fae */ /* 0x0003e2000b901d60 */
[----:B------:R-:W-:-:S03]  /*5640*/  VIADD R2, R0, 0x11 ;  /* 0x0000001100027836 */ /* 0x000fc60000000000 */
        /* <DEDUP_REMOVED lines=9> */
[----:B------:R-:W-:Y:S04]  /*56e0*/  LDSM.16.M88.4 R8, [R232] ;  /* 0x00000000e808783b */ /* 0x000fe80000000200 */
[----:B-1----:R-:W1:Y:S04]  /*56f0*/  LDSM.16.M88.4 R4, [R231] ;  /* 0x00000000e704783b */ /* 0x002e680000000200 */
[----:B------:R-:W1:Y:S04]  /*5700*/  LDSM.16.M88.4 R200, [R223] ;  /* 0x00000000dfc8783b */ /* 0x000e680000000200 */
[----:B------:R-:W1:Y:S04]  /*5710*/  LDSM.16.M88.4 R192, [R222] ;  /* 0x00000000dec0783b */ /* 0x000e680000000200 */
[----:B------:R-:W1:Y:S04]  /*5720*/  LDSM.16.M88.4 R188, [R221] ;  /* 0x00000000ddbc783b */ /* 0x000e680000000200 */
[----:B------:R-:W-:Y:S01]  /*5730*/  LDSM.16.M88.4 R196, [R227+0x10000] ;  /* 0x01000000e3c4783b */ /* 0x000fe20000000200 */
[C---:B---3--:R-:W-:Y:S03]  /*5740*/  HMMA.16816.F32.BF16 R184, R24.reuse, R180, RZ ;  /* 0x000000b418b8723c */ /* 0x048fe600000418ff */
[----:B------:R-:W-:Y:S04]  /*5750*/  LDSM.16.M88.4 R204, [R227+0x11000] ;  /* 0x01100000e3cc783b */ /* 0x000fe80000000200 */
[----:B------:R-:W0:Y:S01]  /*5760*/  LDGDEPBAR ;  /* 0x00000000000079af */ /* 0x000e220000000000 */
[C---:B------:R-:W-:Y:S06]  /*5770*/  HMMA.16816.F32.BF16 R180, R24.reuse, R182, RZ ;  /* 0x000000b618b4723c */ /* 0x040fec00000418ff */
[C---:B----4-:R-:W-:Y:S06]  /*5780*/  HMMA.16816.F32.BF16 R176, R24.reuse, R172, RZ ;  /* 0x000000ac18b0723c */ /* 0x050fec00000418ff */
[C---:B------:R-:W-:Y:S06]  /*5790*/  HMMA.16816.F32.BF16 R172, R24.reuse, R174, RZ ;  /* 0x000000ae18ac723c */ /* 0x040fec00000418ff */
[C---:B-----5:R-:W-:Y:S06]  /*57a0*/  HMMA.16816.F32.BF16 R168, R24.reuse, R32, RZ ;  /* 0x0000002018a8723c */ /* 0x060fec00000418ff */
[C---:B------:R-:W-:Y:S06]  /*57b0*/  HMMA.16816.F32.BF16 R32, R24.reuse, R34, RZ ;  /* 0x000000221820723c */ /* 0x040fec00000418ff */
[C---:B--2---:R-:W-:Y:S06]  /*57c0*/  HMMA.16816.F32.BF16 R28, R24.reuse, R20, RZ ;  /* 0x00000014181c723c */ /* 0x044fec00000418ff */
[----:B------:R-:W-:Y:S01]  /*57d0*/  HMMA.16816.F32.BF16 R24, R24, R22, RZ ;  /* 0x000000161818723c */ /* 0x000fe200000418ff */
[----:B------:R-:W-:Y:S05]  /*57e0*/  LDSM.16.M88.4 R20, [R227+0x10800] ;  /* 0x01080000e314783b */ /* 0x000fea0000000200 */
[C---:B-1----:R-:W-:Y:S06]  /*57f0*/  HMMA.16816.F32.BF16 R184, R8.reuse, R4, R184 ;  /* 0x0000000408b8723c */ /* 0x042fec00000418b8 */
[C---:B------:R-:W-:Y:S01]  /*5800*/  HMMA.16816.F32.BF16 R180, R8.reuse, R6, R180 ;  /* 0x0000000608b4723c */ /* 0x040fe200000418b4 */
[----:B------:R-:W1:Y:S05]  /*5810*/  LDSM.16.M88.4 R4, [R230] ;  /* 0x00000000e604783b */ /* 0x000e6a0000000200 */
[C---:B------:R-:W-:Y:S06]  /*5820*/  HMMA.16816.F32.BF16 R176, R8.reuse, R200, R176 ;  /* 0x000000c808b0723c */ /* 0x040fec00000418b0 */
[C---:B------:R-:W-:Y:S01]  /*5830*/  HMMA.16816.F32.BF16 R172, R8.reuse, R202, R172 ;  /* 0x000000ca08ac723c */ /* 0x040fe200000418ac */
[----:B------:R-:W-:Y:S05]  /*5840*/  LDSM.16.M88.4 R200, [R220+0x1800] ;  /* 0x00180000dcc8783b */ /* 0x000fea0000000200 */
[C---:B------:R-:W-:Y:S06]  /*5850*/  HMMA.16816.F32.BF16 R168, R8.reuse, R192, R168 ;  /* 0x000000c008a8723c */ /* 0x040fec00000418a8 */
[C---:B------:R-:W-:Y:S01]  /*5860*/  HMMA.16816.F32.BF16 R32, R8.reuse, R194, R32 ;  /* 0x000000c20820723c */ /* 0x040fe20000041820 */
[----:B------:R-:W2:Y:S05]  /*5870*/  LDSM.16.M88.4 R192, [R227+0x11800] ;  /* 0x01180000e3c0783b */ /* 0x000eaa0000000200 */
[C---:B------:R-:W-:Y:S06]  /*5880*/  HMMA.16816.F32.BF16 R28, R8.reuse, R188, R28 ;  /* 0x000000bc081c723c */ /* 0x040fec000004181c */
[----:B------:R-:W-:Y:S01]  /*5890*/  HMMA.16816.F32.BF16 R24, R8, R190, R24 ;  /* 0x000000be0818723c */ /* 0x000fe20000041818 */
[----:B------:R-:W-:Y:S04]  /*58a0*/  LDSM.16.M88.4 R8, [R229] ;  /* 0x00000000e508783b */ /* 0x000fe80000000200 */
[----:B------:R-:W3:Y:S01]  /*58b0*/  LDSM.16.M88.4 R188, [R220] ;  /* 0x00000000dcbc783b */ /* 0x000ee20000000200 */
        /* <DEDUP_REMOVED lines=8> */
[----:B------:R-:W-:Y:S05]  /*5940*/  LDSM.16.M88.4 R204, [R219] ;  /* 0x00000000dbcc783b */ /* 0x000fea0000000200 */
        /* <DEDUP_REMOVED lines=15> */
[----:B------:R-:W5:Y:S04]  /*5a40*/  LDSM.16.M88.4 R8, [R232+0x4000] ;  /* 0x00400000e808783b */ /* 0x000f680000000200 */
[----:B------:R-:W-:Y:S01]  /*5a50*/  LDSM.16.M88.4 R200, [R227+0x12800] ;  /* 0x01280000e3c8783b */ /* 0x000fe20000000200 */
[C---:B--2---:R-:W-:Y:S06]  /*5a60*/  HMMA.16816.F32.BF16 R184, R4.reuse, R192, R184 ;  /* 0x000000c004b8723c */ /* 0x044fec00000418b8 */
[C---:B------:R-:W-:Y:S01]  /*5a70*/  HMMA.16816.F32.BF16 R180, R4.reuse, R194, R180 ;  /* 0x000000c204b4723c */ /* 0x040fe200000418b4 */
[----:B------:R-:W2:Y:S05]  /*5a80*/  LDSM.16.M88.4 R192, [R218] ;  /* 0x00000000dac0783b */ /* 0x000eaa0000000200 */
[C---:B---3--:R-:W-:Y:S06]  /*5a90*/  HMMA.16816.F32.BF16 R176, R4.reuse, R188, R176 ;  /* 0x000000bc04b0723c */ /* 0x048fec00000418b0 */
[C---:B------:R-:W-:Y:S01]  /*5aa0*/  HMMA.16816.F32.BF16 R172, R4.reuse, R190, R172 ;  /* 0x000000be04ac723c */ /* 0x040fe200000418ac */
[----:B------:R-:W3:Y:S05]  /*5ab0*/  LDSM.16.M88.4 R188, [R217] ;  /* 0x00000000d9bc783b */ /* 0x000eea0000000200 */
[C---:B-1----:R-:W-:Y:S06]  /*5ac0*/  HMMA.16816.F32.BF16 R168, R4.reuse, R196, R168 ;  /* 0x000000c404a8723c */ /* 0x042fec00000418a8 */
[C---:B------:R-:W-:Y:S01]  /*5ad0*/  HMMA.16816.F32.BF16 R32, R4.reuse, R198, R32 ;  /* 0x000000c60420723c */ /* 0x040fe20000041820 */
[----:B------:R-:W1:Y:S05]  /*5ae0*/  LDSM.16.M88.4 R196, [R216] ;  /* 0x00000000d8c4783b */ /* 0x000e6a0000000200 */
        /* <DEDUP_REMOVED lines=81> */
[----:B------:R-:W1:Y:S01]  /*6000*/  LDSM.16.M88.4 R20, [R233+0x16000] ;  /* 0x01600000e914783b */ /* 0x000e620000000200 */
[C---:B----4-:R-:W-:Y:S06]  /*6010*/  HMMA.16816.F32.BF16 R184, R4.reuse, R8, R184 ;  /* 0x0000000804b8723c */ /* 0x050fec00000418b8 */
[C---:B------:R-:W-:Y:S01]  /*6020*/  HMMA.16816.F32.BF16 R180, R4.reuse, R10, R180 ;  /* 0x0000000a04b4723c */ /* 0x040fe200000418b4 */
[----:B------:R-:W4:Y:S05]  /*6030*/  LDSM.16.M88.4 R8, [R233+0x16800] ;  /* 0x01680000e908783b */ /* 0x000f2a0000000200 */
[C---:B------:R-:W-:Y:S06]  /*6040*/  HMMA.16816.F32.BF16 R176, R4.reuse, R200, R176 ;  /* 0x000000c804b0723c */ /* 0x040fec00000418b0 */
[C---:B------:R-:W-:Y:S01]  /*6050*/  HMMA.16816.F32.BF16 R172, R4.reuse, R202, R172 ;  /* 0x000000ca04ac723c */ /* 0x040fe200000418ac */
[----:B------:R-:W5:Y:S05]  /*6060*/  LDSM.16.M88.4 R200, [R233+0x17800] ;  /* 0x01780000e9c8783b */ /* 0x000f6a0000000200 */
[C---:B--2---:R-:W-:Y:S06]  /*6070*/  HMMA.16816.F32.BF16 R168, R4.reuse, R192, R168 ;  /* 0x000000c004a8723c */ /* 0x044fec00000418a8 */
[C---:B------:R-:W-:Y:S01]  /*6080*/  HMMA.16816.F32.BF16 R32, R4.reuse, R194, R32 ;  /* 0x000000c20420723c */ /* 0x040fe20000041820 */
[----:B------:R-:W-:Y:S05]  /*6090*/  LDSM.16.M88.4 R192, [R211] ;  /* 0x00000000d3c0783b */ /* 0x000fea0000000200 */
[C---:B---3--:R-:W-:Y:S06]  /*60a0*/  HMMA.16816.F32.BF16 R28, R4.reuse, R188, R28 ;  /* 0x000000bc041c723c */ /* 0x048fec000004181c */
[----:B------:R-:W-:Y:S01]  /*60b0*/  HMMA.16816.F32.BF16 R24, R4, R190, R24 ;  /* 0x000000be0418723c */ /* 0x000fe20000041818 */
[----:B------:R-:W2:Y:S04]  /*60c0*/  LDSM.16.M88.4 R4, [R232+0xc000] ;  /* 0x00c00000e804783b */ /* 0x000ea80000000200 */
[----:B------:R-:W-:Y:S01]  /*60d0*/  LDSM.16.M88.4 R188, [R210] ;  /* 0x00000000d2bc783b */ /* 0x000fe20000000200 */
[C---:B-1----:R-:W-:Y:S06]  /*60e0*/  HMMA.16816.F32.BF16 R184, R196.reuse, R20, R184 ;  /* 0x00000014c4b8723c */ /* 0x042fec00000418b8 */
[C---:B------:R-:W-:Y:S01]  /*60f0*/  HMMA.16816.F32.BF16 R180, R196.reuse, R22, R180 ;  /* 0x00000016c4b4723c */ /* 0x040fe200000418b4 */
[----:B------:R-:W1:Y:S05]  /*6100*/  LDSM.16.M88.4 R20, [R209] ;  /* 0x00000000d114783b */ /* 0x000e6a0000000200 */
[C---:B----4-:R-:W-:Y:S06]  /*6110*/  HMMA.16816.F32.BF16 R176, R196.reuse, R8, R176 ;  /* 0x00000008c4b0723c */ /* 0x050fec00000418b0 */
[C---:B------:R-:W-:Y:S01]  /*6120*/  HMMA.16816.F32.BF16 R172, R196.reuse, R10, R172 ;  /* 0x0000000ac4ac723c */ /* 0x040fe200000418ac */
[----:B------:R-:W3:Y:S05]  /*6130*/  LDSM.16.M88.4 R8, [R208] ;  /* 0x00000000d008783b */ /* 0x000eea0000000200 */
[C---:B------:R-:W-:Y:S06]  /*6140*/  HMMA.16816.F32.BF16 R168, R196.reuse, R204, R168 ;  /* 0x000000ccc4a8723c */ /* 0x040fec00000418a8 */
[C---:B------:R-:W-:Y:S06]  /*6150*/  HMMA.16816.F32.BF16 R32, R196.reuse, R206, R32 ;  /* 0x000000cec420723c */ /* 0x040fec0000041820 */
[C---:B-----5:R-:W-:Y:S06]  /*6160*/  HMMA.16816.F32.BF16 R28, R196.reuse, R200, R28 ;  /* 0x000000c8c41c723c */ /* 0x060fec000004181c */
        /* <DEDUP_REMOVED lines=15> */
[----:B------:R-:W5:Y:S01]  /*6260*/  LDSM.16.M88.4 R188, [R227+0x17000] ;  /* 0x01700000e3bc783b */ /* 0x000f620000000200 */
        /* <DEDUP_REMOVED lines=9> */
[----:B------:R-:W-:-:S04]  /*6300*/  DEPBAR.LE SB0, 0x0 ;  /* 0x000080000000791a */ /* 0x000fc80000000000 */
[----:B---3--:R-:W-:Y:S06]  /*6310*/  HMMA.16816.F32.BF16 R176, R20, R4, R176 ;  /* 0x0000000414b0723c */ /* 0x008fec00000418b0 */
[----:B-----5:R-:W-:Y:S01]  /*6320*/  HMMA.16816.F32.BF16 R168, R200, R188, R168 ;  /* 0x000000bcc8a8723c */ /* 0x020fe200000418a8 */
[C---:B------:R-:W-:Y:S02]  /*6330*/  VIADD R4, R0.reuse, 0x1 ;  /* 0x0000000100047836 */ /* 0x040fe40000000000 */
[----:B------:R-:W-:-:S03]  /*6340*/  VIADD R5, R0, 0x9 ;  /* 0x0000000900057836 */ /* 0x000fc60000000000 */
[CC--:B------:R-:W-:Y:S01]  /*6350*/  ISETP.GE.AND P6, PT, R4.reuse, R18.reuse, PT ;  /* 0x000000120400720c */ /* 0x0c0fe20003fc6270 */
[----:B------:R-:W-:Y:S01]  /*6360*/  HMMA.16816.F32.BF16 R172, R20, R6, R172 ;  /* 0x0000000614ac723c */ /* 0x000fe200000418ac */
[-C--:B------:R-:W-:Y:S01]  /*6370*/  ISETP.GE.AND P0, PT, R4, R17.reuse, PT ;  /* 0x000000110400720c */ /* 0x080fe20003f06270 */
[----:B------:R-:W-:Y:S01]  /*6380*/  VIADD R4, R0, 0x10 ;  /* 0x0000001000047836 */ /* 0x000fe20000000000 */
[-C--:B------:R-:W-:Y:S02]  /*6390*/  ISETP.GE.AND P4, PT, R5, R18.reuse, PT ;  /* 0x000000120500720c */ /* 0x080fe40003f86270 */
[----:B------:R-:W-:Y:S01]  /*63a0*/  FSEL R180, R180, -INF , !P1 ;  /* 0xff800000b4b47808 */ /* 0x000fe20004800000 */
[----:B------:R-:W-:Y:S01]  /*63b0*/  HMMA.16816.F32.BF16 R32, R200, R190, R32 ;  /* 0x000000bec820723c */ /* 0x000fe20000041820 */
[----:B------:R-:W-:Y:S01]  /*63c0*/  ISETP.GE.AND P5, PT, R4, R18, PT ;  /* 0x000000120400720c */ /* 0x000fe20003fa6270 */
[----:B------:R-:W-:Y:S01]  /*63d0*/  VIADD R6, R0, 0x19 ;  /* 0x0000001900067836 */ /* 0x000fe20000000000 */
[----:B------:R-:W-:-:S02]  /*63e0*/  ISETP.GE.AND P1, PT, R4, R17, PT ;  /* 0x000000110400720c */ /* 0x000fc40003f26270 */
[----:B------:R-:W-:Y:S01]  /*63f0*/  FSEL R4, R182, -INF , !P3 ;  /* 0xff800000b6047808 */ /* 0x000fe20005800000 */
[C---:B--2---:R-:W-:Y:S01]  /*6400*/  HMMA.16816.F32.BF16 R28, R200.reuse, R192, R28 ;  /* 0x000000c0c81c723c */ /* 0x044fe2000004181c */
[----:B------:R-:W-:Y:S02]  /*6410*/  FSEL R181, R181, -INF , !P4 ;  /* 0xff800000b5b57808 */ /* 0x000fe40006000000 */
[C---:B------:R-:W-:Y:S02]  /*6420*/  ISETP.GE.AND P3, PT, R2.reuse, R18, PT ;  /* 0x000000120200720c */ /* 0x040fe40003f66270 */
[-C--:B------:R-:W-:Y:S01]  /*6430*/  ISETP.GE.AND P4, PT, R2, R17.reuse, PT ;  /* 0x000000110200720c */ /* 0x080fe20003f86270 */
[----:B------:R-:W-:Y:S01]  /*6440*/  VIADD R2, R0, 0x18 ;  /* 0x0000001800027836 */ /* 0x000fe20000000000 */
[----:B------:R-:W-:Y:S01]  /*6450*/  ISETP.GE.AND P2, PT, R5, R17, PT ;  /* 0x000000110500720c */ /* 0x000fe20003f46270 */
[----:B------:R-:W-:Y:S01]  /*6460*/  HMMA.16816.F32.BF16 R24, R200, R194, R24 ;  /* 0x000000c2c818723c */ /* 0x000fe20000041818 */
[----:B------:R-:W-:-:S02]  /*6470*/  FSEL R188, R176, -INF , !P5 ;  /* 0xff800000b0bc7808 */ /* 0x000fc40006800000 */
[----:B------:R-:W-:Y:S02]  /*6480*/  FSEL R5, R183, -INF , !P2 ;  /* 0xff800000b7057808 */ /* 0x000fe40005000000 */
[CC--:B------:R-:W-:Y:S01]  /*6490*/  ISETP.GE.AND P2, PT, R2.reuse, R18.reuse, PT ;  /* 0x000000120200720c */ /* 0x0c0fe20003f46270 */
[C---:B------:R-:W-:Y:S01]  /*64a0*/  HMMA.16816.F32.BF16 R168, R20.reuse, R196, R168 ;  /* 0x000000c414a8723c */ /* 0x040fe200000418a8 */
[----:B------:R-:W-:Y:S01]  /*64b0*/  ISETP.GE.AND P5, PT, R2, R17, PT ;  /* 0x000000110200720c */ /* 0x000fe20003fa6270 */
[----:B------:R-:W-:Y:S01]  /*64c0*/  VIADD R2, R0, 0x20 ;  /* 0x0000002000027836 */ /* 0x000fe20000000000 */
[----:B------:R-:W-:Y:S02]  /*64d0*/  FSEL R7, R185, -INF , !P6 ;  /* 0xff800000b9077808 */ /* 0x000fe40007000000 */
[----:B------:R-:W-:Y:S01]  /*64e0*/  FSEL R191, R178, -INF , !P1 ;  /* 0xff800000b2bf7808 */ /* 0x000fe20004800000 */
[----:B------:R-:W-:Y:S01]  /*64f0*/  HMMA.16816.F32.BF16 R32, R20, R198, R32 ;  /* 0x000000c61420723c */ /* 0x000fe20000041820 */
[----:B------:R-:W-:Y:S01]  /*6500*/  FSEL R189, R177, -INF , !P3 ;  /* 0xff800000b1bd7808 */ /* 0x000fe20005800000 */
[----:B------:R-:W-:Y:S01]  /*6510*/  BAR.SYNC.DEFER_BLOCKING 0x0 ;  /* 0x0000000000007b1d */ /* 0x000fe20000010000 */
[----:B------:R-:W-:-:S02]  /*6520*/  ISETP.GE.AND P6, PT, R0, R18, PT ;  /* 0x000000120000720c */ /* 0x000fc40003fc6270 */
[CC--:B------:R-:W-:Y:S01]  /*6530*/  ISETP.GE.AND P1, PT, R6.reuse, R18.reuse, PT ;  /* 0x000000120600720c */ /* 0x0c0fe20003f26270 */
[C---:B-1----:R-:W-:Y:S01]  /*6540*/  HMMA.16816.F32.BF16 R28, R20.reuse, R8, R28 ;  /* 0x00000008141c723c */ /* 0x042fe2000004181c */
[-C--:B------:R-:W-:Y:S02]  /*6550*/  ISETP.GE.AND P3, PT, R6, R17.reuse, PT ;  /* 0x000000110600720c */ /* 0x080fe40003f66270 */
[----:B------:R-:W-:Y:S02]  /*6560*/  FSEL R192, R179, -INF , !P4 ;  /* 0xff800000b3c07808 */ /* 0x000fe40006000000 */
[----:B------:R-:W-:Y:S01]  /*6570*/  FSEL R6, R187, -INF , !P0 ;  /* 0xff800000bb067808 */ /* 0x000fe20004000000 */
[----:B------:R-:W-:Y:S01]  /*6580*/  HMMA.16816.F32.BF16 R24, R20, R10, R24 ;  /* 0x0000000a1418723c */ /* 0x000fe20000041818 */
[----:B------:R-:W-:Y:S01]  /*6590*/  ISETP.GE.AND P4, PT, R2, R18, PT ;  /* 0x000000120200720c */ /* 0x000fe20003f86270 */
[----:B------:R-:W-:Y:S01]  /*65a0*/  VIADD R8, R0, 0x29 ;  /* 0x0000002900087836 */ /* 0x000fe20000000000 */
[----:B------:R-:W-:Y:S01]  /*65b0*/  ISETP.GE.AND P0, PT, R2, R17, PT ;  /* 0x000000110200720c */ /* 0x000fe20003f06270 */
[----:B------:R-:W-:Y:S01]  /*65c0*/  VIADD R2, R0, 0x21 ;  /* 0x0000002100027836 */ /* 0x000fe20000000000 */
[----:B------:R-:W-:Y:S01]  /*65d0*/  FSEL R176, R184, -INF , !P6 ;  /* 0xff800000b8b07808 */ /* 0x000fe20007000000 */
[----:B------:R-:W-:Y:S01]  /*65e0*/  VIADD R9, R0, 0x31 ;  /* 0x0000003100097836 */ /* 0x000fe20000000000 */
[----:B------:R-:W-:Y:S01]  /*65f0*/  FSEL R187, R172, -INF , !P2 ;  /* 0xff800000acbb7808 */ /* 0x000fe20005000000 */
[----:B------:R-:W-:Y:S01]  /*6600*/  VIADD R10, R0, 0x30 ;  /* 0x00000030000a7836 */ /* 0x000fe20000000000 */
[----:B------:R-:W-:-:S02]  /*6610*/  FMNMX.FTZ R165, R164, R176, !PT ;  /* 0x000000b0a4a57209 */ /* 0x000fc40007810000 */
[CC--:B------:R-:W-:Y:S02]  /*6620*/  ISETP.GE.AND P6, PT, R2.reuse, R18.reuse, PT ;  /* 0x000000120200720c */ /* 0x0c0fe40003fc6270 */
[----:B------:R-:W-:Y:S01]  /*6630*/  ISETP.GE.AND P2, PT, R2, R17, PT ;  /* 0x000000110200720c */ /* 0x000fe20003f46270 */
[----:B------:R-:W-:Y:S01]  /*6640*/  VIADD R2, R0, 0x28 ;  /* 0x0000002800027836 */ /* 0x000fe20000000000 */
[----:B------:R-:W-:Y:S02]  /*6650*/  FMNMX.FTZ R165, R7, R165, !PT ;  /* 0x000000a507a57209 */ /* 0x000fe40007810000 */
[----:B------:R-:W-:Y:S02]  /*6660*/  FSEL R194, R174, -INF , !P5 ;  /* 0xff800000aec27808 */ /* 0x000fe40006800000 */
[----:B------:R-:W-:Y:S02]  /*6670*/  FSEL R190, R173, -INF , !P1 ;  /* 0xff800000adbe7808 */ /* 0x000fe40004800000 */
[----:B------:R-:W-:-:S02]  /*6680*/  ISETP.GE.AND P5, PT, R2, R18, PT ;  /* 0x000000120200720c */ /* 0x000fc40003fa6270 */
[----:B------:R-:W-:Y:S02]  /*6690*/  ISETP.GE.AND P1, PT, R2, R17, PT ;  /* 0x000000110200720c */ /* 0x000fe40003f26270 */
[----:B------:R-:W-:Y:S02]  /*66a0*/  FMNMX.FTZ R2, R180, R165, !PT ;  /* 0x000000a5b4027209 */ /* 0x000fe40007810000 */
[----:B------:R-:W-:Y:S02]  /*66b0*/  FSEL R193, R175, -INF , !P3 ;  /* 0xff800000afc17808 */ /* 0x000fe40005800000 */
[----:B------:R-:W-:Y:S02]  /*66c0*/  FMNMX.FTZ R2, R181, R2, !PT ;  /* 0x00000002b5027209 */ /* 0x000fe40007810000 */
[----:B------:R-:W-:Y:S02]  /*66d0*/  ISETP.GE.AND P3, PT, R0, R17, PT ;  /* 0x000000110000720c */ /* 0x000fe40003f66270 */
[----:B------:R-:W-:-:S02]  /*66e0*/  FMNMX.FTZ R2, R188, R2, !PT ;  /* 0x00000002bc027209 */ /* 0x000fc40007810000 */
[----:B------:R-:W-:Y:S02]  /*66f0*/  FSEL R199, R168, -INF , !P4 ;  /* 0xff800000a8c77808 */ /* 0x000fe40006000000 */
[----:B------:R-:W-:Y:S02]  /*6700*/  FMNMX.FTZ R2, R189, R2, !PT ;  /* 0x00000002bd027209 */ /* 0x000fe40007810000 */
[----:B------:R-:W-:Y:S02]  /*6710*/  FSEL R195, R170, -INF , !P0 ;  /* 0xff800000aac37808 */ /* 0x000fe40004000000 */
[C---:B------:R-:W-:Y:S02]  /*6720*/  ISETP.GE.AND P4, PT, R8.reuse, R18, PT ;  /* 0x000000120800720c */ /* 0x040fe40003f86270 */
[----:B------:R-:W-:Y:S02]  /*6730*/  ISETP.GE.AND P0, PT, R8, R17, PT ;  /* 0x000000110800720c */ /* 0x000fe40003f06270 */
[----:B------:R-:W-:-:S02]  /*6740*/  FSEL R8, R186, -INF , !P3 ;  /* 0xff800000ba087808 */ /* 0x000fc40005800000 */
[----:B------:R-:W-:Y:S01]  /*6750*/  FMNMX.FTZ R20, R187, R2, !PT ;  /* 0x00000002bb147209 */ /* 0x000fe20007810000 */
[C---:B------:R-:W-:Y:S01]  /*6760*/  VIADD R2, R0.reuse, 0x38 ;  /* 0x0000003800027836 */ /* 0x040fe20000000000 */
[----:B------:R-:W-:Y:S01]  /*6770*/  FMNMX.FTZ R22, R3, R8, !PT ;  /* 0x0000000803167209 */ /* 0x000fe20007810000 */
[----:B------:R-:W-:Y:S01]  /*6780*/  VIADD R0, R0, 0x39 ;  /* 0x0000003900007836 */ /* 0x000fe20000000000 */
[----:B------:R-:W-:Y:S02]  /*6790*/  FMNMX.FTZ R20, R190, R20, !PT ;  /* 0x00000014be147209 */ /* 0x000fe40007810000 */
[----:B------:R-:W-:Y:S02]  /*67a0*/  FSEL R202, R169, -INF , !P6 ;  /* 0xff800000a9ca7808 */ /* 0x000fe40007000000 */
[----:B------:R-:W-:Y:S02]  /*67b0*/  FMNMX.FTZ R22, R6, R22, !PT ;  /* 0x0000001606167209 */ /* 0x000fe40007810000 */
[----:B------:R-:W-:-:S02]  /*67c0*/  FMNMX.FTZ R20, R199, R20, !PT ;  /* 0x00000014c7147209 */ /* 0x000fc40007810000 */
[----:B------:R-:W-:Y:S02]  /*67d0*/  FSEL R197, R171, -INF , !P2 ;  /* 0xff800000abc57808 */ /* 0x000fe40005000000 */
[----:B------:R-:W-:Y:S02]  /*67e0*/  ISETP.GE.AND P2, PT, R10, R18, PT ;  /* 0x000000120a00720c */ /* 0x000fe40003f46270 */
[----:B------:R-:W-:Y:S02]  /*67f0*/  FSEL R201, R32, -INF , !P5 ;  /* 0xff80000020c97808 */ /* 0x000fe40006800000 */
[----:B------:R-:W-:Y:S02]  /*6800*/  FMNMX.FTZ R22, R4, R22, !PT ;  /* 0x0000001604167209 */ /* 0x000fe40007810000 */
[----:B------:R-:W-:Y:S02]  /*6810*/  FMNMX.FTZ R20, R202, R20, !PT ;  /* 0x00000014ca147209 */ /* 0x000fe40007810000 */
[----:B------:R-:W-:-:S02]  /*6820*/  FSEL R186, R28, -INF , !P2 ;  /* 0xff8000001cba7808 */ /* 0x000fc40005000000 */
[----:B------:R-:W-:Y:S02]  /*6830*/  FSEL R200, R33, -INF , !P4 ;  /* 0xff80000021c87808 */ /* 0x000fe40006000000 */
[----:B------:R-:W-:Y:S02]  /*6840*/  FMNMX.FTZ R22, R5, R22, !PT ;  /* 0x0000001605167209 */ /* 0x000fe40007810000 */
[----:B------:R-:W-:Y:S02]  /*6850*/  FMNMX.FTZ R20, R201, R20, !PT ;  /* 0x00000014c9147209 */ /* 0x000fe40007810000 */
[-C--:B------:R-:W-:Y:S02]  /*6860*/  ISETP.GE.AND P2, PT, R2, R18.reuse, PT ;  /* 0x000000120200720c */ /* 0x080fe40003f46270 */
[----:B------:R-:W-:Y:S02]  /*6870*/  ISETP.GE.AND P3, PT, R9, R18, PT ;  /* 0x000000120900720c */ /* 0x000fe40003f66270 */
[----:B------:R-:W-:-:S02]  /*6880*/  FMNMX.FTZ R22, R191, R22, !PT ;  /* 0x00000016bf167209 */ /* 0x000fc40007810000 */
[----:B------:R-:W-:Y:S02]  /*6890*/  FMNMX.FTZ R20, R200, R20, !PT ;  /* 0x00000014c8147209 */ /* 0x000fe40007810000 */
[----:B------:R-:W-:Y:S02]  /*68a0*/  FSEL R184, R24, -INF , !P2 ;  /* 0xff80000018b87808 */ /* 0x000fe40005000000 */
[----:B------:R-:W-:Y:S02]  /*68b0*/  PLOP3.LUT P2, PT, PT, PT, UP0, 0x80, 0x0 ;  /* 0x000000000000781c */ /* 0x000fe40003f4f008 */
[----:B------:R-:W-:Y:S02]  /*68c0*/  FSEL R185, R29, -INF , !P3 ;  /* 0xff8000001db97808 */ /* 0x000fe40005800000 */
[----:B------:R-:W-:Y:S02]  /*68d0*/  FMNMX.FTZ R22, R192, R22, !PT ;  /* 0x00000016c0167209 */ /* 0x000fe40007810000 */
[----:B------:R-:W-:-:S02]  /*68e0*/  FMNMX.FTZ R20, R186, R20, !PT ;  /* 0x00000014ba147209 */ /* 0x000fc40007810000 */
[----:B------:R-:W-:Y:S02]  /*68f0*/  ISETP.GE.AND P3, PT, R0, R18, PT ;  /* 0x000000120000720c */ /* 0x000fe40003f66270 */
        /* <DEDUP_REMOVED lines=20> */
[C---:B------:R-:W-:Y:S02]  /*6a40*/  LEA R24, P2, R21.reuse, UR8, 0x1 ;  /* 0x0000000815187c11 */ /* 0x040fe4000f8408ff */
        /* <DEDUP_REMOVED lines=16> */
.L_x_877:
[----:B------:R-:W-:Y:S01]  /*6b50*/  FMNMX.FTZ R22, R197, R22, !PT ;  /* 0x00000016c5167209 */ /* 0x000fe20007810000 */
[----:B------:R-:W2:Y:S01]  /*6b60*/  SHFL.BFLY PT, R11, R20, 0x2, 0x1f ;  /* 0x0c401f00140b7f89 */ /* 0x000ea200000e0000 */
[-C--:B------:R-:W-:Y:S01]  /*6b70*/  ISETP.GE.AND P1, PT, R10, R17.reuse, PT ;  /* 0x000000110a00720c */ /* 0x080fe20003f26270 */
[----:B------:R-:W-:Y:S01]  /*6b80*/  USHF.L.U32 UR8, UR38, 0x1, URZ ;  /* 0x0000000126087899 */ /* 0x000fe2000800063f */
[----:B------:R-:W-:Y:S01]  /*6b90*/  FSEL R196, R35, -INF , !P0 ;  /* 0xff80000023c47808 */ /* 0x000fe20004000000 */
[----:B------:R-:W-:Y:S01]  /*6ba0*/  IMAD.WIDE.U32 R206, R12, -0x2daee0ad, RZ ;  /* 0xd2511f530cce7825 */ /* 0x000fe200078e00ff */
[----:B------:R-:W-:Y:S01]  /*6bb0*/  FMNMX.FTZ R22, R198, R22, !PT ;  /* 0x00000016c6167209 */ /* 0x000fe20007810000 */
[----:B------:R-:W-:Y:S01]  /*6bc0*/  UISETP.GE.AND UP0, UPT, UR31, 0x3, UPT ;  /* 0x000000031f00788c */ /* 0x000fe2000bf06270 */
[----:B------:R-:W-:Y:S01]  /*6bd0*/  ISETP.GE.AND P0, PT, R9, R17, PT ;  /* 0x000000110900720c */ /* 0x000fe20003f06270 */
[----:B------:R-:W-:Y:S01]  /*6be0*/  IMAD.WIDE.U32 R204, R16, -0x326172a9, RZ ;  /* 0xcd9e8d5710cc7825 */ /* 0x000fe200078e00ff */
[----:B------:R-:W-:-:S02]  /*6bf0*/  FSEL R171, R30, -INF , !P1 ;  /* 0xff8000001eab7808 */ /* 0x000fc40004800000 */
[----:B------:R-:W-:Y:S02]  /*6c00*/  FMNMX.FTZ R22, R196, R22, !PT ;  /* 0x00000016c4167209 */ /* 0x000fe40007810000 */
[-C--:B------:R-:W-:Y:S02]  /*6c10*/  ISETP.GE.AND P1, PT, R2, R17.reuse, PT ;  /* 0x000000110200720c */ /* 0x080fe40003f26270 */
[----:B------:R-:W-:Y:S02]  /*6c20*/  FSEL R169, R31, -INF , !P0 ;  /* 0xff8000001fa97808 */ /* 0x000fe40004000000 */
[----:B------:R-:W-:Y:S02]  /*6c30*/  FMNMX.FTZ R22, R171, R22, !PT ;  /* 0x00000016ab167209 */ /* 0x000fe40007810000 */
[----:B------:R-:W-:Y:S02]  /*6c40*/  ISETP.GE.AND P0, PT, R0, R17, PT ;  /* 0x000000110000720c */ /* 0x000fe40003f06270 */
[----:B------:R-:W-:-:S02]  /*6c50*/  FSEL R168, R26, -INF , !P1 ;  /* 0xff8000001aa87808 */ /* 0x000fc40004800000 */
[----:B------:R-:W-:Y:S02]  /*6c60*/  FMNMX.FTZ R22, R169, R22, !PT ;  /* 0x00000016a9167209 */ /* 0x000fe40007810000 */
[----:B------:R-:W-:Y:S02]  /*6c70*/  FSEL R165, R27, -INF , !P0 ;  /* 0xff8000001ba57808 */ /* 0x000fe40004000000 */
[----:B------:R-:W-:Y:S02]  /*6c80*/  FMNMX.FTZ R9, R168, R22, !PT ;  /* 0x00000016a8097209 */ /* 0x000fe40007810000 */
[----:B--2---:R-:W-:Y:S02]  /*6c90*/  FMNMX.FTZ R11, R20, R11, !PT ;  /* 0x0000000b140b7209 */ /* 0x004fe40007810000 */
[----:B------:R-:W-:Y:S02]  /*6ca0*/  FMNMX.FTZ R9, R165, R9, !PT ;  /* 0x00000009a5097209 */ /* 0x000fe40007810000 */
[----:B------:R-:W-:Y:S01]  /*6cb0*/  MOV R0, UR8 ;  /* 0x0000000800007c02 */ /* 0x000fe20008000f00 */
[----:B------:R-:W2:Y:S01]  /*6cc0*/  SHFL.BFLY PT, R2, R11, 0x1, 0x1f ;  /* 0x0c201f000b027f89 */ /* 0x000ea200000e0000 */
[----:B------:R-:W-:Y:S01]  /*6cd0*/  LOP3.LUT R203, R205, R13, RZ, 0x3c, !PT ;  /* 0x0000000dcdcb7212 */ /* 0x000fe200078e3cff */
[----:B------:R-:W-:Y:S01]  /*6ce0*/  UIADD3 UR8, UR8, 0x1, URZ ;  /* 0x0000000108087890 */ /* 0x000fe2000fffe03f */
[----:B------:R-:W-:Y:S01]  /*6cf0*/  LOP3.LUT R0, R207, UR35, R0, 0x96, !PT ;  /* 0x00000023cf007c12 */ /* 0x000fe2000f8e9600 */
[----:B------:R-:W3:Y:S02]  /*6d00*/  SHFL.BFLY PT, R10, R9, 0x2, 0x1f ;  /* 0x0c401f00090a7f89 */ /* 0x000ee400000e0000 */
[----:B------:R-:W-:-:S02]  /*6d10*/  IMAD R203, R203, -0x2daee0ad, RZ ;  /* 0xd2511f53cbcb7824 */ /* 0x000fc400078e02ff */
[----:B------:R-:W-:-:S03]  /*6d20*/  IMAD.WIDE.U32 R26, R0, -0x326172a9, RZ ;  /* 0xcd9e8d57001a7825 */ /* 0x000fc600078e00ff */
[----:B------:R-:W-:Y:S02]  /*6d30*/  LOP3.LUT R26, R167, UR19, R26, 0x96, !PT ;  /* 0x00000013a71a7c12 */ /* 0x000fe4000f8e961a */
[----:B--2---:R-:W-:Y:S02]  /*6d40*/  FMNMX.FTZ R2, R11, R2, !PT ;  /* 0x000000020b027209 */ /* 0x004fe40007810000 */
[----:B---3--:R-:W-:-:S03]  /*6d50*/  FMNMX.FTZ R9, R9, R10, !PT ;  /* 0x0000000a09097209 */ /* 0x008fc60007810000 */
[----:B------:R-:W-:Y:S01]  /*6d60*/  FMUL.FTZ R183, R2, UR36 ;  /* 0x0000002402b77c20 */ /* 0x000fe20008410000 */
[----:B------:R-:W-:Y:S01]  /*6d70*/  LOP3.LUT R10, R27, UR21, R204, 0x96, !PT ;  /* 0x000000151b0a7c12 */ /* 0x000fe2000f8e96cc */
[----:B------:R-:W-:Y:S01]  /*6d80*/  IMAD.WIDE.U32 R26, R26, -0x2daee0ad, RZ ;  /* 0xd2511f531a1a7825 */ /* 0x000fe200078e00ff */
[----:B------:R-:W-:Y:S01]  /*6d90*/  FSETP.NEU.FTZ.AND P1, PT, R2, -INF , PT ;  /* 0xff8000000200780b */ /* 0x000fe20003f3d000 */
[----:B------:R-:W2:Y:S02]  /*6da0*/  SHFL.BFLY PT, R0, R9, 0x1, 0x1f ;  /* 0x0c201f0009007f89 */ /* 0x000ea400000e0000 */
[----:B-1----:R-:W-:Y:S01]  /*6db0*/  IMAD.WIDE.U32 R28, R10, -0x2daee0ad, RZ ;  /* 0xd2511f530a1c7825 */ /* 0x002fe200078e00ff */
[----:B------:R-:W-:-:S04]  /*6dc0*/  FSEL R183, R183, RZ, P1 ;  /* 0x000000ffb7b77208 */ /* 0x000fc80000800000 */
[----:B------:R-:W-:Y:S01]  /*6dd0*/  LOP3.LUT R10, R29, UR18, R203, 0x96, !PT ;  /* 0x000000121d0a7c12 */ /* 0x000fe2000f8e96cb */
[--C-:B------:R-:W-:Y:S01]  /*6de0*/  FFMA.FTZ R177, R7, UR36, -R183.reuse ;  /* 0x0000002407b17c23 */ /* 0x100fe200080108b7 */
[----:B------:R-:W-:Y:S01]  /*6df0*/  LOP3.LUT R28, R27, UR16, R28, 0x96, !PT ;  /* 0x000000101b1c7c12 */ /* 0x000fe2000f8e961c */
[--C-:B------:R-:W-:Y:S01]  /*6e00*/  FFMA.FTZ R175, R181, UR36, -R183.reuse ;  /* 0x00000024b5af7c23 */ /* 0x100fe200080108b7 */
[----:B------:R-:W-:Y:S01]  /*6e10*/  FFMA.FTZ R179, R176, UR36, -R183 ;  /* 0x00000024b0b37c23 */ /* 0x000fe200080108b7 */
[----:B------:R-:W-:Y:S01]  /*6e20*/  IMAD.WIDE.U32 R10, R10, -0x326172a9, RZ ;  /* 0xcd9e8d570a0a7825 */ /* 0x000fe200078e00ff */
[----:B------:R-:W-:-:S03]  /*6e30*/  MOV R181, UR37 ;  /* 0x0000002500b57c02 */ /* 0x000fc60008000f00 */
[----:B------:R-:W-:Y:S01]  /*6e40*/  FFMA.FTZ R176, R180, UR36, -R183 ;  /* 0x00000024b4b07c23 */ /* 0x000fe200080108b7 */
[----:B------:R-:W-:Y:S01]  /*6e50*/  MUFU.EX2 R177, R177 ;  /* 0x000000b100b17308 */ /* 0x000fe20000000800 */
[----:B------:R-:W-:Y:S01]  /*6e60*/  IMAD.WIDE.U32 R28, R28, -0x326172a9, RZ ;  /* 0xcd9e8d571c1c7825 */ /* 0x000fe200078e00ff */
[----:B------:R-:W-:-:S03]  /*6e70*/  LOP3.LUT R7, R11, UR17, R166, 0x96, !PT ;  /* 0x000000110b077c12 */ /* 0x000fc6000f8e96a6 */
[--C-:B------:R-:W-:Y:S01]  /*6e80*/  FFMA.FTZ R188, R188, UR36, -R183.reuse ;  /* 0x00000024bcbc7c23 */ /* 0x100fe200080108b7 */
[----:B------:R-:W-:Y:S01]  /*6e90*/  FSEL R180, R2, RZ, P1 ;  /* 0x000000ff02b47208 */ /* 0x000fe20000800000 */
[----:B------:R-:W-:Y:S01]  /*6ea0*/  FFMA.FTZ R190, R190, UR36, -R183 ;  /* 0x00000024bebe7c23 */ /* 0x000fe200080108b7 */
[----:B------:R-:W-:Y:S01]  /*6eb0*/  LOP3.LUT R24, R29, UR13, R10, 0x96, !PT ;  /* 0x0000000d1d187c12 */ /* 0x000fe2000f8e960a */
[----:B------:R-:W-:Y:S01]  /*6ec0*/  IMAD.WIDE.U32 R20, R7, -0x2daee0ad, RZ ;  /* 0xd2511f5307147825 */ /* 0x000fe200078e00ff */
[----:B------:R-:W-:Y:S01]  /*6ed0*/  MOV R7, 0x7054 ;  /* 0x0000705400077802 */ /* 0x000fe20000000f00 */
[----:B------:R-:W-:Y:S01]  /*6ee0*/  MUFU.EX2 R176, R176 ;  /* 0x000000b000b07308 */ /* 0x000fe20000000800 */
[----:B--2---:R-:W-:Y:S01]  /*6ef0*/  FMNMX.FTZ R0, R9, R0, !PT ;  /* 0x0000000009007209 */ /* 0x004fe20007810000 */
[----:B------:R-:W-:Y:S01]  /*6f00*/  IMAD.WIDE.U32 R24, R24, -0x2daee0ad, RZ ;  /* 0xd2511f5318187825 */ /* 0x000fe200078e00ff */
[----:B------:R-:W-:-:S03]  /*6f10*/  LOP3.LUT R26, R21, UR12, R26, 0x96, !PT ;  /* 0x0000000c151a7c12 */ /* 0x000fc6000f8e961a */
[----:B------:R-:W-:Y:S01]  /*6f20*/  FADD.FTZ R180, R164, -R180 ;  /* 0x800000b4a4b47221 */ /* 0x000fe20000010000 */
[C---:B------:R-:W-:Y:S01]  /*6f30*/  FSETP.NEU.FTZ.AND P0, PT, R0.reuse, -INF , PT ;  /* 0xff8000000000780b */ /* 0x040fe20003f1d000 */
[----:B------:R-:W-:Y:S01]  /*6f40*/  FMUL.FTZ R170, R0, UR36 ;  /* 0x0000002400aa7c20 */ /* 0x000fe20008410000 */
[----:B------:R-:W-:Y:S01]  /*6f50*/  LOP3.LUT R20, R25, UR5, R20, 0x96, !PT ;  /* 0x0000000519147c12 */ /* 0x000fe2000f8e9614 */
[----:B------:R-:W-:Y:S01]  /*6f60*/  IMAD.WIDE.U32 R26, R26, -0x326172a9, RZ ;  /* 0xcd9e8d571a1a7825 */ /* 0x000fe200078e00ff */
[----:B------:R-:W-:Y:S01]  /*6f70*/  PRMT R181, R181, R7, UR37 ;  /* 0x00000025b5b57e16 */ /* 0x000fe20008000007 */
[----:B------:R-:W1:Y:S01]  /*6f80*/  MUFU.EX2 R175, R175 ;  /* 0x000000af00af7308 */ /* 0x000e620000000800 */
[----:B------:R-:W-:Y:S01]  /*6f90*/  FSEL R170, R170, RZ, P0 ;  /* 0x000000ffaaaa7208 */ /* 0x000fe20000000000 */
[----:B------:R-:W-:-:S04]  /*6fa0*/  IMAD.WIDE.U32 R20, R20, -0x326172a9, RZ ;  /* 0xcd9e8d5714147825 */ /* 0x000fc800078e00ff */
[----:B------:R-:W-:Y:S01]  /*6fb0*/  FMUL.FTZ R180, R180, UR36 ;  /* 0x00000024b4b47c20 */ /* 0x000fe20008410000 */
[--C-:B------:R-:W-:Y:S01]  /*6fc0*/  FFMA.FTZ R25, R189, UR36, -R183.reuse ;  /* 0x00000024bd197c23 */ /* 0x100fe200080108b7 */
[----:B------:R-:W-:Y:S01]  /*6fd0*/  FFMA.FTZ R189, R187, UR36, -R183 ;  /* 0x00000024bbbd7c23 */ /* 0x000fe200080108b7 */
[--C-:B------:R-:W-:Y:S01]  /*6fe0*/  FFMA.FTZ R173, R6, UR36, -R170.reuse ;  /* 0x0000002406ad7c23 */ /* 0x100fe200080108aa */
[----:B------:R-:W-:Y:S01]  /*6ff0*/  LOP3.LUT R9, R20, 0xffff, RZ, 0xc0, !PT ;  /* 0x0000ffff14097812 */ /* 0x000fe200078ec0ff */
[--C-:B------:R-:W-:Y:S01]  /*7000*/  FFMA.FTZ R174, R8, UR36, -R170.reuse ;  /* 0x0000002408ae7c23 */ /* 0x100fe200080108aa */
[----:B------:R-:W-:Y:S01]  /*7010*/  LOP3.LUT R6, R20, 0xff, RZ, 0xc0, !PT ;  /* 0x000000ff14067812 */ /* 0x000fe200078ec0ff */
[----:B------:R-:W-:Y:S01]  /*7020*/  FFMA.FTZ R172, R4, UR36, -R170 ;  /* 0x0000002404ac7c23 */ /* 0x000fe200080108aa */
[----:B------:R-:W-:Y:S01]  /*7030*/  SHF.R.U32.HI R10, RZ, 0x10, R20 ;  /* 0x00000010ff0a7819 */ /* 0x000fe20000011614 */
[----:B------:R-:W-:Y:S01]  /*7040*/  FFMA.FTZ R178, R5, UR36, -R170 ;  /* 0x0000002405b27c23 */ /* 0x000fe200080108aa */
[----:B------:R-:W-:Y:S01]  /*7050*/  SHF.R.U32.HI R9, RZ, 0x8, R9 ;  /* 0x00000008ff097819 */ /* 0x000fe20000011609 */
[----:B------:R-:W2:Y:S01]  /*7060*/  MUFU.EX2 R179, R179 ;  /* 0x000000b300b37308 */ /* 0x000ea20000000800 */
[----:B------:R-:W-:Y:S01]  /*7070*/  LOP3.LUT R8, R21, UR22, R26, 0x96, !PT ;  /* 0x0000001615087c12 */ /* 0x000fe2000f8e961a */
[----:B------:R-:W-:Y:S01]  /*7080*/  FFMA.FTZ R191, R191, UR36, -R170 ;  /* 0x00000024bfbf7c23 */ /* 0x000fe200080108aa */
[----:B------:R-:W-:Y:S01]  /*7090*/  SHF.R.U32.HI R7, RZ, 0x18, R20 ;  /* 0x00000018ff077819 */ /* 0x000fe20000011614 */
[--C-:B------:R-:W-:Y:S01]  /*70a0*/  FFMA.FTZ R192, R192, UR36, -R170.reuse ;  /* 0x00000024c0c07c23 */ /* 0x100fe200080108aa */
[----:B------:R-:W-:Y:S01]  /*70b0*/  LOP3.LUT R4, R10, 0xff, RZ, 0xc0, !PT ;  /* 0x000000ff0a047812 */ /* 0x000fe200078ec0ff */
[----:B------:R-:W3:Y:S01]  /*70c0*/  LDSM.16.MT88.4 R20, [R228+0x18000] ;  /* 0x01800000e414783b */ /* 0x000ee20000004200 */
[----:B------:R-:W-:Y:S01]  /*70d0*/  PRMT R6, R6, 0x5410, R9 ;  /* 0x0000541006067816 */ /* 0x000fe20000000009 */
[----:B------:R-:W-:Y:S01]  /*70e0*/  MUFU.EX2 R174, R174 ;  /* 0x000000ae00ae7308 */ /* 0x000fe20000000800 */
[----:B------:R-:W-:Y:S01]  /*70f0*/  LOP3.LUT R9, R8, 0xffff, RZ, 0xc0, !PT ;  /* 0x0000ffff08097812 */ /* 0x000fe200078ec0ff */
[--C-:B------:R-:W-:Y:S01]  /*7100*/  FFMA.FTZ R194, R194, UR36, -R170.reuse ;  /* 0x00000024c2c27c23 */ /* 0x100fe200080108aa */
[----:B------:R-:W-:Y:S01]  /*7110*/  PRMT R4, R4, 0x5410, R7 ;  /* 0x0000541004047816 */ /* 0x000fe20000000007 */
[--C-:B------:R-:W-:Y:S01]  /*7120*/  FFMA.FTZ R193, R193, UR36, -R170.reuse ;  /* 0x00000024c1c17c23 */ /* 0x100fe200080108aa */
[----:B------:R-:W-:Y:S01]  /*7130*/  LOP3.LUT R7, R8, 0xff, RZ, 0xc0, !PT ;  /* 0x000000ff08077812 */ /* 0x000fe200078ec0ff */
[----:B------:R-:W-:Y:S01]  /*7140*/  FFMA.FTZ R199, R199, UR36, -R183 ;  /* 0x00000024c7c77c23 */ /* 0x000fe200080108b7 */
[----:B------:R-:W-:Y:S01]  /*7150*/  SHF.R.U32.HI R5, RZ, 0x8, R9 ;  /* 0x00000008ff057819 */ /* 0x000fe20000011609 */
[----:B------:R-:W4:Y:S01]  /*7160*/  MUFU.EX2 R173, R173 ;  /* 0x000000ad00ad7308 */ /* 0x000f220000000800 */
[----:B------:R-:W-:Y:S01]  /*7170*/  FSEL R9, R0, RZ, P0 ;  /* 0x000000ff00097208 */ /* 0x000fe20000000000 */
[----:B------:R-:W-:Y:S01]  /*7180*/  FFMA.FTZ R202, R202, UR36, -R183 ;  /* 0x00000024caca7c23 */ /* 0x000fe200080108b7 */
[----:B------:R-:W-:Y:S01]  /*7190*/  PRMT R5, R7, 0x5410, R5 ;  /* 0x0000541007057816 */ /* 0x000fe20000000005 */
[----:B------:R-:W-:Y:S01]  /*71a0*/  FFMA.FTZ R195, R195, UR36, -R170 ;  /* 0x00000024c3c37c23 */ /* 0x000fe200080108aa */
[--C-:B------:R-:W-:Y:S01]  /*71b0*/  SHF.R.U32.HI R7, RZ, 0x10, R8.reuse ;  /* 0x00000010ff077819 */ /* 0x100fe20000011608 */
[----:B------:R-:W-:Y:S01]  /*71c0*/  FADD.FTZ R3, R3, -R9 ;  /* 0x8000000903037221 */ /* 0x000fe20000010000 */
[----:B------:R-:W-:Y:S01]  /*71d0*/  SHF.R.U32.HI R8, RZ, 0x18, R8 ;  /* 0x00000018ff087819 */ /* 0x000fe20000011608 */
[----:B------:R-:W-:Y:S01]  /*71e0*/  MUFU.EX2 R172, R172 ;  /* 0x000000ac00ac7308 */ /* 0x000fe20000000800 */
[----:B------:R-:W-:Y:S01]  /*71f0*/  LOP3.LUT R7, R7, 0xff, RZ, 0xc0, !PT ;  /* 0x000000ff07077812 */ /* 0x000fe200078ec0ff */
[----:B------:R-:W-:Y:S01]  /*7200*/  FMUL.FTZ R3, R3, UR36 ;  /* 0x0000002403037c20 */ /* 0x000fe20008410000 */
[--C-:B------:R-:W-:Y:S01]  /*7210*/  HSET2.LE.AND R6, R6, R181.reuse, PT ;  /* 0x000000b506067233 */ /* 0x100fe20003803000 */
[----:B------:R-:W-:Y:S01]  /*7220*/  FFMA.FTZ R197, R197, UR36, -R170 ;  /* 0x00000024c5c57c23 */ /* 0x000fe200080108aa */
[----:B------:R-:W-:Y:S01]  /*7230*/  PRMT R7, R7, 0x5410, R8 ;  /* 0x0000541007077816 */ /* 0x000fe20000000008 */
[--C-:B------:R-:W-:Y:S01]  /*7240*/  FFMA.FTZ R201, R201, UR36, -R183.reuse ;  /* 0x00000024c9c97c23 */ /* 0x100fe200080108b7 */
[----:B-1----:R-:W-:Y:S01]  /*7250*/  F2FP.BF16.F32.PACK_AB R9, R175, R176 ;  /* 0x000000b0af09723e */ /* 0x002fe200000010ff */
[----:B------:R-:W1:Y:S01]  /*7260*/  MUFU.EX2 R178, R178 ;  /* 0x000000b200b27308 */ /* 0x000e620000000800 */
[--C-:B------:R-:W-:Y:S01]  /*7270*/  HSET2.LE.AND R8, R5, R181.reuse, PT ;  /* 0x000000b505087233 */ /* 0x100fe20003803000 */
[--C-:B------:R-:W-:Y:S01]  /*7280*/  FFMA.FTZ R200, R200, UR36, -R183.reuse ;  /* 0x00000024c8c87c23 */ /* 0x100fe200080108b7 */
[----:B------:R-:W-:Y:S01]  /*7290*/  LOP3.LUT R6, R6, R9, RZ, 0xc0, !PT ;  /* 0x0000000906067212 */ /* 0x000fe200078ec0ff */
[--C-:B------:R-:W-:Y:S01]  /*72a0*/  FFMA.FTZ R198, R198, UR36, -R170.reuse ;  /* 0x00000024c6c67c23 */ /* 0x100fe200080108aa */
[--C-:B------:R-:W-:Y:S01]  /*72b0*/  HSET2.LE.AND R4, R4, R181.reuse, PT ;  /* 0x000000b504047233 */ /* 0x100fe20003803000 */
[----:B------:R-:W-:Y:S01]  /*72c0*/  FFMA.FTZ R196, R196, UR36, -R170 ;  /* 0x00000024c4c47c23 */ /* 0x000fe200080108aa */
[----:B------:R-:W-:Y:S01]  /*72d0*/  HSET2.LE.AND R5, R7, R181, PT ;  /* 0x000000b507057233 */ /* 0x000fe20003803000 */
[----:B------:R-:W5:Y:S01]  /*72e0*/  MUFU.EX2 R180, R180 ;  /* 0x000000b400b47308 */ /* 0x000f620000000800 */
[----:B--2---:R-:W-:Y:S01]  /*72f0*/  F2FP.BF16.F32.PACK_AB R10, R177, R179 ;  /* 0x000000b3b10a723e */ /* 0x004fe200000010ff */
[--C-:B------:R-:W-:Y:S01]  /*7300*/  FFMA.FTZ R186, R186, UR36, -R183.reuse ;  /* 0x00000024baba7c23 */ /* 0x100fe200080108b7 */
[----:B----4-:R-:W-:Y:S01]  /*7310*/  F2FP.BF16.F32.PACK_AB R9, R173, R174 ;  /* 0x000000aead09723e */ /* 0x010fe200000010ff */
[--C-:B------:R-:W-:Y:S01]  /*7320*/  FFMA.FTZ R185, R185, UR36, -R183.reuse ;  /* 0x00000024b9b97c23 */ /* 0x100fe200080108b7 */
[----:B------:R-:W-:Y:S01]  /*7330*/  LOP3.LUT R26, R27, UR29, R28, 0x96, !PT ;  /* 0x0000001d1b1a7c12 */ /* 0x000fe2000f8e961c */
[--C-:B------:R-:W-:Y:S01]  /*7340*/  FFMA.FTZ R184, R184, UR36, -R183.reuse ;  /* 0x00000024b8b87c23 */ /* 0x100fe200080108b7 */
[----:B------:R-:W-:Y:S01]  /*7350*/  LOP3.LUT R5, R5, R9, RZ, 0xc0, !PT ;  /* 0x0000000905057212 */ /* 0x000fe200078ec0ff */
[----:B------:R-:W2:Y:S01]  /*7360*/  MUFU.EX2 R3, R3 ;  /* 0x0000000300037308 */ /* 0x000ea20000000800 */
[----:B-1----:R-:W-:Y:S01]  /*7370*/  F2FP.BF16.F32.PACK_AB R7, R178, R172 ;  /* 0x000000acb207723e */ /* 0x002fe200000010ff */
[----:B------:R-:W-:Y:S01]  /*7380*/  IMAD.WIDE.U32 R26, R26, -0x2daee0ad, RZ ;  /* 0xd2511f531a1a7825 */ /* 0x000fe200078e00ff */
[----:B------:R-:W-:Y:S03]  /*7390*/  LDSM.16.MT88.4 R28, [R228+0x18800] ;  /* 0x01880000e41c783b */ /* 0x000fe60000004200 */
[----:B------:R-:W-:Y:S01]  /*73a0*/  FFMA.FTZ R182, R182, UR36, -R183 ;  /* 0x00000024b6b67c23 */ /* 0x000fe200080108b7 */
[----:B------:R-:W-:Y:S01]  /*73b0*/  LOP3.LUT R7, R4, R7, RZ, 0xc0, !PT ;  /* 0x0000000704077212 */ /* 0x000fe200078ec0ff */
[----:B------:R-:W-:Y:S01]  /*73c0*/  FFMA.FTZ R183, R171, UR36, -R170 ;  /* 0x00000024abb77c23 */ /* 0x000fe200080108aa */
[----:B------:R-:W-:Y:S01]  /*73d0*/  LOP3.LUT R4, R8, R10, RZ, 0xc0, !PT ;  /* 0x0000000a08047212 */ /* 0x000fe200078ec0ff */
[----:B------:R1:W-:Y:S01]  /*73e0*/  MUFU.EX2 R187, R25 ;  /* 0x0000001900bb7308 */ /* 0x0003e20000000800 */
[----:B------:R-:W4:Y:S01]  /*73f0*/  LDSM.16.MT88.4 R8, [R226+0x18000] ;  /* 0x01800000e208783b */ /* 0x000f220000004200 */
[-C--:B-----5:R-:W-:Y:S01]  /*7400*/  FMUL.FTZ R160, R160, R180.reuse ;  /* 0x000000b4a0a07220 */ /* 0x0a0fe20000410000 */
        /* <DEDUP_REMOVED lines=130> */
[----:B-1----:R-:W-:Y:S01]  /*7c30*/  SHF.R.U32.HI R25, RZ, 0x10, R26 ;  /* 0x00000010ff197819 */ /* 0x002fe2000001161a */
[-C--:B------:R-:W-:Y:S01]  /*7c40*/  FMUL.FTZ R136, R136, R180.reuse ;  /* 0x000000b488887220 */ /* 0x080fe20000410000 */
[C---:B---3--:R-:W-:Y:S01]  /*7c50*/  HMMA.16816.F32.BF16 R68, R4.reuse, R8, R68 ;  /* 0x000000080444723c */ /* 0x048fe20000041844 */
[----:B------:R-:W-:Y:S01]  /*7c60*/  LOP3.LUT R24, R27, UR30, R24, 0x96, !PT ;  /* 0x0000001e1b187c12 */ /* 0x000fe2000f8e9618 */
[-C--:B------:R-:W-:Y:S01]  /*7c70*/  FMUL.FTZ R137, R137, R180.reuse ;  /* 0x000000b489897220 */ /* 0x080fe20000410000 */
[-C--:B------:R-:W-:Y:S01]  /*7c80*/  FMUL.FTZ R138, R138, R3.reuse ;  /* 0x000000038a8a7220 */ /* 0x080fe20000410000 */
[-C--:B------:R-:W-:Y:S01]  /*7c90*/  FMUL.FTZ R139, R139, R3.reuse ;  /* 0x000000038b8b7220 */ /* 0x080fe20000410000 */
[-C--:B------:R-:W-:Y:S01]  /*7ca0*/  FMUL.FTZ R140, R140, R180.reuse ;  /* 0x000000b48c8c7220 */ /* 0x080fe20000410000 */
[----:B------:R-:W-:Y:S01]  /*7cb0*/  HMMA.16816.F32.BF16 R72, R4, R10, R72 ;  /* 0x0000000a0448723c */ /* 0x000fe20000041848 */
        /* <DEDUP_REMOVED lines=9> */
[----:B------:R-:W-:Y:S01]  /*7d50*/  LOP3.LUT R27, R26, 0xffff, RZ, 0xc0, !PT ;  /* 0x0000ffff1a1b7812 */ /* 0x000fe200078ec0ff */
[----:B------:R-:W-:Y:S01]  /*7d60*/  FFMA.FTZ R179, R247, R180, R179 ;  /* 0x000000b4f7b37223 */ /* 0x000fe200000100b3 */
[----:B------:R-:W-:Y:S01]  /*7d70*/  LOP3.LUT R32, R24, 0xff, RZ, 0xc0, !PT ;  /* 0x000000ff18207812 */ /* 0x000fe200078ec0ff */
[----:B------:R-:W-:Y:S01]  /*7d80*/  FFMA.FTZ R3, R246, R3, R174 ;  /* 0x00000003f6037223 */ /* 0x000fe200000100ae */
[----:B------:R-:W-:Y:S01]  /*7d90*/  PLOP3.LUT P0, PT, PT, PT, UP0, 0x80, 0x0 ;  /* 0x000000000000781c */ /* 0x000fe20003f0f008 */
[----:B------:R-:W-:-:S02]  /*7da0*/  FADD.FTZ R177, R177, R179 ;  /* 0x000000b3b1b17221 */ /* 0x000fc40000010000 */
[----:B------:R-:W-:Y:S01]  /*7db0*/  MUFU.EX2 R189, R189 ;  /* 0x000000bd00bd7308 */ /* 0x000fe20000000800 */
[----:B--2---:R-:W-:Y:S01]  /*7dc0*/  HMMA.16816.F32.BF16 R76, R4, R20, R76 ;  /* 0x00000014044c723c */ /* 0x004fe2000004184c */
[----:B------:R-:W-:Y:S01]  /*7dd0*/  FADD.FTZ R3, R173, R3 ;  /* 0x00000003ad037221 */ /* 0x000fe20000010000 */
[----:B------:R-:W-:-:S03]  /*7de0*/  FADD.FTZ R177, R176, R177 ;  /* 0x000000b1b0b17221 */ /* 0x000fc60000010000 */
[----:B------:R-:W-:Y:S01]  /*7df0*/  FADD.FTZ R172, R172, R3 ;  /* 0x00000003acac7221 */ /* 0x000fe20000010000 */
[----:B------:R-:W-:Y:S01]  /*7e00*/  HMMA.16816.F32.BF16 R80, R4, R22, R80 ;  /* 0x000000160450723c */ /* 0x000fe20000041850 */
[----:B------:R-:W2:Y:S01]  /*7e10*/  LDSM.16.MT88.4 R20, [R228+0x1c000] ;  /* 0x01c00000e414783b */ /* 0x000ea20000004200 */
[----:B------:R-:W-:Y:S01]  /*7e20*/  MUFU.EX2 R190, R190 ;  /* 0x000000be00be7308 */ /* 0x000fe20000000800 */
[----:B------:R-:W-:Y:S01]  /*7e30*/  FADD.FTZ R177, R175, R177 ;  /* 0x000000b1afb17221 */ /* 0x000fe20000010000 */
[----:B------:R-:W-:Y:S01]  /*7e40*/  FADD.FTZ R172, R178, R172 ;  /* 0x000000acb2ac7221 */ /* 0x000fe20000010000 */
[----:B------:R-:W-:-:S05]  /*7e50*/  MOV R3, R0 ;  /* 0x0000000000037202 */ /* 0x000fca0000000f00 */
[----:B------:R-:W3:Y:S01]  /*7e60*/  MUFU.EX2 R191, R191 ;  /* 0x000000bf00bf7308 */ /* 0x000ee20000000800 */
[C---:B-1----:R-:W-:Y:S07]  /*7e70*/  HMMA.16816.F32.BF16 R84, R4.reuse, R8, R84 ;  /* 0x000000080454723c */ /* 0x042fee0000041854 */
[----:B------:R-:W1:Y:S01]  /*7e80*/  MUFU.EX2 R192, R192 ;  /* 0x000000c000c07308 */ /* 0x000e620000000800 */
[----:B------:R-:W-:Y:S01]  /*7e90*/  HMMA.16816.F32.BF16 R88, R4, R10, R88 ;  /* 0x0000000a0458723c */ /* 0x000fe20000041858 */
[----:B------:R-:W4:Y:S06]  /*7ea0*/  LDSM.16.MT88.4 R8, [R226+0x1c000] ;  /* 0x01c00000e208783b */ /* 0x000f2c0000004200 */
[----:B------:R-:W-:Y:S01]  /*7eb0*/  MUFU.EX2 R194, R194 ;  /* 0x000000c200c27308 */ /* 0x000fe20000000800 */
[----:B---3--:R-:W-:-:S07]  /*7ec0*/  FADD.FTZ R172, R191, R172 ;  /* 0x000000acbfac7221 */ /* 0x008fce0000010000 */
[----:B------:R-:W3:Y:S01]  /*7ed0*/  MUFU.EX2 R193, R193 ;  /* 0x000000c100c17308 */ /* 0x000ee20000000800 */
[C---:B--2---:R-:W-:Y:S07]  /*7ee0*/  HMMA.16816.F32.BF16 R92, R4.reuse, R20, R92 ;  /* 0x00000014045c723c */ /* 0x044fee000004185c */
[----:B------:R-:W2:Y:S01]  /*7ef0*/  MUFU.EX2 R199, R199 ;  /* 0x000000c700c77308 */ /* 0x000ea20000000800 */
[C---:B------:R-:W-:Y:S01]  /*7f00*/  HMMA.16816.F32.BF16 R96, R4.reuse, R22, R96 ;  /* 0x000000160460723c */ /* 0x040fe20000041860 */
[----:B------:R-:W5:Y:S06]  /*7f10*/  LDSM.16.MT88.4 R20, [R225+0x1c000] ;  /* 0x01c00000e114783b */ /* 0x000f6c0000004200 */
[----:B------:R-:W2:Y:S08]  /*7f20*/  MUFU.EX2 R202, R202 ;  /* 0x000000ca00ca7308 */ /* 0x000eb00000000800 */
[----:B------:R-:W-:Y:S01]  /*7f30*/  MUFU.EX2 R195, R195 ;  /* 0x000000c300c37308 */ /* 0x000fe20000000800 */
[C---:B----4-:R-:W-:Y:S07]  /*7f40*/  HMMA.16816.F32.BF16 R100, R4.reuse, R8, R100 ;  /* 0x000000080464723c */ /* 0x050fee0000041864 */
[----:B------:R-:W4:Y:S01]  /*7f50*/  MUFU.EX2 R197, R197 ;  /* 0x000000c500c57308 */ /* 0x000f220000000800 */
[C---:B------:R-:W-:Y:S01]  /*7f60*/  HMMA.16816.F32.BF16 R104, R4.reuse, R10, R104 ;  /* 0x0000000a0468723c */ /* 0x040fe20000041868 */
[----:B------:R-:W1:Y:S06]  /*7f70*/  LDSM.16.MT88.4 R8, [R224+0x1c000] ;  /* 0x01c00000e008783b */ /* 0x000e6c0000004200 */
[----:B------:R-:W-:Y:S08]  /*7f80*/  MUFU.EX2 R201, R201 ;  /* 0x000000c900c97308 */ /* 0x000ff00000000800 */
[----:B------:R-:W-:Y:S01]  /*7f90*/  MUFU.EX2 R200, R200 ;  /* 0x000000c800c87308 */ /* 0x000fe20000000800 */
[C---:B-----5:R-:W-:Y:S07]  /*7fa0*/  HMMA.16816.F32.BF16 R108, R4.reuse, R20, R108 ;  /* 0x00000014046c723c */ /* 0x060fee000004186c */
[----:B------:R-:W5:Y:S01]  /*7fb0*/  MUFU.EX2 R198, R198 ;  /* 0x000000c600c67308 */ /* 0x000f620000000800 */
[C---:B------:R-:W-:Y:S01]  /*7fc0*/  HMMA.16816.F32.BF16 R112, R4.reuse, R22, R112 ;  /* 0x000000160470723c */ /* 0x040fe20000041870 */
[----:B------:R-:W3:Y:S06]  /*7fd0*/  LDSM.16.MT88.4 R20, [R228+0x1e000] ;  /* 0x01e00000e414783b */ /* 0x000eec0000004200 */
[----:B------:R-:W5:Y:S08]  /*7fe0*/  MUFU.EX2 R196, R196 ;  /* 0x000000c400c47308 */ /* 0x000f700000000800 */
[----:B------:R-:W5:Y:S01]  /*7ff0*/  MUFU.EX2 R183, R183 ;  /* 0x000000b700b77308 */ /* 0x000f620000000800 */
[C---:B-1----:R-:W-:Y:S07]  /*8000*/  HMMA.16816.F32.BF16 R116, R4.reuse, R8, R116 ;  /* 0x000000080474723c */ /* 0x042fee0000041874 */
[----:B------:R-:W1:Y:S01]  /*8010*/  MUFU.EX2 R186, R186 ;  /* 0x000000ba00ba7308 */ /* 0x000e620000000800 */
[C---:B------:R-:W-:Y:S01]  /*8020*/  HMMA.16816.F32.BF16 R120, R4.reuse, R10, R120 ;  /* 0x0000000a0478723c */ /* 0x040fe20000041878 */
[----:B------:R-:W2:Y:S06]  /*8030*/  LDSM.16.MT88.4 R8, [R226+0x1e000] ;  /* 0x01e00000e208783b */ /* 0x000eac0000004200 */
[----:B------:R-:W-:Y:S08]  /*8040*/  MUFU.EX2 R185, R185 ;  /* 0x000000b900b97308 */ /* 0x000ff00000000800 */
[----:B------:R-:W-:Y:S01]  /*8050*/  MUFU.EX2 R184, R184 ;  /* 0x000000b800b87308 */ /* 0x000fe20000000800 */
[C---:B---3--:R-:W-:Y:S07]  /*8060*/  HMMA.16816.F32.BF16 R124, R4.reuse, R20, R124 ;  /* 0x00000014047c723c */ /* 0x048fee000004187c */
[----:B------:R-:W-:Y:S01]  /*8070*/  MUFU.EX2 R182, R182 ;  /* 0x000000b600b67308 */ /* 0x000fe20000000800 */
[C---:B------:R-:W-:Y:S01]  /*8080*/  HMMA.16816.F32.BF16 R128, R4.reuse, R22, R128 ;  /* 0x000000160480723c */ /* 0x040fe20000041880 */
[----:B------:R-:W3:Y:S05]  /*8090*/  LDSM.16.MT88.4 R20, [R225+0x1e000] ;  /* 0x01e00000e114783b */ /* 0x000eea0000004200 */
[C---:B--2---:R-:W-:Y:S06]  /*80a0*/  HMMA.16816.F32.BF16 R152, R4.reuse, R8, R152 ;  /* 0x000000080498723c */ /* 0x044fec0000041898 */
[C---:B------:R-:W-:Y:S01]  /*80b0*/  HMMA.16816.F32.BF16 R132, R4.reuse, R10, R132 ;  /* 0x0000000a0484723c */ /* 0x040fe20000041884 */
[----:B------:R-:W2:Y:S05]  /*80c0*/  LDSM.16.MT88.4 R8, [R224+0x1e000] ;  /* 0x01e00000e008783b */ /* 0x000eaa0000004200 */
[C---:B---3--:R-:W-:Y:S06]  /*80d0*/  HMMA.16816.F32.BF16 R148, R4.reuse, R22, R148 ;  /* 0x000000160494723c */ /* 0x048fec0000041894 */
[----:B------:R-:W-:Y:S01]  /*80e0*/  HMMA.16816.F32.BF16 R136, R4, R20, R136 ;  /* 0x000000140488723c */ /* 0x000fe20000041888 */
[----:B------:R-:W-:-:S02]  /*80f0*/  LOP3.LUT R22, R25, 0xff, RZ, 0xc0, !PT ;  /* 0x000000ff19167812 */ /* 0x000fc400078ec0ff */
[----:B------:R-:W-:Y:S02]  /*8100*/  LOP3.LUT R25, R24, 0xffff, RZ, 0xc0, !PT ;  /* 0x0000ffff18197812 */ /* 0x000fe400078ec0ff */
[----:B------:R-:W-:Y:S02]  /*8110*/  SHF.R.U32.HI R23, RZ, 0x8, R27 ;  /* 0x00000008ff177819 */ /* 0x000fe4000001161b */
[----:B------:R-:W-:Y:S02]  /*8120*/  SHF.R.U32.HI R25, RZ, 0x8, R25 ;  /* 0x00000008ff197819 */ /* 0x000fe40000011619 */
[----:B------:R-:W-:Y:S02]  /*8130*/  LOP3.LUT R21, R26, 0xff, RZ, 0xc0, !PT ;  /* 0x000000ff1a157812 */ /* 0x000fe400078ec0ff */
[----:B------:R-:W-:Y:S02]  /*8140*/  SHF.R.U32.HI R20, RZ, 0x18, R26 ;  /* 0x00000018ff147819 */ /* 0x000fe4000001161a */
[----:B------:R-:W-:Y:S01]  /*8150*/  PRMT R32, R32, 0x5410, R25 ;  /* 0x0000541020207816 */ /* 0x000fe20000000019 */
[C---:B--2---:R-:W-:Y:S06]  /*8160*/  HMMA.16816.F32.BF16 R140, R4.reuse, R8, R140 ;  /* 0x00000008048c723c */ /* 0x044fec000004188c */
[----:B------:R-:W-:Y:S01]  /*8170*/  HMMA.16816.F32.BF16 R144, R4, R10, R144 ;  /* 0x0000000a0490723c */ /* 0x000fe20000041890 */
[----:B------:R-:W-:-:S02]  /*8180*/  PRMT R9, R21, 0x5410, R23 ;  /* 0x0000541015097816 */ /* 0x000fc40000000017 */
[----:B------:R-:W-:Y:S02]  /*8190*/  PRMT R8, R22, 0x5410, R20 ;  /* 0x0000541016087816 */ /* 0x000fe40000000014 */
[----:B------:R-:W2:Y:S02]  /*81a0*/  LDSM.16.MT88.4 R20, [R225+0x18800] ;  /* 0x01880000e114783b */ /* 0x000ea40000004200 */
[--C-:B------:R-:W-:Y:S02]  /*81b0*/  SHF.R.U32.HI R4, RZ, 0x10, R24.reuse ;  /* 0x00000010ff047819 */ /* 0x100fe40000011618 */
[----:B------:R-:W-:Y:S02]  /*81c0*/  SHF.R.U32.HI R5, RZ, 0x18, R24 ;  /* 0x00000018ff057819 */ /* 0x000fe40000011618 */
[----:B------:R-:W-:Y:S01]  /*81d0*/  LOP3.LUT R4, R4, 0xff, RZ, 0xc0, !PT ;  /* 0x000000ff04047812 */ /* 0x000fe200078ec0ff */
[----:B------:R-:W3:Y:S01]  /*81e0*/  LDSM.16.MT88.4 R24, [R226+0x18800] ;  /* 0x01880000e218783b */ /* 0x000ee20000004200 */
[----:B------:R-:W-:Y:S01]  /*81f0*/  F2FP.BF16.F32.PACK_AB R6, R187, R188 ;  /* 0x000000bcbb06723e */ /* 0x000fe200000010ff */
[----:B------:R-:W-:Y:S01]  /*8200*/  FADD.FTZ R188, R188, R177 ;  /* 0x000000b1bcbc7221 */ /* 0x000fe20000010000 */
[----:B------:R-:W-:-:S02]  /*8210*/  PRMT R5, R4, 0x5410, R5 ;  /* 0x0000541004057816 */ /* 0x000fc40000000005 */
[--C-:B------:R-:W-:Y:S01]  /*8220*/  HSET2.LE.AND R4, R32, R181.reuse, PT ;  /* 0x000000b520047233 */ /* 0x100fe20003803000 */
[----:B------:R-:W-:Y:S01]  /*8230*/  FADD.FTZ R188, R187, R188 ;  /* 0x000000bcbbbc7221 */ /* 0x000fe20000010000 */
[----:B------:R-:W-:Y:S02]  /*8240*/  F2FP.BF16.F32.PACK_AB R7, R190, R189 ;  /* 0x000000bdbe07723e */ /* 0x000fe400000010ff */
[--C-:B------:R-:W-:Y:S01]  /*8250*/  HSET2.LE.AND R5, R5, R181.reuse, PT ;  /* 0x000000b505057233 */ /* 0x100fe20003803000 */
[----:B------:R-:W-:Y:S01]  /*8260*/  FADD.FTZ R188, R189, R188 ;  /* 0x000000bcbdbc7221 */ /* 0x000fe20000010000 */
[----:B------:R-:W-:Y:S02]  /*8270*/  LOP3.LUT R4, R4, R6, RZ, 0xc0, !PT ;  /* 0x0000000604047212 */ /* 0x000fe400078ec0ff */
[--C-:B------:R-:W-:Y:S01]  /*8280*/  HSET2.LE.AND R6, R9, R181.reuse, PT ;  /* 0x000000b509067233 */ /* 0x100fe20003803000 */
[----:B------:R-:W-:Y:S01]  /*8290*/  FADD.FTZ R190, R190, R188 ;  /* 0x000000bcbebe7221 */ /* 0x000fe20000010000 */
[C---:B------:R-:W-:Y:S01]  /*82a0*/  F2FP.BF16.F32.PACK_AB R9, R192.reuse, R191 ;  /* 0x000000bfc009723e */ /* 0x040fe200000010ff */
[----:B------:R-:W-:Y:S01]  /*82b0*/  FADD.FTZ R192, R192, R172 ;  /* 0x000000acc0c07221 */ /* 0x000fe20000010000 */
[----:B------:R-:W-:Y:S01]  /*82c0*/  F2FP.BF16.F32.PACK_AB R32, R193, R194 ;  /* 0x000000c2c120723e */ /* 0x000fe200000010ff */
[----:B------:R-:W-:Y:S01]  /*82d0*/  FADD.FTZ R190, R199, R190 ;  /* 0x000000bec7be7221 */ /* 0x000fe20000010000 */
[----:B------:R-:W-:Y:S01]  /*82e0*/  LOP3.LUT R6, R6, R7, RZ, 0xc0, !PT ;  /* 0x0000000706067212 */ /* 0x000fe200078ec0ff */
[----:B------:R-:W-:Y:S01]  /*82f0*/  FADD.FTZ R192, R194, R192 ;  /* 0x000000c0c2c07221 */ /* 0x000fe20000010000 */
[----:B------:R-:W-:Y:S01]  /*8300*/  LOP3.LUT R5, R5, R9, RZ, 0xc0, !PT ;  /* 0x0000000905057212 */ /* 0x000fe200078ec0ff */
[----:B------:R-:W-:Y:S01]  /*8310*/  FADD.FTZ R190, R202, R190 ;  /* 0x000000becabe7221 */ /* 0x000fe20000010000 */
[----:B------:R-:W-:Y:S01]  /*8320*/  HSET2.LE.AND R7, R8, R181, PT ;  /* 0x000000b508077233 */ /* 0x000fe20003803000 */
[----:B------:R-:W-:Y:S01]  /*8330*/  FADD.FTZ R192, R193, R192 ;  /* 0x000000c0c1c07221 */ /* 0x000fe20000010000 */
[----:B------:R-:W4:Y:S03]  /*8340*/  LDSM.16.MT88.4 R8, [R224+0x18800] ;  /* 0x01880000e008783b */ /* 0x000f260000004200 */
[----:B------:R-:W-:-:S02]  /*8350*/  LOP3.LUT R7, R7, R32, RZ, 0xc0, !PT ;  /* 0x0000002007077212 */ /* 0x000fc400078ec0ff */
        /* <DEDUP_REMOVED lines=8> */
[C---:B----4-:R-:W-:Y:S06]  /*83e0*/  HMMA.16816.F32.BF16 R52, R4.reuse, R8, R52 ;  /* 0x000000080434723c */ /* 0x050fec0000041834 */
[C---:B------:R-:W-:Y:S01]  /*83f0*/  HMMA.16816.F32.BF16 R56, R4.reuse, R10, R56 ;  /* 0x0000000a0438723c */ /* 0x040fe20000041838 */
[----:B------:R-:W3:Y:S05]  /*8400*/  LDSM.16.MT88.4 R8, [R228+0x1c800] ;  /* 0x01c80000e408783b */ /* 0x000eea0000004200 */
        /* <DEDUP_REMOVED lines=9> */
[C---:B---3--:R-:W-:Y:S06]  /*84a0*/  HMMA.16816.F32.BF16 R92, R4.reuse, R8, R92 ;  /* 0x00000008045c723c */ /* 0x048fec000004185c */
[C---:B------:R-:W-:Y:S01]  /*84b0*/  HMMA.16816.F32.BF16 R96, R4.reuse, R10, R96 ;  /* 0x0000000a0460723c */ /* 0x040fe20000041860 */
[----:B------:R-:W3:Y:S05]  /*84c0*/  LDSM.16.MT88.4 R8, [R228+0x1e800] ;  /* 0x01e80000e408783b */ /* 0x000eea0000004200 */
[C---:B----4-:R-:W-:Y:S06]  /*84d0*/  HMMA.16816.F32.BF16 R84, R4.reuse, R24, R84 ;  /* 0x000000180454723c */ /* 0x050fec0000041854 */
[C---:B------:R-:W-:Y:S01]  /*84e0*/  HMMA.16816.F32.BF16 R88, R4.reuse, R26, R88 ;  /* 0x0000001a0458723c */ /* 0x040fe20000041858 */
[----:B------:R-:W4:Y:S05]  /*84f0*/  LDSM.16.MT88.4 R24, [R224+0x1c800] ;  /* 0x01c80000e018783b */ /* 0x000f2a0000004200 */
[C---:B--2---:R-:W-:Y:S06]  /*8500*/  HMMA.16816.F32.BF16 R108, R4.reuse, R20, R108 ;  /* 0x00000014046c723c */ /* 0x044fec000004186c */
[----:B------:R-:W-:Y:S01]  /*8510*/  HMMA.16816.F32.BF16 R112, R4, R22, R112 ;  /* 0x000000160470723c */ /* 0x000fe20000041870 */
[----:B------:R-:W-:-:S04]  /*8520*/  MOV R20, UR8 ;  /* 0x0000000800147c02 */ /* 0x000fc80008000f00 */
[----:B------:R-:W-:Y:S01]  /*8530*/  LOP3.LUT R206, R207, UR35, R20, 0x96, !PT ;  /* 0x00000023cfce7c12 */ /* 0x000fe2000f8e9614 */
[C---:B-----5:R-:W-:Y:S01]  /*8540*/  HMMA.16816.F32.BF16 R100, R4.reuse, R28, R100 ;  /* 0x0000001c0464723c */ /* 0x060fe20000041864 */
[----:B------:R-:W2:Y:S03]  /*8550*/  LDSM.16.MT88.4 R20, [R225+0x1e800] ;  /* 0x01e80000e114783b */ /* 0x000ea60000004200 */
[----:B------:R-:W-:Y:S02]  /*8560*/  IMAD.WIDE.U32 R206, R206, -0x326172a9, RZ ;  /* 0xcd9e8d57cece7825 */ /* 0x000fe400078e00ff */
[----:B------:R-:W-:Y:S01]  /*8570*/  HMMA.16816.F32.BF16 R104, R4, R30, R104 ;  /* 0x0000001e0468723c */ /* 0x000fe20000041868 */
[----:B------:R-:W5:Y:S02]  /*8580*/  LDSM.16.MT88.4 R28, [R226+0x1e800] ;  /* 0x01e80000e21c783b */ /* 0x000f640000004200 */
[----:B------:R-:W-:-:S03]  /*8590*/  LOP3.LUT R204, R207, UR21, R204, 0x96, !PT ;  /* 0x00000015cfcc7c12 */ /* 0x000fc6000f8e96cc */
[----:B---3--:R-:W-:Y:S02]  /*85a0*/  HMMA.16816.F32.BF16 R124, R4, R8, R124 ;  /* 0x00000008047c723c */ /* 0x008fe4000004187c */
[----:B------:R-:W-:-:S04]  /*85b0*/  IMAD.WIDE.U32 R204, R204, -0x2daee0ad, RZ ;  /* 0xd2511f53cccc7825 */ /* 0x000fc800078e00ff */
[C---:B------:R-:W-:Y:S01]  /*85c0*/  HMMA.16816.F32.BF16 R64, R4.reuse, R34, R64 ;  /* 0x000000220440723c */ /* 0x040fe20000041840 */
[----:B------:R-:W-:Y:S02]  /*85d0*/  LOP3.LUT R8, R167, UR19, R206, 0x96, !PT ;  /* 0x00000013a7087c12 */ /* 0x000fe4000f8e96ce */
[----:B------:R-:W-:Y:S01]  /*85e0*/  LOP3.LUT R203, R205, UR18, R203, 0x96, !PT ;  /* 0x00000012cdcb7c12 */ /* 0x000fe2000f8e96cb */
[----:B------:R-:W-:Y:S02]  /*85f0*/  FFMA.FTZ R205, R168, UR36, -R170 ;  /* 0x00000024a8cd7c23 */ /* 0x000fe400080108aa */
[----:B----4-:R-:W-:Y:S01]  /*8600*/  HMMA.16816.F32.BF16 R116, R4, R24, R116 ;  /* 0x000000180474723c */ /* 0x010fe20000041874 */
[----:B------:R-:W-:-:S03]  /*8610*/  IMAD.WIDE.U32 R8, R8, -0x2daee0ad, RZ ;  /* 0xd2511f5308087825 */ /* 0x000fc600078e00ff */
[----:B------:R-:W-:Y:S01]  /*8620*/  MUFU.EX2 R205, R205 ;  /* 0x000000cd00cd7308 */ /* 0x000fe20000000800 */
[----:B------:R-:W-:Y:S01]  /*8630*/  IMAD.WIDE.U32 R34, R203, -0x326172a9, RZ ;  /* 0xcd9e8d57cb227825 */ /* 0x000fe200078e00ff */
[C---:B------:R-:W-:Y:S01]  /*8640*/  HMMA.16816.F32.BF16 R120, R4.reuse, R26, R120 ;  /* 0x0000001a0478723c */ /* 0x040fe20000041878 */
[----:B------:R-:W3:Y:S01]  /*8650*/  LDSM.16.MT88.4 R24, [R224+0x1e800] ;  /* 0x01e80000e018783b */ /* 0x000ee20000004200 */
[----:B------:R-:W-:Y:S01]  /*8660*/  LOP3.LUT R32, R9, UR16, R204, 0x96, !PT ;  /* 0x0000001009207c12 */ /* 0x000fe2000f8e96cc */
[----:B------:R-:W-:Y:S01]  /*8670*/  FFMA.FTZ R204, R165, UR36, -R170 ;  /* 0x00000024a5cc7c23 */ /* 0x000fe200080108aa */
[----:B------:R-:W-:Y:S01]  /*8680*/  LOP3.LUT R166, R35, UR17, R166, 0x96, !PT ;  /* 0x0000001123a67c12 */ /* 0x000fe2000f8e96a6 */
[----:B------:R-:W-:Y:S01]  /*8690*/  FFMA.FTZ R203, R169, UR36, -R170 ;  /* 0x00000024a9cb7c23 */ /* 0x000fe200080108aa */
[C---:B------:R-:W-:Y:S01]  /*86a0*/  HMMA.16816.F32.BF16 R128, R4.reuse, R10, R128 ;  /* 0x0000000a0480723c */ /* 0x040fe20000041880 */
[----:B------:R-:W-:Y:S01]  /*86b0*/  IMAD.WIDE.U32 R32, R32, -0x326172a9, RZ ;  /* 0xcd9e8d5720207825 */ /* 0x000fe200078e00ff */
[----:B------:R-:W-:Y:S01]  /*86c0*/  LDSM.16.MT88.4 R168, [R228+0x19800] ;  /* 0x01980000e4a8783b */ /* 0x000fe20000004200 */
[----:B------:R-:W-:Y:S03]  /*86d0*/  MUFU.EX2 R204, R204 ;  /* 0x000000cc00cc7308 */ /* 0x000fe60000000800 */
[----:B------:R-:W-:Y:S01]  /*86e0*/  LOP3.LUT R34, R33, UR13, R34, 0x96, !PT ;  /* 0x0000000d21227c12 */ /* 0x000fe2000f8e9622 */
[----:B------:R-:W-:Y:S01]  /*86f0*/  IMAD.WIDE.U32 R10, R166, -0x2daee0ad, RZ ;  /* 0xd2511f53a60a7825 */ /* 0x000fe200078e00ff */
[C---:B--2---:R-:W-:Y:S03]  /*8700*/  HMMA.16816.F32.BF16 R136, R4.reuse, R20, R136 ;  /* 0x000000140488723c */ /* 0x044fe60000041888 */
[----:B------:R-:W-:Y:S01]  /*8710*/  IMAD.WIDE.U32 R34, R34, -0x2daee0ad, RZ ;  /* 0xd2511f5322227825 */ /* 0x000fe200078e00ff */
[----:B------:R-:W-:Y:S01]  /*8720*/  LOP3.LUT R166, R11, UR12, R8, 0x96, !PT ;  /* 0x0000000c0ba67c12 */ /* 0x000fe2000f8e9608 */
[----:B------:R-:W2:Y:S01]  /*8730*/  MUFU.EX2 R203, R203 ;  /* 0x000000cb00cb7308 */ /* 0x000ea20000000800 */
[----:B-----5:R-:W-:Y:S02]  /*8740*/  HMMA.16816.F32.BF16 R152, R4, R28, R152 ;  /* 0x0000001c0498723c */ /* 0x020fe40000041898 */
[----:B------:R-:W-:Y:S01]  /*8750*/  LOP3.LUT R8, R35, UR5, R10, 0x96, !PT ;  /* 0x0000000523087c12 */ /* 0x000fe2000f8e960a */
[----:B------:R-:W-:-:S03]  /*8760*/  IMAD.WIDE.U32 R166, R166, -0x326172a9, RZ ;  /* 0xcd9e8d57a6a67825 */ /* 0x000fc600078e00ff */
[----:B------:R-:W-:Y:S01]  /*8770*/  HMMA.16816.F32.BF16 R132, R4, R30, R132 ;  /* 0x0000001e0484723c */ /* 0x000fe20000041884 */
[----:B------:R-:W-:Y:S01]  /*8780*/  IMAD.WIDE.U32 R8, R8, -0x326172a9, RZ ;  /* 0xcd9e8d5708087825 */ /* 0x000fe200078e00ff */
[----:B------:R-:W4:Y:S01]  /*8790*/  LDSM.16.MT88.4 R28, [R226+0x19000] ;  /* 0x01900000e21c783b */ /* 0x000f220000004200 */
[----:B------:R-:W-:-:S03]  /*87a0*/  LOP3.LUT R32, R167, UR29, R32, 0x96, !PT ;  /* 0x0000001da7207c12 */ /* 0x000fc6000f8e9620 */
[----:B------:R-:W-:Y:S01]  /*87b0*/  LOP3.LUT R20, R9, UR22, R166, 0x96, !PT ;  /* 0x0000001609147c12 */ /* 0x000fe2000f8e96a6 */
[C---:B------:R-:W-:Y:S01]  /*87c0*/  HMMA.16816.F32.BF16 R148, R4.reuse, R22, R148 ;  /* 0x000000160494723c */ /* 0x040fe20000041894 */
[----:B------:R-:W-:Y:S01]  /*87d0*/  LOP3.LUT R11, R8, 0xffff, RZ, 0xc0, !PT ;  /* 0x0000ffff080b7812 */ /* 0x000fe200078ec0ff */
[----:B------:R-:W-:Y:S01]  /*87e0*/  IMAD.WIDE.U32 R32, R32, -0x2daee0ad, RZ ;  /* 0xd2511f5320207825 */ /* 0x000fe200078e00ff */
[--C-:B------:R-:W-:Y:S01]  /*87f0*/  SHF.R.U32.HI R10, RZ, 0x10, R8.reuse ;  /* 0x00000010ff0a7819 */ /* 0x100fe20000011608 */
[----:B------:R-:W-:Y:S01]  /*8800*/  LDSM.16.MT88.4 R164, [R226+0x19800] ;  /* 0x01980000e2a4783b */ /* 0x000fe20000004200 */
[----:B------:R-:W-:Y:S02]  /*8810*/  LOP3.LUT R9, R8, 0xff, RZ, 0xc0, !PT ;  /* 0x000000ff08097812 */ /* 0x000fe400078ec0ff */
[----:B------:R-:W-:Y:S01]  /*8820*/  SHF.R.U32.HI R8, RZ, 0x18, R8 ;  /* 0x00000018ff087819 */ /* 0x000fe20000011608 */
[----:B---3--:R-:W-:Y:S01]  /*8830*/  HMMA.16816.F32.BF16 R140, R4, R24, R140 ;  /* 0x00000018048c723c */ /* 0x008fe2000004188c */
[----:B------:R-:W-:-:S05]  /*8840*/  LOP3.LUT R34, R33, UR30, R34, 0x96, !PT ;  /* 0x0000001e21227c12 */ /* 0x000fca000f8e9622 */
[----:B------:R-:W-:Y:S01]  /*8850*/  HMMA.16816.F32.BF16 R144, R4, R26, R144 ;  /* 0x0000001a0490723c */ /* 0x000fe20000041890 */
[----:B------:R-:W-:Y:S02]  /*8860*/  SHF.R.U32.HI R24, RZ, 0x8, R11 ;  /* 0x00000008ff187819 */ /* 0x000fe4000001160b */
[----:B------:R-:W-:Y:S02]  /*8870*/  LOP3.LUT R11, R10, 0xff, RZ, 0xc0, !PT ;  /* 0x000000ff0a0b7812 */ /* 0x000fe400078ec0ff */
[----:B------:R-:W-:Y:S02]  /*8880*/  PRMT R10, R9, 0x5410, R24 ;  /* 0x00005410090a7816 */ /* 0x000fe40000000018 */
[C---:B------:R-:W-:Y:S02]  /*8890*/  LOP3.LUT R6, R20.reuse, 0xffff, RZ, 0xc0, !PT ;  /* 0x0000ffff14067812 */ /* 0x040fe400078ec0ff */
[----:B------:R-:W-:Y:S02]  /*88a0*/  SHF.R.U32.HI R7, RZ, 0x10, R20 ;  /* 0x00000010ff077819 */ /* 0x000fe40000011614 */
[----:B------:R-:W-:-:S02]  /*88b0*/  LOP3.LUT R5, R20, 0xff, RZ, 0xc0, !PT ;  /* 0x000000ff14057812 */ /* 0x000fc400078ec0ff */
[----:B------:R-:W-:Y:S02]  /*88c0*/  SHF.R.U32.HI R4, RZ, 0x18, R20 ;  /* 0x00000018ff047819 */ /* 0x000fe40000011614 */
[----:B------:R-:W-:Y:S01]  /*88d0*/  SHF.R.U32.HI R6, RZ, 0x8, R6 ;  /* 0x00000008ff067819 */ /* 0x000fe20000011606 */
[----:B------:R-:W3:Y:S01]  /*88e0*/  LDSM.16.MT88.4 R20, [R228+0x19000] ;  /* 0x01900000e414783b */ /* 0x000ee20000004200 */
[----:B------:R-:W-:Y:S02]  /*88f0*/  LOP3.LUT R7, R7, 0xff, RZ, 0xc0, !PT ;  /* 0x000000ff07077812 */ /* 0x000fe400078ec0ff */
[----:B------:R-:W-:Y:S02]  /*8900*/  PRMT R5, R5, 0x5410, R6 ;  /* 0x0000541005057816 */ /* 0x000fe40000000006 */
[----:B------:R-:W-:Y:S02]  /*8910*/  PRMT R4, R7, 0x5410, R4 ;  /* 0x0000541007047816 */ /* 0x000fe40000000004 */
[----:B------:R-:W-:-:S02]  /*8920*/  PRMT R11, R11, 0x5410, R8 ;  /* 0x000054100b0b7816 */ /* 0x000fc40000000008 */
[--C-:B------:R-:W-:Y:S02]  /*8930*/  HSET2.LE.AND R8, R5, R181.reuse, PT ;  /* 0x000000b505087233 */ /* 0x100fe40003803000 */
[--C-:B------:R-:W-:Y:S02]  /*8940*/  HSET2.LE.AND R9, R4, R181.reuse, PT ;  /* 0x000000b504097233 */ /* 0x100fe40003803000 */
[----:B------:R-:W5:Y:S01]  /*8950*/  LDSM.16.MT88.4 R4, [R225+0x19000] ;  /* 0x01900000e104783b */ /* 0x000f620000004200 */
[----:B------:R-:W-:Y:S02]  /*8960*/  F2FP.BF16.F32.PACK_AB R25, R202, R199 ;  /* 0x000000c7ca19723e */ /* 0x000fe400000010ff */
[----:B------:R-:W-:Y:S01]  /*8970*/  F2FP.BF16.F32.PACK_AB R24, R197, R195 ;  /* 0x000000c3c518723e */ /* 0x000fe200000010ff */
[----:B------:R-:W-:Y:S01]  /*8980*/  FADD.FTZ R195, R195, R192 ;  /* 0x000000c0c3c37221 */ /* 0x000fe20000010000 */
[----:B------:R-:W-:Y:S02]  /*8990*/  LOP3.LUT R8, R8, R25, RZ, 0xc0, !PT ;  /* 0x0000001908087212 */ /* 0x000fe400078ec0ff */
[----:B------:R-:W-:Y:S01]  /*89a0*/  LOP3.LUT R9, R9, R24, RZ, 0xc0, !PT ;  /* 0x0000001809097212 */ /* 0x000fe200078ec0ff */
[----:B------:R-:W-:Y:S01]  /*89b0*/  FADD.FTZ R195, R197, R195 ;  /* 0x000000c3c5c37221 */ /* 0x000fe20000010000 */
[----:B------:R-:W-:-:S02]  /*89c0*/  HSET2.LE.AND R10, R10, R181, PT ;  /* 0x000000b50a0a7233 */ /* 0x000fc40003803000 */
[----:B------:R-:W-:Y:S01]  /*89d0*/  HSET2.LE.AND R11, R11, R181, PT ;  /* 0x000000b50b0b7233 */ /* 0x000fe20003803000 */
[----:B------:R-:W-:Y:S01]  /*89e0*/  FADD.FTZ R195, R198, R195 ;  /* 0x000000c3c6c37221 */ /* 0x000fe20000010000 */
[----:B------:R-:W-:Y:S01]  /*89f0*/  F2FP.BF16.F32.PACK_AB R25, R200, R201 ;  /* 0x000000c9c819723e */ /* 0x000fe200000010ff */
[----:B------:R-:W-:Y:S01]  /*8a00*/  FADD.FTZ R201, R201, R190 ;  /* 0x000000bec9c97221 */ /* 0x000fe20000010000 */
[C---:B------:R-:W-:Y:S01]  /*8a10*/  F2FP.BF16.F32.PACK_AB R24, R196.reuse, R198 ;  /* 0x000000c6c418723e */ /* 0x040fe200000010ff */
[----:B------:R-:W-:Y:S01]  /*8a20*/  FADD.FTZ R196, R196, R195 ;  /* 0x000000c3c4c47221 */ /* 0x000fe20000010000 */
[----:B------:R-:W-:Y:S01]  /*8a30*/  LOP3.LUT R10, R10, R25, RZ, 0xc0, !PT ;  /* 0x000000190a0a7212 */ /* 0x000fe200078ec0ff */
[----:B------:R-:W-:Y:S01]  /*8a40*/  FADD.FTZ R201, R200, R201 ;  /* 0x000000c9c8c97221 */ /* 0x000fe20000010000 */
[----:B------:R-:W-:Y:S01]  /*8a50*/  LOP3.LUT R11, R11, R24, RZ, 0xc0, !PT ;  /* 0x000000180b0b7212 */ /* 0x000fe200078ec0ff */
[----:B------:R-:W-:Y:S01]  /*8a60*/  FADD.FTZ R196, R183, R196 ;  /* 0x000000c4b7c47221 */ /* 0x000fe20000010000 */
[----:B------:R-:W5:Y:S01]  /*8a70*/  LDSM.16.MT88.4 R24, [R224+0x19000] ;  /* 0x01900000e018783b */ /* 0x000f620000004200 */
[----:B-1----:R-:W-:-:S02]  /*8a80*/  FADD.FTZ R201, R186, R201 ;  /* 0x000000c9bac97221 */ /* 0x002fc40000010000 */
[----:B--2---:R-:W-:Y:S02]  /*8a90*/  FADD.FTZ R196, R203, R196 ;  /* 0x000000c4cbc47221 */ /* 0x004fe40000010000 */
[----:B----4-:R-:W-:Y:S01]  /*8aa0*/  HMMA.16816.F32.BF16 R36, R8, R28, R36 ;  /* 0x0000001c0824723c */ /* 0x010fe20000041824 */
[----:B------:R-:W-:Y:S01]  /*8ab0*/  FADD.FTZ R201, R185, R201 ;  /* 0x000000c9b9c97221 */ /* 0x000fe20000010000 */
[----:B------:R-:W-:-:S03]  /*8ac0*/  FADD.FTZ R196, R205, R196 ;  /* 0x000000c4cdc47221 */ /* 0x000fc60000010000 */
[----:B------:R-:W-:Y:S01]  /*8ad0*/  FADD.FTZ R201, R184, R201 ;  /* 0x000000c9b8c97221 */ /* 0x000fe20000010000 */
[----:B---3--:R-:W-:Y:S01]  /*8ae0*/  HMMA.16816.F32.BF16 R160, R8, R20, R160 ;  /* 0x0000001408a0723c */ /* 0x008fe200000418a0 */
[----:B------:R-:W-:Y:S02]  /*8af0*/  FADD.FTZ R246, R204, R196 ;  /* 0x000000c4ccf67221 */ /* 0x000fe40000010000 */
[----:B------:R-:W-:-:S03]  /*8b00*/  FADD.FTZ R247, R182, R201 ;  /* 0x000000c9b6f77221 */ /* 0x000fc60000010000 */
[C---:B------:R-:W-:Y:S01]  /*8b10*/  HMMA.16816.F32.BF16 R156, R8.reuse, R22, R156 ;  /* 0x00000016089c723c */ /* 0x040fe2000004189c */
[----:B------:R-:W1:Y:S05]  /*8b20*/  LDSM.16.MT88.4 R20, [R228+0x1b000] ;  /* 0x01b00000e414783b */ /* 0x000e6a0000004200 */
[C---:B-----5:R-:W-:Y:S06]  /*8b30*/  HMMA.16816.F32.BF16 R44, R8.reuse, R4, R44 ;  /* 0x00000004082c723c */ /* 0x060fec000004182c */
        /* <DEDUP_REMOVED lines=30> */
[----:B------:R-:W-:-:S04]  /*8d20*/  LOP3.LUT R25, R34, 0xffff, RZ, 0xc0, !PT ;  /* 0x0000ffff22197812 */ /* 0x000fc800078ec0ff */
[----:B------:R-:W-:Y:S01]  /*8d30*/  SHF.R.U32.HI R25, RZ, 0x8, R25 ;  /* 0x00000008ff197819 */ /* 0x000fe20000011619 */
[----:B-1----:R-:W-:Y:S01]  /*8d40*/  HMMA.16816.F32.BF16 R124, R8, R20, R124 ;  /* 0x00000014087c723c */ /* 0x002fe2000004187c */
[----:B------:R-:W-:-:S05]  /*8d50*/  SHF.R.U32.HI R27, RZ, 0x10, R34 ;  /* 0x00000010ff1b7819 */ /* 0x000fca0000011622 */
[C---:B------:R-:W-:Y:S01]  /*8d60*/  HMMA.16816.F32.BF16 R128, R8.reuse, R22, R128 ;  /* 0x000000160880723c */ /* 0x040fe20000041880 */
[----:B------:R-:W1:Y:S05]  /*8d70*/  LDSM.16.MT88.4 R20, [R224+0x1f000] ;  /* 0x01f00000e014783b */ /* 0x000e6a0000004200 */
[C---:B--2---:R-:W-:Y:S06]  /*8d80*/  HMMA.16816.F32.BF16 R152, R8.reuse, R4, R152 ;  /* 0x000000040898723c */ /* 0x044fec0000041898 */
[----:B------:R-:W-:Y:S01]  /*8d90*/  HMMA.16816.F32.BF16 R132, R8, R6, R132 ;  /* 0x000000060884723c */ /* 0x000fe20000041884 */
[----:B------:R-:W-:-:S02]  /*8da0*/  LOP3.LUT R5, R32, 0xffff, RZ, 0xc0, !PT ;  /* 0x0000ffff20057812 */ /* 0x000fc400078ec0ff */
[--C-:B------:R-:W-:Y:S02]  /*8db0*/  SHF.R.U32.HI R4, RZ, 0x10, R32.reuse ;  /* 0x00000010ff047819 */ /* 0x100fe40000011620 */
[----:B------:R-:W-:Y:S01]  /*8dc0*/  SHF.R.U32.HI R24, RZ, 0x8, R5 ;  /* 0x00000008ff187819 */ /* 0x000fe20000011605 */
[C---:B---3--:R-:W-:Y:S01]  /*8dd0*/  HMMA.16816.F32.BF16 R136, R8.reuse, R28, R136 ;  /* 0x0000001c0888723c */ /* 0x048fe20000041888 */
[----:B------:R-:W-:Y:S02]  /*8de0*/  LOP3.LUT R26, R4, 0xff, RZ, 0xc0, !PT ;  /* 0x000000ff041a7812 */ /* 0x000fe400078ec0ff */
[----:B------:R-:W-:Y:S02]  /*8df0*/  LOP3.LUT R6, R32, 0xff, RZ, 0xc0, !PT ;  /* 0x000000ff20067812 */ /* 0x000fe400078ec0ff */
[----:B------:R-:W-:Y:S01]  /*8e00*/  SHF.R.U32.HI R7, RZ, 0x18, R32 ;  /* 0x00000018ff077819 */ /* 0x000fe20000011620 */
[----:B------:R-:W-:Y:S01]  /*8e10*/  HMMA.16816.F32.BF16 R148, R8, R30, R148 ;  /* 0x0000001e0894723c */ /* 0x000fe20000041894 */
[----:B------:R-:W-:Y:S01]  /*8e20*/  LOP3.LUT R5, R34, 0xff, RZ, 0xc0, !PT ;  /* 0x000000ff22057812 */ /* 0x000fe200078ec0ff */
[----:B------:R-:W-:Y:S01]  /*8e30*/  LDSM.16.MT88.4 R28, [R224+0x19800] ;  /* 0x01980000e01c783b */ /* 0x000fe20000004200 */
[----:B------:R-:W-:-:S02]  /*8e40*/  LOP3.LUT R4, R27, 0xff, RZ, 0xc0, !PT ;  /* 0x000000ff1b047812 */ /* 0x000fc400078ec0ff */
[----:B------:R-:W-:Y:S02]  /*8e50*/  PRMT R6, R6, 0x5410, R24 ;  /* 0x0000541006067816 */ /* 0x000fe40000000018 */
[----:B------:R-:W-:Y:S02]  /*8e60*/  PRMT R7, R26, 0x5410, R7 ;  /* 0x000054101a077816 */ /* 0x000fe40000000007 */
[----:B------:R-:W-:Y:S02]  /*8e70*/  PRMT R5, R5, 0x5410, R25 ;  /* 0x0000541005057816 */ /* 0x000fe40000000019 */
[----:B------:R-:W2:Y:S01]  /*8e80*/  LDSM.16.MT88.4 R24, [R228+0x1b800] ;  /* 0x01b80000e418783b */ /* 0x000ea20000004200 */
[----:B------:R-:W-:Y:S02]  /*8e90*/  SHF.R.U32.HI R34, RZ, 0x18, R34 ;  /* 0x00000018ff227819 */ /* 0x000fe40000011622 */
[--C-:B------:R-:W-:Y:S02]  /*8ea0*/  HSET2.LE.AND R6, R6, R181.reuse, PT ;  /* 0x000000b506067233 */ /* 0x100fe40003803000 */
[----:B------:R-:W-:Y:S01]  /*8eb0*/  PRMT R34, R4, 0x5410, R34 ;  /* 0x0000541004227816 */ /* 0x000fe20000000022 */
[----:B-1----:R-:W-:Y:S01]  /*8ec0*/  HMMA.16816.F32.BF16 R140, R8, R20, R140 ;  /* 0x00000014088c723c */ /* 0x002fe2000004188c */
[----:B------:R-:W-:-:S02]  /*8ed0*/  HSET2.LE.AND R4, R5, R181, PT ;  /* 0x000000b505047233 */ /* 0x000fc40003803000 */
[--C-:B------:R-:W-:Y:S02]  /*8ee0*/  HSET2.LE.AND R7, R7, R181.reuse, PT ;  /* 0x000000b507077233 */ /* 0x100fe40003803000 */
[----:B------:R-:W-:Y:S01]  /*8ef0*/  HSET2.LE.AND R5, R34, R181, PT ;  /* 0x000000b522057233 */ /* 0x000fe20003803000 */
[----:B------:R-:W-:Y:S01]  /*8f00*/  HMMA.16816.F32.BF16 R144, R8, R22, R144 ;  /* 0x000000160890723c */ /* 0x000fe20000041890 */
[----:B------:R-:W-:Y:S01]  /*8f10*/  F2FP.BF16.F32.PACK_AB R20, R203, R183 ;  /* 0x000000b7cb14723e */ /* 0x000fe200000010ff */
[----:B------:R-:W1:Y:S01]  /*8f20*/  LDSM.16.MT88.4 R32, [R225+0x19800] ;  /* 0x01980000e120783b */ /* 0x000e620000004200 */
[----:B------:R-:W-:Y:S02]  /*8f30*/  F2FP.BF16.F32.PACK_AB R21, R185, R186 ;  /* 0x000000bab915723e */ /* 0x000fe400000010ff */
[----:B------:R-:W-:Y:S02]  /*8f40*/  LOP3.LUT R5, R5, R20, RZ, 0xc0, !PT ;  /* 0x0000001405057212 */ /* 0x000fe400078ec0ff */
[----:B------:R-:W-:-:S02]  /*8f50*/  F2FP.BF16.F32.PACK_AB R20, R182, R184 ;  /* 0x000000b8b614723e */ /* 0x000fc400000010ff */
[----:B------:R-:W-:Y:S02]  /*8f60*/  F2FP.BF16.F32.PACK_AB R8, R204, R205 ;  /* 0x000000cdcc08723e */ /* 0x000fe400000010ff */
[----:B------:R-:W-:Y:S02]  /*8f70*/  LOP3.LUT R4, R4, R21, RZ, 0xc0, !PT ;  /* 0x0000001504047212 */ /* 0x000fe400078ec0ff */
[----:B------:R-:W-:Y:S02]  /*8f80*/  LOP3.LUT R6, R6, R20, RZ, 0xc0, !PT ;  /* 0x0000001406067212 */ /* 0x000fe400078ec0ff */
[----:B------:R-:W-:Y:S01]  /*8f90*/  LOP3.LUT R7, R7, R8, RZ, 0xc0, !PT ;  /* 0x0000000807077212 */ /* 0x000fe200078ec0ff */
[----:B------:R-:W3:Y:S04]  /*8fa0*/  LDSM.16.MT88.4 R20, [R226+0x1b800] ;  /* 0x01b80000e214783b */ /* 0x000ee80000004200 */
[----:B------:R-:W4:Y:S02]  /*8fb0*/  LDSM.16.MT88.4 R8, [R225+0x1b800] ;  /* 0x01b80000e108783b */ /* 0x000f240000004200 */
        /* <DEDUP_REMOVED lines=27> */
[C---:B------:R-:W-:Y:S06]  /*9170*/  HMMA.16816.F32.BF16 R92, R4.reuse, R168, R92 ;  /* 0x000000a8045c723c */ /* 0x040fec000004185c */
[C---:B------:R-:W-:Y:S06]  /*9180*/  HMMA.16816.F32.BF16 R96, R4.reuse, R170, R96 ;  /* 0x000000aa0460723c */ /* 0x040fec0000041860 */
[C---:B-1----:R-:W-:Y:S06]  /*9190*/  HMMA.16816.F32.BF16 R100, R4.reuse, R32, R100 ;  /* 0x000000200464723c */ /* 0x042fec0000041864 */
[C---:B------:R-:W-:Y:S06]  /*91a0*/  HMMA.16816.F32.BF16 R104, R4.reuse, R34, R104 ;  /* 0x000000220468723c */ /* 0x040fec0000041868 */
[C---:B------:R-:W-:Y:S06]  /*91b0*/  HMMA.16816.F32.BF16 R108, R4.reuse, R28, R108 ;  /* 0x0000001c046c723c */ /* 0x040fec000004186c */
[C---:B------:R-:W-:Y:S06]  /*91c0*/  HMMA.16816.F32.BF16 R112, R4.reuse, R30, R112 ;  /* 0x0000001e0470723c */ /* 0x040fec0000041870 */
[C---:B---3--:R-:W-:Y:S06]  /*91d0*/  HMMA.16816.F32.BF16 R124, R4.reuse, R20, R124 ;  /* 0x00000014047c723c */ /* 0x048fec000004187c */
[C---:B------:R-:W-:Y:S06]  /*91e0*/  HMMA.16816.F32.BF16 R128, R4.reuse, R22, R128 ;  /* 0x000000160480723c */ /* 0x040fec0000041880 */
[C---:B----4-:R-:W-:Y:S06]  /*91f0*/  HMMA.16816.F32.BF16 R152, R4.reuse, R8, R152 ;  /* 0x000000080498723c */ /* 0x050fec0000041898 */
[C---:B------:R-:W-:Y:S06]  /*9200*/  HMMA.16816.F32.BF16 R132, R4.reuse, R10, R132 ;  /* 0x0000000a0484723c */ /* 0x040fec0000041884 */
[C---:B-----5:R-:W-:Y:S06]  /*9210*/  HMMA.16816.F32.BF16 R136, R4.reuse, R164, R136 ;  /* 0x000000a40488723c */ /* 0x060fec0000041888 */
[----:B------:R-:W-:Y:S01]  /*9220*/  HMMA.16816.F32.BF16 R148, R4, R166, R148 ;  /* 0x000000a60494723c */ /* 0x000fe20000041894 */
[----:B------:R-:W-:-:S05]  /*9230*/  MOV R164, R2 ;  /* 0x0000000200a47202 */ /* 0x000fca0000000f00 */
        /* <DEDUP_REMOVED lines=31> */
[----:B------:R-:W-:Y:S03]  /*9430*/  LDGSTS.E.BYPASS.LTC128B.128 [R235+0x1a000], desc[UR32][R8.64+0x80] ;  /* 0x1a00008008eb7fae */ /* 0x000fe6000b901d60 */
[----:B------:R-:W-:Y:S01]  /*9440*/  VIADD R3, R19, 0x8 ;  /* 0x0000000813037836 */ /* 0x000fe20000000000 */
[----:B------:R-:W-:Y:S04]  /*9450*/  LDGSTS.E.BYPASS.LTC128B.128 [R235+0x1c000], desc[UR32][R8.64+0x100] ;  /* 0x1c00010008eb7fae */ /* 0x000fe8000b901d60 */
[C---:B------:R-:W-:Y:S01]  /*9460*/  ISETP.GE.AND P1, PT, R3.reuse, R18, PT ;  /* 0x000000120300720c */ /* 0x040fe20003f26270 */
[----:B------:R-:W-:Y:S01]  /*9470*/  LDGSTS.E.BYPASS.LTC128B.128 [R235+0x1e000], desc[UR32][R8.64+0x180] ;  /* 0x1e00018008eb7fae */ /* 0x000fe2000b901d60 */
[----:B------:R-:W-:Y:S01]  /*9480*/  ISETP.GE.AND P3, PT, R3, R17, PT ;  /* 0x000000110300720c */ /* 0x000fe20003f66270 */
[----:B------:R-:W-:-:S02]  /*9490*/  VIADD R3, R19, 0x11 ;  /* 0x0000001113037836 */ /* 0x000fc40000000000 */
[----:B------:R-:W-:Y:S04]  /*94a0*/  LDGSTS.E.BYPASS.LTC128B.128 [R235+0x19000], desc[UR32][R10.64] ;  /* 0x190000000aeb7fae */ /* 0x000fe8000b901d60 */
[----:B------:R-:W-:Y:S04]  /*94b0*/  LDGSTS.E.BYPASS.LTC128B.128 [R235+0x1b000], desc[UR32][R10.64+0x80] ;  /* 0x1b0000800aeb7fae */ /* 0x000fe8000b901d60 */
[----:B------:R-:W-:Y:S04]  /*94c0*/  LDGSTS.E.BYPASS.LTC128B.128 [R235+0x1d000], desc[UR32][R10.64+0x100] ;  /* 0x1d0001000aeb7fae */ /* 0x000fe8000b901d60 */
[----:B------:R1:W-:Y:S04]  /*94d0*/  LDGSTS.E.BYPASS.LTC128B.128 [R235+0x1f000], desc[UR32][R10.64+0x180] ;  /* 0x1f0001800aeb7fae */ /* 0x0003e8000b901d60 */
[----:B------:R-:W-:Y:S04]  /*94e0*/  LDSM.16.M88.4 R176, [R234] ;  /* 0x00000000eab0783b */ /* 0x000fe80000000200 */
[----:B------:R-:W2:Y:S04]  /*94f0*/  LDSM.16.M88.4 R20, [R233+0x10000] ;  /* 0x01000000e914783b */ /* 0x000ea80000000200 */
[----:B------:R-:W1:Y:S04]  /*9500*/  LDSM.16.M88.4 R4, [R233+0x10800] ;  /* 0x01080000e904783b */ /* 0x000e680000000200 */
[----:B------:R-:W3:Y:S04]  /*9510*/  LDSM.16.M88.4 R184, [R233+0x11000] ;  /* 0x01100000e9b8783b */ /* 0x000ee80000000200 */
[----:B------:R-:W4:Y:S04]  /*9520*/  LDSM.16.M88.4 R172, [R233+0x11800] ;  /* 0x01180000e9ac783b */ /* 0x000f280000000200 */
[----:B------:R-:W-:Y:S04]  /*9530*/  LDSM.16.M88.4 R28, [R232] ;  /* 0x00000000e81c783b */ /* 0x000fe80000000200 */
[----:B------:R-:W5:Y:S04]  /*9540*/  LDSM.16.M88.4 R164, [R231] ;  /* 0x00000000e7a4783b */ /* 0x000f680000000200 */
[----:B------:R-:W5:Y:S04]  /*9550*/  LDSM.16.M88.4 R196, [R223] ;  /* 0x00000000dfc4783b */ /* 0x000f680000000200 */
[----:B------:R-:W5:Y:S04]  /*9560*/  LDSM.16.M88.4 R168, [R222] ;  /* 0x00000000dea8783b */ /* 0x000f680000000200 */
[----:B------:R-:W5:Y:S04]  /*9570*/  LDSM.16.M88.4 R32, [R221] ;  /* 0x00000000dd20783b */ /* 0x000f680000000200 */
[----:B------:R-:W-:Y:S01]  /*9580*/  LDSM.16.M88.4 R192, [R227+0x10000] ;  /* 0x01000000e3c0783b */ /* 0x000fe20000000200 */
[C---:B--2---:R-:W-:Y:S03]  /*9590*/  HMMA.16816.F32.BF16 R24, R176.reuse, R20, RZ ;  /* 0x00000014b018723c */ /* 0x044fe600000418ff */
[----:B------:R-:W-:Y:S04]  /*95a0*/  LDSM.16.M88.4 R200, [R227+0x11000] ;  /* 0x01100000e3c8783b */ /* 0x000fe80000000200 */
[----:B------:R-:W0:Y:S01]  /*95b0*/  LDGDEPBAR ;  /* 0x00000000000079af */ /* 0x000e220000000000 */
[C---:B------:R-:W-:Y:S06]  /*95c0*/  HMMA.16816.F32.BF16 R20, R176.reuse, R22, RZ ;  /* 0x00000016b014723c */ /* 0x040fec00000418ff */
[C---:B-1----:R-:W-:Y:S06]  /*95d0*/  HMMA.16816.F32.BF16 R8, R176.reuse, R4, RZ ;  /* 0x00000004b008723c */ /* 0x042fec00000418ff */
[C---:B------:R-:W-:Y:S06]  /*95e0*/  HMMA.16816.F32.BF16 R4, R176.reuse, R6, RZ ;  /* 0x00000006b004723c */ /* 0x040fec00000418ff */
[C---:B---3--:R-:W-:Y:S06]  /*95f0*/  HMMA.16816.F32.BF16 R188, R176.reuse, R184, RZ ;  /* 0x000000b8b0bc723c */ /* 0x048fec00000418ff */
[C---:B------:R-:W-:Y:S06]  /*9600*/  HMMA.16816.F32.BF16 R184, R176.reuse, R186, RZ ;  /* 0x000000bab0b8723c */ /* 0x040fec00000418ff */
[C---:B----4-:R-:W-:Y:S06]  /*9610*/  HMMA.16816.F32.BF16 R180, R176.reuse, R172, RZ ;  /* 0x000000acb0b4723c */ /* 0x050fec00000418ff */
[----:B------:R-:W-:Y:S01]  /*9620*/  HMMA.16816.F32.BF16 R176, R176, R174, RZ ;  /* 0x000000aeb0b0723c */ /* 0x000fe200000418ff */
[----:B------:R-:W1:Y:S05]  /*9630*/  LDSM.16.M88.4 R172, [R230] ;  /* 0x00000000e6ac783b */ /* 0x000e6a0000000200 */
[C---:B-----5:R-:W-:Y:S06]  /*9640*/  HMMA.16816.F32.BF16 R24, R28.reuse, R164, R24 ;  /* 0x000000a41c18723c */ /* 0x060fec0000041818 */
[C---:B------:R-:W-:Y:S01]  /*9650*/  HMMA.16816.F32.BF16 R20, R28.reuse, R166, R20 ;  /* 0x000000a61c14723c */ /* 0x040fe20000041814 */
[----:B------:R-:W2:Y:S05]  /*9660*/  LDSM.16.M88.4 R164, [R227+0x10800] ;  /* 0x01080000e3a4783b */ /* 0x000eaa0000000200 */
[C---:B------:R-:W-:Y:S06]  /*9670*/  HMMA.16816.F32.BF16 R8, R28.reuse, R196, R8 ;  /* 0x000000c41c08723c */ /* 0x040fec0000041808 */
[C---:B------:R-:W-:Y:S01]  /*9680*/  HMMA.16816.F32.BF16 R4, R28.reuse, R198, R4 ;  /* 0x000000c61c04723c */ /* 0x040fe20000041804 */
[----:B------:R-:W3:Y:S05]  /*9690*/  LDSM.16.M88.4 R196, [R227+0x11800] ;  /* 0x01180000e3c4783b */ /* 0x000eea0000000200 */
[C---:B------:R-:W-:Y:S06]  /*96a0*/  HMMA.16816.F32.BF16 R188, R28.reuse, R168, R188 ;  /* 0x000000a81cbc723c */ /* 0x040fec00000418bc */
[C---:B------:R-:W-:Y:S01]  /*96b0*/  HMMA.16816.F32.BF16 R184, R28.reuse, R170, R184 ;  /* 0x000000aa1cb8723c */ /* 0x040fe200000418b8 */
[----:B------:R-:W-:Y:S05]  /*96c0*/  LDSM.16.M88.4 R168, [R220+0x800] ;  /* 0x00080000dca8783b */ /* 0x000fea0000000200 */
[C---:B------:R-:W-:Y:S06]  /*96d0*/  HMMA.16816.F32.BF16 R180, R28.reuse, R32, R180 ;  /* 0x000000201cb4723c */ /* 0x040fec00000418b4 */
[----:B------:R-:W-:Y:S01]  /*96e0*/  HMMA.16816.F32.BF16 R176, R28, R34, R176 ;  /* 0x000000221cb0723c */ /* 0x000fe200000418b0 */
[----:B------:R-:W-:Y:S04]  /*96f0*/  LDSM.16.M88.4 R32, [R229] ;  /* 0x00000000e520783b */ /* 0x000fe80000000200 */
[----:B------:R-:W4:Y:S01]  /*9700*/  LDSM.16.M88.4 R28, [R220] ;  /* 0x00000000dc1c783b */ /* 0x000f220000000200 */
        /* <DEDUP_REMOVED lines=21> */
[----:B------:R-:W-:Y:S05]  /*9860*/  LDSM.16.M88.4 R192, [R219] ;  /* 0x00000000dbc0783b */ /* 0x000fea0000000200 */
[C---:B--2---:R-:W-:Y:S06]  /*9870*/  HMMA.16816.F32.BF16 R180, R32.reuse, R164, R180 ;  /* 0x000000a420b4723c */ /* 0x044fec00000418b4 */
[----:B------:R-:W-:Y:S01]  /*9880*/  HMMA.16816.F32.BF16 R176, R32, R166, R176 ;  /* 0x000000a620b0723c */ /* 0x000fe200000418b0 */
[----:B------:R-:W1:Y:S04]  /*9890*/  LDSM.16.M88.4 R164, [R232+0x4000] ;  /* 0x00400000e8a4783b */ /* 0x000e680000000200 */
[----:B------:R-:W2:Y:S01]  /*98a0*/  LDSM.16.M88.4 R32, [R218] ;  /* 0x00000000da20783b */ /* 0x000ea20000000200 */
[C---:B---3--:R-:W-:Y:S06]  /*98b0*/  HMMA.16816.F32.BF16 R8, R28.reuse, R172, R8 ;  /* 0x000000ac1c08723c */ /* 0x048fec0000041808 */
[C---:B------:R-:W-:Y:S01]  /*98c0*/  HMMA.16816.F32.BF16 R4, R28.reuse, R174, R4 ;  /* 0x000000ae1c04723c */ /* 0x040fe20000041804 */
[----:B------:R-:W3:Y:S05]  /*98d0*/  LDSM.16.M88.4 R172, [R217] ;  /* 0x00000000d9ac783b */ /* 0x000eea0000000200 */
[C---:B----4-:R-:W-:Y:S06]  /*98e0*/  HMMA.16816.F32.BF16 R188, R28.reuse, R168, R188 ;  /* 0x000000a81cbc723c */ /* 0x050fec00000418bc */
[C---:B------:R-:W-:Y:S01]  /*98f0*/  HMMA.16816.F32.BF16 R184, R28.reuse, R170, R184 ;  /* 0x000000aa1cb8723c */ /* 0x040fe200000418b8 */
[----:B------:R-:W4:Y:S05]  /*9900*/  LDSM.16.M88.4 R168, [R216] ;  /* 0x00000000d8a8783b */ /* 0x000f2a0000000200 */
[C---:B------:R-:W-:Y:S06]  /*9910*/  HMMA.16816.F32.BF16 R24, R28.reuse, R200, R24 ;  /* 0x000000c81c18723c */ /* 0x040fec0000041818 */
[C---:B------:R-:W-:Y:S01]  /*9920*/  HMMA.16816.F32.BF16 R20, R28.reuse, R202, R20 ;  /* 0x000000ca1c14723c */ /* 0x040fe20000041814 */
[----:B------:R-:W-:Y:S05]  /*9930*/  LDSM.16.M88.4 R200, [R227+0x12000] ;  /* 0x01200000e3c8783b */ /* 0x000fea0000000200 */
[C---:B------:R-:W-:Y:S06]  /*9940*/  HMMA.16816.F32.BF16 R180, R28.reuse, R196, R180 ;  /* 0x000000c41cb4723c */ /* 0x040fec00000418b4 */
[----:B------:R-:W-:Y:S01]  /*9950*/  HMMA.16816.F32.BF16 R176, R28, R198, R176 ;  /* 0x000000c61cb0723c */ /* 0x000fe200000418b0 */
[----:B------:R-:W5:Y:S04]  /*9960*/  LDSM.16.M88.4 R28, [R230+0x4000] ;  /* 0x00400000e61c783b */ /* 0x000f680000000200 */
        /* <DEDUP_REMOVED lines=38> */
[----:B------:R-:W4:Y:S04]  /*9bd0*/  LDSM.16.M88.4 R172, [R232+0x8000] ;  /* 0x00800000e8ac783b */ /* 0x000f280000000200 */
[----:B------:R-:W-:Y:S01]  /*9be0*/  LDSM.16.M88.4 R196, [R213] ;  /* 0x00000000d5c4783b */ /* 0x000fe20000000200 */
        /* <DEDUP_REMOVED lines=8> */
[----:B------:R-:W-:Y:S05]  /*9c70*/  LDSM.16.M88.4 R168, [R227+0x14800] ;  /* 0x01480000e3a8783b */ /* 0x000fea0000000200 */
[C---:B---3--:R-:W-:Y:S06]  /*9c80*/  HMMA.16816.F32.BF16 R180, R28.reuse, R164, R180 ;  /* 0x000000a41cb4723c */ /* 0x048fec00000418b4 */
[----:B------:R-:W-:Y:S01]  /*9c90*/  HMMA.16816.F32.BF16 R176, R28, R166, R176 ;  /* 0x000000a61cb0723c */ /* 0x000fe200000418b0 */
[----:B------:R-:W-:Y:S04]  /*9ca0*/  LDSM.16.M88.4 R28, [R230+0x8000] ;  /* 0x00800000e61c783b */ /* 0x000fe80000000200 */
[----:B------:R-:W2:Y:S01]  /*9cb0*/  LDSM.16.M88.4 R164, [R227+0x14000] ;  /* 0x01400000e3a4783b */ /* 0x000ea20000000200 */
[C---:B----4-:R-:W-:Y:S06]  /*9cc0*/  HMMA.16816.F32.BF16 R24, R172.reuse, R200, R24 ;  /* 0x000000c8ac18723c */ /* 0x050fec0000041818 */
        /* <DEDUP_REMOVED lines=8> */
[C---:B-----5:R-:W-:Y:S06]  /*9d50*/  HMMA.16816.F32.BF16 R180, R172.reuse, R192, R180 ;  /* 0x000000c0acb4723c */ /* 0x060fec00000418b4 */
        /* <DEDUP_REMOVED lines=9> */
[C---:B---3--:R-:W-:Y:S06]  /*9df0*/  HMMA.16816.F32.BF16 R188, R28.reuse, R200, R188 ;  /* 0x000000c81cbc723c */ /* 0x048fec00000418bc */
[C---:B------:R-:W-:Y:S01]  /*9e00*/  HMMA.16816.F32.BF16 R184, R28.reuse, R202, R184 ;  /* 0x000000ca1cb8723c */ /* 0x040fe200000418b8 */
[----:B------:R-:W-:Y:S05]  /*9e10*/  LDSM.16.M88.4 R200, [R234+0xc000] ;  /* 0x00c00000eac8783b */ /* 0x000fea0000000200 */
[C---:B-1----:R-:W-:Y:S06]  /*9e20*/  HMMA.16816.F32.BF16 R180, R28.reuse, R32, R180 ;  /* 0x000000201cb4723c */ /* 0x042fec00000418b4 */
        /* <DEDUP_REMOVED lines=33> */
[C---:B-1----:R-:W-:Y:S06]  /*a040*/  HMMA.16816.F32.BF16 R188, R172.reuse, R32, R188 ;  /* 0x00000020acbc723c */ /* 0x042fec00000418bc */
[C---:B------:R-:W-:Y:S01]  /*a050*/  HMMA.16816.F32.BF16 R184, R172.reuse, R34, R184 ;  /* 0x00000022acb8723c */ /* 0x040fe200000418b8 */
[----:B------:R-:W1:Y:S05]  /*a060*/  LDSM.16.M88.4 R32, [R220+0x6000] ;  /* 0x00600000dc20783b */ /* 0x000e6a0000000200 */
[C---:B------:R-:W-:Y:S01]  /*a070*/  HMMA.16816.F32.BF16 R24, R172.reuse, R168, R24 ;  /* 0x000000a8ac18723c */ /* 0x040fe20000041818 */
[----:B------:R-:W4:Y:S05]  /*a080*/  LDSM.16.M88.4 R168, [R227+0x17000] ;  /* 0x01700000e3a8783b */ /* 0x000f2a0000000200 */
[C---:B---3--:R-:W-:Y:S06]  /*a090*/  HMMA.16816.F32.BF16 R180, R172.reuse, R28, R180 ;  /* 0x0000001cacb4723c */ /* 0x048fec00000418b4 */
[----:B------:R-:W-:Y:S01]  /*a0a0*/  HMMA.16816.F32.BF16 R200, R172, R30, R200 ;  /* 0x0000001eacc8723c */ /* 0x000fe200000418c8 */
[----:B------:R-:W3:Y:S04]  /*a0b0*/  LDSM.16.M88.4 R28, [R220+0x6800] ;  /* 0x00680000dc1c783b */ /* 0x000ee80000000200 */
[----:B------:R-:W5:Y:S01]  /*a0c0*/  LDSM.16.M88.4 R172, [R227+0x17800] ;  /* 0x01780000e3ac783b */ /* 0x000f620000000200 */
[C---:B--2---:R-:W-:Y:S06]  /*a0d0*/  HMMA.16816.F32.BF16 R20, R192.reuse, R178, R20 ;  /* 0x000000b2c014723c */ /* 0x044fec0000041814 */
[C---:B------:R-:W-:Y:S06]  /*a0e0*/  HMMA.16816.F32.BF16 R8, R192.reuse, R196, R8 ;  /* 0x000000c4c008723c */ /* 0x040fec0000041808 */
[C---:B------:R-:W-:Y:S01]  /*a0f0*/  HMMA.16816.F32.BF16 R24, R192.reuse, R176, R24 ;  /* 0x000000b0c018723c */ /* 0x040fe20000041818 */
[----:B------:R-:W2:Y:S05]  /*a100*/  LDSM.16.M88.4 R176, [R220+0x7000] ;  /* 0x00700000dcb0783b */ /* 0x000eaa0000000200 */
[----:B------:R-:W-:Y:S06]  /*a110*/  HMMA.16816.F32.BF16 R4, R192, R198, R4 ;  /* 0x000000c6c004723c */ /* 0x000fec0000041804 */
[----:B-1----:R-:W-:Y:S06]  /*a120*/  HMMA.16816.F32.BF16 R20, R164, R34, R20 ;  /* 0x00000022a414723c */ /* 0x002fec0000041814 */
[----:B----4-:R-:W-:Y:S06]  /*a130*/  HMMA.16816.F32.BF16 R188, R192, R168, R188 ;  /* 0x000000a8c0bc723c */ /* 0x010fec00000418bc */
[C---:B---3--:R-:W-:Y:S06]  /*a140*/  HMMA.16816.F32.BF16 R8, R164.reuse, R28, R8 ;  /* 0x0000001ca408723c */ /* 0x048fec0000041808 */
[----:B------:R-:W-:Y:S01]  /*a150*/  HMMA.16816.F32.BF16 R24, R164, R32, R24 ;  /* 0x00000020a418723c */ /* 0x000fe20000041818 */
[C---:B------:R-:W-:Y:S01]  /*a160*/  VIADD R28, R19.reuse, 0x1 ;  /* 0x00000001131c7836 */ /* 0x040fe20000000000 */
[----:B------:R-:W1:Y:S01]  /*a170*/  LDSM.16.M88.4 R32, [R220+0x7800] ;  /* 0x00780000dc20783b */ /* 0x000e620000000200 */
[----:B------:R-:W-:Y:S01]  /*a180*/  VIADD R29, R19, 0x9 ;  /* 0x00000009131d7836 */ /* 0x000fe20000000000 */
[----:B------:R-:W-:-:S04]  /*a190*/  DEPBAR.LE SB0, 0x0 ;  /* 0x000080000000791a */ /* 0x000fc80000000000 */
[----:B------:R-:W-:Y:S01]  /*a1a0*/  HMMA.16816.F32.BF16 R4, R164, R30, R4 ;  /* 0x0000001ea404723c */ /* 0x000fe20000041804 */
[CC--:B------:R-:W-:Y:S02]  /*a1b0*/  ISETP.GE.AND P6, PT, R28.reuse, R18.reuse, PT ;  /* 0x000000121c00720c */ /* 0x0c0fe40003fc6270 */
[-C--:B------:R-:W-:Y:S01]  /*a1c0*/  ISETP.GE.AND P0, PT, R28, R17.reuse, PT ;  /* 0x000000111c00720c */ /* 0x080fe20003f06270 */
[----:B------:R-:W-:Y:S01]  /*a1d0*/  VIADD R28, R19, 0x10 ;  /* 0x00000010131c7836 */ /* 0x000fe20000000000 */
[-C--:B------:R-:W-:Y:S01]  /*a1e0*/  ISETP.GE.AND P4, PT, R29, R18.reuse, PT ;  /* 0x000000121d00720c */ /* 0x080fe20003f86270 */
[C---:B------:R-:W-:Y:S01]  /*a1f0*/  HMMA.16816.F32.BF16 R184, R192.reuse, R170, R184 ;  /* 0x000000aac0b8723c */ /* 0x040fe200000418b8 */
[----:B------:R-:W-:Y:S02]  /*a200*/  FSEL R22, R22, -INF , !P3 ;  /* 0xff80000016167808 */ /* 0x000fe40005800000 */
[----:B------:R-:W-:Y:S02]  /*a210*/  FSEL R21, R21, -INF , !P4 ;  /* 0xff80000015157808 */ /* 0x000fe40006000000 */
[CC--:B------:R-:W-:Y:S01]  /*a220*/  ISETP.GE.AND P3, PT, R3.reuse, R18.reuse, PT ;  /* 0x000000120300720c */ /* 0x0c0fe20003f66270 */
[C---:B-----5:R-:W-:Y:S01]  /*a230*/  HMMA.16816.F32.BF16 R180, R192.reuse, R172, R180 ;  /* 0x000000acc0b4723c */ /* 0x060fe200000418b4 */
[-C--:B------:R-:W-:Y:S01]  /*a240*/  ISETP.GE.AND P4, PT, R3, R17.reuse, PT ;  /* 0x000000110300720c */ /* 0x080fe20003f86270 */
[----:B------:R-:W-:Y:S01]  /*a250*/  VIADD R3, R19, 0x18 ;  /* 0x0000001813037836 */ /* 0x000fe20000000000 */
[----:B------:R-:W-:Y:S01]  /*a260*/  ISETP.GE.AND P2, PT, R29, R17, PT ;  /* 0x000000111d00720c */ /* 0x000fe20003f46270 */
[----:B------:R-:W-:Y:S01]  /*a270*/  VIADD R29, R19, 0x19 ;  /* 0x00000019131d7836 */ /* 0x000fe20000000000 */
[----:B------:R-:W-:Y:S01]  /*a280*/  ISETP.GE.AND P5, PT, R28, R18, PT ;  /* 0x000000121c00720c */ /* 0x000fe20003fa6270 */
[----:B------:R-:W-:Y:S01]  /*a290*/  HMMA.16816.F32.BF16 R200, R192, R174, R200 ;  /* 0x000000aec0c8723c */ /* 0x000fe200000418c8 */
[----:B------:R-:W-:-:S02]  /*a2a0*/  FSEL R20, R20, -INF , !P1 ;  /* 0xff80000014147808 */ /* 0x000fc40004800000 */
[-C--:B------:R-:W-:Y:S02]  /*a2b0*/  ISETP.GE.AND P1, PT, R28, R17.reuse, PT ;  /* 0x000000111c00720c */ /* 0x080fe40003f26270 */
[----:B------:R-:W-:Y:S01]  /*a2c0*/  FSEL R23, R23, -INF , !P2 ;  /* 0xff80000017177808 */ /* 0x000fe20005000000 */
[C---:B--2---:R-:W-:Y:S01]  /*a2d0*/  HMMA.16816.F32.BF16 R188, R164.reuse, R176, R188 ;  /* 0x000000b0a4bc723c */ /* 0x044fe200000418bc */
[----:B------:R-:W-:Y:S02]  /*a2e0*/  FSEL R197, R8, -INF , !P5 ;  /* 0xff80000008c57808 */ /* 0x000fe40006800000 */
[C---:B------:R-:W-:Y:S02]  /*a2f0*/  ISETP.GE.AND P2, PT, R3.reuse, R18, PT ;  /* 0x000000120300720c */ /* 0x040fe40003f46270 */
[----:B------:R-:W-:Y:S01]  /*a300*/  ISETP.GE.AND P5, PT, R3, R17, PT ;  /* 0x000000110300720c */ /* 0x000fe20003fa6270 */
[----:B------:R-:W-:Y:S01]  /*a310*/  VIADD R3, R19, 0x20 ;  /* 0x0000002013037836 */ /* 0x000fe20000000000 */
[----:B------:R-:W-:Y:S01]  /*a320*/  FSEL R25, R25, -INF , !P6 ;  /* 0xff80000019197808 */ /* 0x000fe20007000000 */
[----:B------:R-:W-:Y:S01]  /*a330*/  HMMA.16816.F32.BF16 R184, R164, R178, R184 ;  /* 0x000000b2a4b8723c */ /* 0x000fe200000418b8 */
[----:B------:R-:W-:-:S02]  /*a340*/  FSEL R28, R10, -INF , !P1 ;  /* 0xff8000000a1c7808 */ /* 0x000fc40004800000 */
[----:B------:R-:W-:Y:S01]  /*a350*/  FSEL R206, R9, -INF , !P3 ;  /* 0xff80000009ce7808 */ /* 0x000fe20005800000 */
[----:B------:R-:W-:Y:S01]  /*a360*/  BAR.SYNC.DEFER_BLOCKING 0x0 ;  /* 0x0000000000007b1d */ /* 0x000fe20000010000 */
[-C--:B------:R-:W-:Y:S02]  /*a370*/  ISETP.GE.AND P6, PT, R19, R18.reuse, PT ;  /* 0x000000121300720c */ /* 0x080fe40003fc6270 */
[C---:B------:R-:W-:Y:S02]  /*a380*/  ISETP.GE.AND P1, PT, R29.reuse, R18, PT ;  /* 0x000000121d00720c */ /* 0x040fe40003f26270 */
[----:B------:R-:W-:Y:S01]  /*a390*/  ISETP.GE.AND P3, PT, R29, R17, PT ;  /* 0x000000111d00720c */ /* 0x000fe20003f66270 */
[----:B-1----:R-:W-:Y:S01]  /*a3a0*/  HMMA.16816.F32.BF16 R200, R164, R34, R200 ;  /* 0x00000022a4c8723c */ /* 0x002fe200000418c8 */
[----:B------:R-:W-:Y:S02]  /*a3b0*/  FSEL R29, R11, -INF , !P4 ;  /* 0xff8000000b1d7808 */ /* 0x000fe40006000000 */
[----:B------:R-:W-:-:S02]  /*a3c0*/  FSEL R27, R27, -INF , !P0 ;  /* 0xff8000001b1b7808 */ /* 0x000fc40004000000 */
[C---:B------:R-:W-:Y:S01]  /*a3d0*/  ISETP.GE.AND P4, PT, R3.reuse, R18, PT ;  /* 0x000000120300720c */ /* 0x040fe20003f86270 */
[----:B------:R-:W-:Y:S01]  /*a3e0*/  HMMA.16816.F32.BF16 R8, R164, R32, R180 ;  /* 0x00000020a408723c */ /* 0x000fe200000418b4 */
[----:B------:R-:W-:Y:S01]  /*a3f0*/  ISETP.GE.AND P0, PT, R3, R17, PT ;  /* 0x000000110300720c */ /* 0x000fe20003f06270 */
[----:B------:R-:W-:Y:S01]  /*a400*/  VIADD R3, R19, 0x21 ;  /* 0x0000002113037836 */ /* 0x000fe20000000000 */
[----:B------:R-:W-:Y:S02]  /*a410*/  FSEL R24, R24, -INF , !P6 ;  /* 0xff80000018187808 */ /* 0x000fe40007000000 */
[----:B------:R-:W-:Y:S02]  /*a420*/  FSEL R192, R4, -INF , !P2 ;  /* 0xff80000004c07808 */ /* 0x000fe40005000000 */
[----:B------:R-:W-:Y:S02]  /*a430*/  FMNMX.FTZ R4, R2, R24, !PT ;  /* 0x0000001802047209 */ /* 0x000fe40007810000 */
[----:B------:R-:W-:-:S02]  /*a440*/  ISETP.GE.AND P6, PT, R3, R18, PT ;  /* 0x000000120300720c */ /* 0x000fc40003fc6270 */
[-C--:B------:R-:W-:Y:S01]  /*a450*/  ISETP.GE.AND P2, PT, R3, R17.reuse, PT ;  /* 0x000000110300720c */ /* 0x080fe20003f46270 */
[----:B------:R-:W-:Y:S01]  /*a460*/  VIADD R3, R19, 0x28 ;  /* 0x0000002813037836 */ /* 0x000fe20000000000 */
[----:B------:R-:W-:Y:S02]  /*a470*/  FMNMX.FTZ R4, R25, R4, !PT ;  /* 0x0000000419047209 */ /* 0x000fe40007810000 */
[----:B------:R-:W-:Y:S02]  /*a480*/  FSEL R31, R6, -INF , !P5 ;  /* 0xff800000061f7808 */ /* 0x000fe40006800000 */
[----:B------:R-:W-:Y:S01]  /*a490*/  FSEL R207, R5, -INF , !P1 ;  /* 0xff80000005cf7808 */ /* 0x000fe20004800000 */
[----:B------:R-:W-:Y:S01]  /*a4a0*/  VIADD R5, R19, 0x30 ;  /* 0x0000003013057836 */ /* 0x000fe20000000000 */
[C---:B------:R-:W-:Y:S02]  /*a4b0*/  ISETP.GE.AND P5, PT, R3.reuse, R18, PT ;  /* 0x000000120300720c */ /* 0x040fe40003fa6270 */
[----:B------:R-:W-:-:S02]  /*a4c0*/  ISETP.GE.AND P1, PT, R3, R17, PT ;  /* 0x000000110300720c */ /* 0x000fc40003f26270 */
[----:B------:R-:W-:Y:S01]  /*a4d0*/  FMNMX.FTZ R3, R20, R4, !PT ;  /* 0x0000000414037209 */ /* 0x000fe20007810000 */
[----:B------:R-:W-:Y:S01]  /*a4e0*/  VIADD R4, R19, 0x29 ;  /* 0x0000002913047836 */ /* 0x000fe20000000000 */
[----:B------:R-:W-:Y:S02]  /*a4f0*/  FSEL R30, R7, -INF , !P3 ;  /* 0xff800000071e7808 */ /* 0x000fe40005800000 */
[----:B------:R-:W-:Y:S02]  /*a500*/  FMNMX.FTZ R3, R21, R3, !PT ;  /* 0x0000000315037209 */ /* 0x000fe40007810000 */
[----:B------:R-:W-:Y:S02]  /*a510*/  ISETP.GE.AND P3, PT, R19, R17, PT ;  /* 0x000000111300720c */ /* 0x000fe40003f66270 */
[----:B------:R-:W-:Y:S02]  /*a520*/  FMNMX.FTZ R3, R197, R3, !PT ;  /* 0x00000003c5037209 */ /* 0x000fe40007810000 */
[----:B------:R-:W-:-:S02]  /*a530*/  FSEL R26, R26, -INF , !P3 ;  /* 0xff8000001a1a7808 */ /* 0x000fc40005800000 */
[----:B------:R-:W-:Y:S01]  /*a540*/  FMNMX.FTZ R7, R206, R3, !PT ;  /* 0x00000003ce077209 */ /* 0x000fe20007810000 */
[----:B------:R-:W-:Y:S01]  /*a550*/  VIADD R3, R19, 0x38 ;  /* 0x0000003813037836 */ /* 0x000fe20000000000 */
[----:B------:R-:W-:Y:S02]  /*a560*/  FSEL R194, R188, -INF , !P4 ;  /* 0xff800000bcc27808 */ /* 0x000fe40006000000 */
[----:B------:R-:W-:Y:S02]  /*a570*/  FMNMX.FTZ R7, R192, R7, !PT ;  /* 0x00000007c0077209 */ /* 0x000fe40007810000 */
[----:B------:R-:W-:Y:S02]  /*a580*/  FMNMX.FTZ R6, R0, R26, !PT ;  /* 0x0000001a00067209 */ /* 0x000fe40007810000 */
[----:B------:R-:W-:Y:S02]  /*a590*/  FMNMX.FTZ R7, R207, R7, !PT ;  /* 0x00000007cf077209 */ /* 0x000fe40007810000 */
[----:B------:R-:W-:-:S02]  /*a5a0*/  FSEL R196, R189, -INF , !P6 ;  /* 0xff800000bdc47808 */ /* 0x000fc40007000000 */
[----:B------:R-:W-:Y:S02]  /*a5b0*/  FMNMX.FTZ R6, R27, R6, !PT ;  /* 0x000000061b067209 */ /* 0x000fe40007810000 */
[----:B------:R-:W-:Y:S02]  /*a5c0*/  FMNMX.FTZ R7, R194, R7, !PT ;  /* 0x00000007c2077209 */ /* 0x000fe40007810000 */
[----:B------:R-:W-:Y:S02]  /*a5d0*/  ISETP.GE.AND P4, PT, R4, R18, PT ;  /* 0x000000120400720c */ /* 0x000fe40003f86270 */
[----:B------:R-:W-:Y:S02]  /*a5e0*/  FSEL R195, R184, -INF , !P5 ;  /* 0xff800000b8c37808 */ /* 0x000fe40006800000 */
[----:B------:R-:W-:Y:S02]  /*a5f0*/  FMNMX.FTZ R6, R22, R6, !PT ;  /* 0x0000000616067209 */ /* 0x000fe40007810000 */
[----:B------:R-:W-:-:S02]  /*a600*/  FMNMX.FTZ R7, R196, R7, !PT ;  /* 0x00000007c4077209 */ /* 0x000fc40007810000 */
[----:B------:R-:W-:Y:S02]  /*a610*/  FSEL R169, R190, -INF , !P0 ;  /* 0xff800000bea97808 */ /* 0x000fe40004000000 */
[----:B------:R-:W-:Y:S01]  /*a620*/  ISETP.GE.AND P0, PT, R4, R17, PT ;  /* 0x000000110400720c */ /* 0x000fe20003f06270 */
[----:B------:R-:W-:Y:S01]  /*a630*/  VIADD R4, R19, 0x31 ;  /* 0x0000003113047836 */ /* 0x000fe20000000000 */
[----:B------:R-:W-:Y:S01]  /*a640*/  ISETP.GE.AND P3, PT, R5, R18, PT ;  /* 0x000000120500720c */ /* 0x000fe20003f66270 */
[----:B------:R-:W-:Y:S01]  /*a650*/  VIADD R19, R19, 0x39 ;  /* 0x0000003913137836 */ /* 0x000fe20000000000 */
[----:B------:R-:W-:Y:S02]  /*a660*/  FSEL R193, R185, -INF , !P4 ;  /* 0xff800000b9c17808 */ /* 0x000fe40006000000 */
[----:B------:R-:W-:Y:S02]  /*a670*/  FMNMX.FTZ R6, R23, R6, !PT ;  /* 0x0000000617067209 */ /* 0x000fe40007810000 */
[----:B------:R-:W-:-:S02]  /*a680*/  FMNMX.FTZ R7, R195, R7, !PT ;  /* 0x00000007c3077209 */ /* 0x000fc40007810000 */
[----:B------:R-:W-:Y:S02]  /*a690*/  ISETP.GE.AND P6, PT, R4, R18, PT ;  /* 0x000000120400720c */ /* 0x000fe40003fc6270 */
[----:B------:R-:W-:Y:S02]  /*a6a0*/  FSEL R184, R8, -INF , !P3 ;  /* 0xff80000008b87808 */ /* 0x000fe40005800000 */
[----:B------:R-:W-:Y:S02]  /*a6b0*/  FMNMX.FTZ R6, R28, R6, !PT ;  /* 0x000000061c067209 */ /* 0x000fe40007810000 */
[----:B------:R-:W-:Y:S02]  /*a6c0*/  FMNMX.FTZ R7, R193, R7, !PT ;  /* 0x00000007c1077209 */ /* 0x000fe40007810000 */
[----:B------:R-:W-:Y:S02]  /*a6d0*/  FSEL R168, R191, -INF , !P2 ;  /* 0xff800000bfa87808 */ /* 0x000fe40005000000 */
[----:B------:R-:W-:-:S02]  /*a6e0*/  PLOP3.LUT P2, PT, PT, PT, UP0, 0x80, 0x0 ;  /* 0x000000000000781c */ /* 0x000fc40003f4f008 */
[----:B------:R-:W-:Y:S02]  /*a6f0*/  ISETP.GE.AND P5, PT, R3, R18, PT ;  /* 0x000000120300720c */ /* 0x000fe40003fa6270 */
[----:B------:R-:W-:Y:S02]  /*a700*/  FSEL R183, R9, -INF , !P6 ;  /* 0xff80000009b77808 */ /* 0x000fe40007000000 */
[----:B------:R-:W-:Y:S02]  /*a710*/  FMNMX.FTZ R6, R29, R6, !PT ;  /* 0x000000061d067209 */ /* 0x000fe40007810000 */
[----:B------:R-:W-:Y:S02]  /*a720*/  FMNMX.FTZ R7, R184, R7, !PT ;  /* 0x00000007b8077209 */ /* 0x000fe40007810000 */
[----:B------:R-:W-:Y:S02]  /*a730*/  ISETP.GE.AND P4, PT, R19, R18, PT ;  /* 0x000000121300720c */ /* 0x000fe40003f86270 */
[----:B------:R-:W-:-:S02]  /*a740*/  FSEL R182, R200, -INF , !P5 ;  /* 0xff800000c8b67808 */ /* 0x000fc40006800000 */
[----:B------:R-:W-:Y:S02]  /*a750*/  FMNMX.FTZ R6, R31, R6, !PT ;  /* 0x000000061f067209 */ /* 0x000fe40007810000 */
[----:B------:R-:W-:Y:S02]  /*a760*/  FMNMX.FTZ R7, R183, R7, !PT ;  /* 0x00000007b7077209 */ /* 0x000fe40007810000 */
[----:B------:R-:W-:Y:S02]  /*a770*/  FSEL R180, R201, -INF , !P4 ;  /* 0xff800000c9b47808 */ /* 0x000fe40006000000 */
[----:B------:R-:W-:Y:S02]  /*a780*/  FMNMX.FTZ R9, R30, R6, !PT ;  /* 0x000000061e097209 */ /* 0x000fe40007810000 */
[----:B------:R-:W-:Y:S02]  /*a790*/  FMNMX.FTZ R7, R182, R7, !PT ;  /* 0x00000007b6077209 */ /* 0x000fe40007810000 */
        /* <DEDUP_REMOVED lines=10> */
[----:B------:R-:W-:Y:S01]  /*a840*/  ULDC.64 UR6, c[0x0][0x218] ;  /* 0x0000860000067ab9 */ /* 0x000fe20000000a00 */
[----:B------:R-:W-:Y:S01]  /*a850*/  UIADD3 UR8, UR11, UR8, URZ ;  /* 0x000000080b087290 */ /* 0x000fe2000fffe03f */
[----:B------:R-:W-:Y:S01]  /*a860*/  IMAD.U32 R35, RZ, RZ, UR11 ;  /* 0x0000000bff237e24 */ /* 0x000fe2000f8e00ff */
[----:B------:R-:W-:-:S04]  /*a870*/  LEA R8, P1, R34, R236, 0x6 ;  /* 0x000000ec22087211 */ /* 0x000fc800078230ff */
[----:B------:R-:W-:Y:S01]  /*a880*/  IMAD.U32 R6, RZ, RZ, UR8 ;  /* 0x00000008ff067e24 */ /* 0x000fe2000f8e00ff */
[----:B------:R-:W-:-:S04]  /*a890*/  LEA R32, P2, R8, UR6, 0x1 ;  /* 0x0000000608207c11 */ /* 0x000fc8000f8408ff */
        /* <DEDUP_REMOVED lines=16> */
.L_x_878:
[----:B------:R-:W-:Y:S01]  /*a9a0*/  FMNMX.FTZ R9, R168, R9, !PT ;  /* 0x00000009a8097209 */ /* 0x000fe20007810000 */
[----:B------:R-:W2:Y:S01]  /*a9b0*/  SHFL.BFLY PT, R6, R7, 0x2, 0x1f ;  /* 0x0c401f0007067f89 */ /* 0x000ea200000e0000 */
[----:B------:R-:W-:Y:S01]  /*a9c0*/  ISETP.GE.AND P1, PT, R5, R17, PT ;  /* 0x000000110500720c */ /* 0x000fe20003f26270 */
[----:B------:R-:W-:Y:S01]  /*a9d0*/  USHF.L.U32 UR6, UR38, 0x1, URZ ;  /* 0x0000000126067899 */ /* 0x000fe2000800063f */
[----:B------:R-:W-:Y:S01]  /*a9e0*/  FSEL R170, R187, -INF , !P0 ;  /* 0xff800000bbaa7808 */ /* 0x000fe20004000000 */
[----:B------:R-:W-:Y:S01]  /*a9f0*/  IMAD.WIDE.U32 R204, R12, -0x2daee0ad, RZ ;  /* 0xd2511f530ccc7825 */ /* 0x000fe200078e00ff */
[----:B------:R-:W-:Y:S01]  /*aa00*/  FMNMX.FTZ R9, R171, R9, !PT ;  /* 0x00000009ab097209 */ /* 0x000fe20007810000 */
[----:B------:R-:W-:Y:S01]  /*aa10*/  UISETP.GE.AND UP0, UPT, UR31, 0x4, UPT ;  /* 0x000000041f00788c */ /* 0x000fe2000bf06270 */
[----:B------:R-:W-:Y:S02]  /*aa20*/  ISETP.GE.AND P0, PT, R4, R17, PT ;  /* 0x000000110400720c */ /* 0x000fe40003f06270 */
[----:B------:R-:W-:-:S02]  /*aa30*/  FSEL R179, R10, -INF , !P1 ;  /* 0xff8000000ab37808 */ /* 0x000fc40004800000 */
[----:B------:R-:W-:Y:S02]  /*aa40*/  FMNMX.FTZ R9, R170, R9, !PT ;  /* 0x00000009aa097209 */ /* 0x000fe40007810000 */
[----:B------:R-:W-:Y:S02]  /*aa50*/  ISETP.GE.AND P1, PT, R3, R17, PT ;  /* 0x000000110300720c */ /* 0x000fe40003f26270 */
[----:B------:R-:W-:Y:S02]  /*aa60*/  FSEL R172, R11, -INF , !P0 ;  /* 0xff8000000bac7808 */ /* 0x000fe40004000000 */
[----:B------:R-:W-:Y:S01]  /*aa70*/  FMNMX.FTZ R9, R179, R9, !PT ;  /* 0x00000009b3097209 */ /* 0x000fe20007810000 */
[----:B------:R-:W-:Y:S01]  /*aa80*/  @UP0 UIADD3 UR31, UR31, -0x4, URZ ;  /* 0xfffffffc1f1f0890 */ /* 0x000fe2000fffe03f */
[----:B------:R-:W-:Y:S02]  /*aa90*/  ISETP.GE.AND P0, PT, R19, R17, PT ;  /* 0x000000111300720c */ /* 0x000fe40003f06270 */
[----:B------:R-:W-:-:S02]  /*aaa0*/  FSEL R174, R202, -INF , !P1 ;  /* 0xff800000caae7808 */ /* 0x000fc40004800000 */
[----:B------:R-:W-:Y:S02]  /*aab0*/  FMNMX.FTZ R9, R172, R9, !PT ;  /* 0x00000009ac097209 */ /* 0x000fe40007810000 */
[----:B------:R-:W-:Y:S01]  /*aac0*/  FSEL R173, R203, -INF , !P0 ;  /* 0xff800000cbad7808 */ /* 0x000fe20004000000 */
[----:B------:R-:W-:Y:S01]  /*aad0*/  IMAD.WIDE.U32 R202, R16, -0x326172a9, RZ ;  /* 0xcd9e8d5710ca7825 */ /* 0x000fe200078e00ff */
[----:B------:R-:W-:Y:S02]  /*aae0*/  FMNMX.FTZ R4, R174, R9, !PT ;  /* 0x00000009ae047209 */ /* 0x000fe40007810000 */
[----:B------:R-:W-:Y:S01]  /*aaf0*/  MOV R3, UR6 ;  /* 0x0000000600037c02 */ /* 0x000fe20008000f00 */
[----:B------:R-:W-:Y:S01]  /*ab00*/  UIADD3 UR6, UR6, 0x1, URZ ;  /* 0x0000000106067890 */ /* 0x000fe2000fffe03f */
[----:B------:R-:W-:Y:S02]  /*ab10*/  FMNMX.FTZ R4, R173, R4, !PT ;  /* 0x00000004ad047209 */ /* 0x000fe40007810000 */
[----:B------:R-:W-:-:S02]  /*ab20*/  LOP3.LUT R200, R203, R13, RZ, 0x3c, !PT ;  /* 0x0000000dcbc87212 */ /* 0x000fc400078e3cff */
[----:B------:R-:W-:Y:S01]  /*ab30*/  LOP3.LUT R3, R205, UR35, R3, 0x96, !PT ;  /* 0x00000023cd037c12 */ /* 0x000fe2000f8e9603 */
[----:B------:R-:W3:Y:S01]  /*ab40*/  SHFL.BFLY PT, R5, R4, 0x2, 0x1f ;  /* 0x0c401f0004057f89 */ /* 0x000ee200000e0000 */
[----:B--2---:R-:W-:Y:S01]  /*ab50*/  FMNMX.FTZ R6, R7, R6, !PT ;  /* 0x0000000607067209 */ /* 0x004fe20007810000 */
[----:B------:R-:W-:Y:S01]  /*ab60*/  IMAD.WIDE.U32 R200, R200, -0x2daee0ad, RZ ;  /* 0xd2511f53c8c87825 */ /* 0x000fe200078e00ff */
[----:B------:R-:W-:-:S03]  /*ab70*/  MOV R178, 0x7054 ;  /* 0x0000705400b27802 */ /* 0x000fc60000000f00 */
[----:B-1----:R-:W-:Y:S01]  /*ab80*/  IMAD.WIDE.U32 R34, R3, -0x326172a9, RZ ;  /* 0xcd9e8d5703227825 */ /* 0x002fe200078e00ff */
[----:B------:R-:W-:Y:S01]  /*ab90*/  LOP3.LUT R198, R201, UR20, R204, 0x96, !PT ;  /* 0x00000014c9c67c12 */ /* 0x000fe2000f8e96cc */
[----:B------:R-:W1:Y:S04]  /*aba0*/  SHFL.BFLY PT, R164, R6, 0x1, 0x1f ;  /* 0x0c201f0006a47f89 */ /* 0x000e6800000e0000 */
[----:B------:R-:W-:-:S05]  /*abb0*/  IMAD.WIDE.U32 R198, R198, -0x326172a9, RZ ;  /* 0xcd9e8d57c6c67825 */ /* 0x000fca00078e00ff */
[----:B------:R-:W-:Y:S02]  /*abc0*/  LOP3.LUT R34, R199, UR19, R34, 0x96, !PT ;  /* 0x00000013c7227c12 */ /* 0x000fe4000f8e9622 */
[----:B---3--:R-:W-:Y:S02]  /*abd0*/  FMNMX.FTZ R4, R4, R5, !PT ;  /* 0x0000000504047209 */ /* 0x008fe40007810000 */
[----:B------:R-:W-:Y:S01]  /*abe0*/  LOP3.LUT R5, R35, UR21, R202, 0x96, !PT ;  /* 0x0000001523057c12 */ /* 0x000fe2000f8e96ca */
[----:B------:R-:W-:Y:S02]  /*abf0*/  IMAD.WIDE.U32 R34, R34, -0x2daee0ad, RZ ;  /* 0xd2511f5322227825 */ /* 0x000fe400078e00ff */
[----:B------:R-:W2:Y:S02]  /*ac00*/  SHFL.BFLY PT, R3, R4, 0x1, 0x1f ;  /* 0x0c201f0004037f89 */ /* 0x000ea400000e0000 */
[----:B------:R-:W-:Y:S01]  /*ac10*/  IMAD.WIDE.U32 R188, R5, -0x2daee0ad, RZ ;  /* 0xd2511f5305bc7825 */ /* 0x000fe200078e00ff */
[----:B-1----:R-:W-:-:S04]  /*ac20*/  FMNMX.FTZ R164, R6, R164, !PT ;  /* 0x000000a406a47209 */ /* 0x002fc80007810000 */
[----:B------:R-:W-:Y:S01]  /*ac30*/  LOP3.LUT R5, R189, UR18, R200, 0x96, !PT ;  /* 0x00000012bd057c12 */ /* 0x000fe2000f8e96c8 */
[C---:B------:R-:W-:Y:S01]  /*ac40*/  FMUL.FTZ R181, R164.reuse, UR36 ;  /* 0x00000024a4b57c20 */ /* 0x040fe20008410000 */
[----:B------:R-:W-:Y:S02]  /*ac50*/  LOP3.LUT R188, R35, UR16, R188, 0x96, !PT ;  /* 0x0000001023bc7c12 */ /* 0x000fe4000f8e96bc */
[----:B------:R-:W-:Y:S01]  /*ac60*/  FSETP.NEU.FTZ.AND P1, PT, R164, -INF , PT ;  /* 0xff800000a400780b */ /* 0x000fe20003f3d000 */
[----:B------:R-:W-:-:S03]  /*ac70*/  IMAD.WIDE.U32 R32, R5, -0x326172a9, RZ ;  /* 0xcd9e8d5705207825 */ /* 0x000fc600078e00ff */
[----:B------:R-:W-:Y:S01]  /*ac80*/  FSEL R181, R181, RZ, P1 ;  /* 0x000000ffb5b57208 */ /* 0x000fe20000800000 */
[----:B------:R-:W-:Y:S01]  /*ac90*/  IMAD.WIDE.U32 R188, R188, -0x326172a9, RZ ;  /* 0xcd9e8d57bcbc7825 */ /* 0x000fe200078e00ff */
[----:B------:R-:W-:-:S03]  /*aca0*/  FSEL R177, R164, RZ, P1 ;  /* 0x000000ffa4b17208 */ /* 0x000fc60000800000 */
[--C-:B------:R-:W-:Y:S01]  /*acb0*/  FFMA.FTZ R176, R24, UR36, -R181.reuse ;  /* 0x0000002418b07c23 */ /* 0x100fe200080108b5 */
[----:B------:R-:W-:Y:S01]  /*acc0*/  LOP3.LUT R32, R189, UR13, R32, 0x96, !PT ;  /* 0x0000000dbd207c12 */ /* 0x000fe2000f8e9620 */
[----:B------:R-:W-:Y:S01]  /*acd0*/  FFMA.FTZ R167, R25, UR36, -R181 ;  /* 0x0000002419a77c23 */ /* 0x000fe200080108b5 */
[----:B------:R-:W-:Y:S01]  /*ace0*/  FADD.FTZ R177, R2, -R177 ;  /* 0x800000b102b17221 */ /* 0x000fe20000010000 */
[----:B--2---:R-:W-:Y:S01]  /*acf0*/  FMNMX.FTZ R3, R4, R3, !PT ;  /* 0x0000000304037209 */ /* 0x004fe20007810000 */
[----:B------:R-:W-:Y:S01]  /*ad00*/  FFMA.FTZ R166, R20, UR36, -R181 ;  /* 0x0000002414a67c23 */ /* 0x000fe200080108b5 */
[----:B------:R-:W-:Y:S01]  /*ad10*/  LOP3.LUT R4, R33, UR17, R198, 0x96, !PT ;  /* 0x0000001121047c12 */ /* 0x000fe2000f8e96c6 */
[----:B------:R-:W-:Y:S01]  /*ad20*/  IMAD.WIDE.U32 R32, R32, -0x2daee0ad, RZ ;  /* 0xd2511f5320207825 */ /* 0x000fe200078e00ff */
[----:B------:R-:W-:-:S03]  /*ad30*/  FSETP.NEU.FTZ.AND P0, PT, R3, -INF , PT ;  /* 0xff8000000300780b */ /* 0x000fc60003f1d000 */
[----:B------:R-:W-:Y:S01]  /*ad40*/  FMUL.FTZ R175, R3, UR36 ;  /* 0x0000002403af7c20 */ /* 0x000fe20008410000 */
[--C-:B------:R-:W-:Y:S01]  /*ad50*/  FFMA.FTZ R165, R21, UR36, -R181.reuse ;  /* 0x0000002415a57c23 */ /* 0x100fe200080108b5 */
[----:B------:R-:W-:Y:S01]  /*ad60*/  IMAD.WIDE.U32 R4, R4, -0x2daee0ad, RZ ;  /* 0xd2511f5304047825 */ /* 0x000fe200078e00ff */
[----:B------:R-:W-:Y:S03]  /*ad70*/  MUFU.EX2 R176, R176 ;  /* 0x000000b000b07308 */ /* 0x000fe60000000800 */
[----:B------:R-:W-:Y:S01]  /*ad80*/  FMUL.FTZ R177, R177, UR36 ;  /* 0x00000024b1b17c20 */ /* 0x000fe20008410000 */
[----:B------:R-:W-:Y:S01]  /*ad90*/  FSEL R175, R175, RZ, P0 ;  /* 0x000000ffafaf7208 */ /* 0x000fe20000000000 */
[--C-:B------:R-:W-:Y:S01]  /*ada0*/  FFMA.FTZ R187, R197, UR36, -R181.reuse ;  /* 0x00000024c5bb7c23 */ /* 0x100fe200080108b5 */
[----:B------:R-:W-:Y:S01]  /*adb0*/  LOP3.LUT R10, R33, UR5, R4, 0x96, !PT ;  /* 0x00000005210a7c12 */ /* 0x000fe2000f8e9604 */
[----:B------:R-:W-:Y:S01]  /*adc0*/  FFMA.FTZ R186, R206, UR36, -R181 ;  /* 0x00000024ceba7c23 */ /* 0x000fe200080108b5 */
[----:B------:R-:W-:Y:S01]  /*add0*/  MOV R4, UR37 ;  /* 0x0000002500047c02 */ /* 0x000fe20008000f00 */
[--C-:B------:R-:W-:Y:S01]  /*ade0*/  FFMA.FTZ R19, R26, UR36, -R175.reuse ;  /* 0x000000241a137c23 */ /* 0x100fe200080108af */
[----:B------:R-:W-:Y:S01]  /*adf0*/  LOP3.LUT R34, R5, UR12, R34, 0x96, !PT ;  /* 0x0000000c05227c12 */ /* 0x000fe2000f8e9622 */
[----:B------:R-:W-:Y:S01]  /*ae00*/  FFMA.FTZ R18, R27, UR36, -R175 ;  /* 0x000000241b127c23 */ /* 0x000fe200080108af */
[----:B------:R-:W-:Y:S01]  /*ae10*/  PRMT R178, R4, R178, UR37 ;  /* 0x0000002504b27e16 */ /* 0x000fe200080000b2 */
[----:B------:R-:W1:Y:S01]  /*ae20*/  LDSM.16.MT88.4 R24, [R226+0x18000] ;  /* 0x01800000e218783b */ /* 0x000e620000004200 */
[----:B------:R-:W-:Y:S01]  /*ae30*/  FSEL R4, R3, RZ, P0 ;  /* 0x000000ff03047208 */ /* 0x000fe20000000000 */
[----:B------:R-:W-:-:S04]  /*ae40*/  IMAD.WIDE.U32 R34, R34, -0x326172a9, RZ ;  /* 0xcd9e8d5722227825 */ /* 0x000fc800078e00ff */
[----:B------:R-:W-:Y:S01]  /*ae50*/  FFMA.FTZ R17, R22, UR36, -R175 ;  /* 0x0000002416117c23 */ /* 0x000fe200080108af */
[----:B------:R-:W2:Y:S01]  /*ae60*/  MUFU.EX2 R167, R167 ;  /* 0x000000a700a77308 */ /* 0x000ea20000000800 */
[----:B------:R-:W-:Y:S01]  /*ae70*/  FFMA.FTZ R185, R192, UR36, -R181 ;  /* 0x00000024c0b97c23 */ /* 0x000fe200080108b5 */
[----:B------:R-:W-:-:S04]  /*ae80*/  IMAD.WIDE.U32 R10, R10, -0x326172a9, RZ ;  /* 0xcd9e8d570a0a7825 */ /* 0x000fc800078e00ff */
[----:B------:R-:W-:Y:S01]  /*ae90*/  FADD.FTZ R2, R0, -R4 ;  /* 0x8000000400027221 */ /* 0x000fe20000010000 */
[--C-:B------:R-:W-:Y:S01]  /*aea0*/  FFMA.FTZ R0, R23, UR36, -R175.reuse ;  /* 0x0000002417007c23 */ /* 0x100fe200080108af */
[--C-:B------:R-:W-:Y:S01]  /*aeb0*/  FFMA.FTZ R189, R28, UR36, -R175.reuse ;  /* 0x000000241cbd7c23 */ /* 0x100fe200080108af */
[--C-:B------:R-:W-:Y:S01]  /*aec0*/  FFMA.FTZ R190, R29, UR36, -R175.reuse ;  /* 0x000000241dbe7c23 */ /* 0x100fe200080108af */
[----:B------:R-:W-:Y:S01]  /*aed0*/  LOP3.LUT R5, R11, UR22, R34, 0x96, !PT ;  /* 0x000000160b057c12 */ /* 0x000fe2000f8e9622 */
[----:B------:R-:W-:Y:S01]  /*aee0*/  MUFU.EX2 R19, R19 ;  /* 0x0000001300137308 */ /* 0x000fe20000000800 */
[----:B------:R-:W-:Y:S01]  /*aef0*/  FMUL.FTZ R2, R2, UR36 ;  /* 0x0000002402027c20 */ /* 0x000fe20008410000 */
[----:B------:R-:W-:Y:S01]  /*af00*/  LOP3.LUT R8, R10, 0xffff, RZ, 0xc0, !PT ;  /* 0x0000ffff0a087812 */ /* 0x000fe200078ec0ff */
[--C-:B------:R-:W-:Y:S01]  /*af10*/  FFMA.FTZ R191, R31, UR36, -R175.reuse ;  /* 0x000000241fbf7c23 */ /* 0x100fe200080108af */
[----:B------:R-:W-:Y:S01]  /*af20*/  LOP3.LUT R21, R5, 0xffff, RZ, 0xc0, !PT ;  /* 0x0000ffff05157812 */ /* 0x000fe200078ec0ff */
[----:B------:R-:W-:Y:S01]  /*af30*/  FFMA.FTZ R192, R30, UR36, -R175 ;  /* 0x000000241ec07c23 */ /* 0x000fe200080108af */
[----:B------:R-:W-:Y:S01]  /*af40*/  SHF.R.U32.HI R4, RZ, 0x10, R5 ;  /* 0x00000010ff047819 */ /* 0x000fe20000011605 */
[--C-:B------:R-:W-:Y:S01]  /*af50*/  FFMA.FTZ R195, R195, UR36, -R181.reuse ;  /* 0x00000024c3c37c23 */ /* 0x100fe200080108b5 */
[----:B------:R-:W3:Y:S01]  /*af60*/  MUFU.EX2 R18, R18 ;  /* 0x0000001200127308 */ /* 0x000ee20000000800 */
[----:B------:R-:W-:Y:S01]  /*af70*/  LOP3.LUT R20, R5, 0xff, RZ, 0xc0, !PT ;  /* 0x000000ff05147812 */ /* 0x000fe200078ec0ff */
[----:B------:R-:W-:Y:S01]  /*af80*/  FFMA.FTZ R193, R193, UR36, -R181 ;  /* 0x00000024c1c17c23 */ /* 0x000fe200080108b5 */
[----:B------:R-:W-:Y:S01]  /*af90*/  SHF.R.U32.HI R5, RZ, 0x18, R5 ;  /* 0x00000018ff057819 */ /* 0x000fe20000011605 */
[----:B------:R-:W-:Y:S01]  /*afa0*/  FFMA.FTZ R194, R194, UR36, -R181 ;  /* 0x00000024c2c27c23 */ /* 0x000fe200080108b5 */
[----:B------:R-:W-:Y:S01]  /*afb0*/  SHF.R.U32.HI R21, RZ, 0x8, R21 ;  /* 0x00000008ff157819 */ /* 0x000fe20000011615 */
[----:B------:R-:W-:Y:S01]  /*afc0*/  FFMA.FTZ R196, R196, UR36, -R181 ;  /* 0x00000024c4c47c23 */ /* 0x000fe200080108b5 */
[----:B------:R-:W-:Y:S01]  /*afd0*/  LOP3.LUT R4, R4, 0xff, RZ, 0xc0, !PT ;  /* 0x000000ff04047812 */ /* 0x000fe200078ec0ff */
[----:B------:R-:W-:Y:S01]  /*afe0*/  MUFU.EX2 R166, R166 ;  /* 0x000000a600a67308 */ /* 0x000fe20000000800 */
[--C-:B------:R-:W-:Y:S01]  /*aff0*/  SHF.R.U32.HI R22, RZ, 0x10, R10.reuse ;  /* 0x00000010ff167819 */ /* 0x100fe2000001160a */
[----:B------:R-:W-:Y:S01]  /*b000*/  FFMA.FTZ R197, R169, UR36, -R175 ;  /* 0x00000024a9c57c23 */ /* 0x000fe200080108af */
[----:B------:R-:W-:Y:S01]  /*b010*/  PRMT R20, R20, 0x5410, R21 ;  /* 0x0000541014147816 */ /* 0x000fe20000000015 */
[----:B------:R-:W-:Y:S01]  /*b020*/  FFMA.FTZ R184, R184, UR36, -R181 ;  /* 0x00000024b8b87c23 */ /* 0x000fe200080108b5 */
[----:B------:R-:W-:Y:S01]  /*b030*/  PRMT R5, R4, 0x5410, R5 ;  /* 0x0000541004057816 */ /* 0x000fe20000000005 */
[--C-:B------:R-:W-:Y:S01]  /*b040*/  FFMA.FTZ R183, R183, UR36, -R181.reuse ;  /* 0x00000024b7b77c23 */ /* 0x100fe200080108b5 */
[----:B------:R-:W-:Y:S01]  /*b050*/  LOP3.LUT R6, R10, 0xff, RZ, 0xc0, !PT ;  /* 0x000000ff0a067812 */ /* 0x000fe200078ec0ff */
[----:B------:R-:W4:Y:S01]  /*b060*/  MUFU.EX2 R165, R165 ;  /* 0x000000a500a57308 */ /* 0x000f220000000800 */
[----:B------:R-:W-:Y:S01]  /*b070*/  SHF.R.U32.HI R7, RZ, 0x18, R10 ;  /* 0x00000018ff077819 */ /* 0x000fe2000001160a */
[--C-:B------:R-:W-:Y:S01]  /*b080*/  FFMA.FTZ R182, R182, UR36, -R181.reuse ;  /* 0x00000024b6b67c23 */ /* 0x100fe200080108b5 */
[----:B------:R-:W-:Y:S01]  /*b090*/  SHF.R.U32.HI R23, RZ, 0x8, R8 ;  /* 0x00000008ff177819 */ /* 0x000fe20000011608 */
[----:B------:R-:W-:Y:S01]  /*b0a0*/  FFMA.FTZ R180, R180, UR36, -R181 ;  /* 0x00000024b4b47c23 */ /* 0x000fe200080108b5 */
[----:B------:R-:W-:Y:S01]  /*b0b0*/  LOP3.LUT R22, R22, 0xff, RZ, 0xc0, !PT ;  /* 0x000000ff16167812 */ /* 0x000fe200078ec0ff */
[----:B------:R-:W5:Y:S01]  /*b0c0*/  LDSM.16.MT88.4 R8, [R228+0x18000] ;  /* 0x01800000e408783b */ /* 0x000f620000004200 */
[----:B------:R-:W-:Y:S01]  /*b0d0*/  PRMT R6, R6, 0x5410, R23 ;  /* 0x0000541006067816 */ /* 0x000fe20000000017 */
[----:B------:R-:W-:Y:S01]  /*b0e0*/  MUFU.EX2 R17, R17 ;  /* 0x0000001100117308 */ /* 0x000fe20000000800 */
[----:B------:R-:W-:Y:S01]  /*b0f0*/  PRMT R7, R22, 0x5410, R7 ;  /* 0x0000541016077816 */ /* 0x000fe20000000007 */
[----:B------:R-:W-:Y:S01]  /*b100*/  FFMA.FTZ R179, R179, UR36, -R175 ;  /* 0x00000024b3b37c23 */ /* 0x000fe200080108af */
[----:B------:R-:W-:-:S02]  /*b110*/  HSET2.LE.AND R4, R20, R178, PT ;  /* 0x000000b214047233 */ /* 0x000fc40003803000 */
[--C-:B------:R-:W-:Y:S02]  /*b120*/  HSET2.LE.AND R5, R5, R178.reuse, PT ;  /* 0x000000b205057233 */ /* 0x100fe40003803000 */
[----:B--2---:R-:W-:Y:S01]  /*b130*/  F2FP.BF16.F32.PACK_AB R21, R167, R176 ;  /* 0x000000b0a715723e */ /* 0x004fe200000010ff */
[----:B------:R-:W2:Y:S01]  /*b140*/  MUFU.EX2 R0, R0 ;  /* 0x0000000000007308 */ /* 0x000ea20000000800 */
[----:B---3--:R-:W-:Y:S02]  /*b150*/  F2FP.BF16.F32.PACK_AB R20, R18, R19 ;  /* 0x000000131214723e */ /* 0x008fe400000010ff */
[----:B------:R-:W-:Y:S02]  /*b160*/  LOP3.LUT R4, R4, R21, RZ, 0xc0, !PT ;  /* 0x0000001504047212 */ /* 0x000fe400078ec0ff */
[----:B------:R-:W-:Y:S02]  /*b170*/  LOP3.LUT R5, R5, R20, RZ, 0xc0, !PT ;  /* 0x0000001405057212 */ /* 0x000fe400078ec0ff */
[--C-:B------:R-:W-:Y:S01]  /*b180*/  HSET2.LE.AND R6, R6, R178.reuse, PT ;  /* 0x000000b206067233 */ /* 0x100fe20003803000 */
[----:B------:R-:W3:Y:S01]  /*b190*/  MUFU.EX2 R177, R177 ;  /* 0x000000b100b17308 */ /* 0x000ee20000000800 */
[----:B------:R-:W-:-:S02]  /*b1a0*/  HSET2.LE.AND R7, R7, R178, PT ;  /* 0x000000b207077233 */ /* 0x000fc40003803000 */
[----:B----4-:R-:W-:Y:S02]  /*b1b0*/  F2FP.BF16.F32.PACK_AB R21, R165, R166 ;  /* 0x000000a6a515723e */ /* 0x010fe400000010ff */
[----:B------:R-:W-:Y:S01]  /*b1c0*/  LOP3.LUT R34, R35, UR29, R188, 0x96, !PT ;  /* 0x0000001d23227c12 */ /* 0x000fe2000f8e96bc */
[----:B------:R-:W-:Y:S01]  /*b1d0*/  FFMA.FTZ R188, R207, UR36, -R181 ;  /* 0x00000024cfbc7c23 */ /* 0x000fe200080108b5 */
[----:B------:R-:W-:Y:S01]  /*b1e0*/  LOP3.LUT R6, R6, R21, RZ, 0xc0, !PT ;  /* 0x0000001506067212 */ /* 0x000fe200078ec0ff */
[----:B------:R-:W4:Y:S01]  /*b1f0*/  MUFU.EX2 R2, R2 ;  /* 0x0000000200027308 */ /* 0x000f220000000800 */
[----:B--2---:R-:W-:Y:S01]  /*b200*/  F2FP.BF16.F32.PACK_AB R20, R0, R17 ;  /* 0x000000110014723e */ /* 0x004fe200000010ff */
[----:B------:R-:W-:Y:S01]  /*b210*/  FFMA.FTZ R181, R172, UR36, -R175 ;  /* 0x00000024acb57c23 */ /* 0x000fe200080108af */
[----:B------:R-:W-:Y:S02]  /*b220*/  PLOP3.LUT P0, PT, PT, PT, UP0, 0x80, 0x0 ;  /* 0x000000000000781c */ /* 0x000fe40003f0f008 */
[----:B------:R-:W-:-:S02]  /*b230*/  LOP3.LUT R7, R7, R20, RZ, 0xc0, !PT ;  /* 0x0000001407077212 */ /* 0x000fc400078ec0ff */
[----:B------:R-:W-:Y:S01]  /*b240*/  LDSM.16.MT88.4 R20, [R224+0x18000] ;  /* 0x01800000e014783b */ /* 0x000fe20000004200 */
[----:B------:R-:W2:Y:S01]  /*b250*/  MUFU.EX2 R187, R187 ;  /* 0x000000bb00bb7308 */ /* 0x000ea20000000800 */
        /* <DEDUP_REMOVED lines=154> */
[----:B------:R-:W-:Y:S01]  /*bc00*/  FFMA.FTZ R176, R247, R177, R176 ;  /* 0x000000b1f7b07223 */ /* 0x000fe200000100b0 */
[----:B------:R-:W-:Y:S01]  /*bc10*/  FFMA.FTZ R2, R246, R2, R19 ;  /* 0x00000002f6027223 */ /* 0x000fe20000010013 */
[----:B-1----:R-:W-:Y:S02]  /*bc20*/  HMMA.16816.F32.BF16 R92, R4, R24, R92 ;  /* 0x00000018045c723c */ /* 0x002fe4000004185c */
[----:B------:R-:W-:Y:S01]  /*bc30*/  FADD.FTZ R176, R167, R176 ;  /* 0x000000b0a7b07221 */ /* 0x000fe20000010000 */
[----:B------:R-:W-:-:S02]  /*bc40*/  FADD.FTZ R2, R18, R2 ;  /* 0x0000000212027221 */ /* 0x000fc40000010000 */
[----:B------:R-:W-:Y:S01]  /*bc50*/  MUFU.EX2 R188, R188 ;  /* 0x000000bc00bc7308 */ /* 0x000fe20000000800 */
[----:B------:R-:W-:Y:S01]  /*bc60*/  FADD.FTZ R166, R166, R176 ;  /* 0x000000b0a6a67221 */ /* 0x000fe20000010000 */
[----:B------:R-:W-:Y:S01]  /*bc70*/  HMMA.16816.F32.BF16 R96, R4, R26, R96 ;  /* 0x0000001a0460723c */ /* 0x000fe20000041860 */
[----:B------:R-:W1:Y:S01]  /*bc80*/  LDSM.16.MT88.4 R24, [R225+0x1c000] ;  /* 0x01c00000e118783b */ /* 0x000e620000004200 */
[----:B------:R-:W-:Y:S01]  /*bc90*/  FADD.FTZ R2, R17, R2 ;  /* 0x0000000211027221 */ /* 0x000fe20000010000 */
[----:B------:R-:W-:-:S03]  /*bca0*/  FADD.FTZ R166, R165, R166 ;  /* 0x000000a6a5a67221 */ /* 0x000fc60000010000 */
[----:B---3--:R-:W-:Y:S01]  /*bcb0*/  HMMA.16816.F32.BF16 R100, R4, R8, R100 ;  /* 0x000000080464723c */ /* 0x008fe20000041864 */
[----:B------:R-:W3:Y:S01]  /*bcc0*/  MUFU.EX2 R189, R189 ;  /* 0x000000bd00bd7308 */ /* 0x000ee20000000800 */
[----:B------:R-:W-:Y:S01]  /*bcd0*/  FADD.FTZ R0, R0, R2 ;  /* 0x0000000200007221 */ /* 0x000fe20000010000 */
[----:B--2---:R-:W-:-:S03]  /*bce0*/  FADD.FTZ R166, R187, R166 ;  /* 0x000000a6bba67221 */ /* 0x004fc60000010000 */
[C---:B------:R-:W-:Y:S01]  /*bcf0*/  HMMA.16816.F32.BF16 R104, R4.reuse, R10, R104 ;  /* 0x0000000a0468723c */ /* 0x040fe20000041868 */
[----:B------:R-:W2:Y:S02]  /*bd00*/  LDSM.16.MT88.4 R8, [R228+0x1e000] ;  /* 0x01e00000e408783b */ /* 0x000ea40000004200 */
[----:B------:R-:W5:Y:S03]  /*bd10*/  MUFU.EX2 R190, R190 ;  /* 0x000000be00be7308 */ /* 0x000f660000000800 */
[C---:B----4-:R-:W-:Y:S05]  /*bd20*/  HMMA.16816.F32.BF16 R116, R4.reuse, R20, R116 ;  /* 0x000000140474723c */ /* 0x050fea0000041874 */
[----:B------:R-:W-:Y:S01]  /*bd30*/  MUFU.EX2 R191, R191 ;  /* 0x000000bf00bf7308 */ /* 0x000fe20000000800 */
[----:B------:R-:W-:Y:S01]  /*bd40*/  HMMA.16816.F32.BF16 R120, R4, R22, R120 ;  /* 0x000000160478723c */ /* 0x000fe20000041878 */
[----:B------:R-:W-:Y:S01]  /*bd50*/  LDSM.16.MT88.4 R20, [R228+0x18800] ;  /* 0x01880000e414783b */ /* 0x000fe20000004200 */
[----:B---3--:R-:W-:-:S05]  /*bd60*/  FADD.FTZ R0, R189, R0 ;  /* 0x00000000bd007221 */ /* 0x008fca0000010000 */
[----:B------:R-:W3:Y:S01]  /*bd70*/  MUFU.EX2 R192, R192 ;  /* 0x000000c000c07308 */ /* 0x000ee20000000800 */
[----:B-----5:R-:W-:-:S07]  /*bd80*/  FADD.FTZ R0, R190, R0 ;  /* 0x00000000be007221 */ /* 0x020fce0000010000 */
[----:B------:R-:W-:Y:S01]  /*bd90*/  MUFU.EX2 R195, R195 ;  /* 0x000000c300c37308 */ /* 0x000fe20000000800 */
[C---:B-1----:R-:W-:Y:S06]  /*bda0*/  HMMA.16816.F32.BF16 R108, R4.reuse, R24, R108 ;  /* 0x00000018046c723c */ /* 0x042fec000004186c */
[C---:B------:R-:W-:Y:S01]  /*bdb0*/  HMMA.16816.F32.BF16 R112, R4.reuse, R26, R112 ;  /* 0x0000001a0470723c */ /* 0x040fe20000041870 */
[----:B------:R-:W1:Y:S01]  /*bdc0*/  LDSM.16.MT88.4 R24, [R226+0x1e000] ;  /* 0x01e00000e218783b */ /* 0x000e620000004200 */
[----:B------:R-:W-:Y:S04]  /*bdd0*/  MUFU.EX2 R193, R193 ;  /* 0x000000c100c17308 */ /* 0x000fe80000000800 */
[C---:B--2---:R-:W-:Y:S04]  /*bde0*/  HMMA.16816.F32.BF16 R124, R4.reuse, R8, R124 ;  /* 0x00000008047c723c */ /* 0x044fe8000004187c */
[----:B------:R-:W-:Y:S02]  /*bdf0*/  MUFU.EX2 R194, R194 ;  /* 0x000000c200c27308 */ /* 0x000fe40000000800 */
[C---:B------:R-:W-:Y:S01]  /*be00*/  HMMA.16816.F32.BF16 R128, R4.reuse, R10, R128 ;  /* 0x0000000a0480723c */ /* 0x040fe20000041880 */
[----:B------:R-:W2:Y:S05]  /*be10*/  LDSM.16.MT88.4 R8, [R225+0x1e000] ;  /* 0x01e00000e108783b */ /* 0x000eaa0000004200 */
[----:B------:R-:W-:Y:S08]  /*be20*/  MUFU.EX2 R196, R196 ;  /* 0x000000c400c47308 */ /* 0x000ff00000000800 */
[----:B------:R-:W4:Y:S08]  /*be30*/  MUFU.EX2 R197, R197 ;  /* 0x000000c500c57308 */ /* 0x000f300000000800 */
        /* <DEDUP_REMOVED lines=19> */
[----:B------:R-:W-:-:S05]  /*bf70*/  PRMT R28, R28, 0x5410, R10 ;  /* 0x000054101c1c7816 */ /* 0x000fca000000000a */
[----:B------:R-:W-:Y:S01]  /*bf80*/  HSET2.LE.AND R28, R28, R178, PT ;  /* 0x000000b21c1c7233 */ /* 0x000fe20003803000 */
[C---:B-1----:R-:W-:Y:S06]  /*bf90*/  HMMA.16816.F32.BF16 R140, R4.reuse, R24, R140 ;  /* 0x00000018048c723c */ /* 0x042fec000004188c */
[----:B------:R-:W-:Y:S01]  /*bfa0*/  HMMA.16816.F32.BF16 R144, R4, R26, R144 ;  /* 0x0000001a0490723c */ /* 0x000fe20000041890 */
[----:B------:R-:W-:Y:S02]  /*bfb0*/  LOP3.LUT R24, R8, 0xff, RZ, 0xc0, !PT ;  /* 0x000000ff08187812 */ /* 0x000fe400078ec0ff */
[----:B------:R-:W-:-:S02]  /*bfc0*/  SHF.R.U32.HI R25, RZ, 0x18, R8 ;  /* 0x00000018ff197819 */ /* 0x000fc40000011608 */
[----:B------:R-:W-:Y:S02]  /*bfd0*/  PRMT R24, R24, 0x5410, R11 ;  /* 0x0000541018187816 */ /* 0x000fe4000000000b */
[--C-:B------:R-:W-:Y:S02]  /*bfe0*/  SHF.R.U32.HI R6, RZ, 0x10, R32.reuse ;  /* 0x00000010ff067819 */ /* 0x100fe40000011620 */
[----:B------:R-:W-:Y:S02]  /*bff0*/  LOP3.LUT R5, R9, 0xff, RZ, 0xc0, !PT ;  /* 0x000000ff09057812 */ /* 0x000fe400078ec0ff */
[----:B------:R-:W-:Y:S01]  /*c000*/  SHF.R.U32.HI R4, RZ, 0x18, R32 ;  /* 0x00000018ff047819 */ /* 0x000fe20000011620 */
[----:B------:R-:W1:Y:S01]  /*c010*/  LDSM.16.MT88.4 R8, [R226+0x18800] ;  /* 0x01880000e208783b */ /* 0x000e620000004200 */
[----:B------:R-:W-:Y:S02]  /*c020*/  LOP3.LUT R6, R6, 0xff, RZ, 0xc0, !PT ;  /* 0x000000ff06067812 */ /* 0x000fe400078ec0ff */
[C---:B------:R-:W-:Y:S01]  /*c030*/  F2FP.BF16.F32.PACK_AB R7, R186.reuse, R187 ;  /* 0x000000bbba07723e */ /* 0x040fe200000010ff */
[----:B------:R-:W-:Y:S01]  /*c040*/  LDSM.16.MT88.4 R32, [R225+0x18800] ;  /* 0x01880000e120783b */ /* 0x000fe20000004200 */
[----:B------:R-:W-:Y:S01]  /*c050*/  PRMT R5, R5, 0x5410, R25 ;  /* 0x0000541005057816 */ /* 0x000fe20000000019 */
[----:B------:R-:W-:Y:S01]  /*c060*/  FADD.FTZ R186, R186, R166 ;  /* 0x000000a6baba7221 */ /* 0x000fe20000010000 */
[----:B------:R-:W-:-:S02]  /*c070*/  PRMT R6, R6, 0x5410, R4 ;  /* 0x0000541006067816 */ /* 0x000fc40000000004 */
[----:B------:R-:W-:Y:S01]  /*c080*/  LOP3.LUT R4, R28, R7, RZ, 0xc0, !PT ;  /* 0x000000071c047212 */ /* 0x000fe200078ec0ff */
[----:B------:R-:W-:Y:S01]  /*c090*/  FADD.FTZ R186, R185, R186 ;  /* 0x000000bab9ba7221 */ /* 0x000fe20000010000 */
[--C-:B------:R-:W-:Y:S01]  /*c0a0*/  HSET2.LE.AND R7, R5, R178.reuse, PT ;  /* 0x000000b205077233 */ /* 0x100fe20003803000 */
[----:B------:R-:W2:Y:S01]  /*c0b0*/  LDSM.16.MT88.4 R28, [R226+0x1a800] ;  /* 0x01a80000e21c783b */ /* 0x000ea20000004200 */
[--C-:B------:R-:W-:Y:S01]  /*c0c0*/  HSET2.LE.AND R24, R24, R178.reuse, PT ;  /* 0x000000b218187233 */ /* 0x100fe20003803000 */
[----:B------:R-:W-:Y:S01]  /*c0d0*/  FADD.FTZ R186, R188, R186 ;  /* 0x000000babcba7221 */ /* 0x000fe20000010000 */
[----:B------:R-:W-:Y:S02]  /*c0e0*/  HSET2.LE.AND R5, R6, R178, PT ;  /* 0x000000b206057233 */ /* 0x000fe40003803000 */
[----:B------:R-:W-:Y:S02]  /*c0f0*/  F2FP.BF16.F32.PACK_AB R26, R190, R189 ;  /* 0x000000bdbe1a723e */ /* 0x000fe400000010ff */
[----:B------:R-:W-:-:S02]  /*c100*/  F2FP.BF16.F32.PACK_AB R6, R188, R185 ;  /* 0x000000b9bc06723e */ /* 0x000fc400000010ff */
[----:B---3--:R-:W-:Y:S01]  /*c110*/  F2FP.BF16.F32.PACK_AB R25, R192, R191 ;  /* 0x000000bfc019723e */ /* 0x008fe200000010ff */
[----:B------:R-:W-:Y:S01]  /*c120*/  FADD.FTZ R191, R191, R0 ;  /* 0x00000000bfbf7221 */ /* 0x000fe20000010000 */
[----:B------:R-:W-:Y:S02]  /*c130*/  LOP3.LUT R5, R5, R26, RZ, 0xc0, !PT ;  /* 0x0000001a05057212 */ /* 0x000fe400078ec0ff */
[----:B------:R-:W-:Y:S01]  /*c140*/  LOP3.LUT R6, R24, R6, RZ, 0xc0, !PT ;  /* 0x0000000618067212 */ /* 0x000fe200078ec0ff */
[----:B------:R-:W-:Y:S01]  /*c150*/  FADD.FTZ R191, R192, R191 ;  /* 0x000000bfc0bf7221 */ /* 0x000fe20000010000 */
[----:B------:R-:W-:Y:S02]  /*c160*/  LOP3.LUT R7, R7, R25, RZ, 0xc0, !PT ;  /* 0x0000001907077212 */ /* 0x000fe400078ec0ff */
[----:B------:R-:W3:Y:S01]  /*c170*/  LDSM.16.MT88.4 R24, [R224+0x18800] ;  /* 0x01880000e018783b */ /* 0x000ee20000004200 */
[----:B----4-:R-:W-:-:S04]  /*c180*/  FADD.FTZ R191, R197, R191 ;  /* 0x000000bfc5bf7221 */ /* 0x010fc80000010000 */
        /* <DEDUP_REMOVED lines=19> */
[C---:B--2---:R-:W-:Y:S06]  /*c2c0*/  HMMA.16816.F32.BF16 R100, R4.reuse, R28, R100 ;  /* 0x0000001c0464723c */ /* 0x044fec0000041864 */
[C---:B---3--:R-:W-:Y:S06]  /*c2d0*/  HMMA.16816.F32.BF16 R84, R4.reuse, R24, R84 ;  /* 0x000000180454723c */ /* 0x048fec0000041854 */
[C---:B------:R-:W-:Y:S01]  /*c2e0*/  HMMA.16816.F32.BF16 R88, R4.reuse, R26, R88 ;  /* 0x0000001a0458723c */ /* 0x040fe20000041858 */
[----:B------:R-:W2:Y:S05]  /*c2f0*/  LDSM.16.MT88.4 R24, [R224+0x1c800] ;  /* 0x01c80000e018783b */ /* 0x000eaa0000004200 */
[C---:B----4-:R-:W-:Y:S06]  /*c300*/  HMMA.16816.F32.BF16 R92, R4.reuse, R20, R92 ;  /* 0x00000014045c723c */ /* 0x050fec000004185c */
        /* <DEDUP_REMOVED lines=221> */
.L_x_876:
[----:B------:R-:W-:-:S12]  /*d0e0*/  UIADD3 UR31, UR38, -0x1, URZ ;  /* 0xffffffff261f7890 */ /* 0x000fd8000fffe03f */
.L_x_879:
[----:B------:R-:W-:-:S13]  /*d0f0*/  ISETP.LE.AND P0, PT, RZ, UR31, PT ;  /* 0x0000001fff007c0c */ /* 0x000fda000bf03270 */
[----:B------:R-:W-:Y:S05]  /*d100*/  @!P0 BRA `(.L_x_880) ;  /* 0x0000003800888947 */ /* 0x000fea0003800000 */
[----:B------:R-:W-:Y:S01]  /*d110*/  IMAD.WIDE.U32 R248, R16, -0x326172a9, RZ ;  /* 0xcd9e8d5710f87825 */ /* 0x000fe200078e00ff */
[----:B------:R-:W-:Y:S01]  /*d120*/  MOV R0, UR37 ;  /* 0x0000002500007c02 */ /* 0x000fe20008000f00 */
[----:B------:R-:W-:Y:S01]  /*d130*/  USHF.L.U64.HI UR6, UR4, 0x5, UR15 ;  /* 0x0000000504067899 */ /* 0x000fe2000801020f */
[----:B------:R-:W-:Y:S01]  /*d140*/  MOV R243, 0x7054 ;  /* 0x0000705400f37802 */ /* 0x000fe20000000f00 */
[----:B------:R-:W-:Y:S01]  /*d150*/  USHF.L.U32 UR38, UR4, 0x5, URZ ;  /* 0x0000000504267899 */ /* 0x000fe2000800063f */
[----:B------:R-:W-:Y:S01]  /*d160*/  LOP3.LUT R244, R249, R13, RZ, 0x3c, !PT ;  /* 0x0000000df9f47212 */ /* 0x000fe200078e3cff */
[----:B------:R-:W-:Y:S01]  /*d170*/  IMAD.WIDE.U32 R250, R12, -0x2daee0ad, RZ ;  /* 0xd2511f530cfa7825 */ /* 0x000fe200078e00ff */
[----:B------:R-:W-:Y:S01]  /*d180*/  PRMT R243, R0, R243, UR37 ;  /* 0x0000002500f37e16 */ /* 0x000fe200080000f3 */
[----:B------:R-:W-:Y:S01]  /*d190*/  USHF.L.U64.HI UR15, UR4, 0x6, UR15 ;  /* 0x00000006040f7899 */ /* 0x000fe2000801020f */
[----:B------:R-:W-:Y:S01]  /*d1a0*/  MOV R2, R164 ;  /* 0x000000a400027202 */ /* 0x000fe20000000f00 */
[----:B------:R-:W-:Y:S01]  /*d1b0*/  IMAD.MOV.U32 R0, RZ, RZ, R3 ;  /* 0x000000ffff007224 */ /* 0x000fe200078e0003 */
[----:B------:R-:W-:Y:S01]  /*d1c0*/  USHF.L.U32 UR36, UR4, 0x6, URZ ;  /* 0x0000000604247899 */ /* 0x000fe2000800063f */
[----:B------:R-:W-:Y:S01]  /*d1d0*/  IMAD.WIDE.U32 R244, R244, -0x2daee0ad, RZ ;  /* 0xd2511f53f4f47825 */ /* 0x000fe200078e00ff */
[----:B------:R-:W-:-:S02]  /*d1e0*/  USHF.L.U64.HI UR37, UR38, 0x1, UR6 ;  /* 0x0000000126257899 */ /* 0x000fc40008010206 */
[----:B------:R-:W-:Y:S01]  /*d1f0*/  USHF.L.U32 UR38, UR38, 0x1, URZ ;  /* 0x0000000126267899 */ /* 0x000fe2000800063f */
[----:B------:R-:W-:Y:S01]  /*d200*/  IMAD.MOV.U32 R238, RZ, RZ, R14 ;  /* 0x000000ffffee7224 */ /* 0x000fe200078e000e */
[----:B------:R-:W-:Y:S01]  /*d210*/  ULDC UR4, c[0x0][0x2ec] ;  /* 0x0000bb0000047ab9 */ /* 0x000fe20000000800 */
[----:B------:R-:W-:Y:S01]  /*d220*/  ULDC.64 UR6, c[0x0][0x218] ;  /* 0x0000860000067ab9 */ /* 0x000fe20000000a00 */
[----:B------:R-:W-:Y:S01]  /*d230*/  ULDC.64 UR10, c[0x0][0x220] ;  /* 0x00008800000a7ab9 */ /* 0x000fe20000000a00 */
[----:B------:R-:W-:Y:S01]  /*d240*/  ULDC.64 UR8, c[0x0][0x248] ;  /* 0x0000920000087ab9 */ /* 0x000fe20000000a00 */
[----:B------:R-:W-:Y:S06]  /*d250*/  BRA `(.L_x_881) ;  /* 0x0000000000707947 */ /* 0x000fec0003800000 */
.L_x_883:
        /* <DEDUP_REMOVED lines=28> */
.L_x_881:
        /* <DEDUP_REMOVED lines=25> */
[----:B------:R-:W1:Y:S04]  /*d5b0*/  LDSM.16.M88.4 R8, [R233+0x10000] ;  /* 0x01000000e908783b */ /* 0x000e680000000200 */
[----:B------:R-:W2:Y:S04]  /*d5c0*/  LDSM.16.M88.4 R16, [R233+0x10800] ;  /* 0x01080000e910783b */ /* 0x000ea80000000200 */
[----:B------:R-:W3:Y:S04]  /*d5d0*/  LDSM.16.M88.4 R24, [R233+0x11000] ;  /* 0x01100000e918783b */ /* 0x000ee80000000200 */
[----:B------:R-:W4:Y:S04]  /*d5e0*/  LDSM.16.M88.4 R164, [R233+0x11800] ;  /* 0x01180000e9a4783b */ /* 0x000f280000000200 */
[----:B------:R-:W0:Y:S04]  /*d5f0*/  LDGDEPBAR ;  /* 0x00000000000079af */ /* 0x000e280000000000 */
[----:B------:R-:W-:Y:S04]  /*d600*/  LDSM.16.M88.4 R168, [R232] ;  /* 0x00000000e8a8783b */ /* 0x000fe80000000200 */
[----:B------:R-:W5:Y:S04]  /*d610*/  LDSM.16.M88.4 R172, [R231] ;  /* 0x00000000e7ac783b */ /* 0x000f680000000200 */
[----:B------:R-:W5:Y:S04]  /*d620*/  LDSM.16.M88.4 R176, [R223] ;  /* 0x00000000dfb0783b */ /* 0x000f680000000200 */
[----:B------:R-:W5:Y:S04]  /*d630*/  LDSM.16.M88.4 R180, [R222] ;  /* 0x00000000deb4783b */ /* 0x000f680000000200 */
[----:B------:R-:W5:Y:S01]  /*d640*/  LDSM.16.M88.4 R184, [R221] ;  /* 0x00000000ddb8783b */ /* 0x000f620000000200 */
[C---:B-1----:R-:W-:Y:S03]  /*d650*/  HMMA.16816.F32.BF16 R4, R32.reuse, R8, RZ ;  /* 0x000000082004723c */ /* 0x042fe600000418ff */
[----:B------:R-:W-:Y:S04]  /*d660*/  LDSM.16.M88.4 R188, [R230] ;  /* 0x00000000e6bc783b */ /* 0x000fe80000000200 */
[----:B------:R-:W1:Y:S01]  /*d670*/  LDSM.16.M88.4 R192, [R227+0x10000] ;  /* 0x01000000e3c0783b */ /* 0x000e620000000200 */
[C---:B------:R-:W-:Y:S03]  /*d680*/  HMMA.16816.F32.BF16 R8, R32.reuse, R10, RZ ;  /* 0x0000000a2008723c */ /* 0x040fe600000418ff */
[----:B------:R-:W1:Y:S03]  /*d690*/  LDSM.16.M88.4 R196, [R227+0x10800] ;  /* 0x01080000e3c4783b */ /* 0x000e660000000200 */
[C---:B--2---:R-:W-:Y:S01]  /*d6a0*/  HMMA.16816.F32.BF16 R12, R32.reuse, R16, RZ ;  /* 0x00000010200c723c */ /* 0x044fe200000418ff */
[----:B------:R-:W-:Y:S04]  /*d6b0*/  LDSM.16.M88.4 R200, [R229] ;  /* 0x00000000e5c8783b */ /* 0x000fe80000000200 */
[----:B------:R-:W-:Y:S01]  /*d6c0*/  LDSM.16.M88.4 R204, [R220] ;  /* 0x00000000dccc783b */ /* 0x000fe20000000200 */
[C---:B------:R-:W-:Y:S06]  /*d6d0*/  HMMA.16816.F32.BF16 R16, R32.reuse, R18, RZ ;  /* 0x000000122010723c */ /* 0x040fec00000418ff */
[C---:B---3--:R-:W-:Y:S06]  /*d6e0*/  HMMA.16816.F32.BF16 R20, R32.reuse, R24, RZ ;  /* 0x000000182014723c */ /* 0x048fec00000418ff */
        /* <DEDUP_REMOVED lines=170> */
[C---:B-1----:R-:W-:Y:S06]  /*e190*/  HMMA.16816.F32.BF16 R4, R188.reuse, R196, R4 ;  /* 0x000000c4bc04723c */ /* 0x042fec0000041804 */
[C---:B------:R-:W-:Y:S06]  /*e1a0*/  HMMA.16816.F32.BF16 R8, R188.reuse, R198, R8 ;  /* 0x000000c6bc08723c */ /* 0x040fec0000041808 */
[C---:B--2---:R-:W-:Y:S06]  /*e1b0*/  HMMA.16816.F32.BF16 R12, R188.reuse, R164, R12 ;  /* 0x000000a4bc0c723c */ /* 0x044fec000004180c */
        /* <DEDUP_REMOVED lines=46> */
.L_x_882:
[----:B------:R-:W-:Y:S01]  /*e4a0*/  FMNMX.FTZ R3, R30, R166, !PT ;  /* 0x000000a61e037209 */ /* 0x000fe20007810000 */
[----:B------:R-:W-:Y:S01]  /*e4b0*/  USHF.L.U32 UR14, UR31, 0x1, URZ ;  /* 0x000000011f0e7899 */ /* 0x000fe2000800063f */
[----:B------:R-:W2:Y:S01]  /*e4c0*/  SHFL.BFLY PT, R166, R164, 0x2, 0x1f ;  /* 0x0c401f00a4a67f89 */ /* 0x000ea200000e0000 */
[----:B------:R-:W-:Y:S01]  /*e4d0*/  LOP3.LUT R167, R245, UR20, R250, 0x96, !PT ;  /* 0x00000014f5a77c12 */ /* 0x000fe2000f8e96fa */
[----:B------:R-:W-:Y:S01]  /*e4e0*/  UIADD3 UR31, UR31, -0x1, URZ ;  /* 0xffffffff1f1f7890 */ /* 0x000fe2000fffe03f */
[----:B------:R-:W-:Y:S05]  /*e4f0*/  FMNMX.FTZ R3, R31, R3, !PT ;  /* 0x000000031f037209 */ /* 0x000fea0007810000 */
[----:B------:R-:W-:Y:S01]  /*e500*/  LDSM.16.MT88.4 R172, [R228+0x18000] ;  /* 0x01800000e4ac783b */ /* 0x000fe20000004200 */
[----:B-1----:R-:W-:Y:S01]  /*e510*/  MOV R168, UR14 ;  /* 0x0000000e00a87c02 */ /* 0x002fe20008000f00 */
        /* <DEDUP_REMOVED lines=609> */
.L_x_880:
        /* <DEDUP_REMOVED lines=306> */
.L_x_884:
        /* <DEDUP_REMOVED lines=45> */
.L_x_885:
[----:B------:R-:W-:Y:S05]  /*12120*/  @P0 BRA `(.L_x_886) ;  /* 0x0000000000180947 */ /* 0x000fea0003800000 */
[----:B------:R-:W2:Y:S01]  /*12130*/  LDC R14, c[0x0][0x2c4] ;  /* 0x0000b100ff0e7b82 */ /* 0x000ea20000000800 */
[----:B------:R-:W-:Y:S02]  /*12140*/  ISETP.NE.AND P0, PT, RZ, UR7, PT ;  /* 0x00000007ff007c0c */ /* 0x000fe4000bf05270 */
[----:B-1----:R-:W-:-:S05]  /*12150*/  MOV R12, 0x1 ;  /* 0x00000001000c7802 */ /* 0x002fca0000000f00 */
[----:B------:R-:W1:Y:S08]  /*12160*/  LDC R15, c[0x0][0x270] ;  /* 0x00009c00ff0f7b82 */ /* 0x000e700000000800 */
[----:B--2---:R-:W1:Y:S02]  /*12170*/  @P0 LDC R14, c[0x0][0x2e4] ;  /* 0x0000b900ff0e0b82 */ /* 0x004e640000000800 */
[----:B-1----:R-:W-:-:S07]  /*12180*/  IMAD R15, R14, R15, RZ ;  /* 0x0000000f0e0f7224 */ /* 0x002fce00078e02ff */
.L_x_886:
        /* <DEDUP_REMOVED lines=56> */
.L_x_888:
[----:B------:R-:W-:Y:S05]  /*12510*/  BSYNC B0 ;  /* 0x0000000000007941 */ /* 0x000fea0003800000 */
.L_x_887:
        /* <DEDUP_REMOVED lines=32> */
.L_x_890:
[----:B------:R-:W-:Y:S05]  /*12720*/  BSYNC B0 ;  /* 0x0000000000007941 */ /* 0x000fea0003800000 */
.L_x_889:
        /* <DEDUP_REMOVED lines=22> */
.L_x_892:
[----:B------:R-:W-:Y:S05]  /*12890*/  BSYNC B0 ;  /* 0x0000000000007941 */ /* 0x000fea0003800000 */
.L_x_891:
        /* <DEDUP_REMOVED lines=22> */
.L_x_894:
[----:B------:R-:W-:Y:S05]  /*12a00*/  BSYNC B0 ;  /* 0x0000000000007941 */ /* 0x000fea0003800000 */
.L_x_893:
        /* <DEDUP_REMOVED lines=21> */
.L_x_872:
[----:B------:R-:W-:Y:S01]  /*12b60*/  ULDC.U8 UR10, c[0x0][0x3d9] ;  /* 0x0000f640000a7ab9 */ /* 0x000fe20000000000 */
[----:B------:R-:W-:Y:S01]  /*12b70*/  UISETP.NE.AND UP0, UPT, UR26, -0x1, UPT ;  /* 0xffffffff1a00788c */ /* 0x000fe2000bf05270 */
[----:B------:R-:W-:Y:S01]  /*12b80*/  LEA.HI R0, R0, R87, RZ, 0x3 ;  /* 0x0000005700007211 */ /* 0x000fe200078f18ff */
[----:B------:R-:W-:Y:S01]  /*12b90*/  UISETP.NE.AND UP3, UPT, UR10, URZ, UPT ;  /* 0x0000003f0a00728c */ /* 0x000fe2000bf65270 */
[C---:B------:R-:W-:Y:S01]  /*12ba0*/  LOP3.LUT P3, RZ, R87.reuse, 0x7, RZ, 0xc0, !PT ;  /* 0x0000000757ff7812 */ /* 0x040fe2000786c0ff */
[----:B------:R-:W-:Y:S01]  /*12bb0*/  UIADD3 UR28, -UR11, UR28, URZ ;  /* 0x0000001c0b1c7290 */ /* 0x000fe2000fffe13f */
[----:B------:R-:W-:Y:S01]  /*12bc0*/  LOP3.LUT R3, R0, 0x1ffffff8, RZ, 0xc0, !PT ;  /* 0x1ffffff800037812 */ /* 0x000fe200078ec0ff */
[----:B------:R-:W-:Y:S01]  /*12bd0*/  IMAD.U32 R6, RZ, RZ, UR27 ;  /* 0x0000001bff067e24 */ /* 0x000fe2000f8e00ff */
[----:B------:R-:W-:Y:S01]  /*12be0*/  SHF.R.S32.HI R8, RZ, 0x3, R0 ;  /* 0x00000003ff087819 */ /* 0x000fe20000011400 */
[----:B------:R-:W-:Y:S02]  /*12bf0*/  BSSY B0, `(.L_x_895) ;  /* 0x000004b000007945 */ /* 0x000fe40003800000 */
[----:B------:R-:W-:Y:S01]  /*12c00*/  IMAD.IADD R3, R87, 0x1, -R3 ;  /* 0x0000000157037824 */ /* 0x000fe200078e0a03 */
[----:B------:R-:W-:Y:S01]  /*12c10*/  @!UP0 USHF.R.S32.HI UR16, URZ, 0x1f, UR13 ;  /* 0x0000001f3f108899 */ /* 0x000fe2000801140d */
[C---:B------:R-:W-:Y:S01]  /*12c20*/  ISETP.GE.AND P4, PT, R8.reuse, UR28, PT ;  /* 0x0000001c08007c0c */ /* 0x040fe2000bf86270 */
[----:B------:R-:W-:Y:S01]  /*12c30*/  @UP3 ULDC.64 UR4, c[0x0][0x2c0] ;  /* 0x0000b00000043ab9 */ /* 0x000fe20000000a00 */
[----:B------:R-:W-:Y:S01]  /*12c40*/  @UP0 ULDC.64 UR8, c[0x0][0x298] ;  /* 0x0000a60000080ab9 */ /* 0x000fe20000000a00 */
[----:B------:R-:W-:Y:S01]  /*12c50*/  @UP3 UIMAD UR12, UR5, UR4, URZ ;  /* 0x00000004050c32a4 */ /* 0x000fe2000f8e023f */
[----:B------:R-:W-:Y:S01]  /*12c60*/  IMAD.SHL.U32 R3, R3, 0x8, RZ ;  /* 0x0000000803037824 */ /* 0x000fe200078e00ff */
[----:B------:R-:W-:Y:S01]  /*12c70*/  @UP0 UIMAD.WIDE.U32 UR14, UR26, UR8, URZ ;  /* 0x000000081a0e02a5 */ /* 0x000fe2000f8e003f */
[----:B------:R-:W-:Y:S01]  /*12c80*/  SHF.R.S32.HI R9, RZ, 0x1f, R8 ;  /* 0x0000001fff097819 */ /* 0x000fe20000011408 */
[----:B------:R-:W-:Y:S01]  /*12c90*/  @!UP0 ULDC.64 UR4, c[0x0][0x290] ;  /* 0x0000a40000048ab9 */ /* 0x000fe20000000a00 */
[----:B------:R-:W-:Y:S01]  /*12ca0*/  USHF.R.S32.HI UR8, URZ, 0x1f, UR6 ;  /* 0x0000001f3f087899 */ /* 0x000fe20008011406 */
[C---:B------:R-:W-:Y:S01]  /*12cb0*/  VIADD R5, R8.reuse, 0x20 ;  /* 0x0000002008057836 */ /* 0x040fe20000000000 */
[----:B------:R-:W-:Y:S01]  /*12cc0*/  @!UP0 UIMAD UR16, UR16, UR4, URZ ;  /* 0x00000004101082a4 */ /* 0x000fe2000f8e023f */
[C---:B------:R-:W-:Y:S01]  /*12cd0*/  VIADD R4, R8.reuse, 0x40 ;  /* 0x0000004008047836 */ /* 0x040fe20000000000 */
[----:B------:R-:W-:Y:S01]  /*12ce0*/  @!UP0 UIMAD.WIDE.U32 UR18, UR13, UR4, URZ ;  /* 0x000000040d1282a5 */ /* 0x000fe2000f8e003f */
[C---:B------:R-:W-:Y:S01]  /*12cf0*/  VIADD R0, R8.reuse, 0x60 ;  /* 0x0000006008007836 */ /* 0x040fe20000000000 */
[----:B------:R-:W-:Y:S01]  /*12d00*/  @!UP0 UIMAD UR16, UR13, UR5, UR16 ;  /* 0x000000050d1082a4 */ /* 0x000fe2000f8e0210 */
[----:B------:R-:W-:Y:S01]  /*12d10*/  ISETP.GE.OR P6, PT, R8, UR28, P3 ;  /* 0x0000001c08007c0c */ /* 0x000fe20009fc6670 */
[----:B------:R-:W-:Y:S01]  /*12d20*/  @UP0 UIMAD UR9, UR26, UR9, UR15 ;  /* 0x000000091a0902a4 */ /* 0x000fe2000f8e020f */
[----:B------:R-:W-:Y:S01]  /*12d30*/  ISETP.GE.AND P2, PT, R4, UR28, PT ;  /* 0x0000001c04007c0c */ /* 0x000fe2000bf46270 */
[----:B------:R-:W-:Y:S01]  /*12d40*/  @!UP0 UIADD3 UR9, UR19, UR16, URZ ;  /* 0x0000001013098290 */ /* 0x000fe2000fffe03f */
[----:B------:R-:W-:Y:S01]  /*12d50*/  ISETP.GE.AND P1, PT, R0, UR28, PT ;  /* 0x0000001c00007c0c */ /* 0x000fe2000bf26270 */
[----:B------:R-:W-:Y:S01]  /*12d60*/  ULDC.U8 UR15, c[0x0][0x3d8] ;  /* 0x0000f600000f7ab9 */ /* 0x000fe20000000000 */
[----:B------:R-:W-:Y:S01]  /*12d70*/  @!UP0 UMOV UR14, UR18 ;  /* 0x00000012000e8c82 */ /* 0x000fe20008000000 */
[----:B------:R-:W-:Y:S01]  /*12d80*/  UISETP.NE.AND UP0, UPT, UR15, URZ, !UP3 ;  /* 0x0000003f0f00728c */ /* 0x000fe2000df05270 */
[C---:B------:R-:W-:Y:S01]  /*12d90*/  IADD3 R2, P0, R3.reuse, UR14, RZ ;  /* 0x0000000e03027c10 */ /* 0x040fe2000ff1e0ff */
[----:B------:R-:W-:Y:S01]  /*12da0*/  ULDC.64 UR4, c[0x0][0x2a0] ;  /* 0x0000a80000047ab9 */ /* 0x000fe20000000a00 */
[----:B------:R-:W-:Y:S01]  /*12db0*/  UISETP.NE.AND UP2, UPT, UR15, URZ, UPT ;  /* 0x0000003f0f00728c */ /* 0x000fe2000bf45270 */
[----:B------:R-:W-:Y:S01]  /*12dc0*/  IMAD.U32 R10, RZ, RZ, UR4 ;  /* 0x00000004ff0a7e24 */ /* 0x000fe2000f8e00ff */
[----:B------:R-:W-:Y:S01]  /*12dd0*/  UIMAD UR8, UR8, UR4, URZ ;  /* 0x00000004080872a4 */ /* 0x000fe2000f8e023f */
[----:B------:R-:W-:Y:S01]  /*12de0*/  LEA.HI.X.SX32 R3, R3, UR9, 0x1, P0 ;  /* 0x0000000903037c11 */ /* 0x000fe200080f0eff */
[----:B------:R-:W-:Y:S01]  /*12df0*/  UISETP.EQ.AND UP2, UPT, UR10, URZ, UP2 ;  /* 0x0000003f0a00728c */ /* 0x000fe20009742270 */
[C---:B------:R-:W-:Y:S01]  /*12e00*/  ISETP.GE.AND P0, PT, R5.reuse, UR28, PT ;  /* 0x0000001c05007c0c */ /* 0x040fe2000bf06270 */
[----:B------:R-:W-:Y:S01]  /*12e10*/  UIMAD UR5, UR6, UR5, UR8 ;  /* 0x00000005060572a4 */ /* 0x000fe2000f8e0208 */
[----:B------:R-:W-:Y:S01]  /*12e20*/  ISETP.GE.OR P5, PT, R5, UR28, P3 ;  /* 0x0000001c05007c0c */ /* 0x000fe20009fa6670 */
[----:B------:R-:W-:Y:S01]  /*12e30*/  UISETP.NE.OR UP1, UPT, UR26, -0x1, !UP2 ;  /* 0xffffffff1a00788c */ /* 0x000fe2000d725670 */
[----:B------:R-:W-:Y:S01]  /*12e40*/  IMAD.WIDE.U32 R10, R10, UR6, R2 ;  /* 0x000000060a0a7c25 */ /* 0x000fe2000f8e0002 */
[----:B------:R-:W-:Y:S01]  /*12e50*/  @!UP3 ULDC UR8, c[0x0][0x2c4] ;  /* 0x0000b1000008bab9 */ /* 0x000fe20000000800 */
[----:B------:R-:W-:Y:S01]  /*12e60*/  @UP0 ULDC UR8, c[0x0][0x2e4] ;  /* 0x0000b90000080ab9 */ /* 0x000fe20000000800 */
[----:B------:R-:W-:Y:S01]  /*12e70*/  @UP3 UMOV UR10, 0x1 ;  /* 0x00000001000a3882 */ /* 0x000fe20000000000 */
[----:B------:R-:W-:Y:S01]  /*12e80*/  @!UP3 UIMAD UR10, UR8, UR7, URZ ;  /* 0x00000007080ab2a4 */ /* 0x000fe2000f8e023f */
[----:B------:R-:W-:Y:S01]  /*12e90*/  VIADD R13, R11, UR5 ;  /* 0x000000050b0d7c36 */ /* 0x000fe20008000000 */
[----:B------:R-:W-:Y:S01]  /*12ea0*/  @UP2 ULDC UR9, c[0x0][0x2c4] ;  /* 0x0000b10000092ab9 */ /* 0x000fe20000000800 */
[----:B------:R-:W-:Y:S01]  /*12eb0*/  @UP3 ULDC UR4, c[0x0][0x2c0] ;  /* 0x0000b00000043ab9 */ /* 0x000fe20000000800 */
[----:B------:R-:W-:Y:S01]  /*12ec0*/  UIMAD UR10, UR13, UR10, URZ ;  /* 0x0000000a0d0a72a4 */ /* 0x000fe2000f8e023f */
[----:B------:R-:W-:Y:S01]  /*12ed0*/  IMAD.WIDE R6, R6, 0x80, R8 ;  /* 0x0000008006067825 */ /* 0x000fe200078e0208 */
[----:B------:R-:W-:-:S02]  /*12ee0*/  @!UP1 UIMAD UR26, UR13, UR9, URZ ;  /* 0x000000090d1a92a4 */ /* 0x000fc4000f8e023f */
[----:B------:R-:W-:Y:S01]  /*12ef0*/  USEL UR10, UR10, URZ, !UP2 ;  /* 0x0000003f0a0a7287 */ /* 0x000fe2000d000000 */
[----:B------:R-:W-:Y:S01]  /*12f00*/  @!UP3 UMOV UR4, 0x1 ;  /* 0x000000010004b882 */ /* 0x000fe20000000000 */
[----:B------:R-:W-:Y:S01]  /*12f10*/  @!UP3 UMOV UR12, UR8 ;  /* 0x00000008000cbc82 */ /* 0x000fe20008000000 */
[----:B------:R-:W-:Y:S02]  /*12f20*/  UIMAD UR9, UR11, UR4, URZ ;  /* 0x000000040b0972a4 */ /* 0x000fe4000f8e023f */
[----:B------:R-:W-:Y:S01]  /*12f30*/  UIMAD UR12, UR6, UR12, UR10 ;  /* 0x0000000c060c72a4 */ /* 0x000fe2000f8e020a */
[----:B------:R-:W-:Y:S01]  /*12f40*/  @!UP2 UMOV UR14, URZ ;  /* 0x0000003f000eac82 */ /* 0x000fe20008000000 */
[----:B------:R-:W-:Y:S01]  /*12f50*/  @UP2 UMOV UR14, UR26 ;  /* 0x0000001a000e2c82 */ /* 0x000fe20008000000 */
[----:B------:R-:W-:Y:S01]  /*12f60*/  @!UP2 UMOV UR15, URZ ;  /* 0x0000003f000fac82 */ /* 0x000fe20008000000 */
[----:B------:R-:W-:Y:S02]  /*12f70*/  USHF.R.S32.HI UR8, URZ, 0x1f, UR9 ;  /* 0x0000001f3f087899 */ /* 0x000fe40008011409 */
[----:B------:R-:W-:-:S02]  /*12f80*/  @UP2 USHF.R.S32.HI UR15, URZ, 0x1f, UR26 ;  /* 0x0000001f3f0f2899 */ /* 0x000fc4000801141a */
        /* <DEDUP_REMOVED lines=17> */
.L_x_896:
[----:B------:R-:W-:Y:S05]  /*130a0*/  BSYNC B0 ;  /* 0x0000000000007941 */ /* 0x000fea0003800000 */
.L_x_895:
        /* <DEDUP_REMOVED lines=20> */
.L_x_898:
[----:B------:R-:W-:Y:S05]  /*131f0*/  BSYNC B0 ;  /* 0x0000000000007941 */ /* 0x000fea0003800000 */
.L_x_897:
        /* <DEDUP_REMOVED lines=18> */
.L_x_900:
[----:B------:R-:W-:Y:S05]  /*13320*/  BSYNC B0 ;  /* 0x0000000000007941 */ /* 0x000fea0003800000 */
.L_x_899:
        /* <DEDUP_REMOVED lines=18> */
.L_x_902:
[----:B------:R-:W-:Y:S05]  /*13450*/  BSYNC B0 ;  /* 0x0000000000007941 */ /* 0x000fea0003800000 */
.L_x_901:
        /* <DEDUP_REMOVED lines=10> */
.L_x_904:
[----:B------:R-:W-:Y:S05]  /*13500*/  BSYNC B0 ;  /* 0x0000000000007941 */ /* 0x000fea0003800000 */
.L_x_903:
        /* <DEDUP_REMOVED lines=10> */
.L_x_906:
[----:B------:R-:W-:Y:S05]  /*135b0*/  BSYNC B0 ;  /* 0x0000000000007941 */ /* 0x000fea0003800000 */
.L_x_905:
        /* <DEDUP_REMOVED lines=10> */
.L_x_908:
[----:B------:R-:W-:Y:S05]  /*13660*/  BSYNC B0 ;  /* 0x0000000000007941 */ /* 0x000fea0003800000 */
.L_x_907:
        /* <DEDUP_REMOVED lines=10> */
.L_x_909:
        /* <DEDUP_REMOVED lines=15> */
.L_x_1272:


//--------------------- .text._ZN5flash16flash_fwd_kernelI23Flash_fwd_kernel_traitsILi256ELi128ELi64ELi8ELb0ELb0EN7cutlass10bfloat16_tE19Flash_kernel_traitsILi256ELi128ELi64ELi8ES3_EELb0ELb1ELb0ELb0ELb0ELb1ELb1ELb0EEEvNS_16Flash_fwd_paramsE --------------------------
	.section	.text._ZN5flash16flash_fwd_kernelI23Flash_fwd_kernel_traitsILi256ELi128ELi64ELi8ELb0ELb0EN7cutlass10bfloat16_tE19Flash_kernel_traitsILi256ELi128ELi64ELi8ES3_EELb0ELb1ELb0ELb0ELb0ELb1ELb1ELb0EEEvNS_16Flash_fwd_paramsE,"ax",@progbits
	.align	128
        .global         _ZN5flash16flash_fwd_kernelI23Flash_fwd_kernel_traitsILi256ELi128ELi64ELi8ELb0ELb0EN7cutlass10bfloat16_tE19Flash_kernel_traitsILi256ELi128ELi64ELi8ES3_EELb0ELb1ELb0ELb0ELb0ELb1ELb1ELb0EEEvNS_16Flash_fwd_paramsE
        .type           _ZN5flash16flash_fwd_kernelI23Flash_fwd_kernel_traitsILi256ELi128ELi64ELi8ELb0ELb0EN7cutlass10bfloat16_tE19Flash_kernel_traitsILi256ELi128ELi64ELi8ES3_EELb0ELb1ELb0ELb0ELb0ELb1ELb1ELb0EEEvNS_16Flash_fwd_paramsE,@function
        .size           _ZN5flash16flash_fwd_kernelI23Flash_fwd_kernel_traitsILi256ELi128ELi64ELi8ELb0ELb0EN7cutlass10bfloat16_tE19Flash_kernel_traitsILi256ELi128ELi64ELi8ES3_EELb0ELb1ELb0ELb0ELb0ELb1ELb1ELb0EEEvNS_16Flash_fwd_paramsE,(.L_x_1273 - _ZN5flash16flash_fwd_kernelI23Flash_fwd_kernel_traitsILi256ELi128ELi64ELi8ELb0ELb0EN7cutlass10bfloat16_tE19Flash_kernel_traitsILi256ELi128ELi64ELi8ES3_EELb0ELb1ELb0ELb0ELb0ELb1ELb1ELb0EEEvNS_16Flash_fwd_paramsE)
        .other          _ZN5flash16flash_fwd_kernelI23Flash_fwd_kernel_traitsILi256ELi128ELi64ELi8ELb0ELb0EN7cutlass10bfloat16_tE19Flash_kernel_traitsILi256ELi128ELi64ELi8ES3_EELb0ELb1ELb0ELb0ELb0ELb1ELb1ELb0EEEvNS_16Flash_fwd_paramsE,@"STO_CUDA_ENTRY STV_DEFAULT"
_ZN5flash16flash_fwd_kernelI23Flash_fwd_kernel_traitsILi256ELi128ELi64ELi8ELb0ELb0EN7cutlass10bfloat16_tE19Flash_kernel_traitsILi256ELi128ELi64ELi8ES3_EELb0ELb1ELb0ELb0ELb0ELb1ELb1ELb0EEEvNS_16Flash_fwd_paramsE:
.text._ZN5flash16flash_fwd_kernelI23Flash_fwd_kernel_traitsILi256ELi128ELi64ELi8ELb0ELb0EN7cutlass10bfloat16_tE19Flash_kernel_traitsILi256ELi128ELi64ELi8ES3_EELb0ELb1ELb0ELb0ELb0ELb1ELb1ELb0EEEvNS_16Flash_fwd_paramsE:
        /* <DEDUP_REMOVED lines=55> */
.L_x_910:
[----:B------:R-:W-:-:S05]  /*0370*/  ULDC UR6, c[0x0][0x2c8] ;  /* 0x0000b20000067ab9 */ /* 0x000fca0000000800 */
.L_x_911:
        /* <DEDUP_REMOVED lines=39> */
[----:B------:R-:W-:Y:S01]  /*05f0*/  IMAD.U32 R11, RZ, RZ, UR14 ;  /* 0x0000000eff0b7e24 */ /* 0x000fe2000f8e00ff */
[----:B------:R-:W-:-:S04]  /*0600*/  UIADD3 UR12, -UR23, UR15, URZ ;  /* 0x0000000f170c7290 */ /* 0x000fc8000fffe13f */
[----:B------:R-:W3:Y:S05]  /*0610*/  S2UR UR11, SR_CgaCtaId ;  /* 0x00000000000b79c3 */ /* 0x000eea0000008800 */
[----:B------:R-:W-:Y:S02]  /*0620*/  @UP0 ULDC.64 UR4, c[0x0][0x240] ;  /* 0x0000900000040ab9 */ /* 0x000fe40000000a00 */
[----:B------:R-:W-:-:S04]  /*0630*/  @UP0 UIMAD.WIDE.U32 UR6, UR13, UR4, URZ ;  /* 0x000000040d0602a5 */ /* 0x000fc8000f8e003f */
[----:B------:R-:W-:Y:S02]  /*0640*/  @UP0 UIMAD UR9, UR13, UR5, UR7 ;  /* 0x000000050d0902a4 */ /* 0x000fe4000f8e0207 */
[----:B------:R-:W-:Y:S01]  /*0650*/  @!UP0 USHF.R.S32.HI UR7, URZ, 0x1f, UR17 ;  /* 0x0000001f3f078899 */ /* 0x000fe20008011411 */
[----:B------:R-:W-:Y:S01]  /*0660*/  @!UP0 ULDC.64 UR4, c[0x0][0x228] ;  /* 0x00008a0000048ab9 */ /* 0x000fe20000000a00 */
[----:B-1----:R-:W-:Y:S02]  /*0670*/  IABS R6, R12 ;  /* 0x0000000c00067213 */ /* 0x002fe40000000000 */
[----:B------:R-:W-:Y:S02]  /*0680*/  @!UP0 UIMAD UR7, UR7, UR4, URZ ;  /* 0x00000004070782a4 */ /* 0x000fe4000f8e023f */
[----:B------:R-:W-:Y:S01]  /*0690*/  @!UP0 UIMAD.WIDE.U32 UR26, UR17, UR4, URZ ;  /* 0x00000004111a82a5 */ /* 0x000fe2000f8e003f */
[----:B------:R-:W1:Y:S01]  /*06a0*/  I2F.RP R7, R6 ;  /* 0x0000000600077306 */ /* 0x000e620000209400 */
[----:B------:R-:W-:-:S02]  /*06b0*/  @!UP0 UIMAD UR7, UR17, UR5, UR7 ;  /* 0x00000005110782a4 */ /* 0x000fc4000f8e0207 */
[----:B------:R-:W-:Y:S01]  /*06c0*/  UIADD3 UR5, UR16, -0x1, URZ ;  /* 0xffffffff10057890 */ /* 0x000fe2000fffe03f */
[----:B--2---:R-:W-:Y:S01]  /*06d0*/  IABS R0, R0 ;  /* 0x0000000000007213 */ /* 0x004fe20000000000 */
[----:B------:R-:W-:Y:S01]  /*06e0*/  @!UP0 UIADD3 UR9, UR27, UR7, URZ ;  /* 0x000000071b098290 */ /* 0x000fe2000fffe03f */
[----:B------:R-:W-:Y:S01]  /*06f0*/  @!UP0 UMOV UR6, UR26 ;  /* 0x0000001a00068c82 */ /* 0x000fe20008000000 */
[----:B------:R-:W-:Y:S02]  /*0700*/  UIMAD UR21, UR5, -0x40, UR24 ;  /* 0xffffffc0051578a4 */ /* 0x000fe4000f8e0218 */
[----:B------:R-:W-:Y:S02]  /*0710*/  USHF.R.S32.HI UR4, URZ, 0x1f, UR8 ;  /* 0x0000001f3f047899 */ /* 0x000fe40008011408 */
[----:B------:R-:W-:Y:S01]  /*0720*/  UISETP.NE.AND UP0, UPT, UR10, -0x1, UPT ;  /* 0xffffffff0a00788c */ /* 0x000fe2000bf05270 */
[----:B-1----:R-:W1:Y:S10]  /*0730*/  MUFU.RCP R4, R7 ;  /* 0x0000000700047308 */ /* 0x002e740000001000 */
[----:B------:R-:W-:-:S02]  /*0740*/  @UP0 UIADD3 UR25, UR20, UR10, URZ ;  /* 0x0000000a14190290 */ /* 0x000fc4000fffe03f */
        /* <DEDUP_REMOVED lines=12> */
[----:B------:R-:W-:Y:S01]  /*0810*/  IMAD.MOV R7, RZ, RZ, -R247 ;  /* 0x000000ffff077224 */ /* 0x000fe200078e0af7 */
[----:B------:R-:W-:Y:S01]  /*0820*/  SHF.R.S32.HI R23, RZ, 0x1f, R22 ;  /* 0x0000001fff177819 */ /* 0x000fe20000011416 */
[----:B------:R-:W-:Y:S02]  /*0830*/  VIADD R5, R22, 0x40 ;  /* 0x0000004016057836 */ /* 0x000fe40000000000 */
[----:B------:R-:W-:Y:S02]  /*0840*/  IMAD R7, R6, R7, R0 ;  /* 0x0000000706077224 */ /* 0x000fe400078e0200 */
[C---:B------:R-:W-:Y:S01]  /*0850*/  VIADD R4, R22.reuse, 0x60 ;  /* 0x0000006016047836 */ /* 0x040fe20000000000 */
[----:B------:R-:W-:Y:S01]  /*0860*/  ISETP.GE.AND P3, PT, R5, UR12, PT ;  /* 0x0000000c05007c0c */ /* 0x000fe2000bf66270 */
[----:B------:R-:W-:Y:S01]  /*0870*/  VIADD R13, R22, 0x20 ;  /* 0x00000020160d7836 */ /* 0x000fe20000000000 */
[----:B------:R-:W-:Y:S01]  /*0880*/  LOP3.LUT R5, R8, 0xfffffff8, RZ, 0xc0, !PT ;  /* 0xfffffff808057812 */ /* 0x000fe200078ec0ff */
[----:B------:R-:W-:Y:S01]  /*0890*/  IMAD.SHL.U32 R17, R22, 0x40, RZ ;  /* 0x0000004016117824 */ /* 0x000fe200078e00ff */
[----:B------:R-:W-:Y:S01]  /*08a0*/  ISETP.GT.U32.AND P6, PT, R6, R7, PT ;  /* 0x000000070600720c */ /* 0x000fe20003fc4070 */
[----:B------:R-:W-:Y:S01]  /*08b0*/  IMAD.WIDE R10, R11, 0x80, R22 ;  /* 0x000000800b0a7825 */ /* 0x000fe200078e0216 */
[----:B------:R-:W-:-:S02]  /*08c0*/  ISETP.GE.AND P2, PT, R4, UR12, PT ;  /* 0x0000000c04007c0c */ /* 0x000fc4000bf46270 */
[----:B------:R-:W-:Y:S01]  /*08d0*/  ISETP.GE.AND P4, PT, R13, UR12, PT ;  /* 0x0000000c0d007c0c */ /* 0x000fe2000bf86270 */
[----:B------:R-:W-:Y:S01]  /*08e0*/  IMAD.IADD R0, R2, 0x1, -R5 ;  /* 0x0000000102007824 */ /* 0x000fe200078e0a05 */
[----:B------:R-:W-:Y:S01]  /*08f0*/  LOP3.LUT R8, R12, UR8, RZ, 0x3c, !PT ;  /* 0x000000080c087c12 */ /* 0x000fe2000f8e3cff */
[----:B------:R-:W1:Y:S01]  /*0900*/  @!P0 LDC.64 R4, c[0x0][0x240] ;  /* 0x00009000ff048b82 */ /* 0x000e620000000a00 */
[----:B------:R-:W-:Y:S01]  /*0910*/  LOP3.LUT R17, R17, 0x1c0, RZ, 0xc0, !PT ;  /* 0x000001c011117812 */ /* 0x000fe200078ec0ff */
[----:B------:R-:W-:Y:S01]  /*0920*/  IMAD.SHL.U32 R34, R0, 0x8, RZ ;  /* 0x0000000800227824 */ /* 0x000fe200078e00ff */
[----:B------:R-:W-:-:S03]  /*0930*/  ISETP.GE.AND P1, PT, R8, RZ, PT ;  /* 0x000000ff0800720c */ /* 0x000fc60003f26270 */
[----:B------:R-:W-:Y:S01]  /*0940*/  @!P6 IMAD.IADD R7, R7, 0x1, -R6 ;  /* 0x000000010707e824 */ /* 0x000fe200078e0a06 */
[--C-:B------:R-:W-:Y:S01]  /*0950*/  SHF.R.S32.HI R35, RZ, 0x1f, R34.reuse ;  /* 0x0000001fff237819 */ /* 0x100fe20000011422 */
[----:B------:R-:W-:Y:S01]  /*0960*/  @!P6 VIADD R247, R247, 0x1 ;  /* 0x00000001f7f7e836 */ /* 0x000fe20000000000 */
[----:B------:R-:W-:Y:S01]  /*0970*/  IADD3 R18, P6, R34, UR6, RZ ;  /* 0x0000000622127c10 */ /* 0x000fe2000ffde0ff */
[----:B------:R-:W2:Y:S01]  /*0980*/  @!P0 LDC.64 R8, c[0x0][0x210] ;  /* 0x00008400ff088b82 */ /* 0x000ea20000000a00 */
[----:B------:R-:W-:Y:S01]  /*0990*/  ISETP.GE.U32.AND P5, PT, R7, R6, PT ;  /* 0x000000060700720c */ /* 0x000fe20003fa6070 */
[----:B------:R-:W-:Y:S01]  /*09a0*/  ULDC.64 UR6, c[0x0][0x258] ;  /* 0x0000960000067ab9 */ /* 0x000fe20000000a00 */
[----:B------:R-:W-:Y:S01]  /*09b0*/  IADD3.X R19, R35, UR9, RZ, P6, !PT ;  /* 0x0000000923137c10 */ /* 0x000fe2000b7fe4ff */
[----:B------:R-:W-:Y:S01]  /*09c0*/  UIMAD UR4, UR4, UR6, URZ ;  /* 0x00000006040472a4 */ /* 0x000fe2000f8e023f */
[----:B------:R-:W-:Y:S01]  /*09d0*/  ISETP.GE.AND P6, PT, R22, UR21, PT ;  /* 0x0000001516007c0c */ /* 0x000fe2000bfc6270 */
[----:B------:R-:W-:Y:S01]  /*09e0*/  IMAD.U32 R28, RZ, RZ, UR6 ;  /* 0x00000006ff1c7e24 */ /* 0x000fe2000f8e00ff */
[----:B------:R-:W-:Y:S01]  /*09f0*/  LOP3.LUT R14, R17, 0x38, R34, 0xf8, !PT ;  /* 0x00000038110e7812 */ /* 0x000fe200078ef822 */
[----:B------:R-:W4:Y:S01]  /*0a00*/  @!P4 LDC.64 R6, c[0x0][0x240] ;  /* 0x00009000ff06cb82 */ /* 0x000f220000000a00 */
[----:B------:R-:W-:Y:S01]  /*0a10*/  SHF.R.U32.HI R17, RZ, 0x3, R17 ;  /* 0x00000003ff117819 */ /* 0x000fe20000011611 */
[----:B------:R-:W-:Y:S01]  /*0a20*/  UIMAD UR4, UR8, UR7, UR4 ;  /* 0x00000007080472a4 */ /* 0x000fe2000f8e0204 */
[----:B------:R-:W-:Y:S01]  /*0a30*/  IMAD.WIDE.U32 R28, R28, UR8, R18 ;  /* 0x000000081c1c7c25 */ /* 0x000fe2000f8e0012 */
[----:B------:R-:W-:Y:S01]  /*0a40*/  LEA.HI R18, R3, R2, RZ, 0x6 ;  /* 0x0000000203127211 */ /* 0x000fe200078f30ff */
[----:B------:R-:W-:Y:S01]  /*0a50*/  @UP0 ULDC.64 UR8, c[0x0][0x248] ;  /* 0x0000920000080ab9 */ /* 0x000fe20000000a00 */
[----:B------:R-:W-:Y:S01]  /*0a60*/  LOP3.LUT R17, R14, R17, RZ, 0x3c, !PT ;  /* 0x000000110e117212 */ /* 0x000fe200078e3cff */
[----:B------:R-:W-:Y:S01]  /*0a70*/  @P5 VIADD R247, R247, 0x1 ;  /* 0x00000001f7f75836 */ /* 0x000fe20000000000 */
[----:B------:R-:W5:Y:S01]  /*0a80*/  @!P4 LDC.64 R32, c[0x0][0x210] ;  /* 0x00008400ff20cb82 */ /* 0x000f620000000a00 */
[-C--:B-1----:R-:W-:Y:S01]  /*0a90*/  @!P0 IMAD R15, R11, R4.reuse, RZ ;  /* 0x000000040b0f8224 */ /* 0x082fe200078e02ff */
[----:B------:R-:W1:Y:S01]  /*0aa0*/  @!P6 S2R R14, SR_CgaCtaId ;  /* 0x00000000000ee919 */ /* 0x000e620000008800 */
[----:B------:R-:W-:Y:S01]  /*0ab0*/  VIADD R31, R29, UR4 ;  /* 0x000000041d1f7c36 */ /* 0x000fe20008000000 */
[----:B------:R-:W-:Y:S01]  /*0ac0*/  ISETP.NE.AND P5, PT, R12, RZ, PT ;  /* 0x000000ff0c00720c */ /* 0x000fe20003fa5270 */
[----:B------:R-:W-:Y:S01]  /*0ad0*/  @!P0 IMAD.MOV.U32 R30, RZ, RZ, R28 ;  /* 0x000000ffff1e8224 */ /* 0x000fe200078e001c */
[----:B------:R-:W-:Y:S01]  /*0ae0*/  UMOV UR4, 0x400 ;  /* 0x0000040000047882 */ /* 0x000fe20000000000 */
[----:B------:R-:W-:Y:S01]  /*0af0*/  @!P1 IMAD.MOV R247, RZ, RZ, -R247 ;  /* 0x000000fffff79224 */ /* 0x000fe200078e0af7 */
[C---:B------:R-:W-:Y:S01]  /*0b00*/  @!P4 IADD3 R16, P1, R10.reuse, 0x20, RZ ;  /* 0x000000200a10c810 */ /* 0x040fe20007f3e0ff */
[C---:B------:R-:W-:Y:S01]  /*0b10*/  @!P0 IMAD R15, R10.reuse, R5, R15 ;  /* 0x000000050a0f8224 */ /* 0x040fe200078e020f */
[----:B---3--:R-:W-:Y:S01]  /*0b20*/  ULEA UR4, UR11, UR4, 0x18 ;  /* 0x000000040b047291 */ /* 0x008fe2000f8ec03f */
[----:B------:R-:W-:Y:S01]  /*0b30*/  @!P0 IMAD.WIDE.U32 R20, R10, R4, R30 ;  /* 0x000000040a148225 */ /* 0x000fe200078e001e */
[----:B------:R-:W-:Y:S01]  /*0b40*/  @UP0 ULDC.64 UR6, c[0x0][0x250] ;  /* 0x0000940000060ab9 */ /* 0x000fe20000000a00 */
[----:B------:R-:W-:-:S02]  /*0b50*/  @UP0 UIMAD.WIDE.U32 UR30, UR25, UR8, URZ ;  /* 0x00000008191e02a5 */ /* 0x000fc4000f8e003f */
[----:B------:R-:W-:Y:S01]  /*0b60*/  @!P4 IMAD.X R19, RZ, RZ, R11, P1 ;  /* 0x000000ffff13c224 */ /* 0x000fe200008e060b */
[----:B--2---:R-:W-:Y:S01]  /*0b70*/  @!P0 LEA R24, P1, R20, R8, 0x1 ;  /* 0x0000000814188211 */ /* 0x004fe200078208ff */
[----:B------:R-:W-:Y:S01]  /*0b80*/  @!P0 IMAD.IADD R4, R21, 0x1, R15 ;  /* 0x0000000115048824 */ /* 0x000fe200078e020f */
[----:B------:R-:W-:Y:S01]  /*0b90*/  @!P5 LOP3.LUT R247, RZ, R12, RZ, 0x33, !PT ;  /* 0x0000000cfff7d212 */ /* 0x000fe200078e33ff */
[----:B------:R-:W-:Y:S01]  /*0ba0*/  IMAD.SHL.U32 R18, R18, 0x8, RZ ;  /* 0x0000000812127824 */ /* 0x000fe200078e00ff */
[----:B------:R-:W2:Y:S01]  /*0bb0*/  @!P4 S2R R12, SR_CgaCtaId ;  /* 0x00000000000cc919 */ /* 0x000ea20000008800 */
[-C--:B----4-:R-:W-:Y:S01]  /*0bc0*/  @!P4 IMAD R19, R19, R6.reuse, RZ ;  /* 0x000000061313c224 */ /* 0x090fe200078e02ff */
[----:B------:R-:W-:Y:S01]  /*0bd0*/  @!P0 LEA.HI.X R25, R20, R9, R4, 0x1, P1 ;  /* 0x0000000914198211 */ /* 0x000fe200008f0c04 */
[----:B------:R-:W-:Y:S01]  /*0be0*/  @!P4 IMAD.MOV.U32 R20, RZ, RZ, R28 ;  /* 0x000000ffff14c224 */ /* 0x000fe200078e001c */
[----:B------:R-:W-:Y:S01]  /*0bf0*/  LOP3.LUT R5, R17, 0xfffffe00, R18, 0xf8, !PT ;  /* 0xfffffe0011057812 */ /* 0x000fe200078ef812 */
[----:B------:R-:W-:Y:S01]  /*0c00*/  @!P4 IMAD.MOV.U32 R21, RZ, RZ, R31 ;  /* 0x000000ffff15c224 */ /* 0x000fe200078e001f */
[----:B------:R-:W-:Y:S01]  /*0c10*/  ISETP.GE.AND P5, PT, R13, UR21, PT ;  /* 0x000000150d007c0c */ /* 0x000fe2000bfa6270 */
[C---:B------:R-:W-:Y:S01]  /*0c20*/  @!P4 IMAD R19, R16.reuse, R7, R19 ;  /* 0x000000071013c224 */ /* 0x040fe200078e0213 */
[----:B------:R-:W-:Y:S01]  /*0c30*/  LEA R243, R5, UR4, 0x1 ;  /* 0x0000000405f37c11 */ /* 0x000fe2000f8e08ff */
[----:B------:R-:W-:Y:S01]  /*0c40*/  @!P4 IMAD.WIDE.U32 R20, R16, R6, R20 ;  /* 0x000000061014c225 */ /* 0x000fe200078e0014 */
[----:B------:R-:W3:Y:S01]  /*0c50*/  @!P3 S2R R4, SR_CgaCtaId ;  /* 0x000000000004b919 */ /* 0x000ee20000008800 */
[----:B------:R-:W-:Y:S01]  /*0c60*/  @!P6 MOV R7, 0x400 ;  /* 0x000004000007e802 */ /* 0x000fe20000000f00 */
[----:B------:R-:W-:Y:S01]  /*0c70*/  @UP0 UIMAD.WIDE.U32 UR28, UR10, UR6, URZ ;  /* 0x000000060a1c02a5 */ /* 0x000fe2000f8e003f */
[----:B------:R-:W-:Y:S01]  /*0c80*/  @!P4 IMAD.IADD R16, R21, 0x1, R19 ;  /* 0x000000011510c824 */ /* 0x000fe200078e0213 */
[C---:B-----5:R-:W-:Y:S01]  /*0c90*/  @!P4 LEA R32, P1, R20.reuse, R32, 0x1 ;  /* 0x000000201420c211 */ /* 0x060fe200078208ff */
[----:B------:R-:W-:Y:S01]  /*0ca0*/  @!PT LDS RZ, [RZ] ;  /* 0x00000000fffff984 */ /* 0x000fe20000000800 */
[----:B------:R-:W-:Y:S01]  /*0cb0*/  @!PT LDS RZ, [RZ] ;  /* 0x00000000fffff984 */ /* 0x000fe20000000800 */
[----:B------:R-:W-:Y:S01]  /*0cc0*/  @!PT LDS RZ, [RZ] ;  /* 0x00000000fffff984 */ /* 0x000fe20000000800 */
[----:B------:R-:W-:Y:S01]  /*0cd0*/  @!P0 LDGSTS.E.BYPASS.LTC128B.128 [R243], desc[UR18][R24.64] ;  /* 0x0000000018f38fae */ /* 0x000fe2000b901d52 */
[----:B------:R-:W-:Y:S01]  /*0ce0*/  LEA.HI R6, R3, R2, RZ, 0x4 ;  /* 0x0000000203067211 */ /* 0x000fe200078f20ff */
[----:B------:R-:W-:Y:S01]  /*0cf0*/  @UP0 UIMAD UR25, UR25, UR9, URZ ;  /* 0x00000009191902a4 */ /* 0x000fe2000f8e023f */
[----:B------:R-:W-:Y:S01]  /*0d00*/  @!P4 LEA.HI.X R33, R20, R33, R16, 0x1, P1 ;  /* 0x000000211421c211 */ /* 0x000fe200008f0c10 */
[----:B------:R-:W-:Y:S01]  /*0d10*/  @!P0 LDGSTS.E.BYPASS.LTC128B.128 [R243+0x4000], desc[UR18][R24.64+0x80] ;  /* 0x0400008018f38fae */ /* 0x000fe2000b901d52 */
[----:B-1----:R-:W-:Y:S01]  /*0d20*/  @!P6 LEA R8, R14, R7, 0x18 ;  /* 0x000000070e08e211 */ /* 0x002fe200078ec0ff */
[----:B------:R-:W-:Y:S01]  /*0d30*/  @UP0 UIMAD UR10, UR10, UR7, URZ ;  /* 0x000000070a0a02a4 */ /* 0x000fe2000f8e023f */
[----:B------:R-:W-:Y:S01]  /*0d40*/  SHF.R.S32.HI R7, RZ, 0x4, R6 ;  /* 0x00000004ff077819 */ /* 0x000fe20000011406 */
[----:B------:R-:W-:Y:S01]  /*0d50*/  @!P0 LDGSTS.E.BYPASS.LTC128B.128 [R243+0x8000], desc[UR18][R24.64+0x100] ;  /* 0x0800010018f38fae */ /* 0x000fe2000b901d52 */
[----:B------:R-:W-:Y:S01]  /*0d60*/  @!P3 MOV R9, 0x400 ;  /* 0x000004000009b802 */ /* 0x000fe20000000f00 */
[----:B------:R-:W-:Y:S01]  /*0d70*/  @UP0 UIADD3 UR27, UR29, UR10, URZ ;  /* 0x0000000a1d1b0290 */ /* 0x000fe2000fffe03f */
[----:B------:R-:W-:Y:S01]  /*0d80*/  LEA.HI R241, R6, R7, RZ, 0x1 ;  /* 0x0000000706f17211 */ /* 0x000fe200078f08ff */
[----:B------:R1:W-:Y:S01]  /*0d90*/  @!P0 LDGSTS.E.BYPASS.LTC128B.128 [R243+0xc000], desc[UR18][R24.64+0x180] ;  /* 0x0c00018018f38fae */ /* 0x0003e2000b901d52 */
[----:B------:R-:W-:Y:S01]  /*0da0*/  ISETP.GE.AND P0, PT, R13, UR21, PT ;  /* 0x000000150d007c0c */ /* 0x000fe2000bf06270 */
[----:B------:R-:W-:Y:S01]  /*0db0*/  @UP0 UIADD3 UR25, UR31, UR25, URZ ;  /* 0x000000191f190290 */ /* 0x000fe2000fffe03f */
[----:B------:R-:W-:Y:S01]  /*0dc0*/  LOP3.LUT R241, R241, 0xfffffffe, RZ, 0xc0, !PT ;  /* 0xfffffffef1f17812 */ /* 0x000fe200078ec0ff */
[----:B------:R-:W4:Y:S01]  /*0dd0*/  @!P2 S2R R18, SR_CgaCtaId ;  /* 0x000000000012a919 */ /* 0x000f220000008800 */
[----:B------:R-:W-:Y:S01]  /*0de0*/  @UP0 UMOV UR26, UR30 ;  /* 0x0000001e001a0c82 */ /* 0x000fe20008000000 */
[----:B------:R-:W4:Y:S02]  /*0df0*/  @!P5 S2R R16, SR_CgaCtaId ;  /* 0x000000000010d919 */ /* 0x000f240000008800 */
[----:B------:R-:W-:Y:S01]  /*0e00*/  IMAD.IADD R241, R7, 0x1, -R241 ;  /* 0x0000000107f17824 */ /* 0x000fe200078e0af1 */
[----:B------:R-:W-:-:S04]  /*0e10*/  @!P4 MOV R7, 0x400 ;  /* 0x000004000007c802 */ /* 0x000fc80000000f00 */
[----:B--2---:R-:W-:Y:S02]  /*0e20*/  @!P4 LEA R12, R12, R7, 0x18 ;  /* 0x000000070c0cc211 */ /* 0x004fe400078ec0ff */
[----:B---3--:R-:W-:Y:S02]  /*0e30*/  @!P3 LEA R4, R4, R9, 0x18 ;  /* 0x000000090404b211 */ /* 0x008fe400078ec0ff */
[----:B-1----:R-:W-:-:S05]  /*0e40*/  @!P3 IADD3 R25, P1, R10, 0x40, RZ ;  /* 0x000000400a19b810 */ /* 0x002fca0007f3e0ff */
[----:B------:R-:W-:Y:S01]  /*0e50*/  @!P3 IMAD.X R13, RZ, RZ, R11, P1 ;  /* 0x000000ffff0db224 */ /* 0x000fe200008e060b */
[----:B------:R-:W-:-:S05]  /*0e60*/  @!P2 IADD3 R20, P1, R10, 0x60, RZ ;  /* 0x000000600a14a810 */ /* 0x000fca0007f3e0ff */
[----:B------:R-:W-:Y:S01]  /*0e70*/  @!P2 IMAD.X R27, RZ, RZ, R11, P1 ;  /* 0x000000ffff1ba224 */ /* 0x000fe200008e060b */
[----:B------:R-:W-:Y:S02]  /*0e80*/  PLOP3.LUT P1, PT, PT, PT, UP0, 0x80, 0x0 ;  /* 0x000000000000781c */ /* 0x000fe40003f2f008 */
[----:B------:R-:W-:-:S05]  /*0e90*/  LOP3.LUT R11, R6, 0xfffffff0, RZ, 0xc0, !PT ;  /* 0xfffffff0060b7812 */ /* 0x000fca00078ec0ff */
[----:B------:R-:W-:-:S05]  /*0ea0*/  IMAD.IADD R7, R2, 0x1, -R11 ;  /* 0x0000000102077824 */ /* 0x000fca00078e0a0b */
[----:B------:R-:W-:Y:S01]  /*0eb0*/  SHF.R.S32.HI R6, RZ, 0x1f, R7 ;  /* 0x0000001fff067819 */ /* 0x000fe20000011407 */
[----:B----4-:R-:W-:Y:S06]  /*0ec0*/  @P1 BRA `(.L_x_913) ;  /* 0x0000000000341947 */ /* 0x010fec0003800000 */
        /* <DEDUP_REMOVED lines=13> */
.L_x_913:
        /* <DEDUP_REMOVED lines=14> */
.L_x_914:
[----:B------:R-:W-:Y:S01]  /*1080*/  IMAD R17, R23, UR8, RZ ;  /* 0x0000000817117c24 */ /* 0x000fe2000f8e02ff */
[----:B------:R-:W-:Y:S01]  /*1090*/  @!P5 MOV R9, 0x400 ;  /* 0x000004000009d802 */ /* 0x000fe20000000f00 */
[----:B------:R-:W-:Y:S01]  /*10a0*/  IMAD.WIDE.U32 R36, R22, UR8, R34 ;  /* 0x0000000816247c25 */ /* 0x000fe2000f8e0022 */
[----:B------:R-:W-:Y:S01]  /*10b0*/  LOP3.LUT R10, R11, 0xfffffff8, RZ, 0xc0, !PT ;  /* 0xfffffff80b0a7812 */ /* 0x000fe200078ec0ff */
[----:B------:R-:W-:Y:S01]  /*10c0*/  ULDC.64 UR10, c[0x0][0x260] ;  /* 0x00009800000a7ab9 */ /* 0x000fe20000000a00 */
[----:B------:R-:W-:Y:S01]  /*10d0*/  @!P5 LEA R16, R16, R9, 0x18 ;  /* 0x000000091010d211 */ /* 0x000fe200078ec0ff */
[----:B------:R-:W-:Y:S01]  /*10e0*/  IMAD R6, R22, UR9, R17 ;  /* 0x0000000916067c24 */ /* 0x000fe2000f8e0211 */
[----:B------:R-:W-:Y:S01]  /*10f0*/  IADD3 R244, P1, R36, UR26, RZ ;  /* 0x0000001a24f47c10 */ /* 0x000fe2000ff3e0ff */
[----:B------:R-:W-:Y:S01]  /*1100*/  IMAD.IADD R10, R7, 0x1, -R10 ;  /* 0x00000001070a7824 */ /* 0x000fe200078e0a0a */
[----:B------:R-:W-:Y:S01]  /*1110*/  @!P2 MOV R15, 0x400 ;  /* 0x00000400000fa802 */ /* 0x000fe20000000f00 */
[----:B------:R-:W-:Y:S01]  /*1120*/  IMAD.WIDE.U32 R34, R22, UR6, R34 ;  /* 0x0000000616227c25 */ /* 0x000fe2000f8e0022 */
[----:B------:R-:W-:Y:S01]  /*1130*/  IADD3.X R245, R37, UR25, R6, P1, !PT ;  /* 0x0000001925f57c10 */ /* 0x000fe20008ffe406 */
[----:B------:R-:W-:Y:S01]  /*1140*/  USHF.L.U64.HI UR17, UR8, 0x6, UR9 ;  /* 0x0000000608117899 */ /* 0x000fe20008010209 */
[----:B------:R-:W1:Y:S01]  /*1150*/  @!P3 LDC.64 R6, c[0x0][0x240] ;  /* 0x00009000ff06bb82 */ /* 0x000e620000000a00 */
[----:B------:R-:W-:Y:S01]  /*1160*/  IMAD R9, R23, UR6, RZ ;  /* 0x0000000617097c24 */ /* 0x000fe2000f8e02ff */
[----:B------:R-:W-:Y:S01]  /*1170*/  @!P2 LEA R18, R18, R15, 0x18 ;  /* 0x0000000f1212a211 */ /* 0x000fe200078ec0ff */
[C---:B------:R-:W-:Y:S01]  /*1180*/  @!P3 IMAD R19, R5.reuse, 0x2, R4 ;  /* 0x000000020513b824 */ /* 0x040fe200078e0204 */
[----:B------:R-:W-:Y:S01]  /*1190*/  IADD3 R34, P1, R34, UR28, RZ ;  /* 0x0000001c22227c10 */ /* 0x000fe2000ff3e0ff */
[----:B------:R-:W-:Y:S01]  /*11a0*/  IMAD R4, R22, UR7, R9 ;  /* 0x0000000716047c24 */ /* 0x000fe2000f8e0209 */
[----:B------:R-:W-:Y:S01]  /*11b0*/  SHF.R.S32.HI R26, RZ, 0x1f, R247 ;  /* 0x0000001fff1a7819 */ /* 0x000fe200000114f7 */
[C---:B------:R-:W-:Y:S01]  /*11c0*/  @!P4 IMAD R21, R5.reuse, 0x2, R12 ;  /* 0x000000020515c824 */ /* 0x040fe200078e020c */
[----:B------:R-:W2:Y:S01]  /*11d0*/  @!P2 LDC.64 R14, c[0x0][0x240] ;  /* 0x00009000ff0eab82 */ /* 0x000ea20000000a00 */
[----:B------:R-:W-:Y:S01]  /*11e0*/  @!P2 IMAD R18, R5, 0x2, R18 ;  /* 0x000000020512a824 */ /* 0x000fe200078e0212 */
        /* <DEDUP_REMOVED lines=8> */
[C---:B------:R-:W-:Y:S01]  /*1270*/  IMAD R8, R26.reuse, UR10, RZ ;  /* 0x0000000a1a087c24 */ /* 0x040fe2000f8e02ff */
[----:B------:R-:W3:Y:S01]  /*1280*/  @!P3 LDC.64 R4, c[0x0][0x210] ;  /* 0x00008400ff04bb82 */ /* 0x000ee20000000a00 */
[----:B------:R-:W-:Y:S01]  /*1290*/  @!P3 IMAD.MOV.U32 R30, RZ, RZ, R28 ;  /* 0x000000ffff1eb224 */ /* 0x000fe200078e001c */
[----:B------:R-:W-:Y:S01]  /*12a0*/  @!P4 LDGSTS.E.BYPASS.LTC128B.128 [R21+0x5000], desc[UR18][R32.64+0x80] ;  /* 0x050000802015cfae */ /* 0x000fe2000b901d52 */
[C---:B------:R-:W-:Y:S01]  /*12b0*/  IMAD R249, R247.reuse, UR11, R8 ;  /* 0x0000000bf7f97c24 */ /* 0x040fe2000f8e0208 */
[----:B------:R-:W-:Y:S01]  /*12c0*/  USHF.L.U32 UR26, UR8, 0x5, URZ ;  /* 0x00000005081a7899 */ /* 0x000fe2000800063f */
[----:B------:R-:W-:Y:S01]  /*12d0*/  IMAD.WIDE.U32 R244, R247, UR10, R244 ;  /* 0x0000000af7f47c25 */ /* 0x000fe2000f8e00f4 */
[----:B------:R-:W-:Y:S01]  /*12e0*/  ULDC.64 UR10, c[0x0][0x268] ;  /* 0x00009a00000a7ab9 */ /* 0x000fe20000000a00 */
[----:B------:R-:W-:Y:S01]  /*12f0*/  @!P4 LDGSTS.E.BYPASS.LTC128B.128 [R21+0x9000], desc[UR18][R32.64+0x100] ;  /* 0x090001002015cfae */ /* 0x000fe2000b901d52 */
[----:B------:R-:W4:Y:S01]  /*1300*/  @!P2 LDC.64 R8, c[0x0][0x210] ;  /* 0x00008400ff08ab82 */ /* 0x000f220000000a00 */
[----:B-1----:R-:W-:Y:S01]  /*1310*/  @!P3 IMAD R24, R13, R6, RZ ;  /* 0x000000060d18b224 */ /* 0x002fe200078e02ff */
[----:B------:R-:W-:Y:S01]  /*1320*/  USHF.L.U64.HI UR25, UR8, 0x5, UR9 ;  /* 0x0000000508197899 */ /* 0x000fe20008010209 */
[--C-:B------:R-:W-:Y:S01]  /*1330*/  @!P2 IMAD.MOV.U32 R29, RZ, RZ, R31.reuse ;  /* 0x000000ffff1da224 */ /* 0x100fe200078e001f */
[----:B------:R1:W-:Y:S01]  /*1340*/  @!P4 LDGSTS.E.BYPASS.LTC128B.128 [R21+0xd000], desc[UR18][R32.64+0x180] ;  /* 0x0d0001802015cfae */ /* 0x0003e2000b901d52 */
[----:B------:R-:W-:Y:S01]  /*1350*/  IMAD R26, R26, UR10, RZ ;  /* 0x0000000a1a1a7c24 */ /* 0x000fe2000f8e02ff */
[----:B------:R-:W-:Y:S01]  /*1360*/  UIMAD.WIDE.U32 UR28, UR5, UR6, URZ ;  /* 0x00000006051c72a5 */ /* 0x000fe2000f8e003f */
[----:B------:R-:W-:Y:S01]  /*1370*/  @!P3 IMAD R24, R25, R7, R24 ;  /* 0x000000071918b224 */ /* 0x000fe200078e0218 */
[----:B------:R-:W-:Y:S01]  /*1380*/  LEA.HI R3, R3, R2, RZ, 0x5 ;  /* 0x0000000203037211 */ /* 0x000fe200078f28ff */
[----:B------:R-:W-:Y:S01]  /*1390*/  @!P3 IMAD.WIDE.U32 R30, R25, R6, R30 ;  /* 0x00000006191eb225 */ /* 0x000fe200078e001e */
[----:B------:R-:W-:Y:S01]  /*13a0*/  UISETP.GE.AND UP0, UPT, UR16, 0x2, UPT ;  /* 0x000000021000788c */ /* 0x000fe2000bf06270 */
        /* <DEDUP_REMOVED lines=15> */
[C---:B----4-:R-:W-:Y:S01]  /*14a0*/  @!P2 LEA R20, P1, R28.reuse, R8, 0x1 ;  /* 0x000000081c14a211 */ /* 0x050fe200078208ff */
[----:B------:R-:W-:Y:S01]  /*14b0*/  IMAD.IADD R249, R245, 0x1, R249 ;  /* 0x00000001f5f97824 */ /* 0x000fe200078e02f9 */
[----:B------:R-:W-:Y:S01]  /*14c0*/  @!P3 LDGSTS.E.BYPASS.LTC128B.128 [R19+0x2000], desc[UR18][R26.64] ;  /* 0x020000001a13bfae */ /* 0x000fe2000b901d52 */
[----:B------:R-:W-:Y:S01]  /*14d0*/  IMAD.U32 R15, RZ, RZ, UR5 ;  /* 0x00000005ff0f7e24 */ /* 0x000fe2000f8e00ff */
[----:B-1----:R-:W-:Y:S01]  /*14e0*/  @!P2 LEA.HI.X R21, R28, R9, R14, 0x1, P1 ;  /* 0x000000091c15a211 */ /* 0x002fe200008f0c0e */
[----:B------:R-:W-:Y:S01]  /*14f0*/  IMAD.MOV.U32 R248, RZ, RZ, R244 ;  /* 0x000000fffff87224 */ /* 0x000fe200078e00f4 */
[----:B------:R-:W-:Y:S01]  /*1500*/  @!P3 LDGSTS.E.BYPASS.LTC128B.128 [R19+0x6000], desc[UR18][R26.64+0x80] ;  /* 0x060000801a13bfae */ /* 0x000fe2000b901d52 */
[----:B------:R-:W-:Y:S01]  /*1510*/  UIMAD UR11, UR5, UR7, UR11 ;  /* 0x00000007050b72a4 */ /* 0x000fe2000f8e020b */
[----:B------:R-:W-:-:S02]  /*1520*/  IMAD.IADD R247, R13, 0x1, R247 ;  /* 0x000000010df77824 */ /* 0x000fc400078e02f7 */
[----:B------:R-:W-:Y:S01]  /*1530*/  IMAD.WIDE.U32 R14, R15, UR20, R248 ;  /* 0x000000140f0e7c25 */ /* 0x000fe2000f8e00f8 */
[----:B------:R-:W-:Y:S01]  /*1540*/  @!P3 LDGSTS.E.BYPASS.LTC128B.128 [R19+0xa000], desc[UR18][R26.64+0x100] ;  /* 0x0a0001001a13bfae */ /* 0x000fe2000b901d52 */
[----:B------:R-:W-:Y:S02]  /*1550*/  UIADD3 UR11, UR29, UR11, URZ ;  /* 0x0000000b1d0b7290 */ /* 0x000fe4000fffe03f */
[----:B------:R-:W-:Y:S01]  /*1560*/  VIADD R8, R15, UR10 ;  /* 0x0000000a0f087c36 */ /* 0x000fe20008000000 */
[C---:B-----5:R-:W-:Y:S01]  /*1570*/  @!P6 LEA R24, P1, R14.reuse, R6, 0x1 ;  /* 0x000000060e18e211 */ /* 0x060fe200078208ff */
[----:B------:R1:W-:Y:S01]  /*1580*/  @!P3 LDGSTS.E.BYPASS.LTC128B.128 [R19+0xe000], desc[UR18][R26.64+0x180] ;  /* 0x0e0001801a13bfae */ /* 0x0003e2000b901d52 */
[C---:B------:R-:W-:Y:S01]  /*1590*/  @!P5 IADD3 R6, P3, R14.reuse, UR26, RZ ;  /* 0x0000001a0e06dc10 */ /* 0x040fe2000ff7e0ff */
[----:B------:R-:W-:Y:S01]  /*15a0*/  USHF.L.U32 UR10, UR7, 0x5, URZ ;  /* 0x00000005070a7899 */ /* 0x000fe2000800063f */
[----:B------:R-:W-:Y:S01]  /*15b0*/  @!P6 LEA.HI.X R25, R14, R7, R8, 0x1, P1 ;  /* 0x000000070e19e211 */ /* 0x000fe200008f0c08 */
[----:B------:R-:W-:Y:S01]  /*15c0*/  @!P2 LDGSTS.E.BYPASS.LTC128B.128 [R18+0x3000], desc[UR18][R20.64] ;  /* 0x030000001412afae */ /* 0x000fe2000b901d52 */
[----:B------:R-:W-:-:S02]  /*15d0*/  @!P5 IADD3.X R8, R8, UR25, RZ, P3, !PT ;  /* 0x000000190808dc10 */ /* 0x000fc40009ffe4ff */
[----:B--2---:R-:W-:Y:S01]  /*15e0*/  @!P5 LEA R14, P1, R6, R4, 0x1 ;  /* 0x00000004060ed211 */ /* 0x004fe200078208ff */
[----:B------:R-:W-:Y:S01]  /*15f0*/  @!P2 LDGSTS.E.BYPASS.LTC128B.128 [R18+0x7000], desc[UR18][R20.64+0x80] ;  /* 0x070000801412afae */ /* 0x000fe2000b901d52 */
[C---:B------:R-:W-:Y:S01]  /*1600*/  ISETP.GE.AND P3, PT, R22.reuse, UR21, PT ;  /* 0x0000001516007c0c */ /* 0x040fe2000bf66270 */
[----:B------:R-:W-:Y:S01]  /*1610*/  IMAD.SHL.U32 R22, R22, 0x8, RZ ;  /* 0x0000000816167824 */ /* 0x000fe200078e00ff */
[----:B------:R-:W-:Y:S01]  /*1620*/  @!P5 LEA.HI.X R15, R6, R5, R8, 0x1, P1 ;  /* 0x00000005060fd211 */ /* 0x000fe200008f0c08 */
[----:B------:R-:W-:Y:S01]  /*1630*/  @!P2 LDGSTS.E.BYPASS.LTC128B.128 [R18+0xb000], desc[UR18][R20.64+0x100] ;  /* 0x0b0001001412afae */ /* 0x000fe2000b901d52 */
[----:B------:R-:W-:Y:S01]  /*1640*/  IMAD.SHL.U32 R5, R0, 0x40, RZ ;  /* 0x0000004000057824 */ /* 0x000fe200078e00ff */
[----:B------:R-:W2:Y:S01]  /*1650*/  @!P0 LDC.64 R8, c[0x0][0x220] ;  /* 0x00008800ff088b82 */ /* 0x000ea20000000a00 */
[----:B------:R-:W-:Y:S01]  /*1660*/  IMAD.SHL.U32 R4, R10, 0x40, RZ ;  /* 0x000000400a047824 */ /* 0x000fe200078e00ff */
[----:B------:R-:W-:Y:S01]  /*1670*/  @!P2 LDGSTS.E.BYPASS.LTC128B.128 [R18+0xf000], desc[UR18][R20.64+0x180] ;  /* 0x0f0001801412afae */ /* 0x000fe2000b901d52 */
[----:B------:R-:W-:Y:S01]  /*1680*/  ULDC UR21, c[0x0][0x39c] ;  /* 0x0000e70000157ab9 */ /* 0x000fe20000000800 */
[----:B------:R-:W-:-:S02]  /*1690*/  LOP3.LUT R5, R5, 0x1c0, RZ, 0xc0, !PT ;  /* 0x000001c005057812 */ /* 0x000fc400078ec0ff */
[----:B------:R-:W-:Y:S01]  /*16a0*/  @!P6 LDGSTS.E.BYPASS.LTC128B.128 [R17+0x10000], desc[UR18][R24.64] ;  /* 0x100000001811efae */ /* 0x000fe2000b901d52 */
[----:B------:R-:W-:Y:S01]  /*16b0*/  LOP3.LUT R4, R4, 0x1c0, RZ, 0xc0, !PT ;  /* 0x000001c004047812 */ /* 0x000fe200078ec0ff */
[----:B------:R-:W3:Y:S02]  /*16c0*/  @!P3 LDC.64 R6, c[0x0][0x220] ;  /* 0x00008800ff06bb82 */ /* 0x000ee40000000a00 */
[----:B------:R-:W-:Y:S01]  /*16d0*/  @!P6 LDGSTS.E.BYPASS.LTC128B.128 [R17+0x12000], desc[UR18][R24.64+0x80] ;  /* 0x120000801811efae */ /* 0x000fe2000b901d52 */
[----:B-1----:R-:W-:-:S03]  /*16e0*/  LOP3.LUT R19, R5, 0x8, R22, 0xf8, !PT ;  /* 0x0000000805137812 */ /* 0x002fc600078ef816 */
[----:B------:R-:W-:Y:S04]  /*16f0*/  @!P6 LDGSTS.E.BYPASS.LTC128B.128 [R17+0x14000], desc[UR18][R24.64+0x100] ;  /* 0x140001001811efae */ /* 0x000fe8000b901d52 */
[----:B------:R1:W-:Y:S04]  /*1700*/  @!P6 LDGSTS.E.BYPASS.LTC128B.128 [R17+0x16000], desc[UR18][R24.64+0x180] ;  /* 0x160001801811efae */ /* 0x0003e8000b901d52 */
[----:B------:R-:W-:Y:S04]  /*1710*/  @!P5 LDGSTS.E.BYPASS.LTC128B.128 [R16+0x11000], desc[UR18][R14.64] ;  /* 0x110000000e10dfae */ /* 0x000fe8000b901d52 */
[----:B------:R-:W-:Y:S04]  /*1720*/  @!P5 LDGSTS.E.BYPASS.LTC128B.128 [R16+0x13000], desc[UR18][R14.64+0x80] ;  /* 0x130000800e10dfae */ /* 0x000fe8000b901d52 */
[----:B------:R-:W-:Y:S04]  /*1730*/  @!P5 LDGSTS.E.BYPASS.LTC128B.128 [R16+0x15000], desc[UR18][R14.64+0x100] ;  /* 0x150001000e10dfae */ /* 0x000fe8000b901d52 */
[----:B------:R4:W-:Y:S04]  /*1740*/  @!P5 LDGSTS.E.BYPASS.LTC128B.128 [R16+0x17000], desc[UR18][R14.64+0x180] ;  /* 0x170001800e10dfae */ /* 0x0009e8000b901d52 */
[----:B------:R-:W0:Y:S01]  /*1750*/  LDGDEPBAR ;  /* 0x00000000000079af */ /* 0x000e220000000000 */
[----:B-1----:R-:W-:-:S05]  /*1760*/  IMAD.SHL.U32 R17, R241, 0x8, RZ ;  /* 0x00000008f1117824 */ /* 0x002fca00078e00ff */
[----:B------:R-:W-:Y:S02]  /*1770*/  LOP3.LUT R17, R4, 0x8, R17, 0xf8, !PT ;  /* 0x0000000804117812 */ /* 0x000fe400078ef811 */
[----:B------:R-:W-:-:S04]  /*1780*/  SHF.R.U32.HI R4, RZ, 0x3, R4 ;  /* 0x00000003ff047819 */ /* 0x000fc80000011604 */
[----:B------:R-:W-:Y:S01]  /*1790*/  LOP3.LUT R4, R17, R4, RZ, 0x3c, !PT ;  /* 0x0000000411047212 */ /* 0x000fe200078e3cff */
[----:B------:R-:W-:Y:S02]  /*17a0*/  IMAD.U32 R17, RZ, RZ, UR10 ;  /* 0x0000000aff117e24 */ /* 0x000fe4000f8e00ff */
[----:B----4-:R-:W-:Y:S01]  /*17b0*/  IMAD.U32 R14, RZ, RZ, UR28 ;  /* 0x0000001cff0e7e24 */ /* 0x010fe2000f8e00ff */
[----:B------:R-:W-:-:S04]  /*17c0*/  DEPBAR.LE SB0, 0x0 ;  /* 0x000080000000791a */ /* 0x000fc80000000000 */
[----:B------:R-:W-:Y:S01]  /*17d0*/  BAR.SYNC.DEFER_BLOCKING 0x0 ;  /* 0x0000000000007b1d */ /* 0x000fe20000010000 */
[----:B------:R-:W-:Y:S01]  /*17e0*/  IMAD.U32 R15, RZ, RZ, UR29 ;  /* 0x0000001dff0f7e24 */ /* 0x000fe2000f8e00ff */
[----:B------:R-:W-:Y:S01]  /*17f0*/  SHF.R.U32.HI R16, RZ, 0x3, R5 ;  /* 0x00000003ff107819 */ /* 0x000fe20000011605 */
[----:B------:R-:W-:Y:S01]  /*1800*/  IMAD.U32 R15, RZ, RZ, UR11 ;  /* 0x0000000bff0f7e24 */ /* 0x000fe2000f8e00ff */
[C---:B------:R-:W-:Y:S01]  /*1810*/  LEA R5, P1, R14.reuse, R12, 0x6 ;  /* 0x0000000c0e057211 */ /* 0x040fe200078230ff */
[----:B------:R-:W-:Y:S01]  /*1820*/  UIMAD.WIDE.U32 UR28, UR6, 0x20, URZ ;  /* 0x00000020061c78a5 */ /* 0x000fe2000f8e003f */
[----:B------:R-:W-:Y:S02]  /*1830*/  LOP3.LUT R16, R19, R16, RZ, 0x3c, !PT ;  /* 0x0000001013107212 */ /* 0x000fe400078e3cff */
[----:B------:R-:W-:Y:S01]  /*1840*/  LEA.HI.X R14, R14, R247, R15, 0x6, P1 ;  /* 0x000000f70e0e7211 */ /* 0x000fe200008f340f */
[----:B------:R-:W-:Y:S01]  /*1850*/  IMAD.SHL.U32 R15, R11, 0x40, RZ ;  /* 0x000000400b0f7824 */ /* 0x000fe200078e00ff */
[----:B---3--:R-:W-:Y:S01]  /*1860*/  @!P3 LEA R20, P2, R5, R6, 0x1 ;  /* 0x000000060514b211 */ /* 0x008fe200078408ff */
[----:B------:R-:W-:Y:S01]  /*1870*/  IMAD R241, R241, 0x200, R16 ;  /* 0x00000200f1f17824 */ /* 0x000fe200078e0210 */
[----:B------:R-:W-:-:S02]  /*1880*/  SHF.R.S32.HI R6, RZ, 0x5, R3 ;  /* 0x00000005ff067819 */ /* 0x000fc40000011403 */
[----:B------:R-:W-:Y:S02]  /*1890*/  LOP3.LUT R15, R15, 0xfffffe00, RZ, 0xc0, !PT ;  /* 0xfffffe000f0f7812 */ /* 0x000fe400078ec0ff */
[C---:B------:R-:W-:Y:S02]  /*18a0*/  @!P0 IADD3 R11, P1, R5.reuse, UR28, RZ ;  /* 0x0000001c050b8c10 */ /* 0x040fe4000ff3e0ff */
[----:B------:R-:W-:Y:S01]  /*18b0*/  @!P3 LEA.HI.X R21, R5, R7, R14, 0x1, P2 ;  /* 0x000000070515b211 */ /* 0x000fe200010f0c0e */
[----:B------:R-:W-:Y:S01]  /*18c0*/  IMAD R5, R6, 0x400, R15 ;  /* 0x0000040006057824 */ /* 0x000fe200078e020f */
[----:B------:R-:W-:Y:S01]  /*18d0*/  @!P0 IADD3.X R18, R14, UR29, R17, P1, !PT ;  /* 0x0000001d0e128c10 */ /* 0x000fe20008ffe411 */
[----:B------:R-:W-:Y:S01]  /*18e0*/  IMAD.MOV.U32 R7, RZ, RZ, 0x10 ;  /* 0x00000010ff077424 */ /* 0x000fe200078e00ff */
        /* <DEDUP_REMOVED lines=11> */
[----:B------:R-:W-:-:S03]  /*19a0*/  IMAD.SHL.U32 R14, R2, 0x2, RZ ;  /* 0x00000002020e7824 */ /* 0x000fc600078e00ff */
        /* <DEDUP_REMOVED lines=9> */
[----:B------:R-:W-:Y:S01]  /*1a40*/  LOP3.LUT R14, R14, 0x6, RZ, 0xc0, !PT ;  /* 0x000000060e0e7812 */ /* 0x000fe200078ec0ff */
[----:B------:R-:W-:Y:S01]  /*1a50*/  @!P3 LDGSTS.E.BYPASS.LTC128B.128 [R243+0x1a000], desc[UR18][R20.64+0x80] ;  /* 0x1a00008014f3bfae */ /* 0x000fe2000b901d52 */
[--C-:B------:R-:W-:Y:S02]  /*1a60*/  IMAD R240, R7, 0x2, R242.reuse ;  /* 0x0000000207f07824 */ /* 0x100fe400078e02f2 */
[C---:B------:R-:W-:Y:S01]  /*1a70*/  IMAD R238, R5.reuse, 0x2, R242 ;  /* 0x0000000205ee7824 */ /* 0x040fe200078e02f2 */
[----:B------:R-:W-:Y:S01]  /*1a80*/  @!P3 LDGSTS.E.BYPASS.LTC128B.128 [R243+0x1c000], desc[UR18][R20.64+0x100] ;  /* 0x1c00010014f3bfae */ /* 0x000fe2000b901d52 */
[----:B------:R-:W-:-:S03]  /*1a90*/  IMAD R237, R5, 0x2, R240 ;  /* 0x0000000205ed7824 */ /* 0x000fc600078e02f0 */
        /* <DEDUP_REMOVED lines=9> */
[----:B------:R-:W-:-:S03]  /*1b30*/  IMAD.IADD R228, R0, 0x1, R239 ;  /* 0x0000000100e47824 */ /* 0x000fc600078e02ef */
        /* <DEDUP_REMOVED lines=9> */
[----:B------:R-:W-:Y:S04]  /*1bd0*/  LDSM.16.M88.4 R16, [R240] ;  /* 0x00000000f010783b */ /* 0x000fe80000000200 */
[----:B------:R-:W-:Y:S04]  /*1be0*/  LDSM.16.M88.4 R28, [R239] ;  /* 0x00000000ef1c783b */ /* 0x000fe80000000200 */
[----:B------:R-:W4:Y:S04]  /*1bf0*/  LDSM.16.M88.4 R76, [R241+0x11000] ;  /* 0x01100000f14c783b */ /* 0x000f280000000200 */
[----:B------:R-:W5:Y:S04]  /*1c00*/  LDSM.16.M88.4 R48, [R241+0x10800] ;  /* 0x01080000f130783b */ /* 0x000f680000000200 */
[----:B------:R-:W-:Y:S04]  /*1c10*/  LDSM.16.M88.4 R88, [R238] ;  /* 0x00000000ee58783b */ /* 0x000fe80000000200 */
[----:B------:R-:W5:Y:S04]  /*1c20*/  LDSM.16.M88.4 R80, [R235+0x10000] ;  /* 0x01000000eb50783b */ /* 0x000f680000000200 */
[----:B------:R-:W5:Y:S04]  /*1c30*/  LDSM.16.M88.4 R24, [R241+0x11800] ;  /* 0x01180000f118783b */ /* 0x000f680000000200 */
[----:B-1----:R-:W1:Y:S04]  /*1c40*/  LDSM.16.M88.4 R20, [R239+0x1000] ;  /* 0x00100000ef14783b */ /* 0x002e680000000200 */
[----:B--2---:R-:W2:Y:S01]  /*1c50*/  LDSM.16.M88.4 R8, [R239+0x800] ;  /* 0x00080000ef08783b */ /* 0x004ea20000000200 */
[C---:B---3--:R-:W-:Y:S03]  /*1c60*/  HMMA.16816.F32.BF16 R32, R44.reuse, R40, RZ ;  /* 0x000000282c20723c */ /* 0x048fe600000418ff */
[----:B------:R-:W-:Y:S04]  /*1c70*/  LDSM.16.M88.4 R56, [R237] ;  /* 0x00000000ed38783b */ /* 0x000fe80000000200 */
[----:B------:R-:W3:Y:S01]  /*1c80*/  LDSM.16.M88.4 R92, [R228] ;  /* 0x00000000e45c783b */ /* 0x000ee20000000200 */
[C---:B------:R-:W-:Y:S03]  /*1c90*/  HMMA.16816.F32.BF16 R40, R44.reuse, R42, RZ ;  /* 0x0000002a2c28723c */ /* 0x040fe600000418ff */
[----:B------:R-:W3:Y:S03]  /*1ca0*/  LDSM.16.M88.4 R68, [R239+0x1800] ;  /* 0x00180000ef44783b */ /* 0x000ee60000000200 */
[C---:B----4-:R-:W-:Y:S01]  /*1cb0*/  HMMA.16816.F32.BF16 R60, R44.reuse, R76, RZ ;  /* 0x0000004c2c3c723c */ /* 0x050fe200000418ff */
[----:B------:R-:W4:Y:S04]  /*1cc0*/  LDSM.16.M88.4 R64, [R235+0x11000] ;  /* 0x01100000eb40783b */ /* 0x000f280000000200 */
[----:B------:R-:W4:Y:S01]  /*1cd0*/  LDSM.16.M88.4 R36, [R235+0x10800] ;  /* 0x01080000eb24783b */ /* 0x000f220000000200 */
[----:B------:R-:W-:Y:S03]  /*1ce0*/  HMMA.16816.F32.BF16 R76, R44, R78, RZ ;  /* 0x0000004e2c4c723c */ /* 0x000fe600000418ff */
[----:B------:R-:W-:Y:S03]  /*1cf0*/  LDSM.16.M88.4 R84, [R241+0x12000] ;  /* 0x01200000f154783b */ /* 0x000fe60000000200 */
[C---:B------:R-:W-:Y:S01]  /*1d00*/  HMMA.16816.F32.BF16 R32, R16.reuse, R28, R32 ;  /* 0x0000001c1020723c */ /* 0x040fe20000041820 */
[----:B------:R-:W-:Y:S04]  /*1d10*/  LDSM.16.M88.4 R104, [R239+0x6000] ;  /* 0x00600000ef68783b */ /* 0x000fe80000000200 */
[----:B------:R-:W-:Y:S01]  /*1d20*/  LDSM.16.M88.4 R108, [R228+0x4800] ;  /* 0x00480000e46c783b */ /* 0x000fe20000000200 */
[----:B------:R-:W-:Y:S03]  /*1d30*/  HMMA.16816.F32.BF16 R40, R16, R30, R40 ;  /* 0x0000001e1028723c */ /* 0x000fe60000041828 */
[----:B------:R-:W-:Y:S03]  /*1d40*/  LDSM.16.M88.4 R28, [R228+0x1000] ;  /* 0x00100000e41c783b */ /* 0x000fe60000000200 */
[C---:B-----5:R-:W-:Y:S01]  /*1d50*/  HMMA.16816.F32.BF16 R52, R44.reuse, R48, RZ ;  /* 0x000000302c34723c */ /* 0x060fe200000418ff */
[----:B------:R-:W-:Y:S04]  /*1d60*/  LDSM.16.M88.4 R96, [R235+0x15000] ;  /* 0x01500000eb60783b */ /* 0x000fe80000000200 */
[----:B------:R-:W-:Y:S01]  /*1d70*/  LDSM.16.M88.4 R100, [R239+0x5800] ;  /* 0x00580000ef64783b */ /* 0x000fe20000000200 */
[----:B------:R-:W-:Y:S03]  /*1d80*/  HMMA.16816.F32.BF16 R48, R44, R50, RZ ;  /* 0x000000322c30723c */ /* 0x000fe600000418ff */
[----:B------:R-:W0:Y:S03]  /*1d90*/  LDGDEPBAR ;  /* 0x00000000000079af */ /* 0x000e260000000000 */
[C---:B------:R-:W-:Y:S06]  /*1da0*/  HMMA.16816.F32.BF16 R32, R88.reuse, R80, R32 ;  /* 0x000000505820723c */ /* 0x040fec0000041820 */
[----:B------:R-:W-:Y:S01]  /*1db0*/  HMMA.16816.F32.BF16 R40, R88, R82, R40 ;  /* 0x000000525828723c */ /* 0x000fe20000041828 */
[----:B------:R-:W-:Y:S05]  /*1dc0*/  LDSM.16.M88.4 R80, [R240+0x4000] ;  /* 0x00400000f050783b */ /* 0x000fea0000000200 */
[C---:B------:R-:W-:Y:S06]  /*1dd0*/  HMMA.16816.F32.BF16 R72, R44.reuse, R24, RZ ;  /* 0x000000182c48723c */ /* 0x040fec00000418ff */
[----:B------:R-:W-:Y:S01]  /*1de0*/  HMMA.16816.F32.BF16 R44, R44, R26, RZ ;  /* 0x0000001a2c2c723c */ /* 0x000fe200000418ff */
[----:B------:R-:W-:Y:S05]  /*1df0*/  LDSM.16.M88.4 R24, [R235+0x11800] ;  /* 0x01180000eb18783b */ /* 0x000fea0000000200 */
[C---:B-1----:R-:W-:Y:S06]  /*1e00*/  HMMA.16816.F32.BF16 R60, R16.reuse, R20, R60 ;  /* 0x00000014103c723c */ /* 0x042fec000004183c */
        /* <DEDUP_REMOVED lines=93> */
[----:B------:R-:W-:Y:S05]  /*23e0*/  LDSM.16.M88.4 R28, [R241+0x16000] ;  /* 0x01600000f11c783b */ /* 0x000fea0000000200 */
[----:B------:R-:W-:Y:S01]  /*23f0*/  HMMA.16816.F32.BF16 R40, R84, R10, R40 ;  /* 0x0000000a5428723c */ /* 0x000fe20000041828 */
[----:B------:R-:W-:Y:S05]  /*2400*/  LDSM.16.M88.4 R8, [R239+0x5000] ;  /* 0x00500000ef08783b */ /* 0x000fea0000000200 */
[C---:B--2---:R-:W-:Y:S06]  /*2410*/  HMMA.16816.F32.BF16 R60, R16.reuse, R24, R60 ;  /* 0x00000018103c723c */ /* 0x044fec000004183c */
[----:B------:R-:W-:Y:S01]  /*2420*/  HMMA.16816.F32.BF16 R76, R16, R26, R76 ;  /* 0x0000001a104c723c */ /* 0x000fe2000004184c */
[----:B------:R-:W1:Y:S05]  /*2430*/  LDSM.16.M88.4 R24, [R242+0xc000] ;  /* 0x00c00000f218783b */ /* 0x000e6a0000000200 */
[----:B---3--:R-:W-:Y:S06]  /*2440*/  HMMA.16816.F32.BF16 R32, R68, R36, R32 ;  /* 0x000000244420723c */ /* 0x008fec0000041820 */
[C---:B------:R-:W-:Y:S06]  /*2450*/  HMMA.16816.F32.BF16 R52, R92.reuse, R20, R52 ;  /* 0x000000145c34723c */ /* 0x040fec0000041834 */
[----:B------:R-:W-:Y:S01]  /*2460*/  HMMA.16816.F32.BF16 R48, R92, R22, R48 ;  /* 0x000000165c30723c */ /* 0x000fe20000041830 */
[----:B------:R-:W2:Y:S05]  /*2470*/  LDSM.16.M88.4 R20, [R240+0xc000] ;  /* 0x00c00000f014783b */ /* 0x000eaa0000000200 */
[----:B------:R-:W-:Y:S01]  /*2480*/  HMMA.16816.F32.BF16 R40, R68, R38, R40 ;  /* 0x000000264428723c */ /* 0x000fe20000041828 */
[----:B------:R-:W-:Y:S05]  /*2490*/  LDSM.16.M88.4 R36, [R235+0x16000] ;  /* 0x01600000eb24783b */ /* 0x000fea0000000200 */
[----:B------:R-:W-:Y:S06]  /*24a0*/  HMMA.16816.F32.BF16 R72, R16, R64, R72 ;  /* 0x000000401048723c */ /* 0x000fec0000041848 */
[----:B------:R-:W-:Y:S06]  /*24b0*/  HMMA.16816.F32.BF16 R52, R84, R44, R52 ;  /* 0x0000002c5434723c */ /* 0x000fec0000041834 */
[----:B-1----:R-:W-:Y:S06]  /*24c0*/  HMMA.16816.F32.BF16 R32, R24, R28, R32 ;  /* 0x0000001c1820723c */ /* 0x002fec0000041820 */
[----:B------:R-:W-:Y:S01]  /*24d0*/  HMMA.16816.F32.BF16 R48, R84, R46, R48 ;  /* 0x0000002e5430723c */ /* 0x000fe20000041830 */
[----:B------:R-:W-:Y:S05]  /*24e0*/  LDSM.16.M88.4 R44, [R239+0x6800] ;  /* 0x00680000ef2c783b */ /* 0x000fea0000000200 */
[----:B------:R-:W-:Y:S01]  /*24f0*/  HMMA.16816.F32.BF16 R40, R24, R30, R40 ;  /* 0x0000001e1828723c */ /* 0x000fe20000041828 */
[----:B------:R-:W-:Y:S05]  /*2500*/  LDSM.16.M88.4 R28, [R228+0x6000] ;  /* 0x00600000e41c783b */ /* 0x000fea0000000200 */
[----:B------:R-:W-:Y:S01]  /*2510*/  HMMA.16816.F32.BF16 R88, R16, R66, R88 ;  /* 0x000000421058723c */ /* 0x000fe20000041858 */
[----:B------:R-:W1:Y:S04]  /*2520*/  LDSM.16.M88.4 R16, [R238+0xc000] ;  /* 0x00c00000ee10783b */ /* 0x000e680000000200 */
[----:B------:R-:W-:Y:S01]  /*2530*/  LDSM.16.M88.4 R64, [R228+0x5000] ;  /* 0x00500000e440783b */ /* 0x000fe20000000200 */
[----:B--2---:R-:W-:Y:S06]  /*2540*/  HMMA.16816.F32.BF16 R32, R20, R104, R32 ;  /* 0x000000681420723c */ /* 0x004fec0000041820 */
        /* <DEDUP_REMOVED lines=47> */
[----:B------:R-:W2:Y:S05]  /*2840*/  MUFU.TANH R43, R43 ;  /* 0x0000002b002b7308 */ /* 0x000eaa0000002400 */
[----:B------:R-:W-:Y:S01]  /*2850*/  HMMA.16816.F32.BF16 R60, R20, R56, R60 ;  /* 0x00000038143c723c */ /* 0x000fe2000004183c */
[----:B------:R-:W-:-:S02]  /*2860*/  LOP3.LUT R29, R3, 0xffffffe0, RZ, 0xc0, !PT ;  /* 0xffffffe0031d7812 */ /* 0x000fc400078ec0ff */
[----:B------:R-:W-:Y:S03]  /*2870*/  MUFU.TANH R83, R83 ;  /* 0x0000005300537308 */ /* 0x000fe60000002400 */
[----:B------:R-:W-:Y:S01]  /*2880*/  HMMA.16816.F32.BF16 R52, R8, R36, R52 ;  /* 0x000000240834723c */ /* 0x000fe20000041834 */
[----:B------:R-:W-:-:S04]  /*2890*/  IMAD.IADD R0, R2, 0x1, -R29 ;  /* 0x0000000102007824 */ /* 0x000fc800078e0a1d */
[----:B------:R-:W-:Y:S01]  /*28a0*/  MUFU.TANH R40, R40 ;  /* 0x0000002800287308 */ /* 0x000fe20000002400 */
[----:B------:R-:W-:Y:S01]  /*28b0*/  HMMA.16816.F32.BF16 R48, R8, R38, R48 ;  /* 0x000000260830723c */ /* 0x000fe20000041830 */
[----:B------:R-:W5:Y:S05]  /*28c0*/  LDSM.16.M88.4 R36, [R239+0x7800] ;  /* 0x00780000ef24783b */ /* 0x000f6a0000000200 */
[----:B------:R-:W-:Y:S01]  /*28d0*/  HMMA.16816.F32.BF16 R92, R68, R30, R92 ;  /* 0x0000001e445c723c */ /* 0x000fe2000004185c */
[----:B------:R-:W4:Y:S01]  /*28e0*/  LDSM.16.M88.4 R28, [R235+0x17800] ;  /* 0x01780000eb1c783b */ /* 0x000f220000000200 */
[----:B------:R-:W-:Y:S04]  /*28f0*/  MUFU.TANH R81, R81 ;  /* 0x0000005100517308 */ /* 0x000fe80000002400 */
[----:B------:R-:W-:Y:S06]  /*2900*/  HMMA.16816.F32.BF16 R76, R20, R58, R76 ;  /* 0x0000003a144c723c */ /* 0x000fec000004184c */
[----:B-1----:R-:W-:Y:S01]  /*2910*/  HMMA.16816.F32.BF16 R72, R24, R32, R72 ;  /* 0x000000201848723c */ /* 0x002fe20000041848 */
[----:B------:R-:W-:Y:S01]  /*2920*/  FMUL.FTZ R52, R52, UR21 ;  /* 0x0000001534347c20 */ /* 0x000fe20008410000 */
[----:B------:R-:W-:-:S04]  /*2930*/  FMUL.FTZ R55, R55, UR21 ;  /* 0x0000001537377c20 */ /* 0x000fc80008410000 */
[----:B------:R-:W-:Y:S01]  /*2940*/  HMMA.16816.F32.BF16 R60, R16, R44, R60 ;  /* 0x0000002c103c723c */ /* 0x000fe2000004183c */
[----:B------:R-:W1:Y:S01]  /*2950*/  MUFU.TANH R52, R52 ;  /* 0x0000003400347308 */ /* 0x000e620000002400 */
[----:B------:R-:W-:Y:S01]  /*2960*/  FMUL.FTZ R3, R48, UR21 ;  /* 0x0000001530037c20 */ /* 0x000fe20008410000 */
[----:B------:R-:W-:Y:S01]  /*2970*/  FMUL.FTZ R33, R49, UR21 ;  /* 0x0000001531217c20 */ /* 0x000fe20008410000 */
[----:B------:R-:W-:Y:S02]  /*2980*/  FMUL.FTZ R51, R51, UR21 ;  /* 0x0000001533337c20 */ /* 0x000fe40008410000 */
[----:B------:R-:W-:Y:S01]  /*2990*/  HMMA.16816.F32.BF16 R92, R24, R34, R92 ;  /* 0x00000022185c723c */ /* 0x000fe2000004185c */
[----:B------:R-:W-:Y:S01]  /*29a0*/  FMUL.FTZ R44, R53, UR21 ;  /* 0x00000015352c7c20 */ /* 0x000fe20008410000 */
[----:B------:R-:W-:Y:S01]  /*29b0*/  SHF.R.S32.HI R53, RZ, 0x1f, R0 ;  /* 0x0000001fff357819 */ /* 0x000fe20000011400 */
[----:B------:R-:W1:Y:S01]  /*29c0*/  LDSM.16.M88.4 R24, [R228+0x7800] ;  /* 0x00780000e418783b */ /* 0x000e620000000200 */
[----:B------:R-:W-:Y:S01]  /*29d0*/  FMUL.FTZ R45, R54, UR21 ;  /* 0x00000015362d7c20 */ /* 0x000fe20008410000 */
[----:B------:R-:W-:Y:S01]  /*29e0*/  MUFU.TANH R32, R55 ;  /* 0x0000003700207308 */ /* 0x000fe20000002400 */
[----:B------:R-:W-:Y:S01]  /*29f0*/  LEA.HI R0, R53, R0, RZ, 0x2 ;  /* 0x0000000035007211 */ /* 0x000fe200078f10ff */
[----:B------:R-:W-:Y:S01]  /*2a00*/  HMMA.16816.F32.BF16 R76, R16, R46, R76 ;  /* 0x0000002e104c723c */ /* 0x000fe2000004184c */
[----:B------:R-:W-:-:S04]  /*2a10*/  DEPBAR.LE SB0, 0x0 ;  /* 0x000080000000791a */ /* 0x000fc80000000000 */
[----:B------:R-:W-:Y:S01]  /*2a20*/  SHF.R.S32.HI R0, RZ, 0x2, R0 ;  /* 0x00000002ff007819 */ /* 0x000fe20000011400 */
[----:B-----5:R-:W-:Y:S01]  /*2a30*/  HMMA.16816.F32.BF16 R72, R20, R36, R72 ;  /* 0x000000241448723c */ /* 0x020fe20000041848 */
[----:B------:R-:W-:Y:S01]  /*2a40*/  LEA R47, R6, UR23, 0x4 ;  /* 0x00000017062f7c11 */ /* 0x000fe2000f8e20ff */
[----:B------:R-:W-:Y:S01]  /*2a50*/  MUFU.TANH R44, R44 ;  /* 0x0000002c002c7308 */ /* 0x000fe20000002400 */
[----:B------:R-:W-:Y:S02]  /*2a60*/  FMUL.FTZ R46, R50, UR21 ;  /* 0x00000015322e7c20 */ /* 0x000fe40008410000 */
[----:B------:R-:W-:Y:S01]  /*2a70*/  IADD3 R47, R47, 0x1, R0 ;  /* 0x000000012f2f7810 */ /* 0x000fe20007ffe000 */
[----:B------:R-:W-:Y:S01]  /*2a80*/  IMAD.U32 R0, RZ, RZ, UR24 ;  /* 0x00000018ff007e24 */ /* 0x000fe2000f8e00ff */
[----:B------:R-:W-:Y:S01]  /*2a90*/  HMMA.16816.F32.BF16 R60, R8, R64, R60 ;  /* 0x00000040083c723c */ /* 0x000fe2000004183c */
[----:B------:R-:W-:Y:S02]  /*2aa0*/  IMAD.U32 R37, RZ, RZ, UR5 ;  /* 0x00000005ff257e24 */ /* 0x000fe4000f8e00ff */
[----:B------:R-:W5:Y:S01]  /*2ab0*/  MUFU.TANH R45, R45 ;  /* 0x0000002d002d7308 */ /* 0x000f620000002400 */
[----:B------:R-:W-:Y:S01]  /*2ac0*/  IADD3 R47, R0, -UR15, R47 ;  /* 0x8000000f002f7c10 */ /* 0x000fe2000fffe02f */
[----:B------:R-:W-:Y:S01]  /*2ad0*/  IMAD R35, R37, 0x40, R14 ;  /* 0x0000004025237824 */ /* 0x000fe200078e020e */
[----:B------:R-:W-:Y:S03]  /*2ae0*/  HMMA.16816.F32.BF16 R92, R20, R38, R92 ;  /* 0x00000026145c723c */ /* 0x000fe6000004185c */
[----:B------:R-:W-:-:S02]  /*2af0*/  VIADD R47, R47, UR22 ;  /* 0x000000162f2f7c36 */ /* 0x000fc40008000000 */
[C---:B------:R-:W-:Y:S01]  /*2b00*/  VIADD R37, R35.reuse, 0x1 ;  /* 0x0000000123257836 */ /* 0x040fe20000000000 */
[----:B------:R-:W-:Y:S01]  /*2b10*/  HMMA.16816.F32.BF16 R76, R8, R66, R76 ;  /* 0x00000042084c723c */ /* 0x000fe2000004184c */
[----:B------:R-:W-:Y:S01]  /*2b20*/  VIADD R21, R35, 0x18 ;  /* 0x0000001823157836 */ /* 0x000fe20000000000 */
[C---:B------:R-:W-:Y:S01]  /*2b30*/  VIADDMNMX R0, R47.reuse, 0x8, R0, PT ;  /* 0x000000082f007846 */ /* 0x040fe20003800100 */
[----:B------:R-:W5:Y:S01]  /*2b40*/  MUFU.TANH R3, R3 ;  /* 0x0000000300037308 */ /* 0x000f620000002400 */
[----:B------:R-:W-:Y:S01]  /*2b50*/  VIMNMX R2, R47, UR24, PT ;  /* 0x000000182f027c48 */ /* 0x000fe2000bfe0100 */
[----:B------:R-:W-:Y:S01]  /*2b60*/  VIADD R47, R35, 0x8 ;  /* 0x00000008232f7836 */ /* 0x000fe20000000000 */
[C---:B------:R-:W-:Y:S01]  /*2b70*/  ISETP.GE.AND P2, PT, R37.reuse, R0, PT ;  /* 0x000000002500720c */ /* 0x040fe20003f46270 */
[----:B----4-:R-:W-:Y:S01]  /*2b80*/  HMMA.16816.F32.BF16 R72, R16, R28, R72 ;  /* 0x0000001c1048723c */ /* 0x010fe20000041848 */
[----:B------:R-:W-:Y:S01]  /*2b90*/  ISETP.GE.AND P3, PT, R37, R2, PT ;  /* 0x000000022500720c */ /* 0x000fe20003f66270 */
[----:B------:R-:W-:Y:S01]  /*2ba0*/  VIADD R37, R35, 0x9 ;  /* 0x0000000923257836 */ /* 0x000fe20000000000 */
[----:B------:R-:W-:Y:S01]  /*2bb0*/  ISETP.GE.AND P1, PT, R47, R0, PT ;  /* 0x000000002f00720c */ /* 0x000fe20003f26270 */
[----:B------:R-:W-:-:S02]  /*2bc0*/  VIADD R23, R35, 0x11 ;  /* 0x0000001123177836 */ /* 0x000fc40000000000 */
[----:B------:R-:W-:Y:S01]  /*2bd0*/  FMUL.FTZ R62, R62, UR21 ;  /* 0x000000153e3e7c20 */ /* 0x000fe20008410000 */
[----:B------:R-:W-:Y:S01]  /*2be0*/  FSEL R82, R82, -INF , !P3 ;  /* 0xff80000052527808 */ /* 0x000fe20005800000 */
[----:B------:R-:W-:Y:S01]  /*2bf0*/  VIADD R29, R35, 0x10 ;  /* 0x00000010231d7836 */ /* 0x000fe20000000000 */
[C---:B------:R-:W-:Y:S01]  /*2c00*/  ISETP.GE.AND P5, PT, R37.reuse, R2, PT ;  /* 0x000000022500720c */ /* 0x040fe20003fa6270 */
[----:B------:R-:W4:Y:S01]  /*2c10*/  MUFU.TANH R203, R62 ;  /* 0x0000003e00cb7308 */ /* 0x000f220000002400 */
[----:B------:R-:W-:Y:S01]  /*2c20*/  ISETP.GE.AND P4, PT, R37, R0, PT ;  /* 0x000000002500720c */ /* 0x000fe20003f86270 */
[----:B------:R-:W-:Y:S01]  /*2c30*/  HMMA.16816.F32.BF16 R92, R16, R30, R92 ;  /* 0x0000001e105c723c */ /* 0x000fe2000004185c */
[C---:B------:R-:W-:Y:S01]  /*2c40*/  ISETP.GE.AND P0, PT, R29.reuse, R2, PT ;  /* 0x000000021d00720c */ /* 0x040fe20003f06270 */
[----:B------:R-:W-:Y:S01]  /*2c50*/  FMUL.FTZ R60, R60, UR21 ;  /* 0x000000153c3c7c20 */ /* 0x000fe20008410000 */
[----:B------:R-:W-:Y:S01]  /*2c60*/  ISETP.GE.AND P3, PT, R29, R0, PT ;  /* 0x000000001d00720c */ /* 0x000fe20003f66270 */
[----:B------:R-:W-:Y:S01]  /*2c70*/  FMUL.FTZ R61, R61, UR21 ;  /* 0x000000153d3d7c20 */ /* 0x000fe20008410000 */
[----:B---3--:R-:W-:Y:S01]  /*2c80*/  FSEL R29, R42, -INF , !P1 ;  /* 0xff8000002a1d7808 */ /* 0x008fe20004800000 */
[----:B------:R-:W-:Y:S01]  /*2c90*/  MUFU.TANH R33, R33 ;  /* 0x0000002100217308 */ /* 0x000fe20000002400 */
[----:B------:R-:W-:Y:S01]  /*2ca0*/  FSEL R22, R41, -INF , !P5 ;  /* 0xff80000029167808 */ /* 0x000fe20006800000 */
[----:B------:R-:W-:Y:S01]  /*2cb0*/  FMUL.FTZ R63, R63, UR21 ;  /* 0x000000153f3f7c20 */ /* 0x000fe20008410000 */
[C---:B------:R-:W-:Y:S01]  /*2cc0*/  ISETP.GE.AND P1, PT, R21.reuse, R2, PT ;  /* 0x000000021500720c */ /* 0x040fe20003f26270 */
[----:B------:R-:W-:Y:S01]  /*2cd0*/  FMUL.FTZ R76, R76, UR21 ;  /* 0x000000154c4c7c20 */ /* 0x000fe20008410000 */
[----:B------:R-:W-:Y:S01]  /*2ce0*/  ISETP.GE.AND P5, PT, R21, R0, PT ;  /* 0x000000001500720c */ /* 0x000fe20003fa6270 */
[----:B------:R-:W-:Y:S01]  /*2cf0*/  VIADD R21, R35, 0x19 ;  /* 0x0000001923157836 */ /* 0x000fe20000000000 */
[----:B--2---:R-:W-:Y:S01]  /*2d00*/  FSEL R43, R43, -INF , !P4 ;  /* 0xff8000002b2b7808 */ /* 0x004fe20006000000 */
[----:B------:R-:W2:Y:S01]  /*2d10*/  MUFU.TANH R46, R46 ;  /* 0x0000002e002e7308 */ /* 0x000ea20000002400 */
[----:B-1----:R-:W-:Y:S01]  /*2d20*/  FSEL R20, R52, -INF , !P0 ;  /* 0xff80000034147808 */ /* 0x002fe20004000000 */
[C---:B------:R-:W-:Y:S01]  /*2d30*/  HMMA.16816.F32.BF16 R72, R8.reuse, R24, R72 ;  /* 0x000000180848723c */ /* 0x040fe20000041848 */
[----:B------:R-:W-:Y:S01]  /*2d40*/  FSEL R83, R83, -INF , !P2 ;  /* 0xff80000053537808 */ /* 0x000fe20005000000 */
[----:B------:R-:W-:Y:S01]  /*2d50*/  FMUL.FTZ R77, R77, UR21 ;  /* 0x000000154d4d7c20 */ /* 0x000fe20008410000 */
[C---:B------:R-:W-:Y:S01]  /*2d60*/  ISETP.GE.AND P4, PT, R21.reuse, R2, PT ;  /* 0x000000021500720c */ /* 0x040fe20003f86270 */
[----:B------:R-:W-:Y:S01]  /*2d70*/  FMUL.FTZ R78, R78, UR21 ;  /* 0x000000154e4e7c20 */ /* 0x000fe20008410000 */
[----:B------:R-:W-:Y:S01]  /*2d80*/  ISETP.GE.AND P0, PT, R21, R0, PT ;  /* 0x000000001500720c */ /* 0x000fe20003f06270 */
[----:B------:R-:W-:Y:S01]  /*2d90*/  VIADD R21, R35, 0x20 ;  /* 0x0000002023157836 */ /* 0x000fe20000000000 */
[-C--:B------:R-:W-:Y:S01]  /*2da0*/  ISETP.GE.AND P2, PT, R23, R2.reuse, PT ;  /* 0x000000021700720c */ /* 0x080fe20003f46270 */
[----:B------:R-:W1:Y:S01]  /*2db0*/  MUFU.TANH R34, R51 ;  /* 0x0000003300227308 */ /* 0x000e620000002400 */
[----:B------:R-:W-:Y:S01]  /*2dc0*/  ISETP.GE.AND P6, PT, R47, R2, PT ;  /* 0x000000022f00720c */ /* 0x000fe20003fc6270 */
[----:B------:R-:W-:Y:S01]  /*2dd0*/  HMMA.16816.F32.BF16 R92, R8, R26, R92 ;  /* 0x0000001a085c723c */ /* 0x000fe2000004185c */
[----:B-----5:R-:W-:Y:S01]  /*2de0*/  FSEL R19, R45, -INF , !P3 ;  /* 0xff8000002d137808 */ /* 0x020fe20005800000 */
[----:B------:R-:W-:Y:S01]  /*2df0*/  FMUL.FTZ R79, R79, UR21 ;  /* 0x000000154f4f7c20 */ /* 0x000fe20008410000 */
[----:B------:R-:W-:-:S02]  /*2e00*/  FSEL R18, R44, -INF , !P2 ;  /* 0xff8000002c127808 */ /* 0x000fc40005000000 */
[----:B------:R-:W-:Y:S01]  /*2e10*/  FSEL R40, R40, -INF , !P6 ;  /* 0xff80000028287808 */ /* 0x000fe20007000000 */
[----:B------:R-:W3:Y:S01]  /*2e20*/  MUFU.TANH R208, R60 ;  /* 0x0000003c00d07308 */ /* 0x000ee20000002400 */
[C---:B------:R-:W-:Y:S02]  /*2e30*/  ISETP.GE.AND P3, PT, R21.reuse, R2, PT ;  /* 0x000000021500720c */ /* 0x040fe40003f66270 */
[-C--:B------:R-:W-:Y:S01]  /*2e40*/  ISETP.GE.AND P2, PT, R21, R0.reuse, PT ;  /* 0x000000001500720c */ /* 0x080fe20003f46270 */
[----:B------:R-:W-:Y:S01]  /*2e50*/  VIADD R21, R35, 0x21 ;  /* 0x0000002123157836 */ /* 0x000fe20000000000 */
[----:B------:R-:W-:Y:S02]  /*2e60*/  ISETP.GE.AND P6, PT, R23, R0, PT ;  /* 0x000000001700720c */ /* 0x000fe40003fc6270 */
[----:B------:R-:W-:Y:S01]  /*2e70*/  FSEL R6, R3, -INF , !P1 ;  /* 0xff80000003067808 */ /* 0x000fe20004800000 */
[----:B------:R-:W5:Y:S01]  /*2e80*/  MUFU.TANH R202, R61 ;  /* 0x0000003d00ca7308 */ /* 0x000f620000002400 */
[----:B------:R-:W-:Y:S01]  /*2e90*/  FSEL R17, R32, -INF , !P6 ;  /* 0xff80000020117808 */ /* 0x000fe20007000000 */
[----:B------:R-:W-:Y:S01]  /*2ea0*/  VIADD R3, R35, 0x29 ;  /* 0x0000002923037836 */ /* 0x000fe20000000000 */
[C---:B------:R-:W-:Y:S01]  /*2eb0*/  ISETP.GE.AND P6, PT, R21.reuse, R2, PT ;  /* 0x000000021500720c */ /* 0x040fe20003fc6270 */
[----:B------:R-:W-:Y:S01]  /*2ec0*/  FMUL.FTZ R72, R72, UR21 ;  /* 0x0000001548487c20 */ /* 0x000fe20008410000 */
[----:B------:R-:W-:Y:S01]  /*2ed0*/  ISETP.GE.AND P1, PT, R21, R0, PT ;  /* 0x000000001500720c */ /* 0x000fe20003f26270 */
[----:B------:R-:W-:Y:S01]  /*2ee0*/  VIADD R21, R35, 0x28 ;  /* 0x0000002823157836 */ /* 0x000fe20000000000 */
[----:B----4-:R-:W-:Y:S01]  /*2ef0*/  FSEL R203, R203, -INF , !P2 ;  /* 0xff800000cbcb7808 */ /* 0x010fe20005000000 */
[----:B------:R-:W4:Y:S01]  /*2f00*/  MUFU.TANH R219, R63 ;  /* 0x0000003f00db7308 */ /* 0x000f220000002400 */
[-C--:B------:R-:W-:Y:S01]  /*2f10*/  ISETP.GE.AND P2, PT, R35, R2.reuse, PT ;  /* 0x000000022300720c */ /* 0x080fe20003f46270 */
[----:B------:R-:W-:Y:S01]  /*2f20*/  FMUL.FTZ R73, R73, UR21 ;  /* 0x0000001549497c20 */ /* 0x000fe20008410000 */
[----:B--2---:R-:W-:Y:S01]  /*2f30*/  FSEL R23, R46, -INF , !P5 ;  /* 0xff8000002e177808 */ /* 0x004fe20006800000 */
[----:B------:R-:W-:Y:S01]  /*2f40*/  FMUL.FTZ R92, R92, UR21 ;  /* 0x000000155c5c7c20 */ /* 0x000fe20008410000 */
[----:B------:R-:W-:Y:S01]  /*2f50*/  FSEL R16, R33, -INF , !P4 ;  /* 0xff80000021107808 */ /* 0x000fe20006000000 */
[----:B------:R-:W-:Y:S01]  /*2f60*/  FMUL.FTZ R93, R93, UR21 ;  /* 0x000000155d5d7c20 */ /* 0x000fe20008410000 */
[----:B------:R-:W-:Y:S01]  /*2f70*/  FSEL R80, R80, -INF , !P2 ;  /* 0xff80000050507808 */ /* 0x000fe20005000000 */
[----:B------:R-:W2:Y:S01]  /*2f80*/  MUFU.TANH R206, R76 ;  /* 0x0000004c00ce7308 */ /* 0x000ea20000002400 */
[C---:B------:R-:W-:Y:S01]  /*2f90*/  ISETP.GE.AND P5, PT, R21.reuse, R2, PT ;  /* 0x000000021500720c */ /* 0x040fe20003fa6270 */
[----:B------:R-:W-:Y:S01]  /*2fa0*/  FMUL.FTZ R74, R74, UR21 ;  /* 0x000000154a4a7c20 */ /* 0x000fe20008410000 */
[----:B------:R-:W-:Y:S01]  /*2fb0*/  ISETP.GE.AND P4, PT, R21, R0, PT ;  /* 0x000000001500720c */ /* 0x000fe20003f86270 */
[----:B------:R-:W-:Y:S01]  /*2fc0*/  FMUL.FTZ R75, R75, UR21 ;  /* 0x000000154b4b7c20 */ /* 0x000fe20008410000 */
[----:B-1----:R-:W-:Y:S01]  /*2fd0*/  FSEL R21, R34, -INF , !P0 ;  /* 0xff80000022157808 */ /* 0x002fe20004000000 */
[----:B------:R-:W-:Y:S01]  /*2fe0*/  FMUL.FTZ R94, R94, UR21 ;  /* 0x000000155e5e7c20 */ /* 0x000fe20008410000 */
[----:B---3--:R-:W-:Y:S01]  /*2ff0*/  FSEL R208, R208, -INF , !P3 ;  /* 0xff800000d0d07808 */ /* 0x008fe20005800000 */
[----:B------:R-:W1:Y:S01]  /*3000*/  MUFU.TANH R204, R77 ;  /* 0x0000004d00cc7308 */ /* 0x000e620000002400 */
[----:B------:R-:W-:Y:S01]  /*3010*/  ISETP.GE.AND P0, PT, R3, R2, PT ;  /* 0x000000020300720c */ /* 0x000fe20003f06270 */
[----:B------:R-:W-:Y:S01]  /*3020*/  FMUL.FTZ R95, R95, UR21 ;  /* 0x000000155f5f7c20 */ /* 0x000fe20008410000 */
[----:B------:R-:W-:Y:S01]  /*3030*/  ISETP.GE.AND P3, PT, R3, R0, PT ;  /* 0x000000000300720c */ /* 0x000fe20003f66270 */
[----:B------:R-:W-:Y:S01]  /*3040*/  VIADD R3, R35, 0x30 ;  /* 0x0000003023037836 */ /* 0x000fe20000000000 */
[----:B------:R-:W-:-:S02]  /*3050*/  FMNMX.FTZ R9, R80, R82, !PT ;  /* 0x0000005250097209 */ /* 0x000fc40007810000 */
[----:B-----5:R-:W-:Y:S01]  /*3060*/  FSEL R202, R202, -INF , !P6 ;  /* 0xff800000caca7808 */ /* 0x020fe20007000000 */
[----:B------:R-:W3:Y:S01]  /*3070*/  MUFU.TANH R218, R72 ;  /* 0x0000004800da7308 */ /* 0x000ee20000002400 */
[----:B------:R-:W-:Y:S02]  /*3080*/  FMNMX.FTZ R9, R40, R9, !PT ;  /* 0x0000000928097209 */ /* 0x000fe40007810000 */
[C---:B------:R-:W-:Y:S02]  /*3090*/  ISETP.GE.AND P6, PT, R3.reuse, R2, PT ;  /* 0x000000020300720c */ /* 0x040fe40003fc6270 */
[-C--:B------:R-:W-:Y:S01]  /*30a0*/  ISETP.GE.AND P2, PT, R3, R0.reuse, PT ;  /* 0x000000000300720c */ /* 0x080fe20003f46270 */
[----:B------:R-:W-:Y:S01]  /*30b0*/  VIADD R3, R35, 0x31 ;  /* 0x0000003123037836 */ /* 0x000fe20000000000 */
[----:B----4-:R-:W-:Y:S01]  /*30c0*/  FSEL R219, R219, -INF , !P1 ;  /* 0xff800000dbdb7808 */ /* 0x010fe20004800000 */
[----:B------:R-:W4:Y:S01]  /*30d0*/  MUFU.TANH R216, R73 ;  /* 0x0000004900d87308 */ /* 0x000f220000002400 */
[----:B------:R-:W-:-:S02]  /*30e0*/  ISETP.GE.AND P1, PT, R35, R0, PT ;  /* 0x000000002300720c */ /* 0x000fc40003f26270 */
[----:B------:R-:W-:Y:S02]  /*30f0*/  FMNMX.FTZ R9, R22, R9, !PT ;  /* 0x0000000916097209 */ /* 0x000fe40007810000 */
[----:B--2---:R-:W-:Y:S02]  /*3100*/  FSEL R206, R206, -INF , !P5 ;  /* 0xff800000cece7808 */ /* 0x004fe40006800000 */
[----:B------:R-:W-:Y:S01]  /*3110*/  FSEL R81, R81, -INF , !P1 ;  /* 0xff80000051517808 */ /* 0x000fe20004800000 */
[----:B------:R-:W2:Y:S01]  /*3120*/  MUFU.TANH R214, R92 ;  /* 0x0000005c00d67308 */ /* 0x000ea20000002400 */
[C---:B------:R-:W-:Y:S02]  /*3130*/  ISETP.GE.AND P5, PT, R3.reuse, R2, PT ;  /* 0x000000020300720c */ /* 0x040fe40003fa6270 */
[----:B------:R-:W-:Y:S02]  /*3140*/  ISETP.GE.AND P1, PT, R3, R0, PT ;  /* 0x000000000300720c */ /* 0x000fe40003f26270 */
[----:B------:R-:W-:-:S02]  /*3150*/  FMNMX.FTZ R3, R20, R9, !PT ;  /* 0x0000000914037209 */ /* 0x000fc40007810000 */
[----:B------:R-:W-:Y:S01]  /*3160*/  FMNMX.FTZ R8, R81, R83, !PT ;  /* 0x0000005351087209 */ /* 0x000fe20007810000 */
[----:B------:R-:W5:Y:S01]  /*3170*/  MUFU.TANH R205, R78 ;  /* 0x0000004e00cd7308 */ /* 0x000f620000002400 */
[----:B------:R-:W-:Y:S02]  /*3180*/  FMNMX.FTZ R3, R18, R3, !PT ;  /* 0x0000000312037209 */ /* 0x000fe40007810000 */
[----:B------:R-:W-:Y:S02]  /*3190*/  FMNMX.FTZ R8, R29, R8, !PT ;  /* 0x000000081d087209 */ /* 0x000fe40007810000 */
[----:B------:R-:W-:Y:S02]  /*31a0*/  FMNMX.FTZ R3, R6, R3, !PT ;  /* 0x0000000306037209 */ /* 0x000fe40007810000 */
[----:B------:R-:W-:Y:S01]  /*31b0*/  FMNMX.FTZ R8, R43, R8, !PT ;  /* 0x000000082b087209 */ /* 0x000fe20007810000 */
[----:B------:R-:W5:Y:S01]  /*31c0*/  MUFU.TANH R212, R93 ;  /* 0x0000005d00d47308 */ /* 0x000f620000002400 */
[----:B------:R-:W-:-:S02]  /*31d0*/  FMNMX.FTZ R3, R16, R3, !PT ;  /* 0x0000000310037209 */ /* 0x000fc40007810000 */
[----:B------:R-:W-:Y:S02]  /*31e0*/  FMNMX.FTZ R8, R19, R8, !PT ;  /* 0x0000000813087209 */ /* 0x000fe40007810000 */
[----:B------:R-:W-:Y:S01]  /*31f0*/  FMNMX.FTZ R9, R208, R3, !PT ;  /* 0x00000003d0097209 */ /* 0x000fe20007810000 */
[----:B------:R-:W-:Y:S01]  /*3200*/  VIADD R3, R35, 0x38 ;  /* 0x0000003823037836 */ /* 0x000fe20000000000 */
[----:B------:R-:W-:Y:S01]  /*3210*/  FMNMX.FTZ R8, R17, R8, !PT ;  /* 0x0000000811087209 */ /* 0x000fe20007810000 */
[----:B------:R-:W5:Y:S01]  /*3220*/  MUFU.TANH R217, R79 ;  /* 0x0000004f00d97308 */ /* 0x000f620000002400 */
[----:B------:R-:W-:Y:S01]  /*3230*/  FMNMX.FTZ R9, R202, R9, !PT ;  /* 0x00000009ca097209 */ /* 0x000fe20007810000 */
[----:B------:R-:W-:Y:S01]  /*3240*/  VIADD R35, R35, 0x39 ;  /* 0x0000003923237836 */ /* 0x000fe20000000000 */
[----:B-1----:R-:W-:Y:S02]  /*3250*/  FSEL R204, R204, -INF , !P0 ;  /* 0xff800000cccc7808 */ /* 0x002fe40004000000 */
[----:B------:R-:W-:-:S02]  /*3260*/  FMNMX.FTZ R9, R206, R9, !PT ;  /* 0x00000009ce097209 */ /* 0x000fc40007810000 */
[----:B------:R-:W-:Y:S01]  /*3270*/  FMNMX.FTZ R8, R23, R8, !PT ;  /* 0x0000000817087209 */ /* 0x000fe20007810000 */
[----:B------:R1:W1:Y:S01]  /*3280*/  MUFU.TANH R213, R74 ;  /* 0x0000004a00d57308 */ /* 0x0002620000002400 */
[----:B---3--:R-:W-:Y:S02]  /*3290*/  FSEL R218, R218, -INF , !P6 ;  /* 0xff800000dada7808 */ /* 0x008fe40007000000 */
[----:B------:R-:W-:Y:S02]  /*32a0*/  FMNMX.FTZ R9, R204, R9, !PT ;  /* 0x00000009cc097209 */ /* 0x000fe40007810000 */
[----:B------:R-:W-:Y:S02]  /*32b0*/  PLOP3.LUT P0, PT, PT, PT, UP0, 0x80, 0x0 ;  /* 0x000000000000781c */ /* 0x000fe40003f0f008 */
[----:B------:R-:W-:Y:S01]  /*32c0*/  FMNMX.FTZ R8, R21, R8, !PT ;  /* 0x0000000815087209 */ /* 0x000fe20007810000 */
[----:B------:R3:W1:Y:S01]  /*32d0*/  MUFU.TANH R211, R75 ;  /* 0x0000004b00d37308 */ /* 0x0006620000002400 */
[----:B------:R-:W-:-:S02]  /*32e0*/  ISETP.GE.AND P6, PT, R3, R2, PT ;  /* 0x000000020300720c */ /* 0x000fc40003fc6270 */
[----:B----4-:R-:W-:Y:S02]  /*32f0*/  FSEL R216, R216, -INF , !P5 ;  /* 0xff800000d8d87808 */ /* 0x010fe40006800000 */
[----:B------:R-:W-:Y:S02]  /*3300*/  FMNMX.FTZ R9, R218, R9, !PT ;  /* 0x00000009da097209 */ /* 0x000fe40007810000 */
[----:B------:R-:W-:Y:S01]  /*3310*/  FMNMX.FTZ R8, R203, R8, !PT ;  /* 0x00000008cb087209 */ /* 0x000fe20007810000 */
[----:B------:R3:W4:Y:S01]  /*3320*/  MUFU.TANH R209, R94 ;  /* 0x0000005e00d17308 */ /* 0x0007220000002400 */
[----:B------:R-:W-:Y:S01]  /*3330*/  BAR.SYNC.DEFER_BLOCKING 0x0 ;  /* 0x0000000000007b1d */ /* 0x000fe20000010000 */
[----:B------:R-:W-:Y:S02]  /*3340*/  ISETP.GE.AND P5, PT, R35, R2, PT ;  /* 0x000000022300720c */ /* 0x000fe40003fa6270 */
[----:B--2---:R-:W-:Y:S02]  /*3350*/  FSEL R214, R214, -INF , !P6 ;  /* 0xff800000d6d67808 */ /* 0x004fe40007000000 */
[----:B------:R-:W-:-:S02]  /*3360*/  FMNMX.FTZ R9, R216, R9, !PT ;  /* 0x00000009d8097209 */ /* 0x000fc40007810000 */
[----:B------:R3:W2:Y:S01]  /*3370*/  MUFU.TANH R207, R95 ;  /* 0x0000005f00cf7308 */ /* 0x0006a20000002400 */
[----:B-----5:R-:W-:Y:S02]  /*3380*/  FSEL R205, R205, -INF , !P4 ;  /* 0xff800000cdcd7808 */ /* 0x020fe40006000000 */
[----:B------:R-:W-:Y:S02]  /*3390*/  FMNMX.FTZ R8, R219, R8, !PT ;  /* 0x00000008db087209 */ /* 0x000fe40007810000 */
[----:B------:R-:W-:Y:S02]  /*33a0*/  FSEL R212, R212, -INF , !P5 ;  /* 0xff800000d4d47808 */ /* 0x000fe40006800000 */
[----:B------:R-:W-:Y:S02]  /*33b0*/  FMNMX.FTZ R9, R214, R9, !PT ;  /* 0x00000009d6097209 */ /* 0x000fe40007810000 */
[----:B------:R-:W-:Y:S02]  /*33c0*/  FMNMX.FTZ R10, R205, R8, !PT ;  /* 0x00000008cd0a7209 */ /* 0x000fe40007810000 */
[----:B------:R-:W-:-:S02]  /*33d0*/  FSEL R217, R217, -INF , !P3 ;  /* 0xff800000d9d97808 */ /* 0x000fc40005800000 */
[----:B------:R-:W-:Y:S01]  /*33e0*/  FMNMX.FTZ R8, R212, R9, !PT ;  /* 0x00000009d4087209 */ /* 0x000fe20007810000 */
[----:B-1--4-:R-:W-:Y:S06]  /*33f0*/  @!P0 BRA `(.L_x_915) ;  /* 0x0000000000688947 */ /* 0x012fec0003800000 */
        /* <DEDUP_REMOVED lines=26> */
.L_x_915:
[----:B------:R-:W-:Y:S01]  /*35a0*/  FSEL R213, R213, -INF , !P2 ;  /* 0xff800000d5d57808 */ /* 0x000fe20005000000 */
[----:B------:R-:W4:Y:S01]  /*35b0*/  SHFL.BFLY PT, R9, R8, 0x2, 0x1f ;  /* 0x0c401f0008097f89 */ /* 0x000f2200000e0000 */
        /* <DEDUP_REMOVED lines=9> */
[----:B--2---:R-:W-:Y:S02]  /*3650*/  FSEL R207, R207, -INF , !P1 ;  /* 0xff800000cfcf7808 */ /* 0x004fe40004800000 */
[----:B------:R-:W-:Y:S02]  /*3660*/  FMNMX.FTZ R10, R209, R10, !PT ;  /* 0x0000000ad10a7209 */ /* 0x000fe40007810000 */
[----:B------:R-:W-:Y:S02]  /*3670*/  IADD3 R236, R15, R4, RZ ;  /* 0x000000040fec7210 */ /* 0x000fe40007ffe0ff */
[----:B------:R-:W-:-:S02]  /*3680*/  FMNMX.FTZ R10, R207, R10, !PT ;  /* 0x0000000acf0a7209 */ /* 0x000fc40007810000 */
[----:B------:R-:W-:Y:S02]  /*3690*/  LEA R236, R236, UR4, 0x1 ;  /* 0x00000004ecec7c11 */ /* 0x000fe4000f8e08ff */
[----:B----4-:R-:W-:Y:S01]  /*36a0*/  FMNMX.FTZ R9, R8, R9, !PT ;  /* 0x0000000908097209 */ /* 0x010fe20007810000 */
[----:B------:R-:W2:Y:S01]  /*36b0*/  SHFL.BFLY PT, R3, R10, 0x2, 0x1f ;  /* 0x0c401f000a037f89 */ /* 0x000ea200000e0000 */
[-C--:B------:R-:W-:Y:S02]  /*36c0*/  LEA R233, R5, R236.reuse, 0x1 ;  /* 0x000000ec05e97211 */ /* 0x080fe400078e08ff */
[----:B------:R-:W-:Y:S01]  /*36d0*/  LEA R234, R7, R236, 0x1 ;  /* 0x000000ec07ea7211 */ /* 0x000fe200078e08ff */
[----:B------:R-:W4:Y:S01]  /*36e0*/  SHFL.BFLY PT, R164, R9, 0x1, 0x1f ;  /* 0x0c201f0009a47f89 */ /* 0x000f2200000e0000 */
        /* <DEDUP_REMOVED lines=15> */
[----:B--2---:R-:W-:Y:S02]  /*37e0*/  FMNMX.FTZ R8, R10, R3, !PT ;  /* 0x000000030a087209 */ /* 0x004fe40007810000 */
[----:B------:R-:W-:Y:S01]  /*37f0*/  IADD3 R221, R239, 0x5000, RZ ;  /* 0x00005000efdd7810 */ /* 0x000fe20007ffe0ff */
[----:B------:R-:W-:Y:S01]  /*3800*/  LDSM.16.MT88.4 R48, [R234+0x1a000] ;  /* 0x01a00000ea30783b */ /* 0x000fe20000004200 */
[----:B----4-:R-:W-:Y:S02]  /*3810*/  FMNMX.FTZ R164, R9, R164, !PT ;  /* 0x000000a409a47209 */ /* 0x010fe40007810000 */
[----:B------:R-:W-:Y:S01]  /*3820*/  IADD3 R220, R239, 0x5800, RZ ;  /* 0x00005800efdc7810 */ /* 0x000fe20007ffe0ff */
[----:B------:R-:W2:Y:S01]  /*3830*/  SHFL.BFLY PT, R3, R8, 0x1, 0x1f ;  /* 0x0c201f0008037f89 */ /* 0x000ea200000e0000 */
[C---:B------:R-:W-:Y:S01]  /*3840*/  FSETP.NEU.FTZ.AND P1, PT, R164.reuse, -INF , PT ;  /* 0xff800000a400780b */ /* 0x040fe20003f3d000 */
[----:B------:R-:W-:-:S02]  /*3850*/  FMUL.FTZ R215, R164, UR22 ;  /* 0x00000016a4d77c20 */ /* 0x000fc40008410000 */
[----:B------:R-:W-:Y:S03]  /*3860*/  LDSM.16.MT88.4 R64, [R232+0x1a000] ;  /* 0x01a00000e840783b */ /* 0x000fe60000004200 */
[----:B------:R-:W-:Y:S01]  /*3870*/  FSEL R215, R215, RZ, P1 ;  /* 0x000000ffd7d77208 */ /* 0x000fe20000800000 */
[----:B---3--:R-:W-:Y:S04]  /*3880*/  LDSM.16.MT88.4 R72, [R236+0x1c000] ;  /* 0x01c00000ec48783b */ /* 0x008fe80000004200 */
        /* <DEDUP_REMOVED lines=12> */
[----:B--2---:R-:W-:Y:S01]  /*3950*/  FMNMX.FTZ R3, R8, R3, !PT ;  /* 0x0000000308037209 */ /* 0x004fe20007810000 */
[----:B------:R-:W-:Y:S01]  /*3960*/  LDSM.16.MT88.4 R104, [R236+0x1e000] ;  /* 0x01e00000ec68783b */ /* 0x000fe20000004200 */
[----:B------:R-:W2:Y:S01]  /*3970*/  MUFU.EX2 R197, R197 ;  /* 0x000000c500c57308 */ /* 0x000ea20000000800 */
[--C-:B------:R-:W-:Y:S01]  /*3980*/  FFMA.FTZ R201, R206, UR22, -R215.reuse ;  /* 0x00000016cec97c23 */ /* 0x100fe200080108d7 */
[C---:B------:R-:W-:Y:S01]  /*3990*/  FSETP.NEU.FTZ.AND P1, PT, R3.reuse, -INF , PT ;  /* 0xff8000000300780b */ /* 0x040fe20003f3d000 */
[----:B------:R-:W-:Y:S01]  /*39a0*/  FMUL.FTZ R210, R3, UR22 ;  /* 0x0000001603d27c20 */ /* 0x000fe20008410000 */
[----:B------:R-:W-:Y:S01]  /*39b0*/  LDSM.16.MT88.4 R112, [R234+0x1e000] ;  /* 0x01e00000ea70783b */ /* 0x000fe20000004200 */
[--C-:B------:R-:W-:Y:S01]  /*39c0*/  FFMA.FTZ R202, R202, UR22, -R215.reuse ;  /* 0x00000016caca7c23 */ /* 0x100fe200080108d7 */
[----:B------:R-:W-:-:S02]  /*39d0*/  FFMA.FTZ R204, R204, UR22, -R215 ;  /* 0x00000016cccc7c23 */ /* 0x000fc400080108d7 */
[----:B------:R-:W-:Y:S01]  /*39e0*/  FSEL R210, R210, RZ, P1 ;  /* 0x000000ffd2d27208 */ /* 0x000fe20000800000 */
[----:B------:R-:W-:Y:S01]  /*39f0*/  LDSM.16.MT88.4 R120, [R233+0x1e000] ;  /* 0x01e00000e978783b */ /* 0x000fe20000004200 */
[----:B------:R-:W-:Y:S03]  /*3a00*/  MUFU.EX2 R196, R196 ;  /* 0x000000c400c47308 */ /* 0x000fe60000000800 */
[--C-:B------:R-:W-:Y:S01]  /*3a10*/  FFMA.FTZ R194, R81, UR22, -R210.reuse ;  /* 0x0000001651c27c23 */ /* 0x100fe200080108d2 */
[--C-:B------:R-:W-:Y:S01]  /*3a20*/  FFMA.FTZ R195, R83, UR22, -R210.reuse ;  /* 0x0000001653c37c23 */ /* 0x100fe200080108d2 */
[--C-:B------:R-:W-:Y:S01]  /*3a30*/  FFMA.FTZ R198, R29, UR22, -R210.reuse ;  /* 0x000000161dc67c23 */ /* 0x100fe200080108d2 */
[----:B------:R-:W3:Y:S01]  /*3a40*/  LDSM.16.MT88.4 R80, [R234+0x1c000] ;  /* 0x01c00000ea50783b */ /* 0x000ee20000004200 */
[--C-:B------:R-:W-:Y:S01]  /*3a50*/  FFMA.FTZ R193, R43, UR22, -R210.reuse ;  /* 0x000000162bc17c23 */ /* 0x100fe200080108d2 */
[----:B------:R-:W4:Y:S01]  /*3a60*/  MUFU.EX2 R191, R191 ;  /* 0x000000bf00bf7308 */ /* 0x000f220000000800 */
[--C-:B------:R-:W-:Y:S01]  /*3a70*/  FFMA.FTZ R190, R19, UR22, -R210.reuse ;  /* 0x0000001613be7c23 */ /* 0x100fe200080108d2 */
[----:B------:R-:W5:Y:S01]  /*3a80*/  LDSM.16.MT88.4 R40, [R236+0x1a000] ;  /* 0x01a00000ec28783b */ /* 0x000f620000004200 */
[--C-:B------:R-:W-:Y:S01]  /*3a90*/  FFMA.FTZ R167, R17, UR22, -R210.reuse ;  /* 0x0000001611a77c23 */ /* 0x100fe200080108d2 */
[----:B--2---:R-:W-:Y:S01]  /*3aa0*/  F2FP.BF16.F32.PACK_AB R128, R197, R200 ;  /* 0x000000c8c580723e */ /* 0x004fe200000010ff */
[--C-:B------:R-:W-:Y:S01]  /*3ab0*/  FFMA.FTZ R166, R23, UR22, -R210.reuse ;  /* 0x0000001617a67c23 */ /* 0x100fe200080108d2 */
[----:B------:R-:W2:Y:S01]  /*3ac0*/  LDSM.16.MT88.4 R4, [R232+0x1e000] ;  /* 0x01e00000e804783b */ /* 0x000ea20000004200 */
[--C-:B------:R-:W-:Y:S01]  /*3ad0*/  FFMA.FTZ R15, R21, UR22, -R210.reuse ;  /* 0x00000016150f7c23 */ /* 0x100fe200080108d2 */
[----:B------:R-:W-:Y:S01]  /*3ae0*/  MUFU.EX2 R194, R194 ;  /* 0x000000c200c27308 */ /* 0x000fe20000000800 */
[--C-:B------:R-:W-:Y:S01]  /*3af0*/  FFMA.FTZ R203, R203, UR22, -R210.reuse ;  /* 0x00000016cbcb7c23 */ /* 0x100fe200080108d2 */
[----:B------:R-:W2:Y:S01]  /*3b00*/  LDSM.16.MT88.4 R16, [R233+0x18800] ;  /* 0x01880000e910783b */ /* 0x000ea20000004200 */
[--C-:B------:R-:W-:Y:S01]  /*3b10*/  FFMA.FTZ R206, R219, UR22, -R210.reuse ;  /* 0x00000016dbce7c23 */ /* 0x100fe200080108d2 */
[--C-:B------:R-:W-:Y:S01]  /*3b20*/  FFMA.FTZ R205, R205, UR22, -R210.reuse ;  /* 0x00000016cdcd7c23 */ /* 0x100fe200080108d2 */
[--C-:B------:R-:W-:Y:S01]  /*3b30*/  FFMA.FTZ R208, R217, UR22, -R210.reuse ;  /* 0x00000016d9d07c23 */ /* 0x100fe200080108d2 */
[----:B-1----:R-:W1:Y:S01]  /*3b40*/  LDSM.16.MT88.4 R24, [R233+0x1a800] ;  /* 0x01a80000e918783b */ /* 0x002e620000004200 */
[----:B------:R-:W-:Y:S01]  /*3b50*/  FFMA.FTZ R251, R207, UR22, -R210 ;  /* 0x00000016cffb7c23 */ /* 0x000fe200080108d2 */
[----:B------:R-:W3:Y:S01]  /*3b60*/  MUFU.EX2 R195, R195 ;  /* 0x000000c300c37308 */ /* 0x000ee20000000800 */
[----:B----4-:R-:W-:Y:S01]  /*3b70*/  F2FP.BF16.F32.PACK_AB R130, R191, R196 ;  /* 0x000000c4bf82723e */ /* 0x010fe200000010ff */
[----:B------:R-:W4:Y:S01]  /*3b80*/  LDSM.16.MT88.4 R8, [R234+0x1c800] ;  /* 0x01c80000ea08783b */ /* 0x000f220000004200 */
[----:B------:R-:W-:Y:S01]  /*3b90*/  FADD.FTZ R197, R200, R197 ;  /* 0x000000c5c8c57221 */ /* 0x000fe20000010000 */
[----:B------:R-:W-:-:S02]  /*3ba0*/  IADD3 R219, R239, 0x6000, RZ ;  /* 0x00006000efdb7810 */ /* 0x000fc40007ffe0ff */
[----:B------:R-:W4:Y:S01]  /*3bb0*/  LDSM.16.MT88.4 R20, [R233+0x1c800] ;  /* 0x01c80000e914783b */ /* 0x000f220000004200 */
[----:B------:R-:W-:Y:S01]  /*3bc0*/  FADD.FTZ R196, R196, R197 ;  /* 0x000000c5c4c47221 */ /* 0x000fe20000010000 */
[----:B------:R-:W-:Y:S01]  /*3bd0*/  MUFU.EX2 R198, R198 ;  /* 0x000000c600c67308 */ /* 0x000fe20000000800 */
[----:B------:R-:W-:Y:S01]  /*3be0*/  IADD3 R217, R239, 0x7000, RZ ;  /* 0x00007000efd97810 */ /* 0x000fe20007ffe0ff */
[----:B------:R-:W-:Y:S01]  /*3bf0*/  LDSM.16.MT88.4 R168, [R234+0x1a800] ;  /* 0x01a80000eaa8783b */ /* 0x000fe20000004200 */
[----:B------:R-:W-:-:S03]  /*3c00*/  FADD.FTZ R191, R191, R196 ;  /* 0x000000c4bfbf7221 */ /* 0x000fc60000010000 */
        /* <DEDUP_REMOVED lines=11> */
[----:B------:R-:W-:Y:S01]  /*3cc0*/  LDSM.16.MT88.4 R32, [R232+0x1a800] ;  /* 0x01a80000e820783b */ /* 0x000fe20000004200 */
[----:B------:R-:W-:-:S04]  /*3cd0*/  FADD.FTZ R198, R198, R195 ;  /* 0x000000c3c6c67221 */ /* 0x000fc80000010000 */
[----:B------:R-:W-:Y:S01]  /*3ce0*/  FADD.FTZ R193, R193, R198 ;  /* 0x000000c6c1c17221 */ /* 0x000fe20000010000 */
        /* <DEDUP_REMOVED lines=17> */
[----:B------:R-:W4:Y:S03]  /*3e00*/  MUFU.EX2 R202, R202 ;  /* 0x000000ca00ca7308 */ /* 0x000f260000000800 */
        /* <DEDUP_REMOVED lines=83> */
[C---:B----4-:R-:W-:Y:S06]  /*4340*/  HMMA.16816.F32.BF16 R116, R4.reuse, R20, R116 ;  /* 0x000000140474723c */ /* 0x050fec0000041874 */
[C---:B------:R-:W-:Y:S01]  /*4350*/  HMMA.16816.F32.BF16 R120, R4.reuse, R22, R120 ;  /* 0x000000160478723c */ /* 0x040fe20000041878 */
[----:B------:R-:W4:Y:S05]  /*4360*/  LDSM.16.MT88.4 R20, [R234+0x1d000] ;  /* 0x01d00000ea14783b */ /* 0x000f2a0000004200 */
        /* <DEDUP_REMOVED lines=15> */
[----:B------:R-:W-:-:S04]  /*4460*/  FADD.FTZ R205, R208, R205 ;  /* 0x000000cdd0cd7221 */ /* 0x000fc80000010000 */
        /* <DEDUP_REMOVED lines=34> */
[--C-:B------:R-:W-:Y:S01]  /*4690*/  FFMA.FTZ R182, R214, UR22, -R215.reuse ;  /* 0x00000016d6b67c23 */ /* 0x100fe200080108d7 */
[----:B------:R-:W-:-:S04]  /*46a0*/  FFMA.FTZ R183, R212, UR22, -R215 ;  /* 0x00000016d4b77c23 */ /* 0x000fc800080108d7 */
[----:B------:R-:W-:Y:S01]  /*46b0*/  MUFU.EX2 R180, R180 ;  /* 0x000000b400b47308 */ /* 0x000fe20000000800 */
[C---:B------:R-:W-:Y:S01]  /*46c0*/  HMMA.16816.F32.BF16 R132, R4.reuse, R178, R132 ;  /* 0x000000b20484723c */ /* 0x040fe20000041884 */
[----:B------:R-:W-:Y:S05]  /*46d0*/  LDSM.16.MT88.4 R176, [R234+0x1b800] ;  /* 0x01b80000eab0783b */ /* 0x000fea0000004200 */
[C---:B------:R-:W-:Y:S01]  /*46e0*/  HMMA.16816.F32.BF16 R36, R4.reuse, R172, R36 ;  /* 0x000000ac0424723c */ /* 0x040fe20000041824 */
[----:B------:R-:W2:Y:S05]  /*46f0*/  MUFU.EX2 R181, R181 ;  /* 0x000000b500b57308 */ /* 0x000eaa0000000800 */
[C---:B------:R-:W-:Y:S01]  /*4700*/  HMMA.16816.F32.BF16 R40, R4.reuse, R174, R40 ;  /* 0x000000ae0428723c */ /* 0x040fe20000041828 */
[----:B------:R-:W-:Y:S02]  /*4710*/  LDSM.16.MT88.4 R172, [R233+0x1b800] ;  /* 0x01b80000e9ac783b */ /* 0x000fe40000004200 */
[----:B------:R-:W-:Y:S03]  /*4720*/  MUFU.EX2 R182, R182 ;  /* 0x000000b600b67308 */ /* 0x000fe60000000800 */
[C---:B------:R-:W-:Y:S05]  /*4730*/  HMMA.16816.F32.BF16 R52, R4.reuse, R168, R52 ;  /* 0x000000a80434723c */ /* 0x040fea0000041834 */
[----:B------:R-:W5:Y:S01]  /*4740*/  MUFU.EX2 R183, R183 ;  /* 0x000000b700b77308 */ /* 0x000f620000000800 */
[C---:B------:R-:W-:Y:S01]  /*4750*/  HMMA.16816.F32.BF16 R56, R4.reuse, R170, R56 ;  /* 0x000000aa0438723c */ /* 0x040fe20000041838 */
[----:B------:R-:W-:Y:S05]  /*4760*/  LDSM.16.MT88.4 R168, [R232+0x1b800] ;  /* 0x01b80000e8a8783b */ /* 0x000fea0000004200 */
[C---:B------:R-:W-:Y:S01]  /*4770*/  HMMA.16816.F32.BF16 R60, R4.reuse, R32, R60 ;  /* 0x00000020043c723c */ /* 0x040fe2000004183c */
[----:B------:R-:W5:Y:S05]  /*4780*/  MUFU.EX2 R186, R186 ;  /* 0x000000ba00ba7308 */ /* 0x000f6a0000000800 */
        /* <DEDUP_REMOVED lines=8> */
[C---:B-1----:R-:W-:Y:S06]  /*4810*/  HMMA.16816.F32.BF16 R124, R4.reuse, R16, R124 ;  /* 0x00000010047c723c */ /* 0x042fec000004187c */
[----:B------:R-:W-:Y:S01]  /*4820*/  HMMA.16816.F32.BF16 R128, R4, R18, R128 ;  /* 0x000000120480723c */ /* 0x000fe20000041880 */
[----:B------:R-:W1:Y:S06]  /*4830*/  LDSM.16.MT88.4 R16, [R236+0x1b800] ;  /* 0x01b80000ec10783b */ /* 0x000e6c0000004200 */
[----:B--2---:R-:W-:Y:S01]  /*4840*/  F2FP.BF16.F32.PACK_AB R4, R181, R180 ;  /* 0x000000b4b504723e */ /* 0x004fe200000010ff */
[----:B------:R-:W-:Y:S01]  /*4850*/  FADD.FTZ R180, R180, R201 ;  /* 0x000000c9b4b47221 */ /* 0x000fe20000010000 */
[----:B------:R-:W-:Y:S01]  /*4860*/  F2FP.BF16.F32.PACK_AB R5, R185, R184 ;  /* 0x000000b8b905723e */ /* 0x000fe200000010ff */
[----:B------:R-:W-:Y:S01]  /*4870*/  FADD.FTZ R184, R184, R205 ;  /* 0x000000cdb8b87221 */ /* 0x000fe20000010000 */
[----:B-----5:R-:W-:Y:S01]  /*4880*/  F2FP.BF16.F32.PACK_AB R6, R183, R182 ;  /* 0x000000b6b706723e */ /* 0x020fe200000010ff */
        /* <DEDUP_REMOVED lines=36> */
[C---:B---3--:R-:W-:Y:S06]  /*4ad0*/  HMMA.16816.F32.BF16 R84, R4.reuse, R28, R84 ;  /* 0x0000001c0454723c */ /* 0x048fec0000041854 */
[C---:B------:R-:W-:Y:S06]  /*4ae0*/  HMMA.16816.F32.BF16 R88, R4.reuse, R30, R88 ;  /* 0x0000001e0458723c */ /* 0x040fec0000041858 */
[C---:B----4-:R-:W-:Y:S06]  /*4af0*/  HMMA.16816.F32.BF16 R100, R4.reuse, R20, R100 ;  /* 0x000000140464723c */ /* 0x050fec0000041864 */
[C---:B------:R-:W-:Y:S06]  /*4b00*/  HMMA.16816.F32.BF16 R104, R4.reuse, R22, R104 ;  /* 0x000000160468723c */ /* 0x040fec0000041868 */
[C---:B-1----:R-:W-:Y:S06]  /*4b10*/  HMMA.16816.F32.BF16 R108, R4.reuse, R16, R108 ;  /* 0x00000010046c723c */ /* 0x042fec000004186c */
[C---:B------:R-:W-:Y:S06]  /*4b20*/  HMMA.16816.F32.BF16 R112, R4.reuse, R18, R112 ;  /* 0x000000120470723c */ /* 0x040fec0000041870 */
[C---:B--2---:R-:W-:Y:S06]  /*4b30*/  HMMA.16816.F32.BF16 R116, R4.reuse, R8, R116 ;  /* 0x000000080474723c */ /* 0x044fec0000041874 */
[C---:B------:R-:W-:Y:S06]  /*4b40*/  HMMA.16816.F32.BF16 R120, R4.reuse, R10, R120 ;  /* 0x0000000a0478723c */ /* 0x040fec0000041878 */
[C---:B-----5:R-:W-:Y:S06]  /*4b50*/  HMMA.16816.F32.BF16 R124, R4.reuse, R24, R124 ;  /* 0x00000018047c723c */ /* 0x060fec000004187c */
        /* <DEDUP_REMOVED lines=14> */
[----:B------:R-:W-:Y:S01]  /*4c40*/  BAR.SYNC.DEFER_BLOCKING 0x0 ;  /* 0x0000000000007b1d */ /* 0x000fe20000010000 */
[----:B------:R-:W-:Y:S01]  /*4c50*/  LEA R6, P0, R4, R12, 0x6 ;  /* 0x0000000c04067211 */ /* 0x000fe200078030ff */
[----:B------:R-:W-:-:S03]  /*4c60*/  UISETP.NE.AND UP0, UPT, UR16, 0x2, UPT ;  /* 0x000000021000788c */ /* 0x000fc6000bf05270 */
[----:B------:R-:W-:Y:S01]  /*4c70*/  IMAD.U32 R5, RZ, RZ, UR5 ;  /* 0x00000005ff057e24 */ /* 0x000fe2000f8e00ff */
[----:B------:R-:W-:Y:S02]  /*4c80*/  ULDC.64 UR10, c[0x0][0x220] ;  /* 0x00008800000a7ab9 */ /* 0x000fe40000000a00 */
[----:B------:R-:W-:Y:S02]  /*4c90*/  LEA R20, P1, R6, UR10, 0x1 ;  /* 0x0000000a06147c11 */ /* 0x000fe4000f8208ff */
[----:B------:R-:W-:Y:S01]  /*4ca0*/  LEA.HI.X R5, R4, R247, R5, 0x6, P0 ;  /* 0x000000f704057211 */ /* 0x000fe200000f3405 */
[----:B------:R-:W-:Y:S01]  /*4cb0*/  IMAD.U32 R4, RZ, RZ, UR4 ;  /* 0x00000004ff047e24 */ /* 0x000fe2000f8e00ff */
[----:B------:R-:W-:Y:S02]  /*4cc0*/  IADD3 R24, P0, R20, UR24, RZ ;  /* 0x0000001814187c10 */ /* 0x000fe4000ff1e0ff */
[----:B------:R-:W-:-:S04]  /*4cd0*/  LEA.HI.X R21, R6, UR11, R5, 0x1, P1 ;  /* 0x0000000b06157c11 */ /* 0x000fc800088f0c05 */
[----:B------:R-:W-:Y:S01]  /*4ce0*/  IADD3.X R25, R21, UR25, R4, P0, !PT ;  /* 0x0000001915197c10 */ /* 0x000fe200087fe404 */
        /* <DEDUP_REMOVED lines=16> */
[----:B------:R-:W-:Y:S04]  /*4df0*/  LDSM.16.M88.4 R8, [R240] ;  /* 0x00000000f008783b */ /* 0x000fe80000000200 */
[----:B------:R-:W5:Y:S04]  /*4e00*/  LDSM.16.M88.4 R4, [R239] ;  /* 0x00000000ef04783b */ /* 0x000f680000000200 */
[----:B------:R-:W5:Y:S04]  /*4e10*/  LDSM.16.M88.4 R200, [R231] ;  /* 0x00000000e7c8783b */ /* 0x000f680000000200 */
[----:B------:R-:W5:Y:S04]  /*4e20*/  LDSM.16.M88.4 R192, [R230] ;  /* 0x00000000e6c0783b */ /* 0x000f680000000200 */
[----:B-1----:R-:W1:Y:S04]  /*4e30*/  LDSM.16.M88.4 R24, [R229] ;  /* 0x00000000e518783b */ /* 0x002e680000000200 */
[----:B------:R-:W-:Y:S01]  /*4e40*/  LDSM.16.M88.4 R172, [R235+0x10000] ;  /* 0x01000000ebac783b */ /* 0x000fe20000000200 */
[C---:B--2---:R-:W-:Y:S03]  /*4e50*/  HMMA.16816.F32.BF16 R20, R196.reuse, R16, RZ ;  /* 0x00000010c414723c */ /* 0x044fe600000418ff */
[----:B------:R-:W-:Y:S04]  /*4e60*/  LDSM.16.M88.4 R168, [R235+0x10800] ;  /* 0x01080000eba8783b */ /* 0x000fe80000000200 */
[----:B------:R-:W-:Y:S01]  /*4e70*/  LDSM.16.M88.4 R204, [R235+0x11800] ;  /* 0x01180000ebcc783b */ /* 0x000fe20000000200 */
[C---:B------:R-:W-:Y:S03]  /*4e80*/  HMMA.16816.F32.BF16 R16, R196.reuse, R18, RZ ;  /* 0x00000012c410723c */ /* 0x040fe600000418ff */
[----:B------:R-:W-:Y:S03]  /*4e90*/  LDSM.16.M88.4 R208, [R228+0x5800] ;  /* 0x00580000e4d0783b */ /* 0x000fe60000000200 */
[C---:B---3--:R-:W-:Y:S01]  /*4ea0*/  HMMA.16816.F32.BF16 R32, R196.reuse, R188, RZ ;  /* 0x000000bcc420723c */ /* 0x048fe200000418ff */
[----:B------:R-:W0:Y:S05]  /*4eb0*/  LDGDEPBAR ;  /* 0x00000000000079af */ /* 0x000e2a0000000000 */
[C---:B------:R-:W-:Y:S06]  /*4ec0*/  HMMA.16816.F32.BF16 R188, R196.reuse, R190, RZ ;  /* 0x000000bec4bc723c */ /* 0x040fec00000418ff */
[C---:B----4-:R-:W-:Y:S06]  /*4ed0*/  HMMA.16816.F32.BF16 R184, R196.reuse, R180, RZ ;  /* 0x000000b4c4b8723c */ /* 0x050fec00000418ff */
[C---:B------:R-:W-:Y:S06]  /*4ee0*/  HMMA.16816.F32.BF16 R180, R196.reuse, R182, RZ ;  /* 0x000000b6c4b4723c */ /* 0x040fec00000418ff */
[C---:B-----5:R-:W-:Y:S06]  /*4ef0*/  HMMA.16816.F32.BF16 R176, R196.reuse, R28, RZ ;  /* 0x0000001cc4b0723c */ /* 0x060fec00000418ff */
[----:B------:R-:W-:Y:S01]  /*4f00*/  HMMA.16816.F32.BF16 R196, R196, R30, RZ ;  /* 0x0000001ec4c4723c */ /* 0x000fe200000418ff */
[----:B------:R-:W2:Y:S05]  /*4f10*/  LDSM.16.M88.4 R28, [R238] ;  /* 0x00000000ee1c783b */ /* 0x000eaa0000000200 */
[C---:B------:R-:W-:Y:S06]  /*4f20*/  HMMA.16816.F32.BF16 R20, R8.reuse, R4, R20 ;  /* 0x000000040814723c */ /* 0x040fec0000041814 */
[C---:B------:R-:W-:Y:S01]  /*4f30*/  HMMA.16816.F32.BF16 R16, R8.reuse, R6, R16 ;  /* 0x000000060810723c */ /* 0x040fe20000041810 */
[----:B------:R-:W3:Y:S05]  /*4f40*/  LDSM.16.M88.4 R4, [R235+0x11000] ;  /* 0x01100000eb04783b */ /* 0x000eea0000000200 */
        /* <DEDUP_REMOVED lines=18> */
[----:B------:R-:W3:Y:S05]  /*5070*/  LDSM.16.M88.4 R4, [R241+0x12000] ;  /* 0x01200000f104783b */ /* 0x000eea0000000200 */
        /* <DEDUP_REMOVED lines=9> */
[----:B------:R-:W-:Y:S05]  /*5110*/  LDSM.16.M88.4 R192, [R227] ;  /* 0x00000000e3c0783b */ /* 0x000fea0000000200 */
[C---:B--2---:R-:W-:Y:S06]  /*5120*/  HMMA.16816.F32.BF16 R184, R8.reuse, R172, R184 ;  /* 0x000000ac08b8723c */ /* 0x044fec00000418b8 */
[C---:B------:R-:W-:Y:S01]  /*5130*/  HMMA.16816.F32.BF16 R180, R8.reuse, R174, R180 ;  /* 0x000000ae08b4723c */ /* 0x040fe200000418b4 */
[----:B------:R-:W-:Y:S05]  /*5140*/  LDSM.16.M88.4 R172, [R224] ;  /* 0x00000000e0ac783b */ /* 0x000fea0000000200 */
[C---:B----4-:R-:W-:Y:S06]  /*5150*/  HMMA.16816.F32.BF16 R176, R8.reuse, R168, R176 ;  /* 0x000000a808b0723c */ /* 0x050fec00000418b0 */
[----:B------:R-:W-:Y:S01]  /*5160*/  HMMA.16816.F32.BF16 R196, R8, R170, R196 ;  /* 0x000000aa08c4723c */ /* 0x000fe200000418c4 */
[----:B------:R-:W2:Y:S04]  /*5170*/  LDSM.16.M88.4 R168, [R240+0x4000] ;  /* 0x00400000f0a8783b */ /* 0x000ea80000000200 */
[----:B------:R-:W4:Y:S01]  /*5180*/  LDSM.16.M88.4 R8, [R226] ;  /* 0x00000000e208783b */ /* 0x000f220000000200 */
[C---:B---3--:R-:W-:Y:S06]  /*5190*/  HMMA.16816.F32.BF16 R20, R200.reuse, R4, R20 ;  /* 0x00000004c814723c */ /* 0x048fec0000041814 */
[C---:B------:R-:W-:Y:S01]  /*51a0*/  HMMA.16816.F32.BF16 R16, R200.reuse, R6, R16 ;  /* 0x00000006c810723c */ /* 0x040fe20000041810 */
[----:B------:R-:W3:Y:S05]  /*51b0*/  LDSM.16.M88.4 R4, [R225] ;  /* 0x00000000e104783b */ /* 0x000eea0000000200 */
        /* <DEDUP_REMOVED lines=12> */
[----:B------:R-:W2:Y:S05]  /*5280*/  LDSM.16.M88.4 R192, [R235+0x13800] ;  /* 0x01380000ebc0783b */ /* 0x000eaa0000000200 */
[C---:B----4-:R-:W-:Y:S06]  /*5290*/  HMMA.16816.F32.BF16 R32, R168.reuse, R8, R32 ;  /* 0x00000008a820723c */ /* 0x050fec0000041820 */
        /* <DEDUP_REMOVED lines=14> */
[----:B------:R-:W-:Y:S05]  /*5380*/  LDSM.16.M88.4 R204, [R241+0x15800] ;  /* 0x01580000f1cc783b */ /* 0x000fea0000000200 */
        /* <DEDUP_REMOVED lines=19> */
[----:B------:R-:W4:Y:S01]  /*54c0*/  LDSM.16.M88.4 R4, [R221] ;  /* 0x00000000dd04783b */ /* 0x000f220000000200 */
[C---:B--2---:R-:W-:Y:S06]  /*54d0*/  HMMA.16816.F32.BF16 R20, R200.reuse, R192, R20 ;  /* 0x000000c0c814723c */ /* 0x044fec0000041814 */
[C---:B------:R-:W-:Y:S01]  /*54e0*/  HMMA.16816.F32.BF16 R16, R200.reuse, R194, R16 ;  /* 0x000000c2c810723c */ /* 0x040fe20000041810 */
[----:B------:R-:W-:Y:S05]  /*54f0*/  LDSM.16.M88.4 R192, [R220] ;  /* 0x00000000dcc0783b */ /* 0x000fea0000000200 */
[C---:B-----5:R-:W-:Y:S06]  /*5500*/  HMMA.16816.F32.BF16 R32, R200.reuse, R24, R32 ;  /* 0x00000018c820723c */ /* 0x060fec0000041820 */
[C---:B------:R-:W-:Y:S01]  /*5510*/  HMMA.16816.F32.BF16 R188, R200.reuse, R26, R188 ;  /* 0x0000001ac8bc723c */ /* 0x040fe200000418bc */
[----:B------:R-:W-:Y:S05]  /*5520*/  LDSM.16.M88.4 R24, [R235+0x14000] ;  /* 0x01400000eb18783b */ /* 0x000fea0000000200 */
[C---:B---3--:R-:W-:Y:S06]  /*5530*/  HMMA.16816.F32.BF16 R184, R200.reuse, R8, R184 ;  /* 0x00000008c8b8723c */ /* 0x048fec00000418b8 */
[----:B------:R-:W-:Y:S01]  /*5540*/  HMMA.16816.F32.BF16 R180, R200, R10, R180 ;  /* 0x0000000ac8b4723c */ /* 0x000fe200000418b4 */
[----:B------:R-:W2:Y:S05]  /*5550*/  LDSM.16.M88.4 R8, [R238+0x8000] ;  /* 0x00800000ee08783b */ /* 0x000eaa0000000200 */
[----:B-1----:R-:W-:Y:S06]  /*5560*/  HMMA.16816.F32.BF16 R20, R28, R172, R20 ;  /* 0x000000ac1c14723c */ /* 0x002fec0000041814 */
[C---:B------:R-:W-:Y:S06]  /*5570*/  HMMA.16816.F32.BF16 R176, R200.reuse, R204, R176 ;  /* 0x000000ccc8b0723c */ /* 0x040fec00000418b0 */
[----:B------:R-:W-:Y:S01]  /*5580*/  HMMA.16816.F32.BF16 R196, R200, R206, R196 ;  /* 0x000000cec8c4723c */ /* 0x000fe200000418c4 */
[----:B------:R-:W-:Y:S04]  /*5590*/  LDSM.16.M88.4 R200, [R237+0x8000] ;  /* 0x00800000edc8783b */ /* 0x000fe80000000200 */
[----:B------:R-:W-:Y:S01]  /*55a0*/  LDSM.16.M88.4 R204, [R235+0x14800] ;  /* 0x01480000ebcc783b */ /* 0x000fe20000000200 */
[C---:B------:R-:W-:Y:S03]  /*55b0*/  HMMA.16816.F32.BF16 R16, R28.reuse, R174, R16 ;  /* 0x000000ae1c10723c */ /* 0x040fe60000041810 */
[----:B------:R-:W-:Y:S03]  /*55c0*/  LDSM.16.M88.4 R172, [R235+0x15000] ;  /* 0x01500000ebac783b */ /* 0x000fe60000000200 */
[C---:B----4-:R-:W-:Y:S06]  /*55d0*/  HMMA.16816.F32.BF16 R184, R28.reuse, R4, R184 ;  /* 0x000000041cb8723c */ /* 0x050fec00000418b8 */
[C---:B------:R-:W-:Y:S01]  /*55e0*/  HMMA.16816.F32.BF16 R180, R28.reuse, R6, R180 ;  /* 0x000000061cb4723c */ /* 0x040fe200000418b4 */
[----:B------:R-:W1:Y:S05]  /*55f0*/  LDSM.16.M88.4 R4, [R228+0x4000] ;  /* 0x00400000e404783b */ /* 0x000e6a0000000200 */
[C---:B------:R-:W-:Y:S06]  /*5600*/  HMMA.16816.F32.BF16 R32, R28.reuse, R168, R32 ;  /* 0x000000a81c20723c */ /* 0x040fec0000041820 */
[----:B------:R-:W-:Y:S01]  /*5610*/  HMMA.16816.F32.BF16 R188, R28, R170, R188 ;  /* 0x000000aa1cbc723c */ /* 0x000fe200000418bc */
[----:B------:R-:W3:Y:S05]  /*5620*/  LDSM.16.M88.4 R168, [R235+0x15800] ;  /* 0x01580000eba8783b */ /* 0x000eea0000000200 */
[----:B--2---:R-:W-:Y:S06]  /*5630*/  HMMA.16816.F32.BF16 R20, R8, R24, R20 ;  /* 0x000000180814723c */ /* 0x004fec0000041814 */
[C---:B------:R-:W-:Y:S06]  /*5640*/  HMMA.16816.F32.BF16 R176, R28.reuse, R192, R176 ;  /* 0x000000c01cb0723c */ /* 0x040fec00000418b0 */
[----:B------:R-:W-:Y:S01]  /*5650*/  HMMA.16816.F32.BF16 R196, R28, R194, R196 ;  /* 0x000000c21cc4723c */ /* 0x000fe200000418c4 */
[----:B------:R-:W-:Y:S04]  /*5660*/  LDSM.16.M88.4 R192, [R242+0xc000] ;  /* 0x00c00000f2c0783b */ /* 0x000fe80000000200 */
[----:B------:R-:W-:Y:S01]  /*5670*/  LDSM.16.M88.4 R28, [R228+0x4800] ;  /* 0x00480000e41c783b */ /* 0x000fe20000000200 */
[----:B------:R-:W-:Y:S03]  /*5680*/  HMMA.16816.F32.BF16 R16, R8, R26, R16 ;  /* 0x0000001a0810723c */ /* 0x000fe60000041810 */
[----:B------:R-:W2:Y:S03]  /*5690*/  LDSM.16.M88.4 R24, [R241+0x16000] ;  /* 0x01600000f118783b */ /* 0x000ea60000000200 */
[----:B-1----:R-:W-:Y:S06]  /*56a0*/  HMMA.16816.F32.BF16 R20, R200, R4, R20 ;  /* 0x00000004c814723c */ /* 0x002fec0000041814 */
[C---:B------:R-:W-:Y:S06]  /*56b0*/  HMMA.16816.F32.BF16 R32, R8.reuse, R204, R32 ;  /* 0x000000cc0820723c */ /* 0x040fec0000041820 */
[C---:B------:R-:W-:Y:S01]  /*56c0*/  HMMA.16816.F32.BF16 R188, R8.reuse, R206, R188 ;  /* 0x000000ce08bc723c */ /* 0x040fe200000418bc */
[----:B------:R-:W-:Y:S05]  /*56d0*/  LDSM.16.M88.4 R204, [R241+0x16800] ;  /* 0x01680000f1cc783b */ /* 0x000fea0000000200 */
[C---:B------:R-:W-:Y:S06]  /*56e0*/  HMMA.16816.F32.BF16 R184, R8.reuse, R172, R184 ;  /* 0x000000ac08b8723c */ /* 0x040fec00000418b8 */
[----:B------:R-:W-:Y:S01]  /*56f0*/  HMMA.16816.F32.BF16 R180, R8, R174, R180 ;  /* 0x000000ae08b4723c */ /* 0x000fe200000418b4 */
[----:B------:R-:W-:Y:S05]  /*5700*/  LDSM.16.M88.4 R172, [R240+0xc000] ;  /* 0x00c00000f0ac783b */ /* 0x000fea0000000200 */
[----:B------:R-:W-:Y:S01]  /*5710*/  HMMA.16816.F32.BF16 R16, R200, R6, R16 ;  /* 0x00000006c810723c */ /* 0x000fe20000041810 */
[----:B------:R-:W1:Y:S05]  /*5720*/  LDSM.16.M88.4 R4, [R219] ;  /* 0x00000000db04783b */ /* 0x000e6a0000000200 */
[C---:B---3--:R-:W-:Y:S06]  /*5730*/  HMMA.16816.F32.BF16 R176, R8.reuse, R168, R176 ;  /* 0x000000a808b0723c */ /* 0x048fec00000418b0 */
[----:B------:R-:W-:Y:S01]  /*5740*/  HMMA.16816.F32.BF16 R196, R8, R170, R196 ;  /* 0x000000aa08c4723c */ /* 0x000fe200000418c4 */
[----:B------:R-:W3:Y:S04]  /*5750*/  LDSM.16.M88.4 R8, [R228+0x5000] ;  /* 0x00500000e408783b */ /* 0x000ee80000000200 */
[----:B------:R-:W-:Y:S01]  /*5760*/  LDSM.16.M88.4 R168, [R218] ;  /* 0x00000000daa8783b */ /* 0x000fe20000000200 */
[----:B--2---:R-:W-:Y:S06]  /*5770*/  HMMA.16816.F32.BF16 R20, R192, R24, R20 ;  /* 0x00000018c014723c */ /* 0x004fec0000041814 */
[C---:B------:R-:W-:Y:S06]  /*5780*/  HMMA.16816.F32.BF16 R32, R200.reuse, R28, R32 ;  /* 0x0000001cc820723c */ /* 0x040fec0000041820 */
[----:B------:R-:W-:Y:S01]  /*5790*/  HMMA.16816.F32.BF16 R188, R200, R30, R188 ;  /* 0x0000001ec8bc723c */ /* 0x000fe200000418bc */
[----:B------:R-:W-:Y:S05]  /*57a0*/  LDSM.16.M88.4 R28, [R238+0xc000] ;  /* 0x00c00000ee1c783b */ /* 0x000fea0000000200 */
[----:B------:R-:W-:Y:S01]  /*57b0*/  HMMA.16816.F32.BF16 R16, R192, R26, R16 ;  /* 0x0000001ac010723c */ /* 0x000fe20000041810 */
[----:B------:R-:W2:Y:S05]  /*57c0*/  LDSM.16.M88.4 R24, [R235+0x16000] ;  /* 0x01600000eb18783b */ /* 0x000eaa0000000200 */
[----:B-1----:R-:W-:Y:S06]  /*57d0*/  HMMA.16816.F32.BF16 R20, R172, R4, R20 ;  /* 0x00000004ac14723c */ /* 0x002fec0000041814 */
[----:B------:R-:W-:Y:S06]  /*57e0*/  HMMA.16816.F32.BF16 R32, R192, R204, R32 ;  /* 0x000000ccc020723c */ /* 0x000fec0000041820 */
[C---:B---3--:R-:W-:Y:S06]  /*57f0*/  HMMA.16816.F32.BF16 R184, R200.reuse, R8, R184 ;  /* 0x00000008c8b8723c */ /* 0x048fec00000418b8 */
[----:B------:R-:W-:Y:S01]  /*5800*/  HMMA.16816.F32.BF16 R180, R200, R10, R180 ;  /* 0x0000000ac8b4723c */ /* 0x000fe200000418b4 */
[----:B------:R-:W-:Y:S05]  /*5810*/  LDSM.16.M88.4 R8, [R237+0xc000] ;  /* 0x00c00000ed08783b */ /* 0x000fea0000000200 */
[----:B------:R-:W-:Y:S01]  /*5820*/  HMMA.16816.F32.BF16 R16, R172, R6, R16 ;  /* 0x00000006ac10723c */ /* 0x000fe20000041810 */
[----:B------:R-:W1:Y:S05]  /*5830*/  LDSM.16.M88.4 R4, [R228+0x6000] ;  /* 0x00600000e404783b */ /* 0x000e6a0000000200 */
[----:B------:R-:W-:Y:S06]  /*5840*/  HMMA.16816.F32.BF16 R176, R200, R208, R176 ;  /* 0x000000d0c8b0723c */ /* 0x000fec00000418b0 */
[----:B--2---:R-:W-:Y:S06]  /*5850*/  HMMA.16816.F32.BF16 R20, R28, R24, R20 ;  /* 0x000000181c14723c */ /* 0x004fec0000041814 */
[----:B------:R-:W-:Y:S01]  /*5860*/  HMMA.16816.F32.BF16 R200, R200, R210, R196 ;  /* 0x000000d2c8c8723c */ /* 0x000fe200000418c4 */
[----:B------:R-:W2:Y:S05]  /*5870*/  LDSM.16.M88.4 R196, [R235+0x16800] ;  /* 0x01680000ebc4783b */ /* 0x000eaa0000000200 */
[----:B------:R-:W-:Y:S01]  /*5880*/  HMMA.16816.F32.BF16 R16, R28, R26, R16 ;  /* 0x0000001a1c10723c */ /* 0x000fe20000041810 */
[----:B------:R-:W3:Y:S05]  /*5890*/  LDSM.16.M88.4 R24, [R241+0x17000] ;  /* 0x01700000f118783b */ /* 0x000eea0000000200 */
[----:B------:R-:W-:Y:S06]  /*58a0*/  HMMA.16816.F32.BF16 R32, R172, R168, R32 ;  /* 0x000000a8ac20723c */ /* 0x000fec0000041820 */
[----:B------:R-:W-:Y:S01]  /*58b0*/  HMMA.16816.F32.BF16 R204, R192, R206, R188 ;  /* 0x000000cec0cc723c */ /* 0x000fe200000418bc */
[----:B------:R-:W4:Y:S05]  /*58c0*/  LDSM.16.M88.4 R188, [R228+0x6800] ;  /* 0x00680000e4bc783b */ /* 0x000f2a0000000200 */
[C---:B-1----:R-:W-:Y:S06]  /*58d0*/  HMMA.16816.F32.BF16 R20, R8.reuse, R4, R20 ;  /* 0x000000040814723c */ /* 0x042fec0000041814 */
[----:B------:R-:W-:Y:S01]  /*58e0*/  HMMA.16816.F32.BF16 R16, R8, R6, R16 ;  /* 0x000000060810723c */ /* 0x000fe20000041810 */
[----:B------:R-:W1:Y:S05]  /*58f0*/  LDSM.16.M88.4 R4, [R217] ;  /* 0x00000000d904783b */ /* 0x000e6a0000000200 */
[----:B--2---:R-:W-:Y:S06]  /*5900*/  HMMA.16816.F32.BF16 R32, R28, R196, R32 ;  /* 0x000000c41c20723c */ /* 0x004fec0000041820 */
[----:B---3--:R-:W-:Y:S06]  /*5910*/  HMMA.16816.F32.BF16 R184, R192, R24, R184 ;  /* 0x00000018c0b8723c */ /* 0x008fec00000418b8 */
[----:B------:R-:W-:Y:S01]  /*5920*/  FMUL.FTZ R21, R21, UR21 ;  /* 0x0000001515157c20 */ /* 0x000fe20008410000 */
[----:B------:R-:W-:Y:S01]  /*5930*/  FMUL.FTZ R15, R20, UR21 ;  /* 0x00000015140f7c20 */ /* 0x000fe20008410000 */
[----:B------:R-:W-:Y:S01]  /*5940*/  FMUL.FTZ R165, R22, UR21 ;  /* 0x0000001516a57c20 */ /* 0x000fe20008410000 */
[----:B------:R-:W-:Y:S01]  /*5950*/  FMUL.FTZ R167, R23, UR21 ;  /* 0x0000001517a77c20 */ /* 0x000fe20008410000 */
[----:B------:R2:W-:Y:S01]  /*5960*/  MUFU.TANH R166, R21 ;  /* 0x0000001500a67308 */ /* 0x0005e20000002400 */
[----:B------:R-:W-:Y:S01]  /*5970*/  HMMA.16816.F32.BF16 R204, R172, R170, R204 ;  /* 0x000000aaaccc723c */ /* 0x000fe200000418cc */
[----:B------:R-:W3:Y:S01]  /*5980*/  LDSM.16.M88.4 R168, [R235+0x17000] ;  /* 0x01700000eba8783b */ /* 0x000ee20000000200 */
[----:B------:R-:W-:Y:S01]  /*5990*/  FMUL.FTZ R16, R16, UR21 ;  /* 0x0000001510107c20 */ /* 0x000fe20008410000 */
[----:B------:R-:W-:Y:S01]  /*59a0*/  FMUL.FTZ R197, R18, UR21 ;  /* 0x0000001512c57c20 */ /* 0x000fe20008410000 */
[----:B------:R-:W-:-:S02]  /*59b0*/  FMUL.FTZ R196, R19, UR21 ;  /* 0x0000001513c47c20 */ /* 0x000fc40008410000 */
[----:B------:R-:W-:Y:S01]  /*59c0*/  HMMA.16816.F32.BF16 R180, R192, R26, R180 ;  /* 0x0000001ac0b4723c */ /* 0x000fe200000418b4 */
[----:B------:R-:W-:Y:S01]  /*59d0*/  LDSM.16.M88.4 R24, [R228+0x7000] ;  /* 0x00700000e418783b */ /* 0x000fe20000000200 */
[----:B------:R-:W-:Y:S04]  /*59e0*/  MUFU.TANH R167, R167 ;  /* 0x000000a700a77308 */ /* 0x000fe80000002400 */
[----:B----4-:R-:W-:Y:S01]  /*59f0*/  HMMA.16816.F32.BF16 R32, R8, R188, R32 ;  /* 0x000000bc0820723c */ /* 0x010fe20000041820 */
[----:B--2---:R-:W2:Y:S03]  /*5a00*/  LDSM.16.M88.4 R20, [R241+0x17800] ;  /* 0x01780000f114783b */ /* 0x004ea60000000200 */
[----:B------:R4:W-:Y:S02]  /*5a10*/  MUFU.TANH R188, R16 ;  /* 0x0000001000bc7308 */ /* 0x0009e40000002400 */
[----:B-1----:R-:W-:Y:S01]  /*5a20*/  HMMA.16816.F32.BF16 R184, R172, R4, R184 ;  /* 0x00000004acb8723c */ /* 0x002fe200000418b8 */
[----:B------:R-:W-:-:S05]  /*5a30*/  FMUL.FTZ R189, R17, UR21 ;  /* 0x0000001511bd7c20 */ /* 0x000fca0008410000 */
[----:B------:R-:W-:Y:S01]  /*5a40*/  HMMA.16816.F32.BF16 R204, R28, R198, R204 ;  /* 0x000000c61ccc723c */ /* 0x000fe200000418cc */
[----:B------:R-:W-:Y:S05]  /*5a50*/  MUFU.TANH R189, R189 ;  /* 0x000000bd00bd7308 */ /* 0x000fea0000002400 */
[----:B------:R-:W-:Y:S01]  /*5a60*/  HMMA.16816.F32.BF16 R180, R172, R6, R180 ;  /* 0x00000006acb4723c */ /* 0x000fe200000418b4 */
[----:B------:R-:W-:Y:S02]  /*5a70*/  LDSM.16.M88.4 R4, [R235+0x17800] ;  /* 0x01780000eb04783b */ /* 0x000fe40000000200 */
[----:B------:R-:W1:Y:S02]  /*5a80*/  MUFU.TANH R197, R197 ;  /* 0x000000c500c57308 */ /* 0x000e640000002400 */
[----:B----4-:R-:W4:Y:S01]  /*5a90*/  LDSM.16.M88.4 R16, [R216] ;  /* 0x00000000d810783b */ /* 0x010f220000000200 */
[----:B------:R-:W-:Y:S01]  /*5aa0*/  FMUL.FTZ R32, R32, UR21 ;  /* 0x0000001520207c20 */ /* 0x000fe20008410000 */
[----:B------:R-:W-:Y:S01]  /*5ab0*/  FMUL.FTZ R33, R33, UR21 ;  /* 0x0000001521217c20 */ /* 0x000fe20008410000 */
[----:B------:R-:W-:-:S03]  /*5ac0*/  FMUL.FTZ R34, R34, UR21 ;  /* 0x0000001522227c20 */ /* 0x000fc60008410000 */
[----:B------:R-:W5:Y:S01]  /*5ad0*/  MUFU.TANH R196, R196 ;  /* 0x000000c400c47308 */ /* 0x000f620000002400 */
[----:B---3--:R-:W-:Y:S06]  /*5ae0*/  HMMA.16816.F32.BF16 R184, R28, R168, R184 ;  /* 0x000000a81cb8723c */ /* 0x008fec00000418b8 */
[----:B------:R-:W-:Y:S01]  /*5af0*/  HMMA.16816.F32.BF16 R204, R8, R190, R204 ;  /* 0x000000be08cc723c */ /* 0x000fe200000418cc */
[----:B------:R-:W3:Y:S05]  /*5b00*/  MUFU.TANH R32, R32 ;  /* 0x0000002000207308 */ /* 0x000eea0000002400 */
[----:B------:R-:W-:Y:S03]  /*5b10*/  HMMA.16816.F32.BF16 R180, R28, R170, R180 ;  /* 0x000000aa1cb4723c */ /* 0x000fe600000418b4 */
[----:B------:R-:W3:Y:S03]  /*5b20*/  MUFU.TANH R33, R33 ;  /* 0x0000002100217308 */ /* 0x000ee60000002400 */
[C---:B--2---:R-:W-:Y:S05]  /*5b30*/  HMMA.16816.F32.BF16 R176, R192.reuse, R20, R176 ;  /* 0x00000014c0b0723c */ /* 0x044fea00000418b0 */
[----:B------:R-:W-:Y:S01]  /*5b40*/  MUFU.TANH R34, R34 ;  /* 0x0000002200227308 */ /* 0x000fe20000002400 */
[----:B------:R-:W-:Y:S01]  /*5b50*/  HMMA.16816.F32.BF16 R200, R192, R22, R200 ;  /* 0x00000016c0c8723c */ /* 0x000fe200000418c8 */
[----:B------:R-:W-:-:S05]  /*5b60*/  FMUL.FTZ R20, R35, UR21 ;  /* 0x0000001523147c20 */ /* 0x000fca0008410000 */
[C---:B------:R-:W-:Y:S01]  /*5b70*/  HMMA.16816.F32.BF16 R184, R8.reuse, R24, R184 ;  /* 0x0000001808b8723c */ /* 0x040fe200000418b8 */
[----:B------:R-:W-:Y:S02]  /*5b80*/  IMAD.U32 R23, RZ, RZ, UR23 ;  /* 0x00000017ff177e24 */ /* 0x000fe4000f8e00ff */
[----:B------:R-:W-:Y:S01]  /*5b90*/  FMUL.FTZ R21, R204, UR21 ;  /* 0x00000015cc157c20 */ /* 0x000fe20008410000 */
[----:B------:R-:W2:Y:S01]  /*5ba0*/  MUFU.TANH R20, R20 ;  /* 0x0000001400147308 */ /* 0x000ea20000002400 */
[----:B------:R-:W-:Y:S01]  /*5bb0*/  FMUL.FTZ R207, R207, UR21 ;  /* 0x00000015cfcf7c20 */ /* 0x000fe20008410000 */
[----:B------:R-:W-:Y:S01]  /*5bc0*/  IMAD R23, R23, 0x40, R14 ;  /* 0x0000004017177824 */ /* 0x000fe200078e020e */
[----:B------:R-:W-:Y:S01]  /*5bd0*/  HMMA.16816.F32.BF16 R180, R8, R26, R180 ;  /* 0x0000001a08b4723c */ /* 0x000fe200000418b4 */
[----:B------:R-:W-:Y:S01]  /*5be0*/  FMUL.FTZ R25, R205, UR21 ;  /* 0x00000015cd197c20 */ /* 0x000fe20008410000 */
[----:B------:R-:W-:Y:S01]  /*5bf0*/  FMUL.FTZ R24, R206, UR21 ;  /* 0x00000015ce187c20 */ /* 0x000fe20008410000 */
[----:B------:R-:W-:-:S02]  /*5c00*/  VIADD R35, R23, 0x8 ;  /* 0x0000000817237836 */ /* 0x000fc40000000000 */
[C---:B------:R-:W-:Y:S01]  /*5c10*/  VIADD R169, R23.reuse, 0x1 ;  /* 0x0000000117a97836 */ /* 0x040fe20000000000 */
[C---:B----4-:R-:W-:Y:S01]  /*5c20*/  HMMA.16816.F32.BF16 R176, R172.reuse, R16, R176 ;  /* 0x00000010acb0723c */ /* 0x050fe200000418b0 */
[----:B------:R-:W-:Y:S01]  /*5c30*/  VIADD R27, R23, 0x10 ;  /* 0x00000010171b7836 */ /* 0x000fe20000000000 */
[C---:B------:R-:W-:Y:S01]  /*5c40*/  ISETP.GE.AND P6, PT, R35.reuse, R2, PT ;  /* 0x000000022300720c */ /* 0x040fe20003fc6270 */
[----:B------:R-:W4:Y:S01]  /*5c50*/  MUFU.TANH R21, R21 ;  /* 0x0000001500157308 */ /* 0x000f220000002400 */
[----:B------:R-:W-:Y:S01]  /*5c60*/  ISETP.GE.AND P1, PT, R35, R0, PT ;  /* 0x000000002300720c */ /* 0x000fe20003f26270 */
[----:B------:R-:W-:Y:S01]  /*5c70*/  VIADD R35, R23, 0x9 ;  /* 0x0000000917237836 */ /* 0x000fe20000000000 */
[----:B------:R-:W-:Y:S01]  /*5c80*/  HMMA.16816.F32.BF16 R200, R172, R18, R200 ;  /* 0x00000012acc8723c */ /* 0x000fe200000418c8 */
[----:B------:R-:W3:Y:S01]  /*5c90*/  LDSM.16.M88.4 R16, [R228+0x7800] ;  /* 0x00780000e410783b */ /* 0x000ee20000000200 */
[----:B------:R-:W-:Y:S01]  /*5ca0*/  ISETP.GE.AND P3, PT, R169, R2, PT ;  /* 0x00000002a900720c */ /* 0x000fe20003f66270 */
[----:B------:R-:W-:-:S04]  /*5cb0*/  DEPBAR.LE SB0, 0x0 ;  /* 0x000080000000791a */ /* 0x000fc80000000000 */
[----:B------:R-:W-:Y:S01]  /*5cc0*/  FMUL.FTZ R174, R186, UR21 ;  /* 0x00000015baae7c20 */ /* 0x000fe20008410000 */
[----:B------:R-:W-:Y:S01]  /*5cd0*/  FMUL.FTZ R184, R184, UR21 ;  /* 0x00000015b8b87c20 */ /* 0x000fe20008410000 */
[----:B------:R-:W-:Y:S01]  /*5ce0*/  ISETP.GE.AND P2, PT, R169, R0, PT ;  /* 0x00000000a900720c */ /* 0x000fe20003f46270 */
[----:B------:R-:W-:Y:S01]  /*5cf0*/  MUFU.TANH R14, R207 ;  /* 0x000000cf000e7308 */ /* 0x000fe20000002400 */
[----:B------:R-:W-:Y:S01]  /*5d00*/  ISETP.GE.AND P5, PT, R35, R2, PT ;  /* 0x000000022300720c */ /* 0x000fe20003fa6270 */
[----:B------:R-:W-:Y:S01]  /*5d10*/  FMUL.FTZ R170, R187, UR21 ;  /* 0x00000015bbaa7c20 */ /* 0x000fe20008410000 */
[----:B------:R-:W-:Y:S01]  /*5d20*/  ISETP.GE.AND P4, PT, R35, R0, PT ;  /* 0x000000002300720c */ /* 0x000fe20003f86270 */
[----:B------:R-:W-:Y:S01]  /*5d30*/  VIADD R35, R23, 0x11 ;  /* 0x0000001117237836 */ /* 0x000fe20000000000 */
[----:B------:R-:W-:Y:S01]  /*5d40*/  ISETP.GE.AND P0, PT, R27, R2, PT ;  /* 0x000000021b00720c */ /* 0x000fe20003f06270 */
[----:B------:R-:W-:Y:S01]  /*5d50*/  FMUL.FTZ R185, R185, UR21 ;  /* 0x00000015b9b97c20 */ /* 0x000fe20008410000 */
[----:B-1----:R-:W-:Y:S01]  /*5d60*/  FSEL R22, R197, -INF , !P1 ;  /* 0xff800000c5167808 */ /* 0x002fe20004800000 */
[C---:B------:R-:W-:Y:S01]  /*5d70*/  HMMA.16816.F32.BF16 R176, R28.reuse, R4, R176 ;  /* 0x000000041cb0723c */ /* 0x040fe200000418b0 */
[----:B------:R-:W1:Y:S01]  /*5d80*/  MUFU.TANH R174, R174 ;  /* 0x000000ae00ae7308 */ /* 0x000e620000002400 */
[----:B-----5:R-:W-:Y:S01]  /*5d90*/  FSEL R196, R196, -INF , !P4 ;  /* 0xff800000c4c47808 */ /* 0x020fe20006000000 */
[----:B------:R-:W-:Y:S01]  /*5da0*/  FMUL.FTZ R175, R180, UR21 ;  /* 0x00000015b4af7c20 */ /* 0x000fe20008410000 */
[----:B------:R-:W-:Y:S01]  /*5db0*/  FMUL.FTZ R173, R181, UR21 ;  /* 0x00000015b5ad7c20 */ /* 0x000fe20008410000 */
[----:B------:R-:W-:Y:S01]  /*5dc0*/  FMUL.FTZ R172, R182, UR21 ;  /* 0x00000015b6ac7c20 */ /* 0x000fe20008410000 */
[----:B------:R-:W-:Y:S01]  /*5dd0*/  HMMA.16816.F32.BF16 R200, R28, R6, R200 ;  /* 0x000000061cc8723c */ /* 0x000fe200000418c8 */
[----:B------:R-:W-:Y:S01]  /*5de0*/  FSEL R5, R166, -INF , !P3 ;  /* 0xff800000a6057808 */ /* 0x000fe20005800000 */
[----:B------:R-:W-:Y:S01]  /*5df0*/  FMUL.FTZ R168, R183, UR21 ;  /* 0x00000015b7a87c20 */ /* 0x000fe20008410000 */
[----:B------:R-:W-:Y:S01]  /*5e00*/  ISETP.GE.AND P3, PT, R27, R0, PT ;  /* 0x000000001b00720c */ /* 0x000fe20003f66270 */
[----:B------:R-:W-:Y:S01]  /*5e10*/  VIADD R27, R23, 0x18 ;  /* 0x00000018171b7836 */ /* 0x000fe20000000000 */
[----:B------:R-:W5:Y:S01]  /*5e20*/  MUFU.TANH R205, R184 ;  /* 0x000000b800cd7308 */ /* 0x000f620000002400 */
[----:B------:R-:W-:Y:S01]  /*5e30*/  FSEL R4, R167, -INF , !P2 ;  /* 0xff800000a7047808 */ /* 0x000fe20005000000 */
[----:B------:R-:W-:Y:S01]  /*5e40*/  VIADD R7, R23, 0x21 ;  /* 0x0000002117077836 */ /* 0x000fe20000000000 */
[----:B------:R-:W-:-:S02]  /*5e50*/  FSEL R167, R188, -INF , !P6 ;  /* 0xff800000bca77808 */ /* 0x000fc40007000000 */
[C---:B------:R-:W-:Y:S02]  /*5e60*/  ISETP.GE.AND P2, PT, R35.reuse, R2, PT ;  /* 0x000000022300720c */ /* 0x040fe40003f46270 */
[----:B------:R-:W-:Y:S01]  /*5e70*/  ISETP.GE.AND P6, PT, R35, R0, PT ;  /* 0x000000002300720c */ /* 0x000fe20003fc6270 */
[----:B------:R-:W5:Y:S01]  /*5e80*/  MUFU.TANH R15, R15 ;  /* 0x0000000f000f7308 */ /* 0x000f620000002400 */
[----:B------:R-:W-:Y:S02]  /*5e90*/  FSEL R35, R189, -INF , !P5 ;  /* 0xff800000bd237808 */ /* 0x000fe40006800000 */
[C---:B------:R-:W-:Y:S02]  /*5ea0*/  ISETP.GE.AND P1, PT, R27.reuse, R2, PT ;  /* 0x000000021b00720c */ /* 0x040fe40003f26270 */
[----:B------:R-:W-:Y:S01]  /*5eb0*/  ISETP.GE.AND P5, PT, R27, R0, PT ;  /* 0x000000001b00720c */ /* 0x000fe20003fa6270 */
[----:B---3--:R-:W-:Y:S01]  /*5ec0*/  HMMA.16816.F32.BF16 R176, R8, R16, R176 ;  /* 0x0000001008b0723c */ /* 0x008fe200000418b0 */
[----:B------:R-:W-:Y:S01]  /*5ed0*/  VIADD R27, R23, 0x19 ;  /* 0x00000019171b7836 */ /* 0x000fe20000000000 */
[----:B------:R-:W-:Y:S01]  /*5ee0*/  FSEL R29, R32, -INF , !P0 ;  /* 0xff800000201d7808 */ /* 0x000fe20004000000 */
[----:B------:R-:W3:Y:S01]  /*5ef0*/  MUFU.TANH R170, R170 ;  /* 0x000000aa00aa7308 */ /* 0x000ee20000002400 */
[----:B------:R-:W-:-:S02]  /*5f00*/  FSEL R31, R33, -INF , !P2 ;  /* 0xff800000211f7808 */ /* 0x000fc40005000000 */
[----:B------:R-:W-:Y:S01]  /*5f10*/  ISETP.GE.AND P4, PT, R27, R2, PT ;  /* 0x000000021b00720c */ /* 0x000fe20003f86270 */
[----:B------:R-:W-:Y:S01]  /*5f20*/  VIADD R17, R23, 0x20 ;  /* 0x0000002017117836 */ /* 0x000fe20000000000 */
[-C--:B------:R-:W-:Y:S01]  /*5f30*/  ISETP.GE.AND P0, PT, R27, R0.reuse, PT ;  /* 0x000000001b00720c */ /* 0x080fe20003f06270 */
[----:B------:R-:W-:Y:S01]  /*5f40*/  HMMA.16816.F32.BF16 R200, R8, R18, R200 ;  /* 0x0000001208c8723c */ /* 0x000fe200000418c8 */
[----:B--2---:R-:W-:Y:S01]  /*5f50*/  FSEL R26, R20, -INF , !P6 ;  /* 0xff800000141a7808 */ /* 0x004fe20007000000 */
[----:B------:R-:W2:Y:S01]  /*5f60*/  MUFU.TANH R165, R165 ;  /* 0x000000a500a57308 */ /* 0x000ea20000002400 */
[----:B------:R-:W-:Y:S02]  /*5f70*/  ISETP.GE.AND P2, PT, R17, R0, PT ;  /* 0x000000001100720c */ /* 0x000fe40003f46270 */
[----:B----4-:R-:W-:Y:S02]  /*5f80*/  FSEL R27, R21, -INF , !P1 ;  /* 0xff800000151b7808 */ /* 0x010fe40004800000 */
[----:B------:R-:W-:Y:S01]  /*5f90*/  FSEL R28, R34, -INF , !P3 ;  /* 0xff800000221c7808 */ /* 0x000fe20005800000 */
[----:B------:R-:W-:Y:S01]  /*5fa0*/  VIADD R9, R23, 0x30 ;  /* 0x0000003017097836 */ /* 0x000fe20000000000 */
[C---:B------:R-:W-:Y:S01]  /*5fb0*/  ISETP.GE.AND P6, PT, R7.reuse, R2, PT ;  /* 0x000000020700720c */ /* 0x040fe20003fc6270 */
[----:B------:R-:W4:Y:S01]  /*5fc0*/  MUFU.TANH R25, R25 ;  /* 0x0000001900197308 */ /* 0x000f220000002400 */
[----:B------:R-:W-:Y:S01]  /*5fd0*/  ISETP.GE.AND P1, PT, R7, R0, PT ;  /* 0x000000000700720c */ /* 0x000fe20003f26270 */
[----:B------:R-:W-:Y:S01]  /*5fe0*/  VIADD R7, R23, 0x29 ;  /* 0x0000002917077836 */ /* 0x000fe20000000000 */
[-C--:B------:R-:W-:Y:S01]  /*5ff0*/  ISETP.GE.AND P3, PT, R17, R2.reuse, PT ;  /* 0x000000021100720c */ /* 0x080fe20003f66270 */
[C---:B------:R-:W-:Y:S01]  /*6000*/  VIADD R17, R23.reuse, 0x28 ;  /* 0x0000002817117836 */ /* 0x040fe20000000000 */
[----:B-1----:R-:W-:Y:S01]  /*6010*/  FSEL R174, R174, -INF , !P2 ;  /* 0xff800000aeae7808 */ /* 0x002fe20005000000 */
[----:B------:R-:W-:Y:S01]  /*6020*/  FMUL.FTZ R176, R176, UR21 ;  /* 0x00000015b0b07c20 */ /* 0x000fe20008410000 */
[-C--:B------:R-:W-:Y:S01]  /*6030*/  ISETP.GE.AND P2, PT, R23, R2.reuse, PT ;  /* 0x000000021700720c */ /* 0x080fe20003f46270 */
[----:B------:R-:W1:Y:S01]  /*6040*/  MUFU.TANH R24, R24 ;  /* 0x0000001800187308 */ /* 0x000e620000002400 */
[----:B------:R-:W-:Y:S01]  /*6050*/  FSEL R32, R14, -INF , !P0 ;  /* 0xff8000000e207808 */ /* 0x000fe20004000000 */
[----:B------:R-:W-:Y:S01]  /*6060*/  FMUL.FTZ R171, R177, UR21 ;  /* 0x00000015b1ab7c20 */ /* 0x000fe20008410000 */
[----:B-----5:R-:W-:Y:S01]  /*6070*/  FSEL R205, R205, -INF , !P3 ;  /* 0xff800000cdcd7808 */ /* 0x020fe20005800000 */
[----:B------:R-:W-:Y:S01]  /*6080*/  FMUL.FTZ R178, R178, UR21 ;  /* 0x00000015b2b27c20 */ /* 0x000fe20008410000 */
[C---:B------:R-:W-:Y:S01]  /*6090*/  ISETP.GE.AND P0, PT, R7.reuse, R2, PT ;  /* 0x000000020700720c */ /* 0x040fe20003f06270 */
[----:B------:R-:W-:Y:S01]  /*60a0*/  FMUL.FTZ R169, R200, UR21 ;  /* 0x00000015c8a97c20 */ /* 0x000fe20008410000 */
[-C--:B------:R-:W-:Y:S01]  /*60b0*/  ISETP.GE.AND P3, PT, R7, R0.reuse, PT ;  /* 0x000000000700720c */ /* 0x080fe20003f66270 */
[----:B------:R-:W5:Y:S01]  /*60c0*/  MUFU.TANH R207, R185 ;  /* 0x000000b900cf7308 */ /* 0x000f620000002400 */
[----:B------:R-:W-:Y:S01]  /*60d0*/  FSEL R7, R15, -INF , !P2 ;  /* 0xff8000000f077808 */ /* 0x000fe20005000000 */
[----:B------:R-:W-:Y:S01]  /*60e0*/  FMUL.FTZ R189, R201, UR21 ;  /* 0x00000015c9bd7c20 */ /* 0x000fe20008410000 */
[----:B---3--:R-:W-:Y:S01]  /*60f0*/  FSEL R170, R170, -INF , !P1 ;  /* 0xff800000aaaa7808 */ /* 0x008fe20004800000 */
[----:B------:R-:W-:Y:S01]  /*6100*/  FMUL.FTZ R186, R202, UR21 ;  /* 0x00000015caba7c20 */ /* 0x000fe20008410000 */
[----:B------:R-:W-:Y:S01]  /*6110*/  FMNMX.FTZ R8, R164, R7, !PT ;  /* 0x00000007a4087209 */ /* 0x000fe20007810000 */
[----:B------:R-:W-:Y:S01]  /*6120*/  FMUL.FTZ R184, R203, UR21 ;  /* 0x00000015cbb87c20 */ /* 0x000fe20008410000 */
[----:B------:R-:W-:Y:S01]  /*6130*/  ISETP.GE.AND P1, PT, R23, R0, PT ;  /* 0x000000001700720c */ /* 0x000fe20003f26270 */
[----:B------:R-:W3:Y:S01]  /*6140*/  MUFU.TANH R175, R175 ;  /* 0x000000af00af7308 */ /* 0x000ee20000002400 */
[----:B------:R-:W-:Y:S01]  /*6150*/  FMNMX.FTZ R8, R5, R8, !PT ;  /* 0x0000000805087209 */ /* 0x000fe20007810000 */
[----:B------:R-:W-:Y:S01]  /*6160*/  FMUL.FTZ R179, R179, UR21 ;  /* 0x00000015b3b37c20 */ /* 0x000fe20008410000 */
[----:B--2---:R-:W-:-:S02]  /*6170*/  FSEL R6, R165, -INF , !P1 ;  /* 0xff800000a5067808 */ /* 0x004fc40004800000 */
[----:B------:R-:W-:Y:S02]  /*6180*/  FMNMX.FTZ R8, R167, R8, !PT ;  /* 0x00000008a7087209 */ /* 0x000fe40007810000 */
[----:B------:R-:W-:Y:S01]  /*6190*/  FMNMX.FTZ R11, R3, R6, !PT ;  /* 0x00000006030b7209 */ /* 0x000fe20007810000 */
[----:B------:R-:W2:Y:S01]  /*61a0*/  MUFU.TANH R173, R173 ;  /* 0x000000ad00ad7308 */ /* 0x000ea20000002400 */
[----:B------:R-:W-:Y:S02]  /*61b0*/  FMNMX.FTZ R8, R35, R8, !PT ;  /* 0x0000000823087209 */ /* 0x000fe40007810000 */
[----:B----4-:R-:W-:Y:S02]  /*61c0*/  FSEL R25, R25, -INF , !P4 ;  /* 0xff80000019197808 */ /* 0x010fe40006000000 */
[----:B------:R-:W-:Y:S02]  /*61d0*/  FMNMX.FTZ R8, R29, R8, !PT ;  /* 0x000000081d087209 */ /* 0x000fe40007810000 */
[----:B------:R-:W-:Y:S01]  /*61e0*/  FMNMX.FTZ R11, R4, R11, !PT ;  /* 0x0000000b040b7209 */ /* 0x000fe20007810000 */
[----:B------:R-:W4:Y:S01]  /*61f0*/  MUFU.TANH R176, R176 ;  /* 0x000000b000b07308 */ /* 0x000f220000002400 */
[----:B------:R-:W-:-:S02]  /*6200*/  FMNMX.FTZ R8, R31, R8, !PT ;  /* 0x000000081f087209 */ /* 0x000fc40007810000 */
[----:B------:R-:W-:Y:S02]  /*6210*/  FMNMX.FTZ R11, R22, R11, !PT ;  /* 0x0000000b160b7209 */ /* 0x000fe40007810000 */
[----:B------:R-:W-:Y:S02]  /*6220*/  FMNMX.FTZ R8, R27, R8, !PT ;  /* 0x000000081b087209 */ /* 0x000fe40007810000 */
[----:B-1----:R-:W-:Y:S01]  /*6230*/  FSEL R24, R24, -INF , !P5 ;  /* 0xff80000018187808 */ /* 0x002fe20006800000 */
[----:B------:R-:W1:Y:S01]  /*6240*/  MUFU.TANH R171, R171 ;  /* 0x000000ab00ab7308 */ /* 0x000e620000002400 */
[----:B------:R-:W-:Y:S02]  /*6250*/  FMNMX.FTZ R8, R25, R8, !PT ;  /* 0x0000000819087209 */ /* 0x000fe40007810000 */
[----:B------:R-:W-:Y:S02]  /*6260*/  ISETP.GE.AND P5, PT, R17, R2, PT ;  /* 0x000000021100720c */ /* 0x000fe40003fa6270 */
[----:B-----5:R-:W-:-:S02]  /*6270*/  FSEL R207, R207, -INF , !P6 ;  /* 0xff800000cfcf7808 */ /* 0x020fc40007000000 */
[----:B------:R-:W-:Y:S01]  /*6280*/  FMNMX.FTZ R11, R196, R11, !PT ;  /* 0x0000000bc40b7209 */ /* 0x000fe20007810000 */
[----:B------:R-:W5:Y:S01]  /*6290*/  MUFU.TANH R169, R169 ;  /* 0x000000a900a97308 */ /* 0x000f620000002400 */
[----:B------:R-:W-:Y:S02]  /*62a0*/  FMNMX.FTZ R8, R205, R8, !PT ;  /* 0x00000008cd087209 */ /* 0x000fe40007810000 */
[C---:B------:R-:W-:Y:S02]  /*62b0*/  ISETP.GE.AND P6, PT, R9.reuse, R2, PT ;  /* 0x000000020900720c */ /* 0x040fe40003fc6270 */
[----:B------:R-:W-:Y:S01]  /*62c0*/  ISETP.GE.AND P2, PT, R9, R0, PT ;  /* 0x000000000900720c */ /* 0x000fe20003f46270 */
[----:B------:R-:W-:Y:S01]  /*62d0*/  VIADD R9, R23, 0x31 ;  /* 0x0000003117097836 */ /* 0x000fe20000000000 */
[----:B---3--:R-:W-:Y:S01]  /*62e0*/  FSEL R175, R175, -INF , !P5 ;  /* 0xff800000afaf7808 */ /* 0x008fe20006800000 */
[----:B------:R-:W3:Y:S01]  /*62f0*/  MUFU.TANH R172, R172 ;  /* 0x000000ac00ac7308 */ /* 0x000ee20000002400 */
[----:B------:R-:W-:-:S02]  /*6300*/  FMNMX.FTZ R11, R28, R11, !PT ;  /* 0x0000000b1c0b7209 */ /* 0x000fc40007810000 */
[----:B------:R-:W-:Y:S02]  /*6310*/  FMNMX.FTZ R8, R207, R8, !PT ;  /* 0x00000008cf087209 */ /* 0x000fe40007810000 */
[----:B--2---:R-:W-:Y:S02]  /*6320*/  FSEL R173, R173, -INF , !P0 ;  /* 0xff800000adad7808 */ /* 0x004fe40004000000 */
[----:B------:R-:W-:Y:S01]  /*6330*/  FMNMX.FTZ R11, R26, R11, !PT ;  /* 0x0000000b1a0b7209 */ /* 0x000fe20007810000 */
[----:B------:R-:W2:Y:S01]  /*6340*/  MUFU.TANH R189, R189 ;  /* 0x000000bd00bd7308 */ /* 0x000ea20000002400 */
[----:B------:R-:W-:Y:S02]  /*6350*/  FMNMX.FTZ R8, R175, R8, !PT ;  /* 0x00000008af087209 */ /* 0x000fe40007810000 */
[C---:B------:R-:W-:Y:S02]  /*6360*/  ISETP.GE.AND P5, PT, R9.reuse, R2, PT ;  /* 0x000000020900720c */ /* 0x040fe40003fa6270 */
[----:B------:R-:W-:Y:S01]  /*6370*/  ISETP.GE.AND P1, PT, R9, R0, PT ;  /* 0x000000000900720c */ /* 0x000fe20003f26270 */
[C---:B------:R-:W-:Y:S01]  /*6380*/  VIADD R9, R23.reuse, 0x38 ;  /* 0x0000003817097836 */ /* 0x040fe20000000000 */
[----:B----4-:R-:W-:Y:S01]  /*6390*/  FSEL R191, R176, -INF , !P6 ;  /* 0xff800000b0bf7808 */ /* 0x010fe20007000000 */
[----:B------:R-:W4:Y:S01]  /*63a0*/  MUFU.TANH R168, R168 ;  /* 0x000000a800a87308 */ /* 0x000f220000002400 */
[----:B------:R-:W-:Y:S01]  /*63b0*/  FMNMX.FTZ R11, R24, R11, !PT ;  /* 0x0000000b180b7209 */ /* 0x000fe20007810000 */
[----:B------:R-:W-:Y:S01]  /*63c0*/  VIADD R23, R23, 0x39 ;  /* 0x0000003917177836 */ /* 0x000fe20000000000 */
[----:B------:R-:W-:-:S02]  /*63d0*/  FMNMX.FTZ R8, R173, R8, !PT ;  /* 0x00000008ad087209 */ /* 0x000fc40007810000 */
[----:B------:R-:W-:Y:S02]  /*63e0*/  PLOP3.LUT P0, PT, PT, PT, UP0, 0x80, 0x0 ;  /* 0x000000000000781c */ /* 0x000fe40003f0f008 */
[----:B------:R-:W-:Y:S01]  /*63f0*/  ISETP.GE.AND P4, PT, R17, R0, PT ;  /* 0x000000001100720c */ /* 0x000fe20003f86270 */
[----:B------:R-:W4:Y:S01]  /*6400*/  MUFU.TANH R190, R178 ;  /* 0x000000b200be7308 */ /* 0x000f220000002400 */
[----:B------:R-:W-:Y:S02]  /*6410*/  ISETP.GE.AND P6, PT, R9, R2, PT ;  /* 0x000000020900720c */ /* 0x000fe40003fc6270 */
[----:B-1----:R-:W-:Y:S02]  /*6420*/  FSEL R171, R171, -INF , !P5 ;  /* 0xff800000abab7808 */ /* 0x002fe40006800000 */
[----:B------:R-:W-:Y:S02]  /*6430*/  FMNMX.FTZ R17, R32, R11, !PT ;  /* 0x0000000b20117209 */ /* 0x000fe40007810000 */
[----:B------:R-:W-:Y:S01]  /*6440*/  FMNMX.FTZ R8, R191, R8, !PT ;  /* 0x00000008bf087209 */ /* 0x000fe20007810000 */
[----:B------:R1:W1:Y:S01]  /*6450*/  MUFU.TANH R188, R179 ;  /* 0x000000b300bc7308 */ /* 0x0002620000002400 */
[----:B------:R-:W-:-:S02]  /*6460*/  ISETP.GE.AND P5, PT, R23, R2, PT ;  /* 0x000000021700720c */ /* 0x000fc40003fa6270 */
[----:B-----5:R-:W-:Y:S02]  /*6470*/  FSEL R169, R169, -INF , !P6 ;  /* 0xff800000a9a97808 */ /* 0x020fe40007000000 */
[----:B------:R-:W-:Y:S02]  /*6480*/  FMNMX.FTZ R17, R174, R17, !PT ;  /* 0x00000011ae117209 */ /* 0x000fe40007810000 */
[----:B------:R-:W-:Y:S01]  /*6490*/  FMNMX.FTZ R8, R171, R8, !PT ;  /* 0x00000008ab087209 */ /* 0x000fe20007810000 */
[----:B------:R-:W1:Y:S01]  /*64a0*/  MUFU.TANH R186, R186 ;  /* 0x000000ba00ba7308 */ /* 0x000e620000002400 */
[----:B---3--:R-:W-:Y:S02]  /*64b0*/  FSEL R172, R172, -INF , !P4 ;  /* 0xff800000acac7808 */ /* 0x008fe40006000000 */
[----:B--2---:R-:W-:Y:S02]  /*64c0*/  FSEL R189, R189, -INF , !P5 ;  /* 0xff800000bdbd7808 */ /* 0x004fe40006800000 */
[----:B------:R-:W-:-:S02]  /*64d0*/  FMNMX.FTZ R17, R170, R17, !PT ;  /* 0x00000011aa117209 */ /* 0x000fc40007810000 */
[----:B------:R-:W-:Y:S01]  /*64e0*/  FMNMX.FTZ R8, R169, R8, !PT ;  /* 0x00000008a9087209 */ /* 0x000fe20007810000 */
[----:B------:R-:W2:Y:S01]  /*64f0*/  MUFU.TANH R184, R184 ;  /* 0x000000b800b87308 */ /* 0x000ea20000002400 */
[----:B----4-:R-:W-:Y:S02]  /*6500*/  FSEL R168, R168, -INF , !P3 ;  /* 0xff800000a8a87808 */ /* 0x010fe40005800000 */
[----:B------:R-:W-:Y:S02]  /*6510*/  FSEL R190, R190, -INF , !P2 ;  /* 0xff800000bebe7808 */ /* 0x000fe40005000000 */
[----:B------:R-:W-:Y:S02]  /*6520*/  FMNMX.FTZ R17, R172, R17, !PT ;  /* 0x00000011ac117209 */ /* 0x000fe40007810000 */
[----:B------:R-:W-:Y:S01]  /*6530*/  FMNMX.FTZ R11, R189, R8, !PT ;  /* 0x00000008bd0b7209 */ /* 0x000fe20007810000 */
[----:B------:R-:W-:Y:S06]  /*6540*/  BAR.SYNC.DEFER_BLOCKING 0x0 ;  /* 0x0000000000007b1d */ /* 0x000fec0000010000 */
[----:B-1----:R-:W-:Y:S05]  /*6550*/  @!P0 BRA `(.L_x_917) ;  /* 0x0000000000708947 */ /* 0x002fea0003800000 */
        /* <DEDUP_REMOVED lines=28> */
.L_x_917:
[----:B------:R-:W-:Y:S01]  /*6720*/  FMNMX.FTZ R17, R168, R17, !PT ;  /* 0x00000011a8117209 */ /* 0x000fe20007810000 */
[----:B------:R-:W3:Y:S01]  /*6730*/  SHFL.BFLY PT, R8, R11, 0x2, 0x1f ;  /* 0x0c401f000b087f89 */ /* 0x000ee200000e0000 */
[-C--:B------:R-:W-:Y:S01]  /*6740*/  ISETP.GE.AND P0, PT, R9, R0.reuse, PT ;  /* 0x000000000900720c */ /* 0x080fe20003f06270 */
[----:B------:R-:W-:Y:S01]  /*6750*/  UISETP.GE.AND UP0, UPT, UR16, 0x3, UPT ;  /* 0x000000031000788c */ /* 0x000fe2000bf06270 */
[----:B------:R-:W-:Y:S02]  /*6760*/  FSEL R188, R188, -INF , !P1 ;  /* 0xff800000bcbc7808 */ /* 0x000fe40004800000 */
[----:B------:R-:W-:Y:S02]  /*6770*/  FMNMX.FTZ R17, R190, R17, !PT ;  /* 0x00000011be117209 */ /* 0x000fe40007810000 */
[----:B------:R-:W-:Y:S02]  /*6780*/  ISETP.GE.AND P1, PT, R23, R0, PT ;  /* 0x000000001700720c */ /* 0x000fe40003f26270 */
[----:B------:R-:W-:-:S02]  /*6790*/  FSEL R186, R186, -INF , !P0 ;  /* 0xff800000baba7808 */ /* 0x000fc40004000000 */
[----:B------:R-:W-:Y:S02]  /*67a0*/  FMNMX.FTZ R17, R188, R17, !PT ;  /* 0x00000011bc117209 */ /* 0x000fe40007810000 */
[----:B--2---:R-:W-:Y:S02]  /*67b0*/  FSEL R184, R184, -INF , !P1 ;  /* 0xff800000b8b87808 */ /* 0x004fe40004800000 */
[----:B------:R-:W-:-:S04]  /*67c0*/  FMNMX.FTZ R17, R186, R17, !PT ;  /* 0x00000011ba117209 */ /* 0x000fc80007810000 */
[----:B------:R-:W-:Y:S02]  /*67d0*/  FMNMX.FTZ R10, R184, R17, !PT ;  /* 0x00000011b80a7209 */ /* 0x000fe40007810000 */
[----:B-1----:R-:W-:Y:S01]  /*67e0*/  LDSM.16.MT88.4 R16, [R233+0x18000] ;  /* 0x01800000e910783b */ /* 0x002fe20000004200 */
        /* <DEDUP_REMOVED lines=13> */
[--C-:B------:R-:W-:Y:S01]  /*68c0*/  FFMA.FTZ R179, R35, UR22, -R192.reuse ;  /* 0x0000001623b37c23 */ /* 0x100fe200080108c0 */
[--C-:B------:R-:W-:Y:S01]  /*68d0*/  FFMA.FTZ R193, R29, UR22, -R192.reuse ;  /* 0x000000161dc17c23 */ /* 0x100fe200080108c0 */
[----:B------:R-:W-:Y:S01]  /*68e0*/  MUFU.EX2 R181, R181 ;  /* 0x000000b500b57308 */ /* 0x000fe20000000800 */
[--C-:B------:R-:W-:Y:S01]  /*68f0*/  FFMA.FTZ R194, R31, UR22, -R192.reuse ;  /* 0x000000161fc27c23 */ /* 0x100fe200080108c0 */
[--C-:B------:R-:W-:Y:S01]  /*6900*/  FFMA.FTZ R195, R27, UR22, -R192.reuse ;  /* 0x000000161bc37c23 */ /* 0x100fe200080108c0 */
[--C-:B------:R-:W-:Y:S01]  /*6910*/  FFMA.FTZ R201, R205, UR22, -R192.reuse ;  /* 0x00000016cdc97c23 */ /* 0x100fe200080108c0 */
[----:B-1----:R-:W-:Y:S01]  /*6920*/  FMNMX.FTZ R14, R9, R14, !PT ;  /* 0x0000000e090e7209 */ /* 0x002fe20007810000 */
[--C-:B------:R-:W-:Y:S01]  /*6930*/  FFMA.FTZ R202, R207, UR22, -R192.reuse ;  /* 0x00000016cfca7c23 */ /* 0x100fe200080108c0 */
[----:B------:R-:W1:Y:S01]  /*6940*/  LDSM.16.MT88.4 R8, [R236+0x18000] ;  /* 0x01800000ec08783b */ /* 0x000e620000004200 */
[--C-:B------:R-:W-:Y:S01]  /*6950*/  FFMA.FTZ R203, R175, UR22, -R192.reuse ;  /* 0x00000016afcb7c23 */ /* 0x100fe200080108c0 */
[C---:B------:R-:W-:Y:S01]  /*6960*/  FSETP.NEU.FTZ.AND P0, PT, R14.reuse, -INF , PT ;  /* 0xff8000000e00780b */ /* 0x040fe20003f1d000 */
[----:B------:R-:W-:Y:S01]  /*6970*/  FMUL.FTZ R187, R14, UR22 ;  /* 0x000000160ebb7c20 */ /* 0x000fe20008410000 */
[----:B------:R-:W2:Y:S01]  /*6980*/  MUFU.EX2 R185, R185 ;  /* 0x000000b900b97308 */ /* 0x000ea20000000800 */
        /* <DEDUP_REMOVED lines=14> */
[----:B------:R-:W3:Y:S01]  /*6a70*/  MUFU.EX2 R179, R179 ;  /* 0x000000b300b37308 */ /* 0x000ee20000000800 */
[----:B------:R-:W4:Y:S01]  /*6a80*/  LDSM.16.MT88.4 R20, [R234+0x18000] ;  /* 0x01800000ea14783b */ /* 0x000f220000004200 */
[----:B------:R-:W-:Y:S01]  /*6a90*/  FMUL.FTZ R3, R6, UR22 ;  /* 0x0000001606037c20 */ /* 0x000fe20008410000 */
[----:B--2---:R-:W-:Y:S01]  /*6aa0*/  F2FP.BF16.F32.PACK_AB R4, R181, R185 ;  /* 0x000000b9b504723e */ /* 0x004fe200000010ff */
        /* <DEDUP_REMOVED lines=11> */
[--C-:B------:R-:W-:Y:S01]  /*6b60*/  FFMA.FTZ R208, R168, UR22, -R187.reuse ;  /* 0x00000016a8d07c23 */ /* 0x100fe200080108bb */
[----:B------:R-:W2:Y:S01]  /*6b70*/  MUFU.EX2 R177, R177 ;  /* 0x000000b100b17308 */ /* 0x000ea20000000800 */
[----:B---3--:R-:W-:Y:S01]  /*6b80*/  F2FP.BF16.F32.PACK_AB R6, R179, R180 ;  /* 0x000000b4b306723e */ /* 0x008fe200000010ff */
[----:B------:R-:W-:Y:S01]  /*6b90*/  LDSM.16.MT88.4 R32, [R234+0x1a800] ;  /* 0x01a80000ea20783b */ /* 0x000fe20000004200 */
[----:B------:R-:W-:Y:S01]  /*6ba0*/  FFMA.FTZ R192, R189, UR22, -R192 ;  /* 0x00000016bdc07c23 */ /* 0x000fe200080108c0 */
[----:B------:R-:W-:Y:S01]  /*6bb0*/  FFMA.FTZ R189, R190, UR22, -R187 ;  /* 0x00000016bebd7c23 */ /* 0x000fe200080108bb */
[----:B------:R-:W-:Y:S01]  /*6bc0*/  PLOP3.LUT P0, PT, PT, PT, UP0, 0x80, 0x0 ;  /* 0x000000000000781c */ /* 0x000fe20003f0f008 */
[----:B------:R-:W-:Y:S02]  /*6bd0*/  LDSM.16.MT88.4 R164, [R233+0x1a800] ;  /* 0x01a80000e9a4783b */ /* 0x000fe40000004200 */
[----:B------:R-:W-:Y:S02]  /*6be0*/  MUFU.EX2 R176, R176 ;  /* 0x000000b000b07308 */ /* 0x000fe40000000800 */
[----:B------:R-:W-:Y:S04]  /*6bf0*/  LDSM.16.MT88.4 R172, [R234+0x1f000] ;  /* 0x01f00000eaac783b */ /* 0x000fe80000004200 */
[----:B------:R-:W-:Y:S02]  /*6c00*/  LDSM.16.MT88.4 R168, [R232+0x1f000] ;  /* 0x01f00000e8a8783b */ /* 0x000fe40000004200 */
[----:B------:R-:W3:Y:S01]  /*6c10*/  MUFU.EX2 R183, R183 ;  /* 0x000000b700b77308 */ /* 0x000ee20000000800 */
[----:B--2---:R-:W-:-:S07]  /*6c20*/  F2FP.BF16.F32.PACK_AB R5, R177, R178 ;  /* 0x000000b2b105723e */ /* 0x004fce00000010ff */
[----:B------:R-:W2:Y:S08]  /*6c30*/  MUFU.EX2 R182, R182 ;  /* 0x000000b600b67308 */ /* 0x000eb00000000800 */
[----:B------:R-:W5:Y:S01]  /*6c40*/  MUFU.EX2 R3, R3 ;  /* 0x0000000300037308 */ /* 0x000f620000000800 */
        /* <DEDUP_REMOVED lines=163> */
[----:B------:R-:W-:Y:S01]  /*7680*/  MUFU.EX2 R197, R197 ;  /* 0x000000c500c57308 */ /* 0x000fe20000000800 */
[----:B------:R-:W-:Y:S01]  /*7690*/  MOV R3, R14 ;  /* 0x0000000e00037202 */ /* 0x000fe20000000f00 */
[----:B------:R-:W-:Y:S01]  /*76a0*/  HMMA.16816.F32.BF16 R80, R4, R10, R80 ;  /* 0x0000000a0450723c */ /* 0x000fe20000041850 */
[----:B------:R-:W1:Y:S01]  /*76b0*/  LDSM.16.MT88.4 R8, [R236+0x1e000] ;  /* 0x01e00000ec08783b */ /* 0x000e620000004200 */
        /* <DEDUP_REMOVED lines=15> */
[----:B------:R-:W-:Y:S08]  /*77b0*/  MUFU.EX2 R201, R201 ;  /* 0x000000c900c97308 */ /* 0x000ff00000000800 */
[----:B------:R-:W4:Y:S01]  /*77c0*/  MUFU.EX2 R202, R202 ;  /* 0x000000ca00ca7308 */ /* 0x000f220000000800 */
[C---:B-1----:R-:W-:Y:S06]  /*77d0*/  HMMA.16816.F32.BF16 R100, R4.reuse, R8, R100 ;  /* 0x000000080464723c */ /* 0x042fec0000041864 */
[C---:B------:R-:W-:Y:S01]  /*77e0*/  HMMA.16816.F32.BF16 R104, R4.reuse, R10, R104 ;  /* 0x0000000a0468723c */ /* 0x040fe20000041868 */
[----:B------:R-:W1:Y:S01]  /*77f0*/  LDSM.16.MT88.4 R8, [R232+0x1e000] ;  /* 0x01e00000e808783b */ /* 0x000e620000004200 */
        /* <DEDUP_REMOVED lines=11> */
[C---:B-1----:R-:W-:Y:S07]  /*78b0*/  HMMA.16816.F32.BF16 R124, R4.reuse, R8, R124 ;  /* 0x00000008047c723c */ /* 0x042fee000004187c */
[----:B------:R-:W1:Y:S01]  /*78c0*/  MUFU.EX2 R208, R208 ;  /* 0x000000d000d07308 */ /* 0x000e620000000800 */
[----:B------:R-:W-:Y:S01]  /*78d0*/  HMMA.16816.F32.BF16 R128, R4, R10, R128 ;  /* 0x0000000a0480723c */ /* 0x000fe20000041880 */
[----:B------:R-:W1:Y:S06]  /*78e0*/  LDSM.16.MT88.4 R8, [R236+0x1a800] ;  /* 0x01a80000ec08783b */ /* 0x000e6c0000004200 */
[----:B------:R-:W-:Y:S01]  /*78f0*/  MUFU.EX2 R191, R191 ;  /* 0x000000bf00bf7308 */ /* 0x000fe20000000800 */
[----:B------:R-:W-:Y:S01]  /*7900*/  F2FP.BF16.F32.PACK_AB R4, R194, R193 ;  /* 0x000000c1c204723e */ /* 0x000fe200000010ff */
[----:B------:R-:W-:Y:S01]  /*7910*/  FADD.FTZ R193, R193, R180 ;  /* 0x000000b4c1c17221 */ /* 0x000fe20000010000 */
[----:B--2---:R-:W-:Y:S01]  /*7920*/  F2FP.BF16.F32.PACK_AB R5, R198, R197 ;  /* 0x000000c5c605723e */ /* 0x004fe200000010ff */
[----:B------:R-:W-:Y:S01]  /*7930*/  FADD.FTZ R197, R197, R176 ;  /* 0x000000b0c5c57221 */ /* 0x000fe20000010000 */
[----:B------:R-:W-:-:S03]  /*7940*/  F2FP.BF16.F32.PACK_AB R6, R196, R195 ;  /* 0x000000c3c406723e */ /* 0x000fc600000010ff */
[----:B------:R-:W2:Y:S01]  /*7950*/  MUFU.EX2 R210, R210 ;  /* 0x000000d200d27308 */ /* 0x000ea20000000800 */
[----:B----4-:R-:W-:Y:S01]  /*7960*/  F2FP.BF16.F32.PACK_AB R7, R200, R199 ;  /* 0x000000c7c807723e */ /* 0x010fe200000010ff */
[----:B------:R-:W-:Y:S01]  /*7970*/  FADD.FTZ R194, R194, R193 ;  /* 0x000000c1c2c27221 */ /* 0x000fe20000010000 */
[----:B------:R-:W-:-:S03]  /*7980*/  FADD.FTZ R198, R198, R197 ;  /* 0x000000c5c6c67221 */ /* 0x000fc60000010000 */
[----:B------:R-:W-:Y:S01]  /*7990*/  FADD.FTZ R195, R195, R194 ;  /* 0x000000c2c3c37221 */ /* 0x000fe20000010000 */
[----:B------:R-:W-:Y:S01]  /*79a0*/  FADD.FTZ R199, R199, R198 ;  /* 0x000000c6c7c77221 */ /* 0x000fe20000010000 */
[----:B------:R-:W-:Y:S01]  /*79b0*/  HMMA.16816.F32.BF16 R160, R4, R28, R160 ;  /* 0x0000001c04a0723c */ /* 0x000fe200000418a0 */
[----:B------:R-:W-:Y:S01]  /*79c0*/  MUFU.EX2 R209, R209 ;  /* 0x000000d100d17308 */ /* 0x000fe20000000800 */
[----:B------:R-:W-:Y:S01]  /*79d0*/  FADD.FTZ R196, R196, R195 ;  /* 0x000000c3c4c47221 */ /* 0x000fe20000010000 */
[----:B------:R-:W-:-:S03]  /*79e0*/  FADD.FTZ R200, R200, R199 ;  /* 0x000000c7c8c87221 */ /* 0x000fc60000010000 */
[C---:B------:R-:W-:Y:S01]  /*79f0*/  HMMA.16816.F32.BF16 R156, R4.reuse, R30, R156 ;  /* 0x0000001e049c723c */ /* 0x040fe2000004189c */
[----:B------:R-:W4:Y:S02]  /*7a00*/  LDSM.16.MT88.4 R28, [R232+0x1a800] ;  /* 0x01a80000e81c783b */ /* 0x000f240000004200 */
[----:B------:R-:W-:Y:S03]  /*7a10*/  MUFU.EX2 R192, R192 ;  /* 0x000000c000c07308 */ /* 0x000fe60000000800 */
[C---:B------:R-:W-:Y:S05]  /*7a20*/  HMMA.16816.F32.BF16 R152, R4.reuse, R24, R152 ;  /* 0x000000180498723c */ /* 0x040fea0000041898 */
[----:B------:R-:W-:Y:S01]  /*7a30*/  MUFU.EX2 R189, R189 ;  /* 0x000000bd00bd7308 */ /* 0x000fe20000000800 */
        /* <DEDUP_REMOVED lines=19> */
[----:B------:R-:W-:Y:S05]  /*7b70*/  LDSM.16.MT88.4 R28, [R232+0x1e800] ;  /* 0x01e80000e81c783b */ /* 0x000fea0000004200 */
[C---:B--2---:R-:W-:Y:S06]  /*7b80*/  HMMA.16816.F32.BF16 R68, R4.reuse, R24, R68 ;  /* 0x000000180444723c */ /* 0x044fec0000041844 */
[C---:B------:R-:W-:Y:S01]  /*7b90*/  HMMA.16816.F32.BF16 R72, R4.reuse, R26, R72 ;  /* 0x0000001a0448723c */ /* 0x040fe20000041848 */
[----:B------:R-:W2:Y:S05]  /*7ba0*/  LDSM.16.MT88.4 R24, [R236+0x1e800] ;  /* 0x01e80000ec18783b */ /* 0x000eaa0000004200 */
[C---:B-----5:R-:W-:Y:S06]  /*7bb0*/  HMMA.16816.F32.BF16 R76, R4.reuse, R20, R76 ;  /* 0x00000014044c723c */ /* 0x060fec000004184c */
[C---:B------:R-:W-:Y:S01]  /*7bc0*/  HMMA.16816.F32.BF16 R80, R4.reuse, R22, R80 ;  /* 0x000000160450723c */ /* 0x040fe20000041850 */
[----:B------:R-:W4:Y:S05]  /*7bd0*/  LDSM.16.MT88.4 R20, [R236+0x19000] ;  /* 0x01900000ec14783b */ /* 0x000f2a0000004200 */
[C---:B---3--:R-:W-:Y:S06]  /*7be0*/  HMMA.16816.F32.BF16 R84, R4.reuse, R16, R84 ;  /* 0x000000100454723c */ /* 0x048fec0000041854 */
        /* <DEDUP_REMOVED lines=31> */
[----:B------:R-:W2:Y:S05]  /*7de0*/  LDSM.16.MT88.4 R20, [R234+0x1b000] ;  /* 0x01b00000ea14783b */ /* 0x000eaa0000004200 */
[C---:B---3--:R-:W-:Y:S06]  /*7df0*/  HMMA.16816.F32.BF16 R152, R4.reuse, R16, R152 ;  /* 0x000000100498723c */ /* 0x048fec0000041898 */
[C---:B------:R-:W-:Y:S01]  /*7e00*/  HMMA.16816.F32.BF16 R148, R4.reuse, R18, R148 ;  /* 0x000000120494723c */ /* 0x040fe20000041894 */
[----:B------:R-:W3:Y:S05]  /*7e10*/  LDSM.16.MT88.4 R16, [R233+0x1b000] ;  /* 0x01b00000e910783b */ /* 0x000eea0000004200 */
[C---:B-1----:R-:W-:Y:S06]  /*7e20*/  HMMA.16816.F32.BF16 R144, R4.reuse, R24, R144 ;  /* 0x000000180490723c */ /* 0x042fec0000041890 */
[C---:B------:R-:W-:Y:S01]  /*7e30*/  HMMA.16816.F32.BF16 R140, R4.reuse, R26, R140 ;  /* 0x0000001a048c723c */ /* 0x040fe2000004188c */
[----:B------:R-:W-:Y:S05]  /*7e40*/  LDSM.16.MT88.4 R24, [R234+0x1d000] ;  /* 0x01d00000ea18783b */ /* 0x000fea0000004200 */
[C---:B------:R-:W-:Y:S06]  /*7e50*/  HMMA.16816.F32.BF16 R136, R4.reuse, R8, R136 ;  /* 0x000000080488723c */ /* 0x040fec0000041888 */
[C---:B------:R-:W-:Y:S01]  /*7e60*/  HMMA.16816.F32.BF16 R132, R4.reuse, R10, R132 ;  /* 0x0000000a0484723c */ /* 0x040fe20000041884 */
[----:B------:R-:W-:Y:S05]  /*7e70*/  LDSM.16.MT88.4 R8, [R233+0x1d000] ;  /* 0x01d00000e908783b */ /* 0x000fea0000004200 */
[C---:B--2---:R-:W-:Y:S06]  /*7e80*/  HMMA.16816.F32.BF16 R44, R4.reuse, R20, R44 ;  /* 0x00000014042c723c */ /* 0x044fec000004182c */
[C---:B------:R-:W-:Y:S01]  /*7e90*/  HMMA.16816.F32.BF16 R48, R4.reuse, R22, R48 ;  /* 0x000000160430723c */ /* 0x040fe20000041830 */
[----:B------:R-:W1:Y:S05]  /*7ea0*/  LDSM.16.MT88.4 R20, [R232+0x1d000] ;  /* 0x01d00000e814783b */ /* 0x000e6a0000004200 */
[C---:B---3--:R-:W-:Y:S06]  /*7eb0*/  HMMA.16816.F32.BF16 R52, R4.reuse, R16, R52 ;  /* 0x000000100434723c */ /* 0x048fec0000041834 */
[C---:B------:R-:W-:Y:S01]  /*7ec0*/  HMMA.16816.F32.BF16 R56, R4.reuse, R18, R56 ;  /* 0x000000120438723c */ /* 0x040fe20000041838 */
[----:B------:R-:W2:Y:S05]  /*7ed0*/  LDSM.16.MT88.4 R16, [R236+0x1f000] ;  /* 0x01f00000ec10783b */ /* 0x000eaa0000004200 */
[C---:B------:R-:W-:Y:S06]  /*7ee0*/  HMMA.16816.F32.BF16 R60, R4.reuse, R32, R60 ;  /* 0x00000020043c723c */ /* 0x040fec000004183c */
[C---:B------:R-:W-:Y:S01]  /*7ef0*/  HMMA.16816.F32.BF16 R64, R4.reuse, R34, R64 ;  /* 0x000000220440723c */ /* 0x040fe20000041840 */
[----:B------:R-:W3:Y:S05]  /*7f00*/  LDSM.16.MT88.4 R32, [R233+0x1f000] ;  /* 0x01f00000e920783b */ /* 0x000eea0000004200 */
[C---:B------:R-:W-:Y:S06]  /*7f10*/  HMMA.16816.F32.BF16 R108, R4.reuse, R172, R108 ;  /* 0x000000ac046c723c */ /* 0x040fec000004186c */
[----:B------:R-:W-:Y:S01]  /*7f20*/  HMMA.16816.F32.BF16 R112, R4, R174, R112 ;  /* 0x000000ae0470723c */ /* 0x000fe20000041870 */
[--C-:B------:R-:W-:Y:S01]  /*7f30*/  FFMA.FTZ R172, R188, UR22, -R187.reuse ;  /* 0x00000016bcac7c23 */ /* 0x100fe200080108bb */
[----:B------:R-:W-:-:S04]  /*7f40*/  FFMA.FTZ R173, R186, UR22, -R187 ;  /* 0x00000016baad7c23 */ /* 0x000fc800080108bb */
[C---:B-1----:R-:W-:Y:S01]  /*7f50*/  HMMA.16816.F32.BF16 R92, R4.reuse, R20, R92 ;  /* 0x00000014045c723c */ /* 0x042fe2000004185c */
[----:B------:R-:W-:Y:S01]  /*7f60*/  FFMA.FTZ R174, R184, UR22, -R187 ;  /* 0x00000016b8ae7c23 */ /* 0x000fe200080108bb */
[----:B------:R-:W1:Y:S04]  /*7f70*/  MUFU.EX2 R172, R172 ;  /* 0x000000ac00ac7308 */ /* 0x000e680000000800 */
[C---:B------:R-:W-:Y:S01]  /*7f80*/  HMMA.16816.F32.BF16 R96, R4.reuse, R22, R96 ;  /* 0x000000160460723c */ /* 0x040fe20000041860 */
[----:B------:R-:W4:Y:S03]  /*7f90*/  LDSM.16.MT88.4 R20, [R232+0x19800] ;  /* 0x01980000e814783b */ /* 0x000f260000004200 */
[----:B------:R-:W-:Y:S02]  /*7fa0*/  MUFU.EX2 R173, R173 ;  /* 0x000000ad00ad7308 */ /* 0x000fe40000000800 */
[C---:B------:R-:W-:Y:S06]  /*7fb0*/  HMMA.16816.F32.BF16 R36, R4.reuse, R164, R36 ;  /* 0x000000a40424723c */ /* 0x040fec0000041824 */
[----:B------:R-:W5:Y:S01]  /*7fc0*/  MUFU.EX2 R174, R174 ;  /* 0x000000ae00ae7308 */ /* 0x000f620000000800 */
[C---:B------:R-:W-:Y:S01]  /*7fd0*/  HMMA.16816.F32.BF16 R40, R4.reuse, R166, R40 ;  /* 0x000000a60428723c */ /* 0x040fe20000041828 */
[----:B------:R-:W4:Y:S05]  /*7fe0*/  LDSM.16.MT88.4 R164, [R236+0x19800] ;  /* 0x01980000eca4783b */ /* 0x000f2a0000004200 */
[C---:B------:R-:W-:Y:S06]  /*7ff0*/  HMMA.16816.F32.BF16 R68, R4.reuse, R28, R68 ;  /* 0x0000001c0444723c */ /* 0x040fec0000041844 */
[C---:B------:R-:W-:Y:S01]  /*8000*/  HMMA.16816.F32.BF16 R72, R4.reuse, R30, R72 ;  /* 0x0000001e0448723c */ /* 0x040fe20000041848 */
[----:B------:R-:W4:Y:S05]  /*8010*/  LDSM.16.MT88.4 R28, [R234+0x19800] ;  /* 0x01980000ea1c783b */ /* 0x000f2a0000004200 */
        /* <DEDUP_REMOVED lines=17> */
[----:B-1----:R-:W-:Y:S01]  /*8130*/  F2FP.BF16.F32.PACK_AB R5, R172, R189 ;  /* 0x000000bdac05723e */ /* 0x002fe200000010ff */
[----:B------:R-:W-:Y:S01]  /*8140*/  FADD.FTZ R189, R189, R208 ;  /* 0x000000d0bdbd7221 */ /* 0x000fe20000010000 */
[----:B------:R-:W-:Y:S01]  /*8150*/  F2FP.BF16.F32.PACK_AB R6, R192, R209 ;  /* 0x000000d1c006723e */ /* 0x000fe200000010ff */
[----:B------:R-:W-:Y:S01]  /*8160*/  FADD.FTZ R210, R210, R191 ;  /* 0x000000bfd2d27221 */ /* 0x000fe20000010000 */
[----:B-----5:R-:W-:Y:S01]  /*8170*/  F2FP.BF16.F32.PACK_AB R7, R174, R173 ;  /* 0x000000adae07723e */ /* 0x020fe200000010ff */
        /* <DEDUP_REMOVED lines=30> */
[C---:B------:R-:W-:Y:S06]  /*8360*/  HMMA.16816.F32.BF16 R56, R4.reuse, R170, R56 ;  /* 0x000000aa0438723c */ /* 0x040fec0000041838 */
[C---:B----4-:R-:W-:Y:S06]  /*8370*/  HMMA.16816.F32.BF16 R60, R4.reuse, R164, R60 ;  /* 0x000000a4043c723c */ /* 0x050fec000004183c */
[----:B------:R-:W-:Y:S01]  /*8380*/  HMMA.16816.F32.BF16 R64, R4, R166, R64 ;  /* 0x000000a60440723c */ /* 0x000fe20000041840 */
[----:B------:R-:W-:-:S05]  /*8390*/  MOV R164, R15 ;  /* 0x0000000f00a47202 */ /* 0x000fca0000000f00 */
[C---:B-----5:R-:W-:Y:S06]  /*83a0*/  HMMA.16816.F32.BF16 R76, R4.reuse, R28, R76 ;  /* 0x0000001c044c723c */ /* 0x060fec000004184c */
[C---:B------:R-:W-:Y:S06]  /*83b0*/  HMMA.16816.F32.BF16 R80, R4.reuse, R30, R80 ;  /* 0x0000001e0450723c */ /* 0x040fec0000041850 */
[C---:B------:R-:W-:Y:S06]  /*83c0*/  HMMA.16816.F32.BF16 R84, R4.reuse, R24, R84 ;  /* 0x000000180454723c */ /* 0x040fec0000041854 */
[C---:B------:R-:W-:Y:S06]  /*83d0*/  HMMA.16816.F32.BF16 R88, R4.reuse, R26, R88 ;  /* 0x0000001a0458723c */ /* 0x040fec0000041858 */
        /* <DEDUP_REMOVED lines=51> */
[----:B------:R-:W5:Y:S04]  /*8710*/  LDSM.16.M88.4 R164, [R229] ;  /* 0x00000000e5a4783b */ /* 0x000f680000000200 */
[----:B-1----:R-:W-:Y:S01]  /*8720*/  LDSM.16.M88.4 R4, [R238] ;  /* 0x00000000ee04783b */ /* 0x002fe20000000200 */
[C---:B--2---:R-:W-:Y:S03]  /*8730*/  HMMA.16816.F32.BF16 R28, R176.reuse, R24, RZ ;  /* 0x00000018b01c723c */ /* 0x044fe600000418ff */
[----:B------:R-:W1:Y:S04]  /*8740*/  LDSM.16.M88.4 R32, [R235+0x10000] ;  /* 0x01000000eb20783b */ /* 0x000e680000000200 */
[----:B------:R-:W2:Y:S01]  /*8750*/  LDSM.16.M88.4 R196, [R235+0x10800] ;  /* 0x01080000ebc4783b */ /* 0x000ea20000000200 */
[C---:B------:R-:W-:Y:S03]  /*8760*/  HMMA.16816.F32.BF16 R24, R176.reuse, R26, RZ ;  /* 0x0000001ab018723c */ /* 0x040fe600000418ff */
[----:B------:R-:W0:Y:S03]  /*8770*/  LDGDEPBAR ;  /* 0x00000000000079af */ /* 0x000e260000000000 */
[C---:B---3--:R-:W-:Y:S06]  /*8780*/  HMMA.16816.F32.BF16 R20, R176.reuse, R16, RZ ;  /* 0x00000010b014723c */ /* 0x048fec00000418ff */
[C---:B----4-:R-:W-:Y:S06]  /*8790*/  HMMA.16816.F32.BF16 R188, R176.reuse, R184, RZ ;  /* 0x000000b8b0bc723c */ /* 0x050fec00000418ff */
[C---:B------:R-:W-:Y:S06]  /*87a0*/  HMMA.16816.F32.BF16 R16, R176.reuse, R18, RZ ;  /* 0x00000012b010723c */ /* 0x040fec00000418ff */
[C---:B------:R-:W-:Y:S06]  /*87b0*/  HMMA.16816.F32.BF16 R184, R176.reuse, R186, RZ ;  /* 0x000000bab0b8723c */ /* 0x040fec00000418ff */
[C---:B-----5:R-:W-:Y:S06]  /*87c0*/  HMMA.16816.F32.BF16 R180, R176.reuse, R192, RZ ;  /* 0x000000c0b0b4723c */ /* 0x060fec00000418ff */
        /* <DEDUP_REMOVED lines=54> */
[C---:B------:R-:W-:Y:S06]  /*8b30*/  HMMA.16816.F32.BF16 R28, R172.reuse, R164, R28 ;  /* 0x000000a4ac1c723c */ /* 0x040fec000004181c */
        /* <DEDUP_REMOVED lines=30> */
[----:B------:R-:W-:Y:S05]  /*8d20*/  LDSM.16.M88.4 R192, [R223] ;  /* 0x00000000dfc0783b */ /* 0x000fea0000000200 */
[C---:B------:R-:W-:Y:S06]  /*8d30*/  HMMA.16816.F32.BF16 R188, R32.reuse, R172, R188 ;  /* 0x000000ac20bc723c */ /* 0x040fec00000418bc */
[C---:B------:R-:W-:Y:S01]  /*8d40*/  HMMA.16816.F32.BF16 R184, R32.reuse, R174, R184 ;  /* 0x000000ae20b8723c */ /* 0x040fe200000418b8 */
[----:B------:R-:W-:Y:S05]  /*8d50*/  LDSM.16.M88.4 R172, [R222] ;  /* 0x00000000deac783b */ /* 0x000fea0000000200 */
[C---:B---3--:R-:W-:Y:S06]  /*8d60*/  HMMA.16816.F32.BF16 R180, R32.reuse, R168, R180 ;  /* 0x000000a820b4723c */ /* 0x048fec00000418b4 */
[----:B------:R-:W-:Y:S01]  /*8d70*/  HMMA.16816.F32.BF16 R176, R32, R170, R176 ;  /* 0x000000aa20b0723c */ /* 0x000fe200000418b0 */
[----:B------:R-:W2:Y:S04]  /*8d80*/  LDSM.16.M88.4 R32, [R240+0x8000] ;  /* 0x00800000f020783b */ /* 0x000ea80000000200 */
[----:B------:R-:W3:Y:S01]  /*8d90*/  LDSM.16.M88.4 R168, [R221] ;  /* 0x00000000dda8783b */ /* 0x000ee20000000200 */
[C---:B----4-:R-:W-:Y:S06]  /*8da0*/  HMMA.16816.F32.BF16 R20, R4.reuse, R164, R20 ;  /* 0x000000a40414723c */ /* 0x050fec0000041814 */
[C---:B------:R-:W-:Y:S01]  /*8db0*/  HMMA.16816.F32.BF16 R16, R4.reuse, R166, R16 ;  /* 0x000000a60410723c */ /* 0x040fe20000041810 */
[----:B------:R-:W4:Y:S05]  /*8dc0*/  LDSM.16.M88.4 R164, [R220] ;  /* 0x00000000dca4783b */ /* 0x000f2a0000000200 */
        /* <DEDUP_REMOVED lines=12> */
[----:B------:R-:W-:Y:S05]  /*8e90*/  LDSM.16.M88.4 R192, [R235+0x15800] ;  /* 0x01580000ebc0783b */ /* 0x000fea0000000200 */
[C---:B------:R-:W-:Y:S06]  /*8ea0*/  HMMA.16816.F32.BF16 R20, R32.reuse, R172, R20 ;  /* 0x000000ac2014723c */ /* 0x040fec0000041814 */
        /* <DEDUP_REMOVED lines=11> */
[----:B------:R-:W-:Y:S05]  /*8f60*/  LDSM.16.M88.4 R8, [R242+0xc000] ;  /* 0x00c00000f208783b */ /* 0x000fea0000000200 */
[C---:B-----5:R-:W-:Y:S06]  /*8f70*/  HMMA.16816.F32.BF16 R20, R200.reuse, R4, R20 ;  /* 0x00000004c814723c */ /* 0x060fec0000041814 */
[----:B------:R-:W-:Y:S01]  /*8f80*/  HMMA.16816.F32.BF16 R16, R200, R6, R16 ;  /* 0x00000006c810723c */ /* 0x000fe20000041810 */
[----:B------:R-:W1:Y:S05]  /*8f90*/  LDSM.16.M88.4 R4, [R241+0x16000] ;  /* 0x01600000f104783b */ /* 0x000e6a0000000200 */
[----:B--2---:R-:W-:Y:S06]  /*8fa0*/  HMMA.16816.F32.BF16 R28, R172, R168, R28 ;  /* 0x000000a8ac1c723c */ /* 0x004fec000004181c */
[C---:B------:R-:W-:Y:S06]  /*8fb0*/  HMMA.16816.F32.BF16 R188, R200.reuse, R196, R188 ;  /* 0x000000c4c8bc723c */ /* 0x040fec00000418bc */
[C---:B------:R-:W-:Y:S01]  /*8fc0*/  HMMA.16816.F32.BF16 R184, R200.reuse, R198, R184 ;  /* 0x000000c6c8b8723c */ /* 0x040fe200000418b8 */
[----:B------:R-:W2:Y:S05]  /*8fd0*/  LDSM.16.M88.4 R196, [R228+0x5800] ;  /* 0x00580000e4c4783b */ /* 0x000eaa0000000200 */
        /* <DEDUP_REMOVED lines=9> */
[C---:B-1----:R-:W-:Y:S06]  /*9070*/  HMMA.16816.F32.BF16 R28, R8.reuse, R4, R28 ;  /* 0x00000004081c723c */ /* 0x042fec000004181c */
[----:B------:R-:W-:Y:S01]  /*9080*/  HMMA.16816.F32.BF16 R24, R8, R6, R24 ;  /* 0x000000060818723c */ /* 0x000fe20000041818 */
[----:B------:R-:W1:Y:S05]  /*9090*/  LDSM.16.M88.4 R4, [R218] ;  /* 0x00000000da04783b */ /* 0x000e6a0000000200 */
[C---:B------:R-:W-:Y:S06]  /*90a0*/  HMMA.16816.F32.BF16 R188, R172.reuse, R32, R188 ;  /* 0x00000020acbc723c */ /* 0x040fec00000418bc */
[C---:B------:R-:W-:Y:S01]  /*90b0*/  HMMA.16816.F32.BF16 R184, R172.reuse, R34, R184 ;  /* 0x00000022acb8723c */ /* 0x040fe200000418b8 */
[----:B------:R-:W5:Y:S05]  /*90c0*/  LDSM.16.M88.4 R32, [R235+0x16000] ;  /* 0x01600000eb20783b */ /* 0x000f6a0000000200 */
[----:B--2---:R-:W-:Y:S06]  /*90d0*/  HMMA.16816.F32.BF16 R180, R172, R196, R180 ;  /* 0x000000c4acb4723c */ /* 0x004fec00000418b4 */
[C---:B---3--:R-:W-:Y:S06]  /*90e0*/  HMMA.16816.F32.BF16 R20, R8.reuse, R164, R20 ;  /* 0x000000a40814723c */ /* 0x048fec0000041814 */
[----:B------:R-:W-:Y:S01]  /*90f0*/  HMMA.16816.F32.BF16 R16, R8, R166, R16 ;  /* 0x000000a60810723c */ /* 0x000fe20000041810 */
[----:B------:R-:W2:Y:S05]  /*9100*/  LDSM.16.M88.4 R164, [R241+0x17000] ;  /* 0x01700000f1a4783b */ /* 0x000eaa0000000200 */
[C---:B----4-:R-:W-:Y:S06]  /*9110*/  HMMA.16816.F32.BF16 R28, R192.reuse, R176, R28 ;  /* 0x000000b0c01c723c */ /* 0x050fec000004181c */
[----:B------:R-:W-:Y:S01]  /*9120*/  HMMA.16816.F32.BF16 R24, R192, R178, R24 ;  /* 0x000000b2c018723c */ /* 0x000fe20000041818 */
[----:B------:R-:W3:Y:S05]  /*9130*/  LDSM.16.M88.4 R176, [R235+0x16800] ;  /* 0x01680000ebb0783b */ /* 0x000eea0000000200 */
[----:B------:R-:W-:Y:S01]  /*9140*/  HMMA.16816.F32.BF16 R200, R172, R198, R200 ;  /* 0x000000c6acc8723c */ /* 0x000fe200000418c8 */
[----:B------:R-:W-:Y:S04]  /*9150*/  LDSM.16.M88.4 R196, [R237+0xc000] ;  /* 0x00c00000edc4783b */ /* 0x000fe80000000200 */
[----:B------:R-:W4:Y:S01]  /*9160*/  LDSM.16.M88.4 R172, [R228+0x6000] ;  /* 0x00600000e4ac783b */ /* 0x000f220000000200 */
[----:B-1----:R-:W-:Y:S06]  /*9170*/  HMMA.16816.F32.BF16 R20, R192, R4, R20 ;  /* 0x00000004c014723c */ /* 0x002fec0000041814 */
[----:B-----5:R-:W-:Y:S06]  /*9180*/  HMMA.16816.F32.BF16 R28, R168, R32, R28 ;  /* 0x00000020a81c723c */ /* 0x020fec000004181c */
[----:B------:R-:W-:Y:S01]  /*9190*/  HMMA.16816.F32.BF16 R16, R192, R6, R16 ;  /* 0x00000006c010723c */ /* 0x000fe20000041810 */
[----:B------:R-:W1:Y:S05]  /*91a0*/  LDSM.16.M88.4 R4, [R217] ;  /* 0x00000000d904783b */ /* 0x000e6a0000000200 */
[----:B------:R-:W-:Y:S01]  /*91b0*/  HMMA.16816.F32.BF16 R24, R168, R34, R24 ;  /* 0x00000022a818723c */ /* 0x000fe20000041818 */
[----:B------:R-:W5:Y:S05]  /*91c0*/  LDSM.16.M88.4 R32, [R228+0x6800] ;  /* 0x00680000e420783b */ /* 0x000f6a0000000200 */
[----:B--2---:R-:W-:Y:S06]  /*91d0*/  HMMA.16816.F32.BF16 R188, R8, R164, R188 ;  /* 0x000000a408bc723c */ /* 0x004fec00000418bc */
[C---:B---3--:R-:W-:Y:S06]  /*91e0*/  HMMA.16816.F32.BF16 R20, R168.reuse, R176, R20 ;  /* 0x000000b0a814723c */ /* 0x048fec0000041814 */
[----:B------:R-:W-:Y:S06]  /*91f0*/  HMMA.16816.F32.BF16 R16, R168, R178, R16 ;  /* 0x000000b2a810723c */ /* 0x000fec0000041810 */
[C---:B----4-:R-:W-:Y:S06]  /*9200*/  HMMA.16816.F32.BF16 R28, R196.reuse, R172, R28 ;  /* 0x000000acc41c723c */ /* 0x050fec000004181c */
[----:B------:R-:W-:Y:S01]  /*9210*/  HMMA.16816.F32.BF16 R24, R196, R174, R24 ;  /* 0x000000aec418723c */ /* 0x000fe20000041818 */
[----:B------:R-:W2:Y:S05]  /*9220*/  LDSM.16.M88.4 R172, [R235+0x17000] ;  /* 0x01700000ebac783b */ /* 0x000eaa0000000200 */
[----:B-1----:R-:W-:Y:S06]  /*9230*/  HMMA.16816.F32.BF16 R188, R192, R4, R188 ;  /* 0x00000004c0bc723c */ /* 0x002fec00000418bc */
[----:B-----5:R-:W-:Y:S06]  /*9240*/  HMMA.16816.F32.BF16 R20, R196, R32, R20 ;  /* 0x00000020c414723c */ /* 0x020fec0000041814 */
[----:B------:R-:W-:Y:S01]  /*9250*/  FMUL.FTZ R3, R28, UR21 ;  /* 0x000000151c037c20 */ /* 0x000fe20008410000 */
[----:B------:R-:W-:Y:S01]  /*9260*/  FMUL.FTZ R177, R29, UR21 ;  /* 0x000000151db17c20 */ /* 0x000fe20008410000 */
[----:B------:R-:W-:Y:S01]  /*9270*/  FMUL.FTZ R176, R30, UR21 ;  /* 0x000000151eb07c20 */ /* 0x000fe20008410000 */
[----:B------:R-:W-:Y:S01]  /*9280*/  FMUL.FTZ R32, R31, UR21 ;  /* 0x000000151f207c20 */ /* 0x000fe20008410000 */
[----:B------:R-:W-:Y:S01]  /*9290*/  HMMA.16816.F32.BF16 R184, R8, R166, R184 ;  /* 0x000000a608b8723c */ /* 0x000fe200000418b8 */
[----:B------:R-:W1:Y:S01]  /*92a0*/  LDSM.16.M88.4 R28, [R241+0x17800] ;  /* 0x01780000f11c783b */ /* 0x000e620000000200 */
        /* <DEDUP_REMOVED lines=12> */
[----:B--2---:R-:W-:Y:S03]  /*9370*/  HMMA.16816.F32.BF16 R188, R168, R172, R188 ;  /* 0x000000aca8bc723c */ /* 0x004fe600000418bc */
[----:B------:R-:W2:Y:S03]  /*9380*/  MUFU.TANH R178, R178 ;  /* 0x000000b200b27308 */ /* 0x000ea60000002400 */
[----:B------:R-:W-:Y:S01]  /*9390*/  HMMA.16816.F32.BF16 R184, R192, R6, R184 ;  /* 0x00000006c0b8723c */ /* 0x000fe200000418b8 */
[----:B------:R-:W-:Y:S01]  /*93a0*/  FMUL.FTZ R172, R27, UR21 ;  /* 0x000000151bac7c20 */ /* 0x000fe20008410000 */
[----:B------:R-:W-:Y:S03]  /*93b0*/  LDSM.16.M88.4 R4, [R235+0x17800] ;  /* 0x01780000eb04783b */ /* 0x000fe60000000200 */
[----:B------:R-:W2:Y:S01]  /*93c0*/  MUFU.TANH R179, R179 ;  /* 0x000000b300b37308 */ /* 0x000ea20000002400 */
[----:B----4-:R-:W4:Y:S01]  /*93d0*/  LDSM.16.M88.4 R24, [R216] ;  /* 0x00000000d818783b */ /* 0x010f220000000200 */
[----:B------:R-:W-:-:S06]  /*93e0*/  FMUL.FTZ R16, R16, UR21 ;  /* 0x0000001510107c20 */ /* 0x000fcc0008410000 */
[----:B------:R-:W2:Y:S01]  /*93f0*/  MUFU.TANH R32, R32 ;  /* 0x0000002000207308 */ /* 0x000ea20000002400 */
[C---:B-1----:R-:W-:Y:S07]  /*9400*/  HMMA.16816.F32.BF16 R180, R8.reuse, R28, R180 ;  /* 0x0000001c08b4723c */ /* 0x042fee00000418b4 */
[----:B------:R-:W1:Y:S01]  /*9410*/  MUFU.TANH R172, R172 ;  /* 0x000000ac00ac7308 */ /* 0x000e620000002400 */
[----:B------:R-:W-:Y:S01]  /*9420*/  HMMA.16816.F32.BF16 R200, R8, R30, R200 ;  /* 0x0000001e08c8723c */ /* 0x000fe200000418c8 */
[----:B------:R-:W-:Y:S01]  /*9430*/  FMUL.FTZ R28, R17, UR21 ;  /* 0x00000015111c7c20 */ /* 0x000fe20008410000 */
[----:B------:R-:W-:-:S04]  /*9440*/  IMAD.U32 R17, RZ, RZ, UR23 ;  /* 0x00000017ff117e24 */ /* 0x000fc8000f8e00ff */
[----:B------:R-:W-:Y:S01]  /*9450*/  HMMA.16816.F32.BF16 R184, R168, R174, R184 ;  /* 0x000000aea8b8723c */ /* 0x000fe200000418b8 */
[----:B-----5:R-:W-:Y:S02]  /*9460*/  IMAD.SHL.U32 R8, R35, 0x2, RZ ;  /* 0x0000000223087824 */ /* 0x020fe400078e00ff */
[----:B------:R-:W-:Y:S01]  /*9470*/  FMUL.FTZ R35, R18, UR21 ;  /* 0x0000001512237c20 */ /* 0x000fe20008410000 */
[----:B------:R-:W-:Y:S01]  /*9480*/  FMUL.FTZ R18, R19, UR21 ;  /* 0x0000001513127c20 */ /* 0x000fe20008410000 */
[----:B------:R-:W5:Y:S01]  /*9490*/  MUFU.TANH R20, R20 ;  /* 0x0000001400147308 */ /* 0x000f620000002400 */
[----:B------:R-:W-:Y:S01]  /*94a0*/  LOP3.LUT R8, R8, 0x6, RZ, 0xc0, !PT ;  /* 0x0000000608087812 */ /* 0x000fe200078ec0ff */
[----:B---3--:R-:W-:Y:S04]  /*94b0*/  HMMA.16816.F32.BF16 R188, R196, R164, R188 ;  /* 0x000000a4c4bc723c */ /* 0x008fe800000418bc */
[----:B------:R-:W-:-:S02]  /*94c0*/  IMAD R17, R17, 0x40, R8 ;  /* 0x0000004011117824 */ /* 0x000fc400078e0208 */
[----:B------:R-:W3:Y:S01]  /*94d0*/  MUFU.TANH R34, R34 ;  /* 0x0000002200227308 */ /* 0x000ee20000002400 */
[----:B------:R-:W3:Y:S01]  /*94e0*/  LDSM.16.M88.4 R8, [R228+0x7800] ;  /* 0x00780000e408783b */ /* 0x000ee20000000200 */
[----:B------:R-:W-:-:S04]  /*94f0*/  DEPBAR.LE SB0, 0x0 ;  /* 0x000080000000791a */ /* 0x000fc80000000000 */
[----:B----4-:R-:W-:Y:S01]  /*9500*/  HMMA.16816.F32.BF16 R180, R192, R24, R180 ;  /* 0x00000018c0b4723c */ /* 0x010fe200000418b4 */
[C---:B------:R-:W-:Y:S01]  /*9510*/  VIADD R19, R17.reuse, 0x1 ;  /* 0x0000000111137836 */ /* 0x040fe20000000000 */
[----:B------:R-:W-:Y:S01]  /*9520*/  MUFU.TANH R3, R3 ;  /* 0x0000000300037308 */ /* 0x000fe20000002400 */
[----:B------:R-:W-:-:S03]  /*9530*/  VIADD R23, R17, 0x9 ;  /* 0x0000000911177836 */ /* 0x000fc60000000000 */
[----:B------:R-:W-:Y:S01]  /*9540*/  HMMA.16816.F32.BF16 R200, R192, R26, R200 ;  /* 0x0000001ac0c8723c */ /* 0x000fe200000418c8 */
[C---:B------:R-:W-:Y:S02]  /*9550*/  ISETP.GE.AND P3, PT, R19.reuse, R2, PT ;  /* 0x000000021300720c */ /* 0x040fe40003f66270 */
[----:B------:R-:W-:Y:S01]  /*9560*/  ISETP.GE.AND P2, PT, R19, R0, PT ;  /* 0x000000001300720c */ /* 0x000fe20003f46270 */
[----:B------:R-:W-:Y:S01]  /*9570*/  VIADD R19, R17, 0x8 ;  /* 0x0000000811137836 */ /* 0x000fe20000000000 */
[C---:B------:R-:W-:Y:S01]  /*9580*/  ISETP.GE.AND P1, PT, R23.reuse, R2, PT ;  /* 0x000000021700720c */ /* 0x040fe20003f26270 */
[----:B------:R-:W-:Y:S01]  /*9590*/  HMMA.16816.F32.BF16 R184, R196, R166, R184 ;  /* 0x000000a6c4b8723c */ /* 0x000fe200000418b8 */
[----:B------:R-:W-:Y:S01]  /*95a0*/  FMUL.FTZ R190, R190, UR21 ;  /* 0x00000015bebe7c20 */ /* 0x000fe20008410000 */
[----:B------:R-:W-:Y:S01]  /*95b0*/  ISETP.GE.AND P4, PT, R23, R0, PT ;  /* 0x000000001700720c */ /* 0x000fe20003f86270 */
[----:B------:R-:W-:Y:S01]  /*95c0*/  VIADD R23, R17, 0x11 ;  /* 0x0000001111177836 */ /* 0x000fe20000000000 */
[C---:B------:R-:W-:Y:S01]  /*95d0*/  ISETP.GE.AND P5, PT, R19.reuse, R2, PT ;  /* 0x000000021300720c */ /* 0x040fe20003fa6270 */
[----:B------:R-:W4:Y:S01]  /*95e0*/  MUFU.TANH R207, R190 ;  /* 0x000000be00cf7308 */ /* 0x000f220000002400 */
[----:B------:R-:W-:Y:S01]  /*95f0*/  ISETP.GE.AND P0, PT, R19, R0, PT ;  /* 0x000000001300720c */ /* 0x000fe20003f06270 */
[----:B------:R-:W-:Y:S01]  /*9600*/  VIADD R19, R17, 0x10 ;  /* 0x0000001011137836 */ /* 0x000fe20000000000 */
[----:B--2---:R-:W-:Y:S01]  /*9610*/  FSEL R178, R178, -INF , !P1 ;  /* 0xff800000b2b27808 */ /* 0x004fe20004800000 */
[----:B------:R-:W-:Y:S01]  /*9620*/  FMUL.FTZ R174, R188, UR21 ;  /* 0x00000015bcae7c20 */ /* 0x000fe20008410000 */
[----:B------:R-:W-:Y:S01]  /*9630*/  FSEL R179, R179, -INF , !P0 ;  /* 0xff800000b3b37808 */ /* 0x000fe20004000000 */
[----:B------:R-:W-:Y:S01]  /*9640*/  FMUL.FTZ R189, R189, UR21 ;  /* 0x00000015bdbd7c20 */ /* 0x000fe20008410000 */
[----:B------:R-:W-:Y:S01]  /*9650*/  HMMA.16816.F32.BF16 R180, R168, R4, R180 ;  /* 0x00000004a8b4723c */ /* 0x000fe200000418b4 */
[----:B------:R-:W-:Y:S01]  /*9660*/  ISETP.GE.AND P6, PT, R19, R2, PT ;  /* 0x000000021300720c */ /* 0x000fe20003fc6270 */
[----:B------:R-:W2:Y:S01]  /*9670*/  MUFU.TANH R21, R21 ;  /* 0x0000001500157308 */ /* 0x000ea20000002400 */
[----:B------:R-:W-:-:S03]  /*9680*/  FMUL.FTZ R191, R191, UR21 ;  /* 0x00000015bfbf7c20 */ /* 0x000fc60008410000 */
[----:B------:R-:W-:Y:S01]  /*9690*/  HMMA.16816.F32.BF16 R200, R168, R6, R200 ;  /* 0x00000006a8c8723c */ /* 0x000fe200000418c8 */
[----:B------:R-:W-:Y:S02]  /*96a0*/  FSEL R4, R177, -INF , !P3 ;  /* 0xff800000b1047808 */ /* 0x000fe40005800000 */
[----:B------:R-:W-:Y:S01]  /*96b0*/  ISETP.GE.AND P3, PT, R19, R0, PT ;  /* 0x000000001300720c */ /* 0x000fe20003f66270 */
[----:B------:R-:W-:Y:S01]  /*96c0*/  VIADD R19, R17, 0x18 ;  /* 0x0000001811137836 */ /* 0x000fe20000000000 */
[----:B------:R-:W-:Y:S01]  /*96d0*/  FSEL R5, R32, -INF , !P2 ;  /* 0xff80000020057808 */ /* 0x000fe20005000000 */
[----:B------:R4:W2:Y:S01]  /*96e0*/  MUFU.TANH R30, R16 ;  /* 0x00000010001e7308 */ /* 0x0008a20000002400 */
[----:B-1----:R-:W-:Y:S01]  /*96f0*/  FSEL R7, R172, -INF , !P4 ;  /* 0xff800000ac077808 */ /* 0x002fe20006000000 */
[----:B------:R-:W-:Y:S01]  /*9700*/  FMUL.FTZ R185, R185, UR21 ;  /* 0x00000015b9b97c20 */ /* 0x000fe20008410000 */
[C---:B------:R-:W-:Y:S01]  /*9710*/  ISETP.GE.AND P0, PT, R19.reuse, R2, PT ;  /* 0x000000021300720c */ /* 0x040fe20003f06270 */
[----:B------:R-:W-:Y:S01]  /*9720*/  FMUL.FTZ R172, R184, UR21 ;  /* 0x00000015b8ac7c20 */ /* 0x000fe20008410000 */
[----:B------:R-:W-:Y:S01]  /*9730*/  ISETP.GE.AND P1, PT, R19, R0, PT ;  /* 0x000000001300720c */ /* 0x000fe20003f26270 */
[----:B------:R-:W-:Y:S01]  /*9740*/  VIADD R19, R17, 0x19 ;  /* 0x0000001911137836 */ /* 0x000fe20000000000 */
[----:B-----5:R-:W-:Y:S01]  /*9750*/  FSEL R32, R20, -INF , !P6 ;  /* 0xff80000014207808 */ /* 0x020fe20007000000 */
[----:B------:R-:W1:Y:S01]  /*9760*/  MUFU.TANH R29, R22 ;  /* 0x00000016001d7308 */ /* 0x000e620000002400 */
[-C--:B------:R-:W-:Y:S01]  /*9770*/  ISETP.GE.AND P2, PT, R23, R2.reuse, PT ;  /* 0x000000021700720c */ /* 0x080fe20003f46270 */
[----:B------:R-:W-:Y:S01]  /*9780*/  FMUL.FTZ R6, R186, UR21 ;  /* 0x00000015ba067c20 */ /* 0x000fe20008410000 */
[C---:B------:R-:W-:Y:S01]  /*9790*/  ISETP.GE.AND P4, PT, R19.reuse, R2, PT ;  /* 0x000000021300720c */ /* 0x040fe20003f86270 */
[C---:B---3--:R-:W-:Y:S01]  /*97a0*/  HMMA.16816.F32.BF16 R180, R196.reuse, R8, R180 ;  /* 0x00000008c4b4723c */ /* 0x048fe200000418b4 */
[-C--:B------:R-:W-:Y:S01]  /*97b0*/  ISETP.GE.AND P6, PT, R19, R0.reuse, PT ;  /* 0x000000001300720c */ /* 0x080fe20003fc6270 */
[----:B------:R-:W-:Y:S01]  /*97c0*/  VIADD R19, R17, 0x20 ;  /* 0x0000002011137836 */ /* 0x000fe20000000000 */
[----:B------:R-:W-:Y:S01]  /*97d0*/  FSEL R34, R34, -INF , !P2 ;  /* 0xff80000022227808 */ /* 0x000fe20005000000 */
[----:B------:R-:W3:Y:S01]  /*97e0*/  MUFU.TANH R18, R18 ;  /* 0x0000001200127308 */ /* 0x000ee20000002400 */
[----:B----4-:R-:W-:Y:S01]  /*97f0*/  FSEL R16, R33, -INF , !P5 ;  /* 0xff80000021107808 */ /* 0x010fe20006800000 */
[----:B------:R-:W-:Y:S01]  /*9800*/  HMMA.16816.F32.BF16 R200, R196, R10, R200 ;  /* 0x0000000ac4c8723c */ /* 0x000fe200000418c8 */
[-C--:B------:R-:W-:Y:S01]  /*9810*/  ISETP.GE.AND P2, PT, R19, R0.reuse, PT ;  /* 0x000000001300720c */ /* 0x080fe20003f46270 */
[----:B------:R-:W-:Y:S01]  /*9820*/  VIADD R9, R17, 0x21 ;  /* 0x0000002111097836 */ /* 0x000fe20000000000 */
[----:B------:R-:W-:Y:S01]  /*9830*/  ISETP.GE.AND P5, PT, R23, R0, PT ;  /* 0x000000001700720c */ /* 0x000fe20003fa6270 */
[----:B------:R-:W-:Y:S01]  /*9840*/  FMUL.FTZ R8, R187, UR21 ;  /* 0x00000015bb087c20 */ /* 0x000fe20008410000 */
[----:B------:R-:W-:Y:S01]  /*9850*/  FSEL R207, R207, -INF , !P2 ;  /* 0xff800000cfcf7808 */ /* 0x000fe20005000000 */
[----:B------:R-:W4:Y:S01]  /*9860*/  MUFU.TANH R206, R189 ;  /* 0x000000bd00ce7308 */ /* 0x000f220000002400 */
[C---:B------:R-:W-:Y:S01]  /*9870*/  ISETP.GE.AND P2, PT, R17.reuse, R2, PT ;  /* 0x000000021100720c */ /* 0x040fe20003f46270 */
[----:B------:R-:W-:Y:S01]  /*9880*/  VIADD R11, R17, 0x30 ;  /* 0x00000030110b7836 */ /* 0x000fe20000000000 */
[----:B--2---:R-:W-:-:S02]  /*9890*/  FSEL R169, R21, -INF , !P5 ;  /* 0xff80000015a97808 */ /* 0x004fc40006800000 */
[----:B------:R-:W-:Y:S02]  /*98a0*/  FSEL R10, R3, -INF , !P2 ;  /* 0xff800000030a7808 */ /* 0x000fe40005000000 */
[----:B------:R-:W-:Y:S01]  /*98b0*/  FSEL R30, R30, -INF , !P0 ;  /* 0xff8000001e1e7808 */ /* 0x000fe20004000000 */
[----:B------:R-:W2:Y:S01]  /*98c0*/  MUFU.TANH R174, R174 ;  /* 0x000000ae00ae7308 */ /* 0x000ea20000002400 */
[----:B------:R-:W-:Y:S02]  /*98d0*/  FMNMX.FTZ R3, R15, R10, !PT ;  /* 0x0000000a0f037209 */ /* 0x000fe40007810000 */
[C---:B------:R-:W-:Y:S01]  /*98e0*/  ISETP.GE.AND P5, PT, R9.reuse, R2, PT ;  /* 0x000000020900720c */ /* 0x040fe20003fa6270 */
[----:B------:R-:W-:Y:S01]  /*98f0*/  FMUL.FTZ R180, R180, UR21 ;  /* 0x00000015b4b47c20 */ /* 0x000fe20008410000 */
[----:B------:R-:W-:Y:S01]  /*9900*/  ISETP.GE.AND P0, PT, R9, R0, PT ;  /* 0x000000000900720c */ /* 0x000fe20003f06270 */
[----:B------:R-:W-:Y:S01]  /*9910*/  VIADD R9, R17, 0x29 ;  /* 0x0000002911097836 */ /* 0x000fe20000000000 */
[----:B-1----:R-:W-:Y:S01]  /*9920*/  FSEL R29, R29, -INF , !P3 ;  /* 0xff8000001d1d7808 */ /* 0x002fe20005800000 */
[----:B------:R-:W1:Y:S01]  /*9930*/  MUFU.TANH R35, R35 ;  /* 0x0000002300237308 */ /* 0x000e620000002400 */
[-C--:B------:R-:W-:Y:S01]  /*9940*/  ISETP.GE.AND P3, PT, R19, R2.reuse, PT ;  /* 0x000000021300720c */ /* 0x080fe20003f66270 */
[----:B------:R-:W-:Y:S01]  /*9950*/  VIADD R19, R17, 0x28 ;  /* 0x0000002811137836 */ /* 0x000fe20000000000 */
[----:B------:R-:W-:Y:S01]  /*9960*/  FMNMX.FTZ R3, R4, R3, !PT ;  /* 0x0000000304037209 */ /* 0x000fe20007810000 */
[----:B------:R-:W-:Y:S01]  /*9970*/  FMUL.FTZ R181, R181, UR21 ;  /* 0x00000015b5b57c20 */ /* 0x000fe20008410000 */
[----:B---3--:R-:W-:Y:S01]  /*9980*/  FSEL R33, R18, -INF , !P6 ;  /* 0xff80000012217808 */ /* 0x008fe20007000000 */
[----:B------:R-:W-:Y:S01]  /*9990*/  FMUL.FTZ R188, R200, UR21 ;  /* 0x00000015c8bc7c20 */ /* 0x000fe20008410000 */
[----:B----4-:R-:W-:Y:S01]  /*99a0*/  FSEL R206, R206, -INF , !P5 ;  /* 0xff800000cece7808 */ /* 0x010fe20006800000 */
[----:B------:R-:W3:Y:S01]  /*99b0*/  MUFU.TANH R204, R185 ;  /* 0x000000b900cc7308 */ /* 0x000ee20000002400 */
[-C--:B------:R-:W-:Y:S01]  /*99c0*/  ISETP.GE.AND P6, PT, R9, R2.reuse, PT ;  /* 0x000000020900720c */ /* 0x080fe20003fc6270 */
[----:B------:R-:W-:Y:S01]  /*99d0*/  FMUL.FTZ R186, R201, UR21 ;  /* 0x00000015c9ba7c20 */ /* 0x000fe20008410000 */
[----:B------:R-:W-:Y:S01]  /*99e0*/  ISETP.GE.AND P5, PT, R11, R2, PT ;  /* 0x000000020b00720c */ /* 0x000fe20003fa6270 */
[----:B------:R-:W-:Y:S01]  /*99f0*/  FMUL.FTZ R183, R183, UR21 ;  /* 0x00000015b7b77c20 */ /* 0x000fe20008410000 */
[----:B------:R-:W-:Y:S01]  /*9a00*/  ISETP.GE.AND P2, PT, R11, R0, PT ;  /* 0x000000000b00720c */ /* 0x000fe20003f46270 */
[----:B------:R-:W-:Y:S01]  /*9a10*/  FMUL.FTZ R182, R182, UR21 ;  /* 0x00000015b6b67c20 */ /* 0x000fe20008410000 */
[----:B--2---:R-:W-:Y:S01]  /*9a20*/  FSEL R174, R174, -INF , !P3 ;  /* 0xff800000aeae7808 */ /* 0x004fe20005800000 */
[----:B------:R-:W2:Y:S01]  /*9a30*/  MUFU.TANH R205, R191 ;  /* 0x000000bf00cd7308 */ /* 0x000ea20000002400 */
[----:B------:R-:W-:Y:S01]  /*9a40*/  FMNMX.FTZ R11, R16, R3, !PT ;  /* 0x00000003100b7209 */ /* 0x000fe20007810000 */
[----:B------:R-:W-:Y:S01]  /*9a50*/  VIADD R3, R17, 0x38 ;  /* 0x0000003811037836 */ /* 0x000fe20000000000 */
[----:B-1----:R-:W-:-:S02]  /*9a60*/  FSEL R35, R35, -INF , !P1 ;  /* 0xff80000023237808 */ /* 0x002fc40004800000 */
[----:B------:R-:W-:Y:S01]  /*9a70*/  ISETP.GE.AND P3, PT, R9, R0, PT ;  /* 0x000000000900720c */ /* 0x000fe20003f66270 */
[----:B------:R-:W-:Y:S01]  /*9a80*/  VIADD R9, R17, 0x31 ;  /* 0x0000003111097836 */ /* 0x000fe20000000000 */
[----:B------:R-:W-:Y:S01]  /*9a90*/  ISETP.GE.AND P1, PT, R19, R2, PT ;  /* 0x000000021300720c */ /* 0x000fe20003f26270 */
[----:B------:R-:W1:Y:S01]  /*9aa0*/  MUFU.TANH R172, R172 ;  /* 0x000000ac00ac7308 */ /* 0x000e620000002400 */
[----:B---3--:R-:W-:Y:S01]  /*9ab0*/  FSEL R204, R204, -INF , !P6 ;  /* 0xff800000cccc7808 */ /* 0x008fe20007000000 */
[----:B------:R-:W-:Y:S01]  /*9ac0*/  FMUL.FTZ R185, R202, UR21 ;  /* 0x00000015cab97c20 */ /* 0x000fe20008410000 */
[C---:B------:R-:W-:Y:S01]  /*9ad0*/  ISETP.GE.AND P6, PT, R17.reuse, R0, PT ;  /* 0x000000001100720c */ /* 0x040fe20003fc6270 */
[----:B------:R-:W-:Y:S01]  /*9ae0*/  VIADD R17, R17, 0x39 ;  /* 0x0000003911117836 */ /* 0x000fe20000000000 */
[----:B------:R-:W-:-:S03]  /*9af0*/  FMNMX.FTZ R11, R178, R11, !PT ;  /* 0x0000000bb20b7209 */ /* 0x000fc60007810000 */
[----:B------:R-:W3:Y:S01]  /*9b00*/  MUFU.TANH R176, R176 ;  /* 0x000000b000b07308 */ /* 0x000ee20000002400 */
[----:B--2---:R-:W-:Y:S02]  /*9b10*/  FSEL R205, R205, -INF , !P0 ;  /* 0xff800000cdcd7808 */ /* 0x004fe40004000000 */
[----:B------:R-:W-:Y:S02]  /*9b20*/  ISETP.GE.AND P0, PT, R9, R2, PT ;  /* 0x000000020900720c */ /* 0x000fe40003f06270 */
[----:B------:R-:W-:-:S03]  /*9b30*/  FMNMX.FTZ R11, R32, R11, !PT ;  /* 0x0000000b200b7209 */ /* 0x000fc60007810000 */
[----:B------:R-:W2:Y:S01]  /*9b40*/  MUFU.TANH R28, R28 ;  /* 0x0000001c001c7308 */ /* 0x000ea20000002400 */
[----:B-1----:R-:W-:Y:S02]  /*9b50*/  FSEL R172, R172, -INF , !P1 ;  /* 0xff800000acac7808 */ /* 0x002fe40004800000 */
[----:B------:R-:W-:Y:S02]  /*9b60*/  ISETP.GE.AND P1, PT, R9, R0, PT ;  /* 0x000000000900720c */ /* 0x000fe40003f26270 */
[----:B------:R-:W-:-:S03]  /*9b70*/  FMNMX.FTZ R11, R34, R11, !PT ;  /* 0x0000000b220b7209 */ /* 0x000fc60007810000 */
[----:B------:R-:W1:Y:S01]  /*9b80*/  MUFU.TANH R192, R180 ;  /* 0x000000b400c07308 */ /* 0x000e620000002400 */
[----:B---3--:R-:W-:Y:S02]  /*9b90*/  FSEL R9, R176, -INF , !P6 ;  /* 0xff800000b0097808 */ /* 0x008fe40007000000 */
[----:B------:R-:W-:Y:S02]  /*9ba0*/  FMNMX.FTZ R11, R30, R11, !PT ;  /* 0x0000000b1e0b7209 */ /* 0x000fe40007810000 */
[----:B------:R-:W-:Y:S02]  /*9bb0*/  FMNMX.FTZ R18, R14, R9, !PT ;  /* 0x000000090e127209 */ /* 0x000fe40007810000 */
[----:B------:R-:W-:Y:S01]  /*9bc0*/  ISETP.GE.AND P6, PT, R3, R2, PT ;  /* 0x000000020300720c */ /* 0x000fe20003fc6270 */
[----:B------:R-:W3:Y:S01]  /*9bd0*/  MUFU.TANH R190, R181 ;  /* 0x000000b500be7308 */ /* 0x000ee20000002400 */
[----:B--2---:R-:W-:Y:S02]  /*9be0*/  FSEL R28, R28, -INF , !P4 ;  /* 0xff8000001c1c7808 */ /* 0x004fe40006000000 */
[----:B------:R-:W-:-:S02]  /*9bf0*/  FMNMX.FTZ R18, R5, R18, !PT ;  /* 0x0000001205127209 */ /* 0x000fc40007810000 */
[----:B------:R-:W-:Y:S02]  /*9c00*/  FMNMX.FTZ R11, R28, R11, !PT ;  /* 0x0000000b1c0b7209 */ /* 0x000fe40007810000 */
[----:B------:R-:W-:Y:S01]  /*9c10*/  ISETP.GE.AND P4, PT, R19, R0, PT ;  /* 0x000000001300720c */ /* 0x000fe20003f86270 */
[----:B------:R-:W2:Y:S01]  /*9c20*/  MUFU.TANH R188, R188 ;  /* 0x000000bc00bc7308 */ /* 0x000ea20000002400 */
[----:B-1----:R-:W-:Y:S02]  /*9c30*/  FSEL R192, R192, -INF , !P5 ;  /* 0xff800000c0c07808 */ /* 0x002fe40006800000 */
[----:B------:R-:W-:Y:S02]  /*9c40*/  ISETP.GE.AND P5, PT, R17, R2, PT ;  /* 0x000000021100720c */ /* 0x000fe40003fa6270 */
[----:B------:R-:W-:Y:S02]  /*9c50*/  FMNMX.FTZ R2, R179, R18, !PT ;  /* 0x00000012b3027209 */ /* 0x000fe40007810000 */
[----:B------:R-:W-:Y:S01]  /*9c60*/  FMNMX.FTZ R11, R174, R11, !PT ;  /* 0x0000000bae0b7209 */ /* 0x000fe20007810000 */
[----:B------:R-:W-:Y:S01]  /*9c70*/  MUFU.TANH R6, R6 ;  /* 0x0000000600067308 */ /* 0x000fe20000002400 */
[----:B------:R-:W-:-:S02]  /*9c80*/  FMNMX.FTZ R2, R7, R2, !PT ;  /* 0x0000000207027209 */ /* 0x000fc40007810000 */
[----:B------:R-:W-:Y:S02]  /*9c90*/  FMNMX.FTZ R11, R206, R11, !PT ;  /* 0x0000000bce0b7209 */ /* 0x000fe40007810000 */
[----:B------:R-:W-:Y:S02]  /*9ca0*/  FMNMX.FTZ R2, R29, R2, !PT ;  /* 0x000000021d027209 */ /* 0x000fe40007810000 */
[----:B------:R-:W-:Y:S01]  /*9cb0*/  FMNMX.FTZ R11, R172, R11, !PT ;  /* 0x0000000bac0b7209 */ /* 0x000fe20007810000 */
[----:B------:R-:W1:Y:S01]  /*9cc0*/  MUFU.TANH R186, R186 ;  /* 0x000000ba00ba7308 */ /* 0x000e620000002400 */
[----:B------:R-:W-:Y:S02]  /*9cd0*/  FMNMX.FTZ R2, R169, R2, !PT ;  /* 0x00000002a9027209 */ /* 0x000fe40007810000 */
[----:B---3--:R-:W-:Y:S02]  /*9ce0*/  FSEL R190, R190, -INF , !P0 ;  /* 0xff800000bebe7808 */ /* 0x008fe40004000000 */
[----:B------:R-:W-:-:S02]  /*9cf0*/  FMNMX.FTZ R2, R35, R2, !PT ;  /* 0x0000000223027209 */ /* 0x000fc40007810000 */
[----:B------:R-:W-:Y:S01]  /*9d00*/  FMNMX.FTZ R11, R204, R11, !PT ;  /* 0x0000000bcc0b7209 */ /* 0x000fe20007810000 */
[----:B------:R3:W-:Y:S01]  /*9d10*/  MUFU.TANH R187, R183 ;  /* 0x000000b700bb7308 */ /* 0x0007e20000002400 */
[----:B------:R-:W-:Y:S02]  /*9d20*/  PLOP3.LUT P0, PT, PT, PT, UP0, 0x80, 0x0 ;  /* 0x000000000000781c */ /* 0x000fe40003f0f008 */
[----:B------:R-:W-:Y:S02]  /*9d30*/  FMNMX.FTZ R2, R33, R2, !PT ;  /* 0x0000000221027209 */ /* 0x000fe40007810000 */
[----:B------:R-:W-:Y:S02]  /*9d40*/  FMNMX.FTZ R11, R192, R11, !PT ;  /* 0x0000000bc00b7209 */ /* 0x000fe40007810000 */
[----:B--2---:R-:W-:Y:S01]  /*9d50*/  FSEL R188, R188, -INF , !P6 ;  /* 0xff800000bcbc7808 */ /* 0x004fe20007000000 */
[----:B------:R-:W2:Y:S01]  /*9d60*/  MUFU.TANH R8, R8 ;  /* 0x0000000800087308 */ /* 0x000ea20000002400 */
[----:B------:R-:W-:-:S02]  /*9d70*/  FMNMX.FTZ R2, R207, R2, !PT ;  /* 0x00000002cf027209 */ /* 0x000fc40007810000 */
[----:B------:R-:W-:Y:S02]  /*9d80*/  FMNMX.FTZ R11, R190, R11, !PT ;  /* 0x0000000bbe0b7209 */ /* 0x000fe40007810000 */
[----:B-1----:R-:W-:Y:S02]  /*9d90*/  FSEL R186, R186, -INF , !P5 ;  /* 0xff800000baba7808 */ /* 0x002fe40006800000 */
[----:B------:R-:W-:Y:S01]  /*9da0*/  FMNMX.FTZ R11, R188, R11, !PT ;  /* 0x0000000bbc0b7209 */ /* 0x000fe20007810000 */
[----:B------:R-:W1:Y:S01]  /*9db0*/  MUFU.TANH R189, R182 ;  /* 0x000000b600bd7308 */ /* 0x000e620000002400 */
[----:B---3--:R-:W-:Y:S01]  /*9dc0*/  FMUL.FTZ R183, R203, UR21 ;  /* 0x00000015cbb77c20 */ /* 0x008fe20008410000 */
[----:B------:R-:W-:Y:S02]  /*9dd0*/  FSEL R203, R6, -INF , !P4 ;  /* 0xff80000006cb7808 */ /* 0x000fe40006000000 */
[----:B------:R-:W-:Y:S02]  /*9de0*/  FMNMX.FTZ R6, R205, R2, !PT ;  /* 0x00000002cd067209 */ /* 0x000fe40007810000 */
[----:B------:R-:W-:-:S02]  /*9df0*/  FMNMX.FTZ R11, R186, R11, !PT ;  /* 0x0000000bba0b7209 */ /* 0x000fc40007810000 */
[----:B------:R-:W3:Y:S01]  /*9e00*/  MUFU.TANH R185, R185 ;  /* 0x000000b900b97308 */ /* 0x000ee20000002400 */
[----:B--2---:R-:W-:Y:S02]  /*9e10*/  FSEL R201, R8, -INF , !P3 ;  /* 0xff80000008c97808 */ /* 0x004fe40005800000 */
[----:B------:R-:W-:-:S05]  /*9e20*/  FMNMX.FTZ R6, R203, R6, !PT ;  /* 0x00000006cb067209 */ /* 0x000fca0007810000 */
[----:B------:R-:W2:Y:S01]  /*9e30*/  MUFU.TANH R183, R183 ;  /* 0x000000b700b77308 */ /* 0x000ea20000002400 */
[----:B-1----:R-:W-:Y:S01]  /*9e40*/  FSEL R189, R189, -INF , !P2 ;  /* 0xff800000bdbd7808 */ /* 0x002fe20005000000 */
[----:B------:R-:W-:Y:S06]  /*9e50*/  BAR.SYNC.DEFER_BLOCKING 0x0 ;  /* 0x0000000000007b1d */ /* 0x000fec0000010000 */
[----:B------:R-:W-:Y:S05]  /*9e60*/  @!P0 BRA `(.L_x_918) ;  /* 0x0000000000708947 */ /* 0x000fea0003800000 */
        /* <DEDUP_REMOVED lines=28> */
.L_x_918:
[----:B------:R-:W-:Y:S01]  /*a030*/  FMNMX.FTZ R6, R201, R6, !PT ;  /* 0x00000006c9067209 */ /* 0x000fe20007810000 */
[----:B------:R-:W4:Y:S01]  /*a040*/  SHFL.BFLY PT, R2, R11, 0x2, 0x1f ;  /* 0x0c401f000b027f89 */ /* 0x000f2200000e0000 */
[----:B------:R-:W-:Y:S01]  /*a050*/  ISETP.GE.AND P0, PT, R3, R0, PT ;  /* 0x000000000300720c */ /* 0x000fe20003f06270 */
[----:B------:R-:W-:Y:S01]  /*a060*/  UISETP.GE.AND UP0, UPT, UR16, 0x4, UPT ;  /* 0x000000041000788c */ /* 0x000fe2000bf06270 */
[----:B------:R-:W-:Y:S01]  /*a070*/  FSEL R187, R187, -INF , !P1 ;  /* 0xff800000bbbb7808 */ /* 0x000fe20004800000 */
[----:B------:R-:W-:Y:S01]  /*a080*/  LDSM.16.MT88.4 R24, [R236+0x18000] ;  /* 0x01800000ec18783b */ /* 0x000fe20000004200 */
[----:B------:R-:W-:Y:S02]  /*a090*/  FMNMX.FTZ R6, R189, R6, !PT ;  /* 0x00000006bd067209 */ /* 0x000fe40007810000 */
[----:B------:R-:W-:Y:S01]  /*a0a0*/  ISETP.GE.AND P1, PT, R17, R0, PT ;  /* 0x000000001100720c */ /* 0x000fe20003f26270 */
[----:B-1----:R-:W-:Y:S01]  /*a0b0*/  LDSM.16.MT88.4 R20, [R234+0x18000] ;  /* 0x01800000ea14783b */ /* 0x002fe20000004200 */
[----:B---3--:R-:W-:-:S02]  /*a0c0*/  FSEL R185, R185, -INF , !P0 ;  /* 0xff800000b9b97808 */ /* 0x008fc40004000000 */
[----:B------:R-:W-:Y:S02]  /*a0d0*/  FMNMX.FTZ R6, R187, R6, !PT ;  /* 0x00000006bb067209 */ /* 0x000fe40007810000 */
[----:B--2---:R-:W-:Y:S01]  /*a0e0*/  FSEL R183, R183, -INF , !P1 ;  /* 0xff800000b7b77808 */ /* 0x004fe20004800000 */
[----:B------:R-:W-:Y:S01]  /*a0f0*/  @UP0 UIADD3 UR16, UR16, -0x4, URZ ;  /* 0xfffffffc10100890 */ /* 0x000fe2000fffe03f */
[----:B------:R-:W-:-:S04]  /*a100*/  FMNMX.FTZ R6, R185, R6, !PT ;  /* 0x00000006b9067209 */ /* 0x000fc80007810000 */
[----:B------:R-:W-:-:S05]  /*a110*/  FMNMX.FTZ R17, R183, R6, !PT ;  /* 0x00000006b7117209 */ /* 0x000fca0007810000 */
[----:B------:R-:W1:Y:S01]  /*a120*/  SHFL.BFLY PT, R0, R17, 0x2, 0x1f ;  /* 0x0c401f0011007f89 */ /* 0x000e6200000e0000 */
[----:B----4-:R-:W-:-:S05]  /*a130*/  FMNMX.FTZ R11, R11, R2, !PT ;  /* 0x000000020b0b7209 */ /* 0x010fca0007810000 */
[----:B------:R-:W2:Y:S01]  /*a140*/  SHFL.BFLY PT, R164, R11, 0x1, 0x1f ;  /* 0x0c201f000ba47f89 */ /* 0x000ea200000e0000 */
[----:B-1----:R-:W-:-:S05]  /*a150*/  FMNMX.FTZ R0, R17, R0, !PT ;  /* 0x0000000011007209 */ /* 0x002fca0007810000 */
[----:B------:R-:W1:Y:S01]  /*a160*/  SHFL.BFLY PT, R3, R0, 0x1, 0x1f ;  /* 0x0c201f0000037f89 */ /* 0x000e6200000e0000 */
[----:B--2---:R-:W-:-:S04]  /*a170*/  FMNMX.FTZ R164, R11, R164, !PT ;  /* 0x000000a40ba47209 */ /* 0x004fc80007810000 */
        /* <DEDUP_REMOVED lines=8> */
[----:B------:R-:W-:Y:S01]  /*a200*/  LDSM.16.MT88.4 R16, [R232+0x18000] ;  /* 0x01800000e810783b */ /* 0x000fe20000004200 */
[----:B------:R-:W-:Y:S01]  /*a210*/  FADD.FTZ R4, R15, -R4 ;  /* 0x800000040f047221 */ /* 0x000fe20000010000 */
[----:B------:R-:W-:Y:S01]  /*a220*/  MUFU.EX2 R167, R167 ;  /* 0x000000a700a77308 */ /* 0x000fe20000000800 */
[----:B-1----:R-:W-:Y:S01]  /*a230*/  FMNMX.FTZ R3, R0, R3, !PT ;  /* 0x0000000300037209 */ /* 0x002fe20007810000 */
[--C-:B------:R-:W-:Y:S01]  /*a240*/  FFMA.FTZ R193, R32, UR22, -R191.reuse ;  /* 0x0000001620c17c23 */ /* 0x100fe200080108bf */
[----:B------:R-:W-:Y:S01]  /*a250*/  FMUL.FTZ R182, R4, UR22 ;  /* 0x0000001604b67c20 */ /* 0x000fe20008410000 */
[--C-:B------:R-:W-:Y:S01]  /*a260*/  FFMA.FTZ R194, R34, UR22, -R191.reuse ;  /* 0x0000001622c27c23 */ /* 0x100fe200080108bf */
[C---:B------:R-:W-:Y:S01]  /*a270*/  FSETP.NEU.FTZ.AND P0, PT, R3.reuse, -INF , PT ;  /* 0xff8000000300780b */ /* 0x040fe20003f1d000 */
[----:B------:R-:W-:Y:S01]  /*a280*/  FMUL.FTZ R184, R3, UR22 ;  /* 0x0000001603b87c20 */ /* 0x000fe20008410000 */
[--C-:B------:R-:W-:Y:S01]  /*a290*/  FFMA.FTZ R195, R30, UR22, -R191.reuse ;  /* 0x000000161ec37c23 */ /* 0x100fe200080108bf */
[----:B------:R-:W1:Y:S01]  /*a2a0*/  MUFU.EX2 R181, R181 ;  /* 0x000000b500b57308 */ /* 0x000e620000000800 */
[--C-:B------:R-:W-:Y:S01]  /*a2b0*/  FFMA.FTZ R196, R28, UR22, -R191.reuse ;  /* 0x000000161cc47c23 */ /* 0x100fe200080108bf */
[--C-:B------:R-:W-:Y:S01]  /*a2c0*/  FFMA.FTZ R209, R206, UR22, -R191.reuse ;  /* 0x00000016ced17c23 */ /* 0x100fe200080108bf */
[----:B------:R-:W-:Y:S01]  /*a2d0*/  FSEL R184, R184, RZ, P0 ;  /* 0x000000ffb8b87208 */ /* 0x000fe20000000000 */
[--C-:B------:R-:W-:Y:S01]  /*a2e0*/  FFMA.FTZ R202, R174, UR22, -R191.reuse ;  /* 0x00000016aeca7c23 */ /* 0x100fe200080108bf */
[--C-:B------:R-:W-:Y:S01]  /*a2f0*/  FFMA.FTZ R206, R172, UR22, -R191.reuse ;  /* 0x00000016acce7c23 */ /* 0x100fe200080108bf */
[----:B------:R-:W-:Y:S01]  /*a300*/  FFMA.FTZ R211, R204, UR22, -R191 ;  /* 0x00000016ccd37c23 */ /* 0x000fe200080108bf */
[----:B------:R-:W-:Y:S01]  /*a310*/  LDSM.16.MT88.4 R172, [R234+0x1e800] ;  /* 0x01e80000eaac783b */ /* 0x000fe20000004200 */
[--C-:B------:R-:W-:Y:S01]  /*a320*/  FFMA.FTZ R2, R5, UR22, -R184.reuse ;  /* 0x0000001605027c23 */ /* 0x100fe200080108b8 */
[----:B------:R-:W-:Y:S01]  /*a330*/  FSEL R5, R3, RZ, P0 ;  /* 0x000000ff03057208 */ /* 0x000fe20000000000 */
[--C-:B------:R-:W-:Y:S01]  /*a340*/  FFMA.FTZ R166, R9, UR22, -R184.reuse ;  /* 0x0000001609a67c23 */ /* 0x100fe200080108b8 */
[--C-:B------:R-:W-:Y:S01]  /*a350*/  FFMA.FTZ R0, R179, UR22, -R184.reuse ;  /* 0x00000016b3007c23 */ /* 0x100fe200080108b8 */
[--C-:B------:R-:W-:Y:S01]  /*a360*/  FFMA.FTZ R15, R7, UR22, -R184.reuse ;  /* 0x00000016070f7c23 */ /* 0x100fe200080108b8 */
[----:B------:R-:W-:Y:S01]  /*a370*/  MUFU.EX2 R180, R180 ;  /* 0x000000b400b47308 */ /* 0x000fe20000000800 */
[----:B------:R-:W-:Y:S01]  /*a380*/  FADD.FTZ R5, R14, -R5 ;  /* 0x800000050e057221 */ /* 0x000fe20000010000 */
[----:B------:R-:W2:Y:S01]  /*a390*/  LDSM.16.MT88.4 R8, [R233+0x18000] ;  /* 0x01800000e908783b */ /* 0x000ea20000004200 */
[--C-:B------:R-:W-:Y:S01]  /*a3a0*/  FFMA.FTZ R197, R29, UR22, -R184.reuse ;  /* 0x000000161dc57c23 */ /* 0x100fe200080108b8 */
[----:B-1----:R-:W-:Y:S01]  /*a3b0*/  F2FP.BF16.F32.PACK_AB R4, R167, R181 ;  /* 0x000000b5a704723e */ /* 0x002fe200000010ff */
[----:B------:R-:W-:Y:S01]  /*a3c0*/  FMUL.FTZ R14, R5, UR22 ;  /* 0x00000016050e7c20 */ /* 0x000fe20008410000 */
[--C-:B------:R-:W-:Y:S01]  /*a3d0*/  FFMA.FTZ R198, R169, UR22, -R184.reuse ;  /* 0x00000016a9c67c23 */ /* 0x100fe200080108b8 */
[--C-:B------:R-:W-:Y:S01]  /*a3e0*/  FFMA.FTZ R199, R35, UR22, -R184.reuse ;  /* 0x0000001623c77c23 */ /* 0x100fe200080108b8 */
[----:B------:R-:W1:Y:S01]  /*a3f0*/  MUFU.EX2 R165, R165 ;  /* 0x000000a500a57308 */ /* 0x000e620000000800 */
[--C-:B------:R-:W-:Y:S01]  /*a400*/  FFMA.FTZ R200, R33, UR22, -R184.reuse ;  /* 0x0000001621c87c23 */ /* 0x100fe200080108b8 */
[----:B------:R-:W-:Y:S01]  /*a410*/  LDSM.16.MT88.4 R28, [R232+0x1e000] ;  /* 0x01e00000e81c783b */ /* 0x000fe20000004200 */
[--C-:B------:R-:W-:Y:S01]  /*a420*/  FFMA.FTZ R204, R207, UR22, -R184.reuse ;  /* 0x00000016cfcc7c23 */ /* 0x100fe200080108b8 */
[--C-:B------:R-:W-:Y:S01]  /*a430*/  FFMA.FTZ R205, R205, UR22, -R184.reuse ;  /* 0x00000016cdcd7c23 */ /* 0x100fe200080108b8 */
[--C-:B------:R-:W-:Y:S01]  /*a440*/  FFMA.FTZ R203, R203, UR22, -R184.reuse ;  /* 0x00000016cbcb7c23 */ /* 0x100fe200080108b8 */
[----:B------:R-:W-:Y:S01]  /*a450*/  LDSM.16.MT88.4 R168, [R236+0x1a800] ;  /* 0x01a80000eca8783b */ /* 0x000fe20000004200 */
[----:B------:R-:W-:Y:S01]  /*a460*/  FFMA.FTZ R188, R188, UR22, -R191 ;  /* 0x00000016bcbc7c23 */ /* 0x000fe200080108bf */
[----:B------:R-:W-:Y:S01]  /*a470*/  MUFU.EX2 R166, R166 ;  /* 0x000000a600a67308 */ /* 0x000fe20000000800 */
[--C-:B------:R-:W-:Y:S01]  /*a480*/  FFMA.FTZ R187, R187, UR22, -R184.reuse ;  /* 0x00000016bbbb7c23 */ /* 0x100fe200080108b8 */
[----:B------:R-:W-:Y:S01]  /*a490*/  LDSM.16.MT88.4 R32, [R234+0x1a800] ;  /* 0x01a80000ea20783b */ /* 0x000fe20000004200 */
[----:B------:R-:W-:Y:S01]  /*a4a0*/  FFMA.FTZ R185, R185, UR22, -R184 ;  /* 0x00000016b9b97c23 */ /* 0x000fe200080108b8 */
[----:B------:R-:W-:-:S02]  /*a4b0*/  PLOP3.LUT P0, PT, PT, PT, UP0, 0x80, 0x0 ;  /* 0x000000000000781c */ /* 0x000fc40003f0f008 */
[----:B------:R-:W-:Y:S02]  /*a4c0*/  LDSM.16.MT88.4 R176, [R236+0x1e800] ;  /* 0x01e80000ecb0783b */ /* 0x000fe40000004200 */
        /* <DEDUP_REMOVED lines=140> */
[----:B------:R-:W5:Y:S01]  /*ad90*/  MUFU.EX2 R194, R194 ;  /* 0x000000c200c27308 */ /* 0x000f620000000800 */
[-C--:B------:R-:W-:Y:S01]  /*ada0*/  FMUL.FTZ R116, R116, R182.reuse ;  /* 0x000000b674747220 */ /* 0x080fe20000410000 */
[----:B------:R-:W-:Y:S01]  /*adb0*/  FMUL.FTZ R117, R117, R182 ;  /* 0x000000b675757220 */ /* 0x000fe20000410000 */
[-C--:B------:R-:W-:Y:S01]  /*adc0*/  FMUL.FTZ R118, R118, R14.reuse ;  /* 0x0000000e76767220 */ /* 0x080fe20000410000 */
[C---:B--2---:R-:W-:Y:S01]  /*add0*/  HMMA.16816.F32.BF16 R84, R4.reuse, R8, R84 ;  /* 0x000000080454723c */ /* 0x044fe20000041854 */
[----:B------:R-:W-:Y:S01]  /*ade0*/  FMUL.FTZ R119, R119, R14 ;  /* 0x0000000e77777220 */ /* 0x000fe20000410000 */
[-C--:B------:R-:W-:Y:S01]  /*adf0*/  FMUL.FTZ R120, R120, R182.reuse ;  /* 0x000000b678787220 */ /* 0x080fe20000410000 */
[----:B------:R-:W-:Y:S01]  /*ae00*/  FMUL.FTZ R121, R121, R182 ;  /* 0x000000b679797220 */ /* 0x000fe20000410000 */
[----:B------:R-:W-:Y:S01]  /*ae10*/  MUFU.EX2 R195, R195 ;  /* 0x000000c300c37308 */ /* 0x000fe20000000800 */
        /* <DEDUP_REMOVED lines=8> */
[----:B------:R-:W-:Y:S01]  /*aea0*/  MUFU.EX2 R196, R196 ;  /* 0x000000c400c47308 */ /* 0x000fe20000000800 */
[----:B------:R-:W-:Y:S01]  /*aeb0*/  FMUL.FTZ R95, R95, R14 ;  /* 0x0000000e5f5f7220 */ /* 0x000fe20000410000 */
[-C--:B------:R-:W-:Y:S01]  /*aec0*/  FMUL.FTZ R96, R96, R182.reuse ;  /* 0x000000b660607220 */ /* 0x080fe20000410000 */
[----:B------:R-:W-:Y:S01]  /*aed0*/  FMUL.FTZ R97, R97, R182 ;  /* 0x000000b661617220 */ /* 0x000fe20000410000 */
[-C--:B------:R-:W-:Y:S01]  /*aee0*/  FMUL.FTZ R98, R98, R14.reuse ;  /* 0x0000000e62627220 */ /* 0x080fe20000410000 */
[C---:B------:R-:W-:Y:S01]  /*aef0*/  HMMA.16816.F32.BF16 R64, R4.reuse, R18, R64 ;  /* 0x000000120440723c */ /* 0x040fe20000041840 */
[----:B------:R-:W4:Y:S01]  /*af00*/  LDSM.16.MT88.4 R16, [R232+0x1c000] ;  /* 0x01c00000e810783b */ /* 0x000f220000004200 */
[----:B------:R-:W-:Y:S01]  /*af10*/  FMUL.FTZ R99, R99, R14 ;  /* 0x0000000e63637220 */ /* 0x000fe20000410000 */
[----:B------:R-:W-:Y:S01]  /*af20*/  MUFU.EX2 R197, R197 ;  /* 0x000000c500c57308 */ /* 0x000fe20000000800 */
[-C--:B------:R-:W-:Y:S01]  /*af30*/  FMUL.FTZ R124, R124, R182.reuse ;  /* 0x000000b67c7c7220 */ /* 0x080fe20000410000 */
[-C--:B------:R-:W-:Y:S01]  /*af40*/  FMUL.FTZ R125, R125, R182.reuse ;  /* 0x000000b67d7d7220 */ /* 0x080fe20000410000 */
[C---:B-1----:R-:W-:Y:S01]  /*af50*/  HMMA.16816.F32.BF16 R100, R4.reuse, R24, R100 ;  /* 0x000000180464723c */ /* 0x042fe20000041864 */
[-C--:B------:R-:W-:Y:S01]  /*af60*/  FMUL.FTZ R128, R128, R182.reuse ;  /* 0x000000b680807220 */ /* 0x080fe20000410000 */
[----:B------:R-:W-:Y:S01]  /*af70*/  FMUL.FTZ R129, R129, R182 ;  /* 0x000000b681817220 */ /* 0x000fe20000410000 */
[-C--:B------:R-:W-:Y:S01]  /*af80*/  FMUL.FTZ R126, R126, R14.reuse ;  /* 0x0000000e7e7e7220 */ /* 0x080fe20000410000 */
[-C--:B------:R-:W-:Y:S01]  /*af90*/  FMUL.FTZ R127, R127, R14.reuse ;  /* 0x0000000e7f7f7220 */ /* 0x080fe20000410000 */
[----:B------:R-:W1:Y:S01]  /*afa0*/  MUFU.EX2 R198, R198 ;  /* 0x000000c600c67308 */ /* 0x000e620000000800 */
[C---:B------:R-:W-:Y:S01]  /*afb0*/  HMMA.16816.F32.BF16 R104, R4.reuse, R26, R104 ;  /* 0x0000001a0468723c */ /* 0x040fe20000041868 */
[----:B------:R-:W4:Y:S01]  /*afc0*/  LDSM.16.MT88.4 R24, [R236+0x18800] ;  /* 0x01880000ec18783b */ /* 0x000f220000004200 */
[-C--:B------:R-:W-:Y:S01]  /*afd0*/  FMUL.FTZ R130, R130, R14.reuse ;  /* 0x0000000e82827220 */ /* 0x080fe20000410000 */
[----:B------:R-:W-:Y:S01]  /*afe0*/  FMUL.FTZ R131, R131, R14 ;  /* 0x0000000e83837220 */ /* 0x000fe20000410000 */
        /* <DEDUP_REMOVED lines=217> */
.L_x_916:
[----:B------:R-:W-:-:S12]  /*bd80*/  UIADD3 UR16, UR23, -0x1, URZ ;  /* 0xffffffff17107890 */ /* 0x000fd8000fffe03f */
.L_x_919:
        /* <DEDUP_REMOVED lines=17> */
.L_x_923:
        /* <DEDUP_REMOVED lines=28> */
.L_x_921:
        /* <DEDUP_REMOVED lines=16> */
[----:B------:R-:W-:Y:S02]  /*c160*/  ISETP.LT.AND P0, PT, RZ, UR16, PT ;  /* 0x00000010ff007c0c */ /* 0x000fe4000bf01270 */
        /* <DEDUP_REMOVED lines=314> */
.L_x_922:
        /* <DEDUP_REMOVED lines=459> */
.L_x_920:
        /* <DEDUP_REMOVED lines=272> */
.L_x_924:
        /* <DEDUP_REMOVED lines=24> */
.L_x_925:
        /* <DEDUP_REMOVED lines=122> */
.L_x_927:
[----:B------:R-:W-:Y:S05]  /*10be0*/  BSYNC B0 ;  /* 0x0000000000007941 */ /* 0x000fea0003800000 */
.L_x_926:
        /* <DEDUP_REMOVED lines=32> */
.L_x_929:
[----:B------:R-:W-:Y:S05]  /*10df0*/  BSYNC B0 ;  /* 0x0000000000007941 */ /* 0x000fea0003800000 */
.L_x_928:
        /* <DEDUP_REMOVED lines=22> */
.L_x_931:
[----:B------:R-:W-:Y:S05]  /*10f60*/  BSYNC B0 ;  /* 0x0000000000007941 */ /* 0x000fea0003800000 */
.L_x_930:
        /* <DEDUP_REMOVED lines=22> */
.L_x_933:
[----:B------:R-:W-:Y:S05]  /*110d0*/  BSYNC B0 ;  /* 0x0000000000007941 */ /* 0x000fea0003800000 */
.L_x_932:
        /* <DEDUP_REMOVED lines=21> */
.L_x_912:
        /* <DEDUP_REMOVED lines=86> */
.L_x_935:
[----:B------:R-:W-:Y:S05]  /*11790*/  BSYNC B0 ;  /* 0x0000000000007941 */ /* 0x000fea0003800000 */
.L_x_934:
        /* <DEDUP_REMOVED lines=20> */
.L_x_937:
[----:B------:R-:W-:Y:S05]  /*118e0*/  BSYNC B0 ;  /* 0x0000000000007941 */ /* 0x000fea0003800000 */
.L_x_936:
        /* <DEDUP_REMOVED lines=18> */
.L_x_939:
[----:B------:R-:W-:Y:S05]  /*11a10*/  BSYNC B0 ;  /* 0x0000000000007941 */ /* 0x000fea0003800000 */
.L_x_938:
        /* <DEDUP_REMOVED lines=18> */
.L_x_941:
[----:B------:R-:W-:Y:S05]  /*11b40*/  BSYNC B0 ;  /* 0x0000000000007941 */ /* 0x000fea0003800000 */
.L_x_940:
        /* <DEDUP_REMOVED lines=10> */
.L_x_943:
[----:B------:R-:W-:Y:S05]  /*11bf0*/  BSYNC B0 ;  /* 0x0000000000007941 */ /* 0x000fea0003800000 */
.L_x_942:
        /* <DEDUP_REMOVED lines=10> */
.L_x_945:
[----:B------:R-:W-:Y:S05]  /*11ca0*/  BSYNC B0 ;  /* 0x0000000000007941 */ /* 0x000fea0003800000 */
.L_x_944:
        /* <DEDUP_REMOVED lines=10> */
.L_x_947:
[----:B------:R-:W-:Y:S05]  /*11d50*/  BSYNC B0 ;  /* 0x0000000000007941 */ /* 0x000fea0003800000 */
.L_x_946:
        /* <DEDUP_REMOVED lines=10> */
.L_x_948:
        /* <DEDUP_REMOVED lines=16> */
.L_x_1273:


//--------------------- .text._ZN5flash16flash_fwd_kernelI23Flash_fwd_kernel_traitsILi256ELi128ELi64ELi8ELb0ELb0EN7cutlass10bfloat16_tE19Flash_kernel_traitsILi256ELi128ELi64ELi8ES3_EELb1ELb1ELb0ELb1ELb0ELb0ELb0ELb0EEEvNS_16Flash_fwd_paramsE --------------------------
	.section	.text._ZN5flash16flash_fwd_kernelI23Flash_fwd_kernel_traitsILi256ELi128ELi64ELi8ELb0ELb0EN7cutlass10bfloat16_tE19Flash_kernel_traitsILi256ELi128ELi64ELi8ES3_EELb1ELb1ELb0ELb1ELb0ELb0ELb0ELb0EEEvNS_16Flash_fwd_paramsE,"ax",@progbits
	.align	128
        .global         _ZN5flash16flash_fwd_kernelI23Flash_fwd_kernel_traitsILi256ELi128ELi64ELi8ELb0ELb0EN7cutlass10bfloat16_tE19Flash_kernel_traitsILi256ELi128ELi64ELi8ES3_EELb1ELb1ELb0ELb1ELb0ELb0ELb0ELb0EEEvNS_16Flash_fwd_paramsE
        .type           _ZN5flash16flash_fwd_kernelI23Flash_fwd_kernel_traitsILi256ELi128ELi64ELi8ELb0ELb0EN7cutlass10bfloat16_tE19Flash_kernel_traitsILi256ELi128ELi64ELi8ES3_EELb1ELb1ELb0ELb1ELb0ELb0ELb0ELb0EEEvNS_16Flash_fwd_paramsE,@function
        .size           _ZN5flash16flash_fwd_kernelI23Flash_fwd_kernel_traitsILi256ELi128ELi64ELi8ELb0ELb0EN7cutlass10bfloat16_tE19Flash_kernel_traitsILi256ELi128ELi64ELi8ES3_EELb1ELb1ELb0ELb1ELb0ELb0ELb0ELb0EEEvNS_16Flash_fwd_paramsE,(.L_x_1274 - _ZN5flash16flash_fwd_kernelI23Flash_fwd_kernel_traitsILi256ELi128ELi64ELi8ELb0ELb0EN7cutlass10bfloat16_tE19Flash_kernel_traitsILi256ELi128ELi64ELi8ES3_EELb1ELb1ELb0ELb1ELb0ELb0ELb0ELb0EEEvNS_16Flash_fwd_paramsE)
        .other          _ZN5flash16flash_fwd_kernelI23Flash_fwd_kernel_traitsILi256ELi128ELi64ELi8ELb0ELb0EN7cutlass10bfloat16_tE19Flash_kernel_traitsILi256ELi128ELi64ELi8ES3_EELb1ELb1ELb0ELb1ELb0ELb0ELb0ELb0EEEvNS_16Flash_fwd_paramsE,@"STO_CUDA_ENTRY STV_DEFAULT"
_ZN5flash16flash_fwd_kernelI23Flash_fwd_kernel_traitsILi256ELi128ELi64ELi8ELb0ELb0EN7cutlass10bfloat16_tE19Flash_kernel_traitsILi256ELi128ELi64ELi8ES3_EELb1ELb1ELb0ELb1ELb0ELb0ELb0ELb0EEEvNS_16Flash_fwd_paramsE:
.text._ZN5flash16flash_fwd_kernelI23Flash_fwd_kernel_traitsILi256ELi128ELi64ELi8ELb0ELb0EN7cutlass10bfloat16_tE19Flash_kernel_traitsILi256ELi128ELi64ELi8ES3_EELb1ELb1ELb0ELb1ELb0ELb0ELb0ELb0EEEvNS_16Flash_fwd_paramsE:
        /* <DEDUP_REMOVED lines=93> */
.L_x_949:
[----:B------:R-:W-:-:S05]  /*05d0*/  ULDC UR8, c[0x0][0x2c8] ;  /* 0x0000b20000087ab9 */ /* 0x000fca0000000800 */
.L_x_950:
        /* <DEDUP_REMOVED lines=69> */
.L_x_952:
[----:B------:R-:W-:Y:S01]  /*0a30*/  ULDC UR4, c[0x0][0x278] ;  /* 0x00009e0000047ab9 */ /* 0x000fe20000000800 */
[----:B------:R-:W2:Y:S01]  /*0a40*/  S2R R2, SR_CTAID.Z ;  /* 0x0000000000027919 */ /* 0x000ea20000002700 */
[----:B------:R-:W-:Y:S01]  /*0a50*/  IMAD.U32 R0, RZ, RZ, UR4 ;  /* 0x00000004ff007e24 */ /* 0x000fe2000f8e00ff */
[----:B------:R-:W-:Y:S01]  /*0a60*/  UMOV UR14, URZ ;  /* 0x0000003f000e7c82 */ /* 0x000fe20008000000 */
[----:B------:R-:W-:Y:S01]  /*0a70*/  UIADD3 UR16, -UR27, UR19, URZ ;  /* 0x000000131b107290 */ /* 0x000fe2000fffe13f */
[----:B------:R-:W-:Y:S02]  /*0a80*/  LEA.HI R6, R26, R111, RZ, 0x6 ;  /* 0x0000006f1a067211 */ /* 0x000fe400078f30ff */
[----:B------:R-:W-:-:S03]  /*0a90*/  IABS R0, R0 ;  /* 0x0000000000007213 */ /* 0x000fc60000000000 */
[----:B------:R-:W-:Y:S01]  /*0aa0*/  IMAD.SHL.U32 R6, R6, 0x8, RZ ;  /* 0x0000000806067824 */ /* 0x000fe200078e00ff */
        /* <DEDUP_REMOVED lines=15> */
[----:B------:R-:W-:Y:S02]  /*0ba0*/  IMAD.SHL.U32 R120, R25, 0x8, RZ ;  /* 0x0000000819787824 */ /* 0x000fe400078e00ff */
[----:B------:R-:W-:Y:S01]  /*0bb0*/  VIADD R2, R232, 0x40 ;  /* 0x00000040e8027836 */ /* 0x000fe20000000000 */
[----:B------:R-:W-:Y:S01]  /*0bc0*/  UIMAD.WIDE.U32 UR14, UR15, UR11, UR14 ;  /* 0x0000000b0f0e72a5 */ /* 0x000fe2000f8e000e */
[----:B------:R-:W-:Y:S02]  /*0bd0*/  LOP3.LUT R0, R0, 0x1c0, RZ, 0xc0, !PT ;  /* 0x000001c000007812 */ /* 0x000fe400078ec0ff */
[----:B------:R-:W-:-:S02]  /*0be0*/  SHF.R.S32.HI R121, RZ, 0x1f, R120 ;  /* 0x0000001fff797819 */ /* 0x000fc40000011478 */
[----:B------:R-:W-:Y:S02]  /*0bf0*/  ISETP.GE.AND P4, PT, R2, UR16, PT ;  /* 0x0000001002007c0c */ /* 0x000fe4000bf86270 */
[----:B------:R-:W-:Y:S01]  /*0c00*/  UMOV UR11, UR15 ;  /* 0x0000000f000b7c82 */ /* 0x000fe20008000000 */
[----:B------:R2:W-:Y:S01]  /*0c10*/  STL.64 [R1+0x20], R120 ;  /* 0x0000207801007387 */ /* 0x0005e20000100a00 */
[----:B------:R-:W-:Y:S01]  /*0c20*/  UIMAD.WIDE.U32 UR14, UR11, UR5, URZ ;  /* 0x000000050b0e72a5 */ /* 0x000fe2000f8e003f */
[----:B------:R-:W-:Y:S02]  /*0c30*/  LOP3.LUT R2, R0, 0x38, R120, 0xf8, !PT ;  /* 0x0000003800027812 */ /* 0x000fe400078ef878 */
[----:B------:R-:W-:-:S04]  /*0c40*/  SHF.R.U32.HI R0, RZ, 0x3, R0 ;  /* 0x00000003ff007819 */ /* 0x000fc80000011600 */
[----:B------:R-:W-:Y:S01]  /*0c50*/  UMOV UR21, UR15 ;  /* 0x0000000f00157c82 */ /* 0x000fe20008000000 */
[----:B------:R-:W-:Y:S01]  /*0c60*/  LOP3.LUT R5, R2, R0, RZ, 0x3c, !PT ;  /* 0x0000000002057212 */ /* 0x000fe200078e3cff */
        /* <DEDUP_REMOVED lines=20> */
[----:B--2---:R-:W-:Y:S11]  /*0db0*/  @P0 BRA `(.L_x_953) ;  /* 0x0000000000340947 */ /* 0x004ff60003800000 */
        /* <DEDUP_REMOVED lines=13> */
.L_x_953:
[----:B------:R-:W-:Y:S01]  /*0e90*/  ULDC.64 UR10, c[0x0][0x258] ;  /* 0x00009600000a7ab9 */ /* 0x000fe20000000a00 */
[C---:B------:R-:W-:Y:S01]  /*0ea0*/  IADD3 R2, P0, R120.reuse, UR20, RZ ;  /* 0x0000001478027c10 */ /* 0x040fe2000ff1e0ff */
[----:B------:R-:W2:Y:S01]  /*0eb0*/  S2UR UR4, SR_CgaCtaId ;  /* 0x00000000000479c3 */ /* 0x000ea20000008800 */
[----:B------:R-:W-:Y:S01]  /*0ec0*/  UIMAD UR15, UR5, UR10, URZ ;  /* 0x0000000a050f72a4 */ /* 0x000fe2000f8e023f */
[C---:B------:R-:W-:Y:S01]  /*0ed0*/  VIADD R118, R120.reuse, 0x40 ;  /* 0x0000004078767836 */ /* 0x040fe20000000000 */
[----:B------:R-:W-:Y:S01]  /*0ee0*/  IADD3.X R3, R121, UR12, RZ, P0, !PT ;  /* 0x0000000c79037c10 */ /* 0x000fe200087fe4ff */
[----:B------:R-:W-:Y:S01]  /*0ef0*/  IMAD.U32 R0, RZ, RZ, UR10 ;  /* 0x0000000aff007e24 */ /* 0x000fe2000f8e00ff */
[----:B------:R-:W-:Y:S01]  /*0f00*/  UIMAD UR15, UR34, UR11, UR15 ;  /* 0x0000000b220f72a4 */ /* 0x000fe2000f8e020f */
[C---:B------:R-:W-:Y:S01]  /*0f10*/  IADD3 R117, R120.reuse, 0x80, RZ ;  /* 0x0000008078757810 */ /* 0x040fe20007ffe0ff */
[----:B------:R-:W-:Y:S01]  /*0f20*/  ULDC.64 UR12, c[0x0][0x260] ;  /* 0x00009800000c7ab9 */ /* 0x000fe20000000a00 */
[----:B------:R-:W-:Y:S01]  /*0f30*/  VIADD R116, R120, 0xc0 ;  /* 0x000000c078747836 */ /* 0x000fe20000000000 */
        /* <DEDUP_REMOVED lines=16> */
[----:B--2---:R-:W-:Y:S01]  /*1040*/  ULEA UR4, UR4, UR35, 0x18 ;  /* 0x0000002304047291 */ /* 0x004fe2000f8ec03f */
[----:B------:R-:W-:Y:S01]  /*1050*/  IADD3 R13, R15, UR15, RZ ;  /* 0x0000000f0f0d7c10 */ /* 0x000fe2000fffe0ff */
[----:B------:R-:W-:Y:S01]  /*1060*/  UIMAD UR35, UR14, UR10, URZ ;  /* 0x0000000a0e2372a4 */ /* 0x000fe2000f8e023f */
[----:B------:R3:W-:Y:S01]  /*1070*/  STL [R1+0x58], R28 ;  /* 0x0000581c01007387 */ /* 0x0007e20000100800 */
[----:B------:R-:W-:Y:S01]  /*1080*/  UIMAD UR32, UR21, UR13, UR32 ;  /* 0x0000000d152072a4 */ /* 0x000fe2000f8e0220 */
[----:B------:R-:W-:Y:S01]  /*1090*/  BSSY B0, `(.L_x_954) ;  /* 0x0000034000007945 */ /* 0x000fe20003800000 */
[----:B------:R-:W-:Y:S01]  /*10a0*/  UIMAD UR35, UR21, UR11, UR35 ;  /* 0x0000000b152372a4 */ /* 0x000fe2000f8e0223 */
[----:B------:R-:W-:Y:S01]  /*10b0*/  ISETP.GE.AND P5, PT, R4, UR16, PT ;  /* 0x0000001004007c0c */ /* 0x000fe2000bfa6270 */
[----:B------:R-:W-:Y:S01]  /*10c0*/  VIADD R24, R232, 0x20 ;  /* 0x00000020e8187836 */ /* 0x000fe20000000000 */
[----:B------:R-:W-:Y:S01]  /*10d0*/  LEA R222, R5, UR4, 0x1 ;  /* 0x0000000405de7c11 */ /* 0x000fe2000f8e08ff */
[----:B------:R-:W-:-:S04]  /*10e0*/  IMAD.WIDE R10, R0, 0x80, R232 ;  /* 0x00000080000a7825 */ /* 0x000fc800078e02e8 */
        /* <DEDUP_REMOVED lines=46> */
.L_x_955:
[----:B------:R-:W-:Y:S05]  /*13d0*/  BSYNC B0 ;  /* 0x0000000000007941 */ /* 0x000fea0003800000 */
.L_x_954:
        /* <DEDUP_REMOVED lines=54> */
.L_x_957:
[----:B------:R-:W-:Y:S05]  /*1740*/  BSYNC B0 ;  /* 0x0000000000007941 */ /* 0x000fea0003800000 */
.L_x_956:
[----:B------:R-:W-:Y:S04]  /*1750*/  BSSY B0, `(.L_x_958) ;  /* 0x0000031000007945 */ /* 0x000fe80003800000 */
[----:B------:R-:W-:Y:S05]  /*1760*/  @P4 BRA `(.L_x_959) ;  /* 0x0000000000bc4947 */ /* 0x000fea0003800000 */
[----:B------:R-:W-:Y:S01]  /*1770*/  ULDC UR12, c[0x0][0x2d0] ;  /* 0x0000b400000c7ab9 */ /* 0x000fe20000000800 */
[----:B-1--4-:R-:W-:Y:S01]  /*1780*/  IADD3 R4, P0, R10, 0x40, RZ ;  /* 0x000000400a047810 */ /* 0x012fe20007f1e0ff */
        /* <DEDUP_REMOVED lines=45> */
.L_x_959:
[----:B------:R-:W-:Y:S05]  /*1a60*/  BSYNC B0 ;  /* 0x0000000000007941 */ /* 0x000fea0003800000 */
.L_x_958:
[----:B------:R-:W-:Y:S01]  /*1a70*/  IADD3.X R17, R21, UR24, R22, P6, !PT ;  /* 0x0000001815117c10 */ /* 0x000fe2000b7fe416 */
[----:B------:R-:W-:Y:S01]  /*1a80*/  USHF.L.U64.HI UR15, UR8, 0x6, UR9 ;  /* 0x00000006080f7899 */ /* 0x000fe20008010209 */
[----:B------:R-:W-:Y:S01]  /*1a90*/  BSSY B0, `(.L_x_960) ;  /* 0x0000034000007945 */ /* 0x000fe20003800000 */
[----:B------:R-:W-:Y:S01]  /*1aa0*/  USHF.L.U32 UR38, UR8, 0x6, URZ ;  /* 0x0000000608267899 */ /* 0x000fe2000800063f */
[----:B------:R-:W-:-:S05]  /*1ab0*/  IMAD.WIDE.U32 R30, R29, UR21, R16 ;  /* 0x000000151d1e7c25 */ /* 0x000fca000f8e0010 */
        /* <DEDUP_REMOVED lines=49> */
.L_x_961:
[----:B------:R-:W-:Y:S05]  /*1dd0*/  BSYNC B0 ;  /* 0x0000000000007941 */ /* 0x000fea0003800000 */
.L_x_960:
        /* <DEDUP_REMOVED lines=9> */
[----:B-12-4-:R-:W-:Y:S01]  /*1e70*/  IMAD.WIDE.U32 R2, R109, UR20, R114 ;  /* 0x000000146d027c25 */ /* 0x016fe2000f8e0072 */
        /* <DEDUP_REMOVED lines=41> */
.L_x_963:
[----:B------:R-:W-:Y:S05]  /*2110*/  BSYNC B0 ;  /* 0x0000000000007941 */ /* 0x000fea0003800000 */
.L_x_962:
        /* <DEDUP_REMOVED lines=44> */
.L_x_965:
[----:B------:R-:W-:Y:S05]  /*23e0*/  BSYNC B0 ;  /* 0x0000000000007941 */ /* 0x000fea0003800000 */
.L_x_964:
        /* <DEDUP_REMOVED lines=10> */
[----:B-12-4-:R-:W-:Y:S01]  /*2490*/  LEA.HI R4, R26, R111, RZ, 0x4 ;  /* 0x0000006f1a047211 */ /* 0x016fe200078f20ff */
[----:B------:R-:W-:Y:S01]  /*24a0*/  @UP1 UIMAD.WIDE.U32 UR44, UR33, UR10, UR44 ;  /* 0x0000000a212c12a5 */ /* 0x000fe2000f8e002c */
[----:B------:R-:W-:-:S04]  /*24b0*/  DEPBAR.LE SB0, 0x0 ;  /* 0x000080000000791a */ /* 0x000fc80000000000 */
[----:B------:R-:W-:Y:S02]  /*24c0*/  @UP1 UIMAD UR11, UR33, UR11, UR42 ;  /* 0x0000000b210b12a4 */ /* 0x000fe4000f8e022a */
[----:B------:R-:W-:Y:S02]  /*24d0*/  @UP1 ULEA UR12, UP0, UR44, UR12, 0x2 ;  /* 0x0000000c2c0c1291 */ /* 0x000fe4000f80103f */
[----:B------:R-:W-:Y:S01]  /*24e0*/  @UP1 UIADD3 UR11, UR45, UR11, URZ ;  /* 0x0000000b2d0b1290 */ /* 0x000fe2000fffe03f */
[----:B------:R-:W-:Y:S01]  /*24f0*/  SHF.R.S32.HI R110, RZ, 0x5, R27 ;  /* 0x00000005ff6e7819 */ /* 0x000fe2000001141b */
[----:B------:R-:W-:Y:S02]  /*2500*/  @UP1 ULDC UR5, c[0x0][0x2e8] ;  /* 0x0000ba0000051ab9 */ /* 0x000fe40000000800 */
[----:B------:R-:W-:Y:S01]  /*2510*/  @UP1 ULEA.HI.X UR13, UR44, UR13, UR11, 0x2, UP0 ;  /* 0x0000000d2c0d1291 */ /* 0x000fe200080f140b */
[----:B------:R-:W-:-:S05]  /*2520*/  IMAD.U32 R2, RZ, RZ, UR12 ;  /* 0x0000000cff027e24 */ /* 0x000fca000f8e00ff */
[----:B------:R-:W-:-:S05]  /*2530*/  IMAD.U32 R3, RZ, RZ, UR13 ;  /* 0x0000000dff037e24 */ /* 0x000fca000f8e00ff */
[----:B------:R1:W2:Y:S01]  /*2540*/  @P0 LDG.E R13, desc[UR30][R2.64] ;  /* 0x0000001e020d0981 */ /* 0x0002a2000c1e1900 */
[----:B------:R-:W-:Y:S01]  /*2550*/  LOP3.LUT R0, R4, 0xfffffff0, RZ, 0xc0, !PT ;  /* 0xfffffff004007812 */ /* 0x000fe200078ec0ff */
[----:B------:R-:W2:Y:S01]  /*2560*/  @P0 MUFU.RCP R11, UR5 ;  /* 0x00000005000b0d08 */ /* 0x000ea20008001000 */
[----:B------:R-:W-:Y:S01]  /*2570*/  LEA R6, R110, UR27, 0x4 ;  /* 0x0000001b6e067c11 */ /* 0x000fe2000f8e20ff */
[----:B------:R-:W-:Y:S01]  /*2580*/  USHF.L.U64.HI UR12, UR6, 0x6, UR7 ;  /* 0x00000006060c7899 */ /* 0x000fe20008010207 */
[----:B------:R-:W-:Y:S01]  /*2590*/  ISETP.GE.AND P2, PT, R232, UR14, PT ;  /* 0x0000000ee8007c0c */ /* 0x000fe2000bf46270 */
[----:B------:R-:W-:Y:S01]  /*25a0*/  IMAD.IADD R0, R111, 0x1, -R0 ;  /* 0x000000016f007824 */ /* 0x000fe200078e0a00 */
[----:B------:R-:W-:Y:S01]  /*25b0*/  BAR.SYNC.DEFER_BLOCKING 0x0 ;  /* 0x0000000000007b1d */ /* 0x000fe20000010000 */
[----:B------:R-:W-:Y:S01]  /*25c0*/  USHF.L.U32 UR13, UR6, 0x6, URZ ;  /* 0x00000006060d7899 */ /* 0x000fe2000800063f */
[----:B------:R-:W-:Y:S01]  /*25d0*/  ISETP.GE.AND P6, PT, R24, UR14, PT ;  /* 0x0000000e18007c0c */ /* 0x000fe2000bfc6270 */
[----:B------:R-:W-:Y:S01]  /*25e0*/  UIMAD UR5, UR12, UR20, URZ ;  /* 0x000000140c0572a4 */ /* 0x000fe2000f8e023f */
[----:B------:R-:W-:-:S02]  /*25f0*/  SHF.R.S32.HI R5, RZ, 0x1f, R0 ;  /* 0x0000001fff057819 */ /* 0x000fc40000011400 */
[----:B------:R-:W-:Y:S01]  /*2600*/  BSSY B0, `(.L_x_966) ;  /* 0x000005d000007945 */ /* 0x000fe20003800000 */
[----:B------:R-:W-:Y:S01]  /*2610*/  UIMAD UR41, UR41, UR13, UR5 ;  /* 0x0000000d292972a4 */ /* 0x000fe2000f8e0205 */
[----:B------:R-:W-:Y:S02]  /*2620*/  LEA.HI R10, R5, R0, RZ, 0x3 ;  /* 0x00000000050a7211 */ /* 0x000fe400078f18ff */
[----:B------:R-:W-:Y:S01]  /*2630*/  UMOV UR5, URZ ;  /* 0x0000003f00057c82 */ /* 0x000fe20008000000 */
[----:B-1----:R-:W-:Y:S02]  /*2640*/  SHF.R.S32.HI R3, RZ, 0x1f, R23 ;  /* 0x0000001fff037819 */ /* 0x002fe40000011417 */
[----:B------:R-:W-:Y:S02]  /*2650*/  SHF.R.S32.HI R2, RZ, 0x4, R4 ;  /* 0x00000004ff027819 */ /* 0x000fe40000011404 */
[----:B------:R-:W-:Y:S02]  /*2660*/  LEA.HI R3, R3, R23, RZ, 0x2 ;  /* 0x0000001703037211 */ /* 0x000fe400078f10ff */
[----:B------:R-:W-:Y:S01]  /*2670*/  LEA.HI R4, R4, R2, RZ, 0x1 ;  /* 0x0000000204047211 */ /* 0x000fe200078f08ff */
[----:B------:R1:W-:Y:S01]  /*2680*/  @P2 STS.128 [R222+0x18000], RZ ;  /* 0x018000ffde002388 */ /* 0x0003e20000000c00 */
[----:B------:R-:W-:-:S02]  /*2690*/  SHF.R.S32.HI R5, RZ, 0x2, R3 ;  /* 0x00000002ff057819 */ /* 0x000fc40000011403 */
[----:B------:R-:W-:Y:S01]  /*26a0*/  LOP3.LUT R3, R4, 0xfffffffe, RZ, 0xc0, !PT ;  /* 0xfffffffe04037812 */ /* 0x000fe200078ec0ff */
[----:B------:R1:W-:Y:S01]  /*26b0*/  @P2 STS.128 [R222+0x1a000], RZ ;  /* 0x01a000ffde002388 */ /* 0x0003e20000000c00 */
[----:B------:R-:W-:Y:S02]  /*26c0*/  LOP3.LUT R4, R10, 0xfffffff8, RZ, 0xc0, !PT ;  /* 0xfffffff80a047812 */ /* 0x000fe400078ec0ff */
[----:B------:R-:W-:Y:S01]  /*26d0*/  IADD3 R12, R6, 0x1, R5 ;  /* 0x00000001060c7810 */ /* 0x000fe20007ffe005 */
[----:B------:R-:W-:Y:S01]  /*26e0*/  IMAD.IADD R9, R2, 0x1, -R3 ;  /* 0x0000000102097824 */ /* 0x000fe200078e0a03 */
[----:B------:R1:W-:Y:S01]  /*26f0*/  @P2 STS.128 [R222+0x1c000], RZ ;  /* 0x01c000ffde002388 */ /* 0x0003e20000000c00 */
[----:B------:R-:W-:Y:S02]  /*2700*/  IMAD.SHL.U32 R2, R25, 0x40, RZ ;  /* 0x0000004019027824 */ /* 0x000fe400078e00ff */
[----:B------:R-:W-:Y:S01]  /*2710*/  IMAD.IADD R40, R0, 0x1, -R4 ;  /* 0x0000000100287824 */ /* 0x000fe200078e0a04 */
[----:B------:R1:W-:Y:S01]  /*2720*/  @P2 STS.128 [R222+0x1e000], RZ ;  /* 0x01e000ffde002388 */ /* 0x0003e20000000c00 */
[----:B------:R-:W-:Y:S01]  /*2730*/  IMAD R4, R233, UR6, RZ ;  /* 0x00000006e9047c24 */ /* 0x000fe2000f8e02ff */
[----:B------:R-:W-:Y:S01]  /*2740*/  LOP3.LUT R0, R2, 0x1c0, RZ, 0xc0, !PT ;  /* 0x000001c002007812 */ /* 0x000fe200078ec0ff */
[----:B------:R-:W-:-:S04]  /*2750*/  IMAD.WIDE.U32 R2, R232, UR6, R120 ;  /* 0x00000006e8027c25 */ /* 0x000fc8000f8e0078 */
[----:B------:R-:W-:Y:S01]  /*2760*/  IMAD R7, R232, UR7, R4 ;  /* 0x00000007e8077c24 */ /* 0x000fe2000f8e0204 */
[----:B------:R-:W-:Y:S01]  /*2770*/  IADD3 R2, P1, R2, UR28, RZ ;  /* 0x0000001c02027c10 */ /* 0x000fe2000ff3e0ff */
[----:B------:R-:W-:Y:S02]  /*2780*/  IMAD.SHL.U32 R5, R232, 0x8, RZ ;  /* 0x00000008e8057824 */ /* 0x000fe400078e00ff */
[----:B------:R-:W-:Y:S01]  /*2790*/  IMAD.SHL.U32 R4, R40, 0x40, RZ ;  /* 0x0000004028047824 */ /* 0x000fe200078e00ff */
[----:B------:R-:W-:Y:S01]  /*27a0*/  IADD3.X R3, R3, UR25, R7, P1, !PT ;  /* 0x0000001903037c10 */ /* 0x000fe20008ffe407 */
[----:B------:R-:W-:Y:S01]  /*27b0*/  IMAD.SHL.U32 R8, R9, 0x8, RZ ;  /* 0x0000000809087824 */ /* 0x000fe200078e00ff */
[----:B------:R-:W-:Y:S02]  /*27c0*/  LOP3.LUT R6, R0, 0x8, R5, 0xf8, !PT ;  /* 0x0000000800067812 */ /* 0x000fe400078ef805 */
[----:B------:R-:W-:Y:S01]  /*27d0*/  SHF.R.U32.HI R5, RZ, 0x3, R0 ;  /* 0x00000003ff057819 */ /* 0x000fe20000011600 */
[----:B------:R-:W-:Y:S01]  /*27e0*/  IMAD.WIDE.U32 R16, R28, UR21, R2 ;  /* 0x000000151c107c25 */ /* 0x000fe2000f8e0002 */
[----:B------:R-:W-:-:S02]  /*27f0*/  LOP3.LUT R4, R4, 0x1c0, RZ, 0xc0, !PT ;  /* 0x000001c004047812 */ /* 0x000fc400078ec0ff */
[----:B------:R-:W-:Y:S01]  /*2800*/  LOP3.LUT R5, R6, R5, RZ, 0x3c, !PT ;  /* 0x0000000506057212 */ /* 0x000fe200078e3cff */
[----:B------:R-:W-:Y:S01]  /*2810*/  VIADD R15, R17, UR35 ;  /* 0x00000023110f7c36 */ /* 0x000fe20008000000 */
[----:B------:R1:W-:Y:S01]  /*2820*/  STL.64 [R1+0x48], R16 ;  /* 0x0000481001007387 */ /* 0x0003e20000100a00 */
[----:B------:R-:W-:Y:S01]  /*2830*/  IMAD.MOV.U32 R14, RZ, RZ, R16 ;  /* 0x000000ffff0e7224 */ /* 0x000fe200078e0010 */
[----:B------:R-:W-:Y:S01]  /*2840*/  LOP3.LUT R6, R4, 0x8, R8, 0xf8, !PT ;  /* 0x0000000804067812 */ /* 0x000fe200078ef808 */
[----:B------:R-:W-:Y:S01]  /*2850*/  IMAD.U32 R0, RZ, RZ, UR29 ;  /* 0x0000001dff007e24 */ /* 0x000fe2000f8e00ff */
[----:B------:R-:W-:Y:S01]  /*2860*/  SHF.R.U32.HI R4, RZ, 0x3, R4 ;  /* 0x00000003ff047819 */ /* 0x000fe20000011604 */
[----:B------:R-:W-:Y:S01]  /*2870*/  IMAD.SHL.U32 R2, R10, 0x40, RZ ;  /* 0x000000400a027824 */ /* 0x000fe200078e00ff */
[----:B------:R1:W-:Y:S02]  /*2880*/  STL.64 [R1+0x40], R14 ;  /* 0x0000400e01007387 */ /* 0x0003e40000100a00 */
[----:B------:R-:W-:Y:S01]  /*2890*/  IADD3 R8, R0, -UR19, R12 ;  /* 0x8000001300087c10 */ /* 0x000fe2000fffe00c */
[----:B------:R-:W-:Y:S01]  /*28a0*/  IMAD R0, R9, 0x200, R5 ;  /* 0x0000020009007824 */ /* 0x000fe200078e0205 */
[----:B------:R-:W-:Y:S01]  /*28b0*/  LOP3.LUT R5, R6, R4, RZ, 0x3c, !PT ;  /* 0x0000000406057212 */ /* 0x000fe200078e3cff */
[----:B------:R-:W-:-:S02]  /*28c0*/  IMAD.U32 R6, RZ, RZ, UR20 ;  /* 0x00000014ff067e24 */ /* 0x000fc4000f8e00ff */
[----:B------:R-:W-:Y:S01]  /*28d0*/  VIADD R108, R8, UR23 ;  /* 0x00000017086c7c36 */ /* 0x000fe20008000000 */
[----:B------:R-:W-:Y:S01]  /*28e0*/  LOP3.LUT R5, R5, 0xfffffe00, R2, 0xf8, !PT ;  /* 0xfffffe0005057812 */ /* 0x000fe200078ef802 */
[----:B------:R-:W-:-:S04]  /*28f0*/  IMAD.WIDE.U32 R6, R6, UR13, R14 ;  /* 0x0000000d06067c25 */ /* 0x000fc8000f8e000e */
[----:B------:R-:W-:Y:S02]  /*2900*/  IMAD R2, R110, 0x400, R5 ;  /* 0x000004006e027824 */ /* 0x000fe400078e0205 */
[----:B------:R-:W-:-:S03]  /*2910*/  VIADD R4, R7, UR41 ;  /* 0x0000002907047c36 */ /* 0x000fc60008000000 */
[----:B------:R-:W-:Y:S01]  /*2920*/  LEA R202, R2, UR4, 0x1 ;  /* 0x0000000402ca7c11 */ /* 0x000fe2000f8e08ff */
        /* <DEDUP_REMOVED lines=42> */
.L_x_967:
[----:B------:R-:W-:Y:S05]  /*2bd0*/  BSYNC B0 ;  /* 0x0000000000007941 */ /* 0x000fea0003800000 */
.L_x_966:
        /* <DEDUP_REMOVED lines=49> */
.L_x_969:
[----:B------:R-:W-:Y:S05]  /*2ef0*/  BSYNC B0 ;  /* 0x0000000000007941 */ /* 0x000fea0003800000 */
.L_x_968:
        /* <DEDUP_REMOVED lines=12> */
[----:B---3--:R-:W3:Y:S01]  /*2fc0*/  LDSM.16.M88.4 R28, [R151+0x11000] ;  /* 0x01100000971c783b */ /* 0x008ee20000000200 */
[----:B------:R-:W-:Y:S01]  /*2fd0*/  IMAD R203, R4, 0x2, R202 ;  /* 0x0000000204cb7824 */ /* 0x000fe200078e02ca */
[----:B------:R-:W-:Y:S01]  /*2fe0*/  UIADD3 UR33, UR37, 0x646e171e, URZ ;  /* 0x646e171e25217890 */ /* 0x000fe2000fffe03f */
[----:B------:R-:W-:Y:S01]  /*2ff0*/  @P1 VIADD R206, R0, 0xffffffe0 ;  /* 0xffffffe000ce1836 */ /* 0x000fe20000000000 */
[----:B------:R-:W5:Y:S01]  /*3000*/  LDSM.16.M88.4 R36, [R151+0x11800] ;  /* 0x011800009724783b */ /* 0x000f620000000200 */
        /* <DEDUP_REMOVED lines=13> */
[----:B------:R-:W-:Y:S01]  /*30e0*/  UMOV UR41, UR20 ;  /* 0x0000001400297c82 */ /* 0x000fe20008000000 */
[----:B------:R-:W-:Y:S01]  /*30f0*/  IMAD.U32 R2, RZ, RZ, UR20 ;  /* 0x00000014ff027e24 */ /* 0x000fe2000f8e00ff */
[----:B------:R-:W4:Y:S01]  /*3100*/  LDSM.16.M88.4 R72, [R206+0x1000] ;  /* 0x00100000ce48783b */ /* 0x000f220000000200 */
[----:B------:R-:W-:-:S02]  /*3110*/  VIADD R221, R206, 0x800 ;  /* 0x00000800cedd7836 */ /* 0x000fc40000000000 */
[----:B------:R-:W-:Y:S01]  /*3120*/  IMAD R2, R2, 0x40, R3 ;  /* 0x0000004002027824 */ /* 0x000fe200078e0203 */
[----:B------:R-:W4:Y:S01]  /*3130*/  LDSM.16.M88.4 R76, [R206+0x1800] ;  /* 0x00180000ce4c783b */ /* 0x000f220000000200 */
[----:B------:R-:W-:Y:S02]  /*3140*/  IMAD.U32 R3, RZ, RZ, UR29 ;  /* 0x0000001dff037e24 */ /* 0x000fe4000f8e00ff */
[----:B------:R-:W-:Y:S01]  /*3150*/  VIADD R7, R2, 0x9 ;  /* 0x0000000902077836 */ /* 0x000fe20000000000 */
[----:B------:R-:W-:Y:S01]  /*3160*/  LDSM.16.M88.4 R80, [R201+0x10000] ;  /* 0x01000000c950783b */ /* 0x000fe20000000200 */
[C---:B------:R-:W-:Y:S02]  /*3170*/  VIADD R220, R206.reuse, 0x1000 ;  /* 0x00001000cedc7836 */ /* 0x040fe40000000000 */
[C---:B------:R-:W-:Y:S01]  /*3180*/  VIADD R219, R206.reuse, 0x1800 ;  /* 0x00001800cedb7836 */ /* 0x040fe20000000000 */
[----:B-1----:R-:W-:Y:S01]  /*3190*/  HMMA.16816.F32.BF16 R24, R8, R16, RZ ;  /* 0x000000100818723c */ /* 0x002fe200000418ff */
[----:B------:R-:W-:Y:S01]  /*31a0*/  LDSM.16.M88.4 R92, [R201+0x10800] ;  /* 0x01080000c95c783b */ /* 0x000fe20000000200 */
[----:B------:R-:W-:-:S02]  /*31b0*/  VIADD R218, R206, 0x2000 ;  /* 0x00002000ceda7836 */ /* 0x000fc40000000000 */
[C---:B------:R-:W-:Y:S01]  /*31c0*/  VIADD R217, R206.reuse, 0x2800 ;  /* 0x00002800ced97836 */ /* 0x040fe20000000000 */
[----:B------:R-:W-:Y:S01]  /*31d0*/  LDSM.16.M88.4 R100, [R201+0x11000] ;  /* 0x01100000c964783b */ /* 0x000fe20000000200 */
[C---:B------:R-:W-:Y:S01]  /*31e0*/  HMMA.16816.F32.BF16 R32, R8.reuse, R18, RZ ;  /* 0x000000120820723c */ /* 0x040fe200000418ff */
        /* <DEDUP_REMOVED lines=12> */
[----:B---3--:R-:W-:Y:S01]  /*32b0*/  HMMA.16816.F32.BF16 R56, R8, R28, RZ ;  /* 0x0000001c0838723c */ /* 0x008fe200000418ff */
[----:B------:R-:W-:Y:S01]  /*32c0*/  LDSM.16.M88.4 R104, [R200+0x1000] ;  /* 0x00100000c868783b */ /* 0x000fe20000000200 */
[----:B------:R-:W-:-:S02]  /*32d0*/  VIADD R210, R206, 0x6000 ;  /* 0x00006000ced27836 */ /* 0x000fc40000000000 */
[C---:B------:R-:W-:Y:S01]  /*32e0*/  VIADD R209, R206.reuse, 0x6800 ;  /* 0x00006800ced17836 */ /* 0x040fe20000000000 */
[----:B------:R-:W0:Y:S01]  /*32f0*/  LDGDEPBAR ;  /* 0x00000000000079af */ /* 0x000e220000000000 */
[----:B------:R-:W-:Y:S01]  /*3300*/  HMMA.16816.F32.BF16 R64, R8, R30, RZ ;  /* 0x0000001e0840723c */ /* 0x000fe200000418ff */
[C---:B------:R-:W-:Y:S02]  /*3310*/  VIADD R208, R206.reuse, 0x7000 ;  /* 0x00007000ced07836 */ /* 0x040fe40000000000 */
[----:B------:R-:W-:-:S03]  /*3320*/  VIADD R207, R206, 0x7800 ;  /* 0x00007800cecf7836 */ /* 0x000fc60000000000 */
[C---:B-----5:R-:W-:Y:S06]  /*3330*/  HMMA.16816.F32.BF16 R68, R8.reuse, R36, RZ ;  /* 0x000000240844723c */ /* 0x060fec00000418ff */
[----:B------:R-:W-:Y:S01]  /*3340*/  HMMA.16816.F32.BF16 R52, R8, R38, RZ ;  /* 0x000000260834723c */ /* 0x000fe200000418ff */
[----:B------:R-:W3:Y:S05]  /*3350*/  LDSM.16.M88.4 R8, [R204] ;  /* 0x00000000cc08783b */ /* 0x000eea0000000200 */
[C---:B----4-:R-:W-:Y:S06]  /*3360*/  HMMA.16816.F32.BF16 R20, R12.reuse, R44, R24 ;  /* 0x0000002c0c14723c */ /* 0x050fec0000041818 */
        /* <DEDUP_REMOVED lines=172> */
[----:B------:R-:W-:Y:S01]  /*3e30*/  HMMA.16816.F32.BF16 R8, R8, R62, R44 ;  /* 0x0000003e0808723c */ /* 0x000fe2000004182c */
[----:B------:R-:W-:-:S02]  /*3e40*/  IMAD R52, R6, 0x8, R110 ;  /* 0x0000000806347824 */ /* 0x000fc400078e026e */
[----:B------:R-:W-:-:S03]  /*3e50*/  VIADD R6, R2, 0x1 ;  /* 0x0000000102067836 */ /* 0x000fc60000000000 */
[C---:B-1----:R-:W-:Y:S01]  /*3e60*/  HMMA.16816.F32.BF16 R48, R16.reuse, R64, R40 ;  /* 0x000000401030723c */ /* 0x042fe20000041828 */
[----:B------:R1:W-:Y:S05]  /*3e70*/  STL [R1+0x38], R52 ;  /* 0x0000383401007387 */ /* 0x0003ea0000100800 */
[C---:B------:R-:W-:Y:S06]  /*3e80*/  HMMA.16816.F32.BF16 R36, R16.reuse, R66, R36 ;  /* 0x000000421024723c */ /* 0x040fec0000041824 */
[C---:B---3--:R-:W-:Y:S06]  /*3e90*/  HMMA.16816.F32.BF16 R32, R16.reuse, R72, R32 ;  /* 0x000000481020723c */ /* 0x048fec0000041820 */
[C---:B----4-:R-:W-:Y:S06]  /*3ea0*/  HMMA.16816.F32.BF16 R40, R16.reuse, R80, R12 ;  /* 0x000000501028723c */ /* 0x050fec000004180c */
[C---:B------:R-:W-:Y:S01]  /*3eb0*/  HMMA.16816.F32.BF16 R44, R16.reuse, R56, R28 ;  /* 0x00000038102c723c */ /* 0x040fe2000004181c */
[C---:B------:R-:W-:Y:S01]  /*3ec0*/  VIMNMX R14, R108.reuse, UR29, PT ;  /* 0x0000001d6c0e7c48 */ /* 0x040fe2000bfe0100 */
[----:B------:R-:W-:Y:S01]  /*3ed0*/  UIADD3 UR29, UR36, -0x4ab325aa, URZ ;  /* 0xb54cda56241d7890 */ /* 0x000fe2000fffe03f */
[----:B------:R-:W-:Y:S01]  /*3ee0*/  VIADDMNMX R13, R108, 0x8, R3, PT ;  /* 0x000000086c0d7846 */ /* 0x000fe20003800103 */
[----:B------:R-:W-:Y:S01]  /*3ef0*/  VIADD R3, R2, 0x8 ;  /* 0x0000000802037836 */ /* 0x000fe20000000000 */
[C---:B------:R-:W-:Y:S01]  /*3f00*/  ISETP.GE.AND P6, PT, R6.reuse, R14, PT ;  /* 0x0000000e0600720c */ /* 0x040fe20003fc6270 */
[----:B------:R-:W-:Y:S01]  /*3f10*/  HMMA.16816.F32.BF16 R28, R16, R58, R8 ;  /* 0x0000003a101c723c */ /* 0x000fe20000041808 */
[----:B------:R-:W-:Y:S01]  /*3f20*/  BAR.SYNC.DEFER_BLOCKING 0x0 ;  /* 0x0000000000007b1d */ /* 0x000fe20000010000 */
[----:B------:R-:W-:-:S02]  /*3f30*/  ISETP.GE.AND P3, PT, R6, R13, PT ;  /* 0x0000000d0600720c */ /* 0x000fc40003f66270 */
[----:B------:R-:W-:Y:S02]  /*3f40*/  I2FP.F32.S32 R6, R6 ;  /* 0x0000000600067245 */ /* 0x000fe40000201400 */
[CC--:B------:R-:W-:Y:S01]  /*3f50*/  ISETP.GE.AND P4, PT, R3.reuse, R14.reuse, PT ;  /* 0x0000000e0300720c */ /* 0x0c0fe20003f86270 */
[C---:B------:R-:W-:Y:S01]  /*3f60*/  HMMA.16816.F32.BF16 R20, R16.reuse, R74, R20 ;  /* 0x0000004a1014723c */ /* 0x040fe20000041814 */
[----:B------:R-:W-:Y:S01]  /*3f70*/  ISETP.GE.AND P1, PT, R3, R13, PT ;  /* 0x0000000d0300720c */ /* 0x000fe20003f26270 */
[C---:B------:R-:W-:Y:S01]  /*3f80*/  FFMA.FTZ R10, R6.reuse, UR5, R49 ;  /* 0x00000005060a7c23 */ /* 0x040fe20008010031 */
[----:B------:R-:W-:Y:S01]  /*3f90*/  I2FP.F32.S32 R3, R3 ;  /* 0x0000000300037245 */ /* 0x000fe20000201400 */
[----:B------:R-:W-:Y:S01]  /*3fa0*/  FFMA.FTZ R8, R6, UR5, R51 ;  /* 0x0000000506087c23 */ /* 0x000fe20008010033 */
[C---:B------:R-:W-:Y:S01]  /*3fb0*/  VIADD R6, R2.reuse, 0x10 ;  /* 0x0000001002067836 */ /* 0x040fe20000000000 */
[----:B------:R-:W-:Y:S01]  /*3fc0*/  ISETP.GE.AND P0, PT, R7, R14, PT ;  /* 0x0000000e0700720c */ /* 0x000fe20003f06270 */
[----:B------:R-:W-:Y:S01]  /*3fd0*/  HMMA.16816.F32.BF16 R24, R16, R82, R24 ;  /* 0x000000521018723c */ /* 0x000fe20000041818 */
[C---:B------:R-:W-:Y:S01]  /*3fe0*/  FFMA.FTZ R9, R3.reuse, UR5, R36 ;  /* 0x0000000503097c23 */ /* 0x040fe20008010024 */
[----:B------:R-:W-:Y:S01]  /*3ff0*/  FFMA.FTZ R15, R3, UR5, R38 ;  /* 0x00000005030f7c23 */ /* 0x000fe20008010026 */
[----:B------:R-:W-:Y:S01]  /*4000*/  VIADD R3, R2, 0x11 ;  /* 0x0000001102037836 */ /* 0x000fe20000000000 */
[----:B------:R-:W-:-:S02]  /*4010*/  FSEL R36, R10, -INF , !P6 ;  /* 0xff8000000a247808 */ /* 0x000fc40007000000 */
[-C--:B------:R-:W-:Y:S02]  /*4020*/  ISETP.GE.AND P5, PT, R7, R13.reuse, PT ;  /* 0x0000000d0700720c */ /* 0x080fe40003fa6270 */
[C---:B------:R-:W-:Y:S02]  /*4030*/  ISETP.GE.AND P2, PT, R6.reuse, R14, PT ;  /* 0x0000000e0600720c */ /* 0x040fe40003f46270 */
        /* <DEDUP_REMOVED lines=14> */
[C---:B------:R-:W-:Y:S01]  /*4120*/  VIADD R6, R2.reuse, 0x19 ;  /* 0x0000001902067836 */ /* 0x040fe20000000000 */
        /* <DEDUP_REMOVED lines=54> */
[----:B------:R-:W-:Y:S02]  /*4490*/  I2FP.F32.S32 R6, R6 ;  /* 0x0000000600067245 */ /* 0x000fe40000201400 */
[----:B------:R-:W-:-:S02]  /*44a0*/  FSEL R235, R16, -INF , !P3 ;  /* 0xff80000010eb7808 */ /* 0x000fc40005800000 */
[----:B------:R-:W-:Y:S02]  /*44b0*/  FSEL R166, R12, -INF , !P4 ;  /* 0xff8000000ca67808 */ /* 0x000fe40006000000 */
[C---:B------:R-:W-:Y:S01]  /*44c0*/  ISETP.GE.AND P3, PT, R7.reuse, R14, PT ;  /* 0x0000000e0700720c */ /* 0x040fe20003f66270 */
[----:B------:R-:W2:Y:S01]  /*44d0*/  LDC.U8 R12, c[0x0][0x388] ;  /* 0x0000e200ff0c7b82 */ /* 0x000ea20000000000 */
[----:B------:R-:W-:Y:S02]  /*44e0*/  ISETP.GE.AND P4, PT, R7, R13, PT ;  /* 0x0000000d0700720c */ /* 0x000fe40003f86270 */
[----:B------:R-:W-:Y:S01]  /*44f0*/  FSEL R228, R8, -INF , !P5 ;  /* 0xff80000008e47808 */ /* 0x000fe20006800000 */
[----:B------:R-:W-:Y:S01]  /*4500*/  FFMA.FTZ R8, R6, UR5, R45 ;  /* 0x0000000506087c23 */ /* 0x000fe2000801002d */
[----:B------:R-:W-:Y:S01]  /*4510*/  FSEL R234, R10, -INF , !P2 ;  /* 0xff8000000aea7808 */ /* 0x000fe20005000000 */
[----:B------:R-:W-:Y:S01]  /*4520*/  FFMA.FTZ R6, R6, UR5, R47 ;  /* 0x0000000506067c23 */ /* 0x000fe2000801002f */
        /* <DEDUP_REMOVED lines=21> */
[----:B--2---:R-:W-:Y:S01]  /*4680*/  PRMT R188, R12, 0x7054, R12 ;  /* 0x000070540cbc7816 */ /* 0x004fe2000000000c */
        /* <DEDUP_REMOVED lines=8> */
[----:B------:R-:W-:Y:S02]  /*4710*/  FSEL R225, R7, -INF , !P4 ;  /* 0xff80000007e17808 */ /* 0x000fe40006000000 */
[----:B------:R-:W-:Y:S01]  /*4720*/  FSEL R186, R3, -INF , !P1 ;  /* 0xff80000003ba7808 */ /* 0x000fe20004800000 */
[----:B-1----:R-:W-:Y:S06]  /*4730*/  @!P0 BRA `(.L_x_970) ;  /* 0x0000000400448947 */ /* 0x002fec0003800000 */
        /* <DEDUP_REMOVED lines=79> */
.L_x_972:
[----:B------:R-:W-:Y:S05]  /*4c30*/  BSYNC B0 ;  /* 0x0000000000007941 */ /* 0x000fea0003800000 */
.L_x_971:
[----:B------:R-:W0:Y:S02]  /*4c40*/  LDGDEPBAR ;  /* 0x00000000000079af */ /* 0x000e240000000000 */
.L_x_970:
[----:B------:R-:W-:Y:S01]  /*4c50*/  FMNMX.FTZ R2, R15, R36, !PT ;  /* 0x000000240f027209 */ /* 0x000fe20007810000 */
[----:B------:R-:W-:Y:S01]  /*4c60*/  STL [R1+0x84], R207 ;  /* 0x000084cf01007387 */ /* 0x000fe20000100800 */
[----:B-12---:R-:W-:Y:S01]  /*4c70*/  LOP3.LUT R6, R112, UR36, RZ, 0x3c, !PT ;  /* 0x0000002470067c12 */ /* 0x006fe2000f8e3cff */
[----:B------:R-:W-:Y:S01]  /*4c80*/  IMAD.WIDE.U32 R190, R52, -0x326172a9, RZ ;  /* 0xcd9e8d5734be7825 */ /* 0x000fe200078e00ff */
[----:B------:R-:W-:Y:S01]  /*4c90*/  FMNMX.FTZ R2, R38, R2, !PT ;  /* 0x0000000226027209 */ /* 0x000fe20007810000 */
[----:B------:R-:W-:Y:S01]  /*4ca0*/  STL [R1+0x80], R206 ;  /* 0x000080ce01007387 */ /* 0x000fe20000100800 */
[----:B------:R-:W-:Y:S01]  /*4cb0*/  USHF.L.U32 UR45, UR41, 0x1, URZ ;  /* 0x00000001292d7899 */ /* 0x000fe2000800063f */
[----:B------:R-:W-:Y:S01]  /*4cc0*/  IMAD.WIDE.U32 R164, R113, -0x2daee0ad, RZ ;  /* 0xd2511f5371a47825 */ /* 0x000fe200078e00ff */
[----:B------:R-:W-:Y:S01]  /*4cd0*/  FMNMX.FTZ R2, R32, R2, !PT ;  /* 0x0000000220027209 */ /* 0x000fe20007810000 */
[----:B------:R-:W-:Y:S01]  /*4ce0*/  STL [R1+0x7c], R205 ;  /* 0x00007ccd01007387 */ /* 0x000fe20000100800 */
[----:B------:R-:W-:Y:S01]  /*4cf0*/  UIADD3 UR10, UR37, -0x4498517b, URZ ;  /* 0xbb67ae85250a7890 */ /* 0x000fe2000fffe03f */
[----:B------:R-:W-:Y:S01]  /*4d00*/  LEA R196, R5, UR4, 0x1 ;  /* 0x0000000405c47c11 */ /* 0x000fe2000f8e08ff */
[----:B------:R-:W-:Y:S01]  /*4d10*/  UIADD3 UR11, UR36, -0x61c88647, URZ ;  /* 0x9e3779b9240b7890 */ /* 0x000fe2000fffe03f */
[----:B------:R-:W-:Y:S01]  /*4d20*/  FMNMX.FTZ R2, R66, R2, !PT ;  /* 0x0000000242027209 */ /* 0x000fe20007810000 */
[----:B------:R-:W-:Y:S01]  /*4d30*/  STL [R1+0x78], R204 ;  /* 0x000078cc01007387 */ /* 0x000fe20000100800 */
[----:B------:R-:W-:Y:S01]  /*4d40*/  UIADD3 UR44, UR37, 0x76cf5d0a, URZ ;  /* 0x76cf5d0a252c7890 */ /* 0x000fe2000fffe03f */
[----:B------:R-:W-:Y:S01]  /*4d50*/  IMAD R197, R4, 0x2, R196 ;  /* 0x0000000204c57824 */ /* 0x000fe200078e02c4 */
[----:B------:R-:W-:Y:S01]  /*4d60*/  FMNMX.FTZ R2, R67, R2, !PT ;  /* 0x0000000243027209 */ /* 0x000fe20007810000 */
[----:B------:R-:W-:Y:S01]  /*4d70*/  STL [R1+0x74], R203 ;  /* 0x000074cb01007387 */ /* 0x000fe20000100800 */
[----:B------:R-:W-:Y:S01]  /*4d80*/  UIADD3 UR42, UR37, 0x32370b8f, URZ ;  /* 0x32370b8f252a7890 */ /* 0x000fe2000fffe03f */
[----:B------:R-:W-:Y:S01]  /*4d90*/  LEA R199, R0, R196, 0x1 ;  /* 0x000000c400c77211 */ /* 0x000fe200078e08ff */
[----:B------:R-:W-:Y:S01]  /*4da0*/  ULDC UR34, c[0x0][0x2ec] ;  /* 0x0000bb0000227ab9 */ /* 0x000fe20000000800 */
[----:B------:R-:W-:Y:S01]  /*4db0*/  FMNMX.FTZ R2, R136, R2, !PT ;  /* 0x0000000288027209 */ /* 0x000fe20007810000 */
[----:B------:R-:W-:Y:S01]  /*4dc0*/  STL [R1+0x70], R202 ;  /* 0x000070ca01007387 */ /* 0x000fe20000100800 */
[----:B------:R-:W-:Y:S01]  /*4dd0*/  UIADD3 UR38, UR36, 0x78dde6e4, URZ ;  /* 0x78dde6e424267890 */ /* 0x000fe2000fffe03f */
[----:B------:R-:W-:Y:S01]  /*4de0*/  IMAD R198, R0, 0x2, R197 ;  /* 0x0000000200c67824 */ /* 0x000fe200078e02c5 */
[----:B------:R-:W-:Y:S01]  /*4df0*/  FMNMX.FTZ R2, R137, R2, !PT ;  /* 0x0000000289027209 */ /* 0x000fe20007810000 */
[----:B------:R-:W-:Y:S01]  /*4e00*/  STL [R1+0x6c], R201 ;  /* 0x00006cc901007387 */ /* 0x000fe20000100800 */
[----:B------:R-:W-:-:S02]  /*4e10*/  UIADD3 UR43, UR36, -0x255992d5, URZ ;  /* 0xdaa66d2b242b7890 */ /* 0x000fc4000fffe03f */
[----:B------:R-:W-:Y:S01]  /*4e20*/  FMNMX.FTZ R3, R223, R2, !PT ;  /* 0x00000002df037209 */ /* 0x000fe20007810000 */
[----:B------:R-:W-:Y:S01]  /*4e30*/  STL [R1+0x68], R200 ;  /* 0x000068c801007387 */ /* 0x000fe20000100800 */
[----:B------:R-:W-:Y:S01]  /*4e40*/  FMNMX.FTZ R2, R26, R49, !PT ;  /* 0x000000311a027209 */ /* 0x000fe20007810000 */
[----:B------:R-:W-:Y:S01]  /*4e50*/  UIADD3 UR15, UR37, -0x56f99767, URZ ;  /* 0xa9066899250f7890 */ /* 0x000fe2000fffe03f */
[----:B------:R-:W-:Y:S01]  /*4e60*/  FMNMX.FTZ R3, R166, R3, !PT ;  /* 0x00000003a6037209 */ /* 0x000fe20007810000 */
[----:B------:R-:W-:Y:S01]  /*4e70*/  STL [R1+0x64], R151 ;  /* 0x0000649701007387 */ /* 0x000fe20000100800 */
[----:B------:R-:W-:Y:S01]  /*4e80*/  FMNMX.FTZ R2, R33, R2, !PT ;  /* 0x0000000221027209 */ /* 0x000fe20007810000 */
[----:B------:R-:W-:Y:S01]  /*4e90*/  UIADD3 UR20, UR37, -0x126145ec, URZ ;  /* 0xed9eba1425147890 */ /* 0x000fe2000fffe03f */
[----:B------:R-:W-:Y:S01]  /*4ea0*/  FMNMX.FTZ R148, R167, R3, !PT ;  /* 0x00000003a7947209 */ /* 0x000fe20007810000 */
[----:B------:R-:W-:Y:S01]  /*4eb0*/  STL [R1+0x60], R14 ;  /* 0x0000600e01007387 */ /* 0x000fe20000100800 */
[----:B------:R-:W-:Y:S01]  /*4ec0*/  FMNMX.FTZ R2, R34, R2, !PT ;  /* 0x0000000222027209 */ /* 0x000fe20007810000 */
[----:B------:R-:W-:Y:S01]  /*4ed0*/  UIADD3 UR27, UR36, 0x1715609d, URZ ;  /* 0x1715609d241b7890 */ /* 0x000fe2000fffe03f */
[----:B------:R-:W-:Y:S01]  /*4ee0*/  FMNMX.FTZ R148, R234, R148, !PT ;  /* 0x00000094ea947209 */ /* 0x000fe20007810000 */
[----:B------:R-:W-:Y:S01]  /*4ef0*/  STL [R1+0x5c], R13 ;  /* 0x00005c0d01007387 */ /* 0x000fe20000100800 */
[----:B------:R-:W-:-:S02]  /*4f00*/  FMNMX.FTZ R2, R149, R2, !PT ;  /* 0x0000000295027209 */ /* 0x000fc40007810000 */
[----:B------:R-:W-:Y:S01]  /*4f10*/  FMNMX.FTZ R148, R246, R148, !PT ;  /* 0x00000094f6947209 */ /* 0x000fe20007810000 */
[----:B------:R1:W-:Y:S01]  /*4f20*/  STL [R1+0x3c], R6 ;  /* 0x00003c0601007387 */ /* 0x0003e20000100800 */
        /* <DEDUP_REMOVED lines=9> */
[----:B------:R-:W-:-:S03]  /*4fc0*/  FMNMX.FTZ R2, R235, R2, !PT ;  /* 0x00000002eb027209 */ /* 0x000fc60007810000 */
[----:B------:R-:W2:Y:S01]  /*4fd0*/  SHFL.BFLY PT, R3, R148, 0x2, 0x1f ;  /* 0x0c401f0094037f89 */ /* 0x000ea200000e0000 */
[----:B------:R-:W-:-:S03]  /*4fe0*/  FMNMX.FTZ R2, R252, R2, !PT ;  /* 0x00000002fc027209 */ /* 0x000fc60007810000 */
[----:B------:R-:W-:Y:S01]  /*4ff0*/  LDSM.16.MT88.4 R56, [R197+0x1a000] ;  /* 0x01a00000c538783b */ /* 0x000fe20000004200 */
[----:B------:R-:W-:-:S03]  /*5000*/  FMNMX.FTZ R2, R228, R2, !PT ;  /* 0x00000002e4027209 */ /* 0x000fc60007810000 */
[----:B------:R-:W-:Y:S01]  /*5010*/  LDSM.16.MT88.4 R60, [R197+0x18000] ;  /* 0x01800000c53c783b */ /* 0x000fe20000004200 */
[----:B------:R-:W-:Y:S02]  /*5020*/  FMNMX.FTZ R2, R192, R2, !PT ;  /* 0x00000002c0027209 */ /* 0x000fe40007810000 */
[----:B-1----:R-:W-:Y:S01]  /*5030*/  LOP3.LUT R6, R191, R6, RZ, 0x3c, !PT ;  /* 0x00000006bf067212 */ /* 0x002fe200078e3cff */
[----:B------:R-:W-:Y:S01]  /*5040*/  LDSM.16.MT88.4 R44, [R199+0x18000] ;  /* 0x01800000c72c783b */ /* 0x000fe20000004200 */
[----:B------:R-:W-:-:S03]  /*5050*/  FMNMX.FTZ R2, R226, R2, !PT ;  /* 0x00000002e2027209 */ /* 0x000fc60007810000 */
[----:B------:R-:W-:Y:S01]  /*5060*/  IMAD.WIDE.U32 R64, R6, -0x2daee0ad, RZ ;  /* 0xd2511f5306407825 */ /* 0x000fe200078e00ff */
[----:B------:R-:W-:-:S04]  /*5070*/  FMNMX.FTZ R2, R227, R2, !PT ;  /* 0x00000002e3027209 */ /* 0x000fc80007810000 */
[----:B------:R-:W-:Y:S02]  /*5080*/  FMNMX.FTZ R2, R187, R2, !PT ;  /* 0x00000002bb027209 */ /* 0x000fe40007810000 */
[----:B------:R-:W-:Y:S01]  /*5090*/  LOP3.LUT R8, R65, UR10, R164, 0x96, !PT ;  /* 0x0000000a41087c12 */ /* 0x000fe2000f8e96a4 */
[----:B------:R-:W-:Y:S01]  /*50a0*/  UIADD3 UR10, UR36, 0x3c6ef372, URZ ;  /* 0x3c6ef372240a7890 */ /* 0x000fe2000fffe03f */
[----:B------:R-:W-:Y:S02]  /*50b0*/  FMNMX.FTZ R2, R186, R2, !PT ;  /* 0x00000002ba027209 */ /* 0x000fe40007810000 */
[----:B--2---:R-:W-:Y:S01]  /*50c0*/  FMNMX.FTZ R148, R148, R3, !PT ;  /* 0x0000000394947209 */ /* 0x004fe20007810000 */
[----:B------:R-:W-:Y:S01]  /*50d0*/  IMAD.U32 R3, RZ, RZ, UR45 ;  /* 0x0000002dff037e24 */ /* 0x000fe2000f8e00ff */
[----:B------:R-:W-:Y:S01]  /*50e0*/  UIADD3 UR45, UR45, 0x1, URZ ;  /* 0x000000012d2d7890 */ /* 0x000fe2000fffe03f */
[----:B------:R-:W1:Y:S01]  /*50f0*/  SHFL.BFLY PT, R10, R2, 0x2, 0x1f ;  /* 0x0c401f00020a7f89 */ /* 0x000e6200000e0000 */
[----:B------:R-:W-:-:S02]  /*5100*/  IMAD.WIDE.U32 R54, R8, -0x326172a9, RZ ;  /* 0xcd9e8d5708367825 */ /* 0x000fc400078e00ff */
[----:B------:R-:W-:Y:S01]  /*5110*/  LOP3.LUT R3, R165, UR37, R3, 0x96, !PT ;  /* 0x00000025a5037c12 */ /* 0x000fe2000f8e9603 */
[----:B------:R-:W2:Y:S04]  /*5120*/  SHFL.BFLY PT, R9, R148, 0x1, 0x1f ;  /* 0x0c201f0094097f89 */ /* 0x000ea800000e0000 */
[----:B------:R-:W-:-:S05]  /*5130*/  IMAD.WIDE.U32 R6, R3, -0x326172a9, RZ ;  /* 0xcd9e8d5703067825 */ /* 0x000fca00078e00ff */
[----:B------:R-:W-:Y:S02]  /*5140*/  LOP3.LUT R3, R7, UR11, R190, 0x96, !PT ;  /* 0x0000000b07037c12 */ /* 0x000fe4000f8e96be */
[----:B------:R-:W-:Y:S02]  /*5150*/  LOP3.LUT R8, R55, UR10, R6, 0x96, !PT ;  /* 0x0000000a37087c12 */ /* 0x000fe4000f8e9606 */
[----:B-1----:R-:W-:Y:S01]  /*5160*/  FMNMX.FTZ R10, R2, R10, !PT ;  /* 0x0000000a020a7209 */ /* 0x002fe20007810000 */
[----:B------:R-:W-:Y:S01]  /*5170*/  IMAD.WIDE.U32 R2, R3, -0x2daee0ad, RZ ;  /* 0xd2511f5303027825 */ /* 0x000fe200078e00ff */
[----:B--2---:R-:W-:-:S03]  /*5180*/  FMNMX.FTZ R148, R148, R9, !PT ;  /* 0x0000000994947209 */ /* 0x004fc60007810000 */
[----:B------:R-:W1:Y:S01]  /*5190*/  SHFL.BFLY PT, R11, R10, 0x1, 0x1f ;  /* 0x0c201f000a0b7f89 */ /* 0x000e6200000e0000 */
[----:B------:R-:W-:Y:S01]  /*51a0*/  IMAD.WIDE.U32 R8, R8, -0x2daee0ad, RZ ;  /* 0xd2511f5308087825 */ /* 0x000fe200078e00ff */
[----:B------:R-:W-:-:S03]  /*51b0*/  LOP3.LUT R3, R3, UR44, R64, 0x96, !PT ;  /* 0x0000002c03037c12 */ /* 0x000fc6000f8e9640 */
[C---:B------:R-:W-:Y:S01]  /*51c0*/  FMUL.FTZ R12, R148.reuse, UR34 ;  /* 0x00000022940c7c20 */ /* 0x040fe20008410000 */
[----:B------:R-:W-:Y:S02]  /*51d0*/  FSETP.NEU.FTZ.AND P1, PT, R148, -INF , PT ;  /* 0xff8000009400780b */ /* 0x000fe40003f3d000 */
[----:B------:R-:W-:Y:S01]  /*51e0*/  LOP3.LUT R6, R9, UR42, R2, 0x96, !PT ;  /* 0x0000002a09067c12 */ /* 0x000fe2000f8e9602 */
[----:B------:R-:W-:Y:S01]  /*51f0*/  IMAD.WIDE.U32 R2, R3, -0x326172a9, RZ ;  /* 0xcd9e8d5703027825 */ /* 0x000fe200078e00ff */
[----:B------:R-:W-:-:S03]  /*5200*/  FSEL R12, R12, RZ, P1 ;  /* 0x000000ff0c0c7208 */ /* 0x000fc60000800000 */
[----:B------:R-:W-:Y:S01]  /*5210*/  IMAD.WIDE.U32 R30, R6, -0x326172a9, RZ ;  /* 0xcd9e8d57061e7825 */ /* 0x000fe200078e00ff */
[----:B------:R-:W-:-:S03]  /*5220*/  LOP3.LUT R6, R3, UR43, R54, 0x96, !PT ;  /* 0x0000002b03067c12 */ /* 0x000fc6000f8e9636 */
[----:B------:R-:W-:Y:S01]  /*5230*/  FFMA.FTZ R7, R15, UR34, -R12 ;  /* 0x000000220f077c23 */ /* 0x000fe2000801080c */
[----:B------:R-:W-:-:S03]  /*5240*/  LOP3.LUT R2, R31, UR38, R2, 0x96, !PT ;  /* 0x000000261f027c12 */ /* 0x000fc6000f8e9602 */
[----:B------:R2:W-:Y:S02]  /*5250*/  MUFU.EX2 R177, R7 ;  /* 0x0000000700b17308 */ /* 0x0005e40000000800 */
[----:B------:R-:W-:-:S04]  /*5260*/  IMAD.WIDE.U32 R52, R2, -0x2daee0ad, RZ ;  /* 0xd2511f5302347825 */ /* 0x000fc800078e00ff */
[--C-:B------:R-:W-:Y:S01]  /*5270*/  FFMA.FTZ R2, R38, UR34, -R12.reuse ;  /* 0x0000002226027c23 */ /* 0x100fe2000801080c */
[----:B-1----:R-:W-:Y:S01]  /*5280*/  FMNMX.FTZ R3, R10, R11, !PT ;  /* 0x0000000b0a037209 */ /* 0x002fe20007810000 */
[--C-:B------:R-:W-:Y:S02]  /*5290*/  FFMA.FTZ R10, R32, UR34, -R12.reuse ;  /* 0x00000022200a7c23 */ /* 0x100fe4000801080c */
[----:B------:R1:W-:Y:S01]  /*52a0*/  MUFU.EX2 R184, R2 ;  /* 0x0000000200b87308 */ /* 0x0003e20000000800 */
[----:B------:R-:W-:Y:S01]  /*52b0*/  FSETP.NEU.FTZ.AND P1, PT, R3, -INF , PT ;  /* 0xff8000000300780b */ /* 0x000fe20003f3d000 */
[----:B--2---:R-:W-:-:S06]  /*52c0*/  FFMA.FTZ R7, R36, UR34, -R12 ;  /* 0x0000002224077c23 */ /* 0x004fcc000801080c */
[----:B------:R-:W2:Y:S01]  /*52d0*/  MUFU.EX2 R178, R10 ;  /* 0x0000000a00b27308 */ /* 0x000ea20000000800 */
[----:B------:R-:W3:Y:S07]  /*52e0*/  LDSM.16.MT88.4 R36, [R198+0x18000] ;  /* 0x01800000c624783b */ /* 0x000eee0000004200 */
[----:B------:R4:W-:Y:S01]  /*52f0*/  MUFU.EX2 R247, R7 ;  /* 0x0000000700f77308 */ /* 0x0009e20000000800 */
[----:B-1----:R-:W-:-:S05]  /*5300*/  FMUL.FTZ R2, R3, UR34 ;  /* 0x0000002203027c20 */ /* 0x002fca0008410000 */
[----:B------:R-:W-:-:S05]  /*5310*/  FSEL R2, R2, RZ, P1 ;  /* 0x000000ff02027208 */ /* 0x000fca0000800000 */
[----:B------:R-:W-:Y:S02]  /*5320*/  FFMA.FTZ R0, R49, UR34, -R2 ;  /* 0x0000002231007c23 */ /* 0x000fe40008010802 */
[----:B------:R-:W1:Y:S02]  /*5330*/  LDSM.16.MT88.4 R48, [R196+0x1a000] ;  /* 0x01a00000c430783b */ /* 0x000e640000004200 */
[----:B------:R2:W-:Y:S01]  /*5340*/  MUFU.EX2 R194, R0 ;  /* 0x0000000000c27308 */ /* 0x0005e20000000800 */
[----:B----4-:R-:W-:-:S03]  /*5350*/  IMAD.WIDE.U32 R6, R6, -0x2daee0ad, RZ ;  /* 0xd2511f5306067825 */ /* 0x010fc600078e00ff */
[----:B------:R-:W-:Y:S02]  /*5360*/  LOP3.LUT R6, R53, UR15, R6, 0x96, !PT ;  /* 0x0000000f35067c12 */ /* 0x000fe4000f8e9606 */
[----:B------:R-:W-:Y:S01]  /*5370*/  LOP3.LUT R9, R7, UR20, R8, 0x96, !PT ;  /* 0x0000001407097c12 */ /* 0x000fe2000f8e9608 */
[----:B------:R-:W-:Y:S02]  /*5380*/  FFMA.FTZ R8, R26, UR34, -R2 ;  /* 0x000000221a087c23 */ /* 0x000fe40008010802 */
[----:B------:R-:W-:Y:S01]  /*5390*/  IMAD.WIDE.U32 R6, R6, -0x326172a9, RZ ;  /* 0xcd9e8d5706067825 */ /* 0x000fe200078e00ff */
[----:B------:R-:W-:Y:S01]  /*53a0*/  LDSM.16.MT88.4 R24, [R196+0x1c000] ;  /* 0x01c00000c418783b */ /* 0x000fe20000004200 */
[----:B------:R4:W3:Y:S02]  /*53b0*/  MUFU.EX2 R179, R8 ;  /* 0x0000000800b37308 */ /* 0x0008e40000000800 */
[----:B------:R-:W-:Y:S01]  /*53c0*/  IMAD.WIDE.U32 R28, R9, -0x326172a9, RZ ;  /* 0xcd9e8d57091c7825 */ /* 0x000fe200078e00ff */
[----:B------:R-:W-:-:S02]  /*53d0*/  LOP3.LUT R5, R6, 0xffff, RZ, 0xc0, !PT ;  /* 0x0000ffff06057812 */ /* 0x000fc400078ec0ff */
[----:B------:R-:W-:Y:S02]  /*53e0*/  SHF.R.U32.HI R9, RZ, 0x10, R6 ;  /* 0x00000010ff097819 */ /* 0x000fe40000011606 */
[----:B------:R-:W-:Y:S02]  /*53f0*/  SHF.R.U32.HI R5, RZ, 0x8, R5 ;  /* 0x00000008ff057819 */ /* 0x000fe40000011605 */
[----:B------:R-:W-:Y:S01]  /*5400*/  LOP3.LUT R4, R7, UR29, R28, 0x96, !PT ;  /* 0x0000001d07047c12 */ /* 0x000fe2000f8e961c */
[----:B------:R-:W-:Y:S01]  /*5410*/  FFMA.FTZ R7, R33, UR34, -R2 ;  /* 0x0000002221077c23 */ /* 0x000fe20008010802 */
[----:B------:R-:W-:Y:S02]  /*5420*/  SHF.R.U32.HI R10, RZ, 0x18, R6 ;  /* 0x00000018ff0a7819 */ /* 0x000fe40000011606 */
[----:B--2---:R-:W-:Y:S01]  /*5430*/  SHF.R.U32.HI R0, RZ, 0x10, R4 ;  /* 0x00000010ff007819 */ /* 0x004fe20000011604 */
[----:B------:R2:W-:Y:S01]  /*5440*/  MUFU.EX2 R195, R7 ;  /* 0x0000000700c37308 */ /* 0x0005e20000000800 */
[----:B----4-:R-:W-:Y:S01]  /*5450*/  LOP3.LUT R8, R6, 0xff, RZ, 0xc0, !PT ;  /* 0x000000ff06087812 */ /* 0x010fe200078ec0ff */
[----:B------:R-:W-:-:S02]  /*5460*/  FFMA.FTZ R6, R34, UR34, -R2 ;  /* 0x0000002222067c23 */ /* 0x000fc40008010802 */
[----:B------:R-:W4:Y:S01]  /*5470*/  LDSM.16.MT88.4 R32, [R198+0x1a000] ;  /* 0x01a00000c620783b */ /* 0x000f220000004200 */
[----:B------:R-:W-:-:S03]  /*5480*/  PRMT R11, R8, 0x5410, R5 ;  /* 0x00005410080b7816 */ /* 0x000fc60000000005 */
[----:B------:R3:W1:Y:S01]  /*5490*/  MUFU.EX2 R185, R6 ;  /* 0x0000000600b97308 */ /* 0x0006620000000800 */
[C---:B------:R-:W-:Y:S02]  /*54a0*/  LOP3.LUT R5, R4.reuse, 0xffff, RZ, 0xc0, !PT ;  /* 0x0000ffff04057812 */ /* 0x040fe400078ec0ff */
[----:B------:R-:W-:Y:S02]  /*54b0*/  LOP3.LUT R8, R4, 0xff, RZ, 0xc0, !PT ;  /* 0x000000ff04087812 */ /* 0x000fe400078ec0ff */
[----:B------:R-:W-:Y:S02]  /*54c0*/  SHF.R.U32.HI R5, RZ, 0x8, R5 ;  /* 0x00000008ff057819 */ /* 0x000fe40000011605 */
[----:B--2---:R-:W-:Y:S02]  /*54d0*/  LOP3.LUT R7, R9, 0xff, RZ, 0xc0, !PT ;  /* 0x000000ff09077812 */ /* 0x004fe400078ec0ff */
[----:B------:R-:W-:Y:S02]  /*54e0*/  PRMT R9, R8, 0x5410, R5 ;  /* 0x0000541008097816 */ /* 0x000fe40000000005 */
[----:B------:R-:W-:-:S02]  /*54f0*/  SHF.R.U32.HI R8, RZ, 0x18, R4 ;  /* 0x00000018ff087819 */ /* 0x000fc40000011604 */
[----:B------:R-:W-:Y:S02]  /*5500*/  LOP3.LUT R5, R0, 0xff, RZ, 0xc0, !PT ;  /* 0x000000ff00057812 */ /* 0x000fe400078ec0ff */
[--C-:B------:R-:W-:Y:S02]  /*5510*/  HSET2.LE.AND R0, R11, R188.reuse, PT ;  /* 0x000000bc0b007233 */ /* 0x100fe40003803000 */
[----:B------:R-:W-:Y:S02]  /*5520*/  PRMT R5, R5, 0x5410, R8 ;  /* 0x0000541005057816 */ /* 0x000fe40000000008 */
[----:B---3--:R-:W-:Y:S02]  /*5530*/  F2FP.BF16.F32.PACK_AB R6, R178, R184 ;  /* 0x000000b8b206723e */ /* 0x008fe400000010ff */
[----:B------:R-:W-:Y:S02]  /*5540*/  F2FP.BF16.F32.PACK_AB R8, R194, R179 ;  /* 0x000000b3c208723e */ /* 0x000fe400000010ff */
[----:B------:R-:W-:-:S02]  /*5550*/  HSET2.LE.AND R5, R5, R188, PT ;  /* 0x000000bc05057233 */ /* 0x000fc40003803000 */
[----:B------:R-:W-:Y:S02]  /*5560*/  LOP3.LUT R6, R0, R6, RZ, 0xc0, !PT ;  /* 0x0000000600067212 */ /* 0x000fe400078ec0ff */
[----:B------:R-:W-:Y:S02]  /*5570*/  PRMT R7, R7, 0x5410, R10 ;  /* 0x0000541007077816 */ /* 0x000fe4000000000a */
[--C-:B------:R-:W-:Y:S02]  /*5580*/  HSET2.LE.AND R0, R9, R188.reuse, PT ;  /* 0x000000bc09007233 */ /* 0x100fe40003803000 */
[----:B------:R-:W-:Y:S02]  /*5590*/  LOP3.LUT R5, R5, R8, RZ, 0xc0, !PT ;  /* 0x0000000805057212 */ /* 0x000fe400078ec0ff */
[----:B------:R-:W2:Y:S01]  /*55a0*/  LDSM.16.MT88.4 R8, [R197+0x1c000] ;  /* 0x01c00000c508783b */ /* 0x000ea20000004200 */
[----:B------:R-:W-:Y:S02]  /*55b0*/  HSET2.LE.AND R7, R7, R188, PT ;  /* 0x000000bc07077233 */ /* 0x000fe40003803000 */
[----:B-1----:R-:W-:-:S04]  /*55c0*/  F2FP.BF16.F32.PACK_AB R4, R185, R195 ;  /* 0x000000c3b904723e */ /* 0x002fc800000010ff */
[----:B------:R-:W-:Y:S02]  /*55d0*/  LOP3.LUT R7, R7, R4, RZ, 0xc0, !PT ;  /* 0x0000000407077212 */ /* 0x000fe400078ec0ff */
[----:B------:R-:W-:-:S04]  /*55e0*/  F2FP.BF16.F32.PACK_AB R4, R247, R177 ;  /* 0x000000b1f704723e */ /* 0x000fc800000010ff */
[----:B------:R-:W-:Y:S01]  /*55f0*/  LOP3.LUT R4, R0, R4, RZ, 0xc0, !PT ;  /* 0x0000000400047212 */ /* 0x000fe200078ec0ff */
[----:B------:R-:W-:Y:S01]  /*5600*/  FFMA.FTZ R0, R66, UR34, -R12 ;  /* 0x0000002242007c23 */ /* 0x000fe2000801080c */
[----:B------:R-:W-:-:S03]  /*5610*/  IMAD.MOV.U32 R66, RZ, RZ, R228 ;  /* 0x000000ffff427224 */ /* 0x000fc600078e00e4 */
[----:B------:R1:W-:Y:S02]  /*5620*/  MUFU.EX2 R207, R0 ;  /* 0x0000000000cf7308 */ /* 0x0003e40000000800 */
[C---:B------:R-:W-:Y:S06]  /*5630*/  HMMA.16816.F32.BF16 R128, R4.reuse, R20, RZ ;  /* 0x000000140480723c */ /* 0x040fec00000418ff */
        /* <DEDUP_REMOVED lines=10> */
[----:B----4-:R-:W-:-:S05]  /*56e0*/  LOP3.LUT R0, R29, UR27, R30, 0x96, !PT ;  /* 0x0000001b1d007c12 */ /* 0x010fca000f8e961e */
[C---:B------:R-:W-:Y:S01]  /*56f0*/  HMMA.16816.F32.BF16 R116, R4.reuse, R42, RZ ;  /* 0x0000002a0474723c */ /* 0x040fe200000418ff */
[----:B------:R-:W4:Y:S05]  /*5700*/  LDSM.16.MT88.4 R40, [R197+0x1e000] ;  /* 0x01e00000c528783b */ /* 0x000f2a0000004200 */
[C---:B------:R-:W-:Y:S06]  /*5710*/  HMMA.16816.F32.BF16 R108, R4.reuse, R32, RZ ;  /* 0x00000020046c723c */ /* 0x040fec00000418ff */
[C---:B------:R-:W-:Y:S01]  /*5720*/  HMMA.16816.F32.BF16 R88, R4.reuse, R34, RZ ;  /* 0x000000220458723c */ /* 0x040fe200000418ff */
[----:B------:R-:W-:Y:S05]  /*5730*/  LDSM.16.MT88.4 R32, [R198+0x1e000] ;  /* 0x01e00000c620783b */ /* 0x000fea0000004200 */
[C---:B------:R-:W-:Y:S06]  /*5740*/  HMMA.16816.F32.BF16 R104, R4.reuse, R24, RZ ;  /* 0x000000180468723c */ /* 0x040fec00000418ff */
[C---:B------:R-:W-:Y:S01]  /*5750*/  HMMA.16816.F32.BF16 R84, R4.reuse, R26, RZ ;  /* 0x0000001a0454723c */ /* 0x040fe200000418ff */
[----:B------:R-:W4:Y:S05]  /*5760*/  LDSM.16.MT88.4 R24, [R199+0x1e000] ;  /* 0x01e00000c718783b */ /* 0x000f2a0000004200 */
[C---:B--2---:R-:W-:Y:S06]  /*5770*/  HMMA.16816.F32.BF16 R48, R4.reuse, R8, RZ ;  /* 0x000000080430723c */ /* 0x044fec00000418ff */
[----:B------:R-:W-:Y:S01]  /*5780*/  HMMA.16816.F32.BF16 R80, R4, R10, RZ ;  /* 0x0000000a0450723c */ /* 0x000fe200000418ff */
[----:B------:R-:W-:-:S04]  /*5790*/  FFMA.FTZ R8, R136, UR34, -R12 ;  /* 0x0000002288087c23 */ /* 0x000fc8000801080c */
[----:B------:R2:W-:Y:S01]  /*57a0*/  MUFU.EX2 R193, R8 ;  /* 0x0000000800c17308 */ /* 0x0005e20000000800 */
[----:B------:R-:W-:Y:S01]  /*57b0*/  HMMA.16816.F32.BF16 R100, R4, R16, RZ ;  /* 0x000000100464723c */ /* 0x000fe200000418ff */
[----:B------:R-:W-:Y:S01]  /*57c0*/  FFMA.FTZ R11, R149, UR34, -R2 ;  /* 0x00000022950b7c23 */ /* 0x000fe20008010802 */
[----:B------:R-:W-:-:S04]  /*57d0*/  IMAD.MOV.U32 R149, RZ, RZ, R187 ;  /* 0x000000ffff957224 */ /* 0x000fc800078e00bb */
[C---:B------:R-:W-:Y:S01]  /*57e0*/  HMMA.16816.F32.BF16 R144, R4.reuse, R56, RZ ;  /* 0x000000380490723c */ /* 0x040fe200000418ff */
[----:B------:R-:W-:Y:S05]  /*57f0*/  MUFU.EX2 R151, R11 ;  /* 0x0000000b00977308 */ /* 0x000fea0000000800 */
[----:B------:R-:W-:Y:S01]  /*5800*/  HMMA.16816.F32.BF16 R132, R4, R58, RZ ;  /* 0x0000003a0484723c */ /* 0x000fe200000418ff */
[----:B--2---:R-:W-:-:S04]  /*5810*/  IMAD.WIDE.U32 R8, R0, -0x2daee0ad, RZ ;  /* 0xd2511f5300087825 */ /* 0x004fc800078e00ff */
[----:B------:R-:W-:Y:S01]  /*5820*/  FFMA.FTZ R0, R137, UR34, -R12 ;  /* 0x0000002289007c23 */ /* 0x000fe2000801080c */
[C---:B---3--:R-:W-:Y:S03]  /*5830*/  HMMA.16816.F32.BF16 R96, R4.reuse, R20, RZ ;  /* 0x000000140460723c */ /* 0x048fe600000418ff */
[----:B------:R2:W3:Y:S01]  /*5840*/  MUFU.EX2 R244, R0 ;  /* 0x0000000000f47308 */ /* 0x0004e20000000800 */
[C---:B------:R-:W-:Y:S02]  /*5850*/  LOP3.LUT R10, R8.reuse, 0xffff, RZ, 0xc0, !PT ;  /* 0x0000ffff080a7812 */ /* 0x040fe400078ec0ff */
[----:B------:R-:W-:Y:S01]  /*5860*/  LOP3.LUT R15, R8, 0xff, RZ, 0xc0, !PT ;  /* 0x000000ff080f7812 */ /* 0x000fe200078ec0ff */
[----:B------:R-:W-:Y:S01]  /*5870*/  HMMA.16816.F32.BF16 R56, R4, R22, RZ ;  /* 0x000000160438723c */ /* 0x000fe200000418ff */
[----:B------:R-:W-:Y:S01]  /*5880*/  SHF.R.U32.HI R16, RZ, 0x18, R8 ;  /* 0x00000018ff107819 */ /* 0x000fe20000011608 */
[----:B------:R-:W4:Y:S01]  /*5890*/  LDSM.16.MT88.4 R20, [R197+0x18800] ;  /* 0x01880000c514783b */ /* 0x000f220000004200 */
[----:B------:R-:W-:-:S03]  /*58a0*/  SHF.R.U32.HI R10, RZ, 0x8, R10 ;  /* 0x00000008ff0a7819 */ /* 0x000fc6000001160a */
[----:B------:R-:W-:Y:S01]  /*58b0*/  HMMA.16816.F32.BF16 R112, R4, R60, RZ ;  /* 0x0000003c0470723c */ /* 0x000fe200000418ff */
[----:B------:R-:W-:Y:S01]  /*58c0*/  PRMT R15, R15, 0x5410, R10 ;  /* 0x000054100f0f7816 */ /* 0x000fe2000000000a */
[----:B------:R-:W-:-:S04]  /*58d0*/  FFMA.FTZ R10, R139, UR34, -R2 ;  /* 0x000000228b0a7c23 */ /* 0x000fc80008010802 */
[----:B------:R3:W-:Y:S01]  /*58e0*/  MUFU.EX2 R189, R10 ;  /* 0x0000000a00bd7308 */ /* 0x0007e20000000800 */
[----:B--2---:R-:W-:Y:S01]  /*58f0*/  SHF.R.U32.HI R0, RZ, 0x10, R8 ;  /* 0x00000010ff007819 */ /* 0x004fe20000011608 */
[C---:B------:R-:W-:Y:S03]  /*5900*/  HMMA.16816.F32.BF16 R92, R4.reuse, R62, RZ ;  /* 0x0000003e045c723c */ /* 0x040fe600000418ff */
[----:B------:R-:W-:Y:S02]  /*5910*/  LOP3.LUT R8, R0, 0xff, RZ, 0xc0, !PT ;  /* 0x000000ff00087812 */ /* 0x000fe400078ec0ff */
[----:B------:R-:W-:Y:S01]  /*5920*/  LOP3.LUT R0, R9, UR33, R52, 0x96, !PT ;  /* 0x0000002109007c12 */ /* 0x000fe2000f8e9634 */
[----:B------:R-:W-:Y:S01]  /*5930*/  HMMA.16816.F32.BF16 R72, R4, R44, RZ ;  /* 0x0000002c0448723c */ /* 0x000fe200000418ff */
[----:B------:R-:W-:Y:S01]  /*5940*/  PRMT R28, R8, 0x5410, R16 ;  /* 0x00005410081c7816 */ /* 0x000fe20000000010 */
[----:B------:R-:W-:Y:S01]  /*5950*/  FFMA.FTZ R8, R138, UR34, -R2 ;  /* 0x000000228a087c23 */ /* 0x000fe20008010802 */
[----:B------:R-:W-:-:S02]  /*5960*/  LOP3.LUT R9, R0, 0xffff, RZ, 0xc0, !PT ;  /* 0x0000ffff00097812 */ /* 0x000fc400078ec0ff */
[----:B------:R-:W-:Y:S01]  /*5970*/  LOP3.LUT R16, R0, 0xff, RZ, 0xc0, !PT ;  /* 0x000000ff00107812 */ /* 0x000fe200078ec0ff */
[----:B------:R2:W2:Y:S01]  /*5980*/  MUFU.EX2 R13, R8 ;  /* 0x00000008000d7308 */ /* 0x0004a20000000800 */
[----:B------:R-:W-:Y:S01]  /*5990*/  SHF.R.U32.HI R11, RZ, 0x18, R0 ;  /* 0x00000018ff0b7819 */ /* 0x000fe20000011600 */
[----:B------:R-:W-:Y:S01]  /*59a0*/  HMMA.16816.F32.BF16 R60, R4, R46, RZ ;  /* 0x0000002e043c723c */ /* 0x000fe200000418ff */
[----:B---3--:R-:W-:Y:S02]  /*59b0*/  F2FP.BF16.F32.PACK_AB R10, R244, R193 ;  /* 0x000000c1f40a723e */ /* 0x008fe400000010ff */
[----:B------:R-:W-:-:S03]  /*59c0*/  SHF.R.U32.HI R9, RZ, 0x8, R9 ;  /* 0x00000008ff097819 */ /* 0x000fc60000011609 */
[----:B-1----:R-:W-:Y:S01]  /*59d0*/  HMMA.16816.F32.BF16 R44, R4, R36, RZ ;  /* 0x00000024042c723c */ /* 0x002fe200000418ff */
[----:B------:R-:W-:-:S05]  /*59e0*/  PRMT R9, R16, 0x5410, R9 ;  /* 0x0000541010097816 */ /* 0x000fca0000000009 */
[----:B----4-:R-:W-:Y:S01]  /*59f0*/  HMMA.16816.F32.BF16 R160, R4, R40, RZ ;  /* 0x0000002804a0723c */ /* 0x010fe200000418ff */
[----:B--2---:R-:W-:Y:S02]  /*5a00*/  SHF.R.U32.HI R8, RZ, 0x10, R0 ;  /* 0x00000010ff087819 */ /* 0x004fe40000011600 */
[----:B------:R-:W-:-:S03]  /*5a10*/  HSET2.LE.AND R0, R15, R188, PT ;  /* 0x000000bc0f007233 */ /* 0x000fc60003803000 */
[C---:B------:R-:W-:Y:S01]  /*5a20*/  HMMA.16816.F32.BF16 R76, R4.reuse, R18, RZ ;  /* 0x00000012044c723c */ /* 0x040fe200000418ff */
[----:B------:R-:W-:Y:S01]  /*5a30*/  LOP3.LUT R8, R8, 0xff, RZ, 0xc0, !PT ;  /* 0x000000ff08087812 */ /* 0x000fe200078ec0ff */
[----:B------:R-:W1:Y:S01]  /*5a40*/  LDSM.16.MT88.4 R16, [R199+0x18800] ;  /* 0x01880000c710783b */ /* 0x000e620000004200 */
[----:B------:R-:W-:Y:S01]  /*5a50*/  LOP3.LUT R10, R0, R10, RZ, 0xc0, !PT ;  /* 0x0000000a000a7212 */ /* 0x000fe200078ec0ff */
[----:B------:R-:W-:Y:S02]  /*5a60*/  FFMA.FTZ R0, R150, UR34, -R2 ;  /* 0x0000002296007c23 */ /* 0x000fe40008010802 */
[C---:B------:R-:W-:Y:S01]  /*5a70*/  HMMA.16816.F32.BF16 R36, R4.reuse, R38, RZ ;  /* 0x000000260424723c */ /* 0x040fe200000418ff */
[----:B------:R-:W-:Y:S01]  /*5a80*/  PRMT R15, R8, 0x5410, R11 ;  /* 0x00005410080f7816 */ /* 0x000fe2000000000b */
[----:B------:R2:W3:Y:S04]  /*5a90*/  MUFU.EX2 R176, R0 ;  /* 0x0000000000b07308 */ /* 0x0004e80000000800 */
[C---:B------:R-:W-:Y:S06]  /*5aa0*/  HMMA.16816.F32.BF16 R40, R4.reuse, R42, RZ ;  /* 0x0000002a0428723c */ /* 0x040fec00000418ff */
[C---:B------:R-:W-:Y:S06]  /*5ab0*/  HMMA.16816.F32.BF16 R168, R4.reuse, R24, RZ ;  /* 0x0000001804a8723c */ /* 0x040fec00000418ff */
[----:B------:R-:W-:Y:S01]  /*5ac0*/  HMMA.16816.F32.BF16 R136, R4, R26, RZ ;  /* 0x0000001a0488723c */ /* 0x000fe200000418ff */
[----:B------:R-:W4:Y:S01]  /*5ad0*/  LDSM.16.MT88.4 R24, [R196+0x18800] ;  /* 0x01880000c418783b */ /* 0x000f220000004200 */
[----:B--2---:R-:W-:-:S04]  /*5ae0*/  HSET2.LE.AND R0, R28, R188, PT ;  /* 0x000000bc1c007233 */ /* 0x004fc80003803000 */
[C---:B------:R-:W-:Y:S06]  /*5af0*/  HMMA.16816.F32.BF16 R172, R4.reuse, R32, RZ ;  /* 0x0000002004ac723c */ /* 0x040fec00000418ff */
[----:B------:R-:W-:Y:S01]  /*5b00*/  HMMA.16816.F32.BF16 R240, R4, R34, RZ ;  /* 0x0000002204f0723c */ /* 0x000fe200000418ff */
[----:B------:R-:W2:Y:S06]  /*5b10*/  LDSM.16.MT88.4 R32, [R198+0x18800] ;  /* 0x01880000c620783b */ /* 0x000eac0000004200 */
[----:B------:R-:W-:-:S04]  /*5b20*/  F2FP.BF16.F32.PACK_AB R4, R189, R13 ;  /* 0x0000000dbd04723e */ /* 0x000fc800000010ff */
[----:B------:R-:W-:Y:S02]  /*5b30*/  LOP3.LUT R11, R0, R4, RZ, 0xc0, !PT ;  /* 0x00000004000b7212 */ /* 0x000fe400078ec0ff */
[----:B------:R-:W-:Y:S02]  /*5b40*/  HSET2.LE.AND R0, R9, R188, PT ;  /* 0x000000bc09007233 */ /* 0x000fe40003803000 */
[----:B------:R-:W-:-:S04]  /*5b50*/  F2FP.BF16.F32.PACK_AB R4, R14, R207 ;  /* 0x000000cf0e04723e */ /* 0x000fc800000010ff */
[----:B------:R-:W-:Y:S02]  /*5b60*/  LOP3.LUT R8, R0, R4, RZ, 0xc0, !PT ;  /* 0x0000000400087212 */ /* 0x000fe400078ec0ff */
[----:B------:R-:W-:Y:S01]  /*5b70*/  HSET2.LE.AND R0, R15, R188, PT ;  /* 0x000000bc0f007233 */ /* 0x000fe20003803000 */
[----:B------:R-:W-:-:S05]  /*5b80*/  IMAD.MOV.U32 R15, RZ, RZ, R151 ;  /* 0x000000ffff0f7224 */ /* 0x000fca00078e0097 */
[----:B---3--:R-:W-:-:S04]  /*5b90*/  F2FP.BF16.F32.PACK_AB R4, R176, R15 ;  /* 0x0000000fb004723e */ /* 0x008fc800000010ff */
[----:B------:R-:W-:-:S07]  /*5ba0*/  LOP3.LUT R9, R0, R4, RZ, 0xc0, !PT ;  /* 0x0000000400097212 */ /* 0x000fce00078ec0ff */
[C---:B------:R-:W-:Y:S06]  /*5bb0*/  HMMA.16816.F32.BF16 R4, R8.reuse, R20, R112 ;  /* 0x000000140804723c */ /* 0x040fec0000041870 */
[----:B-1----:R-:W-:Y:S01]  /*5bc0*/  HMMA.16816.F32.BF16 R248, R8, R18, R60 ;  /* 0x0000001208f8723c */ /* 0x002fe2000004183c */
[----:B------:R-:W-:Y:S01]  /*5bd0*/  IMAD.MOV.U32 R113, RZ, RZ, R179 ;  /* 0x000000ffff717224 */ /* 0x000fe200078e00b3 */
[----:B------:R-:W-:Y:S01]  /*5be0*/  MOV R114, R178 ;  /* 0x000000b200727202 */ /* 0x000fe20000000f00 */
[----:B------:R-:W-:Y:S01]  /*5bf0*/  IMAD.MOV.U32 R112, RZ, RZ, R184 ;  /* 0x000000ffff707224 */ /* 0x000fe200078e00b8 */
[----:B------:R-:W-:-:S02]  /*5c00*/  MOV R115, R195 ;  /* 0x000000c300737202 */ /* 0x000fc40000000f00 */
[C---:B----4-:R-:W-:Y:S01]  /*5c10*/  HMMA.16816.F32.BF16 R180, R8.reuse, R24, R128 ;  /* 0x0000001808b4723c */ /* 0x050fe20000041880 */
[----:B------:R-:W-:Y:S02]  /*5c20*/  IMAD.MOV.U32 R63, RZ, RZ, R176 ;  /* 0x000000ffff3f7224 */ /* 0x000fe400078e00b0 */
[----:B------:R-:W-:Y:S02]  /*5c30*/  IMAD.MOV.U32 R62, RZ, RZ, R177 ;  /* 0x000000ffff3e7224 */ /* 0x000fe400078e00b1 */
[----:B------:R-:W-:Y:S01]  /*5c40*/  IMAD.MOV.U32 R61, RZ, RZ, R63 ;  /* 0x000000ffff3d7224 */ /* 0x000fe200078e003f */
[----:B------:R-:W-:Y:S01]  /*5c50*/  HMMA.16816.F32.BF16 R28, R8, R26, R120 ;  /* 0x0000001a081c723c */ /* 0x000fe20000041878 */
[----:B------:R-:W1:Y:S01]  /*5c60*/  LDSM.16.MT88.4 R24, [R196+0x1a800] ;  /* 0x01a80000c418783b */ /* 0x000e620000004200 */
[----:B------:R-:W-:-:S04]  /*5c70*/  IMAD.MOV.U32 R63, RZ, RZ, R247 ;  /* 0x000000ffff3f7224 */ /* 0x000fc800078e00f7 */
[----:B------:R-:W-:Y:S01]  /*5c80*/  IMAD.MOV.U32 R206, RZ, RZ, R4 ;  /* 0x000000ffffce7224 */ /* 0x000fe200078e0004 */
[----:B------:R-:W-:Y:S01]  /*5c90*/  MOV R204, R6 ;  /* 0x0000000600cc7202 */ /* 0x000fe20000000f00 */
[----:B------:R-:W-:Y:S01]  /*5ca0*/  IMAD.MOV.U32 R205, RZ, RZ, R5 ;  /* 0x000000ffffcd7224 */ /* 0x000fe200078e0005 */
[----:B------:R-:W-:Y:S01]  /*5cb0*/  MOV R122, R226 ;  /* 0x000000e2007a7202 */ /* 0x000fe20000000f00 */
[----:B------:R-:W-:Y:S01]  /*5cc0*/  IMAD.MOV.U32 R203, RZ, RZ, R7 ;  /* 0x000000ffffcb7224 */ /* 0x000fe200078e0007 */
[C---:B--2---:R-:W-:Y:S01]  /*5cd0*/  HMMA.16816.F32.BF16 R236, R8.reuse, R32, R68 ;  /* 0x0000002008ec723c */ /* 0x044fe20000041844 */
[----:B------:R-:W-:Y:S02]  /*5ce0*/  IMAD.MOV.U32 R123, RZ, RZ, R227 ;  /* 0x000000ffff7b7224 */ /* 0x000fe400078e00e3 */
[----:B------:R-:W-:Y:S02]  /*5cf0*/  IMAD.MOV.U32 R121, RZ, RZ, R225 ;  /* 0x000000ffff797224 */ /* 0x000fe400078e00e1 */
[----:B------:R-:W-:Y:S01]  /*5d00*/  IMAD.MOV.U32 R120, RZ, RZ, R224 ;  /* 0x000000ffff787224 */ /* 0x000fe200078e00e0 */
[C---:B------:R-:W-:Y:S01]  /*5d10*/  HMMA.16816.F32.BF16 R4, R8.reuse, R22, R92 ;  /* 0x000000160804723c */ /* 0x040fe2000004185c */
[----:B------:R-:W2:Y:S01]  /*5d20*/  LDSM.16.MT88.4 R20, [R197+0x1a800] ;  /* 0x01a80000c514783b */ /* 0x000ea20000004200 */
        /* <DEDUP_REMOVED lines=8> */
[----:B------:R-:W-:Y:S01]  /*5db0*/  IMAD.MOV.U32 R200, RZ, RZ, R30 ;  /* 0x000000ffffc87224 */ /* 0x000fe200078e001e */
[----:B------:R-:W-:Y:S01]  /*5dc0*/  MOV R95, R185 ;  /* 0x000000b9005f7202 */ /* 0x000fe20000000f00 */
[----:B------:R-:W-:Y:S04]  /*5dd0*/  LDSM.16.MT88.4 R28, [R196+0x1c800] ;  /* 0x01c80000c41c783b */ /* 0x000fe80000004200 */
[----:B------:R-:W3:Y:S01]  /*5de0*/  LDSM.16.MT88.4 R32, [R197+0x1c800] ;  /* 0x01c80000c520783b */ /* 0x000ee20000004200 */
[----:B------:R-:W-:-:S07]  /*5df0*/  IMAD.MOV.U32 R60, RZ, RZ, R95 ;  /* 0x000000ffff3c7224 */ /* 0x000fce00078e005f */
[----:B------:R-:W-:Y:S01]  /*5e00*/  IMAD.MOV.U32 R150, RZ, RZ, R6 ;  /* 0x000000ffff967224 */ /* 0x000fe200078e0006 */
[----:B------:R-:W-:Y:S01]  /*5e10*/  MOV R67, R7 ;  /* 0x0000000700437202 */ /* 0x000fe20000000f00 */
[----:B------:R-:W-:Y:S02]  /*5e20*/  IMAD.MOV.U32 R53, RZ, RZ, R4 ;  /* 0x000000ffff357224 */ /* 0x000fe400078e0004 */
[----:B------:R-:W-:Y:S02]  /*5e30*/  IMAD.MOV.U32 R52, RZ, RZ, R5 ;  /* 0x000000ffff347224 */ /* 0x000fe400078e0005 */
[----:B------:R-:W-:Y:S01]  /*5e40*/  HMMA.16816.F32.BF16 R4, R8, R16, R72 ;  /* 0x000000100804723c */ /* 0x000fe20000041848 */
[----:B------:R-:W4:Y:S06]  /*5e50*/  LDSM.16.MT88.4 R16, [R199+0x1a800] ;  /* 0x01a80000c710783b */ /* 0x000f2c0000004200 */
[----:B------:R-:W-:Y:S01]  /*5e60*/  IMAD.MOV.U32 R75, RZ, RZ, R194 ;  /* 0x000000ffff4b7224 */ /* 0x000fe200078e00c2 */
[----:B------:R-:W-:Y:S01]  /*5e70*/  MOV R73, R192 ;  /* 0x000000c000497202 */ /* 0x000fe20000000f00 */
[----:B------:R-:W-:-:S02]  /*5e80*/  IMAD.MOV.U32 R74, RZ, RZ, R193 ;  /* 0x000000ffff4a7224 */ /* 0x000fc400078e00c1 */
[----:B------:R-:W-:Y:S01]  /*5e90*/  IMAD.MOV.U32 R72, RZ, RZ, R186 ;  /* 0x000000ffff487224 */ /* 0x000fe200078e00ba */
[C---:B-1----:R-:W-:Y:S06]  /*5ea0*/  HMMA.16816.F32.BF16 R192, R8.reuse, R24, R156 ;  /* 0x0000001808c0723c */ /* 0x042fec000004189c */
[C---:B------:R-:W-:Y:S01]  /*5eb0*/  HMMA.16816.F32.BF16 R184, R8.reuse, R26, R152 ;  /* 0x0000001a08b8723c */ /* 0x040fe20000041898 */
[----:B------:R-:W1:Y:S05]  /*5ec0*/  LDSM.16.MT88.4 R24, [R197+0x1e800] ;  /* 0x01e80000c518783b */ /* 0x000e6a0000004200 */
[----:B------:R-:W-:Y:S01]  /*5ed0*/  MOV R94, R5 ;  /* 0x00000005005e7202 */ /* 0x000fe20000000f00 */
[----:B------:R-:W-:Y:S01]  /*5ee0*/  IMAD.MOV.U32 R93, RZ, RZ, R6 ;  /* 0x000000ffff5d7224 */ /* 0x000fe200078e0006 */
[----:B------:R-:W-:Y:S01]  /*5ef0*/  MOV R0, R4 ;  /* 0x0000000400007202 */ /* 0x000fe20000000f00 */
[----:B------:R-:W-:Y:S01]  /*5f00*/  IMAD.MOV.U32 R92, RZ, RZ, R7 ;  /* 0x000000ffff5c7224 */ /* 0x000fe200078e0007 */
[C---:B--2---:R-:W-:Y:S01]  /*5f10*/  HMMA.16816.F32.BF16 R128, R8.reuse, R20, R144 ;  /* 0x000000140880723c */ /* 0x044fe20000041890 */
[----:B------:R-:W2:Y:S05]  /*5f20*/  LDSM.16.MT88.4 R4, [R198+0x1a800] ;  /* 0x01a80000c604783b */ /* 0x000eaa0000004200 */
[C---:B------:R-:W-:Y:S01]  /*5f30*/  HMMA.16816.F32.BF16 R132, R8.reuse, R22, R132 ;  /* 0x000000160884723c */ /* 0x040fe20000041884 */
[----:B------:R-:W2:Y:S05]  /*5f40*/  LDSM.16.MT88.4 R20, [R196+0x1e800] ;  /* 0x01e80000c414783b */ /* 0x000eaa0000004200 */
[C---:B---3--:R-:W-:Y:S06]  /*5f50*/  HMMA.16816.F32.BF16 R140, R8.reuse, R34, R80 ;  /* 0x00000022088c723c */ /* 0x048fec0000041850 */
[C---:B----4-:R-:W-:Y:S06]  /*5f60*/  HMMA.16816.F32.BF16 R224, R8.reuse, R18, R116 ;  /* 0x0000001208e0723c */ /* 0x050fec0000041874 */
[C---:B------:R-:W-:Y:S01]  /*5f70*/  HMMA.16816.F32.BF16 R176, R8.reuse, R16, R124 ;  /* 0x0000001008b0723c */ /* 0x040fe2000004187c */
[----:B------:R-:W-:Y:S01]  /*5f80*/  MOV R117, R246 ;  /* 0x000000f600757202 */ /* 0x000fe20000000f00 */
[----:B------:R-:W-:Y:S01]  /*5f90*/  IMAD.MOV.U32 R118, RZ, RZ, R245 ;  /* 0x000000ffff767224 */ /* 0x000fe200078e00f5 */
[----:B------:R-:W3:Y:S01]  /*5fa0*/  LDSM.16.MT88.4 R16, [R198+0x1c800] ;  /* 0x01c80000c610783b */ /* 0x000ee20000004200 */
[----:B------:R-:W-:Y:S01]  /*5fb0*/  IMAD.MOV.U32 R119, RZ, RZ, R244 ;  /* 0x000000ffff777224 */ /* 0x000fe200078e00f4 */
[----:B------:R-:W-:Y:S01]  /*5fc0*/  MOV R116, R92 ;  /* 0x0000005c00747202 */ /* 0x000fe20000000f00 */
[----:B------:R-:W-:Y:S01]  /*5fd0*/  HMMA.16816.F32.BF16 R152, R8, R30, R84 ;  /* 0x0000001e0898723c */ /* 0x000fe20000041854 */
[----:B------:R-:W-:Y:S01]  /*5fe0*/  IMAD.MOV.U32 R127, RZ, RZ, R120 ;  /* 0x000000ffff7f7224 */ /* 0x000fe200078e0078 */
[----:B------:R-:W-:Y:S01]  /*5ff0*/  MOV R125, R122 ;  /* 0x0000007a007d7202 */ /* 0x000fe20000000f00 */
[----:B------:R-:W-:Y:S01]  /*6000*/  IMAD.MOV.U32 R126, RZ, RZ, R121 ;  /* 0x000000ffff7e7224 */ /* 0x000fe200078e0079 */
[----:B------:R-:W-:-:S02]  /*6010*/  MOV R124, R189 ;  /* 0x000000bd007c7202 */ /* 0x000fc40000000f00 */
[C---:B-1----:R-:W-:Y:S06]  /*6020*/  HMMA.16816.F32.BF16 R80, R8.reuse, R24, R160 ;  /* 0x000000180850723c */ /* 0x042fec00000418a0 */
[C---:B--2---:R-:W-:Y:S06]  /*6030*/  HMMA.16816.F32.BF16 R108, R8.reuse, R4, R108 ;  /* 0x00000004086c723c */ /* 0x044fec000004186c */
[C---:B------:R-:W-:Y:S01]  /*6040*/  HMMA.16816.F32.BF16 R244, R8.reuse, R6, R88 ;  /* 0x0000000608f4723c */ /* 0x040fe20000041858 */
[----:B------:R-:W1:Y:S05]  /*6050*/  LDSM.16.MT88.4 R4, [R199+0x1c800] ;  /* 0x01c80000c704783b */ /* 0x000e6a0000004200 */
[----:B------:R-:W-:Y:S01]  /*6060*/  HMMA.16816.F32.BF16 R84, R8, R20, R44 ;  /* 0x000000140854723c */ /* 0x000fe2000004182c */
[----:B------:R-:W-:Y:S01]  /*6070*/  IMAD.MOV.U32 R88, RZ, RZ, R190 ;  /* 0x000000ffff587224 */ /* 0x000fe200078e00be */
[----:B------:R-:W-:Y:S01]  /*6080*/  MOV R89, R191 ;  /* 0x000000bf00597202 */ /* 0x000fe20000000f00 */
[----:B------:R-:W-:-:S03]  /*6090*/  IMAD.MOV.U32 R91, RZ, RZ, R188 ;  /* 0x000000ffff5b7224 */ /* 0x000fc600078e00bc */
[C---:B------:R-:W-:Y:S06]  /*60a0*/  HMMA.16816.F32.BF16 R188, R8.reuse, R28, R104 ;  /* 0x0000001c08bc723c */ /* 0x040fec0000041868 */
[----:B------:R-:W-:Y:S01]  /*60b0*/  MOV R159, R109 ;  /* 0x0000006d009f7202 */ /* 0x000fe20000000f00 */
[----:B------:R-:W-:Y:S01]  /*60c0*/  IMAD.MOV.U32 R109, RZ, RZ, R0 ;  /* 0x000000ffff6d7224 */ /* 0x000fe200078e0000 */
[----:B------:R-:W-:Y:S01]  /*60d0*/  MOV R156, R108 ;  /* 0x0000006c009c7202 */ /* 0x000fe20000000f00 */
[----:B------:R-:W-:Y:S01]  /*60e0*/  IMAD.U32 R0, RZ, RZ, UR45 ;  /* 0x0000002dff007e24 */ /* 0x000fe2000f8e00ff */
[----:B------:R-:W-:Y:S01]  /*60f0*/  MOV R107, R91 ;  /* 0x0000005b006b7202 */ /* 0x000fe20000000f00 */
[----:B------:R-:W-:Y:S01]  /*6100*/  IMAD.MOV.U32 R158, RZ, RZ, R110 ;  /* 0x000000ffff9e7224 */ /* 0x000fe200078e006e */
[C---:B------:R-:W-:Y:S01]  /*6110*/  HMMA.16816.F32.BF16 R144, R8.reuse, R32, R48 ;  /* 0x000000200890723c */ /* 0x040fe20000041830 */
[----:B------:R-:W-:Y:S01]  /*6120*/  IMAD.MOV.U32 R110, RZ, RZ, R123 ;  /* 0x000000ffff6e7224 */ /* 0x000fe200078e007b */
[----:B------:R-:W-:Y:S01]  /*6130*/  LOP3.LUT R0, R165, UR37, R0, 0x96, !PT ;  /* 0x00000025a5007c12 */ /* 0x000fe2000f8e9600 */
[----:B------:R-:W-:Y:S01]  /*6140*/  IMAD.MOV.U32 R157, RZ, RZ, R111 ;  /* 0x000000ffff9d7224 */ /* 0x000fe200078e006f */
[----:B------:R-:W-:Y:S01]  /*6150*/  MOV R160, R107 ;  /* 0x0000006b00a07202 */ /* 0x000fe20000000f00 */
[----:B------:R-:W-:Y:S01]  /*6160*/  IMAD.MOV.U32 R108, RZ, RZ, R94 ;  /* 0x000000ffff6c7224 */ /* 0x000fe200078e005e */
[----:B------:R-:W-:Y:S01]  /*6170*/  MOV R89, R110 ;  /* 0x0000006e00597202 */ /* 0x000fe20000000f00 */
[----:B------:R-:W-:Y:S01]  /*6180*/  IMAD.MOV.U32 R111, RZ, RZ, R93 ;  /* 0x000000ffff6f7224 */ /* 0x000fe200078e005d */
[----:B------:R-:W-:Y:S01]  /*6190*/  LDSM.16.MT88.4 R32, [R199+0x1b000] ;  /* 0x01b00000c720783b */ /* 0x000fe20000004200 */
[----:B---3--:R-:W-:Y:S01]  /*61a0*/  HMMA.16816.F32.BF16 R92, R8, R18, R56 ;  /* 0x00000012085c723c */ /* 0x008fe20000041838 */
[----:B------:R-:W-:-:S02]  /*61b0*/  IMAD.MOV.U32 R91, RZ, RZ, R108 ;  /* 0x000000ffff5b7224 */ /* 0x000fc400078e006c */
[----:B------:R-:W-:Y:S01]  /*61c0*/  IMAD.MOV.U32 R90, RZ, RZ, R109 ;  /* 0x000000ffff5a7224 */ /* 0x000fe200078e006d */
[----:B------:R-:W-:Y:S01]  /*61d0*/  MOV R109, R127 ;  /* 0x0000007f006d7202 */ /* 0x000fe20000000f00 */
[----:B------:R-:W-:Y:S01]  /*61e0*/  IMAD.MOV.U32 R108, RZ, RZ, R126 ;  /* 0x000000ffff6c7224 */ /* 0x000fe200078e007e */
[----:B------:R-:W-:Y:S01]  /*61f0*/  MOV R127, R70 ;  /* 0x00000046007f7202 */ /* 0x000fe20000000f00 */
[----:B------:R-:W-:Y:S01]  /*6200*/  IMAD.MOV.U32 R126, RZ, RZ, R69 ;  /* 0x000000ffff7e7224 */ /* 0x000fe200078e0045 */
[C---:B-1----:R-:W-:Y:S01]  /*6210*/  HMMA.16816.F32.BF16 R120, R8.reuse, R4, R100 ;  /* 0x000000040878723c */ /* 0x042fe20000041864 */
[----:B------:R-:W-:Y:S01]  /*6220*/  IMAD.MOV.U32 R110, RZ, RZ, R71 ;  /* 0x000000ffff6e7224 */ /* 0x000fe200078e0047 */
[----:B------:R-:W-:Y:S01]  /*6230*/  MOV R69, R61 ;  /* 0x0000003d00457202 */ /* 0x000fe20000000f00 */
[----:B------:R-:W-:Y:S02]  /*6240*/  IMAD.MOV.U32 R70, RZ, RZ, R62 ;  /* 0x000000ffff467224 */ /* 0x000fe400078e003e */
[----:B------:R-:W-:Y:S01]  /*6250*/  IMAD.MOV.U32 R71, RZ, RZ, R72 ;  /* 0x000000ffff477224 */ /* 0x000fe200078e0048 */
[----:B------:R-:W-:Y:S01]  /*6260*/  HMMA.16816.F32.BF16 R100, R8, R16, R96 ;  /* 0x000000100864723c */ /* 0x000fe20000041860 */
[----:B------:R-:W-:Y:S01]  /*6270*/  IMAD.WIDE.U32 R4, R0, -0x326172a9, RZ ;  /* 0xcd9e8d5700047825 */ /* 0x000fe200078e00ff */
[----:B------:R-:W1:Y:S01]  /*6280*/  LDSM.16.MT88.4 R16, [R199+0x1e800] ;  /* 0x01e80000c710783b */ /* 0x000e620000004200 */
[----:B------:R-:W-:-:S02]  /*6290*/  MOV R28, R70 ;  /* 0x00000046001c7202 */ /* 0x000fc40000000f00 */
[----:B------:R-:W-:Y:S01]  /*62a0*/  IMAD.MOV.U32 R61, RZ, RZ, R74 ;  /* 0x000000ffff3d7224 */ /* 0x000fe200078e004a */
[----:B------:R-:W-:Y:S01]  /*62b0*/  LOP3.LUT R5, R5, UR11, R88, 0x96, !PT ;  /* 0x0000000b05057c12 */ /* 0x000fe2000f8e9658 */
[----:B------:R-:W-:Y:S01]  /*62c0*/  HMMA.16816.F32.BF16 R112, R8, R6, R76 ;  /* 0x000000060870723c */ /* 0x000fe2000004184c */
[----:B------:R-:W-:Y:S01]  /*62d0*/  LOP3.LUT R0, R55, UR10, R4, 0x96, !PT ;  /* 0x0000000a37007c12 */ /* 0x000fe2000f8e9604 */
[----:B------:R-:W-:Y:S01]  /*62e0*/  IMAD.MOV.U32 R88, RZ, RZ, R125 ;  /* 0x000000ffff587224 */ /* 0x000fe200078e007d */
[----:B------:R-:W-:Y:S01]  /*62f0*/  MOV R70, R150 ;  /* 0x0000009600467202 */ /* 0x000fe20000000f00 */
[----:B------:R-:W-:Y:S01]  /*6300*/  IMAD.WIDE.U32 R4, R5, -0x2daee0ad, RZ ;  /* 0xd2511f5305047825 */ /* 0x000fe200078e00ff */
[----:B------:R-:W-:Y:S02]  /*6310*/  MOV R105, R110 ;  /* 0x0000006e00697202 */ /* 0x000fe40000000f00 */
[----:B------:R-:W-:Y:S01]  /*6320*/  MOV R110, R61 ;  /* 0x0000003d006e7202 */ /* 0x000fe20000000f00 */
[----:B------:R-:W-:Y:S01]  /*6330*/  IMAD.WIDE.U32 R6, R0, -0x2daee0ad, RZ ;  /* 0xd2511f5300067825 */ /* 0x000fe200078e00ff */
[----:B------:R-:W-:-:S03]  /*6340*/  LOP3.LUT R5, R5, UR44, R64, 0x96, !PT ;  /* 0x0000002c05057c12 */ /* 0x000fc6000f8e9640 */
[----:B------:R-:W-:Y:S01]  /*6350*/  FFMA.FTZ R0, R223, UR34, -R12 ;  /* 0x00000022df007c23 */ /* 0x000fe2000801080c */
[----:B------:R-:W-:Y:S01]  /*6360*/  IMAD.MOV.U32 R125, RZ, RZ, R68 ;  /* 0x000000ffff7d7224 */ /* 0x000fe200078e0044 */
[----:B------:R-:W-:Y:S01]  /*6370*/  LOP3.LUT R7, R7, UR42, R4, 0x96, !PT ;  /* 0x0000002a07077c12 */ /* 0x000fe2000f8e9604 */
[----:B------:R-:W-:Y:S01]  /*6380*/  IMAD.MOV.U32 R68, RZ, RZ, R60 ;  /* 0x000000ffff447224 */ /* 0x000fe200078e003c */
[----:B------:R-:W-:Y:S01]  /*6390*/  MOV R60, R73 ;  /* 0x00000049003c7202 */ /* 0x000fe20000000f00 */
[----:B------:R-:W-:Y:S01]  /*63a0*/  IMAD.MOV.U32 R62, RZ, RZ, R75 ;  /* 0x000000ffff3e7224 */ /* 0x000fe200078e004b */
[----:B------:R2:W-:Y:S01]  /*63b0*/  MUFU.EX2 R163, R0 ;  /* 0x0000000000a37308 */ /* 0x0005e20000000800 */
[----:B------:R-:W-:Y:S01]  /*63c0*/  HMMA.16816.F32.BF16 R72, R8, R22, R36 ;  /* 0x000000160848723c */ /* 0x000fe20000041824 */
[----:B------:R-:W3:Y:S01]  /*63d0*/  LDSM.16.MT88.4 R20, [R198+0x1e800] ;  /* 0x01e80000c614783b */ /* 0x000ee20000004200 */
[----:B------:R-:W-:-:S03]  /*63e0*/  IMAD.WIDE.U32 R4, R5, -0x326172a9, RZ ;  /* 0xcd9e8d5705047825 */ /* 0x000fc600078e00ff */
[----:B------:R-:W-:Y:S01]  /*63f0*/  LDSM.16.MT88.4 R36, [R196+0x19000] ;  /* 0x01900000c424783b */ /* 0x000fe20000004200 */
[----:B------:R-:W-:Y:S01]  /*6400*/  IMAD.WIDE.U32 R44, R7, -0x326172a9, RZ ;  /* 0xcd9e8d57072c7825 */ /* 0x000fe200078e00ff */
[----:B------:R-:W-:-:S03]  /*6410*/  LOP3.LUT R5, R5, UR43, R54, 0x96, !PT ;  /* 0x0000002b05057c12 */ /* 0x000fc6000f8e9636 */
[----:B------:R-:W-:Y:S01]  /*6420*/  FFMA.FTZ R7, R167, UR34, -R12 ;  /* 0x00000022a7077c23 */ /* 0x000fe2000801080c */
[----:B------:R-:W-:Y:S02]  /*6430*/  IMAD.MOV.U32 R31, RZ, RZ, R71 ;  /* 0x000000ffff1f7224 */ /* 0x000fe400078e0047 */
[----:B------:R-:W-:Y:S01]  /*6440*/  IMAD.MOV.U32 R71, RZ, RZ, R67 ;  /* 0x000000ffff477224 */ /* 0x000fe200078e0043 */
[----:B------:R4:W-:Y:S01]  /*6450*/  MUFU.EX2 R161, R7 ;  /* 0x0000000700a17308 */ /* 0x0009e20000000800 */
[----:B------:R-:W-:Y:S02]  /*6460*/  IMAD.MOV.U32 R51, RZ, RZ, R66 ;  /* 0x000000ffff337224 */ /* 0x000fe400078e0042 */
[----:B--2---:R-:W-:Y:S01]  /*6470*/  FFMA.FTZ R0, R166, UR34, -R12 ;  /* 0x00000022a6007c23 */ /* 0x004fe2000801080c */
[----:B------:R-:W-:Y:S01]  /*6480*/  HMMA.16816.F32.BF16 R64, R8, R26, R40 ;  /* 0x0000001a0840723c */ /* 0x000fe20000041828 */
[----:B------:R-:W-:Y:S01]  /*6490*/  IMAD.MOV.U32 R107, RZ, RZ, R108 ;  /* 0x000000ffff6b7224 */ /* 0x000fe200078e006c */
[----:B------:R-:W-:Y:S01]  /*64a0*/  LDSM.16.MT88.4 R24, [R199+0x19000] ;  /* 0x01900000c718783b */ /* 0x000fe20000004200 */
[----:B------:R-:W-:Y:S01]  /*64b0*/  IMAD.MOV.U32 R106, RZ, RZ, R109 ;  /* 0x000000ffff6a7224 */ /* 0x000fe200078e006d */
[----:B------:R2:W3:Y:S01]  /*64c0*/  MUFU.EX2 R150, R0 ;  /* 0x0000000000967308 */ /* 0x0004e20000000800 */
[----:B------:R-:W-:-:S02]  /*64d0*/  IMAD.MOV.U32 R104, RZ, RZ, R68 ;  /* 0x000000ffff687224 */ /* 0x000fc400078e0044 */
[----:B------:R-:W-:Y:S01]  /*64e0*/  IMAD.MOV.U32 R29, RZ, RZ, R69 ;  /* 0x000000ffff1d7224 */ /* 0x000fe200078e0045 */
[----:B------:R-:W-:Y:S01]  /*64f0*/  MOV R69, R52 ;  /* 0x0000003400457202 */ /* 0x000fe20000000f00 */
[----:B------:R-:W-:Y:S02]  /*6500*/  IMAD.MOV.U32 R30, RZ, RZ, R60 ;  /* 0x000000ffff1e7224 */ /* 0x000fe400078e003c */
[----:B------:R-:W-:Y:S02]  /*6510*/  IMAD.MOV.U32 R109, RZ, RZ, R62 ;  /* 0x000000ffff6d7224 */ /* 0x000fe400078e003e */
[----:B----4-:R-:W-:Y:S01]  /*6520*/  FFMA.FTZ R7, R234, UR34, -R12 ;  /* 0x00000022ea077c23 */ /* 0x010fe2000801080c */
[----:B------:R-:W-:Y:S02]  /*6530*/  IMAD.MOV.U32 R108, RZ, RZ, R63 ;  /* 0x000000ffff6c7224 */ /* 0x000fe400078e003f */
[----:B------:R-:W-:Y:S01]  /*6540*/  IMAD.MOV.U32 R68, RZ, RZ, R53 ;  /* 0x000000ffff447224 */ /* 0x000fe200078e0035 */
[----:B------:R4:W-:Y:S01]  /*6550*/  MUFU.EX2 R98, R7 ;  /* 0x0000000700627308 */ /* 0x0009e20000000800 */
[----:B-1----:R-:W-:Y:S01]  /*6560*/  HMMA.16816.F32.BF16 R60, R8, R16, R168 ;  /* 0x00000010083c723c */ /* 0x002fe200000418a8 */
[----:B------:R-:W-:Y:S01]  /*6570*/  IMAD.MOV.U32 R50, RZ, RZ, R30 ;  /* 0x000000ffff327224 */ /* 0x000fe200078e001e */
[----:B--2---:R-:W-:Y:S01]  /*6580*/  LOP3.LUT R0, R45, UR38, R4, 0x96, !PT ;  /* 0x000000262d007c12 */ /* 0x004fe2000f8e9604 */
[----:B------:R-:W-:-:S03]  /*6590*/  IMAD.WIDE.U32 R4, R5, -0x2daee0ad, RZ ;  /* 0xd2511f5305047825 */ /* 0x000fc600078e00ff */
[----:B------:R-:W-:Y:S01]  /*65a0*/  HMMA.16816.F32.BF16 R52, R8, R18, R136 ;  /* 0x000000120834723c */ /* 0x000fe20000041888 */
[----:B------:R-:W-:Y:S01]  /*65b0*/  IMAD.WIDE.U32 R42, R0, -0x2daee0ad, RZ ;  /* 0xd2511f53002a7825 */ /* 0x000fe200078e00ff */
[----:B------:R-:W-:-:S04]  /*65c0*/  LOP3.LUT R6, R5, UR20, R6, 0x96, !PT ;  /* 0x0000001405067c12 */ /* 0x000fc8000f8e9606 */
[----:B---3--:R-:W-:Y:S01]  /*65d0*/  HMMA.16816.F32.BF16 R56, R8, R20, R172 ;  /* 0x000000140838723c */ /* 0x008fe200000418ac */
[----:B------:R-:W-:Y:S01]  /*65e0*/  LOP3.LUT R0, R43, UR15, R4, 0x96, !PT ;  /* 0x0000000f2b007c12 */ /* 0x000fe2000f8e9604 */
[----:B------:R-:W-:-:S04]  /*65f0*/  IMAD.WIDE.U32 R40, R6, -0x326172a9, RZ ;  /* 0xcd9e8d5706287825 */ /* 0x000fc800078e00ff */
[----:B------:R-:W-:Y:S01]  /*6600*/  FFMA.FTZ R6, R235, UR34, -R2 ;  /* 0x00000022eb067c23 */ /* 0x000fe20008010802 */
[----:B------:R-:W-:-:S03]  /*6610*/  IMAD.WIDE.U32 R4, R0, -0x326172a9, RZ ;  /* 0xcd9e8d5700047825 */ /* 0x000fc600078e00ff */
[----:B------:R1:W-:Y:S01]  /*6620*/  MUFU.EX2 R97, R6 ;  /* 0x0000000600617308 */ /* 0x0003e20000000800 */
[----:B------:R-:W-:Y:S01]  /*6630*/  IMAD.MOV.U32 R30, RZ, RZ, R28 ;  /* 0x000000ffff1e7224 */ /* 0x000fe200078e001c */
[----:B------:R-:W-:Y:S02]  /*6640*/  LOP3.LUT R0, R5, UR29, R40, 0x96, !PT ;  /* 0x0000001d05007c12 */ /* 0x000fe4000f8e9628 */
[C---:B------:R-:W-:Y:S02]  /*6650*/  LOP3.LUT R5, R4.reuse, 0xffff, RZ, 0xc0, !PT ;  /* 0x0000ffff04057812 */ /* 0x040fe400078ec0ff */
[----:B----4-:R-:W-:Y:S02]  /*6660*/  LOP3.LUT R7, R4, 0xff, RZ, 0xc0, !PT ;  /* 0x000000ff04077812 */ /* 0x010fe400078ec0ff */
[--C-:B------:R-:W-:Y:S02]  /*6670*/  SHF.R.U32.HI R18, RZ, 0x10, R4.reuse ;  /* 0x00000010ff127819 */ /* 0x100fe40000011604 */
[----:B------:R-:W-:-:S02]  /*6680*/  SHF.R.U32.HI R17, RZ, 0x18, R4 ;  /* 0x00000018ff117819 */ /* 0x000fc40000011604 */
[----:B------:R-:W-:Y:S01]  /*6690*/  SHF.R.U32.HI R4, RZ, 0x8, R5 ;  /* 0x00000008ff047819 */ /* 0x000fe20000011605 */
[--C-:B------:R-:W-:Y:S01]  /*66a0*/  FFMA.FTZ R5, R51, UR34, -R2.reuse ;  /* 0x0000002233057c23 */ /* 0x100fe20008010802 */
[----:B------:R-:W-:Y:S01]  /*66b0*/  MOV R51, R31 ;  /* 0x0000001f00337202 */ /* 0x000fe20000000f00 */
[----:B------:R-:W-:Y:S02]  /*66c0*/  IMAD.MOV.U32 R31, RZ, RZ, R29 ;  /* 0x000000ffff1f7224 */ /* 0x000fe400078e001d */
[----:B-1----:R-:W-:Y:S01]  /*66d0*/  FFMA.FTZ R6, R252, UR34, -R2 ;  /* 0x00000022fc067c23 */ /* 0x002fe20008010802 */
[----:B------:R-:W-:Y:S01]  /*66e0*/  IMAD.MOV.U32 R29, RZ, RZ, R105 ;  /* 0x000000ffff1d7224 */ /* 0x000fe200078e0069 */
[----:B------:R-:W-:Y:S01]  /*66f0*/  MOV R105, R107 ;  /* 0x0000006b00697202 */ /* 0x000fe20000000f00 */
[----:B------:R-:W-:Y:S01]  /*6700*/  IMAD.MOV.U32 R107, RZ, RZ, R89 ;  /* 0x000000ffff6b7224 */ /* 0x000fe200078e0059 */
[----:B------:R-:W-:Y:S01]  /*6710*/  PRMT R19, R7, 0x5410, R4 ;  /* 0x0000541007137816 */ /* 0x000fe20000000004 */
[----:B------:R-:W-:Y:S01]  /*6720*/  IMAD.MOV.U32 R89, RZ, RZ, R91 ;  /* 0x000000ffff597224 */ /* 0x000fe200078e005b */
[----:B------:R-:W-:Y:S01]  /*6730*/  LOP3.LUT R4, R0, 0xffff, RZ, 0xc0, !PT ;  /* 0x0000ffff00047812 */ /* 0x000fe200078ec0ff */
[----:B------:R1:W2:Y:S01]  /*6740*/  MUFU.EX2 R162, R6 ;  /* 0x0000000600a27308 */ /* 0x0002a20000000800 */
[----:B------:R-:W-:Y:S01]  /*6750*/  MOV R91, R116 ;  /* 0x00000074005b7202 */ /* 0x000fe20000000f00 */
[----:B------:R-:W-:-:S02]  /*6760*/  IMAD.MOV.U32 R116, RZ, RZ, R15 ;  /* 0x000000ffff747224 */ /* 0x000fc400078e000f */
[----:B------:R-:W-:Y:S01]  /*6770*/  FFMA.FTZ R7, R50, UR34, -R2 ;  /* 0x0000002232077c23 */ /* 0x000fe20008010802 */
[----:B------:R-:W-:Y:S02]  /*6780*/  MOV R165, R51 ;  /* 0x0000003300a57202 */ /* 0x000fe40000000f00 */
[----:B------:R-:W-:Y:S01]  /*6790*/  LOP3.LUT R16, R0, 0xff, RZ, 0xc0, !PT ;  /* 0x000000ff00107812 */ /* 0x000fe200078ec0ff */
[----:B------:R-:W-:Y:S01]  /*67a0*/  HMMA.16816.F32.BF16 R48, R8, R22, R240 ;  /* 0x000000160830723c */ /* 0x000fe200000418f0 */
[----:B------:R-:W-:Y:S01]  /*67b0*/  SHF.R.U32.HI R15, RZ, 0x18, R0 ;  /* 0x00000018ff0f7819 */ /* 0x000fe20000011600 */
[----:B------:R-:W3:Y:S01]  /*67c0*/  LDSM.16.MT88.4 R8, [R197+0x1b000] ;  /* 0x01b00000c508783b */ /* 0x000ee20000004200 */
[----:B------:R4:W-:Y:S01]  /*67d0*/  MUFU.EX2 R99, R5 ;  /* 0x0000000500637308 */ /* 0x0009e20000000800 */
[----:B------:R-:W-:Y:S01]  /*67e0*/  MOV R28, R104 ;  /* 0x00000068001c7202 */ /* 0x000fe20000000f00 */
[----:B------:R-:W-:Y:S01]  /*67f0*/  IMAD.MOV.U32 R104, RZ, RZ, R106 ;  /* 0x000000ffff687224 */ /* 0x000fe200078e006a */
[----:B------:R-:W-:Y:S01]  /*6800*/  LDSM.16.MT88.4 R20, [R198+0x19000] ;  /* 0x01900000c614783b */ /* 0x000fe20000004200 */
[----:B------:R-:W-:Y:S01]  /*6810*/  IMAD.MOV.U32 R106, RZ, RZ, R88 ;  /* 0x000000ffff6a7224 */ /* 0x000fe200078e0058 */
[----:B------:R-:W-:-:S02]  /*6820*/  MOV R167, R105 ;  /* 0x0000006900a77202 */ /* 0x000fc40000000f00 */
[----:B-1----:R-:W-:Y:S02]  /*6830*/  SHF.R.U32.HI R6, RZ, 0x10, R0 ;  /* 0x00000010ff067819 */ /* 0x002fe40000011600 */
[----:B------:R-:W-:Y:S02]  /*6840*/  SHF.R.U32.HI R0, RZ, 0x8, R4 ;  /* 0x00000008ff007819 */ /* 0x000fe40000011604 */
[----:B------:R-:W-:Y:S02]  /*6850*/  LOP3.LUT R4, R6, 0xff, RZ, 0xc0, !PT ;  /* 0x000000ff06047812 */ /* 0x000fe400078ec0ff */
[----:B------:R-:W-:Y:S01]  /*6860*/  PRMT R0, R16, 0x5410, R0 ;  /* 0x0000541010007816 */ /* 0x000fe20000000000 */
[----:B------:R1:W2:Y:S01]  /*6870*/  MUFU.EX2 R96, R7 ;  /* 0x0000000700607308 */ /* 0x0002a20000000800 */
[----:B----4-:R-:W-:-:S03]  /*6880*/  LOP3.LUT R5, R18, 0xff, RZ, 0xc0, !PT ;  /* 0x000000ff12057812 */ /* 0x010fc600078ec0ff */
[----:B------:R-:W-:Y:S01]  /*6890*/  HSET2.LE.AND R0, R0, R160, PT ;  /* 0x000000a000007233 */ /* 0x000fe20003803000 */
[----:B------:R-:W-:Y:S01]  /*68a0*/  IMAD.MOV.U32 R223, RZ, RZ, R29 ;  /* 0x000000ffffdf7224 */ /* 0x000fe200078e001d */
[----:B------:R-:W-:Y:S01]  /*68b0*/  MOV R88, R90 ;  /* 0x0000005a00587202 */ /* 0x000fe20000000f00 */
[----:B------:R-:W-:Y:S01]  /*68c0*/  IMAD.MOV.U32 R166, RZ, RZ, R104 ;  /* 0x000000ffffa67224 */ /* 0x000fe200078e0068 */
[----:B-1----:R-:W-:Y:S01]  /*68d0*/  PRMT R7, R5, 0x5410, R17 ;  /* 0x0000541005077816 */ /* 0x002fe20000000011 */
[----:B------:R-:W-:Y:S01]  /*68e0*/  IMAD.MOV.U32 R234, RZ, RZ, R106 ;  /* 0x000000ffffea7224 */ /* 0x000fe200078e006a */
[----:B------:R-:W-:Y:S01]  /*68f0*/  PRMT R5, R4, 0x5410, R15 ;  /* 0x0000541004057816 */ /* 0x000fe2000000000f */
[----:B------:R-:W-:Y:S01]  /*6900*/  IMAD.MOV.U32 R171, RZ, RZ, R107 ;  /* 0x000000ffffab7224 */ /* 0x000fe200078e006b */
[----:B------:R-:W-:Y:S01]  /*6910*/  F2FP.BF16.F32.PACK_AB R4, R150, R163 ;  /* 0x000000a39604723e */ /* 0x000fe200000010ff */
[----:B------:R-:W-:Y:S01]  /*6920*/  IMAD.MOV.U32 R90, RZ, RZ, R111 ;  /* 0x000000ffff5a7224 */ /* 0x000fe200078e006f */
[----:B--2---:R-:W-:-:S02]  /*6930*/  F2FP.BF16.F32.PACK_AB R6, R162, R97 ;  /* 0x00000061a206723e */ /* 0x004fc400000010ff */
[--C-:B------:R-:W-:Y:S02]  /*6940*/  HSET2.LE.AND R5, R5, R160.reuse, PT ;  /* 0x000000a005057233 */ /* 0x100fe40003803000 */
[--C-:B------:R-:W-:Y:S02]  /*6950*/  HSET2.LE.AND R7, R7, R160.reuse, PT ;  /* 0x000000a007077233 */ /* 0x100fe40003803000 */
[----:B------:R-:W-:Y:S01]  /*6960*/  F2FP.BF16.F32.PACK_AB R15, R96, R99 ;  /* 0x00000063600f723e */ /* 0x000fe200000010ff */
[----:B------:R-:W-:Y:S01]  /*6970*/  IMAD.MOV.U32 R106, RZ, RZ, R158 ;  /* 0x000000ffff6a7224 */ /* 0x000fe200078e009e */
[----:B------:R-:W-:Y:S01]  /*6980*/  LOP3.LUT R4, R0, R4, RZ, 0xc0, !PT ;  /* 0x0000000400047212 */ /* 0x000fe200078ec0ff */
[----:B------:R-:W-:Y:S01]  /*6990*/  IMAD.MOV.U32 R107, RZ, RZ, R157 ;  /* 0x000000ffff6b7224 */ /* 0x000fe200078e009d */
[----:B------:R-:W-:Y:S02]  /*69a0*/  HSET2.LE.AND R0, R19, R160, PT ;  /* 0x000000a013007233 */ /* 0x000fe40003803000 */
[----:B------:R-:W-:Y:S01]  /*69b0*/  MOV R105, R159 ;  /* 0x0000009f00697202 */ /* 0x000fe20000000f00 */
[----:B------:R-:W1:Y:S01]  /*69c0*/  LDSM.16.MT88.4 R16, [R196+0x1b000] ;  /* 0x01b00000c410783b */ /* 0x000e620000004200 */
[----:B------:R-:W-:Y:S01]  /*69d0*/  LOP3.LUT R5, R5, R6, RZ, 0xc0, !PT ;  /* 0x0000000605057212 */ /* 0x000fe200078ec0ff */
[----:B------:R-:W-:Y:S01]  /*69e0*/  IMAD.MOV.U32 R240, RZ, RZ, R98 ;  /* 0x000000fffff07224 */ /* 0x000fe200078e0062 */
[----:B------:R-:W-:Y:S01]  /*69f0*/  F2FP.BF16.F32.PACK_AB R6, R98, R161 ;  /* 0x000000a16206723e */ /* 0x000fe200000010ff */
        /* <DEDUP_REMOVED lines=8> */
[----:B------:R-:W-:-:S02]  /*6a80*/  IMAD.MOV.U32 R164, RZ, RZ, R30 ;  /* 0x000000ffffa47224 */ /* 0x000fc400078e001e */
[C---:B---3--:R-:W-:Y:S01]  /*6a90*/  HMMA.16816.F32.BF16 R128, R4.reuse, R8, R128 ;  /* 0x000000080480723c */ /* 0x048fe20000041880 */
[----:B------:R-:W-:Y:S01]  /*6aa0*/  MOV R46, R28 ;  /* 0x0000001c002e7202 */ /* 0x000fe20000000f00 */
[----:B------:R-:W-:Y:S02]  /*6ab0*/  IMAD.MOV.U32 R47, RZ, RZ, R31 ;  /* 0x000000ffff2f7224 */ /* 0x000fe400078e001f */
[----:B------:R-:W-:Y:S01]  /*6ac0*/  IMAD.MOV.U32 R111, RZ, RZ, R207 ;  /* 0x000000ffff6f7224 */ /* 0x000fe200078e00cf */
[----:B------:R-:W-:Y:S01]  /*6ad0*/  MOV R15, R96 ;  /* 0x00000060000f7202 */ /* 0x000fe20000000f00 */
[C---:B------:R-:W-:Y:S01]  /*6ae0*/  HMMA.16816.F32.BF16 R132, R4.reuse, R10, R132 ;  /* 0x0000000a0484723c */ /* 0x040fe20000041884 */
[----:B------:R-:W2:Y:S01]  /*6af0*/  LDSM.16.MT88.4 R8, [R196+0x1d000] ;  /* 0x01d00000c408783b */ /* 0x000ea20000004200 */
[----:B------:R-:W-:Y:S01]  /*6b00*/  MOV R223, R118 ;  /* 0x0000007600df7202 */ /* 0x000fe20000000f00 */
[----:B------:R-:W-:Y:S02]  /*6b10*/  IMAD.MOV.U32 R161, RZ, RZ, R119 ;  /* 0x000000ffffa17224 */ /* 0x000fe400078e0077 */
[----:B------:R-:W-:Y:S01]  /*6b20*/  IMAD.MOV.U32 R162, RZ, RZ, R124 ;  /* 0x000000ffffa27224 */ /* 0x000fe200078e007c */
[C---:B------:R-:W-:Y:S01]  /*6b30*/  HMMA.16816.F32.BF16 R156, R4.reuse, R36, R180 ;  /* 0x00000024049c723c */ /* 0x040fe200000418b4 */
[----:B------:R-:W-:Y:S01]  /*6b40*/  LDSM.16.MT88.4 R28, [R197+0x19000] ;  /* 0x01900000c51c783b */ /* 0x000fe20000004200 */
[----:B------:R-:W-:Y:S01]  /*6b50*/  MOV R169, R46 ;  /* 0x0000002e00a97202 */ /* 0x000fe20000000f00 */
[----:B------:R-:W-:Y:S01]  /*6b60*/  IMAD.MOV.U32 R175, RZ, RZ, R171 ;  /* 0x000000ffffaf7224 */ /* 0x000fe200078e00ab */
[----:B------:R-:W-:Y:S01]  /*6b70*/  MOV R173, R167 ;  /* 0x000000a700ad7202 */ /* 0x000fe20000000f00 */
[----:B------:R-:W-:Y:S01]  /*6b80*/  IMAD.MOV.U32 R174, RZ, RZ, R234 ;  /* 0x000000ffffae7224 */ /* 0x000fe200078e00ea */
[----:B------:R-:W-:Y:S01]  /*6b90*/  HMMA.16816.F32.BF16 R88, R4, R24, R88 ;  /* 0x000000180458723c */ /* 0x000fe20000041858 */
[----:B------:R-:W-:Y:S01]  /*6ba0*/  IMAD.MOV.U32 R183, RZ, RZ, R97 ;  /* 0x000000ffffb77224 */ /* 0x000fe200078e0061 */
[----:B------:R-:W-:Y:S01]  /*6bb0*/  MOV R0, R165 ;  /* 0x000000a500007202 */ /* 0x000fe20000000f00 */
[----:B------:R-:W-:-:S02]  /*6bc0*/  IMAD.MOV.U32 R181, RZ, RZ, R116 ;  /* 0x000000ffffb57224 */ /* 0x000fc400078e0074 */
[----:B------:R-:W-:Y:S01]  /*6bd0*/  IMAD.MOV.U32 R170, RZ, RZ, R110 ;  /* 0x000000ffffaa7224 */ /* 0x000fe200078e006e */
[C---:B------:R-:W-:Y:S01]  /*6be0*/  HMMA.16816.F32.BF16 R96, R4.reuse, R26, R248 ;  /* 0x0000001a0460723c */ /* 0x040fe200000418f8 */
[----:B------:R-:W-:Y:S01]  /*6bf0*/  LDSM.16.MT88.4 R24, [R199+0x1d000] ;  /* 0x01d00000c718783b */ /* 0x000fe20000004200 */
[----:B------:R-:W-:Y:S01]  /*6c00*/  IMAD.MOV.U32 R172, RZ, RZ, R166 ;  /* 0x000000ffffac7224 */ /* 0x000fe200078e00a6 */
[----:B------:R-:W-:Y:S01]  /*6c10*/  MOV R76, R68 ;  /* 0x00000044004c7202 */ /* 0x000fe20000000f00 */
[----:B------:R-:W-:Y:S01]  /*6c20*/  IMAD.MOV.U32 R77, RZ, RZ, R69 ;  /* 0x000000ffff4d7224 */ /* 0x000fe200078e0045 */
[----:B------:R-:W-:Y:S01]  /*6c30*/  MOV R79, R71 ;  /* 0x00000047004f7202 */ /* 0x000fe20000000f00 */
[C---:B-1----:R-:W-:Y:S01]  /*6c40*/  HMMA.16816.F32.BF16 R116, R4.reuse, R16, R192 ;  /* 0x000000100474723c */ /* 0x042fe200000418c0 */
[----:B------:R-:W-:Y:S01]  /*6c50*/  IMAD.MOV.U32 R249, RZ, RZ, R125 ;  /* 0x000000fffff97224 */ /* 0x000fe200078e007d */
[----:B------:R-:W-:Y:S01]  /*6c60*/  MOV R251, R127 ;  /* 0x0000007f00fb7202 */ /* 0x000fe20000000f00 */
[----:B------:R-:W-:Y:S01]  /*6c70*/  IMAD.MOV.U32 R250, RZ, RZ, R126 ;  /* 0x000000fffffa7224 */ /* 0x000fe200078e007e */
[----:B------:R-:W-:Y:S01]  /*6c80*/  MOV R137, R201 ;  /* 0x000000c900897202 */ /* 0x000fe20000000f00 */
[----:B------:R-:W-:Y:S01]  /*6c90*/  IMAD.MOV.U32 R78, RZ, RZ, R70 ;  /* 0x000000ffff4e7224 */ /* 0x000fe200078e0046 */
        /* <DEDUP_REMOVED lines=12> */
[C---:B------:R-:W-:Y:S01]  /*6d60*/  HMMA.16816.F32.BF16 R104, R4.reuse, R20, R236 ;  /* 0x000000140468723c */ /* 0x040fe200000418ec */
[----:B------:R-:W-:Y:S01]  /*6d70*/  MOV R182, R14 ;  /* 0x0000000e00b67202 */ /* 0x000fe20000000f00 */
[----:B------:R-:W-:Y:S02]  /*6d80*/  IMAD.MOV.U32 R136, RZ, RZ, R202 ;  /* 0x000000ffff887224 */ /* 0x000fe400078e00ca */
[----:B------:R-:W-:Y:S02]  /*6d90*/  IMAD.MOV.U32 R138, RZ, RZ, R200 ;  /* 0x000000ffff8a7224 */ /* 0x000fe400078e00c8 */
[----:B------:R-:W-:Y:S01]  /*6da0*/  HMMA.16816.F32.BF16 R108, R4, R22, R228 ;  /* 0x00000016046c723c */ /* 0x000fe200000418e4 */
[----:B------:R-:W4:Y:S01]  /*6db0*/  LDSM.16.MT88.4 R20, [R197+0x1d000] ;  /* 0x01d00000c514783b */ /* 0x000f220000004200 */
[----:B------:R-:W-:Y:S02]  /*6dc0*/  IMAD.MOV.U32 R139, RZ, RZ, R151 ;  /* 0x000000ffff8b7224 */ /* 0x000fe400078e0097 */
[----:B------:R-:W-:-:S02]  /*6dd0*/  IMAD.MOV.U32 R68, RZ, RZ, R206 ;  /* 0x000000ffff447224 */ /* 0x000fc400078e00ce */
[C---:B--2---:R-:W-:Y:S01]  /*6de0*/  HMMA.16816.F32.BF16 R236, R4.reuse, R10, R152 ;  /* 0x0000000a04ec723c */ /* 0x044fe20000041898 */
[----:B------:R-:W-:Y:S01]  /*6df0*/  IMAD.MOV.U32 R228, RZ, RZ, R180 ;  /* 0x000000ffffe47224 */ /* 0x000fe200078e00b4 */
[----:B------:R-:W-:Y:S01]  /*6e00*/  MOV R230, R182 ;  /* 0x000000b600e67202 */ /* 0x000fe20000000f00 */
[----:B------:R-:W-:Y:S01]  /*6e10*/  IMAD.MOV.U32 R229, RZ, RZ, R181 ;  /* 0x000000ffffe57224 */ /* 0x000fe200078e00b5 */
[----:B------:R-:W-:Y:S01]  /*6e20*/  MOV R70, R204 ;  /* 0x000000cc00467202 */ /* 0x000fe20000000f00 */
[----:B------:R-:W-:Y:S02]  /*6e30*/  IMAD.MOV.U32 R231, RZ, RZ, R183 ;  /* 0x000000ffffe77224 */ /* 0x000fe400078e00b7 */
[----:B------:R-:W-:Y:S01]  /*6e40*/  IMAD.MOV.U32 R69, RZ, RZ, R205 ;  /* 0x000000ffff457224 */ /* 0x000fe200078e00cd */
[C---:B------:R-:W-:Y:S01]  /*6e50*/  HMMA.16816.F32.BF16 R180, R4.reuse, R8, R188 ;  /* 0x0000000804b4723c */ /* 0x040fe200000418bc */
[----:B------:R-:W2:Y:S01]  /*6e60*/  LDSM.16.MT88.4 R8, [R196+0x1f000] ;  /* 0x01f00000c408783b */ /* 0x000ea20000004200 */
[----:B------:R-:W-:Y:S01]  /*6e70*/  IMAD.MOV.U32 R71, RZ, RZ, R203 ;  /* 0x000000ffff477224 */ /* 0x000fe200078e00cb */
[----:B------:R-:W-:Y:S01]  /*6e80*/  MOV R195, R251 ;  /* 0x000000fb00c37202 */ /* 0x000fe20000000f00 */
[----:B------:R-:W-:Y:S01]  /*6e90*/  IMAD.MOV.U32 R193, RZ, RZ, R249 ;  /* 0x000000ffffc17224 */ /* 0x000fe200078e00f9 */
[----:B------:R3:W5:Y:S01]  /*6ea0*/  LDL.LU R206, [R1+0x80] ;  /* 0x0000800001ce7983 */ /* 0x0007620000300800 */
[----:B------:R-:W-:Y:S01]  /*6eb0*/  IMAD.MOV.U32 R194, RZ, RZ, R250 ;  /* 0x000000ffffc27224 */ /* 0x000fe200078e00fa */
[----:B------:R-:W-:Y:S01]  /*6ec0*/  MOV R250, R241 ;  /* 0x000000f100fa7202 */ /* 0x000fe20000000f00 */
[----:B------:R-:W-:Y:S01]  /*6ed0*/  IMAD.MOV.U32 R251, RZ, RZ, R240 ;  /* 0x000000fffffb7224 */ /* 0x000fe200078e00f0 */
[----:B-1----:R-:W-:Y:S01]  /*6ee0*/  HMMA.16816.F32.BF16 R164, R4, R16, R164 ;  /* 0x0000001004a4723c */ /* 0x002fe200000418a4 */
[----:B------:R-:W-:-:S02]  /*6ef0*/  IMAD.MOV.U32 R249, RZ, RZ, R242 ;  /* 0x000000fffff97224 */ /* 0x000fc400078e00f2 */
[----:B------:R-:W-:-:S03]  /*6f00*/  IMAD.MOV.U32 R248, RZ, RZ, R243 ;  /* 0x000000fffff87224 */ /* 0x000fc600078e00f3 */
[C---:B------:R-:W-:Y:S06]  /*6f10*/  HMMA.16816.F32.BF16 R36, R4.reuse, R38, R136 ;  /* 0x000000260424723c */ /* 0x040fec0000041888 */
[C---:B------:R-:W-:Y:S06]  /*6f20*/  HMMA.16816.F32.BF16 R68, R4.reuse, R28, R68 ;  /* 0x0000001c0444723c */ /* 0x040fec0000041844 */
[----:B------:R-:W-:Y:S01]  /*6f30*/  HMMA.16816.F32.BF16 R76, R4, R30, R76 ;  /* 0x0000001e044c723c */ /* 0x000fe2000004184c */
[----:B------:R-:W1:Y:S01]  /*6f40*/  LDSM.16.MT88.4 R28, [R198+0x1d000] ;  /* 0x01d00000c61c783b */ /* 0x000e620000004200 */
[----:B------:R-:W-:-:S02]  /*6f50*/  MOV R155, R231 ;  /* 0x000000e7009b7202 */ /* 0x000fc40000000f00 */
[----:B------:R-:W-:Y:S01]  /*6f60*/  MOV R154, R193 ;  /* 0x000000c1009a7202 */ /* 0x000fe20000000f00 */
[----:B------:R-:W-:Y:S01]  /*6f70*/  IMAD.MOV.U32 R152, RZ, RZ, R195 ;  /* 0x000000ffff987224 */ /* 0x000fe200078e00c3 */
[----:B------:R-:W-:Y:S01]  /*6f80*/  HMMA.16816.F32.BF16 R240, R4, R18, R244 ;  /* 0x0000001204f0723c */ /* 0x000fe200000418f4 */
[----:B------:R-:W3:Y:S01]  /*6f90*/  LDSM.16.MT88.4 R16, [R197+0x1f000] ;  /* 0x01f00000c510783b */ /* 0x000ee20000004200 */
[----:B------:R-:W-:-:S03]  /*6fa0*/  IMAD.MOV.U32 R252, RZ, RZ, R13 ;  /* 0x000000fffffc7224 */ /* 0x000fc600078e000d */
[----:B------:R1:W5:Y:S01]  /*6fb0*/  LDL.LU R205, [R1+0x7c] ;  /* 0x00007c0001cd7983 */ /* 0x0003620000300800 */
[C---:B------:R-:W-:Y:S01]  /*6fc0*/  HMMA.16816.F32.BF16 R136, R4.reuse, R32, R176 ;  /* 0x000000200488723c */ /* 0x040fe200000418b0 */
[----:B------:R-:W-:Y:S02]  /*6fd0*/  IMAD.MOV.U32 R153, RZ, RZ, R194 ;  /* 0x000000ffff997224 */ /* 0x000fe400078e00c2 */
[----:B------:R1:W5:Y:S03]  /*6fe0*/  LDL.LU R204, [R1+0x78] ;  /* 0x0000780001cc7983 */ /* 0x0003660000300800 */
[C---:B------:R-:W-:Y:S01]  /*6ff0*/  HMMA.16816.F32.BF16 R32, R4.reuse, R34, R224 ;  /* 0x000000220420723c */ /* 0x040fe200000418e0 */
[----:B------:R1:W5:Y:S04]  /*7000*/  LDL.LU R203, [R1+0x74] ;  /* 0x0000740001cb7983 */ /* 0x0003680000300800 */
[----:B------:R1:W5:Y:S01]  /*7010*/  LDL.LU R202, [R1+0x70] ;  /* 0x0000700001ca7983 */ /* 0x0003620000300800 */
[C---:B------:R-:W-:Y:S03]  /*7020*/  HMMA.16816.F32.BF16 R244, R4.reuse, R24, R120 ;  /* 0x0000001804f4723c */ /* 0x040fe60000041878 */
[----:B------:R1:W5:Y:S03]  /*7030*/  LDL.LU R201, [R1+0x6c] ;  /* 0x00006c0001c97983 */ /* 0x0003660000300800 */
[C---:B------:R-:W-:Y:S01]  /*7040*/  HMMA.16816.F32.BF16 R224, R4.reuse, R26, R112 ;  /* 0x0000001a04e0723c */ /* 0x040fe20000041870 */
[----:B------:R-:W-:Y:S04]  /*7050*/  LDSM.16.MT88.4 R24, [R198+0x1f000] ;  /* 0x01f00000c618783b */ /* 0x000fe80000004200 */
[----:B------:R1:W5:Y:S01]  /*7060*/  LDL.LU R200, [R1+0x68] ;  /* 0x0000680001c87983 */ /* 0x0003620000300800 */
[C---:B----4-:R-:W-:Y:S03]  /*7070*/  HMMA.16816.F32.BF16 R176, R4.reuse, R20, R144 ;  /* 0x0000001404b0723c */ /* 0x050fe60000041890 */
[----:B------:R4:W5:Y:S04]  /*7080*/  LDL.LU R151, [R1+0x64] ;  /* 0x0000640001977983 */ /* 0x0009680000300800 */
[----:B------:R-:W-:Y:S01]  /*7090*/  MOV R147, R228 ;  /* 0x000000e400937202 */ /* 0x000fe20000000f00 */
[----:B------:R-:W-:Y:S01]  /*70a0*/  IMAD.MOV.U32 R146, RZ, RZ, R229 ;  /* 0x000000ffff927224 */ /* 0x000fe200078e00e5 */
[----:B--2---:R-:W-:Y:S01]  /*70b0*/  HMMA.16816.F32.BF16 R184, R4, R10, R72 ;  /* 0x0000000a04b8723c */ /* 0x004fe20000041848 */
[----:B------:R-:W-:Y:S01]  /*70c0*/  IMAD.MOV.U32 R145, RZ, RZ, R230 ;  /* 0x000000ffff917224 */ /* 0x000fe200078e00e6 */
[----:B------:R-:W-:Y:S01]  /*70d0*/  LDSM.16.MT88.4 R72, [R197+0x1b800] ;  /* 0x01b80000c548783b */ /* 0x000fe20000004200 */
[----:B------:R-:W-:-:S02]  /*70e0*/  IMAD.MOV.U32 R144, RZ, RZ, R0 ;  /* 0x000000ffff907224 */ /* 0x000fc400078e0000 */
[----:B------:R-:W-:Y:S01]  /*70f0*/  FFMA.FTZ R0, R235, UR34, -R12 ;  /* 0x00000022eb007c23 */ /* 0x000fe2000801080c */
[C---:B------:R-:W-:Y:S01]  /*7100*/  HMMA.16816.F32.BF16 R228, R4.reuse, R22, R140 ;  /* 0x0000001604e4723c */ /* 0x040fe2000004188c */
[----:B------:R-:W2:Y:S02]  /*7110*/  LDSM.16.MT88.4 R20, [R199+0x1f000] ;  /* 0x01f00000c714783b */ /* 0x000ea40000004200 */
[----:B------:R3:W-:Y:S02]  /*7120*/  MUFU.EX2 R235, R0 ;  /* 0x0000000000eb7308 */ /* 0x0007e40000000800 */
[----:B------:R4:W5:Y:S02]  /*7130*/  LDL.LU R14, [R1+0x60] ;  /* 0x00006000010e7983 */ /* 0x0009640000300800 */
        /* <DEDUP_REMOVED lines=10> */
[----:B------:R4:W5:Y:S01]  /*71e0*/  LDL.LU R13, [R1+0x5c] ;  /* 0x00005c00010d7983 */ /* 0x0009620000300800 */
[----:B---3--:R-:W-:Y:S01]  /*71f0*/  FFMA.FTZ R0, R140, UR34, -R12 ;  /* 0x000000228c007c23 */ /* 0x008fe2000801080c */
[----:B------:R-:W-:Y:S01]  /*7200*/  IMAD.MOV.U32 R140, RZ, RZ, R145 ;  /* 0x000000ffff8c7224 */ /* 0x000fe200078e0091 */
[----:B------:R-:W-:Y:S01]  /*7210*/  MOV R112, R121 ;  /* 0x0000007900707202 */ /* 0x000fe20000000f00 */
[----:B------:R-:W-:Y:S01]  /*7220*/  IMAD.MOV.U32 R154, RZ, RZ, R234 ;  /* 0x000000ffff9a7224 */ /* 0x000fe200078e00ea */
[----:B------:R-:W-:Y:S01]  /*7230*/  MOV R142, R147 ;  /* 0x00000093008e7202 */ /* 0x000fe20000000f00 */
[----:B------:R-:W-:Y:S01]  /*7240*/  IMAD.MOV.U32 R141, RZ, RZ, R146 ;  /* 0x000000ffff8d7224 */ /* 0x000fe200078e0092 */
[----:B------:R3:W-:Y:S01]  /*7250*/  MUFU.EX2 R234, R0 ;  /* 0x0000000000ea7308 */ /* 0x0007e20000000800 */
[----:B------:R-:W-:-:S02]  /*7260*/  IMAD.MOV.U32 R145, RZ, RZ, R168 ;  /* 0x000000ffff917224 */ /* 0x000fc400078e00a8 */
[----:B------:R-:W-:Y:S01]  /*7270*/  FFMA.FTZ R10, R112, UR34, -R2 ;  /* 0x00000022700a7c23 */ /* 0x000fe20008010802 */
[----:B------:R-:W-:Y:S01]  /*7280*/  IMAD.MOV.U32 R146, RZ, RZ, R169 ;  /* 0x000000ffff927224 */ /* 0x000fe200078e00a9 */
[----:B------:R-:W-:Y:S01]  /*7290*/  LOP3.LUT R8, R41, UR27, R44, 0x96, !PT ;  /* 0x0000001b29087c12 */ /* 0x000fe2000f8e962c */
[----:B------:R-:W-:Y:S01]  /*72a0*/  IMAD.MOV.U32 R143, RZ, RZ, R152 ;  /* 0x000000ffff8f7224 */ /* 0x000fe200078e0098 */
[----:B------:R-:W-:Y:S01]  /*72b0*/  MOV R152, R170 ;  /* 0x000000aa00987202 */ /* 0x000fe20000000f00 */
[----:B------:R-:W-:Y:S01]  /*72c0*/  IMAD.MOV.U32 R113, RZ, RZ, R122 ;  /* 0x000000ffff717224 */ /* 0x000fe200078e007a */
        /* <DEDUP_REMOVED lines=9> */
[----:B---3--:R-:W-:Y:S01]  /*7360*/  FFMA.FTZ R0, R223, UR34, -R12 ;  /* 0x00000022df007c23 */ /* 0x008fe2000801080c */
[----:B------:R-:W-:Y:S01]  /*7370*/  IMAD.MOV.U32 R115, RZ, RZ, R144 ;  /* 0x000000ffff737224 */ /* 0x000fe200078e0090 */
[----:B------:R-:W-:Y:S01]  /*7380*/  MOV R144, R154 ;  /* 0x0000009a00907202 */ /* 0x000fe20000000f00 */
[----:B------:R-:W-:Y:S01]  /*7390*/  IMAD.MOV.U32 R140, RZ, RZ, R145 ;  /* 0x000000ffff8c7224 */ /* 0x000fe200078e0091 */
[----:B------:R1:W-:Y:S01]  /*73a0*/  MUFU.EX2 R223, R0 ;  /* 0x0000000000df7308 */ /* 0x0003e20000000800 */
[----:B------:R-:W-:Y:S01]  /*73b0*/  IMAD.MOV.U32 R121, RZ, RZ, R142 ;  /* 0x000000ffff797224 */ /* 0x000fe200078e008e */
[----:B------:R-:W-:Y:S01]  /*73c0*/  HMMA.16816.F32.BF16 R168, R4, R16, R80 ;  /* 0x0000001004a8723c */ /* 0x000fe20000041850 */
[----:B------:R-:W-:Y:S01]  /*73d0*/  IMAD.MOV.U32 R142, RZ, RZ, R152 ;  /* 0x000000ffff8e7224 */ /* 0x000fe200078e0098 */
[----:B------:R-:W-:Y:S01]  /*73e0*/  MOV R152, R161 ;  /* 0x000000a100987202 */ /* 0x000fe20000000f00 */
[----:B------:R-:W-:-:S02]  /*73f0*/  IMAD.MOV.U32 R113, RZ, RZ, R114 ;  /* 0x000000ffff717224 */ /* 0x000fc400078e0072 */
[----:B------:R-:W-:Y:S01]  /*7400*/  FFMA.FTZ R11, R112, UR34, -R2 ;  /* 0x00000022700b7c23 */ /* 0x000fe20008010802 */
[----:B------:R-:W-:Y:S01]  /*7410*/  IMAD.MOV.U32 R114, RZ, RZ, R115 ;  /* 0x000000ffff727224 */ /* 0x000fe200078e0073 */
[----:B------:R-:W-:Y:S01]  /*7420*/  MOV R115, R140 ;  /* 0x0000008c00737202 */ /* 0x000fe20000000f00 */
[----:B------:R-:W-:Y:S02]  /*7430*/  IMAD.MOV.U32 R145, RZ, RZ, R252 ;  /* 0x000000ffff917224 */ /* 0x000fe400078e00fc */
[----:B------:R-:W-:Y:S01]  /*7440*/  FFMA.FTZ R16, R113, UR34, -R2 ;  /* 0x0000002271107c23 */ /* 0x000fe20008010802 */
[----:B------:R-:W-:Y:S01]  /*7450*/  IMAD.MOV.U32 R146, RZ, RZ, R160 ;  /* 0x000000ffff927224 */ /* 0x000fe200078e00a0 */
[----:B------:R-:W-:Y:S01]  /*7460*/  MOV R113, R115 ;  /* 0x0000007300717202 */ /* 0x000fe20000000f00 */
[----:B------:R-:W-:Y:S01]  /*7470*/  IMAD.MOV.U32 R140, RZ, RZ, R141 ;  /* 0x000000ffff8c7224 */ /* 0x000fe200078e008d */
[C---:B------:R-:W-:Y:S01]  /*7480*/  HMMA.16816.F32.BF16 R192, R4.reuse, R30, R92 ;  /* 0x0000001e04c0723c */ /* 0x040fe2000004185c */
[----:B------:R-:W-:Y:S01]  /*7490*/  IMAD.MOV.U32 R141, RZ, RZ, R142 ;  /* 0x000000ffff8d7224 */ /* 0x000fe200078e008e */
[----:B------:R-:W-:Y:S01]  /*74a0*/  MUFU.EX2 R16, R16 ;  /* 0x0000001000107308 */ /* 0x000fe20000000800 */
[----:B-1----:R-:W-:Y:S01]  /*74b0*/  FFMA.FTZ R0, R120, UR34, -R12 ;  /* 0x0000002278007c23 */ /* 0x002fe2000801080c */
[----:B------:R-:W-:Y:S01]  /*74c0*/  MOV R120, R143 ;  /* 0x0000008f00787202 */ /* 0x000fe20000000f00 */
[----:B------:R-:W-:Y:S01]  /*74d0*/  IMAD.MOV.U32 R143, RZ, RZ, R153 ;  /* 0x000000ffff8f7224 */ /* 0x000fe200078e0099 */
[C---:B------:R-:W-:Y:S01]  /*74e0*/  HMMA.16816.F32.BF16 R28, R4.reuse, R18, R64 ;  /* 0x00000012041c723c */ /* 0x040fe20000041840 */
[----:B------:R-:W-:Y:S01]  /*74f0*/  IMAD.MOV.U32 R153, RZ, RZ, R162 ;  /* 0x000000ffff997224 */ /* 0x000fe200078e00a2 */
[----:B------:R-:W1:Y:S01]  /*7500*/  LDSM.16.MT88.4 R64, [R196+0x1b800] ;  /* 0x01b80000c440783b */ /* 0x000e620000004200 */
[----:B------:R-:W-:Y:S01]  /*7510*/  IMAD.MOV.U32 R154, RZ, RZ, R163 ;  /* 0x000000ffff9a7224 */ /* 0x000fe200078e00a3 */
[----:B------:R-:W-:Y:S01]  /*7520*/  MOV R142, R143 ;  /* 0x0000008f008e7202 */ /* 0x000fe20000000f00 */
[----:B------:R-:W-:Y:S01]  /*7530*/  IMAD.MOV.U32 R143, RZ, RZ, R144 ;  /* 0x000000ffff8f7224 */ /* 0x000fe200078e0090 */
[----:B------:R3:W4:Y:S01]  /*7540*/  MUFU.EX2 R252, R0 ;  /* 0x0000000000fc7308 */ /* 0x0007220000000800 */
        /* <DEDUP_REMOVED lines=10> */
[----:B------:R-:W-:Y:S01]  /*75f0*/  IMAD.WIDE.U32 R8, R8, -0x2daee0ad, RZ ;  /* 0xd2511f5308087825 */ /* 0x000fe200078e00ff */
[----:B------:R4:W-:Y:S01]  /*7600*/  MUFU.EX2 R150, R10 ;  /* 0x0000000a00967308 */ /* 0x0009e20000000800 */
[----:B------:R-:W-:Y:S01]  /*7610*/  MOV R86, R145 ;  /* 0x0000009100567202 */ /* 0x000fe20000000f00 */
[C---:B--2---:R-:W-:Y:S01]  /*7620*/  HMMA.16816.F32.BF16 R160, R4.reuse, R20, R60 ;  /* 0x0000001404a0723c */ /* 0x044fe2000004183c */
[----:B------:R-:W-:Y:S01]  /*7630*/  IMAD.MOV.U32 R115, RZ, RZ, R140 ;  /* 0x000000ffff737224 */ /* 0x000fe200078e008c */
[C---:B------:R-:W-:Y:S01]  /*7640*/  LOP3.LUT R18, R8.reuse, 0xff, RZ, 0xc0, !PT ;  /* 0x000000ff08127812 */ /* 0x040fe200078ec0ff */
[----:B------:R-:W-:Y:S01]  /*7650*/  IMAD.MOV.U32 R112, RZ, RZ, R141 ;  /* 0x000000ffff707224 */ /* 0x000fe200078e008d */
[----:B---3--:R-:W-:Y:S01]  /*7660*/  LOP3.LUT R0, R9, UR33, R42, 0x96, !PT ;  /* 0x0000002109007c12 */ /* 0x008fe2000f8e962a */
[----:B------:R-:W-:Y:S01]  /*7670*/  IMAD.MOV.U32 R102, RZ, RZ, R143 ;  /* 0x000000ffff667224 */ /* 0x000fe200078e008f */
[----:B------:R-:W-:Y:S01]  /*7680*/  LOP3.LUT R9, R8, 0xffff, RZ, 0xc0, !PT ;  /* 0x0000ffff08097812 */ /* 0x000fe200078ec0ff */
[C---:B------:R-:W-:Y:S01]  /*7690*/  HMMA.16816.F32.BF16 R140, R4.reuse, R24, R56 ;  /* 0x00000018048c723c */ /* 0x040fe20000041838 */
[----:B------:R-:W-:Y:S01]  /*76a0*/  IMAD.MOV.U32 R95, RZ, RZ, R152 ;  /* 0x000000ffff5f7224 */ /* 0x000fe200078e0098 */
[----:B------:R-:W-:Y:S01]  /*76b0*/  SHF.R.U32.HI R17, RZ, 0x18, R8 ;  /* 0x00000018ff117819 */ /* 0x000fe20000011608 */
[----:B------:R-:W-:Y:S01]  /*76c0*/  IMAD.MOV.U32 R93, RZ, RZ, R154 ;  /* 0x000000ffff5d7224 */ /* 0x000fe200078e009a */
[----:B------:R-:W-:Y:S01]  /*76d0*/  LDSM.16.MT88.4 R40, [R197+0x19800] ;  /* 0x01980000c528783b */ /* 0x000fe20000004200 */
[----:B------:R-:W-:Y:S01]  /*76e0*/  IMAD.MOV.U32 R92, RZ, RZ, R155 ;  /* 0x000000ffff5c7224 */ /* 0x000fe200078e009b */
[C---:B------:R-:W-:Y:S01]  /*76f0*/  HMMA.16816.F32.BF16 R24, R4.reuse, R26, R48 ;  /* 0x0000001a0418723c */ /* 0x040fe20000041830 */
[----:B------:R-:W-:Y:S01]  /*7700*/  IMAD.MOV.U32 R248, RZ, RZ, R249 ;  /* 0x000000fffff87224 */ /* 0x000fe200078e00f9 */
[----:B------:R-:W2:Y:S01]  /*7710*/  LDSM.16.MT88.4 R152, [R196+0x19800] ;  /* 0x01980000c498783b */ /* 0x000ea20000004200 */
[----:B----4-:R-:W-:Y:S01]  /*7720*/  SHF.R.U32.HI R10, RZ, 0x10, R8 ;  /* 0x00000010ff0a7819 */ /* 0x010fe20000011608 */
[----:B------:R-:W-:Y:S01]  /*7730*/  FFMA.FTZ R8, R149, UR34, -R2 ;  /* 0x0000002295087c23 */ /* 0x000fe20008010802 */
[----:B------:R-:W-:Y:S01]  /*7740*/  IMAD.MOV.U32 R249, RZ, RZ, R250 ;  /* 0x000000fffff97224 */ /* 0x000fe200078e00fa */
[----:B------:R-:W3:Y:S01]  /*7750*/  LDSM.16.MT88.4 R48, [R199+0x19800] ;  /* 0x01980000c730783b */ /* 0x000ee20000004200 */
[----:B------:R-:W-:Y:S01]  /*7760*/  LOP3.LUT R2, R0, 0xffff, RZ, 0xc0, !PT ;  /* 0x0000ffff00027812 */ /* 0x000fe200078ec0ff */
[----:B------:R4:W-:Y:S01]  /*7770*/  MUFU.EX2 R19, R8 ;  /* 0x0000000800137308 */ /* 0x0009e20000000800 */
[----:B------:R-:W-:Y:S01]  /*7780*/  MOV R250, R251 ;  /* 0x000000fb00fa7202 */ /* 0x000fe20000000f00 */
[----:B------:R-:W-:Y:S01]  /*7790*/  IMAD.MOV.U32 R251, RZ, RZ, R15 ;  /* 0x000000fffffb7224 */ /* 0x000fe200078e000f */
[----:B------:R-:W-:Y:S01]  /*77a0*/  SHF.R.U32.HI R15, RZ, 0x8, R9 ;  /* 0x00000008ff0f7819 */ /* 0x000fe20000011609 */
[----:B------:R-:W-:Y:S01]  /*77b0*/  HMMA.16816.F32.BF16 R20, R4, R22, R52 ;  /* 0x000000160414723c */ /* 0x000fe20000041834 */
[----:B------:R-:W-:Y:S01]  /*77c0*/  LOP3.LUT R12, R10, 0xff, RZ, 0xc0, !PT ;  /* 0x000000ff0a0c7812 */ /* 0x000fe200078ec0ff */
[----:B------:R-:W-:Y:S01]  /*77d0*/  IMAD.MOV.U32 R101, RZ, RZ, R144 ;  /* 0x000000ffff657224 */ /* 0x000fe200078e0090 */
[----:B------:R-:W-:Y:S01]  /*77e0*/  SHF.R.U32.HI R9, RZ, 0x8, R2 ;  /* 0x00000008ff097819 */ /* 0x000fe20000011602 */
[----:B------:R1:W2:Y:S01]  /*77f0*/  MUFU.EX2 R149, R11 ;  /* 0x0000000b00957308 */ /* 0x0002a20000000800 */
[----:B------:R-:W-:Y:S01]  /*7800*/  SHF.R.U32.HI R10, RZ, 0x18, R0 ;  /* 0x00000018ff0a7819 */ /* 0x000fe20000011600 */
[----:B------:R-:W-:Y:S01]  /*7810*/  IMAD.MOV.U32 R100, RZ, RZ, R146 ;  /* 0x000000ffff647224 */ /* 0x000fe200078e0092 */
[----:B------:R-:W-:Y:S01]  /*7820*/  F2FP.BF16.F32.PACK_AB R7, R252, R223 ;  /* 0x000000dffc07723e */ /* 0x000fe200000010ff */
[----:B------:R-:W3:Y:S01]  /*7830*/  LDSM.16.MT88.4 R56, [R198+0x19800] ;  /* 0x01980000c638783b */ /* 0x000ee20000004200 */
[----:B----4-:R-:W-:-:S04]  /*7840*/  SHF.R.U32.HI R8, RZ, 0x10, R0 ;  /* 0x00000010ff087819 */ /* 0x010fc80000011600 */
[----:B------:R-:W-:Y:S02]  /*7850*/  LOP3.LUT R2, R8, 0xff, RZ, 0xc0, !PT ;  /* 0x000000ff08027812 */ /* 0x000fe400078ec0ff */
[----:B------:R-:W-:Y:S01]  /*7860*/  PRMT R8, R12, 0x5410, R17 ;  /* 0x000054100c087816 */ /* 0x000fe20000000011 */
[----:B------:R-:W-:Y:S01]  /*7870*/  IMAD.MOV.U32 R12, RZ, RZ, R94 ;  /* 0x000000ffff0c7224 */ /* 0x000fe200078e005e */
[----:B-1----:R-:W-:Y:S02]  /*7880*/  LOP3.LUT R11, R0, 0xff, RZ, 0xc0, !PT ;  /* 0x000000ff000b7812 */ /* 0x002fe400078ec0ff */
[----:B------:R-:W-:Y:S01]  /*7890*/  PRMT R0, R18, 0x5410, R15 ;  /* 0x0000541012007816 */ /* 0x000fe2000000000f */
[----:B------:R-:W-:Y:S01]  /*78a0*/  IMAD.MOV.U32 R18, RZ, RZ, R92 ;  /* 0x000000ffff127224 */ /* 0x000fe200078e005c */
[----:B------:R-:W-:Y:S02]  /*78b0*/  PRMT R9, R11, 0x5410, R9 ;  /* 0x000054100b097816 */ /* 0x000fe40000000009 */
[----:B------:R-:W-:Y:S01]  /*78c0*/  PRMT R2, R2, 0x5410, R10 ;  /* 0x0000541002027816 */ /* 0x000fe2000000000a */
[----:B------:R-:W-:Y:S01]  /*78d0*/  IMAD.MOV.U32 R10, RZ, RZ, R100 ;  /* 0x000000ffff0a7224 */ /* 0x000fe200078e0064 */
[----:B------:R-:W-:-:S02]  /*78e0*/  HSET2.LE.AND R6, R0, R86, PT ;  /* 0x0000005600067233 */ /* 0x000fc40003803000 */
[--C-:B------:R-:W-:Y:S02]  /*78f0*/  HSET2.LE.AND R0, R9, R86.reuse, PT ;  /* 0x0000005609007233 */ /* 0x100fe40003803000 */
[--C-:B------:R-:W-:Y:S02]  /*7900*/  HSET2.LE.AND R4, R2, R86.reuse, PT ;  /* 0x0000005602047233 */ /* 0x100fe40003803000 */
[----:B------:R-:W-:Y:S02]  /*7910*/  F2FP.BF16.F32.PACK_AB R2, R234, R235 ;  /* 0x000000ebea02723e */ /* 0x000fe400000010ff */
[----:B--2---:R-:W-:Y:S02]  /*7920*/  F2FP.BF16.F32.PACK_AB R5, R149, R150 ;  /* 0x000000969505723e */ /* 0x004fe400000010ff */
[----:B------:R-:W-:Y:S02]  /*7930*/  LOP3.LUT R144, R0, R2, RZ, 0xc0, !PT ;  /* 0x0000000200907212 */ /* 0x000fe400078ec0ff */
[----:B------:R-:W-:Y:S01]  /*7940*/  HSET2.LE.AND R0, R8, R86, PT ;  /* 0x0000005608007233 */ /* 0x000fe20003803000 */
[----:B------:R-:W-:Y:S01]  /*7950*/  IMAD.MOV.U32 R8, RZ, RZ, R112 ;  /* 0x000000ffff087224 */ /* 0x000fe200078e0070 */
[----:B------:R-:W-:-:S02]  /*7960*/  F2FP.BF16.F32.PACK_AB R2, R16, R19 ;  /* 0x000000131002723e */ /* 0x000fc400000010ff */
[----:B------:R-:W-:Y:S01]  /*7970*/  MOV R112, R113 ;  /* 0x0000007100707202 */ /* 0x000fe20000000f00 */
[----:B------:R-:W-:Y:S01]  /*7980*/  IMAD.MOV.U32 R113, RZ, RZ, R114 ;  /* 0x000000ffff717224 */ /* 0x000fe200078e0072 */
[----:B------:R-:W-:Y:S02]  /*7990*/  MOV R114, R147 ;  /* 0x0000009300727202 */ /* 0x000fe40000000f00 */
[----:B------:R-:W-:Y:S02]  /*79a0*/  LOP3.LUT R145, R4, R5, RZ, 0xc0, !PT ;  /* 0x0000000504917212 */ /* 0x000fe400078ec0ff */
[----:B------:R-:W-:Y:S02]  /*79b0*/  LOP3.LUT R146, R6, R7, RZ, 0xc0, !PT ;  /* 0x0000000706927212 */ /* 0x000fe400078ec0ff */
[----:B------:R-:W-:Y:S01]  /*79c0*/  LOP3.LUT R147, R0, R2, RZ, 0xc0, !PT ;  /* 0x0000000200937212 */ /* 0x000fe200078ec0ff */
        /* <DEDUP_REMOVED lines=8> */
[----:B------:R-:W-:Y:S01]  /*7a50*/  LDSM.16.MT88.4 R4, [R198+0x1f800] ;  /* 0x01f80000c604783b */ /* 0x000fe20000004200 */
[----:B------:R-:W-:-:S02]  /*7a60*/  MOV R11, R95 ;  /* 0x0000005f000b7202 */ /* 0x000fc40000000f00 */
[----:B------:R-:W-:Y:S01]  /*7a70*/  MOV R17, R93 ;  /* 0x0000005d00117202 */ /* 0x000fe20000000f00 */
[----:B------:R-:W-:Y:S01]  /*7a80*/  HMMA.16816.F32.BF16 R156, R144, R152, R156 ;  /* 0x00000098909c723c */ /* 0x000fe2000004189c */
[----:B------:R-:W-:-:S05]  /*7a90*/  MOV R15, R87 ;  /* 0x00000057000f7202 */ /* 0x000fca0000000f00 */
[C---:B---3--:R-:W-:Y:S01]  /*7aa0*/  HMMA.16816.F32.BF16 R44, R144.reuse, R48, R88 ;  /* 0x00000030902c723c */ /* 0x048fe20000041858 */
[----:B------:R-:W1:Y:S05]  /*7ab0*/  LDSM.16.MT88.4 R88, [R198+0x1b800] ;  /* 0x01b80000c658783b */ /* 0x000e6a0000004200 */
[C---:B------:R-:W-:Y:S06]  /*7ac0*/  HMMA.16816.F32.BF16 R64, R144.reuse, R66, R124 ;  /* 0x000000429040723c */ /* 0x040fec000004187c */
[----:B------:R-:W-:Y:S01]  /*7ad0*/  HMMA.16816.F32.BF16 R152, R144, R154, R36 ;  /* 0x0000009a9098723c */ /* 0x000fe20000041824 */
[----:B------:R-:W-:Y:S01]  /*7ae0*/  MOV R127, R103 ;  /* 0x00000067007f7202 */ /* 0x000fe20000000f00 */
[----:B------:R-:W-:-:S04]  /*7af0*/  IMAD.MOV.U32 R126, RZ, RZ, R102 ;  /* 0x000000ffff7e7224 */ /* 0x000fc800078e0066 */
[----:B------:R-:W-:Y:S01]  /*7b00*/  HMMA.16816.F32.BF16 R36, R144, R40, R68 ;  /* 0x000000289024723c */ /* 0x000fe20000041844 */
[----:B------:R-:W-:Y:S01]  /*7b10*/  FADD.FTZ R0, R0, R127 ;  /* 0x0000007f00007221 */ /* 0x000fe20000010000 */
[----:B------:R-:W-:-:S04]  /*7b20*/  FADD.FTZ R2, R2, R126 ;  /* 0x0000007e02027221 */ /* 0x000fc80000010000 */
[C---:B------:R-:W-:Y:S01]  /*7b30*/  HMMA.16816.F32.BF16 R68, R144.reuse, R72, R128 ;  /* 0x000000489044723c */ /* 0x040fe20000041880 */
[----:B------:R-:W2:Y:S05]  /*7b40*/  LDSM.16.MT88.4 R128, [R196+0x1f800] ;  /* 0x01f80000c480783b */ /* 0x000eaa0000004200 */
[C---:B------:R-:W-:Y:S06]  /*7b50*/  HMMA.16816.F32.BF16 R72, R144.reuse, R74, R132 ;  /* 0x0000004a9048723c */ /* 0x040fec0000041884 */
[----:B------:R-:W-:Y:S01]  /*7b60*/  HMMA.16816.F32.BF16 R40, R144, R42, R76 ;  /* 0x0000002a9028723c */ /* 0x000fe2000004184c */
[----:B------:R-:W-:Y:S01]  /*7b70*/  MOV R133, R113 ;  /* 0x0000007100857202 */ /* 0x000fe20000000f00 */
[----:B------:R-:W-:Y:S01]  /*7b80*/  IMAD.MOV.U32 R132, RZ, RZ, R112 ;  /* 0x000000ffff847224 */ /* 0x000fe200078e0070 */
[----:B------:R-:W-:Y:S01]  /*7b90*/  MOV R135, R115 ;  /* 0x0000007300877202 */ /* 0x000fe20000000f00 */
[----:B------:R-:W-:-:S02]  /*7ba0*/  IMAD.MOV.U32 R134, RZ, RZ, R114 ;  /* 0x000000ffff867224 */ /* 0x000fc400078e0072 */
[----:B------:R-:W-:Y:S01]  /*7bb0*/  FADD.FTZ R0, R133, R0 ;  /* 0x0000000085007221 */ /* 0x000fe20000010000 */
[C---:B------:R-:W-:Y:S01]  /*7bc0*/  HMMA.16816.F32.BF16 R76, R144.reuse, R80, R136 ;  /* 0x00000050904c723c */ /* 0x040fe20000041888 */
[----:B------:R-:W3:Y:S01]  /*7bd0*/  LDSM.16.MT88.4 R112, [R199+0x1d800] ;  /* 0x01d80000c770783b */ /* 0x000ee20000004200 */
[----:B------:R-:W-:Y:S01]  /*7be0*/  FADD.FTZ R2, R132, R2 ;  /* 0x0000000284027221 */ /* 0x000fe20000010000 */
[----:B------:R-:W-:Y:S02]  /*7bf0*/  FADD.FTZ R0, R135, R0 ;  /* 0x0000000087007221 */ /* 0x000fe40000010000 */
[----:B------:R-:W4:Y:S01]  /*7c00*/  LDSM.16.MT88.4 R136, [R197+0x1f800] ;  /* 0x01f80000c588783b */ /* 0x000f220000004200 */
[----:B------:R-:W-:Y:S01]  /*7c10*/  HMMA.16816.F32.BF16 R80, R144, R82, R32 ;  /* 0x000000529050723c */ /* 0x000fe20000041820 */
[----:B------:R-:W-:-:S05]  /*7c20*/  FADD.FTZ R2, R134, R2 ;  /* 0x0000000286027221 */ /* 0x000fca0000010000 */
[C---:B------:R-:W-:Y:S01]  /*7c30*/  HMMA.16816.F32.BF16 R48, R144.reuse, R50, R96 ;  /* 0x000000329030723c */ /* 0x040fe20000041860 */
[----:B------:R-:W-:Y:S01]  /*7c40*/  MOV R33, R121 ;  /* 0x0000007900217202 */ /* 0x000fe20000000f00 */
[----:B------:R-:W-:Y:S01]  /*7c50*/  IMAD.MOV.U32 R32, RZ, RZ, R120 ;  /* 0x000000ffff207224 */ /* 0x000fe200078e0078 */
[----:B------:R-:W-:Y:S01]  /*7c60*/  MOV R35, R123 ;  /* 0x0000007b00237202 */ /* 0x000fe20000000f00 */
[----:B------:R-:W-:Y:S01]  /*7c70*/  IMAD.MOV.U32 R34, RZ, RZ, R122 ;  /* 0x000000ffff227224 */ /* 0x000fe200078e007a */
[----:B------:R-:W4:Y:S01]  /*7c80*/  LDSM.16.MT88.4 R96, [R196+0x1d800] ;  /* 0x01d80000c460783b */ /* 0x000f220000004200 */
[----:B------:R-:W-:Y:S01]  /*7c90*/  FADD.FTZ R0, R33, R0 ;  /* 0x0000000021007221 */ /* 0x000fe20000010000 */
[----:B------:R-:W-:Y:S01]  /*7ca0*/  HMMA.16816.F32.BF16 R52, R144, R56, R104 ;  /* 0x000000389034723c */ /* 0x000fe20000041868 */
[----:B------:R-:W-:Y:S01]  /*7cb0*/  FADD.FTZ R2, R32, R2 ;  /* 0x0000000220027221 */ /* 0x000fe20000010000 */
[----:B------:R-:W4:Y:S01]  /*7cc0*/  LDSM.16.MT88.4 R104, [R197+0x1d800] ;  /* 0x01d80000c568783b */ /* 0x000f220000004200 */
[----:B------:R-:W-:-:S02]  /*7cd0*/  FADD.FTZ R0, R35, R0 ;  /* 0x0000000023007221 */ /* 0x000fc40000010000 */
[----:B------:R-:W-:Y:S01]  /*7ce0*/  FADD.FTZ R2, R34, R2 ;  /* 0x0000000222027221 */ /* 0x000fe20000010000 */
[C---:B-1----:R-:W-:Y:S01]  /*7cf0*/  HMMA.16816.F32.BF16 R84, R144.reuse, R88, R164 ;  /* 0x000000589054723c */ /* 0x042fe200000418a4 */
[----:B------:R-:W-:Y:S01]  /*7d00*/  FADD.FTZ R0, R9, R0 ;  /* 0x0000000009007221 */ /* 0x000fe20000010000 */
[----:B------:R-:W1:Y:S01]  /*7d10*/  LDSM.16.MT88.4 R120, [R198+0x1d800] ;  /* 0x01d80000c678783b */ /* 0x000e620000004200 */
[----:B------:R-:W-:Y:S02]  /*7d20*/  FADD.FTZ R2, R8, R2 ;  /* 0x0000000208027221 */ /* 0x000fe40000010000 */
[----:B------:R-:W-:Y:S01]  /*7d30*/  FADD.FTZ R0, R11, R0 ;  /* 0x000000000b007221 */ /* 0x000fe20000010000 */
[----:B------:R-:W1:Y:S01]  /*7d40*/  LDSM.16.MT88.4 R164, [R199+0x1f800] ;  /* 0x01f80000c7a4783b */ /* 0x000e620000004200 */
[----:B------:R-:W-:Y:S01]  /*7d50*/  FADD.FTZ R2, R10, R2 ;  /* 0x000000020a027221 */ /* 0x000fe20000010000 */
[----:B------:R-:W-:Y:S01]  /*7d60*/  HMMA.16816.F32.BF16 R56, R144, R58, R108 ;  /* 0x0000003a9038723c */ /* 0x000fe2000004186c */
[----:B------:R-:W-:-:S02]  /*7d70*/  FADD.FTZ R0, R17, R0 ;  /* 0x0000000011007221 */ /* 0x000fc40000010000 */
[----:B------:R-:W-:Y:S02]  /*7d80*/  FADD.FTZ R2, R12, R2 ;  /* 0x000000020c027221 */ /* 0x000fe40000010000 */
[----:B------:R-:W-:Y:S01]  /*7d90*/  FADD.FTZ R0, R15, R0 ;  /* 0x000000000f007221 */ /* 0x000fe20000010000 */
[C---:B--2---:R-:W-:Y:S01]  /*7da0*/  HMMA.16816.F32.BF16 R124, R144.reuse, R128, R188 ;  /* 0x00000080907c723c */ /* 0x044fe200000418bc */
[----:B------:R-:W-:Y:S02]  /*7db0*/  FADD.FTZ R2, R18, R2 ;  /* 0x0000000212027221 */ /* 0x000fe40000010000 */
[----:B------:R-:W-:Y:S02]  /*7dc0*/  FADD.FTZ R0, R249, R0 ;  /* 0x00000000f9007221 */ /* 0x000fe40000010000 */
[----:B------:R-:W-:Y:S01]  /*7dd0*/  FADD.FTZ R2, R248, R2 ;  /* 0x00000002f8027221 */ /* 0x000fe20000010000 */
[----:B---3--:R-:W-:Y:S01]  /*7de0*/  HMMA.16816.F32.BF16 R108, R144, R112, R244 ;  /* 0x00000070906c723c */ /* 0x008fe200000418f4 */
[----:B------:R-:W-:-:S02]  /*7df0*/  FADD.FTZ R0, R251, R0 ;  /* 0x00000000fb007221 */ /* 0x000fc40000010000 */
[----:B------:R-:W-:Y:S02]  /*7e00*/  FADD.FTZ R2, R250, R2 ;  /* 0x00000002fa027221 */ /* 0x000fe40000010000 */
[----:B------:R-:W-:Y:S01]  /*7e10*/  FADD.FTZ R0, R150, R0 ;  /* 0x0000000096007221 */ /* 0x000fe20000010000 */
[C---:B----4-:R-:W-:Y:S01]  /*7e20*/  HMMA.16816.F32.BF16 R132, R144.reuse, R136, R168 ;  /* 0x000000889084723c */ /* 0x050fe200000418a8 */
[----:B------:R-:W-:Y:S02]  /*7e30*/  FADD.FTZ R2, R235, R2 ;  /* 0x00000002eb027221 */ /* 0x000fe40000010000 */
[----:B------:R-:W-:Y:S02]  /*7e40*/  FADD.FTZ R0, R149, R0 ;  /* 0x0000000095007221 */ /* 0x000fe40000010000 */
[----:B------:R-:W-:Y:S01]  /*7e50*/  FADD.FTZ R2, R234, R2 ;  /* 0x00000002ea027221 */ /* 0x000fe20000010000 */
[----:B------:R-:W-:Y:S01]  /*7e60*/  HMMA.16816.F32.BF16 R92, R144, R96, R180 ;  /* 0x00000060905c723c */ /* 0x000fe200000418b4 */
[----:B------:R-:W-:-:S02]  /*7e70*/  FADD.FTZ R0, R19, R0 ;  /* 0x0000000013007221 */ /* 0x000fc40000010000 */
[----:B------:R-:W-:Y:S02]  /*7e80*/  FADD.FTZ R2, R223, R2 ;  /* 0x00000002df027221 */ /* 0x000fe40000010000 */
[----:B------:R-:W-:Y:S01]  /*7e90*/  FADD.FTZ R244, R16, R0 ;  /* 0x0000000010f47221 */ /* 0x000fe20000010000 */
[----:B------:R-:W-:Y:S01]  /*7ea0*/  HMMA.16816.F32.BF16 R100, R144, R104, R176 ;  /* 0x000000689064723c */ /* 0x000fe200000418b0 */
[----:B------:R-:W-:-:S03]  /*7eb0*/  FADD.FTZ R252, R252, R2 ;  /* 0x00000002fcfc7221 */ /* 0x000fc60000010000 */
[----:B------:R2:W-:Y:S02]  /*7ec0*/  STL [R1+0x8], R244 ;  /* 0x000008f401007387 */ /* 0x0005e40000100800 */
        /* <DEDUP_REMOVED lines=13> */
[----:B--2---:R-:W-:-:S15]  /*7fa0*/  @!P0 BRA `(.L_x_973) ;  /* 0x000000ac00408947 */ /* 0x004fde0003800000 */
[----:B------:R-:W2:Y:S01]  /*7fb0*/  LDL R17, [R1+0x18] ;  /* 0x0000180001117983 */ /* 0x000ea20000100800 */
[----:B------:R-:W-:-:S03]  /*7fc0*/  ULDC UR4, c[0x0][0x2d0] ;  /* 0x0000b40000047ab9 */ /* 0x000fc60000000800 */
[----:B------:R-:W3:Y:S04]  /*7fd0*/  LDL.64 R10, [R1+0x20] ;  /* 0x00002000010a7983 */ /* 0x000ee80000100a00 */
[----:B------:R-:W4:Y:S04]  /*7fe0*/  LDL R18, [R1+0x14] ;  /* 0x0000140001127983 */ /* 0x000f280000100800 */
[----:B------:R-:W4:Y:S04]  /*7ff0*/  LDL R15, [R1+0x1c] ;  /* 0x00001c00010f7983 */ /* 0x000f280000100800 */
[----:B------:R-:W4:Y:S04]  /*8000*/  LDL.64 R248, [R1+0x40] ;  /* 0x0000400001f87983 */ /* 0x000f280000100a00 */
[----:B------:R-:W4:Y:S01]  /*8010*/  LDL.64 R250, [R1+0x48] ;  /* 0x0000480001fa7983 */ /* 0x000f220000100a00 */
[----:B------:R-:W-:Y:S01]  /*8020*/  UIADD3 UR41, UR22, -0x2, URZ ;  /* 0xfffffffe16297890 */ /* 0x000fe2000fffe03f */
[----:B------:R-:W-:-:S04]  /*8030*/  DEPBAR.LE SB0, 0x0 ;  /* 0x000080000000791a */ /* 0x000fc80000000000 */
[----:B------:R-:W-:Y:S01]  /*8040*/  USHF.R.S32.HI UR10, URZ, 0x1f, UR41 ;  /* 0x0000001f3f0a7899 */ /* 0x000fe20008011429 */
[----:B------:R-:W-:Y:S01]  /*8050*/  IMAD.U32 R0, RZ, RZ, UR41 ;  /* 0x00000029ff007e24 */ /* 0x000fe2000f8e00ff */
[----:B------:R-:W-:Y:S01]  /*8060*/  BAR.SYNC.DEFER_BLOCKING 0x0 ;  /* 0x0000000000007b1d */ /* 0x000fe20000010000 */
[----:B--2---:R-:W-:Y:S02]  /*8070*/  ISETP.GE.AND P5, PT, R17, UR4, PT ;  /* 0x0000000411007c0c */ /* 0x004fe4000bfa6270 */
[----:B---3--:R-:W-:Y:S02]  /*8080*/  ISETP.GE.AND P6, PT, R10, UR4, PT ;  /* 0x000000040a007c0c */ /* 0x008fe4000bfc6270 */
[----:B----4-:R-:W-:Y:S02]  /*8090*/  ISETP.GE.AND P4, PT, R18, UR4, PT ;  /* 0x0000000412007c0c */ /* 0x010fe4000bf86270 */
[----:B------:R-:W-:-:S07]  /*80a0*/  ISETP.GE.AND P3, PT, R15, UR4, PT ;  /* 0x000000040f007c0c */ /* 0x000fce000bf66270 */
[----:B------:R-:W1:Y:S08]  /*80b0*/  @!P5 LDC.64 R8, c[0x0][0x220] ;  /* 0x00008800ff08db82 */ /* 0x000e700000000a00 */
[----:B------:R-:W2:Y:S08]  /*80c0*/  @!P6 LDC.64 R6, c[0x0][0x220] ;  /* 0x00008800ff06eb82 */ /* 0x000eb00000000a00 */
[----:B------:R-:W3:Y:S01]  /*80d0*/  @!P4 LDC.64 R10, c[0x0][0x220] ;  /* 0x00008800ff0acb82 */ /* 0x000ee20000000a00 */
[----:B------:R-:W-:Y:S01]  /*80e0*/  UIMAD UR4, UR12, UR41, URZ ;  /* 0x000000290c0472a4 */ /* 0x000fe2000f8e023f */
[----:B------:R-:W-:-:S06]  /*80f0*/  IMAD.MOV.U32 R4, RZ, RZ, R250 ;  /* 0x000000ffff047224 */ /* 0x000fcc00078e00fa */
[----:B------:R-:W4:Y:S01]  /*8100*/  @!P3 LDC.64 R16, c[0x0][0x220] ;  /* 0x00008800ff10bb82 */ /* 0x000f220000000a00 */
[----:B------:R-:W-:Y:S01]  /*8110*/  IMAD.MOV.U32 R5, RZ, RZ, R249 ;  /* 0x000000ffff057224 */ /* 0x000fe200078e00f9 */
[----:B------:R-:W-:-:S06]  /*8120*/  UIMAD UR4, UR10, UR13, UR4 ;  /* 0x0000000d0a0472a4 */ /* 0x000fcc000f8e0204 */
[----:B------:R-:W4:Y:S01]  /*8130*/  @!P6 LDC.64 R18, c[0x0][0x220] ;  /* 0x00008800ff12eb82 */ /* 0x000f220000000a00 */
[----:B------:R-:W-:-:S07]  /*8140*/  IMAD.WIDE.U32 R4, R0, UR13, R4 ;  /* 0x0000000d00047c25 */ /* 0x000fce000f8e0004 */
[----:B------:R-:W4:Y:S01]  /*8150*/  @!P5 LDC.64 R20, c[0x0][0x220] ;  /* 0x00008800ff14db82 */ /* 0x000f220000000a00 */
[----:B------:R-:W-:-:S07]  /*8160*/  VIADD R2, R5, UR4 ;  /* 0x0000000405027c36 */ /* 0x000fce0008000000 */
[----:B------:R-:W4:Y:S01]  /*8170*/  @!P4 LDC.64 R22, c[0x0][0x220] ;  /* 0x00008800ff16cb82 */ /* 0x000f220000000a00 */
[----:B-1----:R-:W-:-:S07]  /*8180*/  @!P5 LEA R8, P0, R4, R8, 0x1 ;  /* 0x000000080408d211 */ /* 0x002fce00078008ff */
[----:B------:R-:W1:Y:S01]  /*8190*/  @!P3 LDC.64 R24, c[0x0][0x220] ;  /* 0x00008800ff18bb82 */ /* 0x000e620000000a00 */
[C---:B--2---:R-:W-:Y:S02]  /*81a0*/  @!P6 LEA R6, P1, R4.reuse, R6, 0x1 ;  /* 0x000000060406e211 */ /* 0x044fe400078208ff */
[C-C-:B------:R-:W-:Y:S02]  /*81b0*/  @!P5 LEA.HI.X R9, R4.reuse, R9, R2.reuse, 0x1, P0 ;  /* 0x000000090409d211 */ /* 0x140fe400000f0c02 */
[C-C-:B------:R-:W-:Y:S02]  /*81c0*/  @!P6 LEA.HI.X R7, R4.reuse, R7, R2.reuse, 0x1, P1 ;  /* 0x000000070407e211 */ /* 0x140fe400008f0c02 */
[C---:B---3--:R-:W-:Y:S02]  /*81d0*/  @!P4 LEA R10, P0, R4.reuse, R10, 0x1 ;  /* 0x0000000a040ac211 */ /* 0x048fe400078008ff */
[C---:B------:R-:W-:Y:S01]  /*81e0*/  IADD3 R0, P1, R4.reuse, UR23, RZ ;  /* 0x0000001704007c10 */ /* 0x040fe2000ff3e0ff */
[----:B------:R-:W-:Y:S01]  /*81f0*/  @P6 STS.128 [R222+0x18000], RZ ;  /* 0x018000ffde006388 */ /* 0x000fe20000000c00 */
[----:B------:R-:W-:-:S02]  /*8200*/  @!P4 LEA.HI.X R11, R4, R11, R2, 0x1, P0 ;  /* 0x0000000b040bc211 */ /* 0x000fc400000f0c02 */
[----:B----4-:R-:W-:Y:S01]  /*8210*/  @!P3 LEA R16, P0, R4, R16, 0x1 ;  /* 0x000000100410b211 */ /* 0x010fe200078008ff */
[----:B------:R-:W-:Y:S01]  /*8220*/  @!PT LDS RZ, [RZ] ;  /* 0x00000000fffff984 */ /* 0x000fe20000000800 */
[----:B------:R-:W-:Y:S01]  /*8230*/  @!PT LDS RZ, [RZ] ;  /* 0x00000000fffff984 */ /* 0x000fe20000000800 */
[----:B------:R-:W-:Y:S01]  /*8240*/  @!PT LDS RZ, [RZ] ;  /* 0x00000000fffff984 */ /* 0x000fe20000000800 */
[----:B------:R2:W-:Y:S01]  /*8250*/  @!P6 LDGSTS.E.BYPASS.LTC128B.128 [R222+0x18000], desc[UR30][R6.64] ;  /* 0x1800000006deefae */ /* 0x0005e2000b901d5e */
[----:B------:R-:W-:Y:S02]  /*8260*/  IADD3.X R5, R2, UR14, RZ, P1, !PT ;  /* 0x0000000e02057c10 */ /* 0x000fe40008ffe4ff */
[----:B------:R-:W-:Y:S01]  /*8270*/  @!P6 LEA R18, P1, R0, R18, 0x1 ;  /* 0x000000120012e211 */ /* 0x000fe200078208ff */
[----:B------:R-:W-:Y:S01]  /*8280*/  @P5 STS.128 [R222+0x1a000], RZ ;  /* 0x01a000ffde005388 */ /* 0x000fe20000000c00 */
[----:B------:R-:W-:-:S03]  /*8290*/  @!P3 LEA.HI.X R17, R4, R17, R2, 0x1, P0 ;  /* 0x000000110411b211 */ /* 0x000fc600000f0c02 */
[----:B------:R-:W-:Y:S01]  /*82a0*/  @!PT LDS RZ, [RZ] ;  /* 0x00000000fffff984 */ /* 0x000fe20000000800 */
[----:B------:R-:W-:Y:S01]  /*82b0*/  @!PT LDS RZ, [RZ] ;  /* 0x00000000fffff984 */ /* 0x000fe20000000800 */
[----:B------:R-:W-:Y:S01]  /*82c0*/  @!PT LDS RZ, [RZ] ;  /* 0x00000000fffff984 */ /* 0x000fe20000000800 */
[----:B------:R3:W-:Y:S01]  /*82d0*/  @!P5 LDGSTS.E.BYPASS.LTC128B.128 [R222+0x1a000], desc[UR30][R8.64+0x80] ;  /* 0x1a00008008dedfae */ /* 0x0007e2000b901d5e */
[----:B------:R-:W-:-:S03]  /*82e0*/  @!P6 LEA.HI.X R19, R0, R19, R5, 0x1, P1 ;  /* 0x000000130013e211 */ /* 0x000fc600008f0c05 */
[----:B------:R-:W-:Y:S01]  /*82f0*/  @P4 STS.128 [R222+0x1c000], RZ ;  /* 0x01c000ffde004388 */ /* 0x000fe20000000c00 */
[----:B-1----:R-:W-:-:S03]  /*8300*/  @!P3 LEA R4, P0, R0, R24, 0x1 ;  /* 0x000000180004b211 */ /* 0x002fc600078008ff */
        /* <DEDUP_REMOVED lines=8> */
[----:B------:R-:W-:Y:S01]  /*8390*/  @!P3 LDGSTS.E.BYPASS.LTC128B.128 [R222+0x1e000], desc[UR30][R16.64+0x180] ;  /* 0x1e00018010debfae */ /* 0x000fe2000b901d5e */
[----:B--2---:R-:W-:-:S03]  /*83a0*/  @!P4 LEA R6, P1, R0, R22, 0x1 ;  /* 0x000000160006c211 */ /* 0x004fc600078208ff */
[----:B------:R-:W-:Y:S01]  /*83b0*/  @P6 STS.128 [R222+0x19000], RZ ;  /* 0x019000ffde006388 */ /* 0x000fe20000000c00 */
[----:B---3--:R-:W-:-:S03]  /*83c0*/  @!P5 LEA R8, P2, R0, R20, 0x1 ;  /* 0x000000140008d211 */ /* 0x008fc600078408ff */
[----:B------:R-:W-:Y:S01]  /*83d0*/  @!PT LDS RZ, [RZ] ;  /* 0x00000000fffff984 */ /* 0x000fe20000000800 */
[----:B------:R-:W-:Y:S01]  /*83e0*/  @!PT LDS RZ, [RZ] ;  /* 0x00000000fffff984 */ /* 0x000fe20000000800 */
[----:B------:R-:W-:Y:S01]  /*83f0*/  @!PT LDS RZ, [RZ] ;  /* 0x00000000fffff984 */ /* 0x000fe20000000800 */
[----:B------:R1:W-:Y:S01]  /*8400*/  @!P6 LDGSTS.E.BYPASS.LTC128B.128 [R222+0x19000], desc[UR30][R18.64] ;  /* 0x1900000012deefae */ /* 0x0003e2000b901d5e */
[C-C-:B------:R-:W-:Y:S02]  /*8410*/  @!P4 LEA.HI.X R7, R0.reuse, R23, R5.reuse, 0x1, P1 ;  /* 0x000000170007c211 */ /* 0x140fe400008f0c05 */
        /* <DEDUP_REMOVED lines=17> */
[----:B-----5:R-:W-:Y:S04]  /*8530*/  LDSM.16.M88.4 R24, [R151+0x10800] ;  /* 0x010800009718783b */ /* 0x020fe80000000200 */
[----:B------:R-:W-:Y:S04]  /*8540*/  LDSM.16.M88.4 R28, [R151+0x10000] ;  /* 0x01000000971c783b */ /* 0x000fe80000000200 */
[----:B------:R-:W-:Y:S04]  /*8550*/  LDSM.16.M88.4 R20, [R151+0x11000] ;  /* 0x011000009714783b */ /* 0x000fe80000000200 */
[----:B-1----:R-:W-:Y:S04]  /*8560*/  LDSM.16.M88.4 R16, [R151+0x11800] ;  /* 0x011800009710783b */ /* 0x002fe80000000200 */
[----:B--2---:R-:W-:Y:S04]  /*8570*/  LDSM.16.M88.4 R8, [R203] ;  /* 0x00000000cb08783b */ /* 0x004fe80000000200 */
[----:B------:R-:W-:Y:S04]  /*8580*/  LDSM.16.M88.4 R188, [R206] ;  /* 0x00000000cebc783b */ /* 0x000fe80000000200 */
[----:B---3--:R-:W1:Y:S04]  /*8590*/  LDSM.16.M88.4 R4, [R202] ;  /* 0x00000000ca04783b */ /* 0x008e680000000200 */
[----:B------:R-:W2:Y:S04]  /*85a0*/  LDSM.16.M88.4 R180, [R220] ;  /* 0x00000000dcb4783b */ /* 0x000ea80000000200 */
[----:B------:R-:W3:Y:S04]  /*85b0*/  LDSM.16.M88.4 R192, [R221] ;  /* 0x00000000ddc0783b */ /* 0x000ee80000000200 */
[----:B------:R-:W-:Y:S04]  /*85c0*/  LDSM.16.M88.4 R228, [R201+0x10000] ;  /* 0x01000000c9e4783b */ /* 0x000fe80000000200 */
[----:B------:R-:W-:Y:S01]  /*85d0*/  LDSM.16.M88.4 R240, [R200+0x800] ;  /* 0x00080000c8f0783b */ /* 0x000fe20000000200 */
[----:B------:R-:W4:Y:S01]  /*85e0*/  S2R R251, SR_TID.X ;  /* 0x0000000000fb7919 */ /* 0x000f220000002100 */
[----:B------:R-:W-:-:S02]  /*85f0*/  IMAD.U32 R0, RZ, RZ, UR41 ;  /* 0x00000029ff007e24 */ /* 0x000fc4000f8e00ff */
[----:B------:R-:W0:Y:S01]  /*8600*/  LDGDEPBAR ;  /* 0x00000000000079af */ /* 0x000e220000000000 */
[C---:B-1----:R-:W-:Y:S06]  /*8610*/  HMMA.16816.F32.BF16 R172, R4.reuse, R24, RZ ;  /* 0x0000001804ac723c */ /* 0x042fec00000418ff */
[C---:B------:R-:W-:Y:S01]  /*8620*/  HMMA.16816.F32.BF16 R168, R4.reuse, R26, RZ ;  /* 0x0000001a04a8723c */ /* 0x040fe200000418ff */
[----:B------:R-:W1:Y:S05]  /*8630*/  LDSM.16.M88.4 R24, [R219] ;  /* 0x00000000db18783b */ /* 0x000e6a0000000200 */
[C---:B------:R-:W-:Y:S06]  /*8640*/  HMMA.16816.F32.BF16 R176, R4.reuse, R28, RZ ;  /* 0x0000001c04b0723c */ /* 0x040fec00000418ff */
[C---:B------:R-:W-:Y:S06]  /*8650*/  HMMA.16816.F32.BF16 R184, R4.reuse, R30, RZ ;  /* 0x0000001e04b8723c */ /* 0x040fec00000418ff */
[C---:B------:R-:W-:Y:S06]  /*8660*/  HMMA.16816.F32.BF16 R32, R4.reuse, R20, RZ ;  /* 0x000000140420723c */ /* 0x040fec00000418ff */
[C---:B------:R-:W-:Y:S06]  /*8670*/  HMMA.16816.F32.BF16 R28, R4.reuse, R22, RZ ;  /* 0x00000016041c723c */ /* 0x040fec00000418ff */
[C---:B------:R-:W-:Y:S06]  /*8680*/  HMMA.16816.F32.BF16 R224, R4.reuse, R16, RZ ;  /* 0x0000001004e0723c */ /* 0x040fec00000418ff */
[----:B------:R-:W-:Y:S01]  /*8690*/  HMMA.16816.F32.BF16 R20, R4, R18, RZ ;  /* 0x000000120414723c */ /* 0x000fe200000418ff */
[----:B------:R-:W4:Y:S05]  /*86a0*/  LDSM.16.M88.4 R4, [R205] ;  /* 0x00000000cd04783b */ /* 0x000f2a0000000200 */
[C---:B------:R-:W-:Y:S06]  /*86b0*/  HMMA.16816.F32.BF16 R16, R8.reuse, R188, R176 ;  /* 0x000000bc0810723c */ /* 0x040fec00000418b0 */
[C---:B------:R-:W-:Y:S06]  /*86c0*/  HMMA.16816.F32.BF16 R184, R8.reuse, R190, R184 ;  /* 0x000000be08b8723c */ /* 0x040fec00000418b8 */
[C---:B--2---:R-:W-:Y:S01]  /*86d0*/  HMMA.16816.F32.BF16 R188, R8.reuse, R180, R32 ;  /* 0x000000b408bc723c */ /* 0x044fe20000041820 */
[----:B------:R-:W-:Y:S05]  /*86e0*/  LDSM.16.M88.4 R32, [R201+0x11000] ;  /* 0x01100000c920783b */ /* 0x000fea0000000200 */
[C---:B------:R-:W-:Y:S01]  /*86f0*/  HMMA.16816.F32.BF16 R176, R8.reuse, R182, R28 ;  /* 0x000000b608b0723c */ /* 0x040fe2000004181c */
[----:B------:R-:W2:Y:S04]  /*8700*/  LDSM.16.M88.4 R180, [R201+0x10800] ;  /* 0x01080000c9b4783b */ /* 0x000ea80000000200 */
[----:B------:R-:W2:Y:S01]  /*8710*/  LDSM.16.M88.4 R28, [R201+0x11800] ;  /* 0x01180000c91c783b */ /* 0x000ea20000000200 */
[C---:B---3--:R-:W-:Y:S06]  /*8720*/  HMMA.16816.F32.BF16 R236, R8.reuse, R192, R172 ;  /* 0x000000c008ec723c */ /* 0x048fec00000418ac */
[C---:B------:R-:W-:Y:S06]  /*8730*/  HMMA.16816.F32.BF16 R192, R8.reuse, R194, R168 ;  /* 0x000000c208c0723c */ /* 0x040fec00000418a8 */
[C---:B-1----:R-:W-:Y:S06]  /*8740*/  HMMA.16816.F32.BF16 R172, R8.reuse, R24, R224 ;  /* 0x0000001808ac723c */ /* 0x042fec00000418e0 */
[----:B------:R-:W-:Y:S01]  /*8750*/  HMMA.16816.F32.BF16 R168, R8, R26, R20 ;  /* 0x0000001a08a8723c */ /* 0x000fe20000041814 */
[----:B------:R-:W-:Y:S04]  /*8760*/  LDSM.16.M88.4 R8, [R204] ;  /* 0x00000000cc08783b */ /* 0x000fe80000000200 */
[----:B------:R-:W1:Y:S01]  /*8770*/  LDSM.16.M88.4 R24, [R200] ;  /* 0x00000000c818783b */ /* 0x000e620000000200 */
[C---:B----4-:R-:W-:Y:S06]  /*8780*/  HMMA.16816.F32.BF16 R20, R4.reuse, R228, R16 ;  /* 0x000000e40414723c */ /* 0x050fec0000041810 */
[C---:B------:R-:W-:Y:S06]  /*8790*/  HMMA.16816.F32.BF16 R16, R4.reuse, R230, R184 ;  /* 0x000000e60410723c */ /* 0x040fec00000418b8 */
[C---:B--2---:R-:W-:Y:S01]  /*87a0*/  HMMA.16816.F32.BF16 R184, R4.reuse, R180, R236 ;  /* 0x000000b404b8723c */ /* 0x044fe200000418ec */
[----:B------:R-:W-:Y:S05]  /*87b0*/  LDSM.16.M88.4 R236, [R216] ;  /* 0x00000000d8ec783b */ /* 0x000fea0000000200 */
[C---:B------:R-:W-:Y:S06]  /*87c0*/  HMMA.16816.F32.BF16 R228, R4.reuse, R182, R192 ;  /* 0x000000b604e4723c */ /* 0x040fec00000418c0 */
[C---:B------:R-:W-:Y:S06]  /*87d0*/  HMMA.16816.F32.BF16 R224, R4.reuse, R32, R188 ;  /* 0x0000002004e0723c */ /* 0x040fec00000418bc */
[C---:B------:R-:W-:Y:S01]  /*87e0*/  HMMA.16816.F32.BF16 R188, R4.reuse, R28, R172 ;  /* 0x0000001c04bc723c */ /* 0x040fe200000418ac */
[----:B------:R-:W2:Y:S05]  /*87f0*/  LDSM.16.M88.4 R172, [R200+0x1000] ;  /* 0x00100000c8ac783b */ /* 0x000eaa0000000200 */
[----:B------:R-:W-:Y:S01]  /*8800*/  HMMA.16816.F32.BF16 R180, R4, R30, R168 ;  /* 0x0000001e04b4723c */ /* 0x000fe200000418a8 */
[----:B------:R-:W3:Y:S05]  /*8810*/  LDSM.16.M88.4 R28, [R200+0x1800] ;  /* 0x00180000c81c783b */ /* 0x000eea0000000200 */
[----:B-1----:R-:W-:Y:S06]  /*8820*/  HMMA.16816.F32.BF16 R168, R8, R24, R20 ;  /* 0x0000001808a8723c */ /* 0x002fec0000041814 */
[----:B------:R-:W-:Y:S01]  /*8830*/  HMMA.16816.F32.BF16 R192, R4, R34, R176 ;  /* 0x0000002204c0723c */ /* 0x000fe200000418b0 */
[----:B------:R-:W-:Y:S04]  /*8840*/  LDSM.16.M88.4 R4, [R202+0x4000] ;  /* 0x00400000ca04783b */ /* 0x000fe80000000200 */
[----:B------:R-:W-:Y:S01]  /*8850*/  LDSM.16.M88.4 R32, [R151+0x12800] ;  /* 0x012800009720783b */ /* 0x000fe20000000200 */
[C---:B------:R-:W-:Y:S03]  /*8860*/  HMMA.16816.F32.BF16 R20, R8.reuse, R26, R16 ;  /* 0x0000001a0814723c */ /* 0x040fe60000041810 */
[----:B------:R-:W1:Y:S03]  /*8870*/  LDSM.16.M88.4 R24, [R151+0x12000] ;  /* 0x012000009718783b */ /* 0x000e660000000200 */
[C---:B------:R-:W-:Y:S01]  /*8880*/  HMMA.16816.F32.BF16 R16, R8.reuse, R240, R184 ;  /* 0x000000f00810723c */ /* 0x040fe200000418b8 */
[----:B------:R-:W4:Y:S05]  /*8890*/  LDSM.16.M88.4 R184, [R151+0x13000] ;  /* 0x0130000097b8783b */ /* 0x000f2a0000000200 */
[C---:B------:R-:W-:Y:S01]  /*88a0*/  HMMA.16816.F32.BF16 R176, R8.reuse, R242, R228 ;  /* 0x000000f208b0723c */ /* 0x040fe200000418e4 */
[----:B------:R-:W-:Y:S05]  /*88b0*/  LDSM.16.M88.4 R240, [R201+0x13800] ;  /* 0x01380000c9f0783b */ /* 0x000fea0000000200 */
[C---:B--2---:R-:W-:Y:S06]  /*88c0*/  HMMA.16816.F32.BF16 R228, R8.reuse, R172, R224 ;  /* 0x000000ac08e4723c */ /* 0x044fec00000418e0 */
[C---:B------:R-:W-:Y:S06]  /*88d0*/  HMMA.16816.F32.BF16 R224, R8.reuse, R174, R192 ;  /* 0x000000ae08e0723c */ /* 0x040fec00000418c0 */
[C---:B---3--:R-:W-:Y:S06]  /*88e0*/  HMMA.16816.F32.BF16 R192, R8.reuse, R28, R188 ;  /* 0x0000001c08c0723c */ /* 0x048fec00000418bc */
[----:B------:R-:W-:Y:S01]  /*88f0*/  HMMA.16816.F32.BF16 R180, R8, R30, R180 ;  /* 0x0000001e08b4723c */ /* 0x000fe200000418b4 */
[----:B------:R-:W-:Y:S04]  /*8900*/  LDSM.16.M88.4 R8, [R203+0x4000] ;  /* 0x00400000cb08783b */ /* 0x000fe80000000200 */
[----:B------:R-:W2:Y:S01]  /*8910*/  LDSM.16.M88.4 R28, [R218] ;  /* 0x00000000da1c783b */ /* 0x000ea20000000200 */
[C---:B-1----:R-:W-:Y:S06]  /*8920*/  HMMA.16816.F32.BF16 R172, R4.reuse, R24, R168 ;  /* 0x0000001804ac723c */ /* 0x042fec00000418a8 */
[C---:B------:R-:W-:Y:S01]  /*8930*/  HMMA.16816.F32.BF16 R168, R4.reuse, R26, R20 ;  /* 0x0000001a04a8723c */ /* 0x040fe20000041814 */
[----:B------:R-:W1:Y:S05]  /*8940*/  LDSM.16.M88.4 R24, [R217] ;  /* 0x00000000d918783b */ /* 0x000e6a0000000200 */
[C---:B------:R-:W-:Y:S06]  /*8950*/  HMMA.16816.F32.BF16 R20, R4.reuse, R32, R16 ;  /* 0x000000200414723c */ /* 0x040fec0000041810 */
[C---:B------:R-:W-:Y:S01]  /*8960*/  HMMA.16816.F32.BF16 R16, R4.reuse, R34, R176 ;  /* 0x000000220410723c */ /* 0x040fe200000418b0 */
[----:B------:R-:W3:Y:S04]  /*8970*/  LDSM.16.M88.4 R32, [R151+0x13800] ;  /* 0x013800009720783b */ /* 0x000ee80000000200 */
[----:B------:R-:W3:Y:S01]  /*8980*/  LDSM.16.M88.4 R176, [R215] ;  /* 0x00000000d7b0783b */ /* 0x000ee20000000200 */
[C---:B----4-:R-:W-:Y:S06]  /*8990*/  HMMA.16816.F32.BF16 R188, R4.reuse, R184, R228 ;  /* 0x000000b804bc723c */ /* 0x050fec00000418e4 */
[----:B------:R-:W-:Y:S06]  /*89a0*/  HMMA.16816.F32.BF16 R224, R4, R186, R224 ;  /* 0x000000ba04e0723c */ /* 0x000fec00000418e0 */
[C---:B--2---:R-:W-:Y:S06]  /*89b0*/  HMMA.16816.F32.BF16 R184, R8.reuse, R28, R172 ;  /* 0x0000001c08b8723c */ /* 0x044fec00000418ac */
[C---:B-1----:R-:W-:Y:S01]  /*89c0*/  HMMA.16816.F32.BF16 R172, R8.reuse, R24, R20 ;  /* 0x0000001808ac723c */ /* 0x042fe20000041814 */
[----:B------:R-:W-:Y:S05]  /*89d0*/  LDSM.16.M88.4 R20, [R201+0x12800] ;  /* 0x01280000c914783b */ /* 0x000fea0000000200 */
[----:B------:R-:W-:Y:S01]  /*89e0*/  HMMA.16816.F32.BF16 R16, R8, R26, R16 ;  /* 0x0000001a0810723c */ /* 0x000fe20000041810 */
[----:B------:R-:W-:Y:S05]  /*89f0*/  LDSM.16.M88.4 R24, [R201+0x12000] ;  /* 0x01200000c918783b */ /* 0x000fea0000000200 */
[C---:B---3--:R-:W-:Y:S06]  /*8a00*/  HMMA.16816.F32.BF16 R228, R4.reuse, R32, R192 ;  /* 0x0000002004e4723c */ /* 0x048fec00000418c0 */
[----:B------:R-:W-:Y:S01]  /*8a10*/  HMMA.16816.F32.BF16 R192, R4, R34, R180 ;  /* 0x0000002204c0723c */ /* 0x000fe200000418b4 */
[----:B------:R-:W1:Y:S05]  /*8a20*/  LDSM.16.M88.4 R4, [R205+0x4000] ;  /* 0x00400000cd04783b */ /* 0x000e6a0000000200 */
[C---:B------:R-:W-:Y:S01]  /*8a30*/  HMMA.16816.F32.BF16 R180, R8.reuse, R30, R168 ;  /* 0x0000001e08b4723c */ /* 0x040fe200000418a8 */
[----:B------:R-:W2:Y:S05]  /*8a40*/  LDSM.16.M88.4 R168, [R201+0x13000] ;  /* 0x01300000c9a8783b */ /* 0x000eaa0000000200 */
[C---:B------:R-:W-:Y:S06]  /*8a50*/  HMMA.16816.F32.BF16 R32, R8.reuse, R236, R188 ;  /* 0x000000ec0820723c */ /* 0x040fec00000418bc */
[C---:B------:R-:W-:Y:S06]  /*8a60*/  HMMA.16816.F32.BF16 R28, R8.reuse, R238, R224 ;  /* 0x000000ee081c723c */ /* 0x040fec00000418e0 */
[C---:B------:R-:W-:Y:S06]  /*8a70*/  HMMA.16816.F32.BF16 R188, R8.reuse, R176, R228 ;  /* 0x000000b008bc723c */ /* 0x040fec00000418e4 */
[----:B------:R-:W-:Y:S01]  /*8a80*/  HMMA.16816.F32.BF16 R192, R8, R178, R192 ;  /* 0x000000b208c0723c */ /* 0x000fe200000418c0 */
[----:B------:R-:W-:Y:S05]  /*8a90*/  LDSM.16.M88.4 R8, [R204+0x4000] ;  /* 0x00400000cc08783b */ /* 0x000fea0000000200 */
[C---:B-1----:R-:W-:Y:S01]  /*8aa0*/  HMMA.16816.F32.BF16 R228, R4.reuse, R26, R180 ;  /* 0x0000001a04e4723c */ /* 0x042fe200000418b4 */
[----:B------:R-:W1:Y:S05]  /*8ab0*/  LDSM.16.M88.4 R180, [R200+0x2000] ;  /* 0x00200000c8b4783b */ /* 0x000e6a0000000200 */
[C---:B------:R-:W-:Y:S01]  /*8ac0*/  HMMA.16816.F32.BF16 R224, R4.reuse, R20, R172 ;  /* 0x0000001404e0723c */ /* 0x040fe200000418ac */
[----:B------:R-:W3:Y:S05]  /*8ad0*/  LDSM.16.M88.4 R172, [R200+0x2800] ;  /* 0x00280000c8ac783b */ /* 0x000eea0000000200 */
[C---:B--2---:R-:W-:Y:S06]  /*8ae0*/  HMMA.16816.F32.BF16 R176, R4.reuse, R168, R32 ;  /* 0x000000a804b0723c */ /* 0x044fec0000041820 */
[C---:B------:R-:W-:Y:S01]  /*8af0*/  HMMA.16816.F32.BF16 R32, R4.reuse, R170, R28 ;  /* 0x000000aa0420723c */ /* 0x040fe2000004181c */
[----:B------:R-:W2:Y:S05]  /*8b00*/  LDSM.16.M88.4 R168, [R200+0x3000] ;  /* 0x00300000c8a8783b */ /* 0x000eaa0000000200 */
[C---:B------:R-:W-:Y:S01]  /*8b10*/  HMMA.16816.F32.BF16 R236, R4.reuse, R24, R184 ;  /* 0x0000001804ec723c */ /* 0x040fe200000418b8 */
[----:B------:R-:W4:Y:S05]  /*8b20*/  LDSM.16.M88.4 R24, [R200+0x3800] ;  /* 0x00380000c818783b */ /* 0x000f2a0000000200 */
[C---:B------:R-:W-:Y:S06]  /*8b30*/  HMMA.16816.F32.BF16 R184, R4.reuse, R22, R16 ;  /* 0x0000001604b8723c */ /* 0x040fec0000041810 */
[C---:B------:R-:W-:Y:S01]  /*8b40*/  HMMA.16816.F32.BF16 R28, R4.reuse, R240, R188 ;  /* 0x000000f0041c723c */ /* 0x040fe200000418bc */
[----:B------:R-:W-:Y:S05]  /*8b50*/  LDSM.16.M88.4 R188, [R151+0x14000] ;  /* 0x0140000097bc783b */ /* 0x000fea0000000200 */
[----:B------:R-:W-:Y:S01]  /*8b60*/  HMMA.16816.F32.BF16 R20, R4, R242, R192 ;  /* 0x000000f20414723c */ /* 0x000fe200000418c0 */
[----:B------:R-:W4:Y:S04]  /*8b70*/  LDSM.16.M88.4 R4, [R202+0x8000] ;  /* 0x00800000ca04783b */ /* 0x000f280000000200 */
[----:B------:R-:W-:Y:S01]  /*8b80*/  LDSM.16.M88.4 R240, [R200+0x5000] ;  /* 0x00500000c8f0783b */ /* 0x000fe20000000200 */
[C---:B-1----:R-:W-:Y:S03]  /*8b90*/  HMMA.16816.F32.BF16 R16, R8.reuse, R180, R236 ;  /* 0x000000b40810723c */ /* 0x042fe600000418ec */
[----:B------:R-:W-:Y:S03]  /*8ba0*/  LDSM.16.M88.4 R236, [R213] ;  /* 0x00000000d5ec783b */ /* 0x000fe60000000200 */
[C---:B------:R-:W-:Y:S06]  /*8bb0*/  HMMA.16816.F32.BF16 R180, R8.reuse, R182, R228 ;  /* 0x000000b608b4723c */ /* 0x040fec00000418e4 */
[C---:B---3--:R-:W-:Y:S06]  /*8bc0*/  HMMA.16816.F32.BF16 R228, R8.reuse, R172, R224 ;  /* 0x000000ac08e4723c */ /* 0x048fec00000418e0 */
[C---:B------:R-:W-:Y:S06]  /*8bd0*/  HMMA.16816.F32.BF16 R224, R8.reuse, R174, R184 ;  /* 0x000000ae08e0723c */ /* 0x040fec00000418b8 */
[C---:B--2---:R-:W-:Y:S01]  /*8be0*/  HMMA.16816.F32.BF16 R192, R8.reuse, R168, R176 ;  /* 0x000000a808c0723c */ /* 0x044fe200000418b0 */
[----:B------:R-:W1:Y:S05]  /*8bf0*/  LDSM.16.M88.4 R176, [R151+0x14800] ;  /* 0x0148000097b0783b */ /* 0x000e6a0000000200 */
[C---:B------:R-:W-:Y:S06]  /*8c00*/  HMMA.16816.F32.BF16 R184, R8.reuse, R170, R32 ;  /* 0x000000aa08b8723c */ /* 0x040fec0000041820 */
[C---:B----4-:R-:W-:Y:S01]  /*8c10*/  HMMA.16816.F32.BF16 R168, R8.reuse, R24, R28 ;  /* 0x0000001808a8723c */ /* 0x050fe2000004181c */
[----:B------:R-:W-:Y:S05]  /*8c20*/  LDSM.16.M88.4 R28, [R214] ;  /* 0x00000000d61c783b */ /* 0x000fea0000000200 */
[----:B------:R-:W-:Y:S01]  /*8c30*/  HMMA.16816.F32.BF16 R32, R8, R26, R20 ;  /* 0x0000001a0820723c */ /* 0x000fe20000041814 */
[----:B------:R-:W2:Y:S04]  /*8c40*/  LDSM.16.M88.4 R24, [R151+0x15000] ;  /* 0x015000009718783b */ /* 0x000ea80000000200 */
[----:B------:R-:W3:Y:S04]  /*8c50*/  LDSM.16.M88.4 R20, [R151+0x15800] ;  /* 0x015800009714783b */ /* 0x000ee80000000200 */
[----:B------:R-:W4:Y:S01]  /*8c60*/  LDSM.16.M88.4 R8, [R203+0x8000] ;  /* 0x00800000cb08783b */ /* 0x000f220000000200 */
[C---:B------:R-:W-:Y:S06]  /*8c70*/  HMMA.16816.F32.BF16 R16, R4.reuse, R188, R16 ;  /* 0x000000bc0410723c */ /* 0x040fec0000041810 */
[C---:B------:R-:W-:Y:S06]  /*8c80*/  HMMA.16816.F32.BF16 R172, R4.reuse, R190, R180 ;  /* 0x000000be04ac723c */ /* 0x040fec00000418b4 */
[C---:B-1----:R-:W-:Y:S06]  /*8c90*/  HMMA.16816.F32.BF16 R180, R4.reuse, R176, R228 ;  /* 0x000000b004b4723c */ /* 0x042fec00000418e4 */
[C---:B------:R-:W-:Y:S06]  /*8ca0*/  HMMA.16816.F32.BF16 R228, R4.reuse, R178, R224 ;  /* 0x000000b204e4723c */ /* 0x040fec00000418e0 */
[C---:B--2---:R-:W-:Y:S06]  /*8cb0*/  HMMA.16816.F32.BF16 R224, R4.reuse, R24, R192 ;  /* 0x0000001804e0723c */ /* 0x044fec00000418c0 */
[C---:B------:R-:W-:Y:S01]  /*8cc0*/  HMMA.16816.F32.BF16 R192, R4.reuse, R26, R184 ;  /* 0x0000001a04c0723c */ /* 0x040fe200000418b8 */
[----:B------:R-:W1:Y:S05]  /*8cd0*/  LDSM.16.M88.4 R184, [R212] ;  /* 0x00000000d4b8783b */ /* 0x000e6a0000000200 */
[C---:B---3--:R-:W-:Y:S01]  /*8ce0*/  HMMA.16816.F32.BF16 R188, R4.reuse, R20, R168 ;  /* 0x0000001404bc723c */ /* 0x048fe200000418a8 */
[----:B------:R-:W2:Y:S05]  /*8cf0*/  LDSM.16.M88.4 R168, [R211] ;  /* 0x00000000d3a8783b */ /* 0x000eaa0000000200 */
[----:B------:R-:W-:Y:S01]  /*8d00*/  HMMA.16816.F32.BF16 R176, R4, R22, R32 ;  /* 0x0000001604b0723c */ /* 0x000fe20000041820 */
[----:B------:R-:W-:Y:S04]  /*8d10*/  LDSM.16.M88.4 R4, [R205+0x8000] ;  /* 0x00800000cd04783b */ /* 0x000fe80000000200 */
[----:B------:R-:W-:Y:S01]  /*8d20*/  LDSM.16.M88.4 R32, [R201+0x14800] ;  /* 0x01480000c920783b */ /* 0x000fe20000000200 */
[C---:B----4-:R-:W-:Y:S06]  /*8d30*/  HMMA.16816.F32.BF16 R24, R8.reuse, R28, R16 ;  /* 0x0000001c0818723c */ /* 0x050fec0000041810 */
[C---:B------:R-:W-:Y:S01]  /*8d40*/  HMMA.16816.F32.BF16 R20, R8.reuse, R30, R172 ;  /* 0x0000001e0814723c */ /* 0x040fe200000418ac */
[----:B------:R-:W3:Y:S05]  /*8d50*/  LDSM.16.M88.4 R28, [R201+0x14000] ;  /* 0x01400000c91c783b */ /* 0x000eea0000000200 */
[C---:B------:R-:W-:Y:S01]  /*8d60*/  HMMA.16816.F32.BF16 R16, R8.reuse, R236, R180 ;  /* 0x000000ec0810723c */ /* 0x040fe200000418b4 */
[----:B------:R-:W4:Y:S05]  /*8d70*/  LDSM.16.M88.4 R180, [R201+0x15000] ;  /* 0x01500000c9b4783b */ /* 0x000f2a0000000200 */
[C---:B------:R-:W-:Y:S06]  /*8d80*/  HMMA.16816.F32.BF16 R172, R8.reuse, R238, R228 ;  /* 0x000000ee08ac723c */ /* 0x040fec00000418e4 */
[C---:B-1----:R-:W-:Y:S06]  /*8d90*/  HMMA.16816.F32.BF16 R228, R8.reuse, R184, R224 ;  /* 0x000000b808e4723c */ /* 0x042fec00000418e0 */
[C---:B------:R-:W-:Y:S06]  /*8da0*/  HMMA.16816.F32.BF16 R224, R8.reuse, R186, R192 ;  /* 0x000000ba08e0723c */ /* 0x040fec00000418c0 */
[C---:B--2---:R-:W-:Y:S06]  /*8db0*/  HMMA.16816.F32.BF16 R192, R8.reuse, R168, R188 ;  /* 0x000000a808c0723c */ /* 0x044fec00000418bc */
[----:B------:R-:W-:Y:S06]  /*8dc0*/  HMMA.16816.F32.BF16 R188, R8, R170, R176 ;  /* 0x000000aa08bc723c */ /* 0x000fec00000418b0 */
[C---:B---3--:R-:W-:Y:S06]  /*8dd0*/  HMMA.16816.F32.BF16 R168, R4.reuse, R30, R20 ;  /* 0x0000001e04a8723c */ /* 0x048fec0000041814 */
[C---:B------:R-:W-:Y:S01]  /*8de0*/  HMMA.16816.F32.BF16 R20, R4.reuse, R32, R16 ;  /* 0x000000200414723c */ /* 0x040fe20000041810 */
[----:B------:R-:W-:Y:S05]  /*8df0*/  LDSM.16.M88.4 R16, [R204+0x8000] ;  /* 0x00800000cc10783b */ /* 0x000fea0000000200 */
[C---:B------:R-:W-:Y:S01]  /*8e00*/  HMMA.16816.F32.BF16 R8, R4.reuse, R34, R172 ;  /* 0x000000220408723c */ /* 0x040fe200000418ac */
[----:B------:R-:W1:Y:S04]  /*8e10*/  LDSM.16.M88.4 R32, [R201+0x15800] ;  /* 0x01580000c920783b */ /* 0x000e680000000200 */
[----:B------:R-:W-:Y:S01]  /*8e20*/  LDSM.16.M88.4 R172, [R200+0x5800] ;  /* 0x00580000c8ac783b */ /* 0x000fe20000000200 */
[C---:B------:R-:W-:Y:S03]  /*8e30*/  HMMA.16816.F32.BF16 R176, R4.reuse, R28, R24 ;  /* 0x0000001c04b0723c */ /* 0x040fe60000041818 */
[----:B------:R-:W2:Y:S04]  /*8e40*/  LDSM.16.M88.4 R24, [R200+0x4800] ;  /* 0x00480000c818783b */ /* 0x000ea80000000200 */
[----:B------:R-:W3:Y:S01]  /*8e50*/  LDSM.16.M88.4 R28, [R200+0x4000] ;  /* 0x00400000c81c783b */ /* 0x000ee20000000200 */
[C---:B----4-:R-:W-:Y:S06]  /*8e60*/  HMMA.16816.F32.BF16 R184, R4.reuse, R180, R228 ;  /* 0x000000b404b8723c */ /* 0x050fec00000418e4 */
[C---:B------:R-:W-:Y:S06]  /*8e70*/  HMMA.16816.F32.BF16 R224, R4.reuse, R182, R224 ;  /* 0x000000b604e0723c */ /* 0x040fec00000418e0 */
[C---:B-1----:R-:W-:Y:S06]  /*8e80*/  HMMA.16816.F32.BF16 R236, R4.reuse, R32, R192 ;  /* 0x0000002004ec723c */ /* 0x042fec00000418c0 */
[----:B------:R-:W-:Y:S01]  /*8e90*/  HMMA.16816.F32.BF16 R228, R4, R34, R188 ;  /* 0x0000002204e4723c */ /* 0x000fe200000418bc */
[----:B------:R-:W-:Y:S05]  /*8ea0*/  LDSM.16.M88.4 R4, [R151+0x16000] ;  /* 0x016000009704783b */ /* 0x000fea0000000200 */
[C---:B--2---:R-:W-:Y:S01]  /*8eb0*/  HMMA.16816.F32.BF16 R32, R16.reuse, R26, R8 ;  /* 0x0000001a1020723c */ /* 0x044fe20000041808 */
[----:B------:R-:W1:Y:S05]  /*8ec0*/  LDSM.16.M88.4 R8, [R202+0xc000] ;  /* 0x00c00000ca08783b */ /* 0x000e6a0000000200 */
[C---:B------:R-:W-:Y:S01]  /*8ed0*/  HMMA.16816.F32.BF16 R180, R16.reuse, R24, R20 ;  /* 0x0000001810b4723c */ /* 0x040fe20000041814 */
[----:B------:R-:W2:Y:S05]  /*8ee0*/  LDSM.16.M88.4 R20, [R151+0x16800] ;  /* 0x016800009714783b */ /* 0x000eaa0000000200 */
[C---:B---3--:R-:W-:Y:S01]  /*8ef0*/  HMMA.16816.F32.BF16 R188, R16.reuse, R30, R168 ;  /* 0x0000001e10bc723c */ /* 0x048fe200000418a8 */
[----:B------:R-:W3:Y:S05]  /*8f00*/  LDSM.16.M88.4 R168, [R151+0x17000] ;  /* 0x0170000097a8783b */ /* 0x000eea0000000200 */
[C---:B------:R-:W-:Y:S06]  /*8f10*/  HMMA.16816.F32.BF16 R192, R16.reuse, R28, R176 ;  /* 0x0000001c10c0723c */ /* 0x040fec00000418b0 */
[C---:B------:R-:W-:Y:S01]  /*8f20*/  HMMA.16816.F32.BF16 R28, R16.reuse, R240, R184 ;  /* 0x000000f0101c723c */ /* 0x040fe200000418b8 */
[----:B------:R-:W-:Y:S05]  /*8f30*/  LDSM.16.M88.4 R184, [R210] ;  /* 0x00000000d2b8783b */ /* 0x000fea0000000200 */
[C---:B------:R-:W-:Y:S01]  /*8f40*/  HMMA.16816.F32.BF16 R24, R16.reuse, R242, R224 ;  /* 0x000000f21018723c */ /* 0x040fe200000418e0 */
[----:B------:R-:W4:Y:S05]  /*8f50*/  LDSM.16.M88.4 R224, [R151+0x17800] ;  /* 0x0178000097e0783b */ /* 0x000f2a0000000200 */
[C---:B------:R-:W-:Y:S06]  /*8f60*/  HMMA.16816.F32.BF16 R176, R16.reuse, R172, R236 ;  /* 0x000000ac10b0723c */ /* 0x040fec00000418ec */
[----:B------:R-:W-:Y:S01]  /*8f70*/  HMMA.16816.F32.BF16 R16, R16, R174, R228 ;  /* 0x000000ae1010723c */ /* 0x000fe200000418e4 */
[----:B------:R-:W-:Y:S05]  /*8f80*/  LDSM.16.M88.4 R172, [R209] ;  /* 0x00000000d1ac783b */ /* 0x000fea0000000200 */
[C---:B-1----:R-:W-:Y:S06]  /*8f90*/  HMMA.16816.F32.BF16 R236, R8.reuse, R4, R192 ;  /* 0x0000000408ec723c */ /* 0x042fec00000418c0 */
[C---:B------:R-:W-:Y:S01]  /*8fa0*/  HMMA.16816.F32.BF16 R228, R8.reuse, R6, R188 ;  /* 0x0000000608e4723c */ /* 0x040fe200000418bc */
[----:B------:R-:W1:Y:S05]  /*8fb0*/  LDSM.16.M88.4 R4, [R203+0xc000] ;  /* 0x00c00000cb04783b */ /* 0x000e6a0000000200 */
[C---:B--2---:R-:W-:Y:S06]  /*8fc0*/  HMMA.16816.F32.BF16 R192, R8.reuse, R20, R180 ;  /* 0x0000001408c0723c */ /* 0x044fec00000418b4 */
[C---:B---3--:R-:W-:Y:S01]  /*8fd0*/  HMMA.16816.F32.BF16 R180, R8.reuse, R168, R28 ;  /* 0x000000a808b4723c */ /* 0x048fe2000004181c */
[----:B------:R-:W-:Y:S05]  /*8fe0*/  LDSM.16.M88.4 R28, [R208] ;  /* 0x00000000d01c783b */ /* 0x000fea0000000200 */
[C---:B------:R-:W-:Y:S01]  /*8ff0*/  HMMA.16816.F32.BF16 R168, R8.reuse, R170, R24 ;  /* 0x000000aa08a8723c */ /* 0x040fe20000041818 */
[----:B------:R-:W2:Y:S05]  /*9000*/  LDSM.16.M88.4 R24, [R207] ;  /* 0x00000000cf18783b */ /* 0x000eaa0000000200 */
[C---:B------:R-:W-:Y:S06]  /*9010*/  HMMA.16816.F32.BF16 R188, R8.reuse, R22, R32 ;  /* 0x0000001608bc723c */ /* 0x040fec0000041820 */
[C---:B----4-:R-:W-:Y:S01]  /*9020*/  HMMA.16816.F32.BF16 R32, R8.reuse, R224, R176 ;  /* 0x000000e00820723c */ /* 0x050fe200000418b0 */
[----:B------:R-:W-:Y:S05]  /*9030*/  LDSM.16.M88.4 R176, [R201+0x16000] ;  /* 0x01600000c9b0783b */ /* 0x000fea0000000200 */
[----:B------:R-:W-:Y:S01]  /*9040*/  HMMA.16816.F32.BF16 R20, R8, R226, R16 ;  /* 0x000000e20814723c */ /* 0x000fe20000041810 */
[----:B------:R-:W3:Y:S05]  /*9050*/  LDSM.16.M88.4 R8, [R205+0xc000] ;  /* 0x00c00000cd08783b */ /* 0x000eea0000000200 */
[C---:B-1----:R-:W-:Y:S06]  /*9060*/  HMMA.16816.F32.BF16 R16, R4.reuse, R184, R236 ;  /* 0x000000b80410723c */ /* 0x042fec00000418ec */
[C---:B------:R-:W-:Y:S06]  /*9070*/  HMMA.16816.F32.BF16 R184, R4.reuse, R186, R228 ;  /* 0x000000ba04b8723c */ /* 0x040fec00000418e4 */
[C---:B------:R-:W-:Y:S06]  /*9080*/  HMMA.16816.F32.BF16 R228, R4.reuse, R172, R192 ;  /* 0x000000ac04e4723c */ /* 0x040fec00000418c0 */
[C---:B--2---:R-:W-:Y:S01]  /*9090*/  HMMA.16816.F32.BF16 R192, R4.reuse, R24, R32 ;  /* 0x0000001804c0723c */ /* 0x044fe20000041820 */
[----:B------:R-:W1:Y:S05]  /*90a0*/  LDSM.16.M88.4 R32, [R201+0x16800] ;  /* 0x01680000c920783b */ /* 0x000e6a0000000200 */
[C---:B------:R-:W-:Y:S01]  /*90b0*/  HMMA.16816.F32.BF16 R224, R4.reuse, R174, R188 ;  /* 0x000000ae04e0723c */ /* 0x040fe200000418bc */
[----:B------:R-:W-:Y:S05]  /*90c0*/  LDSM.16.M88.4 R172, [R200+0x6800] ;  /* 0x00680000c8ac783b */ /* 0x000fea0000000200 */
[C---:B------:R-:W-:Y:S06]  /*90d0*/  HMMA.16816.F32.BF16 R180, R4.reuse, R28, R180 ;  /* 0x0000001c04b4723c */ /* 0x040fec00000418b4 */
[C---:B------:R-:W-:Y:S01]  /*90e0*/  HMMA.16816.F32.BF16 R188, R4.reuse, R30, R168 ;  /* 0x0000001e04bc723c */ /* 0x040fe200000418a8 */
[----:B------:R-:W2:Y:S05]  /*90f0*/  LDSM.16.M88.4 R28, [R201+0x17000] ;  /* 0x01700000c91c783b */ /* 0x000eaa0000000200 */
[----:B------:R-:W-:Y:S01]  /*9100*/  HMMA.16816.F32.BF16 R236, R4, R26, R20 ;  /* 0x0000001a04ec723c */ /* 0x000fe20000041814 */
[----:B------:R-:W-:Y:S04]  /*9110*/  LDSM.16.M88.4 R4, [R204+0xc000] ;  /* 0x00c00000cc04783b */ /* 0x000fe80000000200 */
[----:B------:R-:W4:Y:S01]  /*9120*/  LDSM.16.M88.4 R24, [R200+0x6000] ;  /* 0x00600000c818783b */ /* 0x000f220000000200 */
[C---:B---3--:R-:W-:Y:S06]  /*9130*/  HMMA.16816.F32.BF16 R20, R8.reuse, R176, R16 ;  /* 0x000000b00814723c */ /* 0x048fec0000041810 */
[----:B------:R-:W-:Y:S01]  /*9140*/  HMMA.16816.F32.BF16 R16, R8, R178, R184 ;  /* 0x000000b20810723c */ /* 0x000fe200000418b8 */
[----:B------:R-:W3:Y:S01]  /*9150*/  LDSM.16.M88.4 R184, [R201+0x17800] ;  /* 0x01780000c9b8783b */ /* 0x000ee20000000200 */
[----:B------:R-:W-:-:S03]  /*9160*/  IMAD.SHL.U32 R251, R251, 0x2, RZ ;  /* 0x00000002fbfb7824 */ /* 0x000fc600078e00ff */
[----:B------:R-:W3:Y:S01]  /*9170*/  LDSM.16.M88.4 R176, [R200+0x7000] ;  /* 0x00700000c8b0783b */ /* 0x000ee20000000200 */
[C---:B-1----:R-:W-:Y:S06]  /*9180*/  HMMA.16816.F32.BF16 R168, R8.reuse, R32, R228 ;  /* 0x0000002008a8723c */ /* 0x042fec00000418e4 */
[----:B------:R-:W-:Y:S01]  /*9190*/  HMMA.16816.F32.BF16 R32, R8, R34, R224 ;  /* 0x000000220820723c */ /* 0x000fe200000418e0 */
[----:B------:R-:W-:-:S05]  /*91a0*/  LOP3.LUT R251, R251, 0x6, RZ, 0xc0, !PT ;  /* 0x00000006fbfb7812 */ /* 0x000fca00078ec0ff */
[----:B--2---:R-:W-:Y:S06]  /*91b0*/  HMMA.16816.F32.BF16 R224, R8, R30, R188 ;  /* 0x0000001e08e0723c */ /* 0x004fec00000418bc */
[----:B----4-:R-:W-:Y:S01]  /*91c0*/  HMMA.16816.F32.BF16 R188, R4, R24, R20 ;  /* 0x0000001804bc723c */ /* 0x010fe20000041814 */
[----:B------:R-:W-:-:S05]  /*91d0*/  IMAD R0, R0, 0x40, R251 ;  /* 0x0000004000007824 */ /* 0x000fca00078e02fb */
[----:B------:R-:W-:Y:S01]  /*91e0*/  HMMA.16816.F32.BF16 R24, R4, R26, R16 ;  /* 0x0000001a0418723c */ /* 0x000fe20000041810 */
[C---:B------:R-:W-:Y:S02]  /*91f0*/  VIADD R2, R0.reuse, 0x1 ;  /* 0x0000000100027836 */ /* 0x040fe40000000000 */
[----:B------:R-:W-:-:S04]  /*9200*/  VIADD R12, R0, 0x8 ;  /* 0x00000008000c7836 */ /* 0x000fc80000000000 */
[----:B------:R-:W-:Y:S01]  /*9210*/  I2FP.F32.S32 R16, R2 ;  /* 0x0000000200107245 */ /* 0x000fe20000201400 */
[----:B------:R-:W-:Y:S01]  /*9220*/  HMMA.16816.F32.BF16 R180, R8, R28, R180 ;  /* 0x0000001c08b4723c */ /* 0x000fe200000418b4 */
[C---:B------:R-:W-:Y:S02]  /*9230*/  ISETP.GE.AND P2, PT, R2.reuse, R14, PT ;  /* 0x0000000e0200720c */ /* 0x040fe40003f46270 */
[----:B------:R-:W-:Y:S01]  /*9240*/  ISETP.GE.AND P1, PT, R2, R13, PT ;  /* 0x0000000d0200720c */ /* 0x000fe20003f26270 */
[----:B------:R-:W-:Y:S01]  /*9250*/  VIADD R2, R0, 0x9 ;  /* 0x0000000900027836 */ /* 0x000fe20000000000 */
[----:B------:R-:W-:Y:S01]  /*9260*/  I2FP.F32.S32 R15, R12 ;  /* 0x0000000c000f7245 */ /* 0x000fe20000201400 */
[----:B------:R-:W-:Y:S04]  /*9270*/  HMMA.16816.F32.BF16 R20, R4, R172, R168 ;  /* 0x000000ac0414723c */ /* 0x000fe800000418a8 */
[C---:B------:R-:W-:Y:S01]  /*9280*/  FFMA.FTZ R18, R16.reuse, UR5, R189 ;  /* 0x0000000510127c23 */ /* 0x040fe200080100bd */
[----:B------:R-:W-:Y:S01]  /*9290*/  FFMA.FTZ R16, R16, UR5, R191 ;  /* 0x0000000510107c23 */ /* 0x000fe200080100bf */
[----:B---3--:R-:W-:Y:S01]  /*92a0*/  HMMA.16816.F32.BF16 R192, R8, R184, R192 ;  /* 0x000000b808c0723c */ /* 0x008fe200000418c0 */
[----:B------:R-:W-:-:S03]  /*92b0*/  ISETP.GE.AND P0, PT, R12, R14, PT ;  /* 0x0000000e0c00720c */ /* 0x000fc60003f06270 */
[----:B------:R-:W-:-:S03]  /*92c0*/  FFMA.FTZ R17, R15, UR5, R24 ;  /* 0x000000050f117c23 */ /* 0x000fc60008010018 */
[----:B------:R-:W-:Y:S02]  /*92d0*/  FSEL R184, R16, -INF , !P1 ;  /* 0xff80000010b87808 */ /* 0x000fe40004800000 */
[----:B------:R-:W-:Y:S01]  /*92e0*/  I2FP.F32.S32 R16, R2 ;  /* 0x0000000200107245 */ /* 0x000fe20000201400 */
[C---:B------:R-:W-:Y:S01]  /*92f0*/  HMMA.16816.F32.BF16 R28, R4.reuse, R174, R32 ;  /* 0x000000ae041c723c */ /* 0x040fe20000041820 */
[----:B------:R-:W-:Y:S01]  /*9300*/  FSEL R150, R17, -INF , !P0 ;  /* 0xff80000011967808 */ /* 0x000fe20004000000 */
[----:B------:R-:W1:Y:S01]  /*9310*/  LDSM.16.M88.4 R32, [R200+0x7800] ;  /* 0x00780000c820783b */ /* 0x000e620000000200 */
[----:B------:R-:W-:Y:S01]  /*9320*/  FSEL R149, R18, -INF , !P2 ;  /* 0xff80000012957808 */ /* 0x000fe20005000000 */
[----:B------:R-:W-:Y:S01]  /*9330*/  FFMA.FTZ R15, R15, UR5, R26 ;  /* 0x000000050f0f7c23 */ /* 0x000fe2000801001a */
[-C--:B------:R-:W-:Y:S01]  /*9340*/  ISETP.GE.AND P1, PT, R2, R14.reuse, PT ;  /* 0x0000000e0200720c */ /* 0x080fe20003f26270 */
[----:B------:R-:W-:Y:S01]  /*9350*/  FFMA.FTZ R17, R16, UR5, R25 ;  /* 0x0000000510117c23 */ /* 0x000fe20008010019 */
[-C--:B------:R-:W-:Y:S01]  /*9360*/  ISETP.GE.AND P0, PT, R2, R13.reuse, PT ;  /* 0x0000000d0200720c */ /* 0x080fe20003f06270 */
[----:B------:R-:W-:Y:S01]  /*9370*/  VIADD R2, R0, 0x10 ;  /* 0x0000001000027836 */ /* 0x000fe20000000000 */
[----:B------:R-:W-:Y:S01]  /*9380*/  ISETP.GE.AND P2, PT, R12, R13, PT ;  /* 0x0000000d0c00720c */ /* 0x000fe20003f46270 */
[----:B------:R-:W-:Y:S01]  /*9390*/  VIADD R12, R0, 0x11 ;  /* 0x00000011000c7836 */ /* 0x000fe20000000000 */
[----:B------:R-:W-:Y:S01]  /*93a0*/  FSEL R173, R17, -INF , !P1 ;  /* 0xff80000011ad7808 */ /* 0x000fe20004800000 */
[----:B------:R-:W-:Y:S01]  /*93b0*/  HMMA.16816.F32.BF16 R168, R4, R176, R180 ;  /* 0x000000b004a8723c */ /* 0x000fe200000418b4 */
[----:B------:R-:W-:Y:S01]  /*93c0*/  FSEL R174, R15, -INF , !P2 ;  /* 0xff8000000fae7808 */ /* 0x000fe20005000000 */
[----:B------:R-:W-:Y:S01]  /*93d0*/  UISETP.GE.AND UP0, UPT, UR22, 0x3, UPT ;  /* 0x000000031600788c */ /* 0x000fe2000bf06270 */
[----:B------:R-:W-:Y:S01]  /*93e0*/  ISETP.GE.AND P2, PT, R2, R14, PT ;  /* 0x0000000e0200720c */ /* 0x000fe20003f46270 */
[----:B------:R-:W-:-:S04]  /*93f0*/  DEPBAR.LE SB0, 0x0 ;  /* 0x000080000000791a */ /* 0x000fc80000000000 */
[----:B------:R-:W-:Y:S01]  /*9400*/  BAR.SYNC.DEFER_BLOCKING 0x0 ;  /* 0x0000000000007b1d */ /* 0x000fe20000010000 */
[----:B------:R-:W-:Y:S02]  /*9410*/  ISETP.GE.AND P1, PT, R2, R13, PT ;  /* 0x0000000d0200720c */ /* 0x000fe40003f26270 */
[----:B------:R-:W-:Y:S01]  /*9420*/  I2FP.F32.S32 R2, R2 ;  /* 0x0000000200027245 */ /* 0x000fe20000201400 */
[----:B------:R-:W-:Y:S01]  /*9430*/  FFMA.FTZ R17, R16, UR5, R27 ;  /* 0x0000000510117c23 */ /* 0x000fe2000801001b */
[----:B------:R-:W-:-:S03]  /*9440*/  I2FP.F32.S32 R15, R12 ;  /* 0x0000000c000f7245 */ /* 0x000fc60000201400 */
[C---:B------:R-:W-:Y:S01]  /*9450*/  FFMA.FTZ R18, R2.reuse, UR5, R20 ;  /* 0x0000000502127c23 */ /* 0x040fe20008010014 */
[----:B------:R-:W-:Y:S01]  /*9460*/  FFMA.FTZ R16, R2, UR5, R22 ;  /* 0x0000000502107c23 */ /* 0x000fe20008010016 */
[----:B------:R-:W-:Y:S01]  /*9470*/  VIADD R2, R0, 0x18 ;  /* 0x0000001800027836 */ /* 0x000fe20000000000 */
[----:B------:R-:W-:Y:S01]  /*9480*/  FSEL R172, R17, -INF , !P0 ;  /* 0xff80000011ac7808 */ /* 0x000fe20004000000 */
[----:B------:R-:W-:Y:S01]  /*9490*/  FFMA.FTZ R17, R15, UR5, R21 ;  /* 0x000000050f117c23 */ /* 0x000fe20008010015 */
[----:B------:R-:W-:Y:S02]  /*94a0*/  ISETP.GE.AND P0, PT, R12, R14, PT ;  /* 0x0000000e0c00720c */ /* 0x000fe40003f06270 */
[----:B------:R-:W-:Y:S02]  /*94b0*/  FSEL R182, R18, -INF , !P2 ;  /* 0xff80000012b67808 */ /* 0x000fe40005000000 */
[----:B------:R-:W-:Y:S02]  /*94c0*/  ISETP.GE.AND P2, PT, R12, R13, PT ;  /* 0x0000000d0c00720c */ /* 0x000fe40003f46270 */
[----:B------:R-:W-:-:S02]  /*94d0*/  I2FP.F32.S32 R12, R2 ;  /* 0x00000002000c7245 */ /* 0x000fc40000201400 */
[----:B------:R-:W-:Y:S02]  /*94e0*/  FSEL R223, R16, -INF , !P1 ;  /* 0xff80000010df7808 */ /* 0x000fe40004800000 */
[----:B------:R-:W-:Y:S02]  /*94f0*/  FSEL R181, R17, -INF , !P0 ;  /* 0xff80000011b57808 */ /* 0x000fe40004000000 */
[----:B------:R-:W-:Y:S01]  /*9500*/  HMMA.16816.F32.BF16 R16, R8, R186, R236 ;  /* 0x000000ba0810723c */ /* 0x000fe200000418ec */
[C---:B------:R-:W-:Y:S02]  /*9510*/  ISETP.GE.AND P1, PT, R2.reuse, R14, PT ;  /* 0x0000000e0200720c */ /* 0x040fe40003f26270 */
[----:B------:R-:W-:Y:S01]  /*9520*/  ISETP.GE.AND P0, PT, R2, R13, PT ;  /* 0x0000000d0200720c */ /* 0x000fe20003f06270 */
[----:B------:R-:W-:-:S03]  /*9530*/  VIADD R2, R0, 0x19 ;  /* 0x0000001900027836 */ /* 0x000fc60000000000 */
[----:B------:R-:W-:Y:S01]  /*9540*/  FFMA.FTZ R9, R12, UR5, R28 ;  /* 0x000000050c097c23 */ /* 0x000fe2000801001c */
[----:B------:R-:W-:Y:S01]  /*9550*/  VIADD R8, R0, 0x20 ;  /* 0x0000002000087836 */ /* 0x000fe20000000000 */
[----:B------:R-:W-:Y:S01]  /*9560*/  I2FP.F32.S32 R10, R2 ;  /* 0x00000002000a7245 */ /* 0x000fe20000201400 */
[----:B------:R-:W-:Y:S01]  /*9570*/  HMMA.16816.F32.BF16 R24, R4, R178, R224 ;  /* 0x000000b20418723c */ /* 0x000fe200000418e0 */
[----:B------:R-:W-:Y:S01]  /*9580*/  FFMA.FTZ R15, R15, UR5, R23 ;  /* 0x000000050f0f7c23 */ /* 0x000fe20008010017 */
[----:B------:R-:W-:Y:S01]  /*9590*/  FSEL R180, R9, -INF , !P1 ;  /* 0xff80000009b47808 */ /* 0x000fe20004800000 */
[----:B------:R-:W-:Y:S01]  /*95a0*/  FFMA.FTZ R11, R12, UR5, R30 ;  /* 0x000000050c0b7c23 */ /* 0x000fe2000801001e */
[----:B------:R-:W-:Y:S01]  /*95b0*/  I2FP.F32.S32 R9, R8 ;  /* 0x0000000800097245 */ /* 0x000fe20000201400 */
[C---:B------:R-:W-:Y:S01]  /*95c0*/  FFMA.FTZ R12, R10.reuse, UR5, R29 ;  /* 0x000000050a0c7c23 */ /* 0x040fe2000801001d */
[----:B------:R-:W-:Y:S01]  /*95d0*/  FSEL R183, R15, -INF , !P2 ;  /* 0xff8000000fb77808 */ /* 0x000fe20005000000 */
[----:B------:R-:W-:Y:S01]  /*95e0*/  FFMA.FTZ R10, R10, UR5, R31 ;  /* 0x000000050a0a7c23 */ /* 0x000fe2000801001f */
[----:B------:R-:W-:Y:S01]  /*95f0*/  FSEL R29, R11, -INF , !P0 ;  /* 0xff8000000b1d7808 */ /* 0x000fe20004000000 */
[----:B------:R-:W-:Y:S01]  /*9600*/  FFMA.FTZ R11, R9, UR5, R168 ;  /* 0x00000005090b7c23 */ /* 0x000fe200080100a8 */
[----:B------:R-:W-:-:S02]  /*9610*/  ISETP.GE.AND P2, PT, R2, R14, PT ;  /* 0x0000000e0200720c */ /* 0x000fc40003f46270 */
[-C--:B------:R-:W-:Y:S01]  /*9620*/  ISETP.GE.AND P1, PT, R2, R13.reuse, PT ;  /* 0x0000000d0200720c */ /* 0x080fe20003f26270 */
[----:B------:R-:W-:Y:S01]  /*9630*/  VIADD R2, R0, 0x21 ;  /* 0x0000002100027836 */ /* 0x000fe20000000000 */
[-C--:B------:R-:W-:Y:S01]  /*9640*/  ISETP.GE.AND P0, PT, R8, R14.reuse, PT ;  /* 0x0000000e0800720c */ /* 0x080fe20003f06270 */
[----:B-1----:R-:W-:Y:S01]  /*9650*/  HMMA.16816.F32.BF16 R20, R4, R32, R192 ;  /* 0x000000200414723c */ /* 0x002fe200000418c0 */
[----:B------:R-:W-:Y:S01]  /*9660*/  FSEL R28, R12, -INF , !P2 ;  /* 0xff8000000c1c7808 */ /* 0x000fe20005000000 */
[----:B------:R-:W-:Y:S01]  /*9670*/  FFMA.FTZ R9, R9, UR5, R170 ;  /* 0x0000000509097c23 */ /* 0x000fe200080100aa */
[----:B------:R-:W-:Y:S02]  /*9680*/  FSEL R30, R10, -INF , !P1 ;  /* 0xff8000000a1e7808 */ /* 0x000fe40004800000 */
[----:B------:R-:W-:Y:S02]  /*9690*/  FSEL R243, R11, -INF , !P0 ;  /* 0xff8000000bf37808 */ /* 0x000fe40004000000 */
[----:B------:R-:W-:Y:S01]  /*96a0*/  ISETP.GE.AND P2, PT, R8, R13, PT ;  /* 0x0000000d0800720c */ /* 0x000fe20003f46270 */
[----:B------:R-:W-:Y:S01]  /*96b0*/  VIADD R8, R0, 0x29 ;  /* 0x0000002900087836 */ /* 0x000fe20000000000 */
[----:B------:R-:W-:-:S02]  /*96c0*/  ISETP.GE.AND P1, PT, R2, R14, PT ;  /* 0x0000000e0200720c */ /* 0x000fc40003f26270 */
[----:B------:R-:W-:Y:S02]  /*96d0*/  I2FP.F32.S32 R10, R2 ;  /* 0x00000002000a7245 */ /* 0x000fe40000201400 */
[----:B------:R-:W-:Y:S01]  /*96e0*/  ISETP.GE.AND P0, PT, R2, R13, PT ;  /* 0x0000000d0200720c */ /* 0x000fe20003f06270 */
[----:B------:R-:W-:Y:S01]  /*96f0*/  VIADD R2, R0, 0x28 ;  /* 0x0000002800027836 */ /* 0x000fe20000000000 */
[----:B------:R-:W-:Y:S01]  /*9700*/  HMMA.16816.F32.BF16 R16, R4, R34, R16 ;  /* 0x000000220410723c */ /* 0x000fe20000041810 */
[----:B------:R-:W-:Y:S01]  /*9710*/  FFMA.FTZ R11, R10, UR5, R169 ;  /* 0x000000050a0b7c23 */ /* 0x000fe200080100a9 */
[----:B------:R-:W-:Y:S02]  /*9720*/  FSEL R185, R9, -INF , !P2 ;  /* 0xff80000009b97808 */ /* 0x000fe40005000000 */
[----:B------:R-:W-:-:S03]  /*9730*/  I2FP.F32.S32 R9, R2 ;  /* 0x0000000200097245 */ /* 0x000fc60000201400 */
[----:B------:R-:W-:Y:S01]  /*9740*/  FFMA.FTZ R6, R10, UR5, R171 ;  /* 0x000000050a067c23 */ /* 0x000fe200080100ab */
[----:B------:R-:W-:Y:S01]  /*9750*/  I2FP.F32.S32 R4, R8 ;  /* 0x0000000800047245 */ /* 0x000fe20000201400 */
[----:B------:R-:W-:Y:S01]  /*9760*/  FFMA.FTZ R5, R9, UR5, R26 ;  /* 0x0000000509057c23 */ /* 0x000fe2000801001a */
[----:B------:R-:W-:Y:S02]  /*9770*/  FSEL R231, R11, -INF , !P1 ;  /* 0xff8000000be77808 */ /* 0x000fe40004800000 */
[----:B------:R-:W-:Y:S01]  /*9780*/  FSEL R240, R6, -INF , !P0 ;  /* 0xff80000006f07808 */ /* 0x000fe20004000000 */
[----:B------:R-:W-:Y:S01]  /*9790*/  FFMA.FTZ R6, R4, UR5, R25 ;  /* 0x0000000504067c23 */ /* 0x000fe20008010019 */
[CC--:B------:R-:W-:Y:S02]  /*97a0*/  ISETP.GE.AND P2, PT, R2.reuse, R14.reuse, PT ;  /* 0x0000000e0200720c */ /* 0x0c0fe40003f46270 */
        /* <DEDUP_REMOVED lines=18> */
[----:B------:R-:W-:Y:S01]  /*98d0*/  FFMA.FTZ R7, R5, UR5, R21 ;  /* 0x0000000505077c23 */ /* 0x000fe20008010015 */
[----:B------:R-:W-:Y:S02]  /*98e0*/  FSEL R241, R6, -INF , !P2 ;  /* 0xff80000006f17808 */ /* 0x000fe40005000000 */
[C---:B------:R-:W-:Y:S02]  /*98f0*/  ISETP.GE.AND P2, PT, R4.reuse, R14, PT ;  /* 0x0000000e0400720c */ /* 0x040fe40003f46270 */
[----:B------:R-:W-:Y:S02]  /*9900*/  ISETP.GE.AND P1, PT, R4, R13, PT ;  /* 0x0000000d0400720c */ /* 0x000fe40003f26270 */
[----:B------:R-:W-:-:S02]  /*9910*/  I2FP.F32.S32 R4, R2 ;  /* 0x0000000200047245 */ /* 0x000fc40000201400 */
[----:B------:R-:W-:Y:S02]  /*9920*/  FSEL R187, R8, -INF , !P0 ;  /* 0xff80000008bb7808 */ /* 0x000fe40004000000 */
[----:B------:R-:W-:Y:S01]  /*9930*/  FSEL R228, R7, -INF , !P2 ;  /* 0xff80000007e47808 */ /* 0x000fe20005000000 */
[----:B------:R-:W-:Y:S01]  /*9940*/  FFMA.FTZ R6, R4, UR5, R16 ;  /* 0x0000000504067c23 */ /* 0x000fe20008010010 */
[C---:B------:R-:W-:Y:S02]  /*9950*/  ISETP.GE.AND P0, PT, R2.reuse, R14, PT ;  /* 0x0000000e0200720c */ /* 0x040fe40003f06270 */
[----:B------:R-:W-:Y:S02]  /*9960*/  ISETP.GE.AND P2, PT, R2, R13, PT ;  /* 0x0000000d0200720c */ /* 0x000fe40003f46270 */
[----:B------:R-:W-:Y:S01]  /*9970*/  I2FP.F32.S32 R2, R0 ;  /* 0x0000000000027245 */ /* 0x000fe20000201400 */
[----:B------:R-:W-:Y:S01]  /*9980*/  FFMA.FTZ R5, R5, UR5, R23 ;  /* 0x0000000505057c23 */ /* 0x000fe20008010017 */
[----:B------:R-:W-:-:S02]  /*9990*/  FSEL R234, R6, -INF , !P0 ;  /* 0xff80000006ea7808 */ /* 0x000fc40004000000 */
[----:B------:R-:W-:Y:S01]  /*99a0*/  ISETP.GE.AND P0, PT, R0, R13, PT ;  /* 0x0000000d0000720c */ /* 0x000fe20003f06270 */
[----:B------:R-:W-:Y:S01]  /*99b0*/  FFMA.FTZ R15, R2, UR5, R190 ;  /* 0x00000005020f7c23 */ /* 0x000fe200080100be */
[----:B------:R-:W-:Y:S02]  /*99c0*/  FSEL R191, R5, -INF , !P1 ;  /* 0xff80000005bf7808 */ /* 0x000fe40004800000 */
[C---:B------:R-:W-:Y:S01]  /*99d0*/  ISETP.GE.AND P1, PT, R0.reuse, R14, PT ;  /* 0x0000000e0000720c */ /* 0x040fe20003f26270 */
[----:B------:R-:W-:Y:S01]  /*99e0*/  VIADD R0, R0, 0x39 ;  /* 0x0000003900007836 */ /* 0x000fe20000000000 */
[----:B------:R-:W-:Y:S02]  /*99f0*/  FSEL R15, R15, -INF , !P0 ;  /* 0xff8000000f0f7808 */ /* 0x000fe40004000000 */
[----:B------:R-:W-:Y:S01]  /*9a00*/  PLOP3.LUT P0, PT, PT, PT, UP0, 0x80, 0x0 ;  /* 0x000000000000781c */ /* 0x000fe20003f0f008 */
[----:B------:R-:W-:Y:S01]  /*9a10*/  FFMA.FTZ R4, R4, UR5, R18 ;  /* 0x0000000504047c23 */ /* 0x000fe20008010012 */
[----:B------:R-:W-:Y:S01]  /*9a20*/  FFMA.FTZ R12, R2, UR5, R188 ;  /* 0x00000005020c7c23 */ /* 0x000fe200080100bc */
[----:B------:R-:W-:-:S03]  /*9a30*/  I2FP.F32.S32 R2, R0 ;  /* 0x0000000000027245 */ /* 0x000fc60000201400 */
        /* <DEDUP_REMOVED lines=49> */
[----:B------:R-:W-:Y:S02]  /*9d50*/  @!P6 LEA R10, P1, R2, R10, 0x1 ;  /* 0x0000000a020ae211 */ /* 0x000fe400078208ff */
        /* <DEDUP_REMOVED lines=40> */
.L_x_976:
[----:B------:R-:W-:Y:S05]  /*9fe0*/  BSYNC B0 ;  /* 0x0000000000007941 */ /* 0x000fea0003800000 */
.L_x_975:
[----:B------:R-:W0:Y:S02]  /*9ff0*/  LDGDEPBAR ;  /* 0x00000000000079af */ /* 0x000e240000000000 */
.L_x_974:
[----:B--2---:R-:W2:Y:S01]  /*a000*/  LDL R8, [R1+0x38] ;  /* 0x0000380001087983 */ /* 0x004ea20000100800 */
[----:B------:R-:W-:-:S03]  /*a010*/  MOV R188, R234 ;  /* 0x000000ea00bc7202 */ /* 0x000fc60000000f00 */
[----:B------:R-:W3:Y:S04]  /*a020*/  LDL R5, [R1+0x3c] ;  /* 0x00003c0001057983 */ /* 0x000ee80000100800 */
[----:B-1----:R-:W4:Y:S01]  /*a030*/  LDL R6, [R1+0x50] ;  /* 0x0000500001067983 */ /* 0x002f220000100800 */
[----:B------:R-:W-:Y:S01]  /*a040*/  FMNMX.FTZ R0, R148, R12, !PT ;  /* 0x0000000c94007209 */ /* 0x000fe20007810000 */
[----:B------:R-:W-:Y:S01]  /*a050*/  UIADD3 UR4, UR37, -0x4498517b, URZ ;  /* 0xbb67ae8525047890 */ /* 0x000fe2000fffe03f */
[----:B------:R-:W1:Y:S01]  /*a060*/  LDC.U8 R242, c[0x0][0x388] ;  /* 0x0000e200fff27b82 */ /* 0x000e620000000000 */
[----:B------:R-:W-:Y:S01]  /*a070*/  USHF.L.U32 UR33, UR41, 0x1, URZ ;  /* 0x0000000129217899 */ /* 0x000fe2000800063f */
[----:B------:R-:W-:Y:S01]  /*a080*/  FMNMX.FTZ R0, R149, R0, !PT ;  /* 0x0000000095007209 */ /* 0x000fe20007810000 */
[----:B------:R-:W-:Y:S01]  /*a090*/  UIADD3 UR29, UR36, 0x3c6ef372, URZ ;  /* 0x3c6ef372241d7890 */ /* 0x000fe2000fffe03f */
[----:B------:R-:W-:Y:S02]  /*a0a0*/  LDSM.16.MT88.4 R16, [R196+0x18000] ;  /* 0x01800000c410783b */ /* 0x000fe40000004200 */
[----:B------:R-:W-:-:S04]  /*a0b0*/  FMNMX.FTZ R0, R150, R0, !PT ;  /* 0x0000000096007209 */ /* 0x000fc80007810000 */
[----:B------:R-:W-:-:S04]  /*a0c0*/  FMNMX.FTZ R0, R173, R0, !PT ;  /* 0x00000000ad007209 */ /* 0x000fc80007810000 */
[----:B------:R-:W-:Y:S02]  /*a0d0*/  FMNMX.FTZ R2, R182, R0, !PT ;  /* 0x00000000b6027209 */ /* 0x000fe40007810000 */
        /* <DEDUP_REMOVED lines=23> */
[----:B------:R-:W-:-:S03]  /*a250*/  FMNMX.FTZ R2, R187, R2, !PT ;  /* 0x00000002bb027209 */ /* 0x000fc60007810000 */
[----:B------:R-:W5:Y:S01]  /*a260*/  SHFL.BFLY PT, R7, R0, 0x2, 0x1f ;  /* 0x0c401f0000077f89 */ /* 0x000f6200000e0000 */
[----:B------:R-:W-:-:S04]  /*a270*/  FMNMX.FTZ R2, R191, R2, !PT ;  /* 0x00000002bf027209 */ /* 0x000fc80007810000 */
[----:B------:R-:W-:-:S04]  /*a280*/  FMNMX.FTZ R2, R229, R2, !PT ;  /* 0x00000002e5027209 */ /* 0x000fc80007810000 */
[----:B------:R-:W-:-:S05]  /*a290*/  FMNMX.FTZ R2, R27, R2, !PT ;  /* 0x000000021b027209 */ /* 0x000fca0007810000 */
[----:B------:R-:W1:Y:S01]  /*a2a0*/  SHFL.BFLY PT, R9, R2, 0x2, 0x1f ;  /* 0x0c401f0002097f89 */ /* 0x000e6200000e0000 */
[----:B------:R-:W-:Y:S01]  /*a2b0*/  IMAD.U32 R4, RZ, RZ, UR37 ;  /* 0x00000025ff047e24 */ /* 0x000fe2000f8e00ff */
[----:B-----5:R-:W-:-:S05]  /*a2c0*/  FMNMX.FTZ R0, R0, R7, !PT ;  /* 0x0000000700007209 */ /* 0x020fca0007810000 */
[----:B------:R-:W5:Y:S01]  /*a2d0*/  SHFL.BFLY PT, R10, R0, 0x1, 0x1f ;  /* 0x0c201f00000a7f89 */ /* 0x000f6200000e0000 */
[----:B-1----:R-:W-:-:S05]  /*a2e0*/  FMNMX.FTZ R2, R2, R9, !PT ;  /* 0x0000000902027209 */ /* 0x002fca0007810000 */
[----:B------:R-:W1:Y:S01]  /*a2f0*/  SHFL.BFLY PT, R11, R2, 0x1, 0x1f ;  /* 0x0c201f00020b7f89 */ /* 0x000e6200000e0000 */
[----:B-----5:R-:W-:-:S04]  /*a300*/  FMNMX.FTZ R250, R0, R10, !PT ;  /* 0x0000000a00fa7209 */ /* 0x020fc80007810000 */
[C---:B------:R-:W-:Y:S01]  /*a310*/  FSETP.NEU.FTZ.AND P2, PT, R250.reuse, -INF , PT ;  /* 0xff800000fa00780b */ /* 0x040fe20003f5d000 */
[----:B------:R-:W-:Y:S01]  /*a320*/  FMUL.FTZ R10, R250, UR34 ;  /* 0x00000022fa0a7c20 */ /* 0x000fe20008410000 */
[----:B------:R-:W-:-:S04]  /*a330*/  UIADD3 UR10, UR36, -0x4ab325aa, URZ ;  /* 0xb54cda56240a7890 */ /* 0x000fc8000fffe03f */
[----:B------:R-:W-:Y:S02]  /*a340*/  FSEL R10, R10, RZ, P2 ;  /* 0x000000ff0a0a7208 */ /* 0x000fe40001000000 */
[----:B-1----:R-:W-:-:S03]  /*a350*/  FMNMX.FTZ R248, R2, R11, !PT ;  /* 0x0000000b02f87209 */ /* 0x002fc60007810000 */
[--C-:B------:R-:W-:Y:S01]  /*a360*/  FFMA.FTZ R2, R149, UR34, -R10.reuse ;  /* 0x0000002295027c23 */ /* 0x100fe2000801080a */
[C---:B------:R-:W-:Y:S01]  /*a370*/  FSETP.NEU.FTZ.AND P1, PT, R248.reuse, -INF , PT ;  /* 0xff800000f800780b */ /* 0x040fe20003f3d000 */
[----:B------:R-:W-:Y:S02]  /*a380*/  FMUL.FTZ R11, R248, UR34 ;  /* 0x00000022f80b7c20 */ /* 0x000fe40008410000 */
[----:B------:R1:W-:Y:S01]  /*a390*/  MUFU.EX2 R26, R2 ;  /* 0x00000002001a7308 */ /* 0x0003e20000000800 */
[----:B------:R-:W-:Y:S02]  /*a3a0*/  FFMA.FTZ R12, R12, UR34, -R10 ;  /* 0x000000220c0c7c23 */ /* 0x000fe4000801080a */
[----:B------:R-:W-:-:S05]  /*a3b0*/  FSEL R11, R11, RZ, P1 ;  /* 0x000000ff0b0b7208 */ /* 0x000fca0000800000 */
[----:B------:R-:W5:Y:S01]  /*a3c0*/  MUFU.EX2 R178, R12 ;  /* 0x0000000c00b27308 */ /* 0x000f620000000800 */
[----:B------:R-:W-:Y:S01]  /*a3d0*/  FFMA.FTZ R15, R15, UR34, -R11 ;  /* 0x000000220f0f7c23 */ /* 0x000fe2000801080b */
[----:B-1----:R-:W-:Y:S01]  /*a3e0*/  FFMA.FTZ R2, R150, UR34, -R10 ;  /* 0x0000002296027c23 */ /* 0x002fe2000801080a */
[----:B------:R-:W-:Y:S02]  /*a3f0*/  MOV R150, R241 ;  /* 0x000000f100967202 */ /* 0x000fe40000000f00 */
[----:B------:R-:W1:Y:S03]  /*a400*/  LDC.U8 R241, c[0x0][0x388] ;  /* 0x0000e200fff17b82 */ /* 0x000e660000000000 */
[----:B------:R5:W-:Y:S08]  /*a410*/  MUFU.EX2 R176, R2 ;  /* 0x0000000200b07308 */ /* 0x000bf00000000800 */
[----:B------:R5:W-:Y:S01]  /*a420*/  MUFU.EX2 R179, R15 ;  /* 0x0000000f00b37308 */ /* 0x000be20000000800 */
[----:B-1----:R-:W-:Y:S01]  /*a430*/  PRMT R241, R241, 0x7054, R242 ;  /* 0x00007054f1f17816 */ /* 0x002fe200000000f2 */
[----:B--2---:R-:W-:-:S05]  /*a440*/  IMAD.WIDE.U32 R20, R8, -0x326172a9, RZ ;  /* 0xcd9e8d5708147825 */ /* 0x004fca00078e00ff */
[----:B---3--:R-:W-:Y:S01]  /*a450*/  LOP3.LUT R5, R21, R5, RZ, 0x3c, !PT ;  /* 0x0000000515057212 */ /* 0x008fe200078e3cff */
[----:B----4-:R-:W-:-:S04]  /*a460*/  IMAD.WIDE.U32 R234, R6, -0x2daee0ad, RZ ;  /* 0xd2511f5306ea7825 */ /* 0x010fc800078e00ff */
[----:B------:R-:W-:Y:S01]  /*a470*/  IMAD.WIDE.U32 R170, R5, -0x2daee0ad, RZ ;  /* 0xd2511f5305aa7825 */ /* 0x000fe200078e00ff */
[----:B------:R-:W-:-:S04]  /*a480*/  LOP3.LUT R4, R235, UR33, R4, 0x96, !PT ;  /* 0x00000021eb047c12 */ /* 0x000fc8000f8e9604 */
[----:B------:R-:W-:Y:S01]  /*a490*/  LOP3.LUT R6, R171, UR4, R234, 0x96, !PT ;  /* 0x00000004ab067c12 */ /* 0x000fe2000f8e96ea */
[----:B------:R-:W-:Y:S01]  /*a4a0*/  UIADD3 UR4, UR36, -0x61c88647, URZ ;  /* 0x9e3779b924047890 */ /* 0x000fe2000fffe03f */
        /* <DEDUP_REMOVED lines=20> */
[C---:B------:R-:W-:Y:S02]  /*a5f0*/  LOP3.LUT R5, R4.reuse, 0xffff, RZ, 0xc0, !PT ;  /* 0x0000ffff04057812 */ /* 0x040fe400078ec0ff */
[----:B------:R-:W-:Y:S02]  /*a600*/  LOP3.LUT R8, R4, 0xff, RZ, 0xc0, !PT ;  /* 0x000000ff04087812 */ /* 0x000fe400078ec0ff */
[--C-:B------:R-:W-:Y:S02]  /*a610*/  SHF.R.U32.HI R7, RZ, 0x10, R4.reuse ;  /* 0x00000010ff077819 */ /* 0x100fe40000011604 */
[----:B-----5:R-:W-:Y:S02]  /*a620*/  SHF.R.U32.HI R2, RZ, 0x8, R5 ;  /* 0x00000008ff027819 */ /* 0x020fe40000011605 */
[----:B------:R-:W-:-:S02]  /*a630*/  SHF.R.U32.HI R6, RZ, 0x18, R4 ;  /* 0x00000018ff067819 */ /* 0x000fc40000011604 */
[----:B------:R-:W-:Y:S02]  /*a640*/  LOP3.LUT R4, R7, 0xff, RZ, 0xc0, !PT ;  /* 0x000000ff07047812 */ /* 0x000fe400078ec0ff */
[----:B------:R-:W-:Y:S02]  /*a650*/  PRMT R12, R8, 0x5410, R2 ;  /* 0x00005410080c7816 */ /* 0x000fe40000000002 */
[----:B------:R-:W-:Y:S02]  /*a660*/  LOP3.LUT R2, R0, 0xffff, RZ, 0xc0, !PT ;  /* 0x0000ffff00027812 */ /* 0x000fe400078ec0ff */
[----:B------:R-:W-:Y:S01]  /*a670*/  PRMT R15, R4, 0x5410, R6 ;  /* 0x00005410040f7816 */ /* 0x000fe20000000006 */
[----:B------:R-:W-:Y:S01]  /*a680*/  FFMA.FTZ R6, R184, UR34, -R11 ;  /* 0x00000022b8067c23 */ /* 0x000fe2000801080b */
[----:B------:R-:W-:Y:S02]  /*a690*/  SHF.R.U32.HI R5, RZ, 0x8, R2 ;  /* 0x00000008ff057819 */ /* 0x000fe40000011602 */
[----:B------:R-:W-:Y:S01]  /*a6a0*/  LOP3.LUT R2, R0, 0xff, RZ, 0xc0, !PT ;  /* 0x000000ff00027812 */ /* 0x000fe200078ec0ff */
[----:B------:R1:W-:Y:S01]  /*a6b0*/  MUFU.EX2 R175, R6 ;  /* 0x0000000600af7308 */ /* 0x0003e20000000800 */
[----:B------:R-:W-:-:S02]  /*a6c0*/  SHF.R.U32.HI R4, RZ, 0x10, R0 ;  /* 0x00000010ff047819 */ /* 0x000fc40000011600 */
[----:B------:R-:W-:Y:S02]  /*a6d0*/  SHF.R.U32.HI R7, RZ, 0x18, R0 ;  /* 0x00000018ff077819 */ /* 0x000fe40000011600 */
[----:B------:R-:W-:Y:S02]  /*a6e0*/  LOP3.LUT R0, R4, 0xff, RZ, 0xc0, !PT ;  /* 0x000000ff04007812 */ /* 0x000fe400078ec0ff */
[----:B------:R-:W-:Y:S02]  /*a6f0*/  FSEL R4, R250, RZ, P2 ;  /* 0x000000fffa047208 */ /* 0x000fe40001000000 */
[----:B-1----:R-:W-:Y:S01]  /*a700*/  PRMT R6, R2, 0x5410, R5 ;  /* 0x0000541002067816 */ /* 0x002fe20000000005 */
[----:B------:R-:W-:-:S04]  /*a710*/  FFMA.FTZ R2, R173, UR34, -R10 ;  /* 0x00000022ad027c23 */ /* 0x000fc8000801080a */
[----:B------:R-:W1:Y:S01]  /*a720*/  MUFU.EX2 R22, R2 ;  /* 0x0000000200167308 */ /* 0x000e620000000800 */
[----:B------:R-:W-:Y:S02]  /*a730*/  PRMT R5, R0, 0x5410, R7 ;  /* 0x0000541000057816 */ /* 0x000fe40000000007 */
[----:B------:R-:W-:Y:S01]  /*a740*/  FSEL R0, R248, RZ, P1 ;  /* 0x000000fff8007208 */ /* 0x000fe20000800000 */
[----:B------:R-:W-:Y:S01]  /*a750*/  FADD.FTZ R8, R148, -R4 ;  /* 0x8000000494087221 */ /* 0x000fe20000010000 */
[----:B------:R-:W-:-:S03]  /*a760*/  HSET2.LE.AND R4, R6, R241, PT ;  /* 0x000000f106047233 */ /* 0x000fc60003803000 */
[----:B------:R-:W-:Y:S01]  /*a770*/  FADD.FTZ R7, R3, -R0 ;  /* 0x8000000003077221 */ /* 0x000fe20000010000 */
[----:B------:R-:W-:Y:S01]  /*a780*/  F2FP.BF16.F32.PACK_AB R0, R26, R178 ;  /* 0x000000b21a00723e */ /* 0x000fe200000010ff */
[----:B------:R-:W-:Y:S01]  /*a790*/  FFMA.FTZ R3, R172, UR34, -R11 ;  /* 0x00000022ac037c23 */ /* 0x000fe2000801080b */
[----:B------:R-:W-:Y:S02]  /*a7a0*/  MOV R172, R20 ;  /* 0x0000001400ac7202 */ /* 0x000fe40000000f00 */
[----:B------:R-:W-:Y:S01]  /*a7b0*/  LOP3.LUT R4, R4, R0, RZ, 0xc0, !PT ;  /* 0x0000000004047212 */ /* 0x000fe200078ec0ff */
[----:B------:R-:W-:Y:S01]  /*a7c0*/  IMAD.MOV.U32 R173, RZ, RZ, R21 ;  /* 0x000000ffffad7224 */ /* 0x000fe200078e0015 */
[--C-:B------:R-:W-:Y:S02]  /*a7d0*/  HSET2.LE.AND R0, R12, R241.reuse, PT ;  /* 0x000000f10c007233 */ /* 0x100fe40003803000 */
[----:B-1----:R-:W-:Y:S02]  /*a7e0*/  MOV R12, R22 ;  /* 0x00000016000c7202 */ /* 0x002fe40000000f00 */
[----:B------:R-:W1:Y:S01]  /*a7f0*/  LDSM.16.MT88.4 R20, [R197+0x18000] ;  /* 0x01800000c514783b */ /* 0x000e620000004200 */
[----:B------:R-:W-:Y:S01]  /*a800*/  FFMA.FTZ R2, R174, UR34, -R11 ;  /* 0x00000022ae027c23 */ /* 0x000fe2000801080b */
[----:B------:R-:W-:Y:S01]  /*a810*/  FMUL.FTZ R8, R8, UR34 ;  /* 0x0000002208087c20 */ /* 0x000fe20008410000 */
[----:B------:R-:W-:Y:S01]  /*a820*/  MUFU.EX2 R148, R3 ;  /* 0x0000000300947308 */ /* 0x000fe20000000800 */
[----:B------:R-:W-:Y:S01]  /*a830*/  FMUL.FTZ R7, R7, UR34 ;  /* 0x0000002207077c20 */ /* 0x000fe20008410000 */
[----:B------:R-:W-:-:S06]  /*a840*/  HSET2.LE.AND R5, R5, R241, PT ;  /* 0x000000f105057233 */ /* 0x000fcc0003803000 */
[----:B------:R2:W3:Y:S08]  /*a850*/  MUFU.EX2 R177, R2 ;  /* 0x0000000200b17308 */ /* 0x0004f00000000800 */
[----:B------:R-:W4:Y:S08]  /*a860*/  MUFU.EX2 R9, R8 ;  /* 0x0000000800097308 */ /* 0x000f300000000800 */
[----:B------:R-:W5:Y:S01]  /*a870*/  MUFU.EX2 R8, R7 ;  /* 0x0000000700087308 */ /* 0x000f620000000800 */
[----:B--2---:R-:W-:-:S04]  /*a880*/  F2FP.BF16.F32.PACK_AB R2, R175, R179 ;  /* 0x000000b3af02723e */ /* 0x004fc800000010ff */
[----:B------:R-:W-:Y:S02]  /*a890*/  LOP3.LUT R5, R5, R2, RZ, 0xc0, !PT ;  /* 0x0000000205057212 */ /* 0x000fe400078ec0ff */
[----:B------:R-:W-:-:S04]  /*a8a0*/  F2FP.BF16.F32.PACK_AB R2, R12, R176 ;  /* 0x000000b00c02723e */ /* 0x000fc800000010ff */
[----:B------:R-:W-:Y:S02]  /*a8b0*/  LOP3.LUT R6, R0, R2, RZ, 0xc0, !PT ;  /* 0x0000000200067212 */ /* 0x000fe400078ec0ff */
[----:B------:R-:W-:Y:S02]  /*a8c0*/  HSET2.LE.AND R0, R15, R241, PT ;  /* 0x000000f10f007233 */ /* 0x000fe40003803000 */
[----:B---3--:R-:W-:Y:S01]  /*a8d0*/  F2FP.BF16.F32.PACK_AB R2, R148, R177 ;  /* 0x000000b19402723e */ /* 0x008fe200000010ff */
[-C--:B----4-:R-:W-:Y:S01]  /*a8e0*/  FMUL.FTZ R156, R156, R9.reuse ;  /* 0x000000099c9c7220 */ /* 0x090fe20000410000 */
[-C--:B------:R-:W-:Y:S01]  /*a8f0*/  FMUL.FTZ R157, R157, R9.reuse ;  /* 0x000000099d9d7220 */ /* 0x080fe20000410000 */
[----:B-----5:R-:W-:Y:S01]  /*a900*/  FMUL.FTZ R158, R158, R8 ;  /* 0x000000089e9e7220 */ /* 0x020fe20000410000 */
[----:B------:R-:W-:Y:S01]  /*a910*/  LOP3.LUT R7, R0, R2, RZ, 0xc0, !PT ;  /* 0x0000000200077212 */ /* 0x000fe200078ec0ff */
        /* <DEDUP_REMOVED lines=13> */
[C---:B------:R-:W-:Y:S06]  /*a9f0*/  HMMA.16816.F32.BF16 R156, R4.reuse, R16, R156 ;  /* 0x00000010049c723c */ /* 0x040fec000004189c */
[C---:B------:R-:W-:Y:S01]  /*aa00*/  HMMA.16816.F32.BF16 R236, R4.reuse, R18, R152 ;  /* 0x0000001204ec723c */ /* 0x040fe20000041898 */
[----:B------:R-:W2:Y:S05]  /*aa10*/  LDSM.16.MT88.4 R16, [R199+0x18000] ;  /* 0x01800000c710783b */ /* 0x000eaa0000004200 */
        /* <DEDUP_REMOVED lines=28> */
[----:B------:R-:W2:Y:S05]  /*abe0*/  LDSM.16.MT88.4 R16, [R196+0x1a000] ;  /* 0x01a00000c410783b */ /* 0x000eaa0000004200 */
[----:B-1----:R-:W-:Y:S07]  /*abf0*/  HMMA.16816.F32.BF16 R192, R4, R20, R52 ;  /* 0x0000001404c0723c */ /* 0x002fee0000041834 */
[----:B------:R-:W-:-:S02]  /*ac00*/  IMAD.MOV.U32 R55, RZ, RZ, R188 ;  /* 0x000000ffff377224 */ /* 0x000fc400078e00bc */
        /* <DEDUP_REMOVED lines=27> */
[----:B------:R-:W-:Y:S01]  /*adc0*/  MOV R38, R172 ;  /* 0x000000ac00267202 */ /* 0x000fe20000000f00 */
[----:B------:R-:W-:Y:S01]  /*add0*/  IMAD.MOV.U32 R39, RZ, RZ, R173 ;  /* 0x000000ffff277224 */ /* 0x000fe200078e00ad */
[----:B------:R-:W-:-:S03]  /*ade0*/  MOV R40, R175 ;  /* 0x000000af00287202 */ /* 0x000fc60000000f00 */
        /* <DEDUP_REMOVED lines=24> */
[----:B--2---:R-:W-:Y:S07]  /*af70*/  HMMA.16816.F32.BF16 R72, R4, R16, R76 ;  /* 0x000000100448723c */ /* 0x004fee000004184c */
[----:B------:R-:W-:Y:S01]  /*af80*/  IMAD.MOV.U32 R77, RZ, RZ, R241 ;  /* 0x000000ffff4d7224 */ /* 0x000fe200078e00f1 */
[----:B------:R-:W-:-:S02]  /*af90*/  MOV R76, R240 ;  /* 0x000000f0004c7202 */ /* 0x000fc40000000f00 */
        /* <DEDUP_REMOVED lines=73> */
[C---:B--2---:R-:W-:Y:S06]  /*b430*/  HMMA.16816.F32.BF16 R124, R4.reuse, R16, R124 ;  /* 0x00000010047c723c */ /* 0x044fec000004187c */
[C---:B------:R-:W-:Y:S01]  /*b440*/  HMMA.16816.F32.BF16 R128, R4.reuse, R18, R128 ;  /* 0x000000120480723c */ /* 0x040fe20000041880 */
[----:B------:R-:W2:Y:S05]  /*b450*/  LDSM.16.MT88.4 R16, [R199+0x1e000] ;  /* 0x01e00000c710783b */ /* 0x000eaa0000004200 */
[C---:B-1----:R-:W-:Y:S06]  /*b460*/  HMMA.16816.F32.BF16 R132, R4.reuse, R20, R132 ;  /* 0x000000140484723c */ /* 0x042fec0000041884 */
[C---:B------:R-:W-:Y:S01]  /*b470*/  HMMA.16816.F32.BF16 R136, R4.reuse, R22, R136 ;  /* 0x000000160488723c */ /* 0x040fe20000041888 */
[----:B------:R-:W1:Y:S01]  /*b480*/  LDSM.16.MT88.4 R20, [R198+0x1e000] ;  /* 0x01e00000c614783b */ /* 0x000e620000004200 */
[----:B------:R-:W-:Y:S01]  /*b490*/  MOV R52, R0 ;  /* 0x0000000000347202 */ /* 0x000fe20000000f00 */
[----:B------:R-:W-:Y:S01]  /*b4a0*/  FFMA.FTZ R0, R182, UR34, -R10 ;  /* 0x00000022b6007c23 */ /* 0x000fe2000801080a */
        /* <DEDUP_REMOVED lines=13> */
[-C--:B------:R-:W-:Y:S01]  /*b580*/  FMUL.FTZ R144, R144, R9.reuse ;  /* 0x0000000990907220 */ /* 0x080fe20000410000 */
[----:B------:R-:W-:Y:S01]  /*b590*/  FMUL.FTZ R145, R145, R9 ;  /* 0x0000000991917220 */ /* 0x000fe20000410000 */
[-C--:B------:R-:W-:Y:S01]  /*b5a0*/  FMUL.FTZ R146, R146, R8.reuse ;  /* 0x0000000892927220 */ /* 0x080fe20000410000 */
[----:B------:R-:W-:Y:S01]  /*b5b0*/  FMUL.FTZ R147, R147, R8 ;  /* 0x0000000893937220 */ /* 0x000fe20000410000 */
[----:B------:R3:W-:Y:S01]  /*b5c0*/  MUFU.EX2 R150, R0 ;  /* 0x0000000000967308 */ /* 0x0007e20000000800 */
[----:B------:R-:W-:Y:S01]  /*b5d0*/  IMAD.MOV.U32 R182, RZ, RZ, R76 ;  /* 0x000000ffffb67224 */ /* 0x000fe200078e004c */
[----:B------:R-:W-:Y:S01]  /*b5e0*/  MOV R76, R54 ;  /* 0x00000036004c7202 */ /* 0x000fe20000000f00 */
[----:B------:R-:W-:Y:S01]  /*b5f0*/  IMAD.MOV.U32 R54, RZ, RZ, R3 ;  /* 0x000000ffff367224 */ /* 0x000fe200078e0003 */
[----:B------:R-:W-:Y:S01]  /*b600*/  MOV R82, R2 ;  /* 0x0000000200527202 */ /* 0x000fe20000000f00 */
[----:B------:R-:W-:Y:S01]  /*b610*/  UIADD3 UR11, UR37, 0x646e171e, URZ ;  /* 0x646e171e250b7890 */ /* 0x000fe2000fffe03f */
[----:B--2---:R-:W-:Y:S01]  /*b620*/  HMMA.16816.F32.BF16 R56, R4, R16, R160 ;  /* 0x000000100438723c */ /* 0x004fe200000418a0 */
[----:B------:R-:W-:-:S05]  /*b630*/  IMAD.WIDE.U32 R2, R25, -0x2daee0ad, RZ ;  /* 0xd2511f5319027825 */ /* 0x000fca00078e00ff */
[----:B------:R-:W-:Y:S01]  /*b640*/  HMMA.16816.F32.BF16 R164, R4, R18, R164 ;  /* 0x0000001204a4723c */ /* 0x000fe200000418a4 */
[----:B---3--:R-:W-:-:S05]  /*b650*/  FFMA.FTZ R0, R181, UR34, -R10 ;  /* 0x00000022b5007c23 */ /* 0x008fca000801080a */
[C---:B-1----:R-:W-:Y:S01]  /*b660*/  HMMA.16816.F32.BF16 R140, R4.reuse, R20, R140 ;  /* 0x00000014048c723c */ /* 0x042fe2000004188c */
[----:B------:R1:W2:Y:S05]  /*b670*/  MUFU.EX2 R160, R0 ;  /* 0x0000000000a07308 */ /* 0x0002aa0000000800 */
[----:B------:R-:W-:Y:S01]  /*b680*/  HMMA.16816.F32.BF16 R144, R4, R22, R144 ;  /* 0x000000160490723c */ /* 0x000fe20000041890 */
[----:B------:R-:W-:-:S06]  /*b690*/  MOV R94, R77 ;  /* 0x0000004d005e7202 */ /* 0x000fcc0000000f00 */
[--C-:B------:R-:W-:Y:S01]  /*b6a0*/  FFMA.FTZ R4, R28, UR34, -R10.reuse ;  /* 0x000000221c047c23 */ /* 0x100fe2000801080a */
[----:B-1----:R-:W-:-:S03]  /*b6b0*/  FFMA.FTZ R0, R180, UR34, -R10 ;  /* 0x00000022b4007c23 */ /* 0x002fc6000801080a */
[----:B------:R1:W-:Y:S01]  /*b6c0*/  MUFU.EX2 R80, R4 ;  /* 0x0000000400507308 */ /* 0x0003e20000000800 */
[----:B------:R-:W-:Y:S01]  /*b6d0*/  SHF.R.U32.HI R7, RZ, 0x10, R2 ;  /* 0x00000010ff077819 */ /* 0x000fe20000011602 */
[----:B------:R-:W-:Y:S02]  /*b6e0*/  IMAD.MOV.U32 R77, RZ, RZ, R68 ;  /* 0x000000ffff4d7224 */ /* 0x000fe400078e0044 */
[----:B------:R-:W-:Y:S01]  /*b6f0*/  IMAD.MOV.U32 R83, RZ, RZ, R55 ;  /* 0x000000ffff537224 */ /* 0x000fe200078e0037 */
[----:B------:R-:W-:Y:S01]  /*b700*/  LOP3.LUT R17, R2, 0xff, RZ, 0xc0, !PT ;  /* 0x000000ff02117812 */ /* 0x000fe200078ec0ff */
[----:B------:R-:W-:Y:S01]  /*b710*/  IMAD.MOV.U32 R87, RZ, RZ, R15 ;  /* 0x000000ffff577224 */ /* 0x000fe200078e000f */
[----:B------:R-:W3:Y:S01]  /*b720*/  LDSM.16.MT88.4 R20, [R196+0x18800] ;  /* 0x01880000c414783b */ /* 0x000ee20000004200 */
[----:B------:R4:W-:Y:S01]  /*b730*/  MUFU.EX2 R86, R0 ;  /* 0x0000000000567308 */ /* 0x0009e20000000800 */
[----:B------:R-:W-:Y:S02]  /*b740*/  MOV R55, R12 ;  /* 0x0000000c00377202 */ /* 0x000fe40000000f00 */
[----:B------:R-:W-:Y:S01]  /*b750*/  SHF.R.U32.HI R12, RZ, 0x18, R2 ;  /* 0x00000018ff0c7819 */ /* 0x000fe20000011602 */
[----:B-1----:R-:W-:Y:S01]  /*b760*/  FFMA.FTZ R4, R223, UR34, -R11 ;  /* 0x00000022df047c23 */ /* 0x002fe2000801080b */
[----:B----4-:R-:W-:-:S02]  /*b770*/  LOP3.LUT R0, R3, UR11, R24, 0x96, !PT ;  /* 0x0000000b03007c12 */ /* 0x010fc4000f8e9618 */
[----:B------:R-:W-:Y:S01]  /*b780*/  LOP3.LUT R3, R2, 0xffff, RZ, 0xc0, !PT ;  /* 0x0000ffff02037812 */ /* 0x000fe200078ec0ff */
[----:B------:R1:W-:Y:S01]  /*b790*/  MUFU.EX2 R68, R4 ;  /* 0x0000000400447308 */ /* 0x0003e20000000800 */
[C---:B------:R-:W-:Y:S02]  /*b7a0*/  LOP3.LUT R5, R0.reuse, 0xffff, RZ, 0xc0, !PT ;  /* 0x0000ffff00057812 */ /* 0x040fe400078ec0ff */
[----:B------:R-:W-:Y:S02]  /*b7b0*/  LOP3.LUT R16, R0, 0xff, RZ, 0xc0, !PT ;  /* 0x000000ff00107812 */ /* 0x000fe400078ec0ff */
[--C-:B------:R-:W-:Y:S02]  /*b7c0*/  SHF.R.U32.HI R6, RZ, 0x10, R0.reuse ;  /* 0x00000010ff067819 */ /* 0x100fe40000011600 */
[----:B------:R-:W-:Y:S02]  /*b7d0*/  SHF.R.U32.HI R15, RZ, 0x18, R0 ;  /* 0x00000018ff0f7819 */ /* 0x000fe40000011600 */
[----:B------:R-:W-:-:S02]  /*b7e0*/  SHF.R.U32.HI R2, RZ, 0x8, R3 ;  /* 0x00000008ff027819 */ /* 0x000fc40000011603 */
[----:B------:R-:W-:Y:S02]  /*b7f0*/  LOP3.LUT R0, R7, 0xff, RZ, 0xc0, !PT ;  /* 0x000000ff07007812 */ /* 0x000fe400078ec0ff */
[----:B------:R-:W-:Y:S01]  /*b800*/  SHF.R.U32.HI R3, RZ, 0x8, R5 ;  /* 0x00000008ff037819 */ /* 0x000fe20000011605 */
[----:B-1----:R-:W-:Y:S01]  /*b810*/  FFMA.FTZ R4, R183, UR34, -R11 ;  /* 0x00000022b7047c23 */ /* 0x002fe2000801080b */
[----:B------:R-:W-:Y:S02]  /*b820*/  LOP3.LUT R5, R6, 0xff, RZ, 0xc0, !PT ;  /* 0x000000ff06057812 */ /* 0x000fe400078ec0ff */
[----:B------:R-:W-:Y:S01]  /*b830*/  PRMT R7, R0, 0x5410, R12 ;  /* 0x0000541000077816 */ /* 0x000fe2000000000c */
[----:B------:R-:W1:Y:S01]  /*b840*/  MUFU.EX2 R162, R4 ;  /* 0x0000000400a27308 */ /* 0x000e620000000800 */
[----:B------:R-:W-:Y:S02]  /*b850*/  PRMT R6, R17, 0x5410, R2 ;  /* 0x0000541011067816 */ /* 0x000fe40000000002 */
[----:B------:R-:W-:-:S02]  /*b860*/  PRMT R0, R16, 0x5410, R3 ;  /* 0x0000541010007816 */ /* 0x000fc40000000003 */
[----:B------:R-:W4:Y:S01]  /*b870*/  LDSM.16.MT88.4 R16, [R197+0x18800] ;  /* 0x01880000c510783b */ /* 0x000f220000004200 */
[--C-:B------:R-:W-:Y:S01]  /*b880*/  FFMA.FTZ R2, R29, UR34, -R11.reuse ;  /* 0x000000221d027c23 */ /* 0x100fe2000801080b */
[----:B------:R-:W-:Y:S01]  /*b890*/  FFMA.FTZ R3, R30, UR34, -R11 ;  /* 0x000000221e037c23 */ /* 0x000fe2000801080b */
[----:B------:R-:W-:Y:S02]  /*b8a0*/  HSET2.LE.AND R0, R0, R94, PT ;  /* 0x0000005e00007233 */ /* 0x000fe40003803000 */
[----:B------:R2:W-:Y:S01]  /*b8b0*/  MUFU.EX2 R84, R2 ;  /* 0x0000000200547308 */ /* 0x0005e20000000800 */
[----:B------:R-:W-:-:S07]  /*b8c0*/  PRMT R5, R5, 0x5410, R15 ;  /* 0x0000541005057816 */ /* 0x000fce000000000f */
[----:B------:R-:W5:Y:S01]  /*b8d0*/  MUFU.EX2 R85, R3 ;  /* 0x0000000300557308 */ /* 0x000f620000000800 */
[----:B--2---:R-:W-:-:S04]  /*b8e0*/  F2FP.BF16.F32.PACK_AB R2, R160, R150 ;  /* 0x00000096a002723e */ /* 0x004fc800000010ff */
[----:B------:R-:W-:Y:S02]  /*b8f0*/  LOP3.LUT R4, R0, R2, RZ, 0xc0, !PT ;  /* 0x0000000200047212 */ /* 0x000fe400078ec0ff */
[----:B------:R-:W-:Y:S02]  /*b900*/  HSET2.LE.AND R0, R5, R94, PT ;  /* 0x0000005e05007233 */ /* 0x000fe40003803000 */
[----:B-1----:R-:W-:-:S04]  /*b910*/  F2FP.BF16.F32.PACK_AB R2, R162, R68 ;  /* 0x00000044a202723e */ /* 0x002fc800000010ff */
[----:B------:R-:W-:Y:S02]  /*b920*/  LOP3.LUT R5, R0, R2, RZ, 0xc0, !PT ;  /* 0x0000000200057212 */ /* 0x000fe400078ec0ff */
[----:B------:R-:W-:Y:S02]  /*b930*/  HSET2.LE.AND R0, R6, R94, PT ;  /* 0x0000005e06007233 */ /* 0x000fe40003803000 */
[----:B------:R-:W-:-:S04]  /*b940*/  F2FP.BF16.F32.PACK_AB R2, R80, R86 ;  /* 0x000000565002723e */ /* 0x000fc800000010ff */
[----:B------:R-:W-:Y:S02]  /*b950*/  LOP3.LUT R6, R0, R2, RZ, 0xc0, !PT ;  /* 0x0000000200067212 */ /* 0x000fe400078ec0ff */
[----:B------:R-:W-:Y:S02]  /*b960*/  HSET2.LE.AND R0, R7, R94, PT ;  /* 0x0000005e07007233 */ /* 0x000fe40003803000 */
[----:B-----5:R-:W-:Y:S02]  /*b970*/  F2FP.BF16.F32.PACK_AB R2, R85, R84 ;  /* 0x000000545502723e */ /* 0x020fe400000010ff */
[----:B------:R-:W-:Y:S02]  /*b980*/  MOV R88, R31 ;  /* 0x0000001f00587202 */ /* 0x000fe40000000f00 */
[----:B------:R-:W1:Y:S01]  /*b990*/  LDSM.16.MT88.4 R28, [R199+0x18800] ;  /* 0x01880000c71c783b */ /* 0x000e620000004200 */
[----:B------:R-:W-:Y:S01]  /*b9a0*/  LOP3.LUT R7, R0, R2, RZ, 0xc0, !PT ;  /* 0x0000000200077212 */ /* 0x000fe200078ec0ff */
[----:B------:R-:W-:-:S02]  /*b9b0*/  IMAD.MOV.U32 R89, RZ, RZ, R27 ;  /* 0x000000ffff597224 */ /* 0x000fc400078e001b */
[----:B------:R-:W-:Y:S02]  /*b9c0*/  IMAD.MOV.U32 R95, RZ, RZ, R26 ;  /* 0x000000ffff5f7224 */ /* 0x000fe400078e001a */
[----:B------:R-:W2:Y:S01]  /*b9d0*/  LDSM.16.MT88.4 R24, [R198+0x18800] ;  /* 0x01880000c618783b */ /* 0x000ea20000004200 */
[----:B------:R-:W-:Y:S01]  /*b9e0*/  IMAD.MOV.U32 R183, RZ, RZ, R87 ;  /* 0x000000ffffb77224 */ /* 0x000fe200078e0057 */
[----:B------:R-:W-:Y:S01]  /*b9f0*/  MOV R91, R53 ;  /* 0x00000035005b7202 */ /* 0x000fe20000000f00 */
[----:B------:R-:W-:Y:S01]  /*ba00*/  IMAD.MOV.U32 R93, RZ, RZ, R52 ;  /* 0x000000ffff5d7224 */ /* 0x000fe200078e0034 */
[----:B------:R-:W-:Y:S01]  /*ba10*/  MOV R90, R55 ;  /* 0x00000037005a7202 */ /* 0x000fe20000000f00 */
[----:B------:R-:W-:Y:S01]  /*ba20*/  IMAD.MOV.U32 R87, RZ, RZ, R54 ;  /* 0x000000ffff577224 */ /* 0x000fe200078e0036 */
[----:B---3--:R-:W-:Y:S01]  /*ba30*/  HMMA.16816.F32.BF16 R156, R4, R20, R156 ;  /* 0x00000014049c723c */ /* 0x008fe2000004189c */
[----:B------:R-:W-:Y:S01]  /*ba40*/  MOV R3, R81 ;  /* 0x0000005100037202 */ /* 0x000fe20000000f00 */
[----:B------:R-:W-:Y:S01]  /*ba50*/  IMAD.MOV.U32 R92, RZ, RZ, R82 ;  /* 0x000000ffff5c7224 */ /* 0x000fe200078e0052 */
[----:B------:R-:W-:Y:S01]  /*ba60*/  MOV R99, R83 ;  /* 0x0000005300637202 */ /* 0x000fe20000000f00 */
[----:B------:R-:W-:-:S02]  /*ba70*/  IMAD.MOV.U32 R102, RZ, RZ, R69 ;  /* 0x000000ffff667224 */ /* 0x000fc400078e0045 */
[C---:B------:R-:W-:Y:S01]  /*ba80*/  HMMA.16816.F32.BF16 R52, R4.reuse, R22, R236 ;  /* 0x000000160434723c */ /* 0x040fe200000418ec */
[----:B------:R-:W3:Y:S01]  /*ba90*/  LDSM.16.MT88.4 R20, [R196+0x1a800] ;  /* 0x01a80000c414783b */ /* 0x000ee20000004200 */
[----:B------:R-:W-:Y:S01]  /*baa0*/  MOV R101, R70 ;  /* 0x0000004600657202 */ /* 0x000fe20000000f00 */
[----:B------:R-:W-:Y:S01]  /*bab0*/  IMAD.MOV.U32 R100, RZ, RZ, R71 ;  /* 0x000000ffff647224 */ /* 0x000fe200078e0047 */
[----:B------:R-:W-:Y:S01]  /*bac0*/  MOV R2, R68 ;  /* 0x0000004400027202 */ /* 0x000fe20000000f00 */
[----:B------:R-:W-:Y:S01]  /*bad0*/  IMAD.MOV.U32 R81, RZ, RZ, R62 ;  /* 0x000000ffff517224 */ /* 0x000fe200078e003e */
[----:B------:R-:W-:Y:S01]  /*bae0*/  MOV R82, R60 ;  /* 0x0000003c00527202 */ /* 0x000fe20000000f00 */
[----:B------:R-:W-:Y:S01]  /*baf0*/  IMAD.MOV.U32 R83, RZ, RZ, R61 ;  /* 0x000000ffff537224 */ /* 0x000fe200078e003d */
[----:B------:R-:W-:Y:S01]  /*bb00*/  MOV R0, R63 ;  /* 0x0000003f00007202 */ /* 0x000fe20000000f00 */
[C---:B----4-:R-:W-:Y:S01]  /*bb10*/  HMMA.16816.F32.BF16 R68, R4.reuse, R18, R32 ;  /* 0x000000120444723c */ /* 0x050fe20000041820 */
[----:B------:R-:W-:Y:S05]  /*bb20*/  LDSM.16.MT88.4 R32, [R199+0x1a800] ;  /* 0x01a80000c720783b */ /* 0x000fea0000004200 */
[C---:B------:R-:W-:Y:S01]  /*bb30*/  HMMA.16816.F32.BF16 R60, R4.reuse, R16, R224 ;  /* 0x00000010043c723c */ /* 0x040fe200000418e0 */
[----:B------:R-:W4:Y:S01]  /*bb40*/  LDSM.16.MT88.4 R16, [R197+0x1a800] ;  /* 0x01a80000c510783b */ /* 0x000f220000004200 */
[----:B------:R-:W-:Y:S01]  /*bb50*/  IMAD.MOV.U32 R98, RZ, RZ, R76 ;  /* 0x000000ffff627224 */ /* 0x000fe200078e004c */
[----:B------:R-:W-:Y:S01]  /*bb60*/  MOV R97, R77 ;  /* 0x0000004d00617202 */ /* 0x000fe20000000f00 */
[----:B------:R-:W-:Y:S01]  /*bb70*/  IMAD.MOV.U32 R96, RZ, RZ, R78 ;  /* 0x000000ffff607224 */ /* 0x000fe200078e004e */
[----:B------:R-:W-:Y:S01]  /*bb80*/  MOV R103, R79 ;  /* 0x0000004f00677202 */ /* 0x000fe20000000f00 */
[----:B------:R-:W-:Y:S01]  /*bb90*/  IMAD.MOV.U32 R180, RZ, RZ, R82 ;  /* 0x000000ffffb47224 */ /* 0x000fe200078e0052 */
[----:B-1----:R-:W-:Y:S01]  /*bba0*/  HMMA.16816.F32.BF16 R76, R4, R28, R244 ;  /* 0x0000001c044c723c */ /* 0x002fe200000418f4 */
[----:B------:R-:W-:-:S02]  /*bbb0*/  MOV R12, R81 ;  /* 0x00000051000c7202 */ /* 0x000fc40000000f00 */
[----:B------:R-:W-:-:S04]  /*bbc0*/  MOV R181, R83 ;  /* 0x0000005300b57202 */ /* 0x000fc80000000f00 */
[----:B------:R-:W-:Y:S02]  /*bbd0*/  IMAD.MOV.U32 R28, RZ, RZ, R80 ;  /* 0x000000ffff1c7224 */ /* 0x000fe400078e0050 */
[----:B------:R-:W-:Y:S01]  /*bbe0*/  HMMA.16816.F32.BF16 R80, R4, R30, R228 ;  /* 0x0000001e0450723c */ /* 0x000fe200000418e4 */
[----:B------:R-:W-:-:S06]  /*bbf0*/  MOV R29, R100 ;  /* 0x00000064001d7202 */ /* 0x000fcc0000000f00 */
[----:B------:R-:W-:Y:S01]  /*bc00*/  IMAD.MOV.U32 R228, RZ, RZ, R87 ;  /* 0x000000ffffe47224 */ /* 0x000fe200078e0057 */
[----:B------:R-:W-:Y:S01]  /*bc10*/  MOV R229, R86 ;  /* 0x0000005600e57202 */ /* 0x000fe20000000f00 */
[----:B------:R-:W-:Y:S01]  /*bc20*/  IMAD.MOV.U32 R230, RZ, RZ, R85 ;  /* 0x000000ffffe67224 */ /* 0x000fe200078e0055 */
[----:B------:R-:W-:Y:S02]  /*bc30*/  MOV R231, R84 ;  /* 0x0000005400e77202 */ /* 0x000fe40000000f00 */
[----:B--2---:R-:W-:Y:S01]  /*bc40*/  HMMA.16816.F32.BF16 R84, R4, R24, R192 ;  /* 0x000000180454723c */ /* 0x004fe200000418c0 */
[----:B------:R-:W-:Y:S01]  /*bc50*/  IMAD.MOV.U32 R30, RZ, RZ, R93 ;  /* 0x000000ffff1e7224 */ /* 0x000fe200078e005d */
[----:B------:R-:W-:Y:S02]  /*bc60*/  MOV R31, R94 ;  /* 0x0000005e001f7202 */ /* 0x000fe40000000f00 */
[----:B------:R-:W-:-:S03]  /*bc70*/  MOV R15, R92 ;  /* 0x0000005c000f7202 */ /* 0x000fc60000000f00 */
        /* <DEDUP_REMOVED lines=8> */
[----:B------:R-:W-:-:S03]  /*bd00*/  IMAD.MOV.U32 R225, RZ, RZ, R103 ;  /* 0x000000ffffe17224 */ /* 0x000fc600078e0067 */
[----:B------:R-:W-:Y:S01]  /*bd10*/  HMMA.16816.F32.BF16 R88, R4, R26, R188 ;  /* 0x0000001a0458723c */ /* 0x000fe200000418bc */
[----:B------:R-:W-:Y:S01]  /*bd20*/  MOV R187, R195 ;  /* 0x000000c300bb7202 */ /* 0x000fe20000000f00 */
[----:B------:R-:W-:-:S04]  /*bd30*/  IMAD.MOV.U32 R195, RZ, RZ, R28 ;  /* 0x000000ffffc37224 */ /* 0x000fc800078e001c */
[C---:B----4-:R-:W-:Y:S01]  /*bd40*/  HMMA.16816.F32.BF16 R100, R4.reuse, R16, R172 ;  /* 0x000000100464723c */ /* 0x050fe200000418ac */
[----:B------:R-:W-:Y:S01]  /*bd50*/  IMAD.MOV.U32 R188, RZ, RZ, R30 ;  /* 0x000000ffffbc7224 */ /* 0x000fe200078e001e */
[----:B------:R-:W-:Y:S02]  /*bd60*/  MOV R189, R31 ;  /* 0x0000001f00bd7202 */ /* 0x000fe40000000f00 */
[----:B------:R-:W-:Y:S02]  /*bd70*/  MOV R191, R29 ;  /* 0x0000001d00bf7202 */ /* 0x000fe40000000f00 */
[C---:B------:R-:W-:Y:S01]  /*bd80*/  HMMA.16816.F32.BF16 R244, R4.reuse, R18, R152 ;  /* 0x0000001204f4723c */ /* 0x040fe20000041898 */
[----:B------:R-:W1:Y:S04]  /*bd90*/  LDSM.16.MT88.4 R28, [R198+0x1a800] ;  /* 0x01a80000c61c783b */ /* 0x000e680000004200 */
[----:B------:R-:W2:Y:S01]  /*bda0*/  LDSM.16.MT88.4 R16, [R199+0x1c800] ;  /* 0x01c80000c710783b */ /* 0x000ea20000004200 */
[----:B------:R-:W-:Y:S01]  /*bdb0*/  HMMA.16816.F32.BF16 R236, R4, R32, R72 ;  /* 0x0000002004ec723c */ /* 0x000fe20000041848 */
[----:B------:R-:W-:Y:S01]  /*bdc0*/  MOV R226, R96 ;  /* 0x0000006000e27202 */ /* 0x000fe20000000f00 */
[----:B------:R-:W-:Y:S01]  /*bdd0*/  IMAD.MOV.U32 R227, RZ, RZ, R97 ;  /* 0x000000ffffe37224 */ /* 0x000fe200078e0061 */
[----:B------:R-:W-:Y:S01]  /*bde0*/  MOV R161, R98 ;  /* 0x0000006200a17202 */ /* 0x000fe20000000f00 */
[----:B------:R-:W-:-:S03]  /*bdf0*/  IMAD.MOV.U32 R223, RZ, RZ, R99 ;  /* 0x000000ffffdf7224 */ /* 0x000fc600078e0063 */
[----:B------:R-:W-:Y:S02]  /*be00*/  MOV R75, R25 ;  /* 0x00000019004b7202 */ /* 0x000fe40000000f00 */
[----:B------:R-:W3:Y:S01]  /*be10*/  LDSM.16.MT88.4 R24, [R196+0x1c800] ;  /* 0x01c80000c418783b */ /* 0x000ee20000004200 */
[----:B------:R-:W-:Y:S03]  /*be20*/  HMMA.16816.F32.BF16 R96, R4, R22, R176 ;  /* 0x000000160460723c */ /* 0x000fe600000418b0 */
        /* <DEDUP_REMOVED lines=9> */
[----:B--2---:R-:W-:Y:S01]  /*bec0*/  HMMA.16816.F32.BF16 R176, R4, R16, R108 ;  /* 0x0000001004b0723c */ /* 0x004fe2000004186c */
[----:B------:R-:W-:Y:S01]  /*bed0*/  IMAD.MOV.U32 R67, RZ, RZ, R224 ;  /* 0x000000ffff437224 */ /* 0x000fe200078e00e0 */
[----:B------:R-:W-:Y:S01]  /*bee0*/  MOV R66, R225 ;  /* 0x000000e100427202 */ /* 0x000fe20000000f00 */
[----:B------:R-:W-:Y:S01]  /*bef0*/  IMAD.MOV.U32 R65, RZ, RZ, R226 ;  /* 0x000000ffff417224 */ /* 0x000fe200078e00e2 */
[----:B------:R-:W-:-:S02]  /*bf00*/  MOV R64, R227 ;  /* 0x000000e300407202 */ /* 0x000fc40000000f00 */
[----:B------:R-:W-:Y:S01]  /*bf10*/  HMMA.16816.F32.BF16 R172, R4, R18, R112 ;  /* 0x0000001204ac723c */ /* 0x000fe20000041870 */
[----:B------:R-:W1:Y:S01]  /*bf20*/  LDSM.16.MT88.4 R16, [R196+0x1e800] ;  /* 0x01e80000c410783b */ /* 0x000e620000004200 */
[----:B------:R-:W-:Y:S01]  /*bf30*/  IMAD.MOV.U32 R28, RZ, RZ, R194 ;  /* 0x000000ffff1c7224 */ /* 0x000fe200078e00c2 */
[----:B------:R-:W-:-:S03]  /*bf40*/  MOV R29, R195 ;  /* 0x000000c3001d7202 */ /* 0x000fc60000000f00 */
[C---:B------:R-:W-:Y:S07]  /*bf50*/  HMMA.16816.F32.BF16 R224, R4.reuse, R30, R48 ;  /* 0x0000001e04e0723c */ /* 0x040fee0000041830 */
[----:B------:R-:W-:Y:S01]  /*bf60*/  IMAD.MOV.U32 R30, RZ, RZ, R192 ;  /* 0x000000ffff1e7224 */ /* 0x000fe200078e00c0 */
[----:B------:R-:W-:Y:S01]  /*bf70*/  MOV R31, R193 ;  /* 0x000000c1001f7202 */ /* 0x000fe20000000f00 */
[----:B------:R-:W-:Y:S01]  /*bf80*/  IMAD.MOV.U32 R49, RZ, RZ, R189 ;  /* 0x000000ffff317224 */ /* 0x000fe200078e00bd */
[----:B---3--:R-:W-:Y:S01]  /*bf90*/  HMMA.16816.F32.BF16 R192, R4, R24, R44 ;  /* 0x0000001804c0723c */ /* 0x008fe2000004182c */
[----:B------:R-:W-:-:S02]  /*bfa0*/  MOV R51, R188 ;  /* 0x000000bc00337202 */ /* 0x000fc40000000f00 */
[----:B------:R-:W-:Y:S01]  /*bfb0*/  MOV R48, R190 ;  /* 0x000000be00307202 */ /* 0x000fe20000000f00 */
[----:B------:R-:W-:-:S03]  /*bfc0*/  IMAD.MOV.U32 R50, RZ, RZ, R187 ;  /* 0x000000ffff327224 */ /* 0x000fc600078e00bb */
[----:B------:R-:W-:Y:S01]  /*bfd0*/  IMAD.MOV.U32 R45, RZ, RZ, R191 ;  /* 0x000000ffff2d7224 */ /* 0x000fe200078e00bf */
[----:B------:R-:W-:Y:S01]  /*bfe0*/  MOV R47, R182 ;  /* 0x000000b6002f7202 */ /* 0x000fe20000000f00 */
[----:B------:R-:W-:Y:S01]  /*bff0*/  HMMA.16816.F32.BF16 R188, R4, R26, R40 ;  /* 0x0000001a04bc723c */ /* 0x000fe20000041828 */
[----:B------:R-:W-:-:S05]  /*c000*/  IMAD.MOV.U32 R46, RZ, RZ, R183 ;  /* 0x000000ffff2e7224 */ /* 0x000fca00078e00b7 */
[----:B----4-:R-:W-:Y:S01]  /*c010*/  HMMA.16816.F32.BF16 R184, R4, R20, R36 ;  /* 0x0000001404b8723c */ /* 0x010fe20000041824 */
[----:B------:R-:W-:Y:S01]  /*c020*/  IMAD.MOV.U32 R26, RZ, RZ, R180 ;  /* 0x000000ffff1a7224 */ /* 0x000fe200078e00b4 */
[----:B------:R-:W-:-:S04]  /*c030*/  MOV R27, R181 ;  /* 0x000000b5001b7202 */ /* 0x000fc80000000f00 */
[----:B------:R-:W-:Y:S01]  /*c040*/  HMMA.16816.F32.BF16 R180, R4, R22, R104 ;  /* 0x0000001604b4723c */ /* 0x000fe20000041868 */
[----:B------:R-:W2:Y:S01]  /*c050*/  LDSM.16.MT88.4 R20, [R197+0x1e800] ;  /* 0x01e80000c514783b */ /* 0x000ea20000004200 */
[----:B------:R-:W-:Y:S01]  /*c060*/  UIADD3 UR33, UR33, 0x1, URZ ;  /* 0x0000000121217890 */ /* 0x000fe2000fffe03f */
[----:B------:R-:W-:-:S03]  /*c070*/  MOV R44, R0 ;  /* 0x00000000002c7202 */ /* 0x000fc60000000f00 */
[----:B------:R-:W-:Y:S01]  /*c080*/  HMMA.16816.F32.BF16 R240, R4, R34, R240 ;  /* 0x0000002204f0723c */ /* 0x000fe200000418f0 */
[----:B------:R-:W3:Y:S01]  /*c090*/  LDSM.16.MT88.4 R32, [R198+0x1c800] ;  /* 0x01c80000c620783b */ /* 0x000ee20000004200 */
[----:B------:R-:W-:Y:S01]  /*c0a0*/  IMAD.U32 R0, RZ, RZ, UR33 ;  /* 0x00000021ff007e24 */ /* 0x000fe2000f8e00ff */
[----:B------:R-:W-:-:S04]  /*c0b0*/  MOV R25, R3 ;  /* 0x0000000300197202 */ /* 0x000fc80000000f00 */
[----:B------:R-:W-:Y:S01]  /*c0c0*/  LOP3.LUT R0, R235, UR37, R0, 0x96, !PT ;  /* 0x00000025eb007c12 */ /* 0x000fe2000f8e9600 */
[----:B------:R-:W-:Y:S01]  /*c0d0*/  IMAD.MOV.U32 R24, RZ, RZ, R2 ;  /* 0x000000ffff187224 */ /* 0x000fe200078e0002 */
[----:B------:R-:W-:Y:S01]  /*c0e0*/  MOV R41, R161 ;  /* 0x000000a100297202 */ /* 0x000fe20000000f00 */
[----:B------:R-:W-:Y:S02]  /*c0f0*/  IMAD.MOV.U32 R40, RZ, RZ, R160 ;  /* 0x000000ffff287224 */ /* 0x000fe400078e00a0 */
[----:B------:R-:W-:Y:S01]  /*c100*/  IMAD.WIDE.U32 R2, R0, -0x326172a9, RZ ;  /* 0xcd9e8d5700027825 */ /* 0x000fe200078e00ff */
[----:B------:R-:W-:Y:S02]  /*c110*/  MOV R114, R74 ;  /* 0x0000004a00727202 */ /* 0x000fe40000000f00 */
[----:B------:R-:W-:Y:S02]  /*c120*/  MOV R111, R40 ;  /* 0x00000028006f7202 */ /* 0x000fe40000000f00 */
[----:B------:R-:W-:-:S02]  /*c130*/  LOP3.LUT R0, R3, UR4, R26, 0x96, !PT ;  /* 0x0000000403007c12 */ /* 0x000fc4000f8e961a */
[----:B------:R-:W-:Y:S01]  /*c140*/  LOP3.LUT R2, R169, UR29, R2, 0x96, !PT ;  /* 0x0000001da9027c12 */ /* 0x000fe2000f8e9602 */
[----:B------:R-:W-:Y:S01]  /*c150*/  IMAD.MOV.U32 R110, RZ, RZ, R41 ;  /* 0x000000ffff6e7224 */ /* 0x000fe200078e0029 */
[----:B------:R-:W-:Y:S01]  /*c160*/  MOV R40, R73 ;  /* 0x0000004900287202 */ /* 0x000fe20000000f00 */
[----:B------:R-:W-:Y:S01]  /*c170*/  IMAD.MOV.U32 R41, RZ, RZ, R72 ;  /* 0x000000ffff297224 */ /* 0x000fe200078e0048 */
[----:B-1----:R-:W-:Y:S01]  /*c180*/  HMMA.16816.F32.BF16 R104, R4, R16, R124 ;  /* 0x000000100468723c */ /* 0x002fe2000004187c */
[----:B------:R-:W-:-:S05]  /*c190*/  IMAD.MOV.U32 R38, RZ, RZ, R75 ;  /* 0x000000ffff267224 */ /* 0x000fca00078e004b */
[----:B------:R-:W-:Y:S01]  /*c1a0*/  HMMA.16816.F32.BF16 R72, R4, R18, R128 ;  /* 0x000000120448723c */ /* 0x000fe20000041880 */
[----:B------:R-:W-:Y:S01]  /*c1b0*/  IMAD.WIDE.U32 R16, R0, -0x2daee0ad, RZ ;  /* 0xd2511f5300107825 */ /* 0x000fe200078e00ff */
[----:B------:R-:W-:-:S05]  /*c1c0*/  MOV R43, R163 ;  /* 0x000000a3002b7202 */ /* 0x000fca0000000f00 */
[----:B------:R-:W-:Y:S01]  /*c1d0*/  IMAD.WIDE.U32 R18, R2, -0x2daee0ad, RZ ;  /* 0xd2511f5302127825 */ /* 0x000fe200078e00ff */
[----:B------:R-:W-:Y:S02]  /*c1e0*/  MOV R36, R46 ;  /* 0x0000002e00247202 */ /* 0x000fe40000000f00 */
        /* <DEDUP_REMOVED lines=8> */
[----:B------:R-:W-:Y:S01]  /*c270*/  LOP3.LUT R3, R17, UR44, R170, 0x96, !PT ;  /* 0x0000002c11037c12 */ /* 0x000fe2000f8e96aa */
[----:B--2---:R-:W-:Y:S01]  /*c280*/  HMMA.16816.F32.BF16 R64, R4, R20, R132 ;  /* 0x000000140440723c */ /* 0x004fe20000041884 */
[----:B------:R-:W-:Y:S01]  /*c290*/  LOP3.LUT R0, R19, UR42, R16, 0x96, !PT ;  /* 0x0000002a13007c12 */ /* 0x000fe2000f8e9610 */
[----:B------:R-:W-:Y:S01]  /*c2a0*/  IMAD.MOV.U32 R115, RZ, RZ, R25 ;  /* 0x000000ffff737224 */ /* 0x000fe200078e0019 */
[----:B------:R-:W-:-:S03]  /*c2b0*/  MOV R108, R24 ;  /* 0x00000018006c7202 */ /* 0x000fc60000000f00 */
[----:B------:R-:W-:Y:S01]  /*c2c0*/  HMMA.16816.F32.BF16 R136, R4, R22, R136 ;  /* 0x000000160488723c */ /* 0x000fe20000041888 */
[----:B------:R-:W1:Y:S01]  /*c2d0*/  LDSM.16.MT88.4 R20, [R198+0x1e800] ;  /* 0x01e80000c614783b */ /* 0x000e620000004200 */
[----:B------:R-:W-:Y:S01]  /*c2e0*/  MOV R39, R42 ;  /* 0x0000002a00277202 */ /* 0x000fe20000000f00 */
[----:B------:R-:W-:Y:S02]  /*c2f0*/  IMAD.MOV.U32 R109, RZ, RZ, R43 ;  /* 0x000000ffff6d7224 */ /* 0x000fe400078e002b */
[----:B------:R-:W2:Y:S01]  /*c300*/  LDSM.16.MT88.4 R24, [R199+0x1e800] ;  /* 0x01e80000c718783b */ /* 0x000ea20000004200 */
[----:B------:R-:W-:-:S04]  /*c310*/  IMAD.WIDE.U32 R2, R3, -0x326172a9, RZ ;  /* 0xcd9e8d5703027825 */ /* 0x000fc800078e00ff */
[----:B------:R-:W-:Y:S01]  /*c320*/  IMAD.WIDE.U32 R42, R0, -0x326172a9, RZ ;  /* 0xcd9e8d57002a7825 */ /* 0x000fe200078e00ff */
[----:B------:R-:W-:Y:S02]  /*c330*/  LOP3.LUT R3, R3, UR43, R168, 0x96, !PT ;  /* 0x0000002b03037c12 */ /* 0x000fe4000f8e96a8 */
[----:B------:R-:W-:Y:S01]  /*c340*/  MOV R234, R112 ;  /* 0x0000007000ea7202 */ /* 0x000fe20000000f00 */
[----:B------:R-:W-:Y:S01]  /*c350*/  IMAD.MOV.U32 R112, RZ, RZ, R114 ;  /* 0x000000ffff707224 */ /* 0x000fe200078e0072 */
[----:B------:R-:W-:Y:S02]  /*c360*/  LOP3.LUT R0, R43, UR38, R2, 0x96, !PT ;  /* 0x000000262b007c12 */ /* 0x000fe4000f8e9602 */
[----:B------:R-:W-:Y:S02]  /*c370*/  MOV R235, R113 ;  /* 0x0000007100eb7202 */ /* 0x000fe40000000f00 */
[----:B------:R-:W-:Y:S01]  /*c380*/  MOV R113, R115 ;  /* 0x0000007300717202 */ /* 0x000fe20000000f00 */
[----:B------:R-:W-:Y:S01]  /*c390*/  IMAD.MOV.U32 R115, RZ, RZ, R109 ;  /* 0x000000ffff737224 */ /* 0x000fe200078e006d */
[----:B------:R-:W-:-:S02]  /*c3a0*/  MOV R114, R108 ;  /* 0x0000006c00727202 */ /* 0x000fc40000000f00 */
[----:B------:R-:W-:Y:S01]  /*c3b0*/  MOV R108, R110 ;  /* 0x0000006e006c7202 */ /* 0x000fe20000000f00 */
[----:B------:R-:W-:Y:S01]  /*c3c0*/  IMAD.MOV.U32 R110, RZ, RZ, R44 ;  /* 0x000000ffff6e7224 */ /* 0x000fe200078e002c */
[----:B------:R-:W-:Y:S01]  /*c3d0*/  MOV R109, R111 ;  /* 0x0000006f006d7202 */ /* 0x000fe20000000f00 */
[----:B------:R-:W-:Y:S01]  /*c3e0*/  IMAD.WIDE.U32 R2, R3, -0x2daee0ad, RZ ;  /* 0xd2511f5303027825 */ /* 0x000fe200078e00ff */
[----:B------:R-:W-:Y:S01]  /*c3f0*/  MOV R111, R45 ;  /* 0x0000002d006f7202 */ /* 0x000fe20000000f00 */
[----:B---3--:R-:W-:Y:S02]  /*c400*/  HMMA.16816.F32.BF16 R160, R4, R32, R116 ;  /* 0x0000002004a0723c */ /* 0x008fe40000041874 */
[----:B------:R-:W-:-:S04]  /*c410*/  IMAD.WIDE.U32 R44, R0, -0x2daee0ad, RZ ;  /* 0xd2511f53002c7825 */ /* 0x000fc800078e00ff */
[----:B------:R-:W-:Y:S01]  /*c420*/  FFMA.FTZ R0, R234, UR34, -R10 ;  /* 0x00000022ea007c23 */ /* 0x000fe2000801080a */
[----:B------:R-:W-:Y:S01]  /*c430*/  MOV R118, R235 ;  /* 0x000000eb00767202 */ /* 0x000fe20000000f00 */
[----:B------:R-:W-:Y:S01]  /*c440*/  IMAD.MOV.U32 R235, RZ, RZ, R112 ;  /* 0x000000ffffeb7224 */ /* 0x000fe200078e0070 */
[----:B------:R-:W-:Y:S02]  /*c450*/  MOV R112, R113 ;  /* 0x0000007100707202 */ /* 0x000fe40000000f00 */
[----:B------:R-:W-:Y:S02]  /*c460*/  LOP3.LUT R2, R45, UR15, R2, 0x96, !PT ;  /* 0x0000000f2d027c12 */ /* 0x000fe4000f8e9602 */
[----:B------:R-:W-:Y:S01]  /*c470*/  MOV R113, R114 ;  /* 0x0000007200717202 */ /* 0x000fe20000000f00 */
[----:B------:R-:W-:Y:S01]  /*c480*/  IMAD.MOV.U32 R114, RZ, RZ, R115 ;  /* 0x000000ffff727224 */ /* 0x000fe200078e0073 */
[----:B------:R-:W-:Y:S01]  /*c490*/  MOV R115, R108 ;  /* 0x0000006c00737202 */ /* 0x000fe20000000f00 */
[----:B------:R3:W-:Y:S01]  /*c4a0*/  MUFU.EX2 R130, R0 ;  /* 0x0000000000827308 */ /* 0x0007e20000000800 */
[----:B------:R-:W-:Y:S01]  /*c4b0*/  LOP3.LUT R18, R3, UR20, R18, 0x96, !PT ;  /* 0x0000001403127c12 */ /* 0x000fe2000f8e9612 */
[----:B------:R-:W-:Y:S01]  /*c4c0*/  IMAD.WIDE.U32 R2, R2, -0x326172a9, RZ ;  /* 0xcd9e8d5702027825 */ /* 0x000fe200078e00ff */
[----:B------:R-:W-:-:S03]  /*c4d0*/  MOV R108, R109 ;  /* 0x0000006d006c7202 */ /* 0x000fc60000000f00 */
[----:B------:R-:W-:Y:S01]  /*c4e0*/  IMAD.MOV.U32 R109, RZ, RZ, R110 ;  /* 0x000000ffff6d7224 */ /* 0x000fe200078e006e */
[----:B------:R-:W-:Y:S02]  /*c4f0*/  MOV R110, R111 ;  /* 0x0000006f006e7202 */ /* 0x000fe40000000f00 */
[----:B------:R-:W-:Y:S01]  /*c500*/  MOV R111, R15 ;  /* 0x0000000f006f7202 */ /* 0x000fe20000000f00 */
[--C-:B------:R-:W-:Y:S01]  /*c510*/  FFMA.FTZ R15, R251, UR34, -R10.reuse ;  /* 0x00000022fb0f7c23 */ /* 0x100fe2000801080a */
[--C-:B------:R-:W-:Y:S01]  /*c520*/  FFMA.FTZ R12, R12, UR34, -R10.reuse ;  /* 0x000000220c0c7c23 */ /* 0x100fe2000801080a */
[----:B---3--:R-:W-:Y:S02]  /*c530*/  FFMA.FTZ R0, R249, UR34, -R10 ;  /* 0x00000022f9007c23 */ /* 0x008fe4000801080a */
[----:B------:R3:W-:Y:S01]  /*c540*/  MUFU.EX2 R128, R15 ;  /* 0x0000000f00807308 */ /* 0x0007e20000000800 */
[----:B------:R-:W-:-:S07]  /*c550*/  IMAD.MOV.U32 R116, RZ, RZ, R115 ;  /* 0x000000ffff747224 */ /* 0x000fce00078e0073 */
[----:B------:R4:W-:Y:S01]  /*c560*/  MUFU.EX2 R129, R0 ;  /* 0x0000000000817308 */ /* 0x0009e20000000800 */
[----:B------:R-:W-:Y:S01]  /*c570*/  IMAD.MOV.U32 R115, RZ, RZ, R41 ;  /* 0x000000ffff737224 */ /* 0x000fe200078e0029 */
[----:B------:R-:W-:-:S06]  /*c580*/  MOV R234, R113 ;  /* 0x0000007100ea7202 */ /* 0x000fcc0000000f00 */
[----:B------:R5:W2:Y:S01]  /*c590*/  MUFU.EX2 R131, R12 ;  /* 0x0000000c00837308 */ /* 0x000aa20000000800 */
[----:B---3--:R-:W-:Y:S01]  /*c5a0*/  FFMA.FTZ R15, R235, UR34, -R11 ;  /* 0x00000022eb0f7c23 */ /* 0x008fe2000801080b */
[----:B------:R-:W-:Y:S02]  /*c5b0*/  MOV R235, R114 ;  /* 0x0000007200eb7202 */ /* 0x000fe40000000f00 */
[----:B------:R-:W-:Y:S02]  /*c5c0*/  MOV R114, R40 ;  /* 0x0000002800727202 */ /* 0x000fe40000000f00 */
[----:B----4-:R-:W-:Y:S01]  /*c5d0*/  LOP3.LUT R0, R2, 0xffff, RZ, 0xc0, !PT ;  /* 0x0000ffff02007812 */ /* 0x010fe200078ec0ff */
[----:B------:R-:W-:Y:S01]  /*c5e0*/  IMAD.WIDE.U32 R40, R18, -0x326172a9, RZ ;  /* 0xcd9e8d5712287825 */ /* 0x000fe200078e00ff */
[----:B------:R-:W-:Y:S02]  /*c5f0*/  MOV R117, R108 ;  /* 0x0000006c00757202 */ /* 0x000fe40000000f00 */
[----:B-----5:R-:W-:-:S02]  /*c600*/  SHF.R.U32.HI R12, RZ, 0x8, R0 ;  /* 0x00000008ff0c7819 */ /* 0x020fc40000011600 */
[----:B------:R-:W-:Y:S01]  /*c610*/  LOP3.LUT R0, R2, 0xff, RZ, 0xc0, !PT ;  /* 0x000000ff02007812 */ /* 0x000fe200078ec0ff */
[----:B------:R-:W-:Y:S01]  /*c620*/  IMAD.MOV.U32 R33, RZ, RZ, R112 ;  /* 0x000000ffff217224 */ /* 0x000fe200078e0070 */
[----:B------:R-:W-:Y:S01]  /*c630*/  MOV R119, R109 ;  /* 0x0000006d00777202 */ /* 0x000fe20000000f00 */
[----:B------:R-:W-:Y:S01]  /*c640*/  IMAD.MOV.U32 R112, RZ, RZ, R110 ;  /* 0x000000ffff707224 */ /* 0x000fe200078e006e */
[----:B------:R-:W-:Y:S01]  /*c650*/  PRMT R16, R0, 0x5410, R12 ;  /* 0x0000541000107816 */ /* 0x000fe2000000000c */
[----:B------:R-:W-:Y:S01]  /*c660*/  IMAD.MOV.U32 R110, RZ, RZ, R48 ;  /* 0x000000ffff6e7224 */ /* 0x000fe200078e0030 */
[----:B------:R-:W-:Y:S02]  /*c670*/  MOV R113, R111 ;  /* 0x0000006f00717202 */ /* 0x000fe40000000f00 */
[----:B------:R-:W-:Y:S01]  /*c680*/  MOV R108, R46 ;  /* 0x0000002e006c7202 */ /* 0x000fe20000000f00 */
[----:B------:R-:W-:Y:S01]  /*c690*/  IMAD.MOV.U32 R46, RZ, RZ, R51 ;  /* 0x000000ffff2e7224 */ /* 0x000fe200078e0033 */
[----:B------:R-:W-:-:S02]  /*c6a0*/  MOV R109, R47 ;  /* 0x0000002f006d7202 */ /* 0x000fc40000000f00 */
[--C-:B------:R-:W-:Y:S02]  /*c6b0*/  SHF.R.U32.HI R0, RZ, 0x10, R2.reuse ;  /* 0x00000010ff007819 */ /* 0x100fe40000011602 */
[----:B------:R-:W-:Y:S01]  /*c6c0*/  SHF.R.U32.HI R12, RZ, 0x18, R2 ;  /* 0x00000018ff0c7819 */ /* 0x000fe20000011602 */
[C---:B-1----:R-:W-:Y:S01]  /*c6d0*/  HMMA.16816.F32.BF16 R140, R4.reuse, R20, R140 ;  /* 0x00000014048c723c */ /* 0x042fe2000004188c */
[----:B------:R-:W-:Y:S02]  /*c6e0*/  MOV R111, R49 ;  /* 0x00000031006f7202 */ /* 0x000fe40000000f00 */
[----:B------:R-:W-:Y:S02]  /*c6f0*/  MOV R47, R50 ;  /* 0x00000032002f7202 */ /* 0x000fe40000000f00 */
[----:B------:R-:W-:Y:S01]  /*c700*/  LOP3.LUT R2, R3, UR10, R40, 0x96, !PT ;  /* 0x0000000a03027c12 */ /* 0x000fe2000f8e9628 */
[C---:B------:R-:W-:Y:S01]  /*c710*/  HMMA.16816.F32.BF16 R48, R4.reuse, R22, R144 ;  /* 0x000000160430723c */ /* 0x040fe20000041890 */
[----:B------:R-:W1:Y:S05]  /*c720*/  LDSM.16.MT88.4 R20, [R196+0x19000] ;  /* 0x01900000c414783b */ /* 0x000e6a0000004200 */
[C---:B------:R-:W-:Y:S06]  /*c730*/  HMMA.16816.F32.BF16 R152, R4.reuse, R34, R120 ;  /* 0x000000220498723c */ /* 0x040fec0000041878 */
[C---:B--2---:R-:W-:Y:S06]  /*c740*/  HMMA.16816.F32.BF16 R56, R4.reuse, R24, R56 ;  /* 0x000000180438723c */ /* 0x044fec0000041838 */
[----:B------:R-:W-:Y:S01]  /*c750*/  HMMA.16816.F32.BF16 R164, R4, R26, R164 ;  /* 0x0000001a04a4723c */ /* 0x000fe200000418a4 */
[----:B------:R-:W-:Y:S01]  /*c760*/  FFMA.FTZ R3, R33, UR34, -R11 ;  /* 0x0000002221037c23 */ /* 0x000fe2000801080b */
[----:B------:R2:W-:Y:S01]  /*c770*/  MUFU.EX2 R251, R15 ;  /* 0x0000000f00fb7308 */ /* 0x0005e20000000800 */
[----:B------:R-:W-:Y:S01]  /*c780*/  IMAD.MOV.U32 R122, RZ, RZ, R115 ;  /* 0x000000ffff7a7224 */ /* 0x000fe200078e0073 */
[----:B------:R-:W-:Y:S01]  /*c790*/  MOV R170, R31 ;  /* 0x0000001f00aa7202 */ /* 0x000fe20000000f00 */
[----:B------:R-:W-:Y:S01]  /*c7a0*/  IMAD.MOV.U32 R135, RZ, RZ, R29 ;  /* 0x000000ffff877224 */ /* 0x000fe200078e001d */
[----:B------:R-:W-:Y:S01]  /*c7b0*/  MOV R134, R28 ;  /* 0x0000001c00867202 */ /* 0x000fe20000000f00 */
[----:B------:R-:W-:Y:S01]  /*c7c0*/  IMAD.MOV.U32 R124, RZ, RZ, R37 ;  /* 0x000000ffff7c7224 */ /* 0x000fe200078e0025 */
[----:B------:R-:W-:Y:S01]  /*c7d0*/  LOP3.LUT R7, R0, 0xff, RZ, 0xc0, !PT ;  /* 0x000000ff00077812 */ /* 0x000fe200078ec0ff */
[----:B------:R-:W-:Y:S01]  /*c7e0*/  LDSM.16.MT88.4 R24, [R199+0x19000] ;  /* 0x01900000c718783b */ /* 0x000fe20000004200 */
[----:B------:R-:W-:-:S02]  /*c7f0*/  LOP3.LUT R0, R2, 0xffff, RZ, 0xc0, !PT ;  /* 0x0000ffff02007812 */ /* 0x000fc400078ec0ff */
[----:B------:R-:W-:Y:S02]  /*c800*/  LOP3.LUT R6, R2, 0xff, RZ, 0xc0, !PT ;  /* 0x000000ff02067812 */ /* 0x000fe400078ec0ff */
[--C-:B------:R-:W-:Y:S02]  /*c810*/  SHF.R.U32.HI R4, RZ, 0x10, R2.reuse ;  /* 0x00000010ff047819 */ /* 0x100fe40000011602 */
[----:B------:R-:W-:Y:S01]  /*c820*/  SHF.R.U32.HI R5, RZ, 0x18, R2 ;  /* 0x00000018ff057819 */ /* 0x000fe20000011602 */
[----:B------:R-:W-:Y:S01]  /*c830*/  FFMA.FTZ R2, R235, UR34, -R11 ;  /* 0x00000022eb027c23 */ /* 0x000fe2000801080b */
[----:B------:R-:W-:Y:S02]  /*c840*/  MOV R123, R114 ;  /* 0x00000072007b7202 */ /* 0x000fe40000000f00 */
[----:B------:R-:W-:Y:S01]  /*c850*/  MOV R125, R36 ;  /* 0x00000024007d7202 */ /* 0x000fe20000000f00 */
[----:B------:R3:W-:Y:S01]  /*c860*/  MUFU.EX2 R235, R2 ;  /* 0x0000000200eb7308 */ /* 0x0007e20000000800 */
[----:B--2---:R-:W-:-:S02]  /*c870*/  MOV R15, R234 ;  /* 0x000000ea000f7202 */ /* 0x004fc40000000f00 */
[----:B------:R-:W-:Y:S01]  /*c880*/  MOV R171, R38 ;  /* 0x0000002600ab7202 */ /* 0x000fe20000000f00 */
[----:B------:R-:W-:Y:S01]  /*c890*/  IMAD.MOV.U32 R127, RZ, RZ, R110 ;  /* 0x000000ffff7f7224 */ /* 0x000fe200078e006e */
[----:B------:R-:W-:Y:S01]  /*c8a0*/  SHF.R.U32.HI R0, RZ, 0x8, R0 ;  /* 0x00000008ff007819 */ /* 0x000fe20000011600 */
[----:B------:R-:W-:Y:S02]  /*c8b0*/  LDSM.16.MT88.4 R32, [R199+0x1d000] ;  /* 0x01d00000c720783b */ /* 0x000fe40000004200 */
[----:B------:R2:W4:Y:S01]  /*c8c0*/  MUFU.EX2 R249, R3 ;  /* 0x0000000300f97308 */ /* 0x0005220000000800 */
[----:B---3--:R-:W-:-:S07]  /*c8d0*/  FFMA.FTZ R2, R116, UR34, -R11 ;  /* 0x0000002274027c23 */ /* 0x008fce000801080b */
[----:B------:R3:W5:Y:S01]  /*c8e0*/  MUFU.EX2 R234, R2 ;  /* 0x0000000200ea7308 */ /* 0x0007620000000800 */
[----:B------:R-:W-:Y:S02]  /*c8f0*/  PRMT R0, R6, 0x5410, R0 ;  /* 0x0000541006007816 */ /* 0x000fe40000000000 */
[----:B--2---:R-:W-:Y:S02]  /*c900*/  LOP3.LUT R3, R4, 0xff, RZ, 0xc0, !PT ;  /* 0x000000ff04037812 */ /* 0x004fe400078ec0ff */
[----:B------:R-:W-:Y:S02]  /*c910*/  PRMT R7, R7, 0x5410, R12 ;  /* 0x0000541007077816 */ /* 0x000fe4000000000c */
[--C-:B------:R-:W-:Y:S02]  /*c920*/  HSET2.LE.AND R0, R0, R118.reuse, PT ;  /* 0x0000007600007233 */ /* 0x100fe40003803000 */
[----:B------:R-:W-:Y:S02]  /*c930*/  PRMT R12, R3, 0x5410, R5 ;  /* 0x00005410030c7816 */ /* 0x000fe40000000005 */
[----:B------:R-:W-:-:S02]  /*c940*/  HSET2.LE.AND R7, R7, R118, PT ;  /* 0x0000007607077233 */ /* 0x000fc40003803000 */
[----:B---3--:R-:W-:Y:S02]  /*c950*/  F2FP.BF16.F32.PACK_AB R2, R130, R131 ;  /* 0x000000838202723e */ /* 0x008fe400000010ff */
[--C-:B------:R-:W-:Y:S02]  /*c960*/  HSET2.LE.AND R3, R16, R118.reuse, PT ;  /* 0x0000007610037233 */ /* 0x100fe40003803000 */
[----:B------:R-:W-:Y:S01]  /*c970*/  LOP3.LUT R4, R0, R2, RZ, 0xc0, !PT ;  /* 0x0000000200047212 */ /* 0x000fe200078ec0ff */
[----:B------:R-:W-:Y:S01]  /*c980*/  IMAD.MOV.U32 R115, RZ, RZ, R30 ;  /* 0x000000ffff737224 */ /* 0x000fe200078e001e */
[----:B----4-:R-:W-:Y:S01]  /*c990*/  F2FP.BF16.F32.PACK_AB R5, R249, R251 ;  /* 0x000000fbf905723e */ /* 0x010fe200000010ff */
[----:B------:R-:W2:Y:S01]  /*c9a0*/  LDSM.16.MT88.4 R28, [R197+0x19000] ;  /* 0x01900000c51c783b */ /* 0x000ea20000004200 */
[----:B------:R-:W-:Y:S02]  /*c9b0*/  HSET2.LE.AND R0, R12, R118, PT ;  /* 0x000000760c007233 */ /* 0x000fe40003803000 */
[----:B------:R-:W-:Y:S01]  /*c9c0*/  F2FP.BF16.F32.PACK_AB R6, R128, R129 ;  /* 0x000000818006723e */ /* 0x000fe200000010ff */
[----:B------:R-:W3:Y:S01]  /*c9d0*/  LDSM.16.MT88.4 R16, [R196+0x1b000] ;  /* 0x01b00000c410783b */ /* 0x000ee20000004200 */
[----:B-----5:R-:W-:-:S02]  /*c9e0*/  F2FP.BF16.F32.PACK_AB R2, R234, R235 ;  /* 0x000000ebea02723e */ /* 0x020fc400000010ff */
[----:B------:R-:W-:Y:S02]  /*c9f0*/  LOP3.LUT R7, R7, R5, RZ, 0xc0, !PT ;  /* 0x0000000507077212 */ /* 0x000fe400078ec0ff */
[----:B------:R-:W-:Y:S02]  /*ca00*/  LOP3.LUT R6, R3, R6, RZ, 0xc0, !PT ;  /* 0x0000000603067212 */ /* 0x000fe400078ec0ff */
[----:B------:R-:W-:-:S07]  /*ca10*/  LOP3.LUT R5, R0, R2, RZ, 0xc0, !PT ;  /* 0x0000000200057212 */ /* 0x000fce00078ec0ff */
[C---:B-1----:R-:W-:Y:S06]  /*ca20*/  HMMA.16816.F32.BF16 R156, R4.reuse, R20, R156 ;  /* 0x00000014049c723c */ /* 0x042fec000004189c */
[----:B------:R-:W-:Y:S01]  /*ca30*/  HMMA.16816.F32.BF16 R52, R4, R22, R52 ;  /* 0x000000160434723c */ /* 0x000fe20000041834 */
[----:B------:R-:W1:Y:S01]  /*ca40*/  LDSM.16.MT88.4 R20, [R198+0x19000] ;  /* 0x01900000c614783b */ /* 0x000e620000004200 */
[----:B------:R-:W-:-:S03]  /*ca50*/  MOV R114, R39 ;  /* 0x0000002700727202 */ /* 0x000fc60000000f00 */
[----:B------:R-:W4:Y:S01]  /*ca60*/  LDSM.16.MT88.4 R36, [R197+0x1b000] ;  /* 0x01b00000c524783b */ /* 0x000f220000004200 */
[C---:B--2---:R-:W-:Y:S06]  /*ca70*/  HMMA.16816.F32.BF16 R60, R4.reuse, R28, R60 ;  /* 0x0000001c043c723c */ /* 0x044fec000004183c */
[C---:B------:R-:W-:Y:S01]  /*ca80*/  HMMA.16816.F32.BF16 R68, R4.reuse, R30, R68 ;  /* 0x0000001e0444723c */ /* 0x040fe20000041844 */
[----:B------:R-:W2:Y:S05]  /*ca90*/  LDSM.16.MT88.4 R28, [R199+0x1b000] ;  /* 0x01b00000c71c783b */ /* 0x000eaa0000004200 */
[C---:B---3--:R-:W-:Y:S06]  /*caa0*/  HMMA.16816.F32.BF16 R92, R4.reuse, R16, R92 ;  /* 0x00000010045c723c */ /* 0x048fec000004185c */
[C---:B------:R-:W-:Y:S01]  /*cab0*/  HMMA.16816.F32.BF16 R96, R4.reuse, R18, R96 ;  /* 0x000000120460723c */ /* 0x040fe20000041860 */
[----:B------:R-:W3:Y:S05]  /*cac0*/  LDSM.16.MT88.4 R16, [R197+0x1d000] ;  /* 0x01d00000c510783b */ /* 0x000eea0000004200 */
[C---:B-1----:R-:W-:Y:S06]  /*cad0*/  HMMA.16816.F32.BF16 R84, R4.reuse, R20, R84 ;  /* 0x000000140454723c */ /* 0x042fec0000041854 */
[----:B------:R-:W-:Y:S01]  /*cae0*/  HMMA.16816.F32.BF16 R88, R4, R22, R88 ;  /* 0x000000160458723c */ /* 0x000fe20000041858 */
[----:B------:R-:W1:Y:S01]  /*caf0*/  LDSM.16.MT88.4 R20, [R196+0x1d000] ;  /* 0x01d00000c414783b */ /* 0x000e620000004200 */
[----:B------:R-:W-:-:S02]  /*cb00*/  MOV R121, R108 ;  /* 0x0000006c00797202 */ /* 0x000fc40000000f00 */
[----:B------:R-:W-:Y:S02]  /*cb10*/  MOV R120, R109 ;  /* 0x0000006d00787202 */ /* 0x000fe40000000f00 */
[----:B------:R-:W-:Y:S02]  /*cb20*/  MOV R126, R111 ;  /* 0x0000006f007e7202 */ /* 0x000fe40000000f00 */
[----:B------:R-:W-:Y:S01]  /*cb30*/  MOV R3, R117 ;  /* 0x0000007500037202 */ /* 0x000fe20000000f00 */
[----:B----4-:R-:W-:Y:S01]  /*cb40*/  HMMA.16816.F32.BF16 R108, R4, R38, R244 ;  /* 0x00000026046c723c */ /* 0x010fe200000418f4 */
[----:B------:R-:W-:Y:S01]  /*cb50*/  IMAD.MOV.U32 R117, RZ, RZ, R112 ;  /* 0x000000ffff757224 */ /* 0x000fe200078e0070 */
[----:B------:R-:W-:Y:S01]  /*cb60*/  MOV R116, R113 ;  /* 0x0000007100747202 */ /* 0x000fe20000000f00 */
[----:B------:R-:W-:Y:S01]  /*cb70*/  IMAD.MOV.U32 R0, RZ, RZ, R125 ;  /* 0x000000ffff007224 */ /* 0x000fe200078e007d */
[----:B------:R-:W-:-:S03]  /*cb80*/  MOV R147, R124 ;  /* 0x0000007c00937202 */ /* 0x000fc60000000f00 */
[----:B------:R-:W-:Y:S01]  /*cb90*/  MOV R39, R114 ;  /* 0x0000007200277202 */ /* 0x000fe20000000f00 */
[----:B------:R-:W-:Y:S01]  /*cba0*/  IMAD.MOV.U32 R244, RZ, RZ, R131 ;  /* 0x000000fffff47224 */ /* 0x000fe200078e0083 */
[----:B------:R-:W-:Y:S01]  /*cbb0*/  MOV R38, R115 ;  /* 0x0000007300267202 */ /* 0x000fe20000000f00 */
[----:B------:R-:W-:Y:S01]  /*cbc0*/  IMAD.MOV.U32 R247, RZ, RZ, R128 ;  /* 0x000000fffff77224 */ /* 0x000fe200078e0080 */
[C---:B--2---:R-:W-:Y:S01]  /*cbd0*/  HMMA.16816.F32.BF16 R112, R4.reuse, R28, R236 ;  /* 0x0000001c0470723c */ /* 0x044fe200000418ec */
[----:B------:R-:W-:Y:S02]  /*cbe0*/  MOV R245, R130 ;  /* 0x0000008200f57202 */ /* 0x000fe40000000f00 */
[----:B------:R-:W-:Y:S02]  /*cbf0*/  MOV R246, R129 ;  /* 0x0000008100f67202 */ /* 0x000fe40000000f00 */
[----:B------:R-:W-:Y:S01]  /*cc00*/  MOV R12, R126 ;  /* 0x0000007e000c7202 */ /* 0x000fe20000000f00 */
[----:B------:R-:W-:Y:S01]  /*cc10*/  HMMA.16816.F32.BF16 R76, R4, R24, R76 ;  /* 0x00000018044c723c */ /* 0x000fe2000004184c */
[----:B------:R-:W-:Y:S01]  /*cc20*/  IMAD.MOV.U32 R237, RZ, RZ, R134 ;  /* 0x000000ffffed7224 */ /* 0x000fe200078e0086 */
[----:B------:R-:W-:-:S02]  /*cc30*/  MOV R238, R135 ;  /* 0x0000008700ee7202 */ /* 0x000fc40000000f00 */
[----:B------:R-:W-:Y:S02]  /*cc40*/  MOV R145, R127 ;  /* 0x0000007f00917202 */ /* 0x000fe40000000f00 */
[C---:B------:R-:W-:Y:S01]  /*cc50*/  HMMA.16816.F32.BF16 R80, R4.reuse, R26, R80 ;  /* 0x0000001a0450723c */ /* 0x040fe20000041850 */
[----:B------:R-:W2:Y:S05]  /*cc60*/  LDSM.16.MT88.4 R24, [R198+0x1b000] ;  /* 0x01b00000c618783b */ /* 0x000eaa0000004200 */
[C---:B---3--:R-:W-:Y:S06]  /*cc70*/  HMMA.16816.F32.BF16 R132, R4.reuse, R16, R184 ;  /* 0x000000100484723c */ /* 0x048fec00000418b8 */
[C---:B-1----:R-:W-:Y:S06]  /*cc80*/  HMMA.16816.F32.BF16 R128, R4.reuse, R22, R188 ;  /* 0x000000160480723c */ /* 0x042fec00000418bc */
[C---:B------:R-:W-:Y:S01]  /*cc90*/  HMMA.16816.F32.BF16 R188, R4.reuse, R18, R180 ;  /* 0x0000001204bc723c */ /* 0x040fe200000418b4 */
[----:B------:R-:W1:Y:S05]  /*cca0*/  LDSM.16.MT88.4 R16, [R198+0x1d000] ;  /* 0x01d00000c610783b */ /* 0x000e6a0000004200 */
[----:B------:R-:W-:Y:S01]  /*ccb0*/  HMMA.16816.F32.BF16 R124, R4, R20, R192 ;  /* 0x00000014047c723c */ /* 0x000fe200000418c0 */
[----:B------:R-:W3:Y:S01]  /*ccc0*/  LDSM.16.MT88.4 R20, [R196+0x1f000] ;  /* 0x01f00000c414783b */ /* 0x000ee20000004200 */
[----:B------:R-:W-:Y:S01]  /*ccd0*/  IMAD.MOV.U32 R144, RZ, RZ, R120 ;  /* 0x000000ffff907224 */ /* 0x000fe200078e0078 */
[----:B------:R-:W-:Y:S01]  /*cce0*/  MOV R239, R170 ;  /* 0x000000aa00ef7202 */ /* 0x000fe20000000f00 */
[----:B------:R-:W-:-:S02]  /*ccf0*/  IMAD.MOV.U32 R236, RZ, RZ, R123 ;  /* 0x000000ffffec7224 */ /* 0x000fc400078e007b */
[----:B------:R-:W-:Y:S01]  /*cd00*/  HMMA.16816.F32.BF16 R100, R4, R36, R100 ;  /* 0x000000240464723c */ /* 0x000fe20000041864 */
[----:B------:R-:W-:-:S05]  /*cd10*/  MOV R146, R171 ;  /* 0x000000ab00927202 */ /* 0x000fca0000000f00 */
[----:B------:R-:W-:Y:S01]  /*cd20*/  HMMA.16816.F32.BF16 R28, R4, R30, R240 ;  /* 0x0000001e041c723c */ /* 0x000fe200000418f0 */
[----:B------:R-:W-:Y:S02]  /*cd30*/  MOV R37, R121 ;  /* 0x0000007900257202 */ /* 0x000fe40000000f00 */
[----:B------:R-:W-:-:S03]  /*cd40*/  MOV R36, R122 ;  /* 0x0000007a00247202 */ /* 0x000fc60000000f00 */
[C---:B--2---:R-:W-:Y:S01]  /*cd50*/  HMMA.16816.F32.BF16 R120, R4.reuse, R26, R224 ;  /* 0x0000001a0478723c */ /* 0x044fe200000418e0 */
[----:B------:R-:W-:Y:S01]  /*cd60*/  MOV R240, R116 ;  /* 0x0000007400f07202 */ /* 0x000fe20000000f00 */
[----:B------:R-:W-:Y:S01]  /*cd70*/  IMAD.MOV.U32 R242, RZ, RZ, R118 ;  /* 0x000000fffff27224 */ /* 0x000fe200078e0076 */
[----:B------:R-:W-:Y:S02]  /*cd80*/  MOV R241, R117 ;  /* 0x0000007500f17202 */ /* 0x000fe40000000f00 */
[----:B------:R-:W-:Y:S01]  /*cd90*/  MOV R243, R119 ;  /* 0x0000007700f37202 */ /* 0x000fe20000000f00 */
[----:B------:R-:W-:Y:S01]  /*cda0*/  HMMA.16816.F32.BF16 R224, R4, R32, R176 ;  /* 0x0000002004e0723c */ /* 0x000fe200000418b0 */
[----:B------:R-:W-:-:S05]  /*cdb0*/  FFMA.FTZ R0, R0, UR34, -R10 ;  /* 0x0000002200007c23 */ /* 0x000fca000801080a */
[C---:B------:R-:W-:Y:S01]  /*cdc0*/  HMMA.16816.F32.BF16 R116, R4.reuse, R24, R228 ;  /* 0x000000180474723c */ /* 0x040fe200000418e4 */
[----:B------:R-:W-:Y:S05]  /*cdd0*/  LDSM.16.MT88.4 R24, [R197+0x1f000] ;  /* 0x01f00000c518783b */ /* 0x000fea0000004200 */
[C---:B-1----:R-:W-:Y:S06]  /*cde0*/  HMMA.16816.F32.BF16 R192, R4.reuse, R16, R160 ;  /* 0x0000001004c0723c */ /* 0x042fec00000418a0 */
[C---:B------:R-:W-:Y:S01]  /*cdf0*/  HMMA.16816.F32.BF16 R168, R4.reuse, R18, R152 ;  /* 0x0000001204a8723c */ /* 0x040fe20000041898 */
[----:B------:R-:W1:Y:S05]  /*ce00*/  LDSM.16.MT88.4 R16, [R199+0x1f000] ;  /* 0x01f00000c710783b */ /* 0x000e6a0000004200 */
[C---:B---3--:R-:W-:Y:S06]  /*ce10*/  HMMA.16816.F32.BF16 R180, R4.reuse, R20, R104 ;  /* 0x0000001404b4723c */ /* 0x048fec0000041868 */
[C---:B------:R-:W-:Y:S01]  /*ce20*/  HMMA.16816.F32.BF16 R176, R4.reuse, R22, R72 ;  /* 0x0000001604b0723c */ /* 0x040fe20000041848 */
[----:B------:R-:W2:Y:S01]  /*ce30*/  LDSM.16.MT88.4 R20, [R198+0x1f000] ;  /* 0x01f00000c614783b */ /* 0x000ea20000004200 */
[----:B------:R3:W-:Y:S01]  /*ce40*/  MUFU.EX2 R228, R0 ;  /* 0x0000000000e47308 */ /* 0x0007e20000000800 */
[----:B------:R-:W-:Y:S01]  /*ce50*/  LOP3.LUT R2, R41, UR27, R42, 0x96, !PT ;  /* 0x0000001b29027c12 */ /* 0x000fe2000f8e962a */
[----:B------:R-:W-:Y:S01]  /*ce60*/  FFMA.FTZ R12, R12, UR34, -R11 ;  /* 0x000000220c0c7c23 */ /* 0x000fe2000801080b */
[----:B------:R-:W4:Y:S01]  /*ce70*/  LDSM.16.MT88.4 R152, [R196+0x19800] ;  /* 0x01980000c498783b */ /* 0x000f220000004200 */
[----:B------:R-:W-:Y:S03]  /*ce80*/  HMMA.16816.F32.BF16 R184, R4, R34, R172 ;  /* 0x0000002204b8723c */ /* 0x000fe600000418ac */
[----:B------:R-:W5:Y:S04]  /*ce90*/  LDSM.16.MT88.4 R40, [R197+0x19800] ;  /* 0x01980000c528783b */ /* 0x000f680000004200 */
[----:B------:R-:W-:Y:S04]  /*cea0*/  LDSM.16.MT88.4 R72, [R197+0x1b800] ;  /* 0x01b80000c548783b */ /* 0x000fe80000004200 */
[----:B------:R-:W-:Y:S01]  /*ceb0*/  LDSM.16.MT88.4 R104, [R197+0x1d800] ;  /* 0x01d80000c568783b */ /* 0x000fe20000004200 */
[----:B---3--:R-:W-:Y:S01]  /*cec0*/  FFMA.FTZ R0, R240, UR34, -R10 ;  /* 0x00000022f0007c23 */ /* 0x008fe2000801080a */
[----:B------:R-:W-:Y:S01]  /*ced0*/  MOV R240, R241 ;  /* 0x000000f100f07202 */ /* 0x000fe20000000f00 */
[----:B------:R-:W-:Y:S01]  /*cee0*/  IMAD.MOV.U32 R241, RZ, RZ, R242 ;  /* 0x000000fffff17224 */ /* 0x000fe200078e00f2 */
[----:B------:R-:W-:-:S02]  /*cef0*/  MOV R242, R243 ;  /* 0x000000f300f27202 */ /* 0x000fc40000000f00 */
[----:B------:R-:W-:Y:S01]  /*cf00*/  MOV R243, R236 ;  /* 0x000000ec00f37202 */ /* 0x000fe20000000f00 */
[----:B------:R-:W-:Y:S01]  /*cf10*/  IMAD.MOV.U32 R236, RZ, RZ, R38 ;  /* 0x000000ffffec7224 */ /* 0x000fe200078e0026 */
[----:B------:R-:W-:Y:S02]  /*cf20*/  MOV R38, R39 ;  /* 0x0000002700267202 */ /* 0x000fe40000000f00 */
[----:B------:R-:W-:Y:S01]  /*cf30*/  MOV R39, R3 ;  /* 0x0000000300277202 */ /* 0x000fe20000000f00 */
[----:B------:R-:W-:Y:S01]  /*cf40*/  IMAD.MOV.U32 R3, RZ, RZ, R15 ;  /* 0x000000ffff037224 */ /* 0x000fe200078e000f */
[----:B------:R-:W-:Y:S02]  /*cf50*/  MOV R15, R150 ;  /* 0x00000096000f7202 */ /* 0x000fe40000000f00 */
[----:B------:R3:W4:Y:S01]  /*cf60*/  MUFU.EX2 R150, R0 ;  /* 0x0000000000967308 */ /* 0x0007220000000800 */
[----:B------:R-:W-:Y:S02]  /*cf70*/  MOV R231, R241 ;  /* 0x000000f100e77202 */ /* 0x000fe40000000f00 */
[----:B------:R-:W-:-:S02]  /*cf80*/  MOV R241, R243 ;  /* 0x000000f300f17202 */ /* 0x000fc40000000f00 */
[----:B------:R-:W-:Y:S02]  /*cf90*/  MOV R243, R38 ;  /* 0x0000002600f37202 */ /* 0x000fe40000000f00 */
[----:B------:R-:W-:Y:S01]  /*cfa0*/  MOV R38, R3 ;  /* 0x0000000300267202 */ /* 0x000fe20000000f00 */
[----:B------:R-:W-:-:S04]  /*cfb0*/  IMAD.WIDE.U32 R2, R2, -0x2daee0ad, RZ ;  /* 0xd2511f5302027825 */ /* 0x000fc800078e00ff */
[----:B---3--:R-:W-:-:S04]  /*cfc0*/  FFMA.FTZ R0, R223, UR34, -R10 ;  /* 0x00000022df007c23 */ /* 0x008fc8000801080a */
[----:B------:R3:W-:Y:S01]  /*cfd0*/  MUFU.EX2 R223, R0 ;  /* 0x0000000000df7308 */ /* 0x0007e20000000800 */
[----:B-1----:R-:W-:Y:S01]  /*cfe0*/  HMMA.16816.F32.BF16 R160, R4, R16, R56 ;  /* 0x0000001004a0723c */ /* 0x002fe20000041838 */
[----:B------:R-:W1:Y:S01]  /*cff0*/  LDSM.16.MT88.4 R56, [R198+0x19800] ;  /* 0x01980000c638783b */ /* 0x000e620000004200 */
[----:B---3--:R-:W-:Y:S01]  /*d000*/  FFMA.FTZ R0, R240, UR34, -R10 ;  /* 0x00000022f0007c23 */ /* 0x008fe2000801080a */
[----:B------:R-:W-:Y:S02]  /*d010*/  IMAD.MOV.U32 R240, RZ, RZ, R242 ;  /* 0x000000fffff07224 */ /* 0x000fe400078e00f2 */
[----:B------:R-:W-:Y:S01]  /*d020*/  IMAD.MOV.U32 R242, RZ, RZ, R39 ;  /* 0x000000fffff27224 */ /* 0x000fe200078e0027 */
[----:B------:R-:W-:Y:S01]  /*d030*/  MOV R39, R15 ;  /* 0x0000000f00277202 */ /* 0x000fe20000000f00 */
[----:B------:R-:W-:Y:S01]  /*d040*/  IMAD.MOV.U32 R15, RZ, RZ, R148 ;  /* 0x000000ffff0f7224 */ /* 0x000fe200078e0094 */
[----:B------:R-:W-:Y:S01]  /*d050*/  MOV R229, R240 ;  /* 0x000000f000e57202 */ /* 0x000fe20000000f00 */
[----:B------:R-:W-:Y:S01]  /*d060*/  IMAD.MOV.U32 R240, RZ, RZ, R241 ;  /* 0x000000fffff07224 */ /* 0x000fe200078e00f1 */
[----:B------:R-:W-:-:S02]  /*d070*/  LOP3.LUT R10, R2, 0xffff, RZ, 0xc0, !PT ;  /* 0x0000ffff020a7812 */ /* 0x000fc400078ec0ff */
[----:B------:R-:W-:Y:S02]  /*d080*/  MOV R148, R149 ;  /* 0x0000009500947202 */ /* 0x000fe40000000f00 */
[----:B------:R-:W-:Y:S01]  /*d090*/  MOV R241, R38 ;  /* 0x0000002600f17202 */ /* 0x000fe20000000f00 */
[----:B------:R3:W-:Y:S01]  /*d0a0*/  MUFU.EX2 R149, R0 ;  /* 0x0000000000957308 */ /* 0x0007e20000000800 */
[----:B------:R-:W-:Y:S01]  /*d0b0*/  MOV R38, R39 ;  /* 0x0000002700267202 */ /* 0x000fe20000000f00 */
[----:B------:R-:W-:Y:S01]  /*d0c0*/  IMAD.MOV.U32 R39, RZ, RZ, R15 ;  /* 0x000000ffff277224 */ /* 0x000fe200078e000f */
[----:B------:R-:W-:Y:S01]  /*d0d0*/  LOP3.LUT R15, R2, 0xff, RZ, 0xc0, !PT ;  /* 0x000000ff020f7812 */ /* 0x000fe200078ec0ff */
[C---:B------:R-:W-:Y:S01]  /*d0e0*/  HMMA.16816.F32.BF16 R172, R4.reuse, R24, R64 ;  /* 0x0000001804ac723c */ /* 0x040fe20000041840 */
[----:B------:R-:W-:Y:S01]  /*d0f0*/  MOV R230, R148 ;  /* 0x0000009400e67202 */ /* 0x000fe20000000f00 */
[----:B------:R-:W1:Y:S01]  /*d100*/  LDSM.16.MT88.4 R64, [R196+0x1b800] ;  /* 0x01b80000c440783b */ /* 0x000e620000004200 */
[----:B------:R-:W-:Y:S01]  /*d110*/  SHF.R.U32.HI R16, RZ, 0x18, R2 ;  /* 0x00000018ff107819 */ /* 0x000fe20000011602 */
[----:B------:R4:W-:Y:S02]  /*d120*/  MUFU.EX2 R148, R12 ;  /* 0x0000000c00947308 */ /* 0x0009e40000000800 */
[----:B--2---:R-:W-:Y:S01]  /*d130*/  HMMA.16816.F32.BF16 R140, R4, R20, R140 ;  /* 0x00000014048c723c */ /* 0x004fe2000004188c */
[----:B---3--:R-:W-:-:S02]  /*d140*/  LOP3.LUT R0, R3, UR11, R44, 0x96, !PT ;  /* 0x0000000b03007c12 */ /* 0x008fc4000f8e962c */
[----:B------:R-:W-:Y:S02]  /*d150*/  SHF.R.U32.HI R3, RZ, 0x8, R10 ;  /* 0x00000008ff037819 */ /* 0x000fe4000001160a */
[----:B------:R-:W-:Y:S01]  /*d160*/  SHF.R.U32.HI R10, RZ, 0x10, R2 ;  /* 0x00000010ff0a7819 */ /* 0x000fe20000011602 */
[C---:B------:R-:W-:Y:S01]  /*d170*/  HMMA.16816.F32.BF16 R20, R4.reuse, R22, R48 ;  /* 0x000000160414723c */ /* 0x040fe20000041830 */
[----:B------:R-:W-:Y:S01]  /*d180*/  PRMT R17, R15, 0x5410, R3 ;  /* 0x000054100f117816 */ /* 0x000fe20000000003 */
[--C-:B------:R-:W-:Y:S01]  /*d190*/  FFMA.FTZ R3, R229, UR34, -R11.reuse ;  /* 0x00000022e5037c23 */ /* 0x100fe2000801080b */
[----:B------:R-:W-:Y:S01]  /*d1a0*/  LOP3.LUT R2, R0, 0xffff, RZ, 0xc0, !PT ;  /* 0x0000ffff00027812 */ /* 0x000fe200078ec0ff */
[----:B------:R-:W2:Y:S01]  /*d1b0*/  LDSM.16.MT88.4 R48, [R199+0x19800] ;  /* 0x01980000c730783b */ /* 0x000ea20000004200 */
[----:B----4-:R-:W-:Y:S01]  /*d1c0*/  LOP3.LUT R12, R10, 0xff, RZ, 0xc0, !PT ;  /* 0x000000ff0a0c7812 */ /* 0x010fe200078ec0ff */
[C---:B------:R-:W-:Y:S01]  /*d1d0*/  HMMA.16816.F32.BF16 R32, R4.reuse, R26, R136 ;  /* 0x0000001a0420723c */ /* 0x040fe20000041888 */
[--C-:B------:R-:W-:Y:S01]  /*d1e0*/  FFMA.FTZ R10, R230, UR34, -R11.reuse ;  /* 0x00000022e60a7c23 */ /* 0x100fe2000801080b */
[----:B------:R-:W-:Y:S01]  /*d1f0*/  FFMA.FTZ R11, R240, UR34, -R11 ;  /* 0x00000022f00b7c23 */ /* 0x000fe2000801080b */
[----:B------:R-:W-:Y:S01]  /*d200*/  PRMT R15, R12, 0x5410, R16 ;  /* 0x000054100c0f7816 */ /* 0x000fe20000000010 */
[----:B------:R-:W-:Y:S02]  /*d210*/  LDSM.16.MT88.4 R136, [R197+0x1f800] ;  /* 0x01f80000c588783b */ /* 0x000fe40000004200 */
[----:B------:R-:W-:Y:S01]  /*d220*/  HMMA.16816.F32.BF16 R24, R4, R18, R164 ;  /* 0x000000120418723c */ /* 0x000fe200000418a4 */
[----:B------:R3:W4:Y:S01]  /*d230*/  MUFU.EX2 R18, R3 ;  /* 0x0000000300127308 */ /* 0x0007220000000800 */
[----:B------:R-:W-:Y:S01]  /*d240*/  MOV R240, R38 ;  /* 0x0000002600f07202 */ /* 0x000fe20000000f00 */
[----:B------:R-:W-:Y:S06]  /*d250*/  LDSM.16.MT88.4 R164, [R199+0x1f800] ;  /* 0x01f80000c7a4783b */ /* 0x000fec0000004200 */
[----:B------:R5:W-:Y:S01]  /*d260*/  MUFU.EX2 R16, R10 ;  /* 0x0000000a00107308 */ /* 0x000be20000000800 */
[----:B---3--:R-:W-:-:S02]  /*d270*/  SHF.R.U32.HI R3, RZ, 0x8, R2 ;  /* 0x00000008ff037819 */ /* 0x008fc40000011602 */
[----:B------:R-:W-:-:S05]  /*d280*/  LOP3.LUT R2, R0, 0xff, RZ, 0xc0, !PT ;  /* 0x000000ff00027812 */ /* 0x000fca00078ec0ff */
[----:B------:R-:W3:Y:S01]  /*d290*/  MUFU.EX2 R11, R11 ;  /* 0x0000000b000b7308 */ /* 0x000ee20000000800 */
[----:B------:R-:W-:Y:S02]  /*d2a0*/  PRMT R12, R2, 0x5410, R3 ;  /* 0x00005410020c7816 */ /* 0x000fe40000000003 */
[--C-:B------:R-:W-:Y:S02]  /*d2b0*/  SHF.R.U32.HI R3, RZ, 0x10, R0.reuse ;  /* 0x00000010ff037819 */ /* 0x100fe40000011600 */
[----:B------:R-:W-:Y:S02]  /*d2c0*/  SHF.R.U32.HI R2, RZ, 0x18, R0 ;  /* 0x00000018ff027819 */ /* 0x000fe40000011600 */
[----:B------:R-:W-:Y:S01]  /*d2d0*/  LOP3.LUT R0, R3, 0xff, RZ, 0xc0, !PT ;  /* 0x000000ff03007812 */ /* 0x000fe200078ec0ff */
[----:B------:R-:W-:-:S03]  /*d2e0*/  IMAD.MOV.U32 R38, RZ, RZ, R39 ;  /* 0x000000ffff267224 */ /* 0x000fc600078e0027 */
[----:B-----5:R-:W-:Y:S02]  /*d2f0*/  PRMT R10, R0, 0x5410, R2 ;  /* 0x00005410000a7816 */ /* 0x020fe40000000002 */
[----:B------:R-:W-:Y:S02]  /*d300*/  HSET2.LE.AND R0, R12, R231, PT ;  /* 0x000000e70c007233 */ /* 0x000fe40003803000 */
[----:B------:R-:W-:Y:S02]  /*d310*/  F2FP.BF16.F32.PACK_AB R2, R150, R228 ;  /* 0x000000e49602723e */ /* 0x000fe400000010ff */
[----:B------:R-:W-:Y:S02]  /*d320*/  MOV R39, R36 ;  /* 0x0000002400277202 */ /* 0x000fe40000000f00 */
[----:B------:R-:W-:Y:S01]  /*d330*/  MOV R36, R37 ;  /* 0x0000002500247202 */ /* 0x000fe20000000f00 */
[----:B------:R-:W-:Y:S01]  /*d340*/  IMAD.MOV.U32 R37, RZ, RZ, R144 ;  /* 0x000000ffff257224 */ /* 0x000fe200078e0090 */
[----:B------:R-:W-:-:S02]  /*d350*/  LOP3.LUT R144, R0, R2, RZ, 0xc0, !PT ;  /* 0x0000000200907212 */ /* 0x000fc400078ec0ff */
[--C-:B------:R-:W-:Y:S02]  /*d360*/  HSET2.LE.AND R3, R17, R231.reuse, PT ;  /* 0x000000e711037233 */ /* 0x100fe40003803000 */
[--C-:B------:R-:W-:Y:S02]  /*d370*/  HSET2.LE.AND R5, R15, R231.reuse, PT ;  /* 0x000000e70f057233 */ /* 0x100fe40003803000 */
[----:B------:R-:W-:Y:S02]  /*d380*/  HSET2.LE.AND R0, R10, R231, PT ;  /* 0x000000e70a007233 */ /* 0x000fe40003803000 */
[----:B----4-:R-:W-:Y:S02]  /*d390*/  F2FP.BF16.F32.PACK_AB R2, R18, R148 ;  /* 0x000000941202723e */ /* 0x010fe400000010ff */
[----:B------:R-:W-:Y:S02]  /*d3a0*/  F2FP.BF16.F32.PACK_AB R4, R149, R223 ;  /* 0x000000df9504723e */ /* 0x000fe400000010ff */
[----:B---3--:R-:W-:Y:S01]  /*d3b0*/  F2FP.BF16.F32.PACK_AB R6, R11, R16 ;  /* 0x000000100b06723e */ /* 0x008fe200000010ff */
[----:B------:R-:W-:Y:S01]  /*d3c0*/  IMAD.MOV.U32 R17, RZ, RZ, R146 ;  /* 0x000000ffff117224 */ /* 0x000fe200078e0092 */
[----:B------:R-:W-:-:S02]  /*d3d0*/  MOV R12, R145 ;  /* 0x00000091000c7202 */ /* 0x000fc40000000f00 */
[----:B------:R-:W-:Y:S02]  /*d3e0*/  MOV R15, R147 ;  /* 0x00000093000f7202 */ /* 0x000fe40000000f00 */
[----:B------:R-:W-:Y:S02]  /*d3f0*/  LOP3.LUT R145, R0, R2, RZ, 0xc0, !PT ;  /* 0x0000000200917212 */ /* 0x000fe400078ec0ff */
[----:B------:R-:W-:Y:S02]  /*d400*/  LOP3.LUT R146, R3, R4, RZ, 0xc0, !PT ;  /* 0x0000000403927212 */ /* 0x000fe400078ec0ff */
[----:B------:R-:W-:Y:S01]  /*d410*/  LOP3.LUT R147, R5, R6, RZ, 0xc0, !PT ;  /* 0x0000000605937212 */ /* 0x000fe200078ec0ff */
[----:B------:R-:W-:Y:S01]  /*d420*/  IMAD.MOV.U32 R229, RZ, RZ, R36 ;  /* 0x000000ffffe57224 */ /* 0x000fe200078e0024 */
[----:B------:R-:W-:Y:S02]  /*d430*/  MOV R231, R38 ;  /* 0x0000002600e77202 */ /* 0x000fe40000000f00 */
[----:B------:R-:W-:-:S02]  /*d440*/  MOV R230, R39 ;  /* 0x0000002700e67202 */ /* 0x000fc40000000f00 */
[----:B------:R-:W-:Y:S01]  /*d450*/  MOV R19, R37 ;  /* 0x0000002500137202 */ /* 0x000fe20000000f00 */
[----:B------:R-:W-:Y:S01]  /*d460*/  HMMA.16816.F32.BF16 R156, R144, R152, R156 ;  /* 0x00000098909c723c */ /* 0x000fe2000004189c */
[----:B------:R-:W-:Y:S01]  /*d470*/  MOV R10, R46 ;  /* 0x0000002e000a7202 */ /* 0x000fe20000000f00 */
[----:B------:R-:W-:-:S04]  /*d480*/  IMAD.MOV.U32 R7, RZ, RZ, R47 ;  /* 0x000000ffff077224 */ /* 0x000fc800078e002f */
[----:B------:R-:W-:Y:S01]  /*d490*/  HMMA.16816.F32.BF16 R152, R144, R154, R52 ;  /* 0x0000009a9098723c */ /* 0x000fe20000041834 */
[----:B------:R-:W-:-:S05]  /*d4a0*/  FFMA.FTZ R0, R15, R8, R10 ;  /* 0x000000080f007223 */ /* 0x000fca000001000a */
[C---:B------:R-:W-:Y:S06]  /*d4b0*/  HMMA.16816.F32.BF16 R36, R144.reuse, R40, R60 ;  /* 0x000000289024723c */ /* 0x040fec000004183c */
[C---:B-1----:R-:W-:Y:S06]  /*d4c0*/  HMMA.16816.F32.BF16 R52, R144.reuse, R56, R84 ;  /* 0x000000389034723c */ /* 0x042fec0000041854 */
[C---:B------:R-:W-:Y:S06]  /*d4d0*/  HMMA.16816.F32.BF16 R60, R144.reuse, R64, R92 ;  /* 0x00000040903c723c */ /* 0x040fec000004185c */
[C---:B--2---:R-:W-:Y:S06]  /*d4e0*/  HMMA.16816.F32.BF16 R44, R144.reuse, R48, R76 ;  /* 0x00000030902c723c */ /* 0x044fec000004184c */
[C---:B------:R-:W-:Y:S01]  /*d4f0*/  HMMA.16816.F32.BF16 R56, R144.reuse, R58, R88 ;  /* 0x0000003a9038723c */ /* 0x040fe20000041858 */
[----:B------:R-:W1:Y:S05]  /*d500*/  LDSM.16.MT88.4 R88, [R198+0x1b800] ;  /* 0x01b80000c658783b */ /* 0x000e6a0000004200 */
[C---:B------:R-:W-:Y:S01]  /*d510*/  HMMA.16816.F32.BF16 R64, R144.reuse, R66, R96 ;  /* 0x000000429040723c */ /* 0x040fe20000041860 */
[----:B------:R-:W2:Y:S05]  /*d520*/  LDSM.16.MT88.4 R96, [R196+0x1d800] ;  /* 0x01d80000c460783b */ /* 0x000eaa0000004200 */
[----:B------:R-:W-:Y:S01]  /*d530*/  HMMA.16816.F32.BF16 R48, R144, R50, R80 ;  /* 0x000000329030723c */ /* 0x000fe20000041850 */
[----:B------:R-:W3:Y:S01]  /*d540*/  LDSM.16.MT88.4 R80, [R199+0x1b800] ;  /* 0x01b80000c750783b */ /* 0x000ee20000004200 */
[----:B------:R-:W-:-:S04]  /*d550*/  FADD.FTZ R0, R12, R0 ;  /* 0x000000000c007221 */ /* 0x000fc80000010000 */
[----:B------:R-:W-:-:S04]  /*d560*/  FADD.FTZ R0, R229, R0 ;  /* 0x00000000e5007221 */ /* 0x000fc80000010000 */
[----:B------:R-:W-:-:S04]  /*d570*/  FADD.FTZ R0, R231, R0 ;  /* 0x00000000e7007221 */ /* 0x000fc80000010000 */
[----:B------:R-:W-:-:S04]  /*d580*/  FADD.FTZ R0, R241, R0 ;  /* 0x00000000f1007221 */ /* 0x000fc80000010000 */
[----:B------:R-:W-:Y:S01]  /*d590*/  FADD.FTZ R0, R243, R0 ;  /* 0x00000000f3007221 */ /* 0x000fe20000010000 */
[----:B------:R-:W-:Y:S02]  /*d5a0*/  FFMA.FTZ R2, R252, R9, R7 ;  /* 0x00000009fc027223 */ /* 0x000fe40000010007 */
[----:B------:R-:W-:Y:S01]  /*d5b0*/  LDSM.16.MT88.4 R4, [R198+0x1f800] ;  /* 0x01f80000c604783b */ /* 0x000fe20000004200 */
        /* <DEDUP_REMOVED lines=9> */
[----:B--2---:R-:W-:Y:S01]  /*d650*/  HMMA.16816.F32.BF16 R92, R144, R96, R124 ;  /* 0x00000060905c723c */ /* 0x004fe2000004187c */
[----:B------:R-:W-:-:S05]  /*d660*/  FADD.FTZ R0, R251, R0 ;  /* 0x00000000fb007221 */ /* 0x000fca0000010000 */
[C---:B---3--:R-:W-:Y:S01]  /*d670*/  HMMA.16816.F32.BF16 R76, R144.reuse, R80, R112 ;  /* 0x00000050904c723c */ /* 0x048fe20000041870 */
        /* <DEDUP_REMOVED lines=15> */
[----:B------:R-:W-:Y:S01]  /*d770*/  FADD.FTZ R2, R246, R2 ;  /* 0x00000002f6027221 */ /* 0x000fe20000010000 */
[----:B------:R4:W-:Y:S03]  /*d780*/  STL [R1+0x8], R244 ;  /* 0x000008f401007387 */ /* 0x0009e60000100800 */
[----:B------:R-:W-:-:S04]  /*d790*/  FADD.FTZ R2, R247, R2 ;  /* 0x00000002f7027221 */ /* 0x000fc80000010000 */
[----:B------:R-:W-:Y:S01]  /*d7a0*/  FADD.FTZ R2, R228, R2 ;  /* 0x00000002e4027221 */ /* 0x000fe20000010000 */
[----:B------:R-:W-:Y:S03]  /*d7b0*/  HMMA.16816.F32.BF16 R40, R144, R42, R68 ;  /* 0x0000002a9028723c */ /* 0x000fe60000041844 */
[----:B------:R-:W-:-:S03]  /*d7c0*/  FADD.FTZ R2, R150, R2 ;  /* 0x0000000296027221 */ /* 0x000fc60000010000 */
[----:B------:R-:W-:Y:S01]  /*d7d0*/  HMMA.16816.F32.BF16 R68, R144, R72, R100 ;  /* 0x000000489044723c */ /* 0x000fe20000041864 */
[----:B------:R-:W-:-:S05]  /*d7e0*/  FADD.FTZ R2, R223, R2 ;  /* 0x00000002df027221 */ /* 0x000fca0000010000 */
[C---:B------:R-:W-:Y:S06]  /*d7f0*/  HMMA.16816.F32.BF16 R72, R144.reuse, R74, R108 ;  /* 0x0000004a9048723c */ /* 0x040fec000004186c */
[----:B------:R-:W-:Y:S01]  /*d800*/  HMMA.16816.F32.BF16 R100, R144, R104, R132 ;  /* 0x000000689064723c */ /* 0x000fe20000041884 */
[----:B------:R-:W-:-:S05]  /*d810*/  FADD.FTZ R252, R149, R2 ;  /* 0x0000000295fc7221 */ /* 0x000fca0000010000 */
[----:B-1----:R-:W-:Y:S01]  /*d820*/  HMMA.16816.F32.BF16 R108, R144, R112, R224 ;  /* 0x00000070906c723c */ /* 0x002fe200000418e0 */
[----:B------:R-:W-:-:S05]  /*d830*/  MOV R3, R248 ;  /* 0x000000f800037202 */ /* 0x000fca0000000f00 */
[----:B--2---:R-:W-:Y:S01]  /*d840*/  HMMA.16816.F32.BF16 R116, R144, R120, R192 ;  /* 0x000000789074723c */ /* 0x004fe200000418c0 */
[----:B------:R-:W-:-:S05]  /*d850*/  MOV R148, R250 ;  /* 0x000000fa00947202 */ /* 0x000fca0000000f00 */
[C---:B---3--:R-:W-:Y:S06]  /*d860*/  HMMA.16816.F32.BF16 R124, R144.reuse, R128, R180 ;  /* 0x00000080907c723c */ /* 0x048fec00000418b4 */
        /* <DEDUP_REMOVED lines=12> */
[----:B----4-:R-:W-:-:S15]  /*d930*/  @!P0 BRA `(.L_x_973) ;  /* 0x0000005000dc8947 */ /* 0x010fde0003800000 */
        /* <DEDUP_REMOVED lines=12> */
[----:B------:R-:W-:Y:S02]  /*da00*/  IMAD.U32 R2, RZ, RZ, UR10 ;  /* 0x0000000aff027e24 */ /* 0x000fe4000f8e00ff */
[----:B------:R-:W-:Y:S01]  /*da10*/  IMAD.U32 R3, RZ, RZ, UR11 ;  /* 0x0000000bff037e24 */ /* 0x000fe2000f8e00ff */
[----:B------:R-:W-:-:S03]  /*da20*/  UIADD3 UR4, UR11, UR4, URZ ;  /* 0x000000040b047290 */ /* 0x000fc6000fffe03f */
[----:B------:R-:W5:Y:S03]  /*da30*/  @!P4 LDC.64 R8, c[0x0][0x220] ;  /* 0x00008800ff08cb82 */ /* 0x000f660000000a00 */
[----:B------:R-:W-:-:S05]  /*da40*/  IMAD.U32 R3, RZ, RZ, UR4 ;  /* 0x00000004ff037e24 */ /* 0x000fca000f8e00ff */
[----:B------:R-:W5:Y:S01]  /*da50*/  @!P3 LDC.64 R16, c[0x0][0x220] ;  /* 0x00008800ff10bb82 */ /* 0x000f620000000a00 */
[----:B------:R-:W-:Y:S07]  /*da60*/  @P6 STS.128 [R222+0x18000], RZ ;  /* 0x018000ffde006388 */ /* 0x000fee0000000c00 */
[----:B------:R-:W5:Y:S08]  /*da70*/  @!P6 LDC.64 R18, c[0x0][0x220] ;  /* 0x00008800ff12eb82 */ /* 0x000f700000000a00 */
[----:B------:R-:W5:Y:S08]  /*da80*/  @!P5 LDC.64 R10, c[0x0][0x220] ;  /* 0x00008800ff0adb82 */ /* 0x000f700000000a00 */
[----:B------:R-:W5:Y:S08]  /*da90*/  @!P4 LDC.64 R20, c[0x0][0x220] ;  /* 0x00008800ff14cb82 */ /* 0x000f700000000a00 */
[----:B------:R-:W5:Y:S01]  /*daa0*/  @!P3 LDC.64 R22, c[0x0][0x220] ;  /* 0x00008800ff16bb82 */ /* 0x000f620000000a00 */
[----:B--2---:R-:W-:-:S04]  /*dab0*/  LEA R0, P0, R2, R238, 0x6 ;  /* 0x000000ee02007211 */ /* 0x004fc800078030ff */
[----:B---3--:R-:W-:Y:S02]  /*dac0*/  LEA.HI.X R3, R2, R247, R3, 0x6, P0 ;  /* 0x000000f702037211 */ /* 0x008fe400000f3403 */
[C---:B-1----:R-:W-:Y:S01]  /*dad0*/  @!P5 LEA R6, P0, R0.reuse, R6, 0x1 ;  /* 0x000000060006d211 */ /* 0x042fe200078008ff */
[----:B------:R-:W1:Y:S01]  /*dae0*/  S2R R247, SR_TID.X ;  /* 0x0000000000f77919 */ /* 0x000e620000002100 */
[C---:B----4-:R-:W-:Y:S02]  /*daf0*/  @!P6 LEA R4, P1, R0.reuse, R4, 0x1 ;  /* 0x000000040004e211 */ /* 0x050fe400078208ff */
[C-C-:B------:R-:W-:Y:S02]  /*db00*/  @!P5 LEA.HI.X R7, R0.reuse, R7, R3.reuse, 0x1, P0 ;  /* 0x000000070007d211 */ /* 0x140fe400000f0c03 */
[C---:B------:R-:W-:Y:S02]  /*db10*/  @!P6 LEA.HI.X R5, R0.reuse, R5, R3, 0x1, P1 ;  /* 0x000000050005e211 */ /* 0x040fe400008f0c03 */
[----:B-----5:R-:W-:-:S02]  /*db20*/  @!P4 LEA R8, P0, R0, R8, 0x1 ;  /* 0x000000080008c211 */ /* 0x020fc400078008ff */
        /* <DEDUP_REMOVED lines=13> */
[----:B------:R3:W-:Y:S01]  /*dc00*/  @!P5 LDGSTS.E.BYPASS.LTC128B.128 [R222+0x1a000], desc[UR30][R6.64+0x80] ;  /* 0x1a00008006dedfae */ /* 0x0007e2000b901d5e */
[----:B------:R-:W-:-:S03]  /*dc10*/  IMAD.U32 R0, RZ, RZ, UR41 ;  /* 0x00000029ff007e24 */ /* 0x000fc6000f8e00ff */
[----:B------:R-:W-:Y:S04]  /*dc20*/  @P4 STS.128 [R222+0x1c000], RZ ;  /* 0x01c000ffde004388 */ /* 0x000fe80000000c00 */
[----:B------:R-:W-:Y:S01]  /*dc30*/  @!PT LDS RZ, [RZ] ;  /* 0x00000000fffff984 */ /* 0x000fe20000000800 */
[----:B------:R-:W-:Y:S01]  /*dc40*/  @!PT LDS RZ, [RZ] ;  /* 0x00000000fffff984 */ /* 0x000fe20000000800 */
[----:B------:R-:W-:Y:S01]  /*dc50*/  @!PT LDS RZ, [RZ] ;  /* 0x00000000fffff984 */ /* 0x000fe20000000800 */
[----:B------:R4:W-:Y:S04]  /*dc60*/  @!P4 LDGSTS.E.BYPASS.LTC128B.128 [R222+0x1c000], desc[UR30][R8.64+0x100] ;  /* 0x1c00010008decfae */ /* 0x0009e8000b901d5e */
[----:B------:R-:W-:Y:S01]  /*dc70*/  @P3 STS.128 [R222+0x1e000], RZ ;  /* 0x01e000ffde003388 */ /* 0x000fe20000000c00 */
[----:B-1----:R-:W-:-:S03]  /*dc80*/  IMAD.SHL.U32 R247, R247, 0x2, RZ ;  /* 0x00000002f7f77824 */ /* 0x002fc600078e00ff */
[----:B------:R-:W-:Y:S01]  /*dc90*/  @!PT LDS RZ, [RZ] ;  /* 0x00000000fffff984 */ /* 0x000fe20000000800 */
[----:B------:R-:W-:Y:S01]  /*dca0*/  @!PT LDS RZ, [RZ] ;  /* 0x00000000fffff984 */ /* 0x000fe20000000800 */
[----:B------:R-:W-:Y:S01]  /*dcb0*/  @!PT LDS RZ, [RZ] ;  /* 0x00000000fffff984 */ /* 0x000fe20000000800 */
[----:B------:R-:W-:Y:S01]  /*dcc0*/  @!P3 LDGSTS.E.BYPASS.LTC128B.128 [R222+0x1e000], desc[UR30][R16.64+0x180] ;  /* 0x1e00018010debfae */ /* 0x000fe2000b901d5e */
[----:B--2---:R-:W-:-:S03]  /*dcd0*/  IADD3.X R4, R3, UR14, RZ, P2, !PT ;  /* 0x0000000e03047c10 */ /* 0x004fc600097fe4ff */
[----:B------:R-:W-:Y:S01]  /*dce0*/  @P6 STS.128 [R222+0x19000], RZ ;  /* 0x019000ffde006388 */ /* 0x000fe20000000c00 */
[C---:B------:R-:W-:Y:S02]  /*dcf0*/  @!P5 LEA R10, P2, R2.reuse, R10, 0x1 ;  /* 0x0000000a020ad211 */ /* 0x040fe400078408ff */
[C-C-:B------:R-:W-:Y:S02]  /*dd00*/  @!P6 LEA.HI.X R19, R2.reuse, R19, R4.reuse, 0x1, P1 ;  /* 0x000000130213e211 */ /* 0x140fe400008f0c04 */
[C-C-:B------:R-:W-:Y:S02]  /*dd10*/  @!P5 LEA.HI.X R11, R2.reuse, R11, R4.reuse, 0x1, P2 ;  /* 0x0000000b020bd211 */ /* 0x140fe400010f0c04 */
[C---:B---3--:R-:W-:Y:S01]  /*dd20*/  @!P3 LEA R6, P0, R2.reuse, R22, 0x1 ;  /* 0x000000160206b211 */ /* 0x048fe200078008ff */
[----:B------:R-:W-:Y:S01]  /*dd30*/  @!PT LDS RZ, [RZ] ;  /* 0x00000000fffff984 */ /* 0x000fe20000000800 */
[----:B------:R-:W-:Y:S01]  /*dd40*/  @!PT LDS RZ, [RZ] ;  /* 0x00000000fffff984 */ /* 0x000fe20000000800 */
[----:B------:R-:W-:Y:S01]  /*dd50*/  @!PT LDS RZ, [RZ] ;  /* 0x00000000fffff984 */ /* 0x000fe20000000800 */
[----:B------:R1:W-:Y:S01]  /*dd60*/  @!P6 LDGSTS.E.BYPASS.LTC128B.128 [R222+0x19000], desc[UR30][R18.64] ;  /* 0x1900000012deefae */ /* 0x0003e2000b901d5e */
[----:B------:R-:W-:Y:S02]  /*dd70*/  LOP3.LUT R247, R247, 0x6, RZ, 0xc0, !PT ;  /* 0x00000006f7f77812 */ /* 0x000fe400078ec0ff */
[--C-:B------:R-:W-:Y:S01]  /*dd80*/  @!P3 LEA.HI.X R7, R2, R23, R4.reuse, 0x1, P0 ;  /* 0x000000170207b211 */ /* 0x100fe200000f0c04 */
[----:B------:R-:W-:Y:S02]  /*dd90*/  @P5 STS.128 [R222+0x1b000], RZ ;  /* 0x01b000ffde005388 */ /* 0x000fe40000000c00 */
[----:B------:R-:W-:Y:S01]  /*dda0*/  IMAD R0, R0, 0x40, R247 ;  /* 0x0000004000007824 */ /* 0x000fe200078e02f7 */
[----:B----4-:R-:W-:Y:S01]  /*ddb0*/  @!P4 LEA R8, P1, R2, R20, 0x1 ;  /* 0x000000140208c211 */ /* 0x010fe200078208ff */
[----:B------:R-:W-:Y:S01]  /*ddc0*/  @!PT LDS RZ, [RZ] ;  /* 0x00000000fffff984 */ /* 0x000fe20000000800 */
[----:B------:R-:W-:Y:S01]  /*ddd0*/  @!PT LDS RZ, [RZ] ;  /* 0x00000000fffff984 */ /* 0x000fe20000000800 */
[----:B------:R-:W-:Y:S01]  /*dde0*/  @!PT LDS RZ, [RZ] ;  /* 0x00000000fffff984 */ /* 0x000fe20000000800 */
[----:B------:R-:W-:Y:S02]  /*ddf0*/  @!P5 LDGSTS.E.BYPASS.LTC128B.128 [R222+0x1b000], desc[UR30][R10.64+0x80] ;  /* 0x1b0000800adedfae */ /* 0x000fe4000b901d5e */
[----:B------:R-:W-:Y:S01]  /*de00*/  VIADD R3, R0, 0x8 ;  /* 0x0000000800037836 */ /* 0x000fe20000000000 */
[----:B------:R-:W-:Y:S01]  /*de10*/  @!P4 LEA.HI.X R9, R2, R21, R4, 0x1, P1 ;  /* 0x000000150209c211 */ /* 0x000fe200008f0c04 */
[----:B------:R-:W-:Y:S01]  /*de20*/  @P4 STS.128 [R222+0x1d000], RZ ;  /* 0x01d000ffde004388 */ /* 0x000fe20000000c00 */
[----:B------:R-:W-:-:S02]  /*de30*/  VIADD R2, R0, 0x1 ;  /* 0x0000000100027836 */ /* 0x000fc40000000000 */
[----:B------:R-:W-:Y:S01]  /*de40*/  I2FP.F32.S32 R12, R3 ;  /* 0x00000003000c7245 */ /* 0x000fe20000201400 */
[----:B------:R-:W-:Y:S01]  /*de50*/  @!PT LDS RZ, [RZ] ;  /* 0x00000000fffff984 */ /* 0x000fe20000000800 */
[----:B------:R-:W-:Y:S01]  /*de60*/  @!PT LDS RZ, [RZ] ;  /* 0x00000000fffff984 */ /* 0x000fe20000000800 */
[----:B------:R-:W-:Y:S01]  /*de70*/  @!PT LDS RZ, [RZ] ;  /* 0x00000000fffff984 */ /* 0x000fe20000000800 */
[----:B------:R2:W-:Y:S01]  /*de80*/  @!P4 LDGSTS.E.BYPASS.LTC128B.128 [R222+0x1d000], desc[UR30][R8.64+0x100] ;  /* 0x1d00010008decfae */ /* 0x0005e2000b901d5e */
[----:B------:R-:W-:Y:S02]  /*de90*/  ISETP.GE.AND P0, PT, R3, R14, PT ;  /* 0x0000000e0300720c */ /* 0x000fe40003f06270 */
[----:B------:R-:W-:Y:S01]  /*dea0*/  I2FP.F32.S32 R15, R2 ;  /* 0x00000002000f7245 */ /* 0x000fe20000201400 */
[----:B------:R-:W-:Y:S01]  /*deb0*/  @P3 STS.128 [R222+0x1f000], RZ ;  /* 0x01f000ffde003388 */ /* 0x000fe20000000c00 */
[C---:B------:R-:W-:Y:S02]  /*dec0*/  ISETP.GE.AND P2, PT, R2.reuse, R14, PT ;  /* 0x0000000e0200720c */ /* 0x040fe40003f46270 */
[----:B------:R-:W-:Y:S01]  /*ded0*/  ISETP.GE.AND P1, PT, R2, R13, PT ;  /* 0x0000000d0200720c */ /* 0x000fe20003f26270 */
[----:B------:R-:W-:Y:S01]  /*dee0*/  @!PT LDS RZ, [RZ] ;  /* 0x00000000fffff984 */ /* 0x000fe20000000800 */
[----:B------:R-:W-:Y:S01]  /*def0*/  @!PT LDS RZ, [RZ] ;  /* 0x00000000fffff984 */ /* 0x000fe20000000800 */
[----:B------:R-:W-:Y:S01]  /*df00*/  @!PT LDS RZ, [RZ] ;  /* 0x00000000fffff984 */ /* 0x000fe20000000800 */
[----:B------:R3:W-:Y:S01]  /*df10*/  @!P3 LDGSTS.E.BYPASS.LTC128B.128 [R222+0x1f000], desc[UR30][R6.64+0x180] ;  /* 0x1f00018006debfae */ /* 0x0007e2000b901d5e */
[----:B------:R-:W-:-:S03]  /*df20*/  VIADD R2, R0, 0x9 ;  /* 0x0000000900027836 */ /* 0x000fc60000000000 */
[----:B------:R-:W-:Y:S04]  /*df30*/  LDSM.16.M88.4 R24, [R151+0x10800] ;  /* 0x010800009718783b */ /* 0x000fe80000000200 */
        /* <DEDUP_REMOVED lines=9> */
[----:B------:R-:W-:Y:S04]  /*dfd0*/  LDSM.16.M88.4 R240, [R200+0x800] ;  /* 0x00080000c8f0783b */ /* 0x000fe80000000200 */
        /* <DEDUP_REMOVED lines=17> */
[----:B------:R-:W5:Y:S01]  /*e0f0*/  LDSM.16.M88.4 R28, [R201+0x11800] ;  /* 0x01180000c91c783b */ /* 0x000f620000000200 */
        /* <DEDUP_REMOVED lines=12> */
[C---:B-----5:R-:W-:Y:S01]  /*e1c0*/  HMMA.16816.F32.BF16 R188, R4.reuse, R28, R172 ;  /* 0x0000001c04bc723c */ /* 0x060fe200000418ac */
        /* <DEDUP_REMOVED lines=25> */
[----:B------:R-:W5:Y:S01]  /*e360*/  LDSM.16.M88.4 R176, [R215] ;  /* 0x00000000d7b0783b */ /* 0x000f620000000200 */
        /* <DEDUP_REMOVED lines=14> */
[C---:B-----5:R-:W-:Y:S06]  /*e450*/  HMMA.16816.F32.BF16 R188, R8.reuse, R176, R228 ;  /* 0x000000b008bc723c */ /* 0x060fec00000418e4 */
        /* <DEDUP_REMOVED lines=15> */
[----:B------:R-:W5:Y:S04]  /*e550*/  LDSM.16.M88.4 R4, [R202+0x8000] ;  /* 0x00800000ca04783b */ /* 0x000f680000000200 */
        /* <DEDUP_REMOVED lines=13> */
[----:B------:R-:W3:Y:S01]  /*e630*/  LDSM.16.M88.4 R20, [R151+0x15800] ;  /* 0x015800009714783b */ /* 0x000ee20000000200 */
[C---:B-----5:R-:W-:Y:S03]  /*e640*/  HMMA.16816.F32.BF16 R16, R4.reuse, R188, R16 ;  /* 0x000000bc0410723c */ /* 0x060fe60000041810 */
[----:B------:R-:W4:Y:S03]  /*e650*/  LDSM.16.M88.4 R8, [R203+0x8000] ;  /* 0x00800000cb08783b */ /* 0x000f260000000200 */
        /* <DEDUP_REMOVED lines=28> */
[----:B------:R-:W2:Y:S03]  /*e820*/  LDSM.16.M88.4 R24, [R200+0x4800] ;  /* 0x00480000c818783b */ /* 0x000ea60000000200 */
[C---:B----4-:R-:W-:Y:S01]  /*e830*/  HMMA.16816.F32.BF16 R184, R4.reuse, R180, R228 ;  /* 0x000000b404b8723c */ /* 0x050fe200000418e4 */
[----:B------:R-:W3:Y:S05]  /*e840*/  LDSM.16.M88.4 R28, [R200+0x4000] ;  /* 0x00400000c81c783b */ /* 0x000eea0000000200 */
        /* <DEDUP_REMOVED lines=45> */
[C---:B------:R-:W-:Y:S01]  /*eb20*/  HMMA.16816.F32.BF16 R16, R8.reuse, R178, R184 ;  /* 0x000000b20810723c */ /* 0x040fe200000418b8 */
[----:B------:R-:W3:Y:S04]  /*eb30*/  LDSM.16.M88.4 R184, [R201+0x17800] ;  /* 0x01780000c9b8783b */ /* 0x000ee80000000200 */
[----:B------:R-:W5:Y:S01]  /*eb40*/  LDSM.16.M88.4 R176, [R200+0x7000] ;  /* 0x00700000c8b0783b */ /* 0x000f620000000200 */
[C---:B-1----:R-:W-:Y:S06]  /*eb50*/  HMMA.16816.F32.BF16 R168, R8.reuse, R32, R228 ;  /* 0x0000002008a8723c */ /* 0x042fec00000418e4 */
[C---:B------:R-:W-:Y:S06]  /*eb60*/  HMMA.16816.F32.BF16 R32, R8.reuse, R34, R224 ;  /* 0x000000220820723c */ /* 0x040fec00000418e0 */
[C---:B--2---:R-:W-:Y:S06]  /*eb70*/  HMMA.16816.F32.BF16 R224, R8.reuse, R30, R188 ;  /* 0x0000001e08e0723c */ /* 0x044fec00000418bc */
[----:B------:R-:W-:Y:S06]  /*eb80*/  HMMA.16816.F32.BF16 R180, R8, R28, R180 ;  /* 0x0000001c08b4723c */ /* 0x000fec00000418b4 */
[C---:B----4-:R-:W-:Y:S06]  /*eb90*/  HMMA.16816.F32.BF16 R188, R4.reuse, R24, R20 ;  /* 0x0000001804bc723c */ /* 0x050fec0000041814 */
[C---:B------:R-:W-:Y:S06]  /*eba0*/  HMMA.16816.F32.BF16 R24, R4.reuse, R26, R16 ;  /* 0x0000001a0418723c */ /* 0x040fec0000041810 */
[----:B------:R-:W-:Y:S06]  /*ebb0*/  HMMA.16816.F32.BF16 R20, R4, R172, R168 ;  /* 0x000000ac0414723c */ /* 0x000fec00000418a8 */
[----:B---3--:R-:W-:Y:S06]  /*ebc0*/  HMMA.16816.F32.BF16 R192, R8, R184, R192 ;  /* 0x000000b808c0723c */ /* 0x008fec00000418c0 */
[C---:B------:R-:W-:Y:S01]  /*ebd0*/  FFMA.FTZ R17, R15.reuse, UR5, R189 ;  /* 0x000000050f117c23 */ /* 0x040fe200080100bd */
[----:B------:R-:W-:Y:S01]  /*ebe0*/  FFMA.FTZ R15, R15, UR5, R191 ;  /* 0x000000050f0f7c23 */ /* 0x000fe200080100bf */
[----:B------:R-:W-:Y:S01]  /*ebf0*/  HMMA.16816.F32.BF16 R28, R4, R174, R32 ;  /* 0x000000ae041c723c */ /* 0x000fe20000041820 */
[----:B------:R-:W1:Y:S01]  /*ec00*/  LDSM.16.M88.4 R32, [R200+0x7800] ;  /* 0x00780000c820783b */ /* 0x000e620000000200 */
[----:B------:R-:W-:-:S04]  /*ec10*/  DEPBAR.LE SB0, 0x0 ;  /* 0x000080000000791a */ /* 0x000fc80000000000 */
[C---:B------:R-:W-:Y:S01]  /*ec20*/  FFMA.FTZ R16, R12.reuse, UR5, R24 ;  /* 0x000000050c107c23 */ /* 0x040fe20008010018 */
[----:B------:R-:W-:Y:S01]  /*ec30*/  FSEL R184, R15, -INF , !P1 ;  /* 0xff8000000fb87808 */ /* 0x000fe20004800000 */
[----:B------:R-:W-:Y:S01]  /*ec40*/  FFMA.FTZ R12, R12, UR5, R26 ;  /* 0x000000050c0c7c23 */ /* 0x000fe2000801001a */
[----:B------:R-:W-:Y:S01]  /*ec50*/  I2FP.F32.S32 R15, R2 ;  /* 0x00000002000f7245 */ /* 0x000fe20000201400 */
[----:B-----5:R-:W-:Y:S01]  /*ec60*/  HMMA.16816.F32.BF16 R168, R4, R176, R180 ;  /* 0x000000b004a8723c */ /* 0x020fe200000418b4 */
[----:B------:R-:W-:Y:S02]  /*ec70*/  FSEL R172, R16, -INF , !P0 ;  /* 0xff80000010ac7808 */ /* 0x000fe40004000000 */
[----:B------:R-:W-:Y:S01]  /*ec80*/  FSEL R150, R17, -INF , !P2 ;  /* 0xff80000011967808 */ /* 0x000fe20005000000 */
[----:B------:R-:W-:Y:S01]  /*ec90*/  FFMA.FTZ R16, R15, UR5, R25 ;  /* 0x000000050f107c23 */ /* 0x000fe20008010019 */
[----:B------:R-:W-:Y:S01]  /*eca0*/  BAR.SYNC.DEFER_BLOCKING 0x0 ;  /* 0x0000000000007b1d */ /* 0x000fe20000010000 */
[----:B------:R-:W-:-:S02]  /*ecb0*/  ISETP.GE.AND P1, PT, R2, R14, PT ;  /* 0x0000000e0200720c */ /* 0x000fc40003f26270 */
[-C--:B------:R-:W-:Y:S01]  /*ecc0*/  ISETP.GE.AND P0, PT, R2, R13.reuse, PT ;  /* 0x0000000d0200720c */ /* 0x080fe20003f06270 */
[C---:B------:R-:W-:Y:S01]  /*ecd0*/  VIADD R2, R0.reuse, 0x10 ;  /* 0x0000001000027836 */ /* 0x040fe20000000000 */
[-C--:B------:R-:W-:Y:S01]  /*ece0*/  ISETP.GE.AND P2, PT, R3, R13.reuse, PT ;  /* 0x0000000d0300720c */ /* 0x080fe20003f46270 */
[----:B------:R-:W-:Y:S01]  /*ecf0*/  VIADD R3, R0, 0x11 ;  /* 0x0000001100037836 */ /* 0x000fe20000000000 */
[----:B------:R-:W-:Y:S01]  /*ed00*/  FSEL R149, R16, -INF , !P1 ;  /* 0xff80000010957808 */ /* 0x000fe20004800000 */
[----:B------:R-:W-:Y:S01]  /*ed10*/  FFMA.FTZ R16, R15, UR5, R27 ;  /* 0x000000050f107c23 */ /* 0x000fe2000801001b */
[----:B------:R-:W-:Y:S01]  /*ed20*/  FSEL R174, R12, -INF , !P2 ;  /* 0xff8000000cae7808 */ /* 0x000fe20005000000 */
[----:B------:R-:W-:Y:S01]  /*ed30*/  HMMA.16816.F32.BF16 R24, R4, R178, R224 ;  /* 0x000000b20418723c */ /* 0x000fe200000418e0 */
[C---:B------:R-:W-:Y:S02]  /*ed40*/  ISETP.GE.AND P2, PT, R2.reuse, R14, PT ;  /* 0x0000000e0200720c */ /* 0x040fe40003f46270 */
[----:B------:R-:W-:-:S02]  /*ed50*/  ISETP.GE.AND P1, PT, R2, R13, PT ;  /* 0x0000000d0200720c */ /* 0x000fc40003f26270 */
[----:B------:R-:W-:Y:S02]  /*ed60*/  I2FP.F32.S32 R2, R2 ;  /* 0x0000000200027245 */ /* 0x000fe40000201400 */
[----:B------:R-:W-:Y:S02]  /*ed70*/  I2FP.F32.S32 R12, R3 ;  /* 0x00000003000c7245 */ /* 0x000fe40000201400 */
[----:B------:R-:W-:Y:S01]  /*ed80*/  FSEL R173, R16, -INF , !P0 ;  /* 0xff80000010ad7808 */ /* 0x000fe20004000000 */
[C---:B------:R-:W-:Y:S01]  /*ed90*/  FFMA.FTZ R17, R2.reuse, UR5, R20 ;  /* 0x0000000502117c23 */ /* 0x040fe20008010014 */
[----:B------:R-:W-:Y:S01]  /*eda0*/  FFMA.FTZ R15, R2, UR5, R22 ;  /* 0x00000005020f7c23 */ /* 0x000fe20008010016 */
[----:B------:R-:W-:Y:S02]  /*edb0*/  VIADD R2, R0, 0x18 ;  /* 0x0000001800027836 */ /* 0x000fe40000000000 */
[C---:B------:R-:W-:Y:S01]  /*edc0*/  FFMA.FTZ R16, R12.reuse, UR5, R21 ;  /* 0x000000050c107c23 */ /* 0x040fe20008010015 */
[----:B------:R-:W-:Y:S01]  /*edd0*/  ISETP.GE.AND P0, PT, R3, R14, PT ;  /* 0x0000000e0300720c */ /* 0x000fe20003f06270 */
[----:B------:R-:W-:Y:S01]  /*ede0*/  FFMA.FTZ R12, R12, UR5, R23 ;  /* 0x000000050c0c7c23 */ /* 0x000fe20008010017 */
[----:B------:R-:W-:Y:S01]  /*edf0*/  FSEL R229, R15, -INF , !P1 ;  /* 0xff8000000fe57808 */ /* 0x000fe20004800000 */
[----:B-1----:R-:W-:Y:S01]  /*ee00*/  HMMA.16816.F32.BF16 R20, R4, R32, R192 ;  /* 0x000000200414723c */ /* 0x002fe200000418c0 */
[----:B------:R-:W-:-:S02]  /*ee10*/  I2FP.F32.S32 R15, R2 ;  /* 0x00000002000f7245 */ /* 0x000fc40000201400 */
[----:B------:R-:W-:Y:S02]  /*ee20*/  FSEL R223, R17, -INF , !P2 ;  /* 0xff80000011df7808 */ /* 0x000fe40005000000 */
[----:B------:R-:W-:Y:S02]  /*ee30*/  FSEL R228, R16, -INF , !P0 ;  /* 0xff80000010e47808 */ /* 0x000fe40004000000 */
[C---:B------:R-:W-:Y:S01]  /*ee40*/  ISETP.GE.AND P1, PT, R2.reuse, R14, PT ;  /* 0x0000000e0200720c */ /* 0x040fe20003f26270 */
[----:B------:R-:W-:Y:S01]  /*ee50*/  HMMA.16816.F32.BF16 R16, R8, R186, R236 ;  /* 0x000000ba0810723c */ /* 0x000fe200000418ec */
[-C--:B------:R-:W-:Y:S01]  /*ee60*/  ISETP.GE.AND P0, PT, R2, R13.reuse, PT ;  /* 0x0000000d0200720c */ /* 0x080fe20003f06270 */
[C---:B------:R-:W-:Y:S01]  /*ee70*/  VIADD R2, R0.reuse, 0x19 ;  /* 0x0000001900027836 */ /* 0x040fe20000000000 */
[----:B------:R-:W-:Y:S01]  /*ee80*/  ISETP.GE.AND P2, PT, R3, R13, PT ;  /* 0x0000000d0300720c */ /* 0x000fe20003f46270 */
[----:B------:R-:W-:-:S03]  /*ee90*/  VIADD R3, R0, 0x20 ;  /* 0x0000002000037836 */ /* 0x000fc60000000000 */
[C---:B------:R-:W-:Y:S01]  /*eea0*/  FFMA.FTZ R8, R15.reuse, UR5, R28 ;  /* 0x000000050f087c23 */ /* 0x040fe2000801001c */
[----:B------:R-:W-:Y:S01]  /*eeb0*/  I2FP.F32.S32 R9, R2 ;  /* 0x0000000200097245 */ /* 0x000fe20000201400 */
[----:B------:R-:W-:Y:S01]  /*eec0*/  FFMA.FTZ R10, R15, UR5, R30 ;  /* 0x000000050f0a7c23 */ /* 0x000fe2000801001e */
[----:B------:R-:W-:Y:S02]  /*eed0*/  FSEL R183, R12, -INF , !P2 ;  /* 0xff8000000cb77808 */ /* 0x000fe40005000000 */
[----:B------:R-:W-:Y:S01]  /*eee0*/  FSEL R181, R8, -INF , !P1 ;  /* 0xff80000008b57808 */ /* 0x000fe20004800000 */
[C---:B------:R-:W-:Y:S01]  /*eef0*/  FFMA.FTZ R11, R9.reuse, UR5, R29 ;  /* 0x00000005090b7c23 */ /* 0x040fe2000801001d */
[----:B------:R-:W-:Y:S01]  /*ef00*/  I2FP.F32.S32 R8, R3 ;  /* 0x0000000300087245 */ /* 0x000fe20000201400 */
[----:B------:R-:W-:Y:S01]  /*ef10*/  FFMA.FTZ R9, R9, UR5, R31 ;  /* 0x0000000509097c23 */ /* 0x000fe2000801001f */
[----:B------:R-:W-:Y:S02]  /*ef20*/  FSEL R182, R10, -INF , !P0 ;  /* 0xff8000000ab67808 */ /* 0x000fe40004000000 */
        /* <DEDUP_REMOVED lines=24> */
[----:B------:R-:W-:Y:S01]  /*f0b0*/  VIADD R2, R0, 0x30 ;  /* 0x0000003000027836 */ /* 0x000fe20000000000 */
[----:B------:R-:W-:Y:S01]  /*f0c0*/  I2FP.F32.S32 R5, R3 ;  /* 0x0000000300057245 */ /* 0x000fe20000201400 */
[----:B------:R-:W-:Y:S01]  /*f0d0*/  FFMA.FTZ R7, R8, UR5, R24 ;  /* 0x0000000508077c23 */ /* 0x000fe20008010018 */
[----:B------:R-:W-:-:S02]  /*f0e0*/  FSEL R8, R6, -INF , !P0 ;  /* 0xff80000006087808 */ /* 0x000fc40004000000 */
[----:B------:R-:W-:Y:S01]  /*f0f0*/  FSEL R179, R4, -INF , !P1 ;  /* 0xff80000004b37808 */ /* 0x000fe20004800000 */
[----:B------:R-:W-:Y:S01]  /*f100*/  FFMA.FTZ R6, R5, UR5, R25 ;  /* 0x0000000505067c23 */ /* 0x000fe20008010019 */
[----:B------:R-:W-:Y:S01]  /*f110*/  ISETP.GE.AND P0, PT, R3, R14, PT ;  /* 0x0000000e0300720c */ /* 0x000fe20003f06270 */
[----:B------:R-:W-:Y:S01]  /*f120*/  FFMA.FTZ R5, R5, UR5, R27 ;  /* 0x0000000505057c23 */ /* 0x000fe2000801001b */
[----:B------:R-:W-:Y:S01]  /*f130*/  I2FP.F32.S32 R4, R2 ;  /* 0x0000000200047245 */ /* 0x000fe20000201400 */
[----:B------:R-:W-:Y:S01]  /*f140*/  STL [R1+0xc], R8 ;  /* 0x00000c0801007387 */ /* 0x000fe20000100800 */
[----:B------:R-:W-:Y:S02]  /*f150*/  FSEL R234, R7, -INF , !P2 ;  /* 0xff80000007ea7808 */ /* 0x000fe40005000000 */
[-C--:B------:R-:W-:Y:S01]  /*f160*/  ISETP.GE.AND P2, PT, R3, R13.reuse, PT ;  /* 0x0000000d0300720c */ /* 0x080fe20003f46270 */
[----:B------:R-:W-:Y:S01]  /*f170*/  VIADD R3, R0, 0x31 ;  /* 0x0000003100037836 */ /* 0x000fe20000000000 */
[----:B------:R-:W-:Y:S01]  /*f180*/  FSEL R235, R6, -INF , !P0 ;  /* 0xff80000006eb7808 */ /* 0x000fe20004000000 */
[----:B------:R-:W-:Y:S01]  /*f190*/  FFMA.FTZ R6, R4, UR5, R20 ;  /* 0x0000000504067c23 */ /* 0x000fe20008010014 */
[----:B------:R-:W-:Y:S01]  /*f1a0*/  ISETP.GE.AND P1, PT, R2, R14, PT ;  /* 0x0000000e0200720c */ /* 0x000fe20003f26270 */
[----:B------:R-:W-:Y:S01]  /*f1b0*/  FFMA.FTZ R7, R4, UR5, R22 ;  /* 0x0000000504077c23 */ /* 0x000fe20008010016 */
[----:B------:R-:W-:Y:S01]  /*f1c0*/  ISETP.GE.AND P0, PT, R2, R13, PT ;  /* 0x0000000d0200720c */ /* 0x000fe20003f06270 */
[----:B------:R-:W-:Y:S01]  /*f1d0*/  VIADD R2, R0, 0x38 ;  /* 0x0000003800027836 */ /* 0x000fe20000000000 */
[----:B------:R-:W-:-:S02]  /*f1e0*/  I2FP.F32.S32 R4, R3 ;  /* 0x0000000300047245 */ /* 0x000fc40000201400 */
[----:B------:R-:W-:Y:S02]  /*f1f0*/  FSEL R227, R5, -INF , !P2 ;  /* 0xff80000005e37808 */ /* 0x000fe40005000000 */
[----:B------:R-:W-:Y:S01]  /*f200*/  FSEL R32, R6, -INF , !P1 ;  /* 0xff80000006207808 */ /* 0x000fe20004800000 */
[C---:B------:R-:W-:Y:S01]  /*f210*/  FFMA.FTZ R6, R4.reuse, UR5, R21 ;  /* 0x0000000504067c23 */ /* 0x040fe20008010015 */
[C---:B------:R-:W-:Y:S01]  /*f220*/  ISETP.GE.AND P2, PT, R3.reuse, R14, PT ;  /* 0x0000000e0300720c */ /* 0x040fe20003f46270 */
[----:B------:R-:W-:Y:S01]  /*f230*/  FFMA.FTZ R4, R4, UR5, R23 ;  /* 0x0000000504047c23 */ /* 0x000fe20008010017 */
[----:B------:R-:W-:Y:S02]  /*f240*/  ISETP.GE.AND P1, PT, R3, R13, PT ;  /* 0x0000000d0300720c */ /* 0x000fe40003f26270 */
[----:B------:R-:W-:Y:S02]  /*f250*/  I2FP.F32.S32 R3, R2 ;  /* 0x0000000200037245 */ /* 0x000fe40000201400 */
[----:B------:R-:W-:-:S02]  /*f260*/  FSEL R175, R7, -INF , !P0 ;  /* 0xff80000007af7808 */ /* 0x000fc40004000000 */
[-C--:B------:R-:W-:Y:S01]  /*f270*/  ISETP.GE.AND P0, PT, R2, R14.reuse, PT ;  /* 0x0000000e0200720c */ /* 0x080fe20003f06270 */
[C---:B------:R-:W-:Y:S01]  /*f280*/  FFMA.FTZ R5, R3.reuse, UR5, R16 ;  /* 0x0000000503057c23 */ /* 0x040fe20008010010 */
[----:B------:R-:W-:Y:S01]  /*f290*/  FSEL R187, R6, -INF , !P2 ;  /* 0xff80000006bb7808 */ /* 0x000fe20005000000 */
[----:B------:R-:W-:Y:S01]  /*f2a0*/  FFMA.FTZ R6, R3, UR5, R18 ;  /* 0x0000000503067c23 */ /* 0x000fe20008010012 */
[-C--:B------:R-:W-:Y:S02]  /*f2b0*/  ISETP.GE.AND P2, PT, R2, R13.reuse, PT ;  /* 0x0000000d0200720c */ /* 0x080fe40003f46270 */
[----:B------:R-:W-:Y:S02]  /*f2c0*/  FSEL R2, R5, -INF , !P0 ;  /* 0xff80000005027808 */ /* 0x000fe40004000000 */
[----:B------:R-:W-:Y:S02]  /*f2d0*/  ISETP.GE.AND P0, PT, R0, R13, PT ;  /* 0x0000000d0000720c */ /* 0x000fe40003f06270 */
[----:B------:R-:W-:Y:S01]  /*f2e0*/  FSEL R225, R4, -INF , !P1 ;  /* 0xff80000004e17808 */ /* 0x000fe20004800000 */
[----:B------:R1:W-:Y:S01]  /*f2f0*/  STL [R1+0x10], R2 ;  /* 0x0000100201007387 */ /* 0x0003e20000100800 */
[----:B------:R-:W-:-:S02]  /*f300*/  ISETP.GE.AND P1, PT, R0, R14, PT ;  /* 0x0000000e0000720c */ /* 0x000fc40003f26270 */
[----:B------:R-:W-:Y:S02]  /*f310*/  FSEL R191, R6, -INF , !P2 ;  /* 0xff80000006bf7808 */ /* 0x000fe40005000000 */
[----:B-1----:R-:W-:Y:S01]  /*f320*/  I2FP.F32.S32 R2, R0 ;  /* 0x0000000000027245 */ /* 0x002fe20000201400 */
[----:B------:R-:W-:-:S04]  /*f330*/  VIADD R0, R0, 0x39 ;  /* 0x0000003900007836 */ /* 0x000fc80000000000 */
[C---:B------:R-:W-:Y:S01]  /*f340*/  FFMA.FTZ R15, R2.reuse, UR5, R190 ;  /* 0x00000005020f7c23 */ /* 0x040fe200080100be */
[----:B------:R-:W-:Y:S01]  /*f350*/  FFMA.FTZ R3, R2, UR5, R188 ;  /* 0x0000000502037c23 */ /* 0x000fe200080100bc */
[----:B------:R-:W-:Y:S02]  /*f360*/  I2FP.F32.S32 R2, R0 ;  /* 0x0000000000027245 */ /* 0x000fe40000201400 */
[----:B------:R-:W-:Y:S02]  /*f370*/  ISETP.GE.AND P2, PT, R0, R14, PT ;  /* 0x0000000e0000720c */ /* 0x000fe40003f46270 */
[----:B------:R-:W-:Y:S02]  /*f380*/  FSEL R15, R15, -INF , !P0 ;  /* 0xff8000000f0f7808 */ /* 0x000fe40004000000 */
[----:B------:R-:W-:Y:S02]  /*f390*/  PLOP3.LUT P0, PT, PT, PT, UP0, 0x80, 0x0 ;  /* 0x000000000000781c */ /* 0x000fe40003f0f008 */
[----:B------:R-:W-:-:S02]  /*f3a0*/  FSEL R14, R3, -INF , !P1 ;  /* 0xff800000030e7808 */ /* 0x000fc40004800000 */
        /* <DEDUP_REMOVED lines=87> */
.L_x_979:
[----:B------:R-:W-:Y:S05]  /*f920*/  BSYNC B0 ;  /* 0x0000000000007941 */ /* 0x000fea0003800000 */
.L_x_978:
[----:B------:R-:W0:Y:S02]  /*f930*/  LDGDEPBAR ;  /* 0x00000000000079af */ /* 0x000e240000000000 */
.L_x_977:
[----:B--2---:R-:W2:Y:S01]  /*f940*/  LDL R7, [R1+0x38] ;  /* 0x0000380001077983 */ /* 0x004ea20000100800 */
[----:B------:R-:W-:-:S03]  /*f950*/  MOV R35, R148 ;  /* 0x0000009400237202 */ /* 0x000fc60000000f00 */
[----:B------:R-:W3:Y:S04]  /*f960*/  LDL R3, [R1+0x3c] ;  /* 0x00003c0001037983 */ /* 0x000ee80000100800 */
[----:B-1----:R-:W4:Y:S01]  /*f970*/  LDL R5, [R1+0x50] ;  /* 0x0000500001057983 */ /* 0x002f220000100800 */
[----:B------:R-:W-:Y:S01]  /*f980*/  FMNMX.FTZ R0, R250, R14, !PT ;  /* 0x0000000efa007209 */ /* 0x000fe20007810000 */
[----:B------:R-:W-:Y:S01]  /*f990*/  USHF.L.U32 UR33, UR41, 0x1, URZ ;  /* 0x0000000129217899 */ /* 0x000fe2000800063f */
[----:B------:R-:W1:Y:S01]  /*f9a0*/  LDC.U8 R169, c[0x0][0x388] ;  /* 0x0000e200ffa97b82 */ /* 0x000e620000000000 */
[----:B------:R1:W-:Y:S01]  /*f9b0*/  STL [R1+0x60], R200 ;  /* 0x000060c801007387 */ /* 0x0003e20000100800 */
[----:B------:R-:W-:Y:S02]  /*f9c0*/  UIADD3 UR4, UR37, -0x4498517b, URZ ;  /* 0xbb67ae8525047890 */ /* 0x000fe4000fffe03f */
[----:B------:R-:W-:Y:S01]  /*f9d0*/  UIADD3 UR11, UR36, -0x61c88647, URZ ;  /* 0x9e3779b9240b7890 */ /* 0x000fe2000fffe03f */
[----:B------:R-:W-:Y:S01]  /*f9e0*/  LDSM.16.MT88.4 R20, [R196+0x18000] ;  /* 0x01800000c414783b */ /* 0x000fe20000004200 */
[----:B------:R-:W-:-:S02]  /*f9f0*/  UIADD3 UR9, UR36, 0x3c6ef372, URZ ;  /* 0x3c6ef37224097890 */ /* 0x000fc4000fffe03f */
[----:B------:R-:W-:Y:S01]  /*fa00*/  UIADD3 UR8, UR37, 0x76cf5d0a, URZ ;  /* 0x76cf5d0a25087890 */ /* 0x000fe2000fffe03f */
[----:B------:R-:W1:Y:S01]  /*fa10*/  LDC.U8 R168, c[0x0][0x388] ;  /* 0x0000e200ffa87b82 */ /* 0x000e620000000000 */
[----:B------:R-:W-:Y:S01]  /*fa20*/  UIADD3 UR6, UR37, 0x32370b8f, URZ ;  /* 0x32370b8f25067890 */ /* 0x000fe2000fffe03f */
[----:B------:R-:W-:Y:S04]  /*fa30*/  LDSM.16.MT88.4 R16, [R197+0x18000] ;  /* 0x01800000c510783b */ /* 0x000fe80000004200 */
[----:B-1----:R-:W4:Y:S04]  /*fa40*/  LDL.LU R200, [R1+0x10] ;  /* 0x0000100001c87983 */ /* 0x002f280000300800 */
[----:B------:R1:W-:Y:S04]  /*fa50*/  STL [R1+0x5c], R151 ;  /* 0x00005c9701007387 */ /* 0x0003e80000100800 */
[----:B-1----:R-:W4:Y:S01]  /*fa60*/  LDL.LU R151, [R1+0xc] ;  /* 0x00000c0001977983 */ /* 0x002f220000300800 */
[----:B------:R-:W-:-:S04]  /*fa70*/  FMNMX.FTZ R0, R150, R0, !PT ;  /* 0x0000000096007209 */ /* 0x000fc80007810000 */
[----:B------:R-:W-:-:S04]  /*fa80*/  FMNMX.FTZ R0, R172, R0, !PT ;  /* 0x00000000ac007209 */ /* 0x000fc80007810000 */
[----:B------:R-:W-:-:S04]  /*fa90*/  FMNMX.FTZ R0, R149, R0, !PT ;  /* 0x0000000095007209 */ /* 0x000fc80007810000 */
[----:B------:R-:W-:-:S04]  /*faa0*/  FMNMX.FTZ R0, R223, R0, !PT ;  /* 0x00000000df007209 */ /* 0x000fc80007810000 */
[----:B------:R-:W-:-:S04]  /*fab0*/  FMNMX.FTZ R0, R228, R0, !PT ;  /* 0x00000000e4007209 */ /* 0x000fc80007810000 */
[----:B------:R-:W-:Y:S02]  /*fac0*/  FMNMX.FTZ R2, R181, R0, !PT ;  /* 0x00000000b5027209 */ /* 0x000fe40007810000 */
        /* <DEDUP_REMOVED lines=14> */
[----:B------:R-:W-:-:S04]  /*fbb0*/  FMNMX.FTZ R2, R32, R2, !PT ;  /* 0x0000000220027209 */ /* 0x000fc80007810000 */
[----:B------:R-:W-:Y:S01]  /*fbc0*/  FMNMX.FTZ R2, R187, R2, !PT ;  /* 0x00000002bb027209 */ /* 0x000fe20007810000 */
[----:B------:R-:W-:Y:S02]  /*fbd0*/  UIADD3 UR10, UR36, 0x78dde6e4, URZ ;  /* 0x78dde6e4240a7890 */ /* 0x000fe4000fffe03f */
[----:B------:R-:W-:Y:S01]  /*fbe0*/  UIADD3 UR7, UR36, -0x255992d5, URZ ;  /* 0xdaa66d2b24077890 */ /* 0x000fe2000fffe03f */
[----:B------:R-:W-:Y:S01]  /*fbf0*/  PRMT R168, R168, 0x7054, R169 ;  /* 0x00007054a8a87816 */ /* 0x000fe200000000a9 */
[----:B--2---:R-:W-:-:S05]  /*fc00*/  IMAD.WIDE.U32 R26, R7, -0x326172a9, RZ ;  /* 0xcd9e8d57071a7825 */ /* 0x004fca00078e00ff */
[----:B---3--:R-:W-:Y:S02]  /*fc10*/  LOP3.LUT R3, R27, R3, RZ, 0x3c, !PT ;  /* 0x000000031b037212 */ /* 0x008fe400078e3cff */
[----:B----4-:R-:W-:-:S04]  /*fc20*/  FMNMX.FTZ R2, R200, R2, !PT ;  /* 0x00000002c8027209 */ /* 0x010fc80007810000 */
[----:B------:R-:W-:-:S05]  /*fc30*/  FMNMX.FTZ R0, R189, R2, !PT ;  /* 0x00000002bd007209 */ /* 0x000fca0007810000 */
[----:B------:R-:W1:Y:S01]  /*fc40*/  SHFL.BFLY PT, R2, R0, 0x2, 0x1f ;  /* 0x0c401f0000027f89 */ /* 0x000e6200000e0000 */
[----:B------:R-:W-:-:S04]  /*fc50*/  FMNMX.FTZ R4, R151, R4, !PT ;  /* 0x0000000497047209 */ /* 0x000fc80007810000 */
[----:B------:R-:W-:-:S04]  /*fc60*/  FMNMX.FTZ R4, R179, R4, !PT ;  /* 0x00000004b3047209 */ /* 0x000fc80007810000 */
[----:B------:R-:W-:-:S04]  /*fc70*/  FMNMX.FTZ R4, R227, R4, !PT ;  /* 0x00000004e3047209 */ /* 0x000fc80007810000 */
[----:B------:R-:W-:-:S04]  /*fc80*/  FMNMX.FTZ R4, R175, R4, !PT ;  /* 0x00000004af047209 */ /* 0x000fc80007810000 */
[----:B------:R-:W-:-:S04]  /*fc90*/  FMNMX.FTZ R4, R225, R4, !PT ;  /* 0x00000004e1047209 */ /* 0x000fc80007810000 */
[----:B------:R-:W-:-:S04]  /*fca0*/  FMNMX.FTZ R4, R191, R4, !PT ;  /* 0x00000004bf047209 */ /* 0x000fc80007810000 */
[----:B------:R-:W-:-:S05]  /*fcb0*/  FMNMX.FTZ R4, R192, R4, !PT ;  /* 0x00000004c0047209 */ /* 0x000fca0007810000 */
[----:B------:R-:W2:Y:S01]  /*fcc0*/  SHFL.BFLY PT, R6, R4, 0x2, 0x1f ;  /* 0x0c401f0004067f89 */ /* 0x000ea200000e0000 */
[----:B-1----:R-:W-:Y:S01]  /*fcd0*/  FMNMX.FTZ R0, R0, R2, !PT ;  /* 0x0000000200007209 */ /* 0x002fe20007810000 */
[----:B------:R-:W-:-:S04]  /*fce0*/  IMAD.WIDE.U32 R230, R5, -0x2daee0ad, RZ ;  /* 0xd2511f5305e67825 */ /* 0x000fc800078e00ff */
[----:B------:R-:W-:Y:S02]  /*fcf0*/  IMAD.U32 R2, RZ, RZ, UR37 ;  /* 0x00000025ff027e24 */ /* 0x000fe4000f8e00ff */
[----:B------:R-:W-:Y:S01]  /*fd00*/  IMAD.WIDE.U32 R30, R3, -0x2daee0ad, RZ ;  /* 0xd2511f53031e7825 */ /* 0x000fe200078e00ff */
[----:B------:R-:W1:Y:S02]  /*fd10*/  SHFL.BFLY PT, R148, R0, 0x1, 0x1f ;  /* 0x0c201f0000947f89 */ /* 0x000e6400000e0000 */
[----:B------:R-:W-:Y:S02]  /*fd20*/  LOP3.LUT R2, R231, UR33, R2, 0x96, !PT ;  /* 0x00000021e7027c12 */ /* 0x000fe4000f8e9602 */
[----:B------:R-:W-:-:S03]  /*fd30*/  LOP3.LUT R5, R31, UR4, R230, 0x96, !PT ;  /* 0x000000041f057c12 */ /* 0x000fc6000f8e96e6 */
[----:B------:R-:W-:-:S04]  /*fd40*/  IMAD.WIDE.U32 R2, R2, -0x326172a9, RZ ;  /* 0xcd9e8d5702027825 */ /* 0x000fc800078e00ff */
[----:B------:R-:W-:Y:S01]  /*fd50*/  IMAD.WIDE.U32 R28, R5, -0x326172a9, RZ ;  /* 0xcd9e8d57051c7825 */ /* 0x000fe200078e00ff */
[----:B--2---:R-:W-:Y:S02]  /*fd60*/  FMNMX.FTZ R4, R4, R6, !PT ;  /* 0x0000000604047209 */ /* 0x004fe40007810000 */
[----:B------:R-:W-:Y:S02]  /*fd70*/  LOP3.LUT R3, R3, UR11, R26, 0x96, !PT ;  /* 0x0000000b03037c12 */ /* 0x000fe4000f8e961a */
[----:B------:R-:W-:Y:S01]  /*fd80*/  LOP3.LUT R6, R29, UR9, R2, 0x96, !PT ;  /* 0x000000091d067c12 */ /* 0x000fe2000f8e9602 */
[----:B------:R-:W2:Y:S02]  /*fd90*/  SHFL.BFLY PT, R10, R4, 0x1, 0x1f ;  /* 0x0c201f00040a7f89 */ /* 0x000ea400000e0000 */
[----:B------:R-:W-:-:S04]  /*fda0*/  IMAD.WIDE.U32 R2, R3, -0x2daee0ad, RZ ;  /* 0xd2511f5303027825 */ /* 0x000fc800078e00ff */
[----:B------:R-:W-:Y:S01]  /*fdb0*/  IMAD.WIDE.U32 R6, R6, -0x2daee0ad, RZ ;  /* 0xd2511f5306067825 */ /* 0x000fe200078e00ff */
[----:B------:R-:W-:Y:S02]  /*fdc0*/  LOP3.LUT R3, R3, UR8, R30, 0x96, !PT ;  /* 0x0000000803037c12 */ /* 0x000fe4000f8e961e */
[----:B-1----:R-:W-:Y:S02]  /*fdd0*/  FMNMX.FTZ R148, R0, R148, !PT ;  /* 0x0000009400947209 */ /* 0x002fe40007810000 */
[----:B------:R-:W-:Y:S01]  /*fde0*/  LOP3.LUT R8, R7, UR6, R2, 0x96, !PT ;  /* 0x0000000607087c12 */ /* 0x000fe2000f8e9602 */
[----:B------:R-:W-:Y:S01]  /*fdf0*/  IMAD.WIDE.U32 R2, R3, -0x326172a9, RZ ;  /* 0xcd9e8d5703027825 */ /* 0x000fe200078e00ff */
[----:B------:R-:W-:-:S03]  /*fe00*/  FSETP.NEU.FTZ.AND P2, PT, R148, -INF , PT ;  /* 0xff8000009400780b */ /* 0x000fc60003f5d000 */
[----:B------:R-:W-:Y:S01]  /*fe10*/  FMUL.FTZ R13, R148, UR34 ;  /* 0x00000022940d7c20 */ /* 0x000fe20008410000 */
[----:B------:R-:W-:Y:S01]  /*fe20*/  IMAD.WIDE.U32 R8, R8, -0x326172a9, RZ ;  /* 0xcd9e8d5708087825 */ /* 0x000fe200078e00ff */
[----:B------:R-:W-:-:S03]  /*fe30*/  LOP3.LUT R5, R3, UR7, R28, 0x96, !PT ;  /* 0x0000000703057c12 */ /* 0x000fc6000f8e961c */
[----:B------:R-:W-:Y:S02]  /*fe40*/  FSEL R13, R13, RZ, P2 ;  /* 0x000000ff0d0d7208 */ /* 0x000fe40001000000 */
[----:B------:R-:W-:Y:S02]  /*fe50*/  LOP3.LUT R2, R9, UR10, R2, 0x96, !PT ;  /* 0x0000000a09027c12 */ /* 0x000fe4000f8e9602 */
[----:B--2---:R-:W-:Y:S01]  /*fe60*/  FMNMX.FTZ R3, R4, R10, !PT ;  /* 0x0000000a04037209 */ /* 0x004fe20007810000 */
[----:B------:R-:W-:-:S04]  /*fe70*/  IMAD.WIDE.U32 R4, R5, -0x2daee0ad, RZ ;  /* 0xd2511f5305047825 */ /* 0x000fc800078e00ff */
[----:B------:R-:W-:Y:S01]  /*fe80*/  FFMA.FTZ R0, R150, UR34, -R13 ;  /* 0x0000002296007c23 */ /* 0x000fe2000801080d */
[----:B------:R-:W-:-:S03]  /*fe90*/  IMAD.WIDE.U32 R24, R2, -0x2daee0ad, RZ ;  /* 0xd2511f5302187825 */ /* 0x000fc600078e00ff */
[----:B------:R1:W-:Y:S01]  /*fea0*/  MUFU.EX2 R34, R0 ;  /* 0x0000000000227308 */ /* 0x0003e20000000800 */
[----:B------:R-:W-:Y:S02]  /*feb0*/  LOP3.LUT R6, R5, UR20, R6, 0x96, !PT ;  /* 0x0000001405067c12 */ /* 0x000fe4000f8e9606 */
[----:B------:R-:W-:Y:S01]  /*fec0*/  LOP3.LUT R4, R25, UR15, R4, 0x96, !PT ;  /* 0x0000000f19047c12 */ /* 0x000fe2000f8e9604 */
[----:B------:R-:W-:Y:S01]  /*fed0*/  FFMA.FTZ R14, R14, UR34, -R13 ;  /* 0x000000220e0e7c23 */ /* 0x000fe2000801080d */
[----:B------:R-:W-:Y:S01]  /*fee0*/  UIADD3 UR4, UR36, -0x4ab325aa, URZ ;  /* 0xb54cda5624047890 */ /* 0x000fe2000fffe03f */
[----:B------:R-:W-:Y:S02]  /*fef0*/  IMAD.WIDE.U32 R6, R6, -0x326172a9, RZ ;  /* 0xcd9e8d5706067825 */ /* 0x000fe400078e00ff */
[----:B------:R2:W3:Y:S02]  /*ff00*/  MUFU.EX2 R177, R14 ;  /* 0x0000000e00b17308 */ /* 0x0004e40000000800 */
[----:B------:R-:W-:-:S04]  /*ff10*/  IMAD.WIDE.U32 R4, R4, -0x326172a9, RZ ;  /* 0xcd9e8d5704047825 */ /* 0x000fc800078e00ff */
[----:B-1----:R-:W-:-:S04]  /*ff20*/  FFMA.FTZ R0, R172, UR34, -R13 ;  /* 0x00000022ac007c23 */ /* 0x002fc8000801080d */
[----:B------:R1:W-:Y:S01]  /*ff30*/  MUFU.EX2 R226, R0 ;  /* 0x0000000000e27308 */ /* 0x0003e20000000800 */
[C---:B------:R-:W-:Y:S02]  /*ff40*/  FSETP.NEU.FTZ.AND P1, PT, R3.reuse, -INF , PT ;  /* 0xff8000000300780b */ /* 0x040fe40003f3d000 */
[----:B------:R-:W-:Y:S01]  /*ff50*/  LOP3.LUT R2, R4, 0xffff, RZ, 0xc0, !PT ;  /* 0x0000ffff04027812 */ /* 0x000fe200078ec0ff */
[----:B--2---:R-:W-:Y:S01]  /*ff60*/  FMUL.FTZ R14, R3, UR34 ;  /* 0x00000022030e7c20 */ /* 0x004fe20008410000 */
[----:B------:R-:W-:Y:S02]  /*ff70*/  LOP3.LUT R25, R7, UR27, R8, 0x96, !PT ;  /* 0x0000001b07197c12 */ /* 0x000fe4000f8e9608 */
[----:B------:R-:W-:Y:S02]  /*ff80*/  SHF.R.U32.HI R7, RZ, 0x8, R2 ;  /* 0x00000008ff077819 */ /* 0x000fe40000011602 */
[----:B------:R-:W-:Y:S01]  /*ff90*/  FSEL R14, R14, RZ, P1 ;  /* 0x000000ff0e0e7208 */ /* 0x000fe20000800000 */
[----:B-1----:R-:W-:-:S04]  /*ffa0*/  FFMA.FTZ R0, R149, UR34, -R13 ;  /* 0x0000002295007c23 */ /* 0x002fc8000801080d */
[----:B------:R1:W-:Y:S01]  /*ffb0*/  MUFU.EX2 R171, R0 ;  /* 0x0000000000ab7308 */ /* 0x0003e20000000800 */
[----:B------:R-:W-:Y:S01]  /*ffc0*/  FFMA.FTZ R15, R15, UR34, -R14 ;  /* 0x000000220f0f7c23 */ /* 0x000fe2000801080e */
[----:B-1----:R-:W-:Y:S01]  /*ffd0*/  LOP3.LUT R0, R5, UR4, R6, 0x96, !PT ;  /* 0x0000000405007c12 */ /* 0x002fe2000f8e9606 */
[----:B------:R-:W-:-:S03]  /*ffe0*/  FFMA.FTZ R5, R184, UR34, -R14 ;  /* 0x00000022b8057c23 */ /* 0x000fc6000801080e */
[C---:B------:R-:W-:Y:S02]  /*fff0*/  LOP3.LUT R2, R0.reuse, 0xffff, RZ, 0xc0, !PT ;  /* 0x0000ffff00027812 */ /* 0x040fe400078ec0ff */
[----:B------:R-:W-:Y:S02]  /*10000*/  LOP3.LUT R8, R0, 0xff, RZ, 0xc0, !PT ;  /* 0x000000ff00087812 */ /* 0x000fe400078ec0ff */
[----:B------:R-:W-:Y:S01]  /*10010*/  SHF.R.U32.HI R2, RZ, 0x8, R2 ;  /* 0x00000008ff027819 */ /* 0x000fe20000011602 */
[----:B------:R1:W-:Y:S01]  /*10020*/  MUFU.EX2 R186, R5 ;  /* 0x0000000500ba7308 */ /* 0x0003e20000000800 */
[----:B------:R-:W-:Y:S02]  /*10030*/  SHF.R.U32.HI R6, RZ, 0x10, R4 ;  /* 0x00000010ff067819 */ /* 0x000fe40000011604 */
[----:B------:R-:W-:Y:S02]  /*10040*/  PRMT R8, R8, 0x5410, R2 ;  /* 0x0000541008087816 */ /* 0x000fe40000000002 */
[----:B------:R-:W-:-:S02]  /*10050*/  SHF.R.U32.HI R2, RZ, 0x10, R0 ;  /* 0x00000010ff027819 */ /* 0x000fc40000011600 */
[----:B------:R-:W-:Y:S01]  /*10060*/  LOP3.LUT R10, R4, 0xff, RZ, 0xc0, !PT ;  /* 0x000000ff040a7812 */ /* 0x000fe200078ec0ff */
[----:B------:R-:W2:Y:S01]  /*10070*/  MUFU.EX2 R176, R15 ;  /* 0x0000000f00b07308 */ /* 0x000ea20000000800 */
[----:B------:R-:W-:Y:S02]  /*10080*/  SHF.R.U32.HI R9, RZ, 0x18, R4 ;  /* 0x00000018ff097819 */ /* 0x000fe40000011604 */
[----:B------:R-:W-:Y:S01]  /*10090*/  LOP3.LUT R4, R6, 0xff, RZ, 0xc0, !PT ;  /* 0x000000ff06047812 */ /* 0x000fe200078ec0ff */
[----:B-1----:R-:W-:Y:S01]  /*100a0*/  FFMA.FTZ R5, R174, UR34, -R14 ;  /* 0x00000022ae057c23 */ /* 0x002fe2000801080e */
[----:B------:R-:W-:-:S03]  /*100b0*/  FSEL R6, R148, RZ, P2 ;  /* 0x000000ff94067208 */ /* 0x000fc60001000000 */
[----:B------:R1:W-:Y:S01]  /*100c0*/  MUFU.EX2 R178, R5 ;  /* 0x0000000500b27308 */ /* 0x0003e20000000800 */
[----:B------:R-:W-:Y:S01]  /*100d0*/  PRMT R10, R10, 0x5410, R7 ;  /* 0x000054100a0a7816 */ /* 0x000fe20000000007 */
[----:B------:R-:W-:Y:S01]  /*100e0*/  FADD.FTZ R7, R250, -R6 ;  /* 0x80000006fa077221 */ /* 0x000fe20000010000 */
[----:B------:R-:W-:Y:S01]  /*100f0*/  PRMT R11, R4, 0x5410, R9 ;  /* 0x00005410040b7816 */ /* 0x000fe20000000009 */
[----:B------:R-:W-:Y:S01]  /*10100*/  FFMA.FTZ R4, R173, UR34, -R14 ;  /* 0x00000022ad047c23 */ /* 0x000fe2000801080e */
[----:B------:R-:W-:Y:S02]  /*10110*/  SHF.R.U32.HI R6, RZ, 0x18, R0 ;  /* 0x00000018ff067819 */ /* 0x000fe40000011600 */
[----:B------:R-:W-:Y:S02]  /*10120*/  HSET2.LE.AND R8, R8, R168, PT ;  /* 0x000000a808087233 */ /* 0x000fe40003803000 */
[----:B-1----:R-:W-:Y:S02]  /*10130*/  LOP3.LUT R5, R2, 0xff, RZ, 0xc0, !PT ;  /* 0x000000ff02057812 */ /* 0x002fe400078ec0ff */
[----:B------:R-:W-:-:S05]  /*10140*/  FSEL R2, R3, RZ, P1 ;  /* 0x000000ff03027208 */ /* 0x000fca0000800000 */
[----:B------:R-:W-:Y:S01]  /*10150*/  FADD.FTZ R2, R248, -R2 ;  /* 0x80000002f8027221 */ /* 0x000fe20000010000 */
[----:B---3--:R-:W-:Y:S01]  /*10160*/  F2FP.BF16.F32.PACK_AB R0, R34, R177 ;  /* 0x000000b12200723e */ /* 0x008fe200000010ff */
[----:B------:R2:W1:Y:S01]  /*10170*/  MUFU.EX2 R170, R4 ;  /* 0x0000000400aa7308 */ /* 0x0004620000000800 */
[----:B------:R-:W-:Y:S01]  /*10180*/  PRMT R5, R5, 0x5410, R6 ;  /* 0x0000541005057816 */ /* 0x000fe20000000006 */
[----:B------:R-:W-:Y:S01]  /*10190*/  FMUL.FTZ R2, R2, UR34 ;  /* 0x0000002202027c20 */ /* 0x000fe20008410000 */
[----:B------:R-:W-:Y:S01]  /*101a0*/  FMUL.FTZ R7, R7, UR34 ;  /* 0x0000002207077c20 */ /* 0x000fe20008410000 */
[----:B------:R-:W-:Y:S02]  /*101b0*/  LOP3.LUT R8, R8, R0, RZ, 0xc0, !PT ;  /* 0x0000000008087212 */ /* 0x000fe400078ec0ff */
[----:B------:R-:W-:Y:S02]  /*101c0*/  HSET2.LE.AND R0, R5, R168, PT ;  /* 0x000000a805007233 */ /* 0x000fe40003803000 */
[----:B------:R-:W3:Y:S08]  /*101d0*/  MUFU.EX2 R12, R7 ;  /* 0x00000007000c7308 */ /* 0x000ef00000000800 */
[----:B------:R-:W4:Y:S01]  /*101e0*/  MUFU.EX2 R2, R2 ;  /* 0x0000000200027308 */ /* 0x000f220000000800 */
[----:B--2---:R-:W-:-:S04]  /*101f0*/  F2FP.BF16.F32.PACK_AB R4, R186, R176 ;  /* 0x000000b0ba04723e */ /* 0x004fc800000010ff */
[----:B------:R-:W-:Y:S02]  /*10200*/  LOP3.LUT R9, R0, R4, RZ, 0xc0, !PT ;  /* 0x0000000400097212 */ /* 0x000fe400078ec0ff */
[----:B------:R-:W-:Y:S02]  /*10210*/  HSET2.LE.AND R0, R10, R168, PT ;  /* 0x000000a80a007233 */ /* 0x000fe40003803000 */
[----:B------:R-:W-:-:S04]  /*10220*/  F2FP.BF16.F32.PACK_AB R4, R171, R226 ;  /* 0x000000e2ab04723e */ /* 0x000fc800000010ff */
[----:B------:R-:W-:Y:S02]  /*10230*/  LOP3.LUT R10, R0, R4, RZ, 0xc0, !PT ;  /* 0x00000004000a7212 */ /* 0x000fe400078ec0ff */
[----:B------:R-:W-:Y:S02]  /*10240*/  HSET2.LE.AND R0, R11, R168, PT ;  /* 0x000000a80b007233 */ /* 0x000fe40003803000 */
[----:B-1----:R-:W-:Y:S01]  /*10250*/  F2FP.BF16.F32.PACK_AB R4, R170, R178 ;  /* 0x000000b2aa04723e */ /* 0x002fe200000010ff */
[-C--:B---3--:R-:W-:Y:S01]  /*10260*/  FMUL.FTZ R152, R152, R12.reuse ;  /* 0x0000000c98987220 */ /* 0x088fe20000410000 */
[----:B------:R-:W-:Y:S01]  /*10270*/  FMUL.FTZ R153, R153, R12 ;  /* 0x0000000c99997220 */ /* 0x000fe20000410000 */
[----:B----4-:R-:W-:Y:S01]  /*10280*/  FMUL.FTZ R154, R154, R2 ;  /* 0x000000029a9a7220 */ /* 0x010fe20000410000 */
[----:B------:R-:W-:Y:S01]  /*10290*/  LOP3.LUT R11, R0, R4, RZ, 0xc0, !PT ;  /* 0x00000004000b7212 */ /* 0x000fe200078ec0ff */
        /* <DEDUP_REMOVED lines=9> */
[----:B------:R-:W1:Y:S01]  /*10330*/  LDSM.16.MT88.4 R4, [R199+0x18000] ;  /* 0x01800000c704783b */ /* 0x000e620000004200 */
[C---:B------:R-:W-:Y:S06]  /*10340*/  HMMA.16816.F32.BF16 R236, R8.reuse, R22, R152 ;  /* 0x0000001608ec723c */ /* 0x040fec0000041898 */
[----:B------:R-:W-:Y:S01]  /*10350*/  HMMA.16816.F32.BF16 R248, R8, R16, R36 ;  /* 0x0000001008f8723c */ /* 0x000fe20000041824 */
[----:B------:R-:W-:-:S05]  /*10360*/  MOV R23, R244 ;  /* 0x000000f400177202 */ /* 0x000fca0000000f00 */
        /* <DEDUP_REMOVED lines=14> */
[----:B------:R-:W-:Y:S01]  /*10450*/  HMMA.16816.F32.BF16 R156, R8, R20, R156 ;  /* 0x00000014089c723c */ /* 0x000fe2000004189c */
[----:B------:R-:W-:Y:S01]  /*10460*/  MOV R15, R238 ;  /* 0x000000ee000f7202 */ /* 0x000fe20000000f00 */
[----:B------:R-:W-:-:S02]  /*10470*/  IMAD.MOV.U32 R0, RZ, RZ, R239 ;  /* 0x000000ffff007224 */ /* 0x000fc400078e00ef */
[-C--:B------:R-:W-:Y:S01]  /*10480*/  FMUL.FTZ R52, R52, R12.reuse ;  /* 0x0000000c34347220 */ /* 0x080fe20000410000 */
[----:B------:R-:W-:Y:S01]  /*10490*/  FMUL.FTZ R53, R53, R12 ;  /* 0x0000000c35357220 */ /* 0x000fe20000410000 */
[-C--:B------:R-:W-:Y:S01]  /*104a0*/  FMUL.FTZ R54, R54, R2.reuse ;  /* 0x0000000236367220 */ /* 0x080fe20000410000 */
[----:B------:R-:W-:Y:S01]  /*104b0*/  FMUL.FTZ R55, R55, R2 ;  /* 0x0000000237377220 */ /* 0x000fe20000410000 */
[----:B------:R-:W-:Y:S01]  /*104c0*/  MOV R21, R236 ;  /* 0x000000ec00157202 */ /* 0x000fe20000000f00 */
[----:B------:R-:W-:Y:S02]  /*104d0*/  IMAD.MOV.U32 R20, RZ, RZ, R237 ;  /* 0x000000ffff147224 */ /* 0x000fe400078e00ed */
[-C--:B------:R-:W-:Y:S01]  /*104e0*/  FMUL.FTZ R56, R56, R12.reuse ;  /* 0x0000000c38387220 */ /* 0x080fe20000410000 */
[----:B------:R-:W-:Y:S01]  /*104f0*/  FMUL.FTZ R57, R57, R12 ;  /* 0x0000000c39397220 */ /* 0x000fe20000410000 */
[-C--:B------:R-:W-:Y:S01]  /*10500*/  FMUL.FTZ R58, R58, R2.reuse ;  /* 0x000000023a3a7220 */ /* 0x080fe20000410000 */
[----:B-1----:R-:W-:Y:S01]  /*10510*/  HMMA.16816.F32.BF16 R240, R8, R4, R44 ;  /* 0x0000000408f0723c */ /* 0x002fe2000004182c */
[----:B------:R-:W-:-:S05]  /*10520*/  FMUL.FTZ R59, R59, R2 ;  /* 0x000000023b3b7220 */ /* 0x000fca0000410000 */
[C---:B------:R-:W-:Y:S01]  /*10530*/  HMMA.16816.F32.BF16 R236, R8.reuse, R6, R48 ;  /* 0x0000000608ec723c */ /* 0x040fe20000041830 */
[----:B------:R-:W1:Y:S01]  /*10540*/  LDSM.16.MT88.4 R4, [R196+0x1a000] ;  /* 0x01a00000c404783b */ /* 0x000e620000004200 */
[----:B------:R-:W-:Y:S01]  /*10550*/  MOV R149, R192 ;  /* 0x000000c000957202 */ /* 0x000fe20000000f00 */
[----:B------:R-:W-:Y:S01]  /*10560*/  IMAD.MOV.U32 R46, RZ, RZ, R186 ;  /* 0x000000ffff2e7224 */ /* 0x000fe200078e00ba */
[----:B------:R-:W-:Y:S02]  /*10570*/  MOV R47, R187 ;  /* 0x000000bb002f7202 */ /* 0x000fe40000000f00 */
[----:B--2---:R-:W-:Y:S07]  /*10580*/  HMMA.16816.F32.BF16 R192, R8, R16, R52 ;  /* 0x0000001008c0723c */ /* 0x004fee0000041834 */
[----:B------:R-:W-:-:S02]  /*10590*/  IMAD.MOV.U32 R54, RZ, RZ, R185 ;  /* 0x000000ffff367224 */ /* 0x000fc400078e00b9 */
        /* <DEDUP_REMOVED lines=14> */
[----:B------:R-:W-:-:S02]  /*10680*/  IMAD.MOV.U32 R44, RZ, RZ, R178 ;  /* 0x000000ffff2c7224 */ /* 0x000fc400078e00b2 */
[----:B------:R-:W-:Y:S02]  /*10690*/  IMAD.MOV.U32 R50, RZ, RZ, R176 ;  /* 0x000000ffff327224 */ /* 0x000fe400078e00b0 */
[-C--:B------:R-:W-:Y:S01]  /*106a0*/  FMUL.FTZ R68, R68, R12.reuse ;  /* 0x0000000c44447220 */ /* 0x080fe20000410000 */
[----:B------:R-:W-:Y:S01]  /*106b0*/  FMUL.FTZ R69, R69, R12 ;  /* 0x0000000c45457220 */ /* 0x000fe20000410000 */
[-C--:B------:R-:W-:Y:S01]  /*106c0*/  FMUL.FTZ R70, R70, R2.reuse ;  /* 0x0000000246467220 */ /* 0x080fe20000410000 */
[----:B------:R-:W-:Y:S01]  /*106d0*/  FMUL.FTZ R71, R71, R2 ;  /* 0x0000000247477220 */ /* 0x000fe20000410000 */
[-C--:B------:R-:W-:Y:S01]  /*106e0*/  FMUL.FTZ R72, R72, R12.reuse ;  /* 0x0000000c48487220 */ /* 0x080fe20000410000 */
[----:B------:R-:W-:Y:S01]  /*106f0*/  FMUL.FTZ R73, R73, R12 ;  /* 0x0000000c49497220 */ /* 0x000fe20000410000 */
[----:B-1----:R-:W-:Y:S01]  /*10700*/  HMMA.16816.F32.BF16 R188, R8, R4, R60 ;  /* 0x0000000408bc723c */ /* 0x002fe2000004183c */
[-C--:B------:R-:W-:Y:S01]  /*10710*/  FMUL.FTZ R74, R74, R2.reuse ;  /* 0x000000024a4a7220 */ /* 0x080fe20000410000 */
[----:B------:R-:W-:-:S04]  /*10720*/  FMUL.FTZ R75, R75, R2 ;  /* 0x000000024b4b7220 */ /* 0x000fc80000410000 */
[C---:B------:R-:W-:Y:S01]  /*10730*/  HMMA.16816.F32.BF16 R176, R8.reuse, R6, R64 ;  /* 0x0000000608b0723c */ /* 0x040fe20000041840 */
[----:B------:R-:W1:Y:S01]  /*10740*/  LDSM.16.MT88.4 R4, [R199+0x1a000] ;  /* 0x01a00000c704783b */ /* 0x000e620000004200 */
[----:B------:R-:W-:Y:S01]  /*10750*/  MOV R49, R175 ;  /* 0x000000af00317202 */ /* 0x000fe20000000f00 */
[----:B------:R-:W-:Y:S01]  /*10760*/  IMAD.MOV.U32 R48, RZ, RZ, R171 ;  /* 0x000000ffff307224 */ /* 0x000fe200078e00ab */
[----:B------:R-:W-:Y:S02]  /*10770*/  MOV R55, R170 ;  /* 0x000000aa00377202 */ /* 0x000fe40000000f00 */
[----:B------:R-:W-:Y:S01]  /*10780*/  MOV R53, R168 ;  /* 0x000000a800357202 */ /* 0x000fe20000000f00 */
        /* <DEDUP_REMOVED lines=19> */
[C---:B-1----:R-:W-:Y:S06]  /*108c0*/  HMMA.16816.F32.BF16 R56, R8.reuse, R4, R76 ;  /* 0x000000040838723c */ /* 0x042fec000004184c */
[C---:B------:R-:W-:Y:S01]  /*108d0*/  HMMA.16816.F32.BF16 R64, R8.reuse, R6, R80 ;  /* 0x000000060840723c */ /* 0x040fe20000041850 */
[----:B------:R-:W1:Y:S05]  /*108e0*/  LDSM.16.MT88.4 R4, [R196+0x1c000] ;  /* 0x01c00000c404783b */ /* 0x000e6a0000004200 */
        /* <DEDUP_REMOVED lines=71> */
[----:B------:R-:W-:Y:S01]  /*10d60*/  HMMA.16816.F32.BF16 R136, R8, R18, R136 ;  /* 0x000000120888723c */ /* 0x000fe20000041888 */
[----:B------:R-:W2:Y:S01]  /*10d70*/  LDSM.16.MT88.4 R16, [R198+0x1e000] ;  /* 0x01e00000c610783b */ /* 0x000ea20000004200 */
[-C--:B------:R-:W-:Y:S01]  /*10d80*/  FMUL.FTZ R160, R160, R12.reuse ;  /* 0x0000000ca0a07220 */ /* 0x080fe20000410000 */
[----:B------:R-:W-:Y:S01]  /*10d90*/  FMUL.FTZ R161, R161, R12 ;  /* 0x0000000ca1a17220 */ /* 0x000fe20000410000 */
[-C--:B------:R-:W-:Y:S01]  /*10da0*/  FMUL.FTZ R162, R162, R2.reuse ;  /* 0x00000002a2a27220 */ /* 0x080fe20000410000 */
[----:B------:R-:W-:Y:S01]  /*10db0*/  FMUL.FTZ R163, R163, R2 ;  /* 0x00000002a3a37220 */ /* 0x000fe20000410000 */
[----:B------:R-:W-:Y:S01]  /*10dc0*/  UIADD3 UR29, UR37, 0x646e171e, URZ ;  /* 0x646e171e251d7890 */ /* 0x000fe2000fffe03f */
        /* <DEDUP_REMOVED lines=8> */
[----:B------:R-:W-:-:S02]  /*10e50*/  MOV R71, R47 ;  /* 0x0000002f00477202 */ /* 0x000fc40000000f00 */
[----:B------:R-:W-:Y:S01]  /*10e60*/  MOV R47, R0 ;  /* 0x00000000002f7202 */ /* 0x000fe20000000f00 */
[----:B-1----:R-:W-:Y:S01]  /*10e70*/  HMMA.16816.F32.BF16 R160, R8, R4, R160 ;  /* 0x0000000408a0723c */ /* 0x002fe200000418a0 */
[----:B------:R-:W-:-:S06]  /*10e80*/  IMAD.MOV.U32 R104, RZ, RZ, R53 ;  /* 0x000000ffff687224 */ /* 0x000fcc00078e0035 */
[----:B------:R-:W-:Y:S01]  /*10e90*/  IMAD.WIDE.U32 R4, R25, -0x2daee0ad, RZ ;  /* 0xd2511f5319047825 */ /* 0x000fe200078e00ff */
[----:B------:R-:W-:Y:S02]  /*10ea0*/  MOV R87, R54 ;  /* 0x0000003600577202 */ /* 0x000fe40000000f00 */
[----:B------:R-:W-:Y:S02]  /*10eb0*/  MOV R53, R49 ;  /* 0x0000003100357202 */ /* 0x000fe40000000f00 */
[----:B------:R-:W-:Y:S01]  /*10ec0*/  LOP3.LUT R0, R5, UR29, R24, 0x96, !PT ;  /* 0x0000001d05007c12 */ /* 0x000fe2000f8e9618 */
[----:B------:R-:W-:Y:S01]  /*10ed0*/  IMAD.MOV.U32 R54, RZ, RZ, R48 ;  /* 0x000000ffff367224 */ /* 0x000fe200078e0030 */
[C---:B------:R-:W-:Y:S01]  /*10ee0*/  LOP3.LUT R5, R4.reuse, 0xffff, RZ, 0xc0, !PT ;  /* 0x0000ffff04057812 */ /* 0x040fe200078ec0ff */
[----:B------:R-:W-:Y:S01]  /*10ef0*/  IMAD.MOV.U32 R52, RZ, RZ, R50 ;  /* 0x000000ffff347224 */ /* 0x000fe200078e0032 */
[----:B------:R-:W-:Y:S01]  /*10f00*/  MOV R63, R51 ;  /* 0x00000033003f7202 */ /* 0x000fe20000000f00 */
[----:B------:R-:W-:Y:S01]  /*10f10*/  IMAD.MOV.U32 R60, RZ, RZ, R46 ;  /* 0x000000ffff3c7224 */ /* 0x000fe200078e002e */
[----:B------:R-:W-:Y:S01]  /*10f20*/  HMMA.16816.F32.BF16 R48, R8, R6, R164 ;  /* 0x000000060830723c */ /* 0x000fe200000418a4 */
[----:B------:R-:W-:Y:S01]  /*10f30*/  IMAD.MOV.U32 R46, RZ, RZ, R15 ;  /* 0x000000ffff2e7224 */ /* 0x000fe200078e000f */
[----:B------:R-:W-:-:S04]  /*10f40*/  LOP3.LUT R15, R4, 0xff, RZ, 0xc0, !PT ;  /* 0x000000ff040f7812 */ /* 0x000fc800078ec0ff */
[----:B--2---:R-:W-:Y:S01]  /*10f50*/  HMMA.16816.F32.BF16 R140, R8, R16, R140 ;  /* 0x00000010088c723c */ /* 0x004fe2000004188c */
[----:B------:R-:W-:-:S06]  /*10f60*/  SHF.R.U32.HI R7, RZ, 0x10, R4 ;  /* 0x00000010ff077819 */ /* 0x000fcc0000011604 */
[----:B------:R-:W-:Y:S02]  /*10f70*/  SHF.R.U32.HI R16, RZ, 0x18, R4 ;  /* 0x00000018ff107819 */ /* 0x000fe40000011604 */
[----:B------:R-:W-:Y:S01]  /*10f80*/  SHF.R.U32.HI R4, RZ, 0x8, R5 ;  /* 0x00000008ff047819 */ /* 0x000fe20000011605 */
[----:B------:R-:W-:-:S03]  /*10f90*/  FFMA.FTZ R5, R228, UR34, -R13 ;  /* 0x00000022e4057c23 */ /* 0x000fc6000801080d */
[----:B------:R-:W-:Y:S01]  /*10fa0*/  PRMT R17, R15, 0x5410, R4 ;  /* 0x000054100f117816 */ /* 0x000fe20000000004 */
[----:B------:R1:W-:Y:S01]  /*10fb0*/  MUFU.EX2 R69, R5 ;  /* 0x0000000500457308 */ /* 0x0003e20000000800 */
[----:B------:R-:W-:Y:S01]  /*10fc0*/  LOP3.LUT R4, R0, 0xffff, RZ, 0xc0, !PT ;  /* 0x0000ffff00047812 */ /* 0x000fe200078ec0ff */
[----:B------:R-:W-:Y:S01]  /*10fd0*/  FFMA.FTZ R6, R223, UR34, -R13 ;  /* 0x00000022df067c23 */ /* 0x000fe2000801080d */
[----:B-1----:R-:W-:-:S04]  /*10fe0*/  LOP3.LUT R5, R7, 0xff, RZ, 0xc0, !PT ;  /* 0x000000ff07057812 */ /* 0x002fc800078ec0ff */
[----:B------:R-:W-:Y:S02]  /*10ff0*/  PRMT R15, R5, 0x5410, R16 ;  /* 0x00005410050f7816 */ /* 0x000fe40000000010 */
[----:B------:R-:W-:Y:S02]  /*11000*/  SHF.R.U32.HI R5, RZ, 0x8, R4 ;  /* 0x00000008ff057819 */ /* 0x000fe40000011604 */
[----:B------:R-:W-:Y:S01]  /*11010*/  LOP3.LUT R4, R0, 0xff, RZ, 0xc0, !PT ;  /* 0x000000ff00047812 */ /* 0x000fe200078ec0ff */
[----:B------:R1:W2:Y:S03]  /*11020*/  MUFU.EX2 R92, R6 ;  /* 0x00000006005c7308 */ /* 0x0002a60000000800 */
[----:B------:R-:W-:Y:S02]  /*11030*/  PRMT R7, R4, 0x5410, R5 ;  /* 0x0000541004077816 */ /* 0x000fe40000000005 */
[----:B------:R-:W-:-:S02]  /*11040*/  SHF.R.U32.HI R4, RZ, 0x10, R0 ;  /* 0x00000010ff047819 */ /* 0x000fc40000011600 */
[----:B------:R-:W-:Y:S02]  /*11050*/  SHF.R.U32.HI R5, RZ, 0x18, R0 ;  /* 0x00000018ff057819 */ /* 0x000fe40000011600 */
[----:B------:R-:W-:Y:S01]  /*11060*/  LOP3.LUT R0, R4, 0xff, RZ, 0xc0, !PT ;  /* 0x000000ff04007812 */ /* 0x000fe200078ec0ff */
[----:B------:R-:W-:Y:S01]  /*11070*/  FFMA.FTZ R4, R183, UR34, -R14 ;  /* 0x00000022b7047c23 */ /* 0x000fe2000801080e */
[----:B-1----:R-:W-:-:S04]  /*11080*/  FFMA.FTZ R6, R181, UR34, -R13 ;  /* 0x00000022b5067c23 */ /* 0x002fc8000801080d */
[----:B------:R1:W-:Y:S08]  /*11090*/  MUFU.EX2 R85, R6 ;  /* 0x0000000600557308 */ /* 0x0003f00000000800 */
[----:B------:R3:W-:Y:S01]  /*110a0*/  MUFU.EX2 R84, R4 ;  /* 0x0000000400547308 */ /* 0x0007e20000000800 */
[----:B-1----:R-:W-:-:S07]  /*110b0*/  FFMA.FTZ R6, R229, UR34, -R14 ;  /* 0x00000022e5067c23 */ /* 0x002fce000801080e */
[----:B------:R1:W4:Y:S01]  /*110c0*/  MUFU.EX2 R68, R6 ;  /* 0x0000000600447308 */ /* 0x0003220000000800 */
[----:B---3--:R-:W-:Y:S01]  /*110d0*/  HSET2.LE.AND R4, R7, R104, PT ;  /* 0x0000006807047233 */ /* 0x008fe20003803000 */
[-C--:B------:R-:W-:Y:S01]  /*110e0*/  FMUL.FTZ R144, R144, R12.reuse ;  /* 0x0000000c90907220 */ /* 0x080fe20000410000 */
[----:B------:R-:W-:Y:S01]  /*110f0*/  FMUL.FTZ R145, R145, R12 ;  /* 0x0000000c91917220 */ /* 0x000fe20000410000 */
[----:B------:R-:W-:Y:S01]  /*11100*/  FMUL.FTZ R146, R146, R2 ;  /* 0x0000000292927220 */ /* 0x000fe20000410000 */
[----:B-1----:R-:W-:Y:S01]  /*11110*/  PRMT R6, R0, 0x5410, R5 ;  /* 0x0000541000067816 */ /* 0x002fe20000000005 */
[----:B------:R-:W-:Y:S01]  /*11120*/  FFMA.FTZ R0, R180, UR34, -R13 ;  /* 0x00000022b4007c23 */ /* 0x000fe2000801080d */
[----:B------:R-:W-:-:S03]  /*11130*/  FFMA.FTZ R5, R182, UR34, -R14 ;  /* 0x00000022b6057c23 */ /* 0x000fc6000801080e */
[----:B------:R2:W1:Y:S01]  /*11140*/  MUFU.EX2 R100, R0 ;  /* 0x0000000000647308 */ /* 0x0004620000000800 */
[----:B------:R-:W-:Y:S01]  /*11150*/  FMUL.FTZ R147, R147, R2 ;  /* 0x0000000293937220 */ /* 0x000fe20000410000 */
[----:B------:R-:W-:Y:S01]  /*11160*/  IMAD.MOV.U32 R62, RZ, RZ, R44 ;  /* 0x000000ffff3e7224 */ /* 0x000fe200078e002c */
[----:B------:R-:W-:Y:S01]  /*11170*/  MOV R61, R45 ;  /* 0x0000002d003d7202 */ /* 0x000fe20000000f00 */
[----:B------:R-:W-:-:S04]  /*11180*/  IMAD.MOV.U32 R70, RZ, RZ, R22 ;  /* 0x000000ffff467224 */ /* 0x000fc800078e0016 */
[----:B------:R4:W-:Y:S01]  /*11190*/  MUFU.EX2 R86, R5 ;  /* 0x0000000500567308 */ /* 0x0009e20000000800 */
[----:B--2---:R-:W-:-:S04]  /*111a0*/  F2FP.BF16.F32.PACK_AB R0, R69, R92 ;  /* 0x0000005c4500723e */ /* 0x004fc800000010ff */
[----:B------:R-:W-:Y:S02]  /*111b0*/  LOP3.LUT R4, R4, R0, RZ, 0xc0, !PT ;  /* 0x0000000004047212 */ /* 0x000fe400078ec0ff */
[----:B------:R-:W-:Y:S02]  /*111c0*/  HSET2.LE.AND R0, R6, R104, PT ;  /* 0x0000006806007233 */ /* 0x000fe40003803000 */
[----:B----4-:R-:W-:Y:S01]  /*111d0*/  F2FP.BF16.F32.PACK_AB R5, R84, R68 ;  /* 0x000000445405723e */ /* 0x010fe200000010ff */
[----:B------:R-:W-:Y:S01]  /*111e0*/  IMAD.MOV.U32 R44, RZ, RZ, R21 ;  /* 0x000000ffff2c7224 */ /* 0x000fe200078e0015 */
[----:B------:R-:W-:Y:S02]  /*111f0*/  MOV R79, R23 ;  /* 0x00000017004f7202 */ /* 0x000fe40000000f00 */
[----:B------:R-:W-:Y:S01]  /*11200*/  MOV R45, R20 ;  /* 0x00000014002d7202 */ /* 0x000fe20000000f00 */
[----:B------:R-:W-:Y:S01]  /*11210*/  HMMA.16816.F32.BF16 R144, R8, R18, R144 ;  /* 0x000000120890723c */ /* 0x000fe20000041890 */
[----:B------:R-:W2:Y:S01]  /*11220*/  LDSM.16.MT88.4 R20, [R197+0x18800] ;  /* 0x01880000c514783b */ /* 0x000ea20000004200 */
[----:B------:R-:W-:-:S02]  /*11230*/  LOP3.LUT R5, R0, R5, RZ, 0xc0, !PT ;  /* 0x0000000500057212 */ /* 0x000fc400078ec0ff */
[----:B------:R-:W-:Y:S01]  /*11240*/  HSET2.LE.AND R0, R17, R104, PT ;  /* 0x0000006811007233 */ /* 0x000fe20003803000 */
[----:B------:R-:W-:Y:S04]  /*11250*/  LDSM.16.MT88.4 R8, [R198+0x18800] ;  /* 0x01880000c608783b */ /* 0x000fe80000004200 */
[----:B------:R-:W3:Y:S01]  /*11260*/  LDSM.16.MT88.4 R16, [R199+0x18800] ;  /* 0x01880000c710783b */ /* 0x000ee20000004200 */
[----:B------:R-:W-:-:S04]  /*11270*/  FFMA.FTZ R6, R224, UR34, -R14 ;  /* 0x00000022e0067c23 */ /* 0x000fc8000801080e */
[----:B------:R1:W4:Y:S01]  /*11280*/  MUFU.EX2 R107, R6 ;  /* 0x00000006006b7308 */ /* 0x0003220000000800 */
[----:B------:R-:W-:Y:S02]  /*11290*/  MOV R106, R60 ;  /* 0x0000003c006a7202 */ /* 0x000fe40000000f00 */
[----:B-1----:R-:W-:Y:S02]  /*112a0*/  F2FP.BF16.F32.PACK_AB R6, R100, R85 ;  /* 0x000000556406723e */ /* 0x002fe400000010ff */
[----:B----4-:R-:W-:Y:S02]  /*112b0*/  F2FP.BF16.F32.PACK_AB R7, R107, R86 ;  /* 0x000000566b07723e */ /* 0x010fe400000010ff */
[----:B------:R-:W-:Y:S02]  /*112c0*/  LOP3.LUT R6, R0, R6, RZ, 0xc0, !PT ;  /* 0x0000000600067212 */ /* 0x000fe400078ec0ff */
[----:B------:R-:W-:-:S05]  /*112d0*/  HSET2.LE.AND R0, R15, R104, PT ;  /* 0x000000680f007233 */ /* 0x000fca0003803000 */
[----:B------:R-:W-:Y:S01]  /*112e0*/  LOP3.LUT R7, R0, R7, RZ, 0xc0, !PT ;  /* 0x0000000700077212 */ /* 0x000fe200078ec0ff */
[----:B------:R-:W-:Y:S01]  /*112f0*/  IMAD.MOV.U32 R15, RZ, RZ, R61 ;  /* 0x000000ffff0f7224 */ /* 0x000fe200078e003d */
[----:B------:R-:W-:Y:S01]  /*11300*/  MOV R95, R62 ;  /* 0x0000003e005f7202 */ /* 0x000fe20000000f00 */
[----:B------:R-:W-:Y:S01]  /*11310*/  IMAD.MOV.U32 R88, RZ, RZ, R26 ;  /* 0x000000ffff587224 */ /* 0x000fe200078e001a */
[----:B------:R-:W-:Y:S01]  /*11320*/  MOV R101, R63 ;  /* 0x0000003f00657202 */ /* 0x000fe20000000f00 */
[----:B------:R-:W-:Y:S01]  /*11330*/  IMAD.MOV.U32 R109, RZ, RZ, R77 ;  /* 0x000000ffff6d7224 */ /* 0x000fe200078e004d */
[----:B------:R-:W-:Y:S01]  /*11340*/  MOV R89, R27 ;  /* 0x0000001b00597202 */ /* 0x000fe20000000f00 */
[----:B--2---:R-:W-:Y:S01]  /*11350*/  HMMA.16816.F32.BF16 R60, R4, R22, R244 ;  /* 0x00000016043c723c */ /* 0x004fe200000418f4 */
[----:B------:R-:W-:Y:S01]  /*11360*/  MOV R108, R76 ;  /* 0x0000004c006c7202 */ /* 0x000fe20000000f00 */
[----:B------:R-:W-:Y:S01]  /*11370*/  IMAD.MOV.U32 R228, RZ, RZ, R70 ;  /* 0x000000ffffe47224 */ /* 0x000fe200078e0046 */
[----:B------:R-:W-:-:S02]  /*11380*/  MOV R110, R78 ;  /* 0x0000004e006e7202 */ /* 0x000fc40000000f00 */
[----:B------:R-:W-:Y:S02]  /*11390*/  MOV R111, R79 ;  /* 0x0000004f006f7202 */ /* 0x000fe40000000f00 */
[----:B------:R-:W-:Y:S01]  /*113a0*/  MOV R105, R71 ;  /* 0x0000004700697202 */ /* 0x000fe20000000f00 */
[C---:B---3--:R-:W-:Y:S01]  /*113b0*/  HMMA.16816.F32.BF16 R76, R4.reuse, R18, R236 ;  /* 0x00000012044c723c */ /* 0x048fe200000418ec */
[----:B------:R-:W-:Y:S01]  /*113c0*/  MOV R246, R69 ;  /* 0x0000004500f67202 */ /* 0x000fe20000000f00 */
[----:B------:R-:W-:Y:S01]  /*113d0*/  IMAD.MOV.U32 R102, RZ, RZ, R52 ;  /* 0x000000ffff667224 */ /* 0x000fe200078e0034 */
[----:B------:R-:W-:Y:S01]  /*113e0*/  MOV R245, R68 ;  /* 0x0000004400f57202 */ /* 0x000fe20000000f00 */
[----:B------:R-:W-:Y:S01]  /*113f0*/  IMAD.MOV.U32 R93, RZ, RZ, R55 ;  /* 0x000000ffff5d7224 */ /* 0x000fe200078e0037 */
[----:B------:R-:W-:Y:S01]  /*11400*/  MOV R103, R53 ;  /* 0x0000003500677202 */ /* 0x000fe20000000f00 */
[C---:B------:R-:W-:Y:S01]  /*11410*/  HMMA.16816.F32.BF16 R68, R4.reuse, R16, R240 ;  /* 0x000000100444723c */ /* 0x040fe200000418f0 */
[----:B------:R-:W-:Y:S01]  /*11420*/  MOV R94, R54 ;  /* 0x00000036005e7202 */ /* 0x000fe20000000f00 */
[----:B------:R-:W1:Y:S01]  /*11430*/  LDSM.16.MT88.4 R16, [R197+0x1a800] ;  /* 0x01a80000c510783b */ /* 0x000e620000004200 */
        /* <DEDUP_REMOVED lines=8> */
[----:B------:R-:W-:Y:S01]  /*114c0*/  MOV R249, R86 ;  /* 0x0000005600f97202 */ /* 0x000fe20000000f00 */
[----:B------:R-:W-:Y:S01]  /*114d0*/  IMAD.MOV.U32 R223, RZ, RZ, R101 ;  /* 0x000000ffffdf7224 */ /* 0x000fe200078e0065 */
[----:B------:R-:W-:Y:S01]  /*114e0*/  MOV R248, R85 ;  /* 0x0000005500f87202 */ /* 0x000fe20000000f00 */
[----:B------:R-:W-:Y:S01]  /*114f0*/  IMAD.MOV.U32 R182, RZ, RZ, R95 ;  /* 0x000000ffffb67224 */ /* 0x000fe200078e005f */
[----:B------:R-:W-:Y:S01]  /*11500*/  MOV R229, R227 ;  /* 0x000000e300e57202 */ /* 0x000fe20000000f00 */
[----:B------:R-:W-:Y:S01]  /*11510*/  HMMA.16816.F32.BF16 R84, R4, R8, R192 ;  /* 0x000000080454723c */ /* 0x000fe200000418c0 */
        /* <DEDUP_REMOVED lines=10> */
[----:B------:R-:W-:Y:S01]  /*115c0*/  LDSM.16.MT88.4 R24, [R196+0x18800] ;  /* 0x01880000c418783b */ /* 0x000fe20000004200 */
[----:B------:R-:W-:-:S02]  /*115d0*/  MOV R239, R105 ;  /* 0x0000006900ef7202 */ /* 0x000fc40000000f00 */
[----:B------:R-:W-:Y:S02]  /*115e0*/  MOV R251, R107 ;  /* 0x0000006b00fb7202 */ /* 0x000fe40000000f00 */
[C---:B-1----:R-:W-:Y:S06]  /*115f0*/  HMMA.16816.F32.BF16 R104, R4.reuse, R16, R172 ;  /* 0x000000100468723c */ /* 0x042fec00000418ac */
[----:B------:R-:W-:Y:S01]  /*11600*/  HMMA.16816.F32.BF16 R108, R4, R18, R168 ;  /* 0x00000012046c723c */ /* 0x000fe200000418a8 */
[----:B------:R-:W1:Y:S01]  /*11610*/  LDSM.16.MT88.4 R16, [R196+0x1c800] ;  /* 0x01c80000c410783b */ /* 0x000e620000004200 */
[----:B------:R-:W-:Y:S01]  /*11620*/  MOV R250, R100 ;  /* 0x0000006400fa7202 */ /* 0x000fe20000000f00 */
[----:B------:R-:W-:Y:S01]  /*11630*/  IMAD.MOV.U32 R244, RZ, RZ, R92 ;  /* 0x000000fffff47224 */ /* 0x000fe200078e005c */
[----:B------:R-:W-:-:S02]  /*11640*/  MOV R241, R102 ;  /* 0x0000006600f17202 */ /* 0x000fc40000000f00 */
[C---:B--2---:R-:W-:Y:S06]  /*11650*/  HMMA.16816.F32.BF16 R56, R4.reuse, R8, R56 ;  /* 0x000000080438723c */ /* 0x044fec0000041838 */
[----:B------:R-:W-:Y:S01]  /*11660*/  HMMA.16816.F32.BF16 R64, R4, R10, R64 ;  /* 0x0000000a0440723c */ /* 0x000fe20000041840 */
[----:B------:R-:W2:Y:S01]  /*11670*/  LDSM.16.MT88.4 R8, [R197+0x1c800] ;  /* 0x01c80000c508783b */ /* 0x000ea20000004200 */
[----:B------:R-:W-:Y:S02]  /*11680*/  MOV R242, R103 ;  /* 0x0000006700f27202 */ /* 0x000fe40000000f00 */
[----:B------:R-:W-:-:S02]  /*11690*/  MOV R243, R93 ;  /* 0x0000005d00f37202 */ /* 0x000fc40000000f00 */
[----:B------:R-:W-:Y:S01]  /*116a0*/  MOV R0, R94 ;  /* 0x0000005e00007202 */ /* 0x000fe20000000f00 */
[C---:B------:R-:W-:Y:S06]  /*116b0*/  HMMA.16816.F32.BF16 R100, R4.reuse, R22, R176 ;  /* 0x000000160464723c */ /* 0x040fec00000418b0 */
[----:B------:R-:W-:Y:S01]  /*116c0*/  HMMA.16816.F32.BF16 R92, R4, R20, R188 ;  /* 0x00000014045c723c */ /* 0x000fe200000418bc */
[----:B------:R-:W3:Y:S01]  /*116d0*/  LDSM.16.MT88.4 R20, [R198+0x1a800] ;  /* 0x01a80000c614783b */ /* 0x000ee20000004200 */
[----:B------:R-:W-:Y:S02]  /*116e0*/  MOV R180, R226 ;  /* 0x000000e200b47202 */ /* 0x000fe40000000f00 */
[----:B------:R-:W-:-:S02]  /*116f0*/  MOV R236, R181 ;  /* 0x000000b500ec7202 */ /* 0x000fc40000000f00 */
[----:B-1----:R-:W-:Y:S07]  /*11700*/  HMMA.16816.F32.BF16 R224, R4, R16, R72 ;  /* 0x0000001004e0723c */ /* 0x002fee0000041848 */
[----:B------:R-:W-:Y:S01]  /*11710*/  MOV R74, R239 ;  /* 0x000000ef004a7202 */ /* 0x000fe20000000f00 */
[----:B------:R-:W-:Y:S01]  /*11720*/  IMAD.MOV.U32 R239, RZ, RZ, R240 ;  /* 0x000000ffffef7224 */ /* 0x000fe200078e00f0 */
[----:B------:R-:W-:Y:S01]  /*11730*/  MOV R75, R237 ;  /* 0x000000ed004b7202 */ /* 0x000fe20000000f00 */
[----:B------:R-:W-:Y:S01]  /*11740*/  IMAD.MOV.U32 R237, RZ, RZ, R183 ;  /* 0x000000ffffed7224 */ /* 0x000fe200078e00b7 */
[----:B------:R-:W-:-:S02]  /*11750*/  MOV R73, R241 ;  /* 0x000000f100497202 */ /* 0x000fc40000000f00 */
[----:B------:R-:W-:Y:S02]  /*11760*/  MOV R241, R182 ;  /* 0x000000b600f17202 */ /* 0x000fe40000000f00 */
[----:B------:R-:W-:Y:S02]  /*11770*/  MOV R240, R180 ;  /* 0x000000b400f07202 */ /* 0x000fe40000000f00 */
[----:B--2---:R-:W-:Y:S07]  /*11780*/  HMMA.16816.F32.BF16 R180, R4, R8, R40 ;  /* 0x0000000804b4723c */ /* 0x004fee0000041828 */
[----:B------:R-:W-:Y:S01]  /*11790*/  MOV R40, R164 ;  /* 0x000000a400287202 */ /* 0x000fe20000000f00 */
[----:B------:R-:W-:Y:S01]  /*117a0*/  IMAD.MOV.U32 R43, RZ, RZ, R165 ;  /* 0x000000ffff2b7224 */ /* 0x000fe200078e00a5 */
[----:B------:R-:W-:-:S02]  /*117b0*/  MOV R41, R166 ;  /* 0x000000a600297202 */ /* 0x000fc40000000f00 */
[----:B------:R-:W-:Y:S02]  /*117c0*/  MOV R42, R167 ;  /* 0x000000a7002a7202 */ /* 0x000fe40000000f00 */
[C---:B------:R-:W-:Y:S01]  /*117d0*/  HMMA.16816.F32.BF16 R164, R4.reuse, R10, R36 ;  /* 0x0000000a04a4723c */ /* 0x040fe20000041824 */
[----:B------:R-:W1:Y:S05]  /*117e0*/  LDSM.16.MT88.4 R8, [R196+0x1e800] ;  /* 0x01e80000c408783b */ /* 0x000e6a0000004200 */
[C---:B---3--:R-:W-:Y:S06]  /*117f0*/  HMMA.16816.F32.BF16 R152, R4.reuse, R20, R152 ;  /* 0x000000140498723c */ /* 0x048fec0000041898 */
[C---:B------:R-:W-:Y:S01]  /*11800*/  HMMA.16816.F32.BF16 R192, R4.reuse, R22, R80 ;  /* 0x0000001604c0723c */ /* 0x040fe20000041850 */
[----:B------:R-:W2:Y:S05]  /*11810*/  LDSM.16.MT88.4 R20, [R199+0x1c800] ;  /* 0x01c80000c714783b */ /* 0x000eaa0000004200 */
[----:B------:R-:W-:Y:S01]  /*11820*/  HMMA.16816.F32.BF16 R188, R4, R18, R96 ;  /* 0x0000001204bc723c */ /* 0x000fe20000041860 */
[----:B------:R-:W3:Y:S01]  /*11830*/  LDSM.16.MT88.4 R16, [R197+0x1e800] ;  /* 0x01e80000c510783b */ /* 0x000ee20000004200 */
[----:B------:R-:W-:Y:S01]  /*11840*/  UIADD3 UR33, UR33, 0x1, URZ ;  /* 0x0000000121217890 */ /* 0x000fe2000fffe03f */
[----:B------:R-:W-:Y:S01]  /*11850*/  MOV R72, R242 ;  /* 0x000000f200487202 */ /* 0x000fe20000000f00 */
[----:B------:R-:W-:-:S04]  /*11860*/  IMAD.MOV.U32 R242, RZ, RZ, R0 ;  /* 0x000000fffff27224 */ /* 0x000fc800078e0000 */
[----:B------:R-:W-:-:S04]  /*11870*/  MOV R0, UR33 ;  /* 0x0000002100007c02 */ /* 0x000fc80008000f00 */
[----:B------:R-:W-:Y:S01]  /*11880*/  LOP3.LUT R0, R231, UR37, R0, 0x96, !PT ;  /* 0x00000025e7007c12 */ /* 0x000fe2000f8e9600 */
[----:B------:R-:W-:Y:S01]  /*11890*/  HMMA.16816.F32.BF16 R156, R4, R24, R156 ;  /* 0x00000018049c723c */ /* 0x000fe2000004189c */
[----:B------:R-:W-:Y:S01]  /*118a0*/  IMAD.MOV.U32 R38, RZ, RZ, R186 ;  /* 0x000000ffff267224 */ /* 0x000fe200078e00ba */
[----:B------:R-:W-:-:S04]  /*118b0*/  MOV R39, R187 ;  /* 0x000000bb00277202 */ /* 0x000fc80000000f00 */
[C---:B------:R-:W-:Y:S01]  /*118c0*/  HMMA.16816.F32.BF16 R44, R4.reuse, R26, R44 ;  /* 0x0000001a042c723c */ /* 0x040fe2000004182c */
[----:B------:R-:W4:Y:S05]  /*118d0*/  LDSM.16.MT88.4 R24, [R198+0x1c800] ;  /* 0x01c80000c618783b */ /* 0x000f2a0000004200 */
[C---:B-1----:R-:W-:Y:S07]  /*118e0*/  HMMA.16816.F32.BF16 R80, R4.reuse, R10, R128 ;  /* 0x0000000a0450723c */ /* 0x042fee0000041880 */
[----:B------:R-:W-:Y:S01]  /*118f0*/  IMAD.WIDE.U32 R10, R0, -0x326172a9, RZ ;  /* 0xcd9e8d57000a7825 */ /* 0x000fe200078e00ff */
[C---:B--2---:R-:W-:Y:S04]  /*11900*/  HMMA.16816.F32.BF16 R168, R4.reuse, R20, R32 ;  /* 0x0000001404a8723c */ /* 0x044fe80000041820 */
[----:B------:R-:W-:Y:S01]  /*11910*/  LOP3.LUT R0, R11, UR11, R38, 0x96, !PT ;  /* 0x0000000b0b007c12 */ /* 0x000fe2000f8e9626 */
[----:B------:R-:W-:Y:S01]  /*11920*/  IMAD.MOV.U32 R36, RZ, RZ, R72 ;  /* 0x000000ffff247224 */ /* 0x000fe200078e0048 */
[C---:B------:R-:W-:Y:S01]  /*11930*/  HMMA.16816.F32.BF16 R184, R4.reuse, R22, R112 ;  /* 0x0000001604b8723c */ /* 0x040fe20000041870 */
[----:B------:R-:W1:Y:S01]  /*11940*/  LDSM.16.MT88.4 R20, [R199+0x1e800] ;  /* 0x01e80000c714783b */ /* 0x000e620000004200 */
[----:B------:R-:W-:Y:S01]  /*11950*/  IMAD.MOV.U32 R34, RZ, RZ, R40 ;  /* 0x000000ffff227224 */ /* 0x000fe200078e0028 */
[----:B------:R-:W-:Y:S01]  /*11960*/  MOV R38, R73 ;  /* 0x0000004900267202 */ /* 0x000fe20000000f00 */
[----:B------:R-:W-:Y:S01]  /*11970*/  IMAD.MOV.U32 R40, RZ, RZ, R75 ;  /* 0x000000ffff287224 */ /* 0x000fe200078e004b */
[----:B------:R-:W-:Y:S01]  /*11980*/  MOV R39, R74 ;  /* 0x0000004a00277202 */ /* 0x000fe20000000f00 */
[C---:B---3--:R-:W-:Y:S06]  /*11990*/  HMMA.16816.F32.BF16 R136, R4.reuse, R18, R136 ;  /* 0x000000120488723c */ /* 0x048fec0000041888 */
[C---:B------:R-:W-:Y:S01]  /*119a0*/  HMMA.16816.F32.BF16 R72, R4.reuse, R16, R132 ;  /* 0x000000100448723c */ /* 0x040fe20000041884 */
[----:B------:R-:W2:Y:S05]  /*119b0*/  LDSM.16.MT88.4 R16, [R198+0x1e800] ;  /* 0x01e80000c610783b */ /* 0x000eaa0000004200 */
[----:B------:R-:W-:Y:S01]  /*119c0*/  HMMA.16816.F32.BF16 R96, R4, R8, R124 ;  /* 0x000000080460723c */ /* 0x000fe2000004187c */
[----:B------:R-:W-:-:S06]  /*119d0*/  MOV R35, R41 ;  /* 0x0000002900237202 */ /* 0x000fcc0000000f00 */
[----:B------:R-:W-:Y:S01]  /*119e0*/  IMAD.WIDE.U32 R8, R0, -0x2daee0ad, RZ ;  /* 0xd2511f5300087825 */ /* 0x000fe200078e00ff */
[----:B------:R-:W-:Y:S02]  /*119f0*/  LOP3.LUT R0, R29, UR9, R10, 0x96, !PT ;  /* 0x000000091d007c12 */ /* 0x000fe4000f8e960a */
[----:B------:R-:W-:Y:S02]  /*11a00*/  MOV R37, R42 ;  /* 0x0000002a00257202 */ /* 0x000fe40000000f00 */
[----:B------:R-:W-:Y:S01]  /*11a10*/  MOV R41, R238 ;  /* 0x000000ee00297202 */ /* 0x000fe20000000f00 */
[----:B------:R-:W-:Y:S01]  /*11a20*/  IMAD.MOV.U32 R238, RZ, RZ, R200 ;  /* 0x000000ffffee7224 */ /* 0x000fe200078e00c8 */
[----:B------:R-:W-:Y:S01]  /*11a30*/  MOV R42, R15 ;  /* 0x0000000f002a7202 */ /* 0x000fe20000000f00 */
[----:B------:R-:W-:Y:S01]  /*11a40*/  IMAD.WIDE.U32 R10, R0, -0x2daee0ad, RZ ;  /* 0xd2511f53000a7825 */ /* 0x000fe200078e00ff */
[----:B------:R-:W-:-:S03]  /*11a50*/  LOP3.LUT R15, R9, UR8, R30, 0x96, !PT ;  /* 0x00000008090f7c12 */ /* 0x000fc6000f8e961e */
[----:B------:R-:W-:Y:S01]  /*11a60*/  FFMA.FTZ R9, R34, UR34, -R13 ;  /* 0x0000002222097c23 */ /* 0x000fe2000801080d */
[----:B------:R-:W-:Y:S01]  /*11a70*/  MOV R33, R35 ;  /* 0x0000002300217202 */ /* 0x000fe20000000f00 */
[----:B------:R-:W-:Y:S01]  /*11a80*/  IMAD.MOV.U32 R35, RZ, RZ, R39 ;  /* 0x000000ffff237224 */ /* 0x000fe200078e0027 */
[----:B------:R-:W-:Y:S01]  /*11a90*/  MOV R34, R38 ;  /* 0x0000002600227202 */ /* 0x000fe20000000f00 */
[----:B----4-:R-:W-:Y:S01]  /*11aa0*/  HMMA.16816.F32.BF16 R176, R4, R24, R116 ;  /* 0x0000001804b0723c */ /* 0x010fe20000041874 */
[----:B------:R-:W-:Y:S01]  /*11ab0*/  MOV R38, R40 ;  /* 0x0000002800267202 */ /* 0x000fe20000000f00 */
[----:B------:R-:W-:Y:S01]  /*11ac0*/  IMAD.MOV.U32 R40, RZ, RZ, R42 ;  /* 0x000000ffff287224 */ /* 0x000fe200078e002a */
[----:B------:R-:W-:Y:S01]  /*11ad0*/  MOV R39, R41 ;  /* 0x0000002900277202 */ /* 0x000fe20000000f00 */
[----:B------:R3:W5:Y:S01]  /*11ae0*/  LDL.LU R200, [R1+0x60] ;  /* 0x0000600001c87983 */ /* 0x0007620000300800 */
[----:B------:R-:W-:Y:S02]  /*11af0*/  MOV R41, R238 ;  /* 0x000000ee00297202 */ /* 0x000fe40000000f00 */
[----:B------:R-:W-:Y:S01]  /*11b00*/  LOP3.LUT R0, R11, UR6, R8, 0x96, !PT ;  /* 0x000000060b007c12 */ /* 0x000fe2000f8e9608 */
[----:B------:R-:W-:Y:S01]  /*11b10*/  FFMA.FTZ R11, R33, UR34, -R13 ;  /* 0x00000022210b7c23 */ /* 0x000fe2000801080d */
[----:B------:R4:W-:Y:S01]  /*11b20*/  MUFU.EX2 R238, R9 ;  /* 0x0000000900ee7308 */ /* 0x0009e20000000800 */
[----:B------:R-:W-:Y:S01]  /*11b30*/  IMAD.MOV.U32 R33, RZ, RZ, R35 ;  /* 0x000000ffff217224 */ /* 0x000fe200078e0023 */
[----:B------:R-:W-:Y:S01]  /*11b40*/  MOV R35, R41 ;  /* 0x0000002900237202 */ /* 0x000fe20000000f00 */
[----:B------:R-:W-:-:S02]  /*11b50*/  IMAD.MOV.U32 R114, RZ, RZ, R40 ;  /* 0x000000ffff727224 */ /* 0x000fc400078e0028 */
[----:B------:R-:W-:Y:S01]  /*11b60*/  IMAD.WIDE.U32 R40, R0, -0x326172a9, RZ ;  /* 0xcd9e8d5700287825 */ /* 0x000fe200078e00ff */
[----:B------:R-:W-:Y:S02]  /*11b70*/  MOV R42, R151 ;  /* 0x00000097002a7202 */ /* 0x000fe40000000f00 */
[----:B------:R-:W-:Y:S01]  /*11b80*/  MOV R32, R237 ;  /* 0x000000ed00207202 */ /* 0x000fe20000000f00 */
[----:B-1----:R-:W-:Y:S01]  /*11b90*/  HMMA.16816.F32.BF16 R160, R4, R20, R160 ;  /* 0x0000001404a0723c */ /* 0x002fe200000418a0 */
[----:B----4-:R-:W-:Y:S01]  /*11ba0*/  IMAD.WIDE.U32 R8, R15, -0x326172a9, RZ ;  /* 0xcd9e8d570f087825 */ /* 0x010fe200078e00ff */
[----:B------:R-:W-:-:S04]  /*11bb0*/  MOV R112, R38 ;  /* 0x0000002600707202 */ /* 0x000fc80000000f00 */
[C---:B------:R-:W-:Y:S01]  /*11bc0*/  HMMA.16816.F32.BF16 R48, R4.reuse, R22, R48 ;  /* 0x000000160430723c */ /* 0x040fe20000041830 */
[----:B------:R-:W-:Y:S01]  /*11bd0*/  MOV R113, R39 ;  /* 0x0000002700717202 */ /* 0x000fe20000000f00 */
[----:B------:R-:W1:Y:S01]  /*11be0*/  LDSM.16.MT88.4 R20, [R197+0x19000] ;  /* 0x01900000c514783b */ /* 0x000e620000004200 */
[----:B------:R-:W-:Y:S01]  /*11bf0*/  LOP3.LUT R15, R9, UR7, R28, 0x96, !PT ;  /* 0x00000007090f7c12 */ /* 0x000fe2000f8e961c */
[----:B------:R-:W-:Y:S01]  /*11c00*/  FFMA.FTZ R9, R234, UR34, -R13 ;  /* 0x00000022ea097c23 */ /* 0x000fe2000801080d */
[----:B------:R-:W-:Y:S01]  /*11c10*/  LOP3.LUT R0, R41, UR10, R8, 0x96, !PT ;  /* 0x0000000a29007c12 */ /* 0x000fe2000f8e9608 */
[C---:B------:R-:W-:Y:S01]  /*11c20*/  HMMA.16816.F32.BF16 R172, R4.reuse, R26, R120 ;  /* 0x0000001a04ac723c */ /* 0x040fe20000041878 */
[----:B------:R-:W-:Y:S01]  /*11c30*/  MOV R115, R42 ;  /* 0x0000002a00737202 */ /* 0x000fe20000000f00 */
[----:B------:R4:W-:Y:S01]  /*11c40*/  MUFU.EX2 R237, R9 ;  /* 0x0000000900ed7308 */ /* 0x0009e20000000800 */
[----:B------:R-:W-:Y:S01]  /*11c50*/  IMAD.MOV.U32 R119, RZ, RZ, R113 ;  /* 0x000000ffff777224 */ /* 0x000fe200078e0071 */
[----:B------:R-:W3:Y:S01]  /*11c60*/  LDSM.16.MT88.4 R24, [R196+0x19000] ;  /* 0x01900000c418783b */ /* 0x000ee20000004200 */
[----:B------:R-:W-:Y:S01]  /*11c70*/  IMAD.WIDE.U32 R38, R0, -0x2daee0ad, RZ ;  /* 0xd2511f5300267825 */ /* 0x000fe200078e00ff */
[----:B--2---:R-:W-:Y:S02]  /*11c80*/  HMMA.16816.F32.BF16 R140, R4, R16, R140 ;  /* 0x00000010048c723c */ /* 0x004fe4000004188c */
[----:B------:R-:W-:Y:S01]  /*11c90*/  LDSM.16.MT88.4 R28, [R199+0x19000] ;  /* 0x01900000c71c783b */ /* 0x000fe20000004200 */
[----:B------:R-:W-:-:S02]  /*11ca0*/  IMAD.MOV.U32 R42, RZ, RZ, R236 ;  /* 0x000000ffff2a7224 */ /* 0x000fc400078e00ec */
[----:B------:R2:W1:Y:S01]  /*11cb0*/  MUFU.EX2 R236, R11 ;  /* 0x0000000b00ec7308 */ /* 0x0004620000000800 */
[----:B------:R-:W-:Y:S01]  /*11cc0*/  MOV R113, R115 ;  /* 0x0000007300717202 */ /* 0x000fe20000000f00 */
[----:B------:R-:W-:Y:S01]  /*11cd0*/  HMMA.16816.F32.BF16 R144, R4, R18, R144 ;  /* 0x000000120490723c */ /* 0x000fe20000041890 */
[----:B------:R-:W-:Y:S01]  /*11ce0*/  MOV R126, R35 ;  /* 0x00000023007e7202 */ /* 0x000fe20000000f00 */
[----:B------:R1:W5:Y:S01]  /*11cf0*/  LDL.LU R151, [R1+0x5c] ;  /* 0x00005c0001977983 */ /* 0x0003620000300800 */
[----:B----4-:R-:W-:Y:S01]  /*11d00*/  IMAD.WIDE.U32 R8, R15, -0x2daee0ad, RZ ;  /* 0xd2511f530f087825 */ /* 0x010fe200078e00ff */
[----:B------:R-:W-:-:S04]  /*11d10*/  MOV R115, R33 ;  /* 0x0000002100737202 */ /* 0x000fc80000000f00 */
[----:B------:R-:W-:Y:S02]  /*11d20*/  LOP3.LUT R10, R9, UR20, R10, 0x96, !PT ;  /* 0x00000014090a7c12 */ /* 0x000fe4000f8e960a */
[----:B------:R-:W-:Y:S01]  /*11d30*/  LOP3.LUT R0, R39, UR15, R8, 0x96, !PT ;  /* 0x0000000f27007c12 */ /* 0x000fe2000f8e9608 */
[----:B--2---:R-:W-:Y:S01]  /*11d40*/  FFMA.FTZ R11, R235, UR34, -R13 ;  /* 0x00000022eb0b7c23 */ /* 0x004fe2000801080d */
[----:B------:R-:W-:Y:S02]  /*11d50*/  MOV R235, R112 ;  /* 0x0000007000eb7202 */ /* 0x000fe40000000f00 */
[----:B------:R-:W-:Y:S01]  /*11d60*/  MOV R112, R114 ;  /* 0x0000007200707202 */ /* 0x000fe20000000f00 */
[----:B------:R-:W-:Y:S01]  /*11d70*/  IMAD.MOV.U32 R114, RZ, RZ, R32 ;  /* 0x000000ffff727224 */ /* 0x000fe200078e0020 */
[----:B------:R-:W-:Y:S01]  /*11d80*/  MOV R32, R34 ;  /* 0x0000002200207202 */ /* 0x000fe20000000f00 */
[----:B------:R-:W-:Y:S01]  /*11d90*/  IMAD.MOV.U32 R33, RZ, RZ, R36 ;  /* 0x000000ffff217224 */ /* 0x000fe200078e0024 */
[----:B------:R-:W-:Y:S01]  /*11da0*/  MOV R34, R37 ;  /* 0x0000002500227202 */ /* 0x000fe20000000f00 */
[----:B------:R-:W-:-:S04]  /*11db0*/  IMAD.WIDE.U32 R36, R10, -0x326172a9, RZ ;  /* 0xcd9e8d570a247825 */ /* 0x000fc800078e00ff */
[----:B------:R-:W-:Y:S01]  /*11dc0*/  FFMA.FTZ R10, R119, UR34, -R14 ;  /* 0x00000022770a7c23 */ /* 0x000fe2000801080e */
[----:B------:R-:W-:-:S04]  /*11dd0*/  IMAD.WIDE.U32 R8, R0, -0x326172a9, RZ ;  /* 0xcd9e8d5700087825 */ /* 0x000fc800078e00ff */
[----:B------:R-:W-:Y:S01]  /*11de0*/  FFMA.FTZ R4, R229, UR34, -R14 ;  /* 0x00000022e5047c23 */ /* 0x000fe2000801080e */
[----:B------:R2:W4:Y:S01]  /*11df0*/  MUFU.EX2 R234, R11 ;  /* 0x0000000b00ea7308 */ /* 0x0005220000000800 */
[----:B------:R-:W-:Y:S02]  /*11e00*/  LOP3.LUT R0, R9, UR4, R36, 0x96, !PT ;  /* 0x0000000409007c12 */ /* 0x000fe4000f8e9624 */
[C---:B------:R-:W-:Y:S02]  /*11e10*/  LOP3.LUT R9, R8.reuse, 0xffff, RZ, 0xc0, !PT ;  /* 0x0000ffff08097812 */ /* 0x040fe400078ec0ff */
[----:B------:R-:W-:-:S03]  /*11e20*/  LOP3.LUT R15, R8, 0xff, RZ, 0xc0, !PT ;  /* 0x000000ff080f7812 */ /* 0x000fc600078ec0ff */
[----:B------:R1:W-:Y:S01]  /*11e30*/  MUFU.EX2 R231, R10 ;  /* 0x0000000a00e77308 */ /* 0x0003e20000000800 */
[----:B------:R-:W-:Y:S02]  /*11e40*/  SHF.R.U32.HI R16, RZ, 0x18, R8 ;  /* 0x00000018ff107819 */ /* 0x000fe40000011608 */
[----:B------:R-:W-:-:S05]  /*11e50*/  MOV R119, R228 ;  /* 0x000000e400777202 */ /* 0x000fca0000000f00 */
[----:B------:R3:W-:Y:S01]  /*11e60*/  MUFU.EX2 R229, R4 ;  /* 0x0000000400e57308 */ /* 0x0007e20000000800 */
[----:B--2---:R-:W-:Y:S01]  /*11e70*/  SHF.R.U32.HI R11, RZ, 0x10, R8 ;  /* 0x00000010ff0b7819 */ /* 0x004fe20000011608 */
[----:B------:R-:W-:Y:S01]  /*11e80*/  FFMA.FTZ R8, R113, UR34, -R14 ;  /* 0x0000002271087c23 */ /* 0x000fe2000801080e */
[----:B------:R-:W-:Y:S02]  /*11e90*/  SHF.R.U32.HI R5, RZ, 0x10, R0 ;  /* 0x00000010ff057819 */ /* 0x000fe40000011600 */
[----:B------:R-:W-:Y:S01]  /*11ea0*/  LOP3.LUT R7, R0, 0xff, RZ, 0xc0, !PT ;  /* 0x000000ff00077812 */ /* 0x000fe200078ec0ff */
[----:B-1----:R-:W-:Y:S01]  /*11eb0*/  FFMA.FTZ R10, R112, UR34, -R14 ;  /* 0x00000022700a7c23 */ /* 0x002fe2000801080e */
[----:B------:R-:W-:Y:S01]  /*11ec0*/  SHF.R.U32.HI R6, RZ, 0x18, R0 ;  /* 0x00000018ff067819 */ /* 0x000fe20000011600 */
[----:B------:R-:W-:Y:S01]  /*11ed0*/  MUFU.EX2 R228, R8 ;  /* 0x0000000800e47308 */ /* 0x000fe20000000800 */
[----:B------:R-:W-:Y:S02]  /*11ee0*/  SHF.R.U32.HI R9, RZ, 0x8, R9 ;  /* 0x00000008ff097819 */ /* 0x000fe40000011609 */
[----:B---3--:R-:W-:-:S05]  /*11ef0*/  LOP3.LUT R4, R0, 0xffff, RZ, 0xc0, !PT ;  /* 0x0000ffff00047812 */ /* 0x008fca00078ec0ff */
[----:B------:R1:W2:Y:S01]  /*11f00*/  MUFU.EX2 R230, R10 ;  /* 0x0000000a00e67308 */ /* 0x0002a20000000800 */
[----:B------:R-:W-:Y:S02]  /*11f10*/  SHF.R.U32.HI R0, RZ, 0x8, R4 ;  /* 0x00000008ff007819 */ /* 0x000fe40000011604 */
[----:B------:R-:W-:Y:S02]  /*11f20*/  LOP3.LUT R4, R5, 0xff, RZ, 0xc0, !PT ;  /* 0x000000ff05047812 */ /* 0x000fe400078ec0ff */
[----:B------:R-:W-:Y:S02]  /*11f30*/  PRMT R0, R7, 0x5410, R0 ;  /* 0x0000541007007816 */ /* 0x000fe40000000000 */
[----:B------:R-:W-:Y:S02]  /*11f40*/  PRMT R7, R4, 0x5410, R6 ;  /* 0x0000541004077816 */ /* 0x000fe40000000006 */
[----:B------:R-:W-:Y:S02]  /*11f50*/  F2FP.BF16.F32.PACK_AB R4, R236, R238 ;  /* 0x000000eeec04723e */ /* 0x000fe400000010ff */
[----:B------:R-:W-:-:S02]  /*11f60*/  HSET2.LE.AND R0, R0, R235, PT ;  /* 0x000000eb00007233 */ /* 0x000fc40003803000 */
[----:B-1----:R-:W-:Y:S02]  /*11f70*/  PRMT R10, R15, 0x5410, R9 ;  /* 0x000054100f0a7816 */ /* 0x002fe40000000009 */
[----:B------:R-:W-:Y:S02]  /*11f80*/  LOP3.LUT R9, R11, 0xff, RZ, 0xc0, !PT ;  /* 0x000000ff0b097812 */ /* 0x000fe400078ec0ff */
[----:B----4-:R-:W-:Y:S02]  /*11f90*/  F2FP.BF16.F32.PACK_AB R5, R234, R237 ;  /* 0x000000edea05723e */ /* 0x010fe400000010ff */
[----:B------:R-:W-:Y:S02]  /*11fa0*/  HSET2.LE.AND R6, R10, R235, PT ;  /* 0x000000eb0a067233 */ /* 0x000fe40003803000 */
[----:B------:R-:W-:Y:S02]  /*11fb0*/  PRMT R9, R9, 0x5410, R16 ;  /* 0x0000541009097816 */ /* 0x000fe40000000010 */
[----:B------:R-:W1:Y:S01]  /*11fc0*/  LDSM.16.MT88.4 R16, [R197+0x1b000] ;  /* 0x01b00000c510783b */ /* 0x000e620000004200 */
[----:B------:R-:W-:-:S02]  /*11fd0*/  LOP3.LUT R4, R0, R4, RZ, 0xc0, !PT ;  /* 0x0000000400047212 */ /* 0x000fc400078ec0ff */
[----:B------:R-:W-:Y:S02]  /*11fe0*/  LOP3.LUT R6, R6, R5, RZ, 0xc0, !PT ;  /* 0x0000000506067212 */ /* 0x000fe400078ec0ff */
[--C-:B------:R-:W-:Y:S02]  /*11ff0*/  HSET2.LE.AND R0, R9, R235.reuse, PT ;  /* 0x000000eb09007233 */ /* 0x100fe40003803000 */
[----:B------:R-:W-:Y:S02]  /*12000*/  HSET2.LE.AND R5, R7, R235, PT ;  /* 0x000000eb07057233 */ /* 0x000fe40003803000 */
[----:B--2---:R-:W-:Y:S02]  /*12010*/  F2FP.BF16.F32.PACK_AB R7, R229, R230 ;  /* 0x000000e6e507723e */ /* 0x004fe400000010ff */
[----:B------:R-:W-:Y:S02]  /*12020*/  F2FP.BF16.F32.PACK_AB R8, R228, R231 ;  /* 0x000000e7e408723e */ /* 0x000fe400000010ff */
[----:B------:R-:W-:-:S02]  /*12030*/  LOP3.LUT R7, R0, R7, RZ, 0xc0, !PT ;  /* 0x0000000700077212 */ /* 0x000fc400078ec0ff */
[----:B------:R-:W-:Y:S02]  /*12040*/  LOP3.LUT R5, R5, R8, RZ, 0xc0, !PT ;  /* 0x0000000805057212 */ /* 0x000fe400078ec0ff */
[----:B------:R-:W2:Y:S05]  /*12050*/  LDSM.16.MT88.4 R8, [R199+0x1b000] ;  /* 0x01b00000c708783b */ /* 0x000eaa0000004200 */
[C---:B------:R-:W-:Y:S06]  /*12060*/  HMMA.16816.F32.BF16 R52, R4.reuse, R20, R52 ;  /* 0x000000140434723c */ /* 0x040fec0000041834 */
[C---:B------:R-:W-:Y:S01]  /*12070*/  HMMA.16816.F32.BF16 R60, R4.reuse, R22, R60 ;  /* 0x00000016043c723c */ /* 0x040fe2000004183c */
[----:B------:R-:W3:Y:S05]  /*12080*/  LDSM.16.MT88.4 R20, [R196+0x1b000] ;  /* 0x01b00000c414783b */ /* 0x000eea0000004200 */
[C---:B------:R-:W-:Y:S06]  /*12090*/  HMMA.16816.F32.BF16 R156, R4.reuse, R24, R156 ;  /* 0x00000018049c723c */ /* 0x040fec000004189c */
[C---:B------:R-:W-:Y:S01]  /*120a0*/  HMMA.16816.F32.BF16 R44, R4.reuse, R26, R44 ;  /* 0x0000001a042c723c */ /* 0x040fe2000004182c */
[----:B------:R-:W4:Y:S05]  /*120b0*/  LDSM.16.MT88.4 R24, [R198+0x19000] ;  /* 0x01900000c618783b */ /* 0x000f2a0000004200 */
[C---:B-1----:R-:W-:Y:S06]  /*120c0*/  HMMA.16816.F32.BF16 R104, R4.reuse, R16, R104 ;  /* 0x000000100468723c */ /* 0x042fec0000041868 */
[----:B------:R-:W-:Y:S01]  /*120d0*/  HMMA.16816.F32.BF16 R108, R4, R18, R108 ;  /* 0x00000012046c723c */ /* 0x000fe2000004186c */
[----:B------:R-:W1:Y:S01]  /*120e0*/  LDSM.16.MT88.4 R16, [R199+0x1d000] ;  /* 0x01d00000c710783b */ /* 0x000e620000004200 */
[----:B------:R-:W-:Y:S01]  /*120f0*/  MOV R121, R32 ;  /* 0x0000002000797202 */ /* 0x000fe20000000f00 */
[----:B------:R-:W-:Y:S01]  /*12100*/  IMAD.MOV.U32 R127, RZ, RZ, R34 ;  /* 0x000000ffff7f7224 */ /* 0x000fe200078e0022 */
[----:B------:R-:W-:-:S02]  /*12110*/  MOV R120, R33 ;  /* 0x0000002100787202 */ /* 0x000fc40000000f00 */
[----:B------:R-:W1:Y:S01]  /*12120*/  LDSM.16.MT88.4 R32, [R198+0x1b000] ;  /* 0x01b00000c620783b */ /* 0x000e620000004200 */
[----:B------:R-:W-:Y:S01]  /*12130*/  MOV R123, R114 ;  /* 0x00000072007b7202 */ /* 0x000fe20000000f00 */
[----:B------:R-:W-:Y:S02]  /*12140*/  IMAD.MOV.U32 R122, RZ, RZ, R115 ;  /* 0x000000ffff7a7224 */ /* 0x000fe400078e0073 */
[C---:B--2---:R-:W-:Y:S06]  /*12150*/  HMMA.16816.F32.BF16 R112, R4.reuse, R8, R56 ;  /* 0x000000080470723c */ /* 0x044fec0000041838 */
[C---:B---3--:R-:W-:Y:S06]  /*12160*/  HMMA.16816.F32.BF16 R92, R4.reuse, R20, R92 ;  /* 0x00000014045c723c */ /* 0x048fec000004185c */
[C---:B------:R-:W-:Y:S01]  /*12170*/  HMMA.16816.F32.BF16 R100, R4.reuse, R22, R100 ;  /* 0x000000160464723c */ /* 0x040fe20000041864 */
[----:B------:R-:W2:Y:S05]  /*12180*/  LDSM.16.MT88.4 R20, [R197+0x1d000] ;  /* 0x01d00000c514783b */ /* 0x000eaa0000004200 */
[----:B----4-:R-:W-:Y:S01]  /*12190*/  HMMA.16816.F32.BF16 R84, R4, R24, R84 ;  /* 0x000000180454723c */ /* 0x010fe20000041854 */
[----:B------:R-:W-:-:S05]  /*121a0*/  IMAD.MOV.U32 R56, RZ, RZ, R119 ;  /* 0x000000ffff387224 */ /* 0x000fca00078e0077 */
[C---:B------:R-:W-:Y:S01]  /*121b0*/  HMMA.16816.F32.BF16 R88, R4.reuse, R26, R88 ;  /* 0x0000001a0458723c */ /* 0x040fe20000041858 */
[----:B------:R-:W3:Y:S05]  /*121c0*/  LDSM.16.MT88.4 R24, [R196+0x1d000] ;  /* 0x01d00000c418783b */ /* 0x000eea0000004200 */
[C---:B------:R-:W-:Y:S01]  /*121d0*/  HMMA.16816.F32.BF16 R116, R4.reuse, R10, R64 ;  /* 0x0000000a0474723c */ /* 0x040fe20000041840 */
[----:B------:R-:W4:Y:S05]  /*121e0*/  LDSM.16.MT88.4 R8, [R198+0x1d000] ;  /* 0x01d00000c608783b */ /* 0x000f2a0000004200 */
        /* <DEDUP_REMOVED lines=9> */
[----:B------:R-:W-:Y:S01]  /*12280*/  MOV R66, R122 ;  /* 0x0000007a00427202 */ /* 0x000fe20000000f00 */
[----:B------:R-:W-:Y:S01]  /*12290*/  FFMA.FTZ R0, R0, UR34, -R13 ;  /* 0x0000002200007c23 */ /* 0x000fe2000801080d */
[----:B------:R-:W-:Y:S02]  /*122a0*/  MOV R57, R58 ;  /* 0x0000003a00397202 */ /* 0x000fe40000000f00 */
[----:B------:R-:W-:Y:S01]  /*122b0*/  MOV R58, R59 ;  /* 0x0000003b003a7202 */ /* 0x000fe20000000f00 */
[----:B------:R-:W-:Y:S01]  /*122c0*/  IMAD.MOV.U32 R59, RZ, RZ, R223 ;  /* 0x000000ffff3b7224 */ /* 0x000fe200078e00df */
[----:B------:R-:W-:Y:S01]  /*122d0*/  MOV R67, R126 ;  /* 0x0000007e00437202 */ /* 0x000fe20000000f00 */
[----:B------:R-:W-:Y:S01]  /*122e0*/  IMAD.MOV.U32 R15, RZ, RZ, R123 ;  /* 0x000000ffff0f7224 */ /* 0x000fe200078e007b */
[----:B------:R3:W-:Y:S01]  /*122f0*/  MUFU.EX2 R223, R0 ;  /* 0x0000000000df7308 */ /* 0x0007e20000000800 */
[C---:B------:R-:W-:Y:S01]  /*12300*/  HMMA.16816.F32.BF16 R120, R4.reuse, R32, R152 ;  /* 0x000000200478723c */ /* 0x040fe20000041898 */
[----:B------:R-:W-:Y:S05]  /*12310*/  LDSM.16.MT88.4 R152, [R196+0x19800] ;  /* 0x01980000c498783b */ /* 0x000fea0000004200 */
[C---:B------:R-:W-:Y:S01]  /*12320*/  HMMA.16816.F32.BF16 R124, R4.reuse, R34, R192 ;  /* 0x00000022047c723c */ /* 0x040fe200000418c0 */
[----:B------:R-:W1:Y:S05]  /*12330*/  LDSM.16.MT88.4 R32, [R197+0x1f000] ;  /* 0x01f00000c520783b */ /* 0x000e6a0000004200 */
[----:B--2---:R-:W-:Y:S01]  /*12340*/  HMMA.16816.F32.BF16 R132, R4, R20, R180 ;  /* 0x000000140484723c */ /* 0x004fe200000418b4 */
[----:B---3--:R-:W-:-:S05]  /*12350*/  FFMA.FTZ R0, R66, UR34, -R13 ;  /* 0x0000002242007c23 */ /* 0x008fca000801080d */
[C---:B------:R-:W-:Y:S01]  /*12360*/  HMMA.16816.F32.BF16 R164, R4.reuse, R22, R164 ;  /* 0x0000001604a4723c */ /* 0x040fe200000418a4 */
[----:B------:R-:W2:Y:S05]  /*12370*/  LDSM.16.MT88.4 R20, [R198+0x1f000] ;  /* 0x01f00000c614783b */ /* 0x000eaa0000004200 */
[C---:B------:R-:W-:Y:S01]  /*12380*/  HMMA.16816.F32.BF16 R128, R4.reuse, R24, R224 ;  /* 0x000000180480723c */ /* 0x040fe200000418e0 */
[----:B------:R3:W2:Y:S05]  /*12390*/  MUFU.EX2 R224, R0 ;  /* 0x0000000000e07308 */ /* 0x0006aa0000000800 */
[C---:B----4-:R-:W-:Y:S07]  /*123a0*/  HMMA.16816.F32.BF16 R176, R4.reuse, R8, R176 ;  /* 0x0000000804b0723c */ /* 0x050fee00000418b0 */
[--C-:B------:R-:W-:Y:S01]  /*123b0*/  FFMA.FTZ R8, R56, UR34, -R13.reuse ;  /* 0x0000002238087c23 */ /* 0x100fe2000801080d */
[----:B---3--:R-:W-:Y:S01]  /*123c0*/  FFMA.FTZ R0, R67, UR34, -R13 ;  /* 0x0000002243007c23 */ /* 0x008fe2000801080d */
[----:B------:R-:W-:Y:S01]  /*123d0*/  MOV R56, R150 ;  /* 0x0000009600387202 */ /* 0x000fe20000000f00 */
[C---:B------:R-:W-:Y:S06]  /*123e0*/  HMMA.16816.F32.BF16 R172, R4.reuse, R10, R172 ;  /* 0x0000000a04ac723c */ /* 0x040fec00000418ac */
[----:B------:R-:W-:Y:S01]  /*123f0*/  HMMA.16816.F32.BF16 R24, R4, R26, R188 ;  /* 0x0000001a0418723c */ /* 0x000fe200000418bc */
[----:B------:R3:W-:Y:S01]  /*12400*/  MUFU.EX2 R225, R0 ;  /* 0x0000000000e17308 */ /* 0x0007e20000000800 */
[----:B------:R-:W-:Y:S01]  /*12410*/  FFMA.FTZ R10, R57, UR34, -R14 ;  /* 0x00000022390a7c23 */ /* 0x000fe2000801080e */
[----:B------:R-:W-:Y:S01]  /*12420*/  MOV R57, R149 ;  /* 0x0000009500397202 */ /* 0x000fe20000000f00 */
[----:B------:R-:W-:Y:S05]  /*12430*/  LDSM.16.MT88.4 R64, [R196+0x1b800] ;  /* 0x01b80000c440783b */ /* 0x000fea0000004200 */
[----:B------:R4:W-:Y:S01]  /*12440*/  MUFU.EX2 R150, R8 ;  /* 0x0000000800967308 */ /* 0x0009e20000000800 */
[----:B---3--:R-:W-:-:S07]  /*12450*/  LOP3.LUT R0, R37, UR27, R40, 0x96, !PT ;  /* 0x0000001b25007c12 */ /* 0x008fce000f8e9628 */
[----:B------:R3:W-:Y:S01]  /*12460*/  MUFU.EX2 R149, R10 ;  /* 0x0000000a00957308 */ /* 0x0007e20000000800 */
[----:B----4-:R-:W-:Y:S01]  /*12470*/  IMAD.WIDE.U32 R8, R0, -0x2daee0ad, RZ ;  /* 0xd2511f5300087825 */ /* 0x010fe200078e00ff */
[C---:B------:R-:W-:Y:S06]  /*12480*/  HMMA.16816.F32.BF16 R180, R4.reuse, R28, R96 ;  /* 0x0000001c04b4723c */ /* 0x040fec0000041860 */
[C---:B-1----:R-:W-:Y:S01]  /*12490*/  HMMA.16816.F32.BF16 R160, R4.reuse, R16, R160 ;  /* 0x0000001004a0723c */ /* 0x042fe200000418a0 */
[----:B------:R-:W-:Y:S01]  /*124a0*/  LOP3.LUT R0, R9, UR29, R38, 0x96, !PT ;  /* 0x0000001d09007c12 */ /* 0x000fe2000f8e9626 */
[----:B------:R-:W-:Y:S01]  /*124b0*/  LDSM.16.MT88.4 R96, [R196+0x1d800] ;  /* 0x01d80000c460783b */ /* 0x000fe20000004200 */
[C---:B------:R-:W-:Y:S01]  /*124c0*/  LOP3.LUT R9, R8.reuse, 0xffff, RZ, 0xc0, !PT ;  /* 0x0000ffff08097812 */ /* 0x040fe200078ec0ff */
[----:B---3--:R-:W-:Y:S01]  /*124d0*/  FFMA.FTZ R10, R15, UR34, -R14 ;  /* 0x000000220f0a7c23 */ /* 0x008fe2000801080e */
[----:B------:R-:W-:Y:S01]  /*124e0*/  LOP3.LUT R11, R8, 0xff, RZ, 0xc0, !PT ;  /* 0x000000ff080b7812 */ /* 0x000fe200078ec0ff */
[----:B------:R-:W-:Y:S01]  /*124f0*/  HMMA.16816.F32.BF16 R188, R4, R30, R80 ;  /* 0x0000001e04bc723c */ /* 0x000fe20000041850 */
[----:B------:R-:W-:Y:S01]  /*12500*/  SHF.R.U32.HI R9, RZ, 0x8, R9 ;  /* 0x00000008ff097819 */ /* 0x000fe20000011609 */
[----:B------:R-:W-:Y:S01]  /*12510*/  LDSM.16.MT88.4 R80, [R199+0x1b800] ;  /* 0x01b80000c750783b */ /* 0x000fe20000004200 */
[----:B------:R-:W-:-:S03]  /*12520*/  SHF.R.U32.HI R15, RZ, 0x10, R8 ;  /* 0x00000010ff0f7819 */ /* 0x000fc60000011608 */
[----:B------:R-:W-:Y:S01]  /*12530*/  HMMA.16816.F32.BF16 R28, R4, R18, R48 ;  /* 0x00000012041c723c */ /* 0x000fe20000041830 */
[----:B------:R1:W3:Y:S01]  /*12540*/  MUFU.EX2 R19, R10 ;  /* 0x0000000a00137308 */ /* 0x0002e20000000800 */
[----:B------:R-:W-:Y:S01]  /*12550*/  SHF.R.U32.HI R16, RZ, 0x18, R8 ;  /* 0x00000018ff107819 */ /* 0x000fe20000011608 */
[----:B------:R-:W-:Y:S01]  /*12560*/  LDSM.16.MT88.4 R48, [R199+0x19800] ;  /* 0x01980000c730783b */ /* 0x000fe20000004200 */
[----:B------:R-:W-:Y:S02]  /*12570*/  PRMT R17, R11, 0x5410, R9 ;  /* 0x000054100b117816 */ /* 0x000fe40000000009 */
[----:B------:R-:W-:Y:S01]  /*12580*/  LOP3.LUT R8, R0, 0xffff, RZ, 0xc0, !PT ;  /* 0x0000ffff00087812 */ /* 0x000fe200078ec0ff */
[----:B------:R-:W-:Y:S01]  /*12590*/  FFMA.FTZ R9, R57, UR34, -R14 ;  /* 0x0000002239097c23 */ /* 0x000fe2000801080e */
[--C-:B------:R-:W-:Y:S02]  /*125a0*/  SHF.R.U32.HI R11, RZ, 0x10, R0.reuse ;  /* 0x00000010ff0b7819 */ /* 0x100fe40000011600 */
[----:B------:R-:W-:-:S02]  /*125b0*/  SHF.R.U32.HI R13, RZ, 0x18, R0 ;  /* 0x00000018ff0d7819 */ /* 0x000fc40000011600 */
[----:B------:R-:W-:Y:S01]  /*125c0*/  SHF.R.U32.HI R8, RZ, 0x8, R8 ;  /* 0x00000008ff087819 */ /* 0x000fe20000011608 */
[----:B-1----:R-:W-:Y:S01]  /*125d0*/  FFMA.FTZ R10, R56, UR34, -R14 ;  /* 0x00000022380a7c23 */ /* 0x002fe2000801080e */
[----:B------:R-:W-:-:S03]  /*125e0*/  LOP3.LUT R14, R0, 0xff, RZ, 0xc0, !PT ;  /* 0x000000ff000e7812 */ /* 0x000fc600078ec0ff */
[----:B------:R1:W-:Y:S01]  /*125f0*/  MUFU.EX2 R18, R10 ;  /* 0x0000000a00127308 */ /* 0x0003e20000000800 */
[----:B------:R-:W-:Y:S01]  /*12600*/  LOP3.LUT R0, R11, 0xff, RZ, 0xc0, !PT ;  /* 0x000000ff0b007812 */ /* 0x000fe200078ec0ff */
[----:B------:R-:W-:Y:S01]  /*12610*/  IMAD.MOV.U32 R56, RZ, RZ, R235 ;  /* 0x000000ffff387224 */ /* 0x000fe200078e00eb */
[----:B------:R-:W-:Y:S01]  /*12620*/  MOV R57, R42 ;  /* 0x0000002a00397202 */ /* 0x000fe20000000f00 */
[----:B------:R-:W-:Y:S01]  /*12630*/  HMMA.16816.F32.BF16 R192, R4, R32, R72 ;  /* 0x0000002004c0723c */ /* 0x000fe20000041848 */
[----:B------:R-:W-:Y:S01]  /*12640*/  MOV R235, R43 ;  /* 0x0000002b00eb7202 */ /* 0x000fe20000000f00 */
[----:B------:R-:W-:Y:S01]  /*12650*/  LDSM.16.MT88.4 R72, [R197+0x1b800] ;  /* 0x01b80000c548783b */ /* 0x000fe20000004200 */
[----:B-1----:R-:W-:-:S03]  /*12660*/  LOP3.LUT R10, R15, 0xff, RZ, 0xc0, !PT ;  /* 0x000000ff0f0a7812 */ /* 0x002fc600078ec0ff */
[C---:B--2---:R-:W-:Y:S01]  /*12670*/  HMMA.16816.F32.BF16 R140, R4.reuse, R20, R140 ;  /* 0x00000014048c723c */ /* 0x044fe2000004188c */
[----:B------:R1:W2:Y:S01]  /*12680*/  MUFU.EX2 R15, R9 ;  /* 0x00000009000f7308 */ /* 0x0002a20000000800 */
[----:B------:R-:W4:Y:S01]  /*12690*/  LDSM.16.MT88.4 R40, [R197+0x19800] ;  /* 0x01980000c528783b */ /* 0x000f220000004200 */
[----:B------:R-:W-:Y:S01]  /*126a0*/  IMAD.MOV.U32 R227, RZ, RZ, R57 ;  /* 0x000000ffffe37224 */ /* 0x000fe200078e0039 */
[----:B------:R-:W-:Y:S02]  /*126b0*/  MOV R226, R58 ;  /* 0x0000003a00e27202 */ /* 0x000fe40000000f00 */
[C---:B------:R-:W-:Y:S01]  /*126c0*/  HMMA.16816.F32.BF16 R32, R4.reuse, R34, R136 ;  /* 0x000000220420723c */ /* 0x040fe20000041888 */
[----:B------:R-:W-:Y:S01]  /*126d0*/  MOV R11, R59 ;  /* 0x0000003b000b7202 */ /* 0x000fe20000000f00 */
[----:B------:R-:W-:Y:S04]  /*126e0*/  LDSM.16.MT88.4 R136, [R197+0x1f800] ;  /* 0x01f80000c588783b */ /* 0x000fe80000004200 */
[----:B------:R-:W-:Y:S01]  /*126f0*/  HMMA.16816.F32.BF16 R20, R4, R22, R144 ;  /* 0x000000160414723c */ /* 0x000fe20000041890 */
[----:B-1----:R-:W-:-:S02]  /*12700*/  PRMT R9, R10, 0x5410, R16 ;  /* 0x000054100a097816 */ /* 0x002fc40000000010 */
[----:B------:R-:W-:Y:S02]  /*12710*/  PRMT R10, R14, 0x5410, R8 ;  /* 0x000054100e0a7816 */ /* 0x000fe40000000008 */
[----:B------:R-:W-:Y:S02]  /*12720*/  PRMT R8, R0, 0x5410, R13 ;  /* 0x0000541000087816 */ /* 0x000fe4000000000d */
[--C-:B------:R-:W-:Y:S02]  /*12730*/  HSET2.LE.AND R7, R17, R56.reuse, PT ;  /* 0x0000003811077233 */ /* 0x100fe40003803000 */
[--C-:B------:R-:W-:Y:S02]  /*12740*/  HSET2.LE.AND R9, R9, R56.reuse, PT ;  /* 0x0000003809097233 */ /* 0x100fe40003803000 */
[--C-:B------:R-:W-:Y:S02]  /*12750*/  HSET2.LE.AND R0, R10, R56.reuse, PT ;  /* 0x000000380a007233 */ /* 0x100fe40003803000 */
[----:B------:R-:W-:-:S02]  /*12760*/  HSET2.LE.AND R5, R8, R56, PT ;  /* 0x0000003808057233 */ /* 0x000fc40003803000 */
[----:B------:R-:W1:Y:S01]  /*12770*/  LDSM.16.MT88.4 R56, [R198+0x19800] ;  /* 0x01980000c638783b */ /* 0x000e620000004200 */
[----:B------:R-:W-:Y:S02]  /*12780*/  F2FP.BF16.F32.PACK_AB R4, R224, R223 ;  /* 0x000000dfe004723e */ /* 0x000fe400000010ff */
[----:B---3--:R-:W-:Y:S02]  /*12790*/  F2FP.BF16.F32.PACK_AB R6, R19, R149 ;  /* 0x000000951306723e */ /* 0x008fe400000010ff */
[----:B------:R-:W-:Y:S02]  /*127a0*/  F2FP.BF16.F32.PACK_AB R8, R150, R225 ;  /* 0x000000e19608723e */ /* 0x000fe400000010ff */
[----:B--2---:R-:W-:Y:S02]  /*127b0*/  F2FP.BF16.F32.PACK_AB R10, R15, R18 ;  /* 0x000000120f0a723e */ /* 0x004fe400000010ff */
[----:B------:R-:W-:Y:S02]  /*127c0*/  LOP3.LUT R144, R0, R4, RZ, 0xc0, !PT ;  /* 0x0000000400907212 */ /* 0x000fe400078ec0ff */
[----:B------:R-:W-:-:S02]  /*127d0*/  LOP3.LUT R145, R5, R6, RZ, 0xc0, !PT ;  /* 0x0000000605917212 */ /* 0x000fc400078ec0ff */
[----:B------:R-:W-:Y:S02]  /*127e0*/  LOP3.LUT R146, R7, R8, RZ, 0xc0, !PT ;  /* 0x0000000807927212 */ /* 0x000fe400078ec0ff */
[----:B------:R-:W-:Y:S01]  /*127f0*/  LOP3.LUT R147, R9, R10, RZ, 0xc0, !PT ;  /* 0x0000000a09937212 */ /* 0x000fe200078ec0ff */
[----:B------:R-:W-:Y:S01]  /*12800*/  FFMA.FTZ R0, R252, R12, R11 ;  /* 0x0000000cfc007223 */ /* 0x000fe2000001000b */
[----:B------:R-:W-:Y:S01]  /*12810*/  FFMA.FTZ R2, R227, R2, R226 ;  /* 0x00000002e3027223 */ /* 0x000fe200000100e2 */
[----:B------:R-:W-:Y:S04]  /*12820*/  LDSM.16.MT88.4 R4, [R198+0x1f800] ;  /* 0x01f80000c604783b */ /* 0x000fe80000004200 */
        /* <DEDUP_REMOVED lines=8> */
[----:B------:R-:W2:Y:S01]  /*128b0*/  LDSM.16.MT88.4 R88, [R198+0x1b800] ;  /* 0x01b80000c658783b */ /* 0x000ea20000004200 */
[----:B------:R-:W-:Y:S01]  /*128c0*/  FADD.FTZ R0, R235, R0 ;  /* 0x00000000eb007221 */ /* 0x000fe20000010000 */
[----:B------:R-:W-:-:S03]  /*128d0*/  FADD.FTZ R8, R239, R2 ;  /* 0x00000002ef087221 */ /* 0x000fc60000010000 */
[----:B------:R-:W-:Y:S01]  /*128e0*/  FADD.FTZ R2, R240, R0 ;  /* 0x00000000f0027221 */ /* 0x000fe20000010000 */
[----:B------:R-:W-:-:S04]  /*128f0*/  FADD.FTZ R0, R241, R8 ;  /* 0x00000008f1007221 */ /* 0x000fc80000010000 */
[----:B------:R-:W-:-:S04]  /*12900*/  FADD.FTZ R0, R243, R0 ;  /* 0x00000000f3007221 */ /* 0x000fc80000010000 */
[----:B------:R-:W-:-:S04]  /*12910*/  FADD.FTZ R0, R245, R0 ;  /* 0x00000000f5007221 */ /* 0x000fc80000010000 */
[----:B------:R-:W-:-:S04]  /*12920*/  FADD.FTZ R0, R247, R0 ;  /* 0x00000000f7007221 */ /* 0x000fc80000010000 */
[----:B------:R-:W-:-:S04]  /*12930*/  FADD.FTZ R0, R249, R0 ;  /* 0x00000000f9007221 */ /* 0x000fc80000010000 */
[----:B------:R-:W-:Y:S01]  /*12940*/  FADD.FTZ R0, R251, R0 ;  /* 0x00000000fb007221 */ /* 0x000fe20000010000 */
[C---:B------:R-:W-:Y:S03]  /*12950*/  HMMA.16816.F32.BF16 R40, R144.reuse, R42, R60 ;  /* 0x0000002a9028723c */ /* 0x040fe6000004183c */
[----:B------:R-:W-:Y:S01]  /*12960*/  FADD.FTZ R0, R231, R0 ;  /* 0x00000000e7007221 */ /* 0x000fe20000010000 */
[----:B------:R-:W-:Y:S02]  /*12970*/  FADD.FTZ R2, R242, R2 ;  /* 0x00000002f2027221 */ /* 0x000fe40000010000 */
[----:B------:R-:W-:Y:S01]  /*12980*/  HMMA.16816.F32.BF16 R60, R144, R64, R92 ;  /* 0x00000040903c723c */ /* 0x000fe2000004185c */
[----:B------:R-:W-:Y:S01]  /*12990*/  FADD.FTZ R0, R228, R0 ;  /* 0x00000000e4007221 */ /* 0x000fe20000010000 */
[----:B------:R-:W-:-:S04]  /*129a0*/  FADD.FTZ R2, R244, R2 ;  /* 0x00000002f4027221 */ /* 0x000fc80000010000 */
[----:B------:R-:W-:Y:S01]  /*129b0*/  HMMA.16816.F32.BF16 R64, R144, R66, R100 ;  /* 0x000000429040723c */ /* 0x000fe20000041864 */
[----:B------:R-:W-:-:S05]  /*129c0*/  FADD.FTZ R0, R230, R0 ;  /* 0x00000000e6007221 */ /* 0x000fca0000010000 */
[C---:B------:R-:W-:Y:S06]  /*129d0*/  HMMA.16816.F32.BF16 R48, R144.reuse, R50, R76 ;  /* 0x000000329030723c */ /* 0x040fec000004184c */
[----:B-1----:R-:W-:Y:S01]  /*129e0*/  HMMA.16816.F32.BF16 R100, R144, R104, R132 ;  /* 0x000000689064723c */ /* 0x002fe20000041884 */
[----:B------:R-:W-:-:S05]  /*129f0*/  FADD.FTZ R0, R229, R0 ;  /* 0x00000000e5007221 */ /* 0x000fca0000010000 */
[C---:B------:R-:W-:Y:S01]  /*12a00*/  HMMA.16816.F32.BF16 R76, R144.reuse, R80, R112 ;  /* 0x00000050904c723c */ /* 0x040fe20000041870 */
[----:B------:R-:W1:Y:S05]  /*12a10*/  LDSM.16.MT88.4 R112, [R199+0x1d800] ;  /* 0x01d80000c770783b */ /* 0x000e6a0000004200 */
[C---:B--2---:R-:W-:Y:S01]  /*12a20*/  HMMA.16816.F32.BF16 R84, R144.reuse, R88, R120 ;  /* 0x000000589054723c */ /* 0x044fe20000041878 */
[----:B------:R-:W2:Y:S05]  /*12a30*/  LDSM.16.MT88.4 R120, [R198+0x1d800] ;  /* 0x01d80000c678783b */ /* 0x000eaa0000004200 */
        /* <DEDUP_REMOVED lines=12> */
[----:B------:R-:W-:Y:S02]  /*12b00*/  FADD.FTZ R2, R236, R2 ;  /* 0x00000002ec027221 */ /* 0x000fe40000010000 */
[----:B------:R1:W-:Y:S02]  /*12b10*/  STL [R1+0x8], R0 ;  /* 0x0000080001007387 */ /* 0x0003e40000100800 */
[----:B------:R-:W-:-:S04]  /*12b20*/  FADD.FTZ R2, R237, R2 ;  /* 0x00000002ed027221 */ /* 0x000fc80000010000 */
[----:B------:R-:W-:-:S04]  /*12b30*/  FADD.FTZ R2, R234, R2 ;  /* 0x00000002ea027221 */ /* 0x000fc80000010000 */
[----:B------:R-:W-:Y:S01]  /*12b40*/  FADD.FTZ R2, R223, R2 ;  /* 0x00000002df027221 */ /* 0x000fe20000010000 */
[----:B------:R-:W-:Y:S03]  /*12b50*/  HMMA.16816.F32.BF16 R72, R144, R74, R108 ;  /* 0x0000004a9048723c */ /* 0x000fe6000004186c */
[----:B------:R-:W-:-:S03]  /*12b60*/  FADD.FTZ R2, R224, R2 ;  /* 0x00000002e0027221 */ /* 0x000fc60000010000 */
[----:B------:R-:W-:Y:S01]  /*12b70*/  HMMA.16816.F32.BF16 R80, R144, R82, R116 ;  /* 0x000000529050723c */ /* 0x000fe20000041874 */
[----:B------:R-:W-:Y:S01]  /*12b80*/  FADD.FTZ R2, R225, R2 ;  /* 0x00000002e1027221 */ /* 0x000fe20000010000 */
[----:B------:R-:W-:-:S04]  /*12b90*/  @UP0 UIADD3 UR22, UR22, -0x4, URZ ;  /* 0xfffffffc16160890 */ /* 0x000fc8000fffe03f */
[----:B------:R-:W-:Y:S01]  /*12ba0*/  HMMA.16816.F32.BF16 R88, R144, R90, R124 ;  /* 0x0000005a9058723c */ /* 0x000fe2000004187c */
[----:B------:R-:W-:-:S05]  /*12bb0*/  FADD.FTZ R252, R150, R2 ;  /* 0x0000000296fc7221 */ /* 0x000fca0000010000 */
[C---:B-1----:R-:W-:Y:S06]  /*12bc0*/  HMMA.16816.F32.BF16 R108, R144.reuse, R112, R168 ;  /* 0x00000070906c723c */ /* 0x042fec00000418a8 */
[C---:B--2---:R-:W-:Y:S06]  /*12bd0*/  HMMA.16816.F32.BF16 R116, R144.reuse, R120, R176 ;  /* 0x000000789074723c */ /* 0x044fec00000418b0 */
[C---:B---3--:R-:W-:Y:S06]  /*12be0*/  HMMA.16816.F32.BF16 R124, R144.reuse, R128, R180 ;  /* 0x00000080907c723c */ /* 0x048fec00000418b4 */
[C---:B------:R-:W-:Y:S06]  /*12bf0*/  HMMA.16816.F32.BF16 R132, R144.reuse, R136, R192 ;  /* 0x000000889084723c */ /* 0x040fec00000418c0 */
        /* <DEDUP_REMOVED lines=11> */
.L_x_973:
[----:B------:R-:W-:-:S12]  /*12cb0*/  UIADD3 UR22, UR41, -0x1, URZ ;  /* 0xffffffff29167890 */ /* 0x000fd8000fffe03f */
.L_x_980:
[----:B------:R-:W-:-:S13]  /*12cc0*/  ISETP.LE.AND P0, PT, RZ, UR22, PT ;  /* 0x00000016ff007c0c */ /* 0x000fda000bf03270 */
[----:B------:R-:W-:Y:S05]  /*12cd0*/  @!P0 BRA `(.L_x_981) ;  /* 0x0000004400f48947 */ /* 0x000fea0003800000 */
[----:B------:R-:W2:Y:S01]  /*12ce0*/  LDL.LU R6, [R1+0x54] ;  /* 0x0000540001067983 */ /* 0x000ea20000300800 */
[----:B------:R-:W-:Y:S01]  /*12cf0*/  ULDC UR4, c[0x0][0x2d0] ;  /* 0x0000b40000047ab9 */ /* 0x000fe20000000800 */
[----:B------:R-:W-:Y:S01]  /*12d00*/  IMAD.U32 R8, RZ, RZ, UR24 ;  /* 0x00000018ff087e24 */ /* 0x000fe2000f8e00ff */
[----:B------:R-:W-:Y:S01]  /*12d10*/  ULDC.64 UR8, c[0x0][0x218] ;  /* 0x0000860000087ab9 */ /* 0x000fe20000000a00 */
[----:B------:R-:W3:Y:S01]  /*12d20*/  LDL.LU R2, [R1+0x50] ;  /* 0x0000500001027983 */ /* 0x000ee20000300800 */
[----:B------:R-:W1:Y:S01]  /*12d30*/  S2R R10, SR_TID.X ;  /* 0x00000000000a7919 */ /* 0x000e620000002100 */
[----:B------:R-:W-:Y:S01]  /*12d40*/  IMAD.U32 R244, RZ, RZ, UR25 ;  /* 0x00000019fff47e24 */ /* 0x000fe2000f8e00ff */
[----:B------:R-:W-:Y:S01]  /*12d50*/  ULDC.64 UR6, c[0x0][0x220] ;  /* 0x0000880000067ab9 */ /* 0x000fe20000000a00 */
[----:B------:R-:W4:Y:S04]  /*12d60*/  LDL.LU R0, [R1+0x58] ;  /* 0x0000580001007983 */ /* 0x000f280000300800 */
[----:B-----5:R-:W2:Y:S04]  /*12d70*/  LDL.64 R14, [R1+0x20] ;  /* 0x00002000010e7983 */ /* 0x020ea80000100a00 */
[----:B------:R-:W4:Y:S04]  /*12d80*/  LDL.LU R13, [R1+0x38] ;  /* 0x00003800010d7983 */ /* 0x000f280000300800 */
[----:B------:R-:W4:Y:S01]  /*12d90*/  LDL.LU R12, [R1+0x3c] ;  /* 0x00003c00010c7983 */ /* 0x000f220000300800 */
[----:B------:R-:W-:Y:S01]  /*12da0*/  IMAD.MOV.U32 R149, RZ, RZ, R3 ;  /* 0x000000ffff957224 */ /* 0x000fe200078e0003 */
[----:B------:R-:W-:Y:S01]  /*12db0*/  UIADD3 UR33, UR22, -0x1, URZ ;  /* 0xffffffff16217890 */ /* 0x000fe2000fffe03f */
[----:B------:R-:W-:Y:S01]  /*12dc0*/  IMAD.MOV.U32 R150, RZ, RZ, R148 ;  /* 0x000000ffff967224 */ /* 0x000fe200078e0094 */
[----:B-1----:R-:W-:Y:S01]  /*12dd0*/  SHF.R.S32.HI R9, RZ, 0x1f, R10 ;  /* 0x0000001fff097819 */ /* 0x002fe2000001140a */
[----:B---3--:R-:W-:-:S04]  /*12de0*/  IMAD.MOV.U32 R11, RZ, RZ, R2 ;  /* 0x000000ffff0b7224 */ /* 0x008fc800078e0002 */
[----:B------:R-:W-:Y:S01]  /*12df0*/  IMAD.WIDE.U32 R228, R11, -0x2daee0ad, RZ ;  /* 0xd2511f530be47825 */ /* 0x000fe200078e00ff */
[----:B--2---:R-:W-:-:S03]  /*12e00*/  SHF.R.S32.HI R5, RZ, 0x1f, R14 ;  /* 0x0000001fff057819 */ /* 0x004fc6000001140e */
[----:B------:R-:W-:Y:S01]  /*12e10*/  IMAD.MOV.U32 R4, RZ, RZ, R14 ;  /* 0x000000ffff047224 */ /* 0x000fe200078e000e */
[----:B------:R-:W-:Y:S01]  /*12e20*/  ISETP.GE.AND P3, PT, R14, UR4, PT ;  /* 0x000000040e007c0c */ /* 0x000fe2000bf66270 */
[----:B------:R-:W-:Y:S01]  /*12e30*/  ULDC UR4, c[0x0][0x2ec] ;  /* 0x0000bb0000047ab9 */ /* 0x000fe20000000800 */
[----:B----4-:R-:W-:-:S04]  /*12e40*/  IMAD.WIDE.U32 R242, R13, -0x326172a9, RZ ;  /* 0xcd9e8d570df27825 */ /* 0x010fc800078e00ff */
[----:B------:R-:W-:Y:S01]  /*12e50*/  IMAD.WIDE.U32 R6, R6, UR21, R4 ;  /* 0x0000001506067c25 */ /* 0x000fe2000f8e0004 */
[----:B------:R-:W-:-:S03]  /*12e60*/  LOP3.LUT R226, R243, R12, RZ, 0x3c, !PT ;  /* 0x0000000cf3e27212 */ /* 0x000fc600078e3cff */
[----:B------:R-:W-:Y:S01]  /*12e70*/  IMAD.WIDE.U32 R4, R0, UR21, R4 ;  /* 0x0000001500047c25 */ /* 0x000fe2000f8e0004 */
[----:B------:R-:W-:Y:S02]  /*12e80*/  IADD3 R0, P1, R6, UR26, RZ ;  /* 0x0000001a06007c10 */ /* 0x000fe4000ff3e0ff */
[----:B------:R-:W1:Y:S02]  /*12e90*/  @!P3 LDC.64 R250, c[0x0][0x220] ;  /* 0x00008800fffabb82 */ /* 0x000e640000000a00 */
[----:B------:R-:W-:Y:S01]  /*12ea0*/  IADD3.X R8, R8, UR32, R7, P1, !PT ;  /* 0x0000002008087c10 */ /* 0x000fe20008ffe407 */
[----:B------:R-:W-:Y:S01]  /*12eb0*/  IMAD.WIDE.U32 R226, R226, -0x2daee0ad, RZ ;  /* 0xd2511f53e2e27825 */ /* 0x000fe200078e00ff */
[----:B------:R-:W-:Y:S01]  /*12ec0*/  IADD3 R2, P0, R4, UR28, RZ ;  /* 0x0000001c04027c10 */ /* 0x000fe2000ff1e0ff */
[----:B------:R-:W-:Y:S01]  /*12ed0*/  ULDC UR32, c[0x0][0x2d0] ;  /* 0x0000b40000207ab9 */ /* 0x000fe20000000800 */
[----:B------:R-:W-:Y:S02]  /*12ee0*/  LEA R247, P1, R0, UR8, 0x1 ;  /* 0x0000000800f77c11 */ /* 0x000fe4000f8208ff */
[----:B------:R-:W2:Y:S01]  /*12ef0*/  @!P3 LDC.64 R6, c[0x0][0x220] ;  /* 0x00008800ff06bb82 */ /* 0x000ea20000000a00 */
[----:B------:R-:W-:-:S02]  /*12f00*/  LEA.HI R4, R9, R10, RZ, 0x3 ;  /* 0x0000000a09047211 */ /* 0x000fc400078f18ff */
[----:B------:R-:W-:Y:S01]  /*12f10*/  IADD3.X R244, R244, UR35, R5, P0, !PT ;  /* 0x00000023f4f47c10 */ /* 0x000fe200087fe405 */
[----:B------:R-:W-:Y:S01]  /*12f20*/  UMOV UR35, URZ ;  /* 0x0000003f00237c82 */ /* 0x000fe20008000000 */
[----:B------:R-:W-:Y:S02]  /*12f30*/  LEA R246, P0, R2, UR6, 0x1 ;  /* 0x0000000602f67c11 */ /* 0x000fe4000f8008ff */
[----:B------:R-:W-:Y:S01]  /*12f40*/  LEA.HI.X R245, R0, UR9, R8, 0x1, P1 ;  /* 0x0000000900f57c11 */ /* 0x000fe200088f0c08 */
[----:B------:R-:W-:Y:S01]  /*12f50*/  ULDC.64 UR8, c[0x0][0x248] ;  /* 0x0000920000087ab9 */ /* 0x000fe20000000a00 */
[----:B------:R-:W-:Y:S02]  /*12f60*/  SHF.R.S32.HI R0, RZ, 0x3, R4 ;  /* 0x00000003ff007819 */ /* 0x000fe40000011404 */
[----:B------:R-:W-:Y:S01]  /*12f70*/  LEA.HI.X R244, R2, UR7, R244, 0x1, P0 ;  /* 0x0000000702f47c11 */ /* 0x000fe200080f0cf4 */
[----:B------:R-:W-:Y:S01]  /*12f80*/  ULDC.64 UR6, c[0x0][0x250] ;  /* 0x0000940000067ab9 */ /* 0x000fe20000000a00 */
[----:B------:R-:W-:-:S02]  /*12f90*/  IADD3 R224, P0, R0, 0x20, RZ ;  /* 0x0000002000e07810 */ /* 0x000fc40007f1e0ff */
[----:B------:R-:W-:Y:S01]  /*12fa0*/  SHF.R.S32.HI R0, RZ, 0x1f, R0 ;  /* 0x0000001fff007819 */ /* 0x000fe20000011400 */
[----:B--2---:R2:W-:Y:S04]  /*12fb0*/  @!P3 STL.64 [R1], R6 ;  /* 0x000000060100b387 */ /* 0x0045e80000100a00 */
[----:B------:R-:W3:Y:S04]  /*12fc0*/  LDL.LU.64 R14, [R1+0x40] ;  /* 0x00004000010e7983 */ /* 0x000ee80000300a00 */
[----:B------:R-:W4:Y:S01]  /*12fd0*/  LDL.LU.64 R12, [R1+0x48] ;  /* 0x00004800010c7983 */ /* 0x000f220000300a00 */
[----:B------:R-:W-:-:S02]  /*12fe0*/  IMAD.X R225, RZ, RZ, R0, P0 ;  /* 0x000000ffffe17224 */ /* 0x000fc400000e0600 */
[----:B---3--:R-:W-:Y:S02]  /*12ff0*/  IMAD.MOV.U32 R249, RZ, RZ, R15 ;  /* 0x000000fffff97224 */ /* 0x008fe400078e000f */
[----:B----4-:R-:W-:Y:S01]  /*13000*/  IMAD.MOV.U32 R248, RZ, RZ, R12 ;  /* 0x000000fffff87224 */ /* 0x010fe200078e000c */
[----:B-12---:R-:W-:Y:S06]  /*13010*/  BRA `(.L_x_982) ;  /* 0x0000000000f87947 */ /* 0x006fec0003800000 */
.L_x_984:
        /* <DEDUP_REMOVED lines=13> */
[----:B--2---:R-:W-:Y:S04]  /*130f0*/  LEA R2, P5, R174, R192, 0x6 ;  /* 0x000000c0ae027211 */ /* 0x004fe800078a30ff */
[----:B-1----:R-:W-:Y:S02]  /*13100*/  @!P3 LEA R170, P6, R2, R170, 0x1 ;  /* 0x000000aa02aab211 */ /* 0x002fe400078c08ff */
[----:B---3--:R-:W-:Y:S02]  /*13110*/  LEA.HI.X R148, R174, R191, R148, 0x6, P5 ;  /* 0x000000bfae947211 */ /* 0x008fe400028f3494 */
[C---:B------:R-:W-:Y:S02]  /*13120*/  IADD3 R3, P5, R2.reuse, UR40, RZ ;  /* 0x0000002802037c10 */ /* 0x040fe4000ffbe0ff */
[----:B------:R-:W-:Y:S02]  /*13130*/  @!P3 LEA.HI.X R171, R2, R171, R148, 0x1, P6 ;  /* 0x000000ab02abb211 */ /* 0x000fe400030f0c94 */
[----:B------:R-:W-:Y:S02]  /*13140*/  IADD3.X R173, R148, UR39, RZ, P5, !PT ;  /* 0x0000002794ad7c10 */ /* 0x000fe4000affe4ff */
[C---:B-----5:R-:W-:Y:S01]  /*13150*/  @!P3 LEA R168, P5, R3.reuse, R168, 0x1 ;  /* 0x000000a803a8b211 */ /* 0x060fe200078a08ff */
        /* <DEDUP_REMOVED lines=42> */
.L_x_982:
[----:B------:R-:W2:Y:S01]  /*13400*/  LDL R8, [R1] ;  /* 0x0000000001087983 */ /* 0x000ea20000100800 */
[----:B------:R-:W-:Y:S01]  /*13410*/  UIADD3 UR34, -UR35, UR22, URZ ;  /* 0x0000001623227290 */ /* 0x000fe2000fffe13f */
[----:B------:R-:W-:Y:S04]  /*13420*/  DEPBAR.LE SB0, 0x0 ;  /* 0x000080000000791a */ /* 0x000fe80000000000 */
[----:B------:R-:W3:Y:S01]  /*13430*/  LDL R16, [R1+0x18] ;  /* 0x0000180001107983 */ /* 0x000ee20000100800 */
[----:B------:R-:W-:Y:S01]  /*13440*/  IMAD.U32 R4, RZ, RZ, UR34 ;  /* 0x00000022ff047e24 */ /* 0x000fe2000f8e00ff */
[----:B------:R-:W-:Y:S01]  /*13450*/  USHF.R.S32.HI UR11, URZ, 0x1f, UR34 ;  /* 0x0000001f3f0b7899 */ /* 0x000fe20008011422 */
[----:B------:R-:W-:Y:S01]  /*13460*/  IMAD.U32 R3, RZ, RZ, UR34 ;  /* 0x00000022ff037e24 */ /* 0x000fe2000f8e00ff */
[----:B------:R-:W4:Y:S01]  /*13470*/  LDL R10, [R1+0x4] ;  /* 0x00000400010a7983 */ /* 0x000f220000100800 */
[----:B------:R-:W-:Y:S01]  /*13480*/  IMAD.U32 R2, RZ, RZ, UR34 ;  /* 0x00000022ff027e24 */ /* 0x000fe2000f8e00ff */
[----:B------:R-:W-:Y:S01]  /*13490*/  LEA R4, P1, R4, R232, 0x6 ;  /* 0x000000e804047211 */ /* 0x000fe200078230ff */
[----:B------:R-:W-:Y:S01]  /*134a0*/  UIMAD UR10, UR12, UR34, URZ ;  /* 0x000000220c0a72a4 */ /* 0x000fe2000f8e023f */
[----:B------:R-:W5:Y:S01]  /*134b0*/  LDL R15, [R1+0x14] ;  /* 0x00001400010f7983 */ /* 0x000f620000100800 */
[----:B------:R-:W-:Y:S01]  /*134c0*/  IMAD.U32 R6, RZ, RZ, UR34 ;  /* 0x00000022ff067e24 */ /* 0x000fe2000f8e00ff */
[----:B------:R-:W-:Y:S01]  /*134d0*/  LEA.HI.X.SX32 R5, R3, R233, 0x6, P1 ;  /* 0x000000e903057211 */ /* 0x000fe200008f36ff */
[----:B------:R-:W-:Y:S01]  /*134e0*/  IMAD.WIDE.U32 R12, R4, UR6, RZ ;  /* 0x00000006040c7c25 */ /* 0x000fe2000f8e00ff */
[----:B------:R-:W5:Y:S01]  /*134f0*/  LDL R14, [R1+0x1c] ;  /* 0x00001c00010e7983 */ /* 0x000f620000100800 */
[----:B------:R-:W-:Y:S01]  /*13500*/  UIMAD UR10, UR11, UR13, UR10 ;  /* 0x0000000d0b0a72a4 */ /* 0x000fe2000f8e020a */
[----:B------:R-:W-:Y:S01]  /*13510*/  BAR.SYNC.DEFER_BLOCKING 0x0 ;  /* 0x0000000000007b1d */ /* 0x000fe20000010000 */
[----:B------:R-:W-:Y:S01]  /*13520*/  IMAD R5, R5, UR6, RZ ;  /* 0x0000000605057c24 */ /* 0x000fe2000f8e02ff */
[----:B------:R-:W-:Y:S01]  /*13530*/  LEA R2, P0, R2, R224, 0x6 ;  /* 0x000000e002027211 */ /* 0x000fe200078030ff */
[----:B------:R-:W-:Y:S02]  /*13540*/  IMAD.U32 R0, RZ, RZ, UR34 ;  /* 0x00000022ff007e24 */ /* 0x000fe4000f8e00ff */
[----:B------:R-:W-:Y:S01]  /*13550*/  IMAD R5, R4, UR7, R5 ;  /* 0x0000000704057c24 */ /* 0x000fe2000f8e0205 */
[----:B------:R-:W-:Y:S01]  /*13560*/  LEA R4, P2, R12, R246, 0x1 ;  /* 0x000000f60c047211 */ /* 0x000fe200078408ff */
[----:B------:R-:W-:Y:S01]  /*13570*/  IMAD.WIDE.U32 R6, R6, UR13, R248 ;  /* 0x0000000d06067c25 */ /* 0x000fe2000f8e00f8 */
[----:B------:R-:W-:Y:S03]  /*13580*/  LEA.HI.X.SX32 R3, R0, R225, 0x6, P0 ;  /* 0x000000e100037211 */ /* 0x000fe600000f36ff */
[----:B------:R-:W-:Y:S02]  /*13590*/  IMAD.IADD R5, R13, 0x1, R5 ;  /* 0x000000010d057824 */ /* 0x000fe400078e0205 */
[----:B------:R-:W-:Y:S01]  /*135a0*/  VIADD R0, R7, UR10 ;  /* 0x0000000a07007c36 */ /* 0x000fe20008000000 */
[----:B------:R-:W-:Y:S01]  /*135b0*/  @!P3 IADD3 R7, P0, R6, UR23, RZ ;  /* 0x000000170607bc10 */ /* 0x000fe2000ff1e0ff */
[----:B------:R-:W-:Y:S01]  /*135c0*/  IMAD R3, R3, UR6, RZ ;  /* 0x0000000603037c24 */ /* 0x000fe2000f8e02ff */
[----:B------:R-:W-:Y:S01]  /*135d0*/  LEA.HI.X R5, R12, R244, R5, 0x1, P2 ;  /* 0x000000f40c057211 */ /* 0x000fe200010f0c05 */
[----:B------:R-:W-:Y:S02]  /*135e0*/  UIADD3 UR10, UR33, -UR35, URZ ;  /* 0x80000023210a7290 */ /* 0x000fe4000fffe03f */
[----:B------:R-:W-:Y:S01]  /*135f0*/  IMAD R3, R2, UR7, R3 ;  /* 0x0000000702037c24 */ /* 0x000fe2000f8e0203 */
[----:B------:R-:W-:Y:S01]  /*13600*/  @P3 STS.128 [R222+0x18000], RZ ;  /* 0x018000ffde003388 */ /* 0x000fe20000000c00 */
[----:B------:R-:W1:Y:S02]  /*13610*/  S2R R223, SR_TID.X ;  /* 0x0000000000df7919 */ /* 0x000e640000002100 */
[----:B-1----:R-:W-:Y:S05]  /*13620*/  IMAD.SHL.U32 R223, R223, 0x2, RZ ;  /* 0x00000002dfdf7824 */ /* 0x002fea00078e00ff */
[----:B------:R-:W-:Y:S02]  /*13630*/  LOP3.LUT R223, R223, 0x6, RZ, 0xc0, !PT ;  /* 0x00000006dfdf7812 */ /* 0x000fe400078ec0ff */
[----:B--2---:R-:W-:Y:S02]  /*13640*/  @!P3 LEA R8, P1, R6, R8, 0x1 ;  /* 0x000000080608b211 */ /* 0x004fe400078208ff */
[----:B---3--:R-:W-:Y:S02]  /*13650*/  ISETP.GE.AND P2, PT, R16, UR32, PT ;  /* 0x0000002010007c0c */ /* 0x008fe4000bf46270 */
[----:B----4-:R-:W-:Y:S01]  /*13660*/  @!P3 LEA.HI.X R9, R6, R10, R0, 0x1, P1 ;  /* 0x0000000a0609b211 */ /* 0x010fe200008f0c00 */
[----:B------:R-:W-:Y:S01]  /*13670*/  IMAD.WIDE.U32 R10, R2, UR6, RZ ;  /* 0x00000006020a7c25 */ /* 0x000fe2000f8e00ff */
[----:B------:R-:W-:Y:S02]  /*13680*/  @!P3 LEA R6, P1, R7, R250, 0x1 ;  /* 0x000000fa0706b211 */ /* 0x000fe400078208ff */
[----:B------:R-:W-:Y:S01]  /*13690*/  @!P3 IADD3.X R0, R0, UR14, RZ, P0, !PT ;  /* 0x0000000e0000bc10 */ /* 0x000fe200087fe4ff */
[----:B------:R-:W-:Y:S01]  /*136a0*/  @!PT LDS RZ, [RZ] ;  /* 0x00000000fffff984 */ /* 0x000fe20000000800 */
[----:B------:R-:W-:Y:S01]  /*136b0*/  @!PT LDS RZ, [RZ] ;  /* 0x00000000fffff984 */ /* 0x000fe20000000800 */
[----:B------:R-:W-:Y:S01]  /*136c0*/  @!PT LDS RZ, [RZ] ;  /* 0x00000000fffff984 */ /* 0x000fe20000000800 */
[----:B------:R1:W-:Y:S01]  /*136d0*/  @!P3 LDGSTS.E.BYPASS.LTC128B.128 [R222+0x18000], desc[UR30][R8.64] ;  /* 0x1800000008debfae */ /* 0x0003e2000b901d5e */
[----:B------:R-:W-:Y:S01]  /*136e0*/  IMAD.IADD R3, R11, 0x1, R3 ;  /* 0x000000010b037824 */ /* 0x000fe200078e0203 */
[C---:B------:R-:W-:Y:S02]  /*136f0*/  LEA R2, P0, R10.reuse, R246, 0x1 ;  /* 0x000000f60a027211 */ /* 0x040fe400078008ff */
[----:B------:R-:W-:Y:S02]  /*13700*/  @!P3 LEA.HI.X R7, R7, R251, R0, 0x1, P1 ;  /* 0x000000fb0707b211 */ /* 0x000fe400008f0c00 */
[----:B------:R-:W-:Y:S01]  /*13710*/  @P2 STS.128 [R222+0x1a000], RZ ;  /* 0x01a000ffde002388 */ /* 0x000fe20000000c00 */
[----:B-----5:R-:W-:Y:S01]  /*13720*/  ISETP.GE.AND P1, PT, R15, UR32, PT ;  /* 0x000000200f007c0c */ /* 0x020fe2000bf26270 */
[----:B------:R-:W-:Y:S01]  /*13730*/  IMAD.U32 R0, RZ, RZ, UR10 ;  /* 0x0000000aff007e24 */ /* 0x000fe2000f8e00ff */
[----:B------:R-:W-:Y:S01]  /*13740*/  LEA.HI.X R3, R10, R244, R3, 0x1, P0 ;  /* 0x000000f40a037211 */ /* 0x000fe200000f0c03 */
[----:B------:R-:W-:Y:S01]  /*13750*/  @!PT LDS RZ, [RZ] ;  /* 0x00000000fffff984 */ /* 0x000fe20000000800 */
[----:B------:R-:W-:Y:S01]  /*13760*/  @!PT LDS RZ, [RZ] ;  /* 0x00000000fffff984 */ /* 0x000fe20000000800 */
[----:B------:R-:W-:Y:S01]  /*13770*/  @!PT LDS RZ, [RZ] ;  /* 0x00000000fffff984 */ /* 0x000fe20000000800 */
[----:B------:R-:W-:Y:S01]  /*13780*/  @!P2 LDGSTS.E.BYPASS.LTC128B.128 [R222+0x1a000], desc[UR30][R4.64+0x80] ;  /* 0x1a00008004deafae */ /* 0x000fe2000b901d5e */
[----:B------:R-:W-:Y:S09]  /*13790*/  ISETP.GE.AND P0, PT, R14, UR32, PT ;  /* 0x000000200e007c0c */ /* 0x000ff2000bf06270 */
        /* <DEDUP_REMOVED lines=39> */
[----:B------:R-:W2:Y:S02]  /*13a10*/  LDSM.16.M88.4 R176, [R206] ;  /* 0x00000000ceb0783b */ /* 0x000ea40000000200 */
[----:B------:R-:W-:Y:S02]  /*13a20*/  LEA R2, P4, R2, R224, 0x6 ;  /* 0x000000e002027211 */ /* 0x000fe400078830ff */
        /* <DEDUP_REMOVED lines=187> */
[----:B------:R-:W-:Y:S05]  /*145e0*/  IMAD.U32 R176, RZ, RZ, UR10 ;  /* 0x0000000affb07e24 */ /* 0x000fea000f8e00ff */
[----:B------:R-:W-:Y:S01]  /*145f0*/  LEA R176, P5, R176, R232, 0x6 ;  /* 0x000000e8b0b07211 */ /* 0x000fe200078a30ff */
[C---:B-----5:R-:W-:Y:S04]  /*14600*/  HMMA.16816.F32.BF16 R20, R172.reuse, R188, R20 ;  /* 0x000000bcac14723c */ /* 0x060fe80000041814 */
[----:B------:R-:W-:Y:S02]  /*14610*/  LEA.HI.X.SX32 R177, R3, R233, 0x6, P5 ;  /* 0x000000e903b17211 */ /* 0x000fe400028f36ff */
[----:B------:R-:W-:Y:S01]  /*14620*/  LEA.HI.X.SX32 R3, R0, R225, 0x6, P4 ;  /* 0x000000e100037211 */ /* 0x000fe200020f36ff */
[C---:B------:R-:W-:Y:S01]  /*14630*/  HMMA.16816.F32.BF16 R24, R172.reuse, R190, R24 ;  /* 0x000000beac18723c */ /* 0x040fe20000041818 */
[----:B------:R-:W-:Y:S03]  /*14640*/  IMAD.U32 R0, RZ, RZ, UR34 ;  /* 0x00000022ff007e24 */ /* 0x000fe6000f8e00ff */
[----:B------:R-:W-:Y:S02]  /*14650*/  IMAD R148, R177, UR8, RZ ;  /* 0x00000008b1947c24 */ /* 0x000fe4000f8e02ff */
[C---:B--2---:R-:W-:Y:S05]  /*14660*/  HMMA.16816.F32.BF16 R28, R172.reuse, R192, R28 ;  /* 0x000000c0ac1c723c */ /* 0x044fea000004181c */
[C---:B------:R-:W-:Y:S01]  /*14670*/  IMAD R148, R176.reuse, UR9, R148 ;  /* 0x00000009b0947c24 */ /* 0x040fe2000f8e0294 */
[----:B------:R-:W-:Y:S01]  /*14680*/  HMMA.16816.F32.BF16 R32, R172, R194, R32 ;  /* 0x000000c2ac20723c */ /* 0x000fe20000041820 */
[----:B------:R-:W1:Y:S04]  /*14690*/  LDSM.16.M88.4 R172, [R200+0x7000] ;  /* 0x00700000c8ac783b */ /* 0x000e680000000200 */
[----:B------:R-:W-:Y:S01]  /*146a0*/  IMAD.WIDE.U32 R176, R176, UR8, RZ ;  /* 0x00000008b0b07c25 */ /* 0x000fe2000f8e00ff */
[C---:B---3--:R-:W-:Y:S05]  /*146b0*/  HMMA.16816.F32.BF16 R4, R168.reuse, R180, R4 ;  /* 0x000000b4a804723c */ /* 0x048fea0000041804 */
[----:B------:R-:W-:Y:S01]  /*146c0*/  IADD3 R148, R177, R148, RZ ;  /* 0x00000094b1947210 */ /* 0x000fe20007ffe0ff */
[C---:B------:R-:W-:Y:S05]  /*146d0*/  HMMA.16816.F32.BF16 R8, R168.reuse, R182, R8 ;  /* 0x000000b6a808723c */ /* 0x040fea0000041808 */
[----:B------:R-:W-:Y:S01]  /*146e0*/  IMAD R3, R3, UR8, RZ ;  /* 0x0000000803037c24 */ /* 0x000fe2000f8e02ff */
[C---:B----4-:R-:W-:Y:S05]  /*146f0*/  HMMA.16816.F32.BF16 R12, R168.reuse, R184, R12 ;  /* 0x000000b8a80c723c */ /* 0x050fea000004180c */
[----:B------:R-:W-:Y:S01]  /*14700*/  LEA R182, P5, R176, R247, 0x1 ;  /* 0x000000f7b0b67211 */ /* 0x000fe200078a08ff */
[----:B------:R-:W-:Y:S01]  /*14710*/  IMAD R0, R0, 0x40, R223 ;  /* 0x0000004000007824 */ /* 0x000fe200078e02df */
[C---:B------:R-:W-:Y:S04]  /*14720*/  HMMA.16816.F32.BF16 R16, R168.reuse, R186, R16 ;  /* 0x000000baa810723c */ /* 0x040fe80000041810 */
[----:B------:R-:W-:Y:S01]  /*14730*/  LEA.HI.X R183, R176, R245, R148, 0x1, P5 ;  /* 0x000000f5b0b77211 */ /* 0x000fe200028f0c94 */
[C---:B------:R-:W-:Y:S01]  /*14740*/  IMAD R3, R2.reuse, UR9, R3 ;  /* 0x0000000902037c24 */ /* 0x040fe2000f8e0203 */
[----:B------:R-:W2:Y:S01]  /*14750*/  LDSM.16.M88.4 R176, [R200+0x7800] ;  /* 0x00780000c8b0783b */ /* 0x000ea20000000200 */
[----:B------:R-:W-:Y:S04]  /*14760*/  DEPBAR.LE SB0, 0x0 ;  /* 0x000080000000791a */ /* 0x000fe80000000000 */
[----:B------:R-:W-:Y:S01]  /*14770*/  BAR.SYNC.DEFER_BLOCKING 0x0 ;  /* 0x0000000000007b1d */ /* 0x000fe20000010000 */
[----:B------:R-:W-:Y:S01]  /*14780*/  IMAD.WIDE.U32 R188, R2, UR8, RZ ;  /* 0x0000000802bc7c25 */ /* 0x000fe2000f8e00ff */
[----:B------:R-:W-:Y:S01]  /*14790*/  I2FP.F32.S32 R2, R0 ;  /* 0x0000000000027245 */ /* 0x000fe20000201400 */
[C---:B-1----:R-:W-:Y:S05]  /*147a0*/  HMMA.16816.F32.BF16 R20, R168.reuse, R172, R20 ;  /* 0x000000aca814723c */ /* 0x042fea0000041814 */
[----:B------:R-:W-:Y:S01]  /*147b0*/  LEA R180, P4, R188, R247, 0x1 ;  /* 0x000000f7bcb47211 */ /* 0x000fe200078808ff */
[C---:B------:R-:W-:Y:S01]  /*147c0*/  FFMA.FTZ R6, R2.reuse, UR5, R6 ;  /* 0x0000000502067c23 */ /* 0x040fe20008010006 */
[----:B------:R-:W-:Y:S01]  /*147d0*/  FFMA.FTZ R4, R2, UR5, R4 ;  /* 0x0000000502047c23 */ /* 0x000fe20008010004 */
[C---:B------:R-:W-:Y:S01]  /*147e0*/  VIADD R2, R0.reuse, 0x8 ;  /* 0x0000000800027836 */ /* 0x040fe20000000000 */
[C---:B------:R-:W-:Y:S03]  /*147f0*/  HMMA.16816.F32.BF16 R24, R168.reuse, R174, R24 ;  /* 0x000000aea818723c */ /* 0x040fe60000041818 */
[----:B------:R-:W-:Y:S01]  /*14800*/  IMAD.IADD R3, R189, 0x1, R3 ;  /* 0x00000001bd037824 */ /* 0x000fe200078e0203 */
[----:B------:R-:W-:Y:S01]  /*14810*/  I2FP.F32.S32 R2, R2 ;  /* 0x0000000200027245 */ /* 0x000fe20000201400 */
[C---:B------:R-:W-:Y:S02]  /*14820*/  VIADD R184, R0.reuse, 0x1 ;  /* 0x0000000100b87836 */ /* 0x040fe40000000000 */
[----:B------:R-:W-:Y:S01]  /*14830*/  VIADD R148, R0, 0x9 ;  /* 0x0000000900947836 */ /* 0x000fe20000000000 */
[----:B------:R-:W-:Y:S02]  /*14840*/  LEA.HI.X R181, R188, R245, R3, 0x1, P4 ;  /* 0x000000f5bcb57211 */ /* 0x000fe400020f0c03 */
[----:B------:R-:W-:Y:S01]  /*14850*/  ISETP.LT.AND P4, PT, RZ, UR34, PT ;  /* 0x00000022ff007c0c */ /* 0x000fe2000bf81270 */
[----:B------:R-:W-:Y:S01]  /*14860*/  VIADD R172, R0, 0x11 ;  /* 0x0000001100ac7836 */ /* 0x000fe20000000000 */
[----:B------:R-:W-:Y:S01]  /*14870*/  I2FP.F32.S32 R3, R184 ;  /* 0x000000b800037245 */ /* 0x000fe20000201400 */
[C---:B------:R-:W-:Y:S01]  /*14880*/  FFMA.FTZ R10, R2.reuse, UR5, R10 ;  /* 0x00000005020a7c23 */ /* 0x040fe2000801000a */
[----:B------:R-:W-:Y:S01]  /*14890*/  I2FP.F32.S32 R148, R148 ;  /* 0x0000009400947245 */ /* 0x000fe20000201400 */
[----:B------:R-:W-:Y:S01]  /*148a0*/  FFMA.FTZ R8, R2, UR5, R8 ;  /* 0x0000000502087c23 */ /* 0x000fe20008010008 */
[----:B------:R-:W-:Y:S01]  /*148b0*/  I2FP.F32.S32 R2, R172 ;  /* 0x000000ac00027245 */ /* 0x000fe20000201400 */
[C---:B------:R-:W-:Y:S01]  /*148c0*/  FFMA.FTZ R7, R3.reuse, UR5, R7 ;  /* 0x0000000503077c23 */ /* 0x040fe20008010007 */
[C---:B------:R-:W-:Y:S01]  /*148d0*/  IADD3 R172, R0.reuse, 0x21, RZ ;  /* 0x0000002100ac7810 */ /* 0x040fe20007ffe0ff */
[----:B------:R-:W-:Y:S01]  /*148e0*/  FFMA.FTZ R5, R3, UR5, R5 ;  /* 0x0000000503057c23 */ /* 0x000fe20008010005 */
[----:B------:R-:W-:Y:S02]  /*148f0*/  VIADD R3, R0, 0x10 ;  /* 0x0000001000037836 */ /* 0x000fe40000000000 */
[C---:B------:R-:W-:Y:S01]  /*14900*/  FFMA.FTZ R11, R148.reuse, UR5, R11 ;  /* 0x00000005940b7c23 */ /* 0x040fe2000801000b */
[----:B------:R-:W-:Y:S01]  /*14910*/  FFMA.FTZ R9, R148, UR5, R9 ;  /* 0x0000000594097c23 */ /* 0x000fe20008010009 */
[C---:B------:R-:W-:Y:S01]  /*14920*/  FFMA.FTZ R15, R2.reuse, UR5, R15 ;  /* 0x00000005020f7c23 */ /* 0x040fe2000801000f */
[----:B------:R-:W-:Y:S01]  /*14930*/  FFMA.FTZ R13, R2, UR5, R13 ;  /* 0x00000005020d7c23 */ /* 0x000fe2000801000d */
[----:B------:R-:W-:Y:S01]  /*14940*/  I2FP.F32.S32 R3, R3 ;  /* 0x0000000300037245 */ /* 0x000fe20000201400 */
[C---:B------:R-:W-:Y:S01]  /*14950*/  VIADD R148, R0.reuse, 0x18 ;  /* 0x0000001800947836 */ /* 0x040fe20000000000 */
[C---:B--2---:R-:W-:Y:S03]  /*14960*/  HMMA.16816.F32.BF16 R28, R168.reuse, R176, R28 ;  /* 0x000000b0a81c723c */ /* 0x044fe6000004181c */
[C---:B------:R-:W-:Y:S01]  /*14970*/  VIADD R2, R0.reuse, 0x19 ;  /* 0x0000001900027836 */ /* 0x040fe20000000000 */
[----:B------:R-:W-:Y:S01]  /*14980*/  I2FP.F32.S32 R148, R148 ;  /* 0x0000009400947245 */ /* 0x000fe20000201400 */
[C---:B------:R-:W-:Y:S01]  /*14990*/  FFMA.FTZ R14, R3.reuse, UR5, R14 ;  /* 0x00000005030e7c23 */ /* 0x040fe2000801000e */
[----:B------:R-:W-:Y:S01]  /*149a0*/  FFMA.FTZ R12, R3, UR5, R12 ;  /* 0x00000005030c7c23 */ /* 0x000fe2000801000c */
[----:B------:R-:W-:Y:S01]  /*149b0*/  VIADD R3, R0, 0x20 ;  /* 0x0000002000037836 */ /* 0x000fe20000000000 */
[----:B------:R-:W-:Y:S01]  /*149c0*/  I2FP.F32.S32 R2, R2 ;  /* 0x0000000200027245 */ /* 0x000fe20000201400 */
[----:B------:R-:W-:Y:S03]  /*149d0*/  HMMA.16816.F32.BF16 R32, R168, R178, R32 ;  /* 0x000000b2a820723c */ /* 0x000fe60000041820 */
[----:B------:R-:W-:Y:S01]  /*149e0*/  I2FP.F32.S32 R3, R3 ;  /* 0x0000000300037245 */ /* 0x000fe20000201400 */
[C---:B------:R-:W-:Y:S01]  /*149f0*/  FFMA.FTZ R18, R148.reuse, UR5, R18 ;  /* 0x0000000594127c23 */ /* 0x040fe20008010012 */
[----:B------:R-:W-:Y:S01]  /*14a00*/  FFMA.FTZ R16, R148, UR5, R16 ;  /* 0x0000000594107c23 */ /* 0x000fe20008010010 */
[----:B------:R-:W-:Y:S01]  /*14a10*/  FMNMX.FTZ R148, R6, R149, !PT ;  /* 0x0000009506947209 */ /* 0x000fe20007810000 */
[C---:B------:R-:W-:Y:S01]  /*14a20*/  FFMA.FTZ R19, R2.reuse, UR5, R19 ;  /* 0x0000000502137c23 */ /* 0x040fe20008010013 */
[----:B------:R-:W-:Y:S03]  /*14a30*/  FFMA.FTZ R17, R2, UR5, R17 ;  /* 0x0000000502117c23 */ /* 0x000fe60008010011 */
[----:B------:R-:W-:Y:S01]  /*14a40*/  I2FP.F32.S32 R2, R172 ;  /* 0x000000ac00027245 */ /* 0x000fe20000201400 */
[C---:B------:R-:W-:Y:S01]  /*14a50*/  FFMA.FTZ R22, R3.reuse, UR5, R22 ;  /* 0x0000000503167c23 */ /* 0x040fe20008010016 */
[----:B------:R-:W-:Y:S01]  /*14a60*/  FMNMX.FTZ R172, R4, R150, !PT ;  /* 0x0000009604ac7209 */ /* 0x000fe20007810000 */
[----:B------:R-:W-:Y:S01]  /*14a70*/  FFMA.FTZ R20, R3, UR5, R20 ;  /* 0x0000000503147c23 */ /* 0x000fe20008010014 */
[----:B------:R-:W-:Y:S01]  /*14a80*/  FMNMX.FTZ R148, R7, R148, !PT ;  /* 0x0000009407947209 */ /* 0x000fe20007810000 */
[C---:B------:R-:W-:Y:S01]  /*14a90*/  FFMA.FTZ R23, R2.reuse, UR5, R23 ;  /* 0x0000000502177c23 */ /* 0x040fe20008010017 */
[----:B------:R-:W-:Y:S01]  /*14aa0*/  FMNMX.FTZ R172, R5, R172, !PT ;  /* 0x000000ac05ac7209 */ /* 0x000fe20007810000 */
[----:B------:R-:W-:Y:S01]  /*14ab0*/  FFMA.FTZ R21, R2, UR5, R21 ;  /* 0x0000000502157c23 */ /* 0x000fe20008010015 */
[----:B------:R-:W-:Y:S01]  /*14ac0*/  FMNMX.FTZ R148, R10, R148, !PT ;  /* 0x000000940a947209 */ /* 0x000fe20007810000 */
[----:B------:R-:W-:Y:S01]  /*14ad0*/  VIADD R3, R0, 0x28 ;  /* 0x0000002800037836 */ /* 0x000fe20000000000 */
[----:B------:R-:W-:Y:S01]  /*14ae0*/  FMNMX.FTZ R172, R8, R172, !PT ;  /* 0x000000ac08ac7209 */ /* 0x000fe20007810000 */
[C---:B------:R-:W-:Y:S01]  /*14af0*/  VIADD R2, R0.reuse, 0x29 ;  /* 0x0000002900027836 */ /* 0x040fe20000000000 */
[----:B------:R-:W-:Y:S01]  /*14b00*/  FMNMX.FTZ R148, R11, R148, !PT ;  /* 0x000000940b947209 */ /* 0x000fe20007810000 */
[C---:B------:R-:W-:Y:S01]  /*14b10*/  VIADD R173, R0.reuse, 0x30 ;  /* 0x0000003000ad7836 */ /* 0x040fe20000000000 */
[----:B------:R-:W-:Y:S01]  /*14b20*/  I2FP.F32.S32 R3, R3 ;  /* 0x0000000300037245 */ /* 0x000fe20000201400 */
[C---:B------:R-:W-:Y:S01]  /*14b30*/  VIADD R168, R0.reuse, 0x38 ;  /* 0x0000003800a87836 */ /* 0x040fe20000000000 */
[----:B------:R-:W-:Y:S01]  /*14b40*/  FMNMX.FTZ R172, R9, R172, !PT ;  /* 0x000000ac09ac7209 */ /* 0x000fe20007810000 */
[----:B------:R-:W-:Y:S01]  /*14b50*/  VIADD R169, R0, 0x39 ;  /* 0x0000003900a97836 */ /* 0x000fe20000000000 */
[----:B------:R-:W-:Y:S01]  /*14b60*/  I2FP.F32.S32 R2, R2 ;  /* 0x0000000200027245 */ /* 0x000fe20000201400 */
[C---:B------:R-:W-:Y:S01]  /*14b70*/  FFMA.FTZ R26, R3.reuse, UR5, R26 ;  /* 0x00000005031a7c23 */ /* 0x040fe2000801001a */
[----:B------:R-:W-:Y:S01]  /*14b80*/  FMNMX.FTZ R148, R14, R148, !PT ;  /* 0x000000940e947209 */ /* 0x000fe20007810000 */
[----:B------:R-:W-:Y:S01]  /*14b90*/  FFMA.FTZ R24, R3, UR5, R24 ;  /* 0x0000000503187c23 */ /* 0x000fe20008010018 */
        /* <DEDUP_REMOVED lines=9> */
[----:B------:R-:W-:Y:S01]  /*14c30*/  FMNMX.FTZ R3, R16, R148, !PT ;  /* 0x0000009410037209 */ /* 0x000fe20007810000 */
[----:B------:R-:W-:Y:S01]  /*14c40*/  VIADD R148, R0, 0x31 ;  /* 0x0000003100947836 */ /* 0x000fe20000000000 */
[----:B------:R-:W-:Y:S02]  /*14c50*/  FMNMX.FTZ R2, R19, R2, !PT ;  /* 0x0000000213027209 */ /* 0x000fe40007810000 */
        /* <DEDUP_REMOVED lines=27> */
.L_x_983:
[----:B------:R-:W1:Y:S01]  /*14e10*/  SHFL.BFLY PT, R2, R0, 0x2, 0x1f ;  /* 0x0c401f0000027f89 */ /* 0x000e6200000e0000 */
[----:B------:R-:W-:Y:S01]  /*14e20*/  USHF.L.U32 UR34, UR34, 0x1, URZ ;  /* 0x0000000122227899 */ /* 0x000fe2000800063f */
[----:B------:R-:W-:Y:S01]  /*14e30*/  MOV R3, UR37 ;  /* 0x0000002500037c02 */ /* 0x000fe20008000f00 */
[----:B------:R-:W-:Y:S05]  /*14e40*/  UIADD3 UR10, UR37, -0x4498517b, URZ ;  /* 0xbb67ae85250a7890 */ /* 0x000fea000fffe03f */
[----:B------:R-:W2:Y:S01]  /*14e50*/  SHFL.BFLY PT, R148, R172, 0x2, 0x1f ;  /* 0x0c401f00ac947f89 */ /* 0x000ea200000e0000 */
[----:B------:R-:W-:Y:S01]  /*14e60*/  UIADD3 UR24, UR36, -0x61c88647, URZ ;  /* 0x9e3779b924187890 */ /* 0x000fe2000fffe03f */
[----:B------:R-:W3:Y:S01]  /*14e70*/  LDC.U8 R195, c[0x0][0x388] ;  /* 0x0000e200ffc37b82 */ /* 0x000ee20000000000 */
[----:B----4-:R-:W-:Y:S01]  /*14e80*/  LOP3.LUT R168, R229, UR34, R3, 0x96, !PT ;  /* 0x00000022e5a87c12 */ /* 0x010fe2000f8e9603 */
[----:B------:R-:W-:Y:S01]  /*14e90*/  UIADD3 UR29, UR36, 0x3c6ef372, URZ ;  /* 0x3c6ef372241d7890 */ /* 0x000fe2000fffe03f */
[----:B------:R-:W-:Y:S01]  /*14ea0*/  LOP3.LUT R3, R227, UR10, R228, 0x96, !PT ;  /* 0x0000000ae3037c12 */ /* 0x000fe2000f8e96e4 */
[----:B------:R-:W-:Y:S04]  /*14eb0*/  UIADD3 UR28, UR37, 0x76cf5d0a, URZ ;  /* 0x76cf5d0a251c7890 */ /* 0x000fe8000fffe03f */
[----:B------:R-:W3:Y:S01]  /*14ec0*/  LDC.U8 R194, c[0x0][0x388] ;  /* 0x0000e200ffc27b82 */ /* 0x000ee20000000000 */
[----:B------:R-:W-:Y:S01]  /*14ed0*/  IMAD.WIDE.U32 R170, R168, -0x326172a9, RZ ;  /* 0xcd9e8d57a8aa7825 */ /* 0x000fe200078e00ff */
[----:B------:R-:W-:Y:S01]  /*14ee0*/  UIADD3 UR21, UR37, 0x32370b8f, URZ ;  /* 0x32370b8f25157890 */ /* 0x000fe2000fffe03f */
[----:B------:R-:W-:Y:S01]  /*14ef0*/  LDSM.16.MT88.4 R176, [R197+0x18000] ;  /* 0x01800000c5b0783b */ /* 0x000fe20000004200 */
[----:B------:R-:W-:Y:S01]  /*14f00*/  UIADD3 UR25, UR36, -0x255992d5, URZ ;  /* 0xdaa66d2b24197890 */ /* 0x000fe2000fffe03f */
[----:B------:R-:W-:Y:S01]  /*14f10*/  IMAD.WIDE.U32 R192, R3, -0x326172a9, RZ ;  /* 0xcd9e8d5703c07825 */ /* 0x000fe200078e00ff */
[----:B------:R-:W-:Y:S01]  /*14f20*/  LOP3.LUT R168, R171, UR24, R242, 0x96, !PT ;  /* 0x00000018aba87c12 */ /* 0x000fe2000f8e96f2 */
[----:B------:R-:W-:Y:S02]  /*14f30*/  UIADD3 UR10, UR36, 0x78dde6e4, URZ ;  /* 0x78dde6e4240a7890 */ /* 0x000fe4000fffe03f */
[----:B------:R-:W-:Y:S01]  /*14f40*/  UIADD3 UR26, UR36, -0x4ab325aa, URZ ;  /* 0xb54cda56241a7890 */ /* 0x000fe2000fffe03f */
[----:B------:R-:W-:Y:S01]  /*14f50*/  LOP3.LUT R170, R193, UR29, R170, 0x96, !PT ;  /* 0x0000001dc1aa7c12 */ /* 0x000fe2000f8e96aa */
[----:B------:R-:W-:Y:S01]  /*14f60*/  LDSM.16.MT88.4 R180, [R199+0x18000] ;  /* 0x01800000c7b4783b */ /* 0x000fe20000004200 */
[----:B------:R-:W-:Y:S02]  /*14f70*/  UIADD3 UR11, UR37, 0x646e171e, URZ ;  /* 0x646e171e250b7890 */ /* 0x000fe4000fffe03f */
[----:B------:R-:W-:Y:S01]  /*14f80*/  UIADD3 UR34, UR34, 0x1, URZ ;  /* 0x0000000122227890 */ /* 0x000fe2000fffe03f */
[----:B------:R-:W-:Y:S01]  /*14f90*/  IMAD.WIDE.U32 R170, R170, -0x2daee0ad, RZ ;  /* 0xd2511f53aaaa7825 */ /* 0x000fe200078e00ff */
[----:B------:R-:W-:Y:S02]  /*14fa0*/  UIADD3 UR35, UR35, 0x1, URZ ;  /* 0x0000000123237890 */ /* 0x000fe4000fffe03f */
[----:B-1----:R-:W-:Y:S02]  /*14fb0*/  FMNMX.FTZ R0, R0, R2, !PT ;  /* 0x0000000200007209 */ /* 0x002fe40007810000 */
[----:B--2---:R-:W-:Y:S02]  /*14fc0*/  FMNMX.FTZ R148, R172, R148, !PT ;  /* 0x00000094ac947209 */ /* 0x004fe40007810000 */
[----:B------:R-:W-:Y:S01]  /*14fd0*/  LDSM.16.MT88.4 R172, [R196+0x18000] ;  /* 0x01800000c4ac783b */ /* 0x000fe20000004200 */
[----:B---3--:R-:W-:Y:S07]  /*14fe0*/  PRMT R194, R194, 0x7054, R195 ;  /* 0x00007054c2c27816 */ /* 0x008fee00000000c3 */
[----:B------:R-:W1:Y:S08]  /*14ff0*/  SHFL.BFLY PT, R2, R0, 0x1, 0x1f ;  /* 0x0c201f0000027f89 */ /* 0x000e7000000e0000 */
[----:B------:R-:W2:Y:S01]  /*15000*/  SHFL.BFLY PT, R169, R148, 0x1, 0x1f ;  /* 0x0c201f0094a97f89 */ /* 0x000ea200000e0000 */
[----:B-1----:R-:W-:Y:S02]  /*15010*/  FMNMX.FTZ R3, R0, R2, !PT ;  /* 0x0000000200037209 */ /* 0x002fe40007810000 */
[----:B--2---:R-:W-:Y:S03]  /*15020*/  FMNMX.FTZ R148, R148, R169, !PT ;  /* 0x000000a994947209 */ /* 0x004fe60007810000 */
[C---:B------:R-:W-:Y:S01]  /*15030*/  FADD.FTZ R0, -R3.reuse, R149 ;  /* 0x0000009503007221 */ /* 0x040fe20000010100 */
[----:B------:R-:W-:Y:S04]  /*15040*/  IMAD.WIDE.U32 R168, R168, -0x2daee0ad, RZ ;  /* 0xd2511f53a8a87825 */ /* 0x000fe800078e00ff */
[----:B------:R-:W-:Y:S01]  /*15050*/  FMUL.FTZ R185, R3, UR4 ;  /* 0x0000000403b97c20 */ /* 0x000fe20008410000 */
[----:B------:R-:W-:Y:S01]  /*15060*/  FSETP.NEU.FTZ.AND P0, PT, R148, -INF , PT ;  /* 0xff8000009400780b */ /* 0x000fe20003f1d000 */
[----:B------:R-:W-:Y:S01]  /*15070*/  FMUL.FTZ R0, R0, UR4 ;  /* 0x0000000400007c20 */ /* 0x000fe20008410000 */
[----:B------:R-:W-:Y:S01]  /*15080*/  FMUL.FTZ R184, R148, UR4 ;  /* 0x0000000494b87c20 */ /* 0x000fe20008410000 */
[----:B------:R-:W-:Y:S02]  /*15090*/  LOP3.LUT R169, R169, UR28, R226, 0x96, !PT ;  /* 0x0000001ca9a97c12 */ /* 0x000fe4000f8e96e2 */
[----:B------:R1:W2:Y:S02]  /*150a0*/  MUFU.EX2 R2, R0 ;  /* 0x0000000000027308 */ /* 0x0002a40000000800 */
[----:B------:R-:W-:Y:S02]  /*150b0*/  FSEL R184, R184, RZ, P0 ;  /* 0x000000ffb8b87208 */ /* 0x000fe40000000000 */
[----:B------:R-:W-:Y:S03]  /*150c0*/  FSETP.NEU.FTZ.AND P0, PT, R3, -INF , PT ;  /* 0xff8000000300780b */ /* 0x000fe60003f1d000 */
[--C-:B------:R-:W-:Y:S01]  /*150d0*/  FFMA.FTZ R8, R8, UR4, -R184.reuse ;  /* 0x0000000408087c23 */ /* 0x100fe200080108b8 */
[--C-:B------:R-:W-:Y:S01]  /*150e0*/  FFMA.FTZ R9, R9, UR4, -R184.reuse ;  /* 0x0000000409097c23 */ /* 0x100fe200080108b8 */
[----:B------:R-:W-:Y:S01]  /*150f0*/  FSEL R185, R185, RZ, P0 ;  /* 0x000000ffb9b97208 */ /* 0x000fe20000000000 */
[--C-:B------:R-:W-:Y:S01]  /*15100*/  FFMA.FTZ R4, R4, UR4, -R184.reuse ;  /* 0x0000000404047c23 */ /* 0x100fe200080108b8 */
[----:B------:R3:W-:Y:S01]  /*15110*/  MUFU.EX2 R241, R8 ;  /* 0x0000000800f17308 */ /* 0x0007e20000000800 */
[--C-:B------:R-:W-:Y:S01]  /*15120*/  FFMA.FTZ R5, R5, UR4, -R184.reuse ;  /* 0x0000000405057c23 */ /* 0x100fe200080108b8 */
[----:B------:R-:W-:Y:S01]  /*15130*/  FFMA.FTZ R16, R16, UR4, -R184 ;  /* 0x0000000410107c23 */ /* 0x000fe200080108b8 */
[--C-:B------:R-:W-:Y:S01]  /*15140*/  FFMA.FTZ R10, R10, UR4, -R185.reuse ;  /* 0x000000040a0a7c23 */ /* 0x100fe200080108b9 */
[--C-:B------:R-:W-:Y:S01]  /*15150*/  FFMA.FTZ R11, R11, UR4, -R185.reuse ;  /* 0x000000040b0b7c23 */ /* 0x100fe200080108b9 */
[--C-:B------:R-:W-:Y:S01]  /*15160*/  FFMA.FTZ R6, R6, UR4, -R185.reuse ;  /* 0x0000000406067c23 */ /* 0x100fe200080108b9 */
[----:B-1----:R-:W-:Y:S01]  /*15170*/  LOP3.LUT R0, R171, UR21, R168, 0x96, !PT ;  /* 0x00000015ab007c12 */ /* 0x002fe2000f8e96a8 */
[----:B------:R-:W-:Y:S03]  /*15180*/  IMAD.WIDE.U32 R168, R169, -0x326172a9, RZ ;  /* 0xcd9e8d57a9a87825 */ /* 0x000fe600078e00ff */
[----:B------:R1:W4:Y:S01]  /*15190*/  MUFU.EX2 R240, R9 ;  /* 0x0000000900f07308 */ /* 0x0003220000000800 */
[----:B------:R-:W-:Y:S01]  /*151a0*/  FFMA.FTZ R7, R7, UR4, -R185 ;  /* 0x0000000407077c23 */ /* 0x000fe200080108b9 */
[----:B------:R-:W-:Y:S04]  /*151b0*/  IMAD.WIDE.U32 R188, R0, -0x326172a9, RZ ;  /* 0xcd9e8d5700bc7825 */ /* 0x000fe800078e00ff */
[C---:B--2---:R-:W-:Y:S01]  /*151c0*/  FMUL.FTZ R38, R2.reuse, R38 ;  /* 0x0000002602267220 */ /* 0x044fe20000410000 */
[C---:B------:R-:W-:Y:S01]  /*151d0*/  FMUL.FTZ R39, R2.reuse, R39 ;  /* 0x0000002702277220 */ /* 0x040fe20000410000 */
[C---:B------:R-:W-:Y:S01]  /*151e0*/  FMUL.FTZ R42, R2.reuse, R42 ;  /* 0x0000002a022a7220 */ /* 0x040fe20000410000 */
[----:B------:R-:W-:Y:S01]  /*151f0*/  LOP3.LUT R168, R189, UR10, R168, 0x96, !PT ;  /* 0x0000000abda87c12 */ /* 0x000fe2000f8e96a8 */
[----:B------:R2:W-:Y:S01]  /*15200*/  MUFU.EX2 R236, R4 ;  /* 0x0000000400ec7308 */ /* 0x0005e20000000800 */
[----:B---3--:R-:W-:Y:S01]  /*15210*/  LOP3.LUT R8, R169, UR25, R192, 0x96, !PT ;  /* 0x00000019a9087c12 */ /* 0x008fe2000f8e96c0 */
[C---:B------:R-:W-:Y:S01]  /*15220*/  FMUL.FTZ R43, R2.reuse, R43 ;  /* 0x0000002b022b7220 */ /* 0x040fe20000410000 */
[----:B------:R-:W-:Y:S01]  /*15230*/  FMUL.FTZ R46, R2, R46 ;  /* 0x0000002e022e7220 */ /* 0x000fe20000410000 */
[----:B------:R-:W-:Y:S04]  /*15240*/  IMAD.WIDE.U32 R190, R168, -0x2daee0ad, RZ ;  /* 0xd2511f53a8be7825 */ /* 0x000fe800078e00ff */
[C---:B------:R-:W-:Y:S01]  /*15250*/  FMUL.FTZ R47, R2.reuse, R47 ;  /* 0x0000002f022f7220 */ /* 0x040fe20000410000 */
[----:B------:R-:W-:Y:S01]  /*15260*/  FMUL.FTZ R50, R2, R50 ;  /* 0x0000003202327220 */ /* 0x000fe20000410000 */
[----:B-1----:R-:W-:Y:S01]  /*15270*/  IMAD.WIDE.U32 R8, R8, -0x2daee0ad, RZ ;  /* 0xd2511f5308087825 */ /* 0x002fe200078e00ff */
[----:B------:R1:W-:Y:S03]  /*15280*/  MUFU.EX2 R239, R10 ;  /* 0x0000000a00ef7308 */ /* 0x0003e60000000800 */
[C---:B------:R-:W-:Y:S01]  /*15290*/  FMUL.FTZ R51, R2.reuse, R51 ;  /* 0x0000003302337220 */ /* 0x040fe20000410000 */
[C---:B------:R-:W-:Y:S01]  /*152a0*/  FMUL.FTZ R54, R2.reuse, R54 ;  /* 0x0000003602367220 */ /* 0x040fe20000410000 */
[----:B------:R-:W-:Y:S01]  /*152b0*/  LOP3.LUT R8, R191, UR15, R8, 0x96, !PT ;  /* 0x0000000fbf087c12 */ /* 0x000fe2000f8e9608 */
[C---:B------:R-:W-:Y:S01]  /*152c0*/  FMUL.FTZ R55, R2.reuse, R55 ;  /* 0x0000003702377220 */ /* 0x040fe20000410000 */
[----:B------:R-:W-:Y:S01]  /*152d0*/  LOP3.LUT R170, R9, UR20, R170, 0x96, !PT ;  /* 0x0000001409aa7c12 */ /* 0x000fe2000f8e96aa */
[----:B------:R-:W-:Y:S02]  /*152e0*/  FMUL.FTZ R58, R2, R58 ;  /* 0x0000003a023a7220 */ /* 0x000fe40000410000 */
[----:B------:R3:W5:Y:S01]  /*152f0*/  MUFU.EX2 R238, R11 ;  /* 0x0000000b00ee7308 */ /* 0x0007620000000800 */
[----:B------:R-:W-:Y:S04]  /*15300*/  IMAD.WIDE.U32 R8, R8, -0x326172a9, RZ ;  /* 0xcd9e8d5708087825 */ /* 0x000fe800078e00ff */
[C---:B------:R-:W-:Y:S01]  /*15310*/  FMUL.FTZ R59, R2.reuse, R59 ;  /* 0x0000003b023b7220 */ /* 0x040fe20000410000 */
[----:B------:R-:W-:Y:S01]  /*15320*/  FMUL.FTZ R62, R2, R62 ;  /* 0x0000003e023e7220 */ /* 0x000fe20000410000 */
[----:B------:R-:W-:Y:S01]  /*15330*/  IMAD.WIDE.U32 R186, R170, -0x326172a9, RZ ;  /* 0xcd9e8d57aaba7825 */ /* 0x000fe200078e00ff */
[----:B--2---:R-:W-:Y:S02]  /*15340*/  SHF.R.U32.HI R4, RZ, 0x10, R8 ;  /* 0x00000010ff047819 */ /* 0x004fe40000011608 */
[----:B------:R2:W5:Y:S01]  /*15350*/  MUFU.EX2 R237, R5 ;  /* 0x0000000500ed7308 */ /* 0x0005620000000800 */
[----:B-1----:R-:W-:Y:S01]  /*15360*/  LOP3.LUT R10, R8, 0xffff, RZ, 0xc0, !PT ;  /* 0x0000ffff080a7812 */ /* 0x002fe200078ec0ff */
[C---:B------:R-:W-:Y:S01]  /*15370*/  FMUL.FTZ R63, R2.reuse, R63 ;  /* 0x0000003f023f7220 */ /* 0x040fe20000410000 */
[----:B------:R-:W-:Y:S01]  /*15380*/  LOP3.LUT R0, R9, UR26, R186, 0x96, !PT ;  /* 0x0000001a09007c12 */ /* 0x000fe2000f8e96ba */
[----:B------:R-:W-:Y:S01]  /*15390*/  FMUL.FTZ R66, R2, R66 ;  /* 0x0000004202427220 */ /* 0x000fe20000410000 */
[----:B------:R-:W-:Y:S01]  /*153a0*/  LOP3.LUT R170, R8, 0xff, RZ, 0xc0, !PT ;  /* 0x000000ff08aa7812 */ /* 0x000fe200078ec0ff */
[----:B------:R-:W-:Y:S01]  /*153b0*/  FMUL.FTZ R67, R2, R67 ;  /* 0x0000004302437220 */ /* 0x000fe20000410000 */
[----:B------:R-:W-:Y:S03]  /*153c0*/  LOP3.LUT R171, R4, 0xff, RZ, 0xc0, !PT ;  /* 0x000000ff04ab7812 */ /* 0x000fe600078ec0ff */
[----:B------:R1:W-:Y:S01]  /*153d0*/  MUFU.EX2 R234, R6 ;  /* 0x0000000600ea7308 */ /* 0x0003e20000000800 */
[----:B---3--:R-:W-:Y:S01]  /*153e0*/  SHF.R.U32.HI R11, RZ, 0x18, R8 ;  /* 0x00000018ff0b7819 */ /* 0x008fe20000011608 */
[----:B------:R-:W-:Y:S01]  /*153f0*/  FMUL.FTZ R70, R2, R70 ;  /* 0x0000004602467220 */ /* 0x000fe20000410000 */
[----:B------:R-:W-:Y:S01]  /*15400*/  LOP3.LUT R9, R0, 0xff, RZ, 0xc0, !PT ;  /* 0x000000ff00097812 */ /* 0x000fe200078ec0ff */
[C---:B------:R-:W-:Y:S01]  /*15410*/  FMUL.FTZ R71, R2.reuse, R71 ;  /* 0x0000004702477220 */ /* 0x040fe20000410000 */
[--C-:B------:R-:W-:Y:S01]  /*15420*/  SHF.R.U32.HI R8, RZ, 0x18, R0.reuse ;  /* 0x00000018ff087819 */ /* 0x100fe20000011600 */
[----:B------:R-:W-:Y:S01]  /*15430*/  FMUL.FTZ R74, R2, R74 ;  /* 0x0000004a024a7220 */ /* 0x000fe20000410000 */
[----:B------:R-:W-:Y:S03]  /*15440*/  LOP3.LUT R4, R0, 0xffff, RZ, 0xc0, !PT ;  /* 0x0000ffff00047812 */ /* 0x000fe600078ec0ff */
[----:B------:R-:W-:Y:S01]  /*15450*/  MUFU.EX2 R235, R7 ;  /* 0x0000000700eb7308 */ /* 0x000fe20000000800 */
[----:B--2---:R-:W-:Y:S01]  /*15460*/  SHF.R.U32.HI R5, RZ, 0x10, R0 ;  /* 0x00000010ff057819 */ /* 0x004fe20000011600 */
[----:B------:R-:W-:Y:S01]  /*15470*/  FADD.FTZ R0, -R148, R150 ;  /* 0x0000009694007221 */ /* 0x000fe20000010100 */
[----:B------:R-:W-:Y:S01]  /*15480*/  SHF.R.U32.HI R10, RZ, 0x8, R10 ;  /* 0x00000008ff0a7819 */ /* 0x000fe2000001160a */
[----:B------:R-:W-:Y:S01]  /*15490*/  FMUL.FTZ R75, R2, R75 ;  /* 0x0000004b024b7220 */ /* 0x000fe20000410000 */
[----:B------:R-:W-:Y:S01]  /*154a0*/  PRMT R171, R171, 0x5410, R11 ;  /* 0x00005410abab7816 */ /* 0x000fe2000000000b */
[----:B------:R-:W-:Y:S01]  /*154b0*/  FMUL.FTZ R0, R0, UR4 ;  /* 0x0000000400007c20 */ /* 0x000fe20008410000 */
[----:B------:R-:W-:Y:S01]  /*154c0*/  PRMT R170, R170, 0x5410, R10 ;  /* 0x00005410aaaa7816 */ /* 0x000fe2000000000a */
[C---:B------:R-:W-:Y:S01]  /*154d0*/  FMUL.FTZ R10, R2.reuse, R154 ;  /* 0x0000009a020a7220 */ /* 0x040fe20000410000 */
[----:B-1----:R-:W-:Y:S01]  /*154e0*/  SHF.R.U32.HI R6, RZ, 0x8, R4 ;  /* 0x00000008ff067819 */ /* 0x002fe20000011604 */
[C---:B------:R-:W-:Y:S01]  /*154f0*/  FMUL.FTZ R11, R2.reuse, R155 ;  /* 0x0000009b020b7220 */ /* 0x040fe20000410000 */
[----:B------:R-:W-:Y:S01]  /*15500*/  LOP3.LUT R4, R5, 0xff, RZ, 0xc0, !PT ;  /* 0x000000ff05047812 */ /* 0x000fe200078ec0ff */
[----:B------:R-:W1:Y:S01]  /*15510*/  MUFU.EX2 R0, R0 ;  /* 0x0000000000007308 */ /* 0x000e620000000800 */
[----:B------:R-:W-:Y:S01]  /*15520*/  PRMT R6, R9, 0x5410, R6 ;  /* 0x0000541009067816 */ /* 0x000fe20000000006 */
[----:B------:R-:W-:Y:S01]  /*15530*/  FMUL.FTZ R78, R2, R78 ;  /* 0x0000004e024e7220 */ /* 0x000fe20000410000 */
[----:B------:R-:W-:Y:S01]  /*15540*/  PRMT R4, R4, 0x5410, R8 ;  /* 0x0000541004047816 */ /* 0x000fe20000000008 */
[C---:B------:R-:W-:Y:S01]  /*15550*/  FMUL.FTZ R79, R2.reuse, R79 ;  /* 0x0000004f024f7220 */ /* 0x040fe20000410000 */
[--C-:B------:R-:W-:Y:S01]  /*15560*/  HSET2.LE.AND R170, R170, R194.reuse, PT ;  /* 0x000000c2aaaa7233 */ /* 0x100fe20003803000 */
[C---:B------:R-:W-:Y:S01]  /*15570*/  FMUL.FTZ R82, R2.reuse, R82 ;  /* 0x0000005202527220 */ /* 0x040fe20000410000 */
[--C-:B------:R-:W-:Y:S01]  /*15580*/  HSET2.LE.AND R171, R171, R194.reuse, PT ;  /* 0x000000c2abab7233 */ /* 0x100fe20003803000 */
[C---:B------:R-:W-:Y:S01]  /*15590*/  FMUL.FTZ R83, R2.reuse, R83 ;  /* 0x0000005302537220 */ /* 0x040fe20000410000 */
[--C-:B------:R-:W-:Y:S01]  /*155a0*/  HSET2.LE.AND R168, R6, R194.reuse, PT ;  /* 0x000000c206a87233 */ /* 0x100fe20003803000 */
[C---:B------:R-:W-:Y:S01]  /*155b0*/  FMUL.FTZ R86, R2.reuse, R86 ;  /* 0x0000005602567220 */ /* 0x040fe20000410000 */
[----:B------:R-:W-:Y:S01]  /*155c0*/  HSET2.LE.AND R169, R4, R194, PT ;  /* 0x000000c204a97233 */ /* 0x000fe20003803000 */
[----:B------:R-:W-:Y:S01]  /*155d0*/  FMUL.FTZ R87, R2, R87 ;  /* 0x0000005702577220 */ /* 0x000fe20000410000 */
[----:B----4-:R-:W-:Y:S01]  /*155e0*/  F2FP.BF16.F32.PACK_AB R4, R240, R241 ;  /* 0x000000f1f004723e */ /* 0x010fe200000010ff */
[----:B------:R-:W-:Y:S01]  /*155f0*/  FMUL.FTZ R90, R2, R90 ;  /* 0x0000005a025a7220 */ /* 0x000fe20000410000 */
[----:B-----5:R-:W-:Y:S01]  /*15600*/  F2FP.BF16.F32.PACK_AB R5, R238, R239 ;  /* 0x000000efee05723e */ /* 0x020fe200000010ff */
[----:B------:R-:W-:Y:S01]  /*15610*/  FMUL.FTZ R91, R2, R91 ;  /* 0x0000005b025b7220 */ /* 0x000fe20000410000 */
[----:B------:R-:W-:Y:S01]  /*15620*/  F2FP.BF16.F32.PACK_AB R6, R237, R236 ;  /* 0x000000eced06723e */ /* 0x000fe200000010ff */
[C---:B-1----:R-:W-:Y:S01]  /*15630*/  FMUL.FTZ R8, R0.reuse, R152 ;  /* 0x0000009800087220 */ /* 0x042fe20000410000 */
[----:B------:R-:W-:Y:S01]  /*15640*/  F2FP.BF16.F32.PACK_AB R7, R235, R234 ;  /* 0x000000eaeb07723e */ /* 0x000fe200000010ff */
[----:B------:R-:W-:Y:S01]  /*15650*/  FMUL.FTZ R9, R0, R153 ;  /* 0x0000009900097220 */ /* 0x000fe20000410000 */
[----:B------:R-:W-:Y:S01]  /*15660*/  LOP3.LUT R170, R170, R4, RZ, 0xc0, !PT ;  /* 0x00000004aaaa7212 */ /* 0x000fe200078ec0ff */
[C---:B------:R-:W-:Y:S01]  /*15670*/  FMUL.FTZ R4, R0.reuse, R156 ;  /* 0x0000009c00047220 */ /* 0x040fe20000410000 */
[----:B------:R-:W-:Y:S01]  /*15680*/  LOP3.LUT R171, R171, R5, RZ, 0xc0, !PT ;  /* 0x00000005abab7212 */ /* 0x000fe200078ec0ff */
[----:B------:R-:W-:Y:S01]  /*15690*/  FMUL.FTZ R5, R0, R157 ;  /* 0x0000009d00057220 */ /* 0x000fe20000410000 */
[----:B------:R-:W-:Y:S01]  /*156a0*/  LOP3.LUT R168, R168, R6, RZ, 0xc0, !PT ;  /* 0x00000006a8a87212 */ /* 0x000fe200078ec0ff */
[C---:B------:R-:W-:Y:S01]  /*156b0*/  FMUL.FTZ R6, R2.reuse, R158 ;  /* 0x0000009e02067220 */ /* 0x040fe20000410000 */
[----:B------:R-:W-:Y:S01]  /*156c0*/  LOP3.LUT R169, R169, R7, RZ, 0xc0, !PT ;  /* 0x00000007a9a97212 */ /* 0x000fe200078ec0ff */
[----:B------:R-:W-:Y:S01]  /*156d0*/  FMUL.FTZ R7, R2, R159 ;  /* 0x0000009f02077220 */ /* 0x000fe20000410000 */
[----:B------:R-:W1:Y:S01]  /*156e0*/  LDSM.16.MT88.4 R152, [R198+0x18000] ;  /* 0x01800000c698783b */ /* 0x000e620000004200 */
[--C-:B------:R-:W-:Y:S01]  /*156f0*/  FFMA.FTZ R34, R34, UR4, -R185.reuse ;  /* 0x0000000422227c23 */ /* 0x100fe200080108b9 */
[C---:B------:R-:W-:Y:S01]  /*15700*/  FMUL.FTZ R36, R0.reuse, R36 ;  /* 0x0000002400247220 */ /* 0x040fe20000410000 */
[C---:B------:R-:W-:Y:S01]  /*15710*/  FMUL.FTZ R37, R0.reuse, R37 ;  /* 0x0000002500257220 */ /* 0x040fe20000410000 */
[C---:B------:R-:W-:Y:S01]  /*15720*/  FMUL.FTZ R40, R0.reuse, R40 ;  /* 0x0000002800287220 */ /* 0x040fe20000410000 */
[C---:B------:R-:W-:Y:S01]  /*15730*/  FMUL.FTZ R41, R0.reuse, R41 ;  /* 0x0000002900297220 */ /* 0x040fe20000410000 */
[C---:B------:R-:W-:Y:S01]  /*15740*/  HMMA.16816.F32.BF16 R4, R168.reuse, R172, R4 ;  /* 0x000000aca804723c */ /* 0x040fe20000041804 */
[----:B------:R2:W-:Y:S01]  /*15750*/  MUFU.EX2 R231, R16 ;  /* 0x0000001000e77308 */ /* 0x0005e20000000800 */
[----:B------:R-:W3:Y:S03]  /*15760*/  LDSM.16.MT88.4 R156, [R196+0x1a000] ;  /* 0x01a00000c49c783b */ /* 0x000ee60000004200 */
[C---:B------:R-:W-:Y:S01]  /*15770*/  FMUL.FTZ R44, R0.reuse, R44 ;  /* 0x0000002c002c7220 */ /* 0x040fe20000410000 */
[C---:B------:R-:W-:Y:S04]  /*15780*/  HMMA.16816.F32.BF16 R8, R168.reuse, R174, R8 ;  /* 0x000000aea808723c */ /* 0x040fe80000041808 */
[----:B------:R-:W4:Y:S01]  /*15790*/  LDSM.16.MT88.4 R172, [R197+0x1a000] ;  /* 0x01a00000c5ac783b */ /* 0x000f220000004200 */
[C---:B------:R-:W-:Y:S01]  /*157a0*/  FMUL.FTZ R45, R0.reuse, R45 ;  /* 0x0000002d002d7220 */ /* 0x040fe20000410000 */
[C---:B------:R-:W-:Y:S05]  /*157b0*/  HMMA.16816.F32.BF16 R36, R168.reuse, R176, R36 ;  /* 0x000000b0a824723c */ /* 0x040fea0000041824 */
[C---:B------:R-:W-:Y:S01]  /*157c0*/  FMUL.FTZ R48, R0.reuse, R48 ;  /* 0x0000003000307220 */ /* 0x040fe20000410000 */
[C---:B------:R-:W-:Y:S05]  /*157d0*/  HMMA.16816.F32.BF16 R40, R168.reuse, R178, R40 ;  /* 0x000000b2a828723c */ /* 0x040fea0000041828 */
[C---:B------:R-:W-:Y:S01]  /*157e0*/  FMUL.FTZ R49, R0.reuse, R49 ;  /* 0x0000003100317220 */ /* 0x040fe20000410000 */
[C---:B------:R-:W-:Y:S05]  /*157f0*/  HMMA.16816.F32.BF16 R44, R168.reuse, R180, R44 ;  /* 0x000000b4a82c723c */ /* 0x040fea000004182c */
[C---:B------:R-:W-:Y:S01]  /*15800*/  FMUL.FTZ R52, R0.reuse, R52 ;  /* 0x0000003400347220 */ /* 0x040fe20000410000 */
[C---:B------:R-:W-:Y:S05]  /*15810*/  HMMA.16816.F32.BF16 R48, R168.reuse, R182, R48 ;  /* 0x000000b6a830723c */ /* 0x040fea0000041830 */
[C---:B------:R-:W-:Y:S01]  /*15820*/  FMUL.FTZ R53, R0.reuse, R53 ;  /* 0x0000003500357220 */ /* 0x040fe20000410000 */
[C---:B------:R-:W-:Y:S01]  /*15830*/  FMUL.FTZ R56, R0.reuse, R56 ;  /* 0x0000003800387220 */ /* 0x040fe20000410000 */
[C---:B------:R-:W-:Y:S01]  /*15840*/  FMUL.FTZ R57, R0.reuse, R57 ;  /* 0x0000003900397220 */ /* 0x040fe20000410000 */
[C---:B------:R-:W-:Y:S03]  /*15850*/  FMUL.FTZ R60, R0.reuse, R60 ;  /* 0x0000003c003c7220 */ /* 0x040fe60000410000 */
        /* <DEDUP_REMOVED lines=8> */
[C---:B---3--:R-:W-:Y:S05]  /*158e0*/  HMMA.16816.F32.BF16 R60, R168.reuse, R156, R60 ;  /* 0x0000009ca83c723c */ /* 0x048fea000004183c */
[C---:B------:R-:W-:Y:S01]  /*158f0*/  FMUL.FTZ R72, R0.reuse, R72 ;  /* 0x0000004800487220 */ /* 0x040fe20000410000 */
[C---:B------:R-:W-:Y:S01]  /*15900*/  HMMA.16816.F32.BF16 R64, R168.reuse, R158, R64 ;  /* 0x0000009ea840723c */ /* 0x040fe20000041840 */
[----:B------:R-:W3:Y:S04]  /*15910*/  LDSM.16.MT88.4 R156, [R198+0x1a000] ;  /* 0x01a00000c69c783b */ /* 0x000ee80000004200 */
[C---:B------:R-:W-:Y:S01]  /*15920*/  FMUL.FTZ R73, R0.reuse, R73 ;  /* 0x0000004900497220 */ /* 0x040fe20000410000 */
[C---:B----4-:R-:W-:Y:S05]  /*15930*/  HMMA.16816.F32.BF16 R68, R168.reuse, R172, R68 ;  /* 0x000000aca844723c */ /* 0x050fea0000041844 */
[C---:B------:R-:W-:Y:S01]  /*15940*/  FMUL.FTZ R76, R0.reuse, R76 ;  /* 0x0000004c004c7220 */ /* 0x040fe20000410000 */
[C---:B------:R-:W-:Y:S01]  /*15950*/  HMMA.16816.F32.BF16 R72, R168.reuse, R174, R72 ;  /* 0x000000aea848723c */ /* 0x040fe20000041848 */
[----:B------:R-:W4:Y:S04]  /*15960*/  LDSM.16.MT88.4 R172, [R196+0x1c000] ;  /* 0x01c00000c4ac783b */ /* 0x000f280000004200 */
[C---:B------:R-:W-:Y:S01]  /*15970*/  FMUL.FTZ R77, R0.reuse, R77 ;  /* 0x0000004d004d7220 */ /* 0x040fe20000410000 */
        /* <DEDUP_REMOVED lines=21> */
[C---:B----4-:R-:W-:Y:S05]  /*15ad0*/  HMMA.16816.F32.BF16 R92, R168.reuse, R172, R92 ;  /* 0x000000aca85c723c */ /* 0x050fea000004185c */
[----:B------:R-:W-:Y:S01]  /*15ae0*/  FMUL.FTZ R103, R2, R103 ;  /* 0x0000006702677220 */ /* 0x000fe20000410000 */
[C---:B------:R-:W-:Y:S01]  /*15af0*/  HMMA.16816.F32.BF16 R96, R168.reuse, R174, R96 ;  /* 0x000000aea860723c */ /* 0x040fe20000041860 */
[----:B------:R-:W4:Y:S04]  /*15b00*/  LDSM.16.MT88.4 R172, [R198+0x1c000] ;  /* 0x01c00000c6ac783b */ /* 0x000f280000004200 */
        /* <DEDUP_REMOVED lines=28> */
[C---:B----4-:R-:W-:Y:S03]  /*15cd0*/  HMMA.16816.F32.BF16 R116, R168.reuse, R172, R116 ;  /* 0x000000aca874723c */ /* 0x050fe60000041874 */
[C---:B------:R-:W-:Y:S01]  /*15ce0*/  FMUL.FTZ R126, R2.reuse, R126 ;  /* 0x0000007e027e7220 */ /* 0x040fe20000410000 */
[----:B------:R-:W-:Y:S01]  /*15cf0*/  FMUL.FTZ R127, R2, R127 ;  /* 0x0000007f027f7220 */ /* 0x000fe20000410000 */
[C---:B------:R-:W-:Y:S01]  /*15d00*/  FMUL.FTZ R124, R0.reuse, R124 ;  /* 0x0000007c007c7220 */ /* 0x040fe20000410000 */
[C---:B------:R-:W-:Y:S05]  /*15d10*/  HMMA.16816.F32.BF16 R120, R168.reuse, R174, R120 ;  /* 0x000000aea878723c */ /* 0x040fea0000041878 */
[----:B------:R-:W-:Y:S01]  /*15d20*/  FMUL.FTZ R125, R0, R125 ;  /* 0x0000007d007d7220 */ /* 0x000fe20000410000 */
[----:B------:R-:W-:Y:S01]  /*15d30*/  FFMA.FTZ R149, R17, UR4, -R184 ;  /* 0x0000000411957c23 */ /* 0x000fe200080108b8 */
[--C-:B------:R-:W-:Y:S01]  /*15d40*/  FFMA.FTZ R18, R18, UR4, -R185.reuse ;  /* 0x0000000412127c23 */ /* 0x100fe200080108b9 */
[C---:B------:R-:W-:Y:S02]  /*15d50*/  FMUL.FTZ R130, R2.reuse, R130 ;  /* 0x0000008202827220 */ /* 0x040fe40000410000 */
[----:B------:R4:W-:Y:S01]  /*15d60*/  MUFU.EX2 R230, R149 ;  /* 0x0000009500e67308 */ /* 0x0009e20000000800 */
[----:B------:R-:W-:Y:S01]  /*15d70*/  FMUL.FTZ R131, R2, R131 ;  /* 0x0000008302837220 */ /* 0x000fe20000410000 */
[C---:B-1----:R-:W-:Y:S03]  /*15d80*/  HMMA.16816.F32.BF16 R124, R168.reuse, R152, R124 ;  /* 0x00000098a87c723c */ /* 0x042fe6000004187c */
[C---:B------:R-:W-:Y:S01]  /*15d90*/  FMUL.FTZ R128, R0.reuse, R128 ;  /* 0x0000008000807220 */ /* 0x040fe20000410000 */
[----:B------:R-:W-:Y:S01]  /*15da0*/  FMUL.FTZ R129, R0, R129 ;  /* 0x0000008100817220 */ /* 0x000fe20000410000 */
[----:B------:R-:W-:Y:S03]  /*15db0*/  FFMA.FTZ R19, R19, UR4, -R185 ;  /* 0x0000000413137c23 */ /* 0x000fe600080108b9 */
[----:B------:R1:W-:Y:S03]  /*15dc0*/  MUFU.EX2 R195, R18 ;  /* 0x0000001200c37308 */ /* 0x0003e60000000800 */
[----:B------:R-:W-:Y:S01]  /*15dd0*/  MOV R177, R194 ;  /* 0x000000c200b17202 */ /* 0x000fe20000000f00 */
[C---:B------:R-:W-:Y:S01]  /*15de0*/  FMUL.FTZ R134, R2.reuse, R134 ;  /* 0x0000008602867220 */ /* 0x040fe20000410000 */
[C---:B------:R-:W-:Y:S01]  /*15df0*/  HMMA.16816.F32.BF16 R128, R168.reuse, R154, R128 ;  /* 0x0000009aa880723c */ /* 0x040fe20000041880 */
[----:B------:R-:W5:Y:S02]  /*15e00*/  LDSM.16.MT88.4 R152, [R199+0x1e000] ;  /* 0x01e00000c798783b */ /* 0x000f640000004200 */
[----:B------:R-:W-:Y:S02]  /*15e10*/  LOP3.LUT R150, R187, UR27, R188, 0x96, !PT ;  /* 0x0000001bbb967c12 */ /* 0x000fe4000f8e96bc */
[----:B------:R1:W5:Y:S01]  /*15e20*/  MUFU.EX2 R223, R19 ;  /* 0x0000001300df7308 */ /* 0x0003620000000800 */
[----:B------:R-:W-:Y:S01]  /*15e30*/  FMUL.FTZ R135, R2, R135 ;  /* 0x0000008702877220 */ /* 0x000fe20000410000 */
[C---:B------:R-:W-:Y:S01]  /*15e40*/  FMUL.FTZ R132, R0.reuse, R132 ;  /* 0x0000008400847220 */ /* 0x040fe20000410000 */
[----:B------:R-:W-:Y:S03]  /*15e50*/  FMUL.FTZ R133, R0, R133 ;  /* 0x0000008500857220 */ /* 0x000fe60000410000 */
[----:B------:R-:W-:Y:S01]  /*15e60*/  FFMA.FTZ R13, R13, UR4, -R184 ;  /* 0x000000040d0d7c23 */ /* 0x000fe200080108b8 */
[----:B--2---:R-:W-:Y:S03]  /*15e70*/  IMAD.WIDE.U32 R16, R150, -0x2daee0ad, RZ ;  /* 0xd2511f5396107825 */ /* 0x004fe600078e00ff */
[----:B------:R2:W-:Y:S01]  /*15e80*/  MUFU.EX2 R191, R13 ;  /* 0x0000000d00bf7308 */ /* 0x0005e20000000800 */
[C---:B---3--:R-:W-:Y:S03]  /*15e90*/  HMMA.16816.F32.BF16 R132, R168.reuse, R156, R132 ;  /* 0x0000009ca884723c */ /* 0x048fe60000041884 */
[----:B----4-:R-:W-:Y:S01]  /*15ea0*/  LOP3.LUT R149, R17, UR11, R190, 0x96, !PT ;  /* 0x0000000b11957c12 */ /* 0x010fe2000f8e96be */
[----:B------:R-:W-:Y:S01]  /*15eb0*/  FMUL.FTZ R138, R2, R138 ;  /* 0x0000008a028a7220 */ /* 0x000fe20000410000 */
[----:B------:R-:W-:Y:S01]  /*15ec0*/  LOP3.LUT R175, R16, 0xff, RZ, 0xc0, !PT ;  /* 0x000000ff10af7812 */ /* 0x000fe200078ec0ff */
[----:B------:R-:W-:Y:S01]  /*15ed0*/  FMUL.FTZ R139, R2, R139 ;  /* 0x0000008b028b7220 */ /* 0x000fe20000410000 */
[--C-:B------:R-:W-:Y:S01]  /*15ee0*/  SHF.R.U32.HI R174, RZ, 0x18, R16.reuse ;  /* 0x00000018ffae7819 */ /* 0x100fe20000011610 */
[----:B------:R-:W-:Y:S03]  /*15ef0*/  FMUL.FTZ R136, R0, R136 ;  /* 0x0000008800887220 */ /* 0x000fe60000410000 */
[----:B------:R-:W-:Y:S01]  /*15f00*/  LOP3.LUT R17, R16, 0xffff, RZ, 0xc0, !PT ;  /* 0x0000ffff10117812 */ /* 0x000fe200078ec0ff */
[----:B------:R-:W-:Y:S01]  /*15f10*/  FMUL.FTZ R137, R0, R137 ;  /* 0x0000008900897220 */ /* 0x000fe20000410000 */
[----:B-1----:R-:W-:Y:S01]  /*15f20*/  SHF.R.U32.HI R18, RZ, 0x10, R16 ;  /* 0x00000010ff127819 */ /* 0x002fe20000011610 */
[----:B------:R-:W-:Y:S01]  /*15f30*/  FFMA.FTZ R16, R12, UR4, -R184 ;  /* 0x000000040c107c23 */ /* 0x000fe200080108b8 */
[----:B------:R-:W-:Y:S01]  /*15f40*/  SHF.R.U32.HI R172, RZ, 0x8, R17 ;  /* 0x00000008ffac7819 */ /* 0x000fe20000011611 */
[----:B------:R-:W-:Y:S01]  /*15f50*/  FMUL.FTZ R19, R2, R163 ;  /* 0x000000a302137220 */ /* 0x000fe20000410000 */
[----:B------:R-:W-:Y:S01]  /*15f60*/  LOP3.LUT R150, R18, 0xff, RZ, 0xc0, !PT ;  /* 0x000000ff12967812 */ /* 0x000fe200078ec0ff */
[----:B------:R1:W3:Y:S01]  /*15f70*/  MUFU.EX2 R194, R16 ;  /* 0x0000001000c27308 */ /* 0x0002e20000000800 */
[C---:B------:R-:W-:Y:S01]  /*15f80*/  HMMA.16816.F32.BF16 R136, R168.reuse, R158, R136 ;  /* 0x0000009ea888723c */ /* 0x040fe20000041888 */
[----:B------:R-:W4:Y:S02]  /*15f90*/  LDSM.16.MT88.4 R156, [R198+0x1e000] ;  /* 0x01e00000c69c783b */ /* 0x000f240000004200 */
[----:B------:R-:W-:Y:S01]  /*15fa0*/  FMUL.FTZ R18, R2, R162 ;  /* 0x000000a202127220 */ /* 0x000fe20000410000 */
[----:B------:R-:W-:Y:S01]  /*15fb0*/  FMUL.FTZ R17, R0, R161 ;  /* 0x000000a100117220 */ /* 0x000fe20000410000 */
[C---:B------:R-:W-:Y:S01]  /*15fc0*/  LOP3.LUT R12, R149.reuse, 0xffff, RZ, 0xc0, !PT ;  /* 0x0000ffff950c7812 */ /* 0x040fe200078ec0ff */
[----:B------:R-:W-:Y:S01]  /*15fd0*/  FFMA.FTZ R14, R14, UR4, -R185 ;  /* 0x000000040e0e7c23 */ /* 0x000fe200080108b9 */
[----:B------:R-:W-:Y:S01]  /*15fe0*/  LOP3.LUT R173, R149, 0xff, RZ, 0xc0, !PT ;  /* 0x000000ff95ad7812 */ /* 0x000fe200078ec0ff */
[C---:B------:R-:W-:Y:S02]  /*15ff0*/  FMUL.FTZ R142, R2.reuse, R142 ;  /* 0x0000008e028e7220 */ /* 0x040fe40000410000 */
[----:B------:R3:W-:Y:S01]  /*16000*/  MUFU.EX2 R190, R14 ;  /* 0x0000000e00be7308 */ /* 0x0007e20000000800 */
[----:B------:R-:W-:Y:S01]  /*16010*/  SHF.R.U32.HI R12, RZ, 0x8, R12 ;  /* 0x00000008ff0c7819 */ /* 0x000fe2000001160c */
[----:B------:R-:W-:Y:S01]  /*16020*/  FMUL.FTZ R143, R2, R143 ;  /* 0x0000008f028f7220 */ /* 0x000fe20000410000 */
[----:B--2---:R-:W-:Y:S01]  /*16030*/  PRMT R13, R175, 0x5410, R172 ;  /* 0x00005410af0d7816 */ /* 0x004fe200000000ac */
[C---:B------:R-:W-:Y:S01]  /*16040*/  FMUL.FTZ R140, R0.reuse, R140 ;  /* 0x0000008c008c7220 */ /* 0x040fe20000410000 */
[----:B------:R-:W-:Y:S01]  /*16050*/  PRMT R173, R173, 0x5410, R12 ;  /* 0x00005410adad7816 */ /* 0x000fe2000000000c */
[----:B-1----:R-:W-:Y:S01]  /*16060*/  FMUL.FTZ R16, R0, R160 ;  /* 0x000000a000107220 */ /* 0x002fe20000410000 */
[----:B------:R-:W-:Y:S01]  /*16070*/  PRMT R150, R150, 0x5410, R174 ;  /* 0x0000541096967816 */ /* 0x000fe200000000ae */
[----:B------:R-:W-:Y:S01]  /*16080*/  FMUL.FTZ R141, R0, R141 ;  /* 0x0000008d008d7220 */ /* 0x000fe20000410000 */
[--C-:B------:R-:W-:Y:S01]  /*16090*/  SHF.R.U32.HI R12, RZ, 0x10, R149.reuse ;  /* 0x00000010ff0c7819 */ /* 0x100fe20000011695 */
[C---:B------:R-:W-:Y:S01]  /*160a0*/  FMUL.FTZ R146, R2.reuse, R146 ;  /* 0x0000009202927220 */ /* 0x040fe20000410000 */
[----:B-----5:R-:W-:Y:S01]  /*160b0*/  F2FP.BF16.F32.PACK_AB R163, R223, R195 ;  /* 0x000000c3dfa3723e */ /* 0x020fe200000010ff */
[C---:B------:R-:W-:Y:S01]  /*160c0*/  FMUL.FTZ R147, R2.reuse, R147 ;  /* 0x0000009302937220 */ /* 0x040fe20000410000 */
[C---:B------:R-:W-:Y:S03]  /*160d0*/  HMMA.16816.F32.BF16 R16, R168.reuse, R152, R16 ;  /* 0x00000098a810723c */ /* 0x040fe60000041810 */
[--C-:B------:R-:W-:Y:S01]  /*160e0*/  HSET2.LE.AND R150, R150, R177.reuse, PT ;  /* 0x000000b196967233 */ /* 0x100fe20003803000 */
[----:B---3--:R-:W-:Y:S01]  /*160f0*/  FMUL.FTZ R14, R2, R166 ;  /* 0x000000a6020e7220 */ /* 0x008fe20000410000 */
[----:B------:R-:W-:Y:S01]  /*16100*/  F2FP.BF16.F32.PACK_AB R162, R230, R231 ;  /* 0x000000e7e6a2723e */ /* 0x000fe200000010ff */
[C---:B------:R-:W-:Y:S01]  /*16110*/  FMUL.FTZ R144, R0.reuse, R144 ;  /* 0x0000009000907220 */ /* 0x040fe20000410000 */
[----:B------:R-:W-:Y:S01]  /*16120*/  SHF.R.U32.HI R153, RZ, 0x18, R149 ;  /* 0x00000018ff997819 */ /* 0x000fe20000011695 */
[----:B------:R-:W-:Y:S03]  /*16130*/  FMUL.FTZ R145, R0, R145 ;  /* 0x0000009100917220 */ /* 0x000fe60000410000 */
[--C-:B------:R-:W-:Y:S01]  /*16140*/  HSET2.LE.AND R149, R13, R177.reuse, PT ;  /* 0x000000b10d957233 */ /* 0x100fe20003803000 */
[----:B------:R-:W-:Y:S01]  /*16150*/  FFMA.FTZ R13, R15, UR4, -R185 ;  /* 0x000000040f0d7c23 */ /* 0x000fe200080108b9 */
[----:B------:R-:W-:Y:S01]  /*16160*/  LOP3.LUT R152, R12, 0xff, RZ, 0xc0, !PT ;  /* 0x000000ff0c987812 */ /* 0x000fe200078ec0ff */
[----:B------:R-:W-:Y:S01]  /*16170*/  FMUL.FTZ R15, R2, R167 ;  /* 0x000000a7020f7220 */ /* 0x000fe20000410000 */
[----:B------:R-:W-:Y:S01]  /*16180*/  FMUL.FTZ R12, R0, R164 ;  /* 0x000000a4000c7220 */ /* 0x000fe20000410000 */
[----:B------:R1:W2:Y:S01]  /*16190*/  MUFU.EX2 R189, R13 ;  /* 0x0000000d00bd7308 */ /* 0x0002a20000000800 */
[----:B------:R-:W-:Y:S01]  /*161a0*/  PRMT R152, R152, 0x5410, R153 ;  /* 0x0000541098987816 */ /* 0x000fe20000000099 */
[--C-:B------:R-:W-:Y:S01]  /*161b0*/  FFMA.FTZ R26, R26, UR4, -R185.reuse ;  /* 0x000000041a1a7c23 */ /* 0x100fe200080108b9 */
[----:B------:R-:W-:Y:S01]  /*161c0*/  LOP3.LUT R163, R150, R163, RZ, 0xc0, !PT ;  /* 0x000000a396a37212 */ /* 0x000fe200078ec0ff */
[--C-:B------:R-:W-:Y:S01]  /*161d0*/  FFMA.FTZ R27, R27, UR4, -R185.reuse ;  /* 0x000000041b1b7c23 */ /* 0x100fe200080108b9 */
[----:B------:R-:W-:Y:S01]  /*161e0*/  LOP3.LUT R162, R149, R162, RZ, 0xc0, !PT ;  /* 0x000000a295a27212 */ /* 0x000fe200078ec0ff */
[--C-:B------:R-:W-:Y:S01]  /*161f0*/  FFMA.FTZ R21, R21, UR4, -R184.reuse ;  /* 0x0000000415157c23 */ /* 0x100fe200080108b8 */
[--C-:B------:R-:W-:Y:S03]  /*16200*/  HSET2.LE.AND R150, R152, R177.reuse, PT ;  /* 0x000000b198967233 */ /* 0x100fe60003803000 */
[----:B------:R-:W-:Y:S01]  /*16210*/  MUFU.EX2 R183, R27 ;  /* 0x0000001b00b77308 */ /* 0x000fe20000000800 */
[----:B------:R-:W-:Y:S01]  /*16220*/  HSET2.LE.AND R149, R173, R177, PT ;  /* 0x000000b1ad957233 */ /* 0x000fe20003803000 */
[--C-:B------:R-:W-:Y:S01]  /*16230*/  FFMA.FTZ R30, R30, UR4, -R185.reuse ;  /* 0x000000041e1e7c23 */ /* 0x100fe200080108b9 */
[----:B------:R-:W-:Y:S01]  /*16240*/  LDSM.16.MT88.4 R172, [R199+0x18800] ;  /* 0x01880000c7ac783b */ /* 0x000fe20000004200 */
[----:B------:R-:W-:Y:S01]  /*16250*/  F2FP.BF16.F32.PACK_AB R160, R191, R194 ;  /* 0x000000c2bfa0723e */ /* 0x000fe200000010ff */
[----:B------:R-:W-:Y:S01]  /*16260*/  FFMA.FTZ R31, R31, UR4, -R185 ;  /* 0x000000041f1f7c23 */ /* 0x000fe200080108b9 */
[--C-:B------:R-:W-:Y:S01]  /*16270*/  FFMA.FTZ R32, R32, UR4, -R184.reuse ;  /* 0x0000000420207c23 */ /* 0x100fe200080108b8 */
[--C-:B------:R-:W-:Y:S01]  /*16280*/  FFMA.FTZ R25, R25, UR4, -R184.reuse ;  /* 0x0000000419197c23 */ /* 0x100fe200080108b8 */
[----:B------:R-:W-:Y:S01]  /*16290*/  LOP3.LUT R160, R149, R160, RZ, 0xc0, !PT ;  /* 0x000000a095a07212 */ /* 0x000fe200078ec0ff */
[----:B-1----:R-:W-:Y:S01]  /*162a0*/  FMUL.FTZ R13, R0, R165 ;  /* 0x000000a5000d7220 */ /* 0x002fe20000410000 */
[----:B--2---:R-:W-:Y:S01]  /*162b0*/  F2FP.BF16.F32.PACK_AB R161, R189, R190 ;  /* 0x000000bebda1723e */ /* 0x004fe200000010ff */
[----:B------:R-:W1:Y:S01]  /*162c0*/  LDSM.16.MT88.4 R164, [R196+0x18800] ;  /* 0x01880000c4a4783b */ /* 0x000e620000004200 */
[----:B------:R-:W-:Y:S01]  /*162d0*/  MUFU.EX2 R181, R21 ;  /* 0x0000001500b57308 */ /* 0x000fe20000000800 */
[----:B------:R-:W-:Y:S01]  /*162e0*/  MOV R149, UR34 ;  /* 0x0000002200957c02 */ /* 0x000fe20008000f00 */
[--C-:B------:R-:W-:Y:S01]  /*162f0*/  FFMA.FTZ R28, R28, UR4, -R184.reuse ;  /* 0x000000041c1c7c23 */ /* 0x100fe200080108b8 */
[----:B------:R-:W-:Y:S01]  /*16300*/  LOP3.LUT R161, R150, R161, RZ, 0xc0, !PT ;  /* 0x000000a196a17212 */ /* 0x000fe200078ec0ff */
[C---:B------:R-:W-:Y:S03]  /*16310*/  HMMA.16816.F32.BF16 R12, R168.reuse, R154, R12 ;  /* 0x0000009aa80c723c */ /* 0x040fe6000004180c */
[----:B------:R-:W2:Y:S01]  /*16320*/  LDSM.16.MT88.4 R152, [R197+0x18800] ;  /* 0x01880000c598783b */ /* 0x000ea20000004200 */
[----:B------:R-:W-:Y:S02]  /*16330*/  LOP3.LUT R149, R229, UR37, R149, 0x96, !PT ;  /* 0x00000025e5957c12 */ /* 0x000fe4000f8e9695 */
[----:B------:R3:W-:Y:S01]  /*16340*/  MUFU.EX2 R187, R25 ;  /* 0x0000001900bb7308 */ /* 0x0007e20000000800 */
[C---:B----4-:R-:W-:Y:S04]  /*16350*/  HMMA.16816.F32.BF16 R140, R168.reuse, R156, R140 ;  /* 0x0000009ca88c723c */ /* 0x050fe8000004188c */
[----:B------:R-:W-:Y:S02]  /*16360*/  FFMA.FTZ R29, R29, UR4, -R184 ;  /* 0x000000041d1d7c23 */ /* 0x000fe400080108b8 */
[----:B------:R-:W-:Y:S01]  /*16370*/  HMMA.16816.F32.BF16 R144, R168, R158, R144 ;  /* 0x0000009ea890723c */ /* 0x000fe20000041890 */
[----:B------:R-:W4:Y:S02]  /*16380*/  LDSM.16.MT88.4 R156, [R198+0x18800] ;  /* 0x01880000c69c783b */ /* 0x000f240000004200 */
[----:B------:R-:W-:Y:S06]  /*16390*/  MUFU.EX2 R186, R26 ;  /* 0x0000001a00ba7308 */ /* 0x000fec0000000800 */
[----:B------:R-:W5:Y:S04]  /*163a0*/  LDSM.16.MT88.4 R168, [R196+0x1a800] ;  /* 0x01a80000c4a8783b */ /* 0x000f680000004200 */
[----:B------:R3:W-:Y:S01]  /*163b0*/  MUFU.EX2 R178, R28 ;  /* 0x0000001c00b27308 */ /* 0x0007e20000000800 */
        /* <DEDUP_REMOVED lines=22> */
[C---:B------:R-:W-:Y:S05]  /*16520*/  HMMA.16816.F32.BF16 R88, R160.reuse, R174, R88 ;  /* 0x000000aea058723c */ /* 0x040fea0000041858 */
[----:B------:R-:W-:Y:S01]  /*16530*/  IMAD.WIDE.U32 R172, R149, -0x326172a9, RZ ;  /* 0xcd9e8d5795ac7825 */ /* 0x000fe200078e00ff */
[C---:B----4-:R-:W-:Y:S05]  /*16540*/  HMMA.16816.F32.BF16 R92, R160.reuse, R156, R92 ;  /* 0x0000009ca05c723c */ /* 0x050fea000004185c */
[----:B------:R-:W-:Y:S01]  /*16550*/  LOP3.LUT R172, R193, UR29, R172, 0x96, !PT ;  /* 0x0000001dc1ac7c12 */ /* 0x000fe2000f8e96ac */
[C---:B------:R-:W-:Y:S01]  /*16560*/  HMMA.16816.F32.BF16 R96, R160.reuse, R158, R96 ;  /* 0x0000009ea060723c */ /* 0x040fe20000041860 */
[----:B------:R-:W3:Y:S04]  /*16570*/  LDSM.16.MT88.4 R156, [R196+0x1e800] ;  /* 0x01e80000c49c783b */ /* 0x000ee80000004200 */
[----:B------:R-:W-:Y:S01]  /*16580*/  MOV R193, R177 ;  /* 0x000000b100c17202 */ /* 0x000fe20000000f00 */
[C---:B-----5:R-:W-:Y:S06]  /*16590*/  HMMA.16816.F32.BF16 R100, R160.reuse, R168, R100 ;  /* 0x000000a8a064723c */ /* 0x060fec0000041864 */
[C---:B------:R-:W-:Y:S01]  /*165a0*/  HMMA.16816.F32.BF16 R104, R160.reuse, R170, R104 ;  /* 0x000000aaa068723c */ /* 0x040fe20000041868 */
[----:B------:R-:W4:Y:S05]  /*165b0*/  LDSM.16.MT88.4 R168, [R197+0x1e800] ;  /* 0x01e80000c5a8783b */ /* 0x000f2a0000004200 */
[C---:B-1----:R-:W-:Y:S06]  /*165c0*/  HMMA.16816.F32.BF16 R108, R160.reuse, R164, R108 ;  /* 0x000000a4a06c723c */ /* 0x042fec000004186c */
[C---:B------:R-:W-:Y:S05]  /*165d0*/  HMMA.16816.F32.BF16 R112, R160.reuse, R166, R112 ;  /* 0x000000a6a070723c */ /* 0x040fea0000041870 */
[----:B------:R-:W-:Y:S01]  /*165e0*/  LOP3.LUT R164, R173, UR24, R242, 0x96, !PT ;  /* 0x00000018ada47c12 */ /* 0x000fe2000f8e96f2 */
[C---:B--2---:R-:W-:Y:S05]  /*165f0*/  HMMA.16816.F32.BF16 R116, R160.reuse, R152, R116 ;  /* 0x00000098a074723c */ /* 0x044fea0000041874 */
[----:B------:R-:W-:Y:S01]  /*16600*/  IMAD.WIDE.U32 R164, R164, -0x2daee0ad, RZ ;  /* 0xd2511f53a4a47825 */ /* 0x000fe200078e00ff */
[C---:B------:R-:W-:Y:S05]  /*16610*/  HMMA.16816.F32.BF16 R120, R160.reuse, R154, R120 ;  /* 0x0000009aa078723c */ /* 0x040fea0000041878 */
[----:B------:R-:W-:Y:S01]  /*16620*/  IMAD.WIDE.U32 R172, R172, -0x2daee0ad, RZ ;  /* 0xd2511f53acac7825 */ /* 0x000fe200078e00ff */
[C---:B---3--:R-:W-:Y:S05]  /*16630*/  HMMA.16816.F32.BF16 R124, R160.reuse, R156, R124 ;  /* 0x0000009ca07c723c */ /* 0x048fea000004187c */
[----:B------:R-:W-:Y:S01]  /*16640*/  LOP3.LUT R150, R165, UR28, R226, 0x96, !PT ;  /* 0x0000001ca5967c12 */ /* 0x000fe2000f8e96e2 */
[C---:B------:R-:W-:Y:S05]  /*16650*/  HMMA.16816.F32.BF16 R128, R160.reuse, R158, R128 ;  /* 0x0000009ea080723c */ /* 0x040fea0000041880 */
[----:B------:R-:W-:Y:S01]  /*16660*/  LOP3.LUT R149, R173, UR21, R164, 0x96, !PT ;  /* 0x00000015ad957c12 */ /* 0x000fe2000f8e96a4 */
[C---:B----4-:R-:W-:Y:S01]  /*16670*/  HMMA.16816.F32.BF16 R132, R160.reuse, R168, R132 ;  /* 0x000000a8a084723c */ /* 0x050fe20000041884 */
[----:B------:R-:W1:Y:S04]  /*16680*/  LDSM.16.MT88.4 R164, [R199+0x1e800] ;  /* 0x01e80000c7a4783b */ /* 0x000e680000004200 */
[----:B------:R-:W-:Y:S01]  /*16690*/  IMAD.WIDE.U32 R152, R150, -0x326172a9, RZ ;  /* 0xcd9e8d5796987825 */ /* 0x000fe200078e00ff */
[C---:B------:R-:W-:Y:S03]  /*166a0*/  HMMA.16816.F32.BF16 R136, R160.reuse, R170, R136 ;  /* 0x000000aaa088723c */ /* 0x040fe60000041888 */
[----:B------:R-:W-:Y:S02]  /*166b0*/  LDSM.16.MT88.4 R168, [R198+0x19800] ;  /* 0x01980000c6a8783b */ /* 0x000fe40000004200 */
[----:B------:R-:W-:Y:S06]  /*166c0*/  IMAD.WIDE.U32 R174, R149, -0x326172a9, RZ ;  /* 0xcd9e8d5795ae7825 */ /* 0x000fec00078e00ff */
[----:B------:R-:W-:Y:S01]  /*166d0*/  FFMA.FTZ R149, R24, UR4, -R184 ;  /* 0x0000000418957c23 */ /* 0x000fe200080108b8 */
[----:B------:R-:W-:Y:S03]  /*166e0*/  LOP3.LUT R153, R153, UR25, R192, 0x96, !PT ;  /* 0x0000001999997c12 */ /* 0x000fe6000f8e96c0 */
[----:B------:R2:W3:Y:S01]  /*166f0*/  MUFU.EX2 R188, R149 ;  /* 0x0000009500bc7308 */ /* 0x0004e20000000800 */
[----:B------:R-:W-:Y:S01]  /*16700*/  LOP3.LUT R24, R175, UR10, R152, 0x96, !PT ;  /* 0x0000000aaf187c12 */ /* 0x000fe2000f8e9698 */
[----:B------:R-:W-:Y:S04]  /*16710*/  IMAD.WIDE.U32 R152, R153, -0x2daee0ad, RZ ;  /* 0xd2511f5399987825 */ /* 0x000fe800078e00ff */
[----:B------:R-:W-:Y:S01]  /*16720*/  IMAD.WIDE.U32 R176, R24, -0x2daee0ad, RZ ;  /* 0xd2511f5318b07825 */ /* 0x000fe200078e00ff */
[----:B------:R-:W-:Y:S03]  /*16730*/  LOP3.LUT R172, R153, UR20, R172, 0x96, !PT ;  /* 0x0000001499ac7c12 */ /* 0x000fe6000f8e96ac */
[----:B------:R-:W-:Y:S01]  /*16740*/  MUFU.EX2 R175, R30 ;  /* 0x0000001e00af7308 */ /* 0x000fe20000000800 */
[----:B------:R-:W-:Y:S01]  /*16750*/  LOP3.LUT R24, R177, UR15, R152, 0x96, !PT ;  /* 0x0000000fb1187c12 */ /* 0x000fe2000f8e9698 */
[----:B------:R-:W-:Y:S01]  /*16760*/  IMAD.WIDE.U32 R172, R172, -0x326172a9, RZ ;  /* 0xcd9e8d57acac7825 */ /* 0x000fe200078e00ff */
[----:B------:R-:W4:Y:S03]  /*16770*/  LDSM.16.MT88.4 R152, [R198+0x1e800] ;  /* 0x01e80000c698783b */ /* 0x000f260000004200 */
[----:B------:R-:W-:Y:S04]  /*16780*/  IMAD.WIDE.U32 R24, R24, -0x326172a9, RZ ;  /* 0xcd9e8d5718187825 */ /* 0x000fe800078e00ff */
[----:B------:R5:W-:Y:S01]  /*16790*/  MUFU.EX2 R177, R29 ;  /* 0x0000001d00b17308 */ /* 0x000be20000000800 */
[----:B------:R-:W-:Y:S02]  /*167a0*/  LOP3.LUT R28, R173, UR27, R174, 0x96, !PT ;  /* 0x0000001bad1c7c12 */ /* 0x000fe4000f8e96ae */
[--C-:B------:R-:W-:Y:S02]  /*167b0*/  SHF.R.U32.HI R26, RZ, 0x10, R24.reuse ;  /* 0x00000010ff1a7819 */ /* 0x100fe40000011618 */
[C---:B------:R-:W-:Y:S01]  /*167c0*/  LOP3.LUT R157, R24.reuse, 0xff, RZ, 0xc0, !PT ;  /* 0x000000ff189d7812 */ /* 0x040fe200078ec0ff */
[C---:B-1----:R-:W-:Y:S04]  /*167d0*/  HMMA.16816.F32.BF16 R16, R160.reuse, R164, R16 ;  /* 0x000000a4a010723c */ /* 0x042fe80000041810 */
[----:B------:R-:W-:Y:S01]  /*167e0*/  MUFU.EX2 R173, R32 ;  /* 0x0000002000ad7308 */ /* 0x000fe20000000800 */
[----:B------:R-:W-:Y:S02]  /*167f0*/  SHF.R.U32.HI R156, RZ, 0x18, R24 ;  /* 0x00000018ff9c7819 */ /* 0x000fe40000011618 */
[----:B--2---:R-:W-:Y:S01]  /*16800*/  LOP3.LUT R149, R24, 0xffff, RZ, 0xc0, !PT ;  /* 0x0000ffff18957812 */ /* 0x004fe200078ec0ff */
[C---:B------:R-:W-:Y:S06]  /*16810*/  HMMA.16816.F32.BF16 R12, R160.reuse, R166, R12 ;  /* 0x000000a6a00c723c */ /* 0x040fec000004180c */
[----:B------:R-:W-:Y:S01]  /*16820*/  MUFU.EX2 R174, R31 ;  /* 0x0000001f00ae7308 */ /* 0x000fe20000000800 */
[----:B------:R-:W-:Y:S01]  /*16830*/  FFMA.FTZ R24, R20, UR4, -R184 ;  /* 0x0000000414187c23 */ /* 0x000fe200080108b8 */
[----:B------:R-:W-:Y:S03]  /*16840*/  LOP3.LUT R25, R25, UR26, R172, 0x96, !PT ;  /* 0x0000001a19197c12 */ /* 0x000fe6000f8e96ac */
[----:B------:R-:W-:Y:S01]  /*16850*/  FFMA.FTZ R184, R33, UR4, -R184 ;  /* 0x0000000421b87c23 */ /* 0x000fe200080108b8 */
[----:B------:R-:W-:Y:S04]  /*16860*/  LOP3.LUT R27, R26, 0xff, RZ, 0xc0, !PT ;  /* 0x000000ff1a1b7812 */ /* 0x000fe800078ec0ff */
[----:B------:R1:W2:Y:S01]  /*16870*/  MUFU.EX2 R182, R24 ;  /* 0x0000001800b67308 */ /* 0x0002a20000000800 */
[C---:B------:R-:W-:Y:S01]  /*16880*/  LOP3.LUT R20, R25.reuse, 0xffff, RZ, 0xc0, !PT ;  /* 0x0000ffff19147812 */ /* 0x040fe200078ec0ff */
[----:B-----5:R-:W-:Y:S01]  /*16890*/  IMAD.WIDE.U32 R28, R28, -0x2daee0ad, RZ ;  /* 0xd2511f531c1c7825 */ /* 0x020fe200078e00ff */
[----:B------:R-:W-:Y:S02]  /*168a0*/  SHF.R.U32.HI R26, RZ, 0x10, R25 ;  /* 0x00000010ff1a7819 */ /* 0x000fe40000011619 */
[----:B------:R-:W-:Y:S02]  /*168b0*/  SHF.R.U32.HI R149, RZ, 0x8, R149 ;  /* 0x00000008ff957819 */ /* 0x000fe40000011695 */
[----:B------:R-:W-:Y:S03]  /*168c0*/  LOP3.LUT R150, R25, 0xff, RZ, 0xc0, !PT ;  /* 0x000000ff19967812 */ /* 0x000fe600078ec0ff */
[----:B------:R-:W-:Y:S01]  /*168d0*/  MUFU.EX2 R172, R34 ;  /* 0x0000002200ac7308 */ /* 0x000fe20000000800 */
[----:B------:R-:W-:Y:S02]  /*168e0*/  SHF.R.U32.HI R25, RZ, 0x18, R25 ;  /* 0x00000018ff197819 */ /* 0x000fe40000011619 */
[----:B------:R-:W-:Y:S01]  /*168f0*/  PRMT R157, R157, 0x5410, R149 ;  /* 0x000054109d9d7816 */ /* 0x000fe20000000095 */
[C---:B----4-:R-:W-:Y:S03]  /*16900*/  HMMA.16816.F32.BF16 R140, R160.reuse, R152, R140 ;  /* 0x00000098a08c723c */ /* 0x050fe6000004188c */
[----:B------:R-:W-:Y:S01]  /*16910*/  PRMT R156, R27, 0x5410, R156 ;  /* 0x000054101b9c7816 */ /* 0x000fe2000000009c */
[----:B------:R-:W-:Y:S01]  /*16920*/  FFMA.FTZ R149, R22, UR4, -R185 ;  /* 0x0000000416957c23 */ /* 0x000fe200080108b9 */
[----:B-1----:R-:W-:Y:S01]  /*16930*/  SHF.R.U32.HI R24, RZ, 0x8, R20 ;  /* 0x00000008ff187819 */ /* 0x002fe20000011614 */
[----:B------:R-:W-:Y:S01]  /*16940*/  HMMA.16816.F32.BF16 R144, R160, R154, R144 ;  /* 0x0000009aa090723c */ /* 0x000fe20000041890 */
[----:B------:R-:W-:Y:S01]  /*16950*/  LDSM.16.MT88.4 R152, [R199+0x19000] ;  /* 0x01900000c798783b */ /* 0x000fe20000004200 */
[----:B------:R1:W-:Y:S03]  /*16960*/  MUFU.EX2 R180, R149 ;  /* 0x0000009500b47308 */ /* 0x0003e60000000800 */
[----:B------:R-:W-:Y:S02]  /*16970*/  LOP3.LUT R20, R26, 0xff, RZ, 0xc0, !PT ;  /* 0x000000ff1a147812 */ /* 0x000fe400078ec0ff */
[----:B------:R-:W-:Y:S02]  /*16980*/  PRMT R164, R150, 0x5410, R24 ;  /* 0x0000541096a47816 */ /* 0x000fe40000000018 */
[----:B------:R-:W-:Y:S03]  /*16990*/  LDSM.16.MT88.4 R160, [R198+0x19000] ;  /* 0x01900000c6a0783b */ /* 0x000fe60000004200 */
[----:B------:R-:W-:Y:S01]  /*169a0*/  MUFU.EX2 R184, R184 ;  /* 0x000000b800b87308 */ /* 0x000fe20000000800 */
[----:B------:R-:W-:Y:S02]  /*169b0*/  PRMT R150, R20, 0x5410, R25 ;  /* 0x0000541014967816 */ /* 0x000fe40000000019 */
[--C-:B------:R-:W-:Y:S02]  /*169c0*/  HSET2.LE.AND R22, R157, R193.reuse, PT ;  /* 0x000000c19d167233 */ /* 0x100fe40003803000 */
[----:B---3--:R-:W-:Y:S01]  /*169d0*/  F2FP.BF16.F32.PACK_AB R20, R187, R188 ;  /* 0x000000bcbb14723e */ /* 0x008fe200000010ff */
[----:B------:R-:W3:Y:S01]  /*169e0*/  LDSM.16.MT88.4 R24, [R196+0x19000] ;  /* 0x01900000c418783b */ /* 0x000ee20000004200 */
[--C-:B------:R-:W-:Y:S02]  /*169f0*/  HSET2.LE.AND R21, R156, R193.reuse, PT ;  /* 0x000000c19c157233 */ /* 0x100fe40003803000 */
[----:B------:R-:W-:Y:S01]  /*16a00*/  LOP3.LUT R22, R22, R20, RZ, 0xc0, !PT ;  /* 0x0000001416167212 */ /* 0x000fe200078ec0ff */
[--C-:B------:R-:W-:Y:S01]  /*16a10*/  FFMA.FTZ R20, R23, UR4, -R185.reuse ;  /* 0x0000000417147c23 */ /* 0x100fe200080108b9 */
[----:B-1----:R-:W-:Y:S01]  /*16a20*/  F2FP.BF16.F32.PACK_AB R149, R183, R186 ;  /* 0x000000bab795723e */ /* 0x002fe200000010ff */
[----:B------:R-:W-:Y:S01]  /*16a30*/  FFMA.FTZ R185, R35, UR4, -R185 ;  /* 0x0000000423b97c23 */ /* 0x000fe200080108b9 */
[----:B------:R-:W-:Y:S01]  /*16a40*/  LOP3.LUT R30, R29, UR11, R176, 0x96, !PT ;  /* 0x0000000b1d1e7c12 */ /* 0x000fe2000f8e96b0 */
[----:B------:R1:W4:Y:S01]  /*16a50*/  MUFU.EX2 R179, R20 ;  /* 0x0000001400b37308 */ /* 0x0003220000000800 */
[----:B------:R-:W5:Y:S01]  /*16a60*/  LDSM.16.MT88.4 R156, [R197+0x19000] ;  /* 0x01900000c59c783b */ /* 0x000f620000004200 */
[----:B------:R-:W-:Y:S02]  /*16a70*/  LOP3.LUT R23, R21, R149, RZ, 0xc0, !PT ;  /* 0x0000009515177212 */ /* 0x000fe400078ec0ff */
[--C-:B------:R-:W-:Y:S02]  /*16a80*/  HSET2.LE.AND R149, R150, R193.reuse, PT ;  /* 0x000000c196957233 */ /* 0x100fe40003803000 */
[----:B--2---:R-:W-:Y:S02]  /*16a90*/  F2FP.BF16.F32.PACK_AB R21, R181, R182 ;  /* 0x000000b6b515723e */ /* 0x004fe400000010ff */
[--C-:B------:R-:W-:Y:S01]  /*16aa0*/  SHF.R.U32.HI R32, RZ, 0x10, R30.reuse ;  /* 0x00000010ff207819 */ /* 0x100fe2000001161e */
[----:B------:R-:W2:Y:S01]  /*16ab0*/  LDL.LU R176, [R1+0x8] ;  /* 0x0000080001b07983 */ /* 0x000ea20000300800 */
[----:B------:R-:W-:Y:S01]  /*16ac0*/  LOP3.LUT R33, R30, 0xff, RZ, 0xc0, !PT ;  /* 0x000000ff1e217812 */ /* 0x000fe200078ec0ff */
[----:B------:R-:W5:Y:S01]  /*16ad0*/  MUFU.EX2 R185, R185 ;  /* 0x000000b900b97308 */ /* 0x000f620000000800 */
[----:B------:R-:W-:Y:S02]  /*16ae0*/  SHF.R.U32.HI R31, RZ, 0x18, R30 ;  /* 0x00000018ff1f7819 */ /* 0x000fe4000001161e */
[--C-:B-1----:R-:W-:Y:S02]  /*16af0*/  HSET2.LE.AND R20, R164, R193.reuse, PT ;  /* 0x000000c1a4147233 */ /* 0x102fe40003803000 */
[----:B----4-:R-:W-:Y:S01]  /*16b00*/  F2FP.BF16.F32.PACK_AB R150, R179, R180 ;  /* 0x000000b4b396723e */ /* 0x010fe200000010ff */
[----:B------:R-:W-:Y:S02]  /*16b10*/  LDSM.16.MT88.4 R164, [R199+0x19800] ;  /* 0x01980000c7a4783b */ /* 0x000fe40000004200 */
[----:B------:R-:W-:Y:S02]  /*16b20*/  LOP3.LUT R20, R20, R21, RZ, 0xc0, !PT ;  /* 0x0000001514147212 */ /* 0x000fe400078ec0ff */
[----:B------:R-:W-:Y:S02]  /*16b30*/  LOP3.LUT R21, R149, R150, RZ, 0xc0, !PT ;  /* 0x0000009695157212 */ /* 0x000fe400078ec0ff */
[----:B------:R-:W-:Y:S02]  /*16b40*/  LOP3.LUT R150, R28, 0xffff, RZ, 0xc0, !PT ;  /* 0x0000ffff1c967812 */ /* 0x000fe400078ec0ff */
[----:B------:R-:W-:Y:S02]  /*16b50*/  LOP3.LUT R29, R30, 0xffff, RZ, 0xc0, !PT ;  /* 0x0000ffff1e1d7812 */ /* 0x000fe400078ec0ff */
[----:B------:R-:W-:Y:S01]  /*16b60*/  SHF.R.U32.HI R149, RZ, 0x10, R28 ;  /* 0x00000010ff957819 */ /* 0x000fe2000001161c */
[C---:B---3--:R-:W-:Y:S05]  /*16b70*/  HMMA.16816.F32.BF16 R4, R20.reuse, R24, R4 ;  /* 0x000000181404723c */ /* 0x048fea0000041804 */
[----:B------:R-:W-:Y:S01]  /*16b80*/  SHF.R.U32.HI R30, RZ, 0x8, R29 ;  /* 0x00000008ff1e7819 */ /* 0x000fe2000001161d */
[C---:B------:R-:W-:Y:S01]  /*16b90*/  HMMA.16816.F32.BF16 R8, R20.reuse, R26, R8 ;  /* 0x0000001a1408723c */ /* 0x040fe20000041808 */
[----:B------:R-:W1:Y:S04]  /*16ba0*/  LDSM.16.MT88.4 R24, [R196+0x1b000] ;  /* 0x01b00000c418783b */ /* 0x000e680000004200 */
[----:B------:R-:W-:Y:S01]  /*16bb0*/  LOP3.LUT R29, R32, 0xff, RZ, 0xc0, !PT ;  /* 0x000000ff201d7812 */ /* 0x000fe200078ec0ff */
[C---:B-----5:R-:W-:Y:S05]  /*16bc0*/  HMMA.16816.F32.BF16 R36, R20.reuse, R156, R36 ;  /* 0x0000009c1424723c */ /* 0x060fea0000041824 */
[----:B------:R-:W-:Y:S01]  /*16bd0*/  SHF.R.U32.HI R150, RZ, 0x8, R150 ;  /* 0x00000008ff967819 */ /* 0x000fe20000011696 */
[C---:B------:R-:W-:Y:S01]  /*16be0*/  HMMA.16816.F32.BF16 R40, R20.reuse, R158, R40 ;  /* 0x0000009e1428723c */ /* 0x040fe20000041828 */
[----:B------:R-:W3:Y:S04]  /*16bf0*/  LDSM.16.MT88.4 R156, [R197+0x1b000] ;  /* 0x01b00000c59c783b */ /* 0x000ee80000004200 */
[----:B------:R-:W-:Y:S01]  /*16c00*/  LOP3.LUT R149, R149, 0xff, RZ, 0xc0, !PT ;  /* 0x000000ff95957812 */ /* 0x000fe200078ec0ff */
[C---:B------:R-:W-:Y:S05]  /*16c10*/  HMMA.16816.F32.BF16 R44, R20.reuse, R152, R44 ;  /* 0x00000098142c723c */ /* 0x040fea000004182c */
[----:B------:R-:W-:Y:S01]  /*16c20*/  PRMT R29, R29, 0x5410, R31 ;  /* 0x000054101d1d7816 */ /* 0x000fe2000000001f */
[C---:B------:R-:W-:Y:S01]  /*16c30*/  HMMA.16816.F32.BF16 R48, R20.reuse, R154, R48 ;  /* 0x0000009a1430723c */ /* 0x040fe20000041830 */
[----:B------:R-:W4:Y:S04]  /*16c40*/  LDSM.16.MT88.4 R152, [R199+0x1b000] ;  /* 0x01b00000c798783b */ /* 0x000f280000004200 */
[----:B------:R-:W-:Y:S01]  /*16c50*/  F2FP.BF16.F32.PACK_AB R31, R174, R175 ;  /* 0x000000afae1f723e */ /* 0x000fe200000010ff */
        /* <DEDUP_REMOVED lines=26> */
[----:B------:R-:W-:Y:S05]  /*16e00*/  LDSM.16.MT88.4 R160, [R197+0x19800] ;  /* 0x01980000c5a0783b */ /* 0x000fea0000004200 */
[C---:B-1----:R-:W-:Y:S06]  /*16e10*/  HMMA.16816.F32.BF16 R124, R20.reuse, R24, R124 ;  /* 0x00000018147c723c */ /* 0x042fec000004187c */
[C---:B------:R-:W-:Y:S01]  /*16e20*/  HMMA.16816.F32.BF16 R128, R20.reuse, R26, R128 ;  /* 0x0000001a1480723c */ /* 0x040fe20000041880 */
[----:B------:R-:W1:Y:S05]  /*16e30*/  LDSM.16.MT88.4 R24, [R198+0x1f000] ;  /* 0x01f00000c618783b */ /* 0x000e6a0000004200 */
[C---:B---3--:R-:W-:Y:S06]  /*16e40*/  HMMA.16816.F32.BF16 R132, R20.reuse, R156, R132 ;  /* 0x0000009c1484723c */ /* 0x048fec0000041884 */
[C---:B------:R-:W-:Y:S05]  /*16e50*/  HMMA.16816.F32.BF16 R136, R20.reuse, R158, R136 ;  /* 0x0000009e1488723c */ /* 0x040fea0000041888 */
[----:B------:R-:W-:Y:S01]  /*16e60*/  LOP3.LUT R157, R28, 0xff, RZ, 0xc0, !PT ;  /* 0x000000ff1c9d7812 */ /* 0x000fe200078ec0ff */
[C---:B----4-:R-:W-:Y:S05]  /*16e70*/  HMMA.16816.F32.BF16 R16, R20.reuse, R152, R16 ;  /* 0x000000981410723c */ /* 0x050fea0000041810 */
[----:B------:R-:W-:Y:S01]  /*16e80*/  SHF.R.U32.HI R156, RZ, 0x18, R28 ;  /* 0x00000018ff9c7819 */ /* 0x000fe2000001161c */
[C---:B------:R-:W-:Y:S05]  /*16e90*/  HMMA.16816.F32.BF16 R12, R20.reuse, R154, R12 ;  /* 0x0000009a140c723c */ /* 0x040fea000004180c */
[----:B------:R-:W-:Y:S02]  /*16ea0*/  PRMT R28, R33, 0x5410, R30 ;  /* 0x00005410211c7816 */ /* 0x000fe4000000001e */
[----:B------:R-:W3:Y:S01]  /*16eb0*/  LDSM.16.MT88.4 R32, [R196+0x19800] ;  /* 0x01980000c420783b */ /* 0x000ee20000004200 */
[--C-:B------:R-:W-:Y:S03]  /*16ec0*/  HSET2.LE.AND R30, R29, R193.reuse, PT ;  /* 0x000000c11d1e7233 */ /* 0x100fe60003803000 */
[--C-:B------:R-:W-:Y:S02]  /*16ed0*/  HSET2.LE.AND R28, R28, R193.reuse, PT ;  /* 0x000000c11c1c7233 */ /* 0x100fe40003803000 */
[----:B------:R-:W-:Y:S02]  /*16ee0*/  F2FP.BF16.F32.PACK_AB R29, R177, R178 ;  /* 0x000000b2b11d723e */ /* 0x000fe400000010ff */
[----:B------:R-:W-:Y:S01]  /*16ef0*/  PRMT R150, R157, 0x5410, R150 ;  /* 0x000054109d967816 */ /* 0x000fe20000000096 */
[C---:B-1----:R-:W-:Y:S03]  /*16f00*/  HMMA.16816.F32.BF16 R140, R20.reuse, R24, R140 ;  /* 0x00000018148c723c */ /* 0x042fe6000004188c */
[----:B------:R-:W-:Y:S02]  /*16f10*/  PRMT R149, R149, 0x5410, R156 ;  /* 0x0000541095957816 */ /* 0x000fe4000000009c */
[----:B------:R-:W-:Y:S01]  /*16f20*/  LOP3.LUT R28, R28, R29, RZ, 0xc0, !PT ;  /* 0x0000001d1c1c7212 */ /* 0x000fe200078ec0ff */
[----:B------:R-:W-:Y:S01]  /*16f30*/  HMMA.16816.F32.BF16 R144, R20, R26, R144 ;  /* 0x0000001a1490723c */ /* 0x000fe20000041890 */
[----:B------:R-:W1:Y:S04]  /*16f40*/  LDSM.16.MT88.4 R20, [R196+0x1b800] ;  /* 0x01b80000c414783b */ /* 0x000e680000004200 */
[----:B------:R-:W-:Y:S02]  /*16f50*/  LOP3.LUT R29, R30, R31, RZ, 0xc0, !PT ;  /* 0x0000001f1e1d7212 */ /* 0x000fe400078ec0ff */
[--C-:B------:R-:W-:Y:S02]  /*16f60*/  HSET2.LE.AND R30, R150, R193.reuse, PT ;  /* 0x000000c1961e7233 */ /* 0x100fe40003803000 */
[----:B------:R-:W-:Y:S02]  /*16f70*/  LDSM.16.MT88.4 R24, [R198+0x1b800] ;  /* 0x01b80000c618783b */ /* 0x000fe40000004200 */
[----:B------:R-:W-:Y:S02]  /*16f80*/  HSET2.LE.AND R149, R149, R193, PT ;  /* 0x000000c195957233 */ /* 0x000fe40003803000 */
[----:B------:R-:W-:Y:S02]  /*16f90*/  F2FP.BF16.F32.PACK_AB R31, R184, R173 ;  /* 0x000000adb81f723e */ /* 0x000fe400000010ff */
[----:B------:R-:W-:Y:S02]  /*16fa0*/  F2FP.BF16.F32.PACK_AB R150, R185, R172 ;  /* 0x000000acb996723e */ /* 0x000fe400000010ff */
[----:B------:R-:W-:Y:S02]  /*16fb0*/  LOP3.LUT R30, R30, R31, RZ, 0xc0, !PT ;  /* 0x0000001f1e1e7212 */ /* 0x000fe400078ec0ff */
[----:B------:R-:W-:Y:S01]  /*16fc0*/  LOP3.LUT R31, R149, R150, RZ, 0xc0, !PT ;  /* 0x00000096951f7212 */ /* 0x000fe200078ec0ff */
[----:B------:R-:W-:Y:S01]  /*16fd0*/  FFMA.FTZ R149, R0, R252, R236 ;  /* 0x000000fc00957223 */ /* 0x000fe200000100ec */
[----:B------:R-:W-:Y:S05]  /*16fe0*/  MOV R150, R148 ;  /* 0x0000009400967202 */ /* 0x000fea0000000f00 */
[C---:B---3--:R-:W-:Y:S01]  /*16ff0*/  HMMA.16816.F32.BF16 R156, R28.reuse, R32, R4 ;  /* 0x000000201c9c723c */ /* 0x048fe20000041804 */
[----:B------:R-:W3:Y:S05]  /*17000*/  LDSM.16.MT88.4 R4, [R197+0x1b800] ;  /* 0x01b80000c504783b */ /* 0x000eea0000004200 */
[C---:B------:R-:W-:Y:S03]  /*17010*/  HMMA.16816.F32.BF16 R152, R28.reuse, R34, R8 ;  /* 0x000000221c98723c */ /* 0x040fe60000041808 */
[----:B------:R-:W4:Y:S03]  /*17020*/  LDSM.16.MT88.4 R8, [R199+0x1b800] ;  /* 0x01b80000c708783b */ /* 0x000f260000004200 */
[C---:B------:R-:W-:Y:S05]  /*17030*/  HMMA.16816.F32.BF16 R36, R28.reuse, R160, R36 ;  /* 0x000000a01c24723c */ /* 0x040fea0000041824 */
[----:B------:R-:W5:Y:S01]  /*17040*/  LDSM.16.MT88.4 R32, [R196+0x1d800] ;  /* 0x01d80000c420783b */ /* 0x000f620000004200 */
[C---:B------:R-:W-:Y:S06]  /*17050*/  HMMA.16816.F32.BF16 R40, R28.reuse, R162, R40 ;  /* 0x000000a21c28723c */ /* 0x040fec0000041828 */
[C---:B------:R-:W-:Y:S01]  /*17060*/  HMMA.16816.F32.BF16 R44, R28.reuse, R164, R44 ;  /* 0x000000a41c2c723c */ /* 0x040fe2000004182c */
[----:B------:R-:W5:Y:S05]  /*17070*/  LDSM.16.MT88.4 R160, [R197+0x1d800] ;  /* 0x01d80000c5a0783b */ /* 0x000f6a0000004200 */
[C---:B------:R-:W-:Y:S03]  /*17080*/  HMMA.16816.F32.BF16 R48, R28.reuse, R166, R48 ;  /* 0x000000a61c30723c */ /* 0x040fe60000041830 */
[----:B------:R-:W-:Y:S03]  /*17090*/  LDSM.16.MT88.4 R164, [R199+0x1f800] ;  /* 0x01f80000c7a4783b */ /* 0x000fe60000004200 */
[C---:B------:R-:W-:Y:S06]  /*170a0*/  HMMA.16816.F32.BF16 R52, R28.reuse, R168, R52 ;  /* 0x000000a81c34723c */ /* 0x040fec0000041834 */
[C---:B------:R-:W-:Y:S06]  /*170b0*/  HMMA.16816.F32.BF16 R56, R28.reuse, R170, R56 ;  /* 0x000000aa1c38723c */ /* 0x040fec0000041838 */
[C---:B-1----:R-:W-:Y:S06]  /*170c0*/  HMMA.16816.F32.BF16 R60, R28.reuse, R20, R60 ;  /* 0x000000141c3c723c */ /* 0x042fec000004183c */
[C---:B------:R-:W-:Y:S01]  /*170d0*/  HMMA.16816.F32.BF16 R64, R28.reuse, R22, R64 ;  /* 0x000000161c40723c */ /* 0x040fe20000041840 */
[----:B------:R-:W1:Y:S04]  /*170e0*/  LDSM.16.MT88.4 R20, [R199+0x1d800] ;  /* 0x01d80000c714783b */ /* 0x000e680000004200 */
[----:B--2---:R-:W-:Y:S01]  /*170f0*/  FFMA.FTZ R2, R2, R176, R234 ;  /* 0x000000b002027223 */ /* 0x004fe200000100ea */
[C---:B---3--:R-:W-:Y:S05]  /*17100*/  HMMA.16816.F32.BF16 R68, R28.reuse, R4, R68 ;  /* 0x000000041c44723c */ /* 0x048fea0000041844 */
[----:B------:R-:W-:Y:S01]  /*17110*/  FADD.FTZ R0, R235, R2 ;  /* 0x00000002eb007221 */ /* 0x000fe20000010000 */
[C---:B------:R-:W-:Y:S01]  /*17120*/  HMMA.16816.F32.BF16 R72, R28.reuse, R6, R72 ;  /* 0x000000061c48723c */ /* 0x040fe20000041848 */
[----:B------:R-:W2:Y:S04]  /*17130*/  LDSM.16.MT88.4 R4, [R198+0x1d800] ;  /* 0x01d80000c604783b */ /* 0x000ea80000004200 */
[----:B------:R-:W-:Y:S01]  /*17140*/  FADD.FTZ R0, R239, R0 ;  /* 0x00000000ef007221 */ /* 0x000fe20000010000 */
[C---:B----4-:R-:W-:Y:S05]  /*17150*/  HMMA.16816.F32.BF16 R76, R28.reuse, R8, R76 ;  /* 0x000000081c4c723c */ /* 0x050fea000004184c */
        /* <DEDUP_REMOVED lines=14> */
[C---:B------:R-:W-:Y:S05]  /*17240*/  HMMA.16816.F32.BF16 R100, R28.reuse, R160, R100 ;  /* 0x000000a01c64723c */ /* 0x040fea0000041864 */
[----:B------:R-:W-:Y:S01]  /*17250*/  FADD.FTZ R0, R179, R0 ;  /* 0x00000000b3007221 */ /* 0x000fe20000010000 */
[C---:B------:R-:W-:Y:S05]  /*17260*/  HMMA.16816.F32.BF16 R104, R28.reuse, R162, R104 ;  /* 0x000000a21c68723c */ /* 0x040fea0000041868 */
[----:B------:R-:W-:Y:S01]  /*17270*/  FADD.FTZ R0, R186, R0 ;  /* 0x00000000ba007221 */ /* 0x000fe20000010000 */
[C---:B-1----:R-:W-:Y:S05]  /*17280*/  HMMA.16816.F32.BF16 R108, R28.reuse, R20, R108 ;  /* 0x000000141c6c723c */ /* 0x042fea000004186c */
[----:B------:R-:W-:Y:S01]  /*17290*/  FADD.FTZ R0, R183, R0 ;  /* 0x00000000b7007221 */ /* 0x000fe20000010000 */
[C---:B------:R-:W-:Y:S05]  /*172a0*/  HMMA.16816.F32.BF16 R112, R28.reuse, R22, R112 ;  /* 0x000000161c70723c */ /* 0x040fea0000041870 */
[----:B------:R-:W-:Y:S01]  /*172b0*/  FADD.FTZ R0, R175, R0 ;  /* 0x00000000af007221 */ /* 0x000fe20000010000 */
[C---:B--2---:R-:W-:Y:S05]  /*172c0*/  HMMA.16816.F32.BF16 R116, R28.reuse, R4, R116 ;  /* 0x000000041c74723c */ /* 0x044fea0000041874 */
[----:B------:R-:W-:Y:S01]  /*172d0*/  FADD.FTZ R0, R174, R0 ;  /* 0x00000000ae007221 */ /* 0x000fe20000010000 */
[C---:B------:R-:W-:Y:S05]  /*172e0*/  HMMA.16816.F32.BF16 R120, R28.reuse, R6, R120 ;  /* 0x000000061c78723c */ /* 0x040fea0000041878 */
[----:B------:R-:W-:Y:S01]  /*172f0*/  FADD.FTZ R0, R172, R0 ;  /* 0x00000000ac007221 */ /* 0x000fe20000010000 */
[C---:B---3--:R-:W-:Y:S05]  /*17300*/  HMMA.16816.F32.BF16 R124, R28.reuse, R8, R124 ;  /* 0x000000081c7c723c */ /* 0x048fea000004187c */
[----:B------:R-:W-:Y:S01]  /*17310*/  FADD.FTZ R2, R237, R149 ;  /* 0x00000095ed027221 */ /* 0x000fe20000010000 */
[C---:B------:R-:W-:Y:S05]  /*17320*/  HMMA.16816.F32.BF16 R128, R28.reuse, R10, R128 ;  /* 0x0000000a1c80723c */ /* 0x040fea0000041880 */
[----:B------:R-:W-:Y:S01]  /*17330*/  FADD.FTZ R2, R241, R2 ;  /* 0x00000002f1027221 */ /* 0x000fe20000010000 */
        /* <DEDUP_REMOVED lines=8> */
[C---:B-----5:R-:W-:Y:S05]  /*173c0*/  HMMA.16816.F32.BF16 R140, R28.reuse, R32, R140 ;  /* 0x000000201c8c723c */ /* 0x060fea000004188c */
[----:B------:R-:W-:Y:S01]  /*173d0*/  FADD.FTZ R0, R185, R0 ;  /* 0x00000000b9007221 */ /* 0x000fe20000010000 */
[----:B------:R-:W-:Y:S01]  /*173e0*/  FADD.FTZ R2, R230, R2 ;  /* 0x00000002e6027221 */ /* 0x000fe20000010000 */
[----:B------:R-:W-:Y:S03]  /*173f0*/  HMMA.16816.F32.BF16 R144, R28, R34, R144 ;  /* 0x000000221c90723c */ /* 0x000fe60000041890 */
[----:B------:R1:W-:Y:S01]  /*17400*/  STL [R1+0x8], R0 ;  /* 0x0000080001007387 */ /* 0x0003e20000100800 */
[----:B------:R-:W-:Y:S01]  /*17410*/  FADD.FTZ R2, R182, R2 ;  /* 0x00000002b6027221 */ /* 0x000fe20000010000 */
[----:B------:R-:W-:Y:S03]  /*17420*/  MOV R149, R3 ;  /* 0x0000000300957202 */ /* 0x000fe60000000f00 */
[----:B------:R-:W-:Y:S04]  /*17430*/  FADD.FTZ R2, R181, R2 ;  /* 0x00000002b5027221 */ /* 0x000fe80000010000 */
[----:B------:R-:W-:Y:S04]  /*17440*/  FADD.FTZ R2, R188, R2 ;  /* 0x00000002bc027221 */ /* 0x000fe80000010000 */
[----:B------:R-:W-:Y:S04]  /*17450*/  FADD.FTZ R2, R187, R2 ;  /* 0x00000002bb027221 */ /* 0x000fe80000010000 */
[----:B------:R-:W-:Y:S04]  /*17460*/  FADD.FTZ R2, R178, R2 ;  /* 0x00000002b2027221 */ /* 0x000fe80000010000 */
[----:B------:R-:W-:Y:S04]  /*17470*/  FADD.FTZ R2, R177, R2 ;  /* 0x00000002b1027221 */ /* 0x000fe80000010000 */
[----:B------:R-:W-:Y:S04]  /*17480*/  FADD.FTZ R2, R173, R2 ;  /* 0x00000002ad027221 */ /* 0x000fe80000010000 */
[----:B------:R-:W-:Y:S01]  /*17490*/  FADD.FTZ R252, R184, R2 ;  /* 0x00000002b8fc7221 */ /* 0x000fe20000010000 */
[----:B-1----:R-:W-:Y:S06]  /*174a0*/  @P4 BRA `(.L_x_982) ;  /* 0xffffffbc00d44947 */ /* 0x002fec000383ffff */
.L_x_981:
[----:B------:R-:W2:Y:S01]  /*174b0*/  LDL.LU R4, [R1+0x8] ;  /* 0x0000080001047983 */ /* 0x000ea20000300800 */
[----:B------:R-:W-:Y:S01]  /*174c0*/  ULDC UR4, c[0x0][0x38c] ;  /* 0x0000e30000047ab9 */ /* 0x000fe20000000800 */
[----:B------:R-:W-:Y:S01]  /*174d0*/  UMOV UR5, 0x400 ;  /* 0x0000040000057882 */ /* 0x000fe20000000000 */
[----:B------:R-:W-:Y:S01]  /*174e0*/  UISETP.NE.AND UP0, UPT, UR17, -0x1, UPT ;  /* 0xffffffff1100788c */ /* 0x000fe2000bf05270 */
[----:B------:R-:W1:Y:S01]  /*174f0*/  SHFL.BFLY PT, R2, R252, 0x2, 0x1f ;  /* 0x0c401f00fc027f89 */ /* 0x000e6200000e0000 */
[----:B------:R-:W3:Y:S01]  /*17500*/  S2R R171, SR_TID.X ;  /* 0x0000000000ab7919 */ /* 0x000ee20000002100 */
[----:B-1----:R-:W-:-:S05]  /*17510*/  FADD.FTZ R2, R2, R252 ;  /* 0x000000fc02027221 */ /* 0x002fca0000010000 */
[----:B------:R-:W1:Y:S01]  /*17520*/  SHFL.BFLY PT, R5, R2, 0x1, 0x1f ;  /* 0x0c201f0002057f89 */ /* 0x000e6200000e0000 */
[----:B---3--:R-:W-:-:S04]  /*17530*/  SHF.R.S32.HI R172, RZ, 0x1f, R171 ;  /* 0x0000001fffac7819 */ /* 0x008fc800000114ab */
[----:B------:R-:W-:-:S04]  /*17540*/  LEA.HI R170, R172, R171, RZ, 0x2 ;  /* 0x000000abacaa7211 */ /* 0x000fc800078f10ff */
[----:B------:R-:W-:Y:S01]  /*17550*/  SHF.R.S32.HI R16, RZ, 0x2, R170 ;  /* 0x00000002ff107819 */ /* 0x000fe200000114aa */
[----:B-1----:R-:W-:Y:S01]  /*17560*/  FADD.FTZ R149, R2, R5 ;  /* 0x0000000502957221 */ /* 0x002fe20000010000 */
[----:B------:R-:W-:-:S04]  /*17570*/  MOV R2, 0x3f800000 ;  /* 0x3f80000000027802 */ /* 0x000fc80000000f00 */
[----:B------:R-:W-:-:S13]  /*17580*/  FSETP.NE.FTZ.AND P4, PT, R149, RZ, PT ;  /* 0x000000ff9500720b */ /* 0x000fda0003f95000 */
[----:B------:R-:W1:Y:S02]  /*17590*/  @P4 MUFU.RCP R2, R149 ;  /* 0x0000009500024308 */ /* 0x000e640000001000 */
[----:B-1----:R-:W-:-:S04]  /*175a0*/  FMUL.FTZ R2, R2, UR4 ;  /* 0x0000000402027c20 */ /* 0x002fc80008410000 */
        /* <DEDUP_REMOVED lines=80> */
[----:B------:R-:W-:Y:S01]  /*17ab0*/  F2FP.BF16.F32.PACK_AB R53, R53, R128 ;  /* 0x000000803535723e */ /* 0x000fe200000010ff */
[----:B--2---:R-:W1:Y:S02]  /*17ac0*/  SHFL.BFLY PT, R0, R4, 0x2, 0x1f ;  /* 0x0c401f0004007f89 */ /* 0x004e6400000e0000 */
[----:B-1----:R-:W-:-:S05]  /*17ad0*/  FADD.FTZ R0, R0, R4 ;  /* 0x0000000400007221 */ /* 0x002fca0000010000 */
[----:B------:R-:W1:Y:S02]  /*17ae0*/  SHFL.BFLY PT, R4, R0, 0x1, 0x1f ;  /* 0x0c201f0000047f89 */ /* 0x000e6400000e0000 */
[----:B-1----:R-:W-:Y:S01]  /*17af0*/  FADD.FTZ R150, R0, R4 ;  /* 0x0000000400967221 */ /* 0x002fe20000010000 */
[----:B------:R-:W-:Y:S02]  /*17b00*/  MOV R0, 0x3f800000 ;  /* 0x3f80000000007802 */ /* 0x000fe40000000f00 */
[----:B------:R-:W-:Y:S02]  /*17b10*/  SHF.R.S32.HI R4, RZ, 0x1f, R170 ;  /* 0x0000001fff047819 */ /* 0x000fe400000114aa */
[----:B------:R-:W-:Y:S02]  /*17b20*/  FSETP.NE.FTZ.AND P0, PT, R150, RZ, PT ;  /* 0x000000ff9600720b */ /* 0x000fe40003f15000 */
[----:B------:R-:W-:-:S04]  /*17b30*/  LEA.HI R4, R4, R16, RZ, 0x3 ;  /* 0x0000001004047211 */ /* 0x000fc800078f18ff */
[----:B------:R-:W-:-:S04]  /*17b40*/  LOP3.LUT R4, R4, 0xfffffff8, RZ, 0xc0, !PT ;  /* 0xfffffff804047812 */ /* 0x000fc800078ec0ff */
[----:B------:R-:W-:-:S03]  /*17b50*/  IADD3 R16, R16, -R4, RZ ;  /* 0x8000000410107210 */ /* 0x000fc60007ffe0ff */
[----:B------:R-:W1:Y:S01]  /*17b60*/  @P0 MUFU.RCP R0, R150 ;  /* 0x0000009600000308 */ /* 0x000e620000001000 */
[----:B------:R-:W-:Y:S01]  /*17b70*/  R2P PR, R16, 0x6 ;  /* 0x0000000610007804 */ /* 0x000fe20000000000 */
[----:B-1----:R-:W-:Y:S01]  /*17b80*/  FMUL.FTZ R0, R0, UR4 ;  /* 0x0000000400007c20 */ /* 0x002fe20008410000 */
[----:B------:R-:W1:Y:S03]  /*17b90*/  S2UR UR4, SR_CgaCtaId ;  /* 0x00000000000479c3 */ /* 0x000e660000008800 */
        /* <DEDUP_REMOVED lines=67> */
[----:B------:R-:W-:Y:S02]  /*17fd0*/  LEA.HI R58, R172, R171, RZ, 0x5 ;  /* 0x000000abac3a7211 */ /* 0x000fe400078f28ff */
[----:B------:R-:W-:Y:S02]  /*17fe0*/  LOP3.LUT R0, R170, 0x3ffffffc, RZ, 0xc0, !PT ;  /* 0x3ffffffcaa007812 */ /* 0x000fe400078ec0ff */
[----:B------:R-:W-:Y:S02]  /*17ff0*/  SHF.L.U32 R2, R16, 0x6, RZ ;  /* 0x0000000610027819 */ /* 0x000fe400000006ff */
[----:B------:R-:W-:Y:S02]  /*18000*/  F2FP.BF16.F32.PACK_AB R47, R57, R52 ;  /* 0x00000034392f723e */ /* 0x000fe400000010ff */
[----:B------:R-:W-:Y:S02]  /*18010*/  F2FP.BF16.F32.PACK_AB R11, R11, R10 ;  /* 0x0000000a0b0b723e */ /* 0x000fe400000010ff */
[----:B------:R-:W-:-:S02]  /*18020*/  SHF.R.S32.HI R52, RZ, 0x5, R58 ;  /* 0x00000005ff347819 */ /* 0x000fc4000001143a */
[----:B------:R-:W-:Y:S02]  /*18030*/  IADD3 R0, -R0, R171, RZ ;  /* 0x000000ab00007210 */ /* 0x000fe40007ffe1ff */
[----:B------:R-:W-:Y:S02]  /*18040*/  LOP3.LUT R2, R2, 0x1c0, RZ, 0xc0, !PT ;  /* 0x000001c002027812 */ /* 0x000fe400078ec0ff */
[----:B------:R-:W-:Y:S02]  /*18050*/  LOP3.LUT R10, R16, 0x1, RZ, 0xc0, !PT ;  /* 0x00000001100a7812 */ /* 0x000fe400078ec0ff */
[----:B------:R-:W-:Y:S02]  /*18060*/  F2FP.BF16.F32.PACK_AB R15, R15, R6 ;  /* 0x000000060f0f723e */ /* 0x000fe400000010ff */
[----:B------:R-:W-:Y:S02]  /*18070*/  LEA R6, R52, R0, 0x9 ;  /* 0x0000000034067211 */ /* 0x000fe400078e48ff */
[----:B------:R-:W-:-:S02]  /*18080*/  LEA.HI R0, R2, R2, RZ, 0x1d ;  /* 0x0000000202007211 */ /* 0x000fc400078fe8ff */
[----:B------:R-:W-:Y:S02]  /*18090*/  ISETP.NE.U32.AND P3, PT, R10, 0x1, PT ;  /* 0x000000010a00780c */ /* 0x000fe40003f65070 */
[----:B------:R-:W-:Y:S02]  /*180a0*/  LEA R0, R6, R0, 0x1 ;  /* 0x0000000006007211 */ /* 0x000fe400078e08ff */
[----:B------:R-:W-:Y:S02]  /*180b0*/  MOV R6, 0x20 ;  /* 0x0000002000067802 */ /* 0x000fe40000000f00 */
        /* <DEDUP_REMOVED lines=11> */
[----:B------:R-:W-:Y:S02]  /*18170*/  @P3 IADD3 R2, R0, 0x10, RZ ;  /* 0x0000001000023810 */ /* 0x000fe40007ffe0ff */
[----:B------:R-:W-:Y:S02]  /*18180*/  SEL R10, R10, 0xffffffc0, !P2 ;  /* 0xffffffc00a0a7807 */ /* 0x000fe40005000000 */
[----:B------:R-:W-:Y:S01]  /*18190*/  F2FP.BF16.F32.PACK_AB R13, R13, R12 ;  /* 0x0000000c0d0d723e */ /* 0x000fe200000010ff */
[----:B------:R3:W-:Y:S01]  /*181a0*/  STS [R2], R7 ;  /* 0x0000000702007388 */ /* 0x0007e20000000800 */
[----:B------:R-:W-:Y:S02]  /*181b0*/  F2FP.BF16.F32.PACK_AB R12, R19, R156 ;  /* 0x0000009c130c723e */ /* 0x000fe400000010ff */
[----:B------:R-:W-:Y:S01]  /*181c0*/  F2FP.BF16.F32.PACK_AB R51, R17, R152 ;  /* 0x000000981133723e */ /* 0x000fe200000010ff */
[----:B------:R4:W-:Y:S01]  /*181d0*/  STS [R2+0x400], R9 ;  /* 0x0004000902007388 */ /* 0x0009e20000000800 */
[----:B------:R-:W-:-:S02]  /*181e0*/  F2FP.BF16.F32.PACK_AB R48, R48, R54 ;  /* 0x000000363030723e */ /* 0x000fc400000010ff */
[----:B------:R-:W-:Y:S02]  /*181f0*/  F2FP.BF16.F32.PACK_AB R44, R44, R62 ;  /* 0x0000003e2c2c723e */ /* 0x000fe400000010ff */
[----:B------:R-:W-:Y:S02]  /*18200*/  F2FP.BF16.F32.PACK_AB R43, R65, R64 ;  /* 0x00000040412b723e */ /* 0x000fe400000010ff */
[----:B------:R-:W-:Y:S02]  /*18210*/  F2FP.BF16.F32.PACK_AB R42, R42, R66 ;  /* 0x000000422a2a723e */ /* 0x000fe400000010ff */
[----:B-1----:R-:W-:Y:S02]  /*18220*/  IADD3 R5, R0, R6, RZ ;  /* 0x0000000600057210 */ /* 0x002fe40007ffe0ff */
[----:B------:R-:W-:Y:S02]  /*18230*/  F2FP.BF16.F32.PACK_AB R40, R40, R70 ;  /* 0x000000462828723e */ /* 0x000fe400000010ff */
[----:B------:R-:W-:Y:S01]  /*18240*/  F2FP.BF16.F32.PACK_AB R39, R73, R72 ;  /* 0x000000484927723e */ /* 0x000fe200000010ff */
[----:B------:R1:W-:Y:S01]  /*18250*/  STS [R5], R8 ;  /* 0x0000000805007388 */ /* 0x0003e20000000800 */
[----:B--2---:R-:W-:-:S02]  /*18260*/  IADD3 R4, R6, R2, RZ ;  /* 0x0000000206047210 */ /* 0x004fc40007ffe0ff */
[----:B------:R-:W-:Y:S01]  /*18270*/  F2FP.BF16.F32.PACK_AB R38, R38, R74 ;  /* 0x0000004a2626723e */ /* 0x000fe200000010ff */
[----:B------:R-:W-:Y:S01]  /*18280*/  STS [R5+0x400], R13 ;  /* 0x0004000d05007388 */ /* 0x000fe20000000800 */
[-C--:B------:R-:W-:Y:S02]  /*18290*/  IADD3 R6, R4, R10.reuse, RZ ;  /* 0x0000000a04067210 */ /* 0x080fe40007ffe0ff */
[----:B---3--:R-:W-:Y:S01]  /*182a0*/  IADD3 R7, R5, R10, RZ ;  /* 0x0000000a05077210 */ /* 0x008fe20007ffe0ff */
[----:B------:R-:W-:Y:S01]  /*182b0*/  STS [R4], R12 ;  /* 0x0000000c04007388 */ /* 0x000fe20000000800 */
[----:B------:R-:W-:Y:S02]  /*182c0*/  F2FP.BF16.F32.PACK_AB R36, R36, R78 ;  /* 0x0000004e2424723e */ /* 0x000fe400000010ff */
[----:B----4-:R-:W-:Y:S01]  /*182d0*/  IADD3 R9, R0, R10, RZ ;  /* 0x0000000a00097210 */ /* 0x010fe20007ffe0ff */
[----:B------:R-:W-:Y:S01]  /*182e0*/  STS [R4+0x400], R11 ;  /* 0x0004000b04007388 */ /* 0x000fe20000000800 */
[----:B------:R-:W-:-:S02]  /*182f0*/  F2FP.BF16.F32.PACK_AB R34, R34, R82 ;  /* 0x000000522222723e */ /* 0x000fc400000010ff */
[----:B------:R-:W-:Y:S01]  /*18300*/  PLOP3.LUT P1, PT, PT, PT, UP0, 0x80, 0x0 ;  /* 0x000000000000781c */ /* 0x000fe20003f2f008 */
[----:B------:R-:W-:Y:S01]  /*18310*/  STS [R9], R14 ;  /* 0x0000000e09007388 */ /* 0x000fe20000000800 */
[----:B------:R-:W-:Y:S02]  /*18320*/  F2FP.BF16.F32.PACK_AB R32, R32, R86 ;  /* 0x000000562020723e */ /* 0x000fe400000010ff */
[----:B------:R-:W-:Y:S01]  /*18330*/  F2FP.BF16.F32.PACK_AB R30, R30, R90 ;  /* 0x0000005a1e1e723e */ /* 0x000fe200000010ff */
[----:B------:R2:W-:Y:S01]  /*18340*/  STS [R9+0x400], R15 ;  /* 0x0004000f09007388 */ /* 0x0005e20000000800 */
[----:B------:R-:W-:Y:S02]  /*18350*/  F2FP.BF16.F32.PACK_AB R28, R28, R94 ;  /* 0x0000005e1c1c723e */ /* 0x000fe400000010ff */
[----:B------:R-:W-:Y:S02]  /*18360*/  F2FP.BF16.F32.PACK_AB R26, R26, R98 ;  /* 0x000000621a1a723e */ /* 0x000fe400000010ff */
        /* <DEDUP_REMOVED lines=69> */
.L_x_985:
        /* <DEDUP_REMOVED lines=10> */
[----:B------:R3:W-:Y:S04]  /*18860*/  STS [R0+0xc400], R54 ;  /* 0x00c4003600007388 */ /* 0x0007e80000000800 */
[----:B------:R-:W-:Y:S02]  /*18870*/  STS [R2+0xc000], R53 ;  /* 0x00c0003502007388 */ /* 0x000fe40000000800 */
[----:B------:R-:W-:-:S02]  /*18880*/  @!P2 PLOP3.LUT P6, PT, PT, PT, PT, 0x8, 0x0 ;  /* 0x000000000000a81c */ /* 0x000fc40003fce170 */
[----:B------:R-:W-:Y:S01]  /*18890*/  STS [R2+0xc400], R22 ;  /* 0x00c4001602007388 */ /* 0x000fe20000000800 */
[----:B--2---:R-:W-:-:S03]  /*188a0*/  UIMAD UR6, UR4, -0x80, UR19 ;  /* 0xffffff80040678a4 */ /* 0x004fc6000f8e0213 */
[----:B------:R-:W-:Y:S04]  /*188b0*/  STS [R5+0xc000], R21 ;  /* 0x00c0001505007388 */ /* 0x000fe80000000800 */
[----:B------:R-:W-:Y:S04]  /*188c0*/  STS [R5+0xc400], R20 ;  /* 0x00c4001405007388 */ /* 0x000fe80000000800 */
[----:B------:R-:W-:Y:S04]  /*188d0*/  STS [R4+0xc000], R19 ;  /* 0x00c0001304007388 */ /* 0x000fe80000000800 */
[----:B------:R2:W-:Y:S01]  /*188e0*/  STS [R4+0xc400], R18 ;  /* 0x00c4001204007388 */ /* 0x0005e20000000800 */
[----:B---3--:R-:W-:-:S03]  /*188f0*/  LOP3.LUT R0, R58, 0xffffffe0, RZ, 0xc0, !PT ;  /* 0xffffffe03a007812 */ /* 0x008fc600078ec0ff */
[----:B------:R-:W-:Y:S04]  /*18900*/  STS [R9+0xc000], R17 ;  /* 0x00c0001109007388 */ /* 0x000fe80000000800 */
[----:B------:R3:W-:Y:S04]  /*18910*/  STS [R9+0xc400], R16 ;  /* 0x00c4001009007388 */ /* 0x0007e80000000800 */
[----:B------:R4:W-:Y:S04]  /*18920*/  STS [R8+0xc000], R15 ;  /* 0x00c0000f08007388 */ /* 0x0009e80000000800 */
[----:B------:R5:W-:Y:S04]  /*18930*/  STS [R8+0xc400], R14 ;  /* 0x00c4000e08007388 */ /* 0x000be80000000800 */
[----:B------:R-:W-:Y:S04]  /*18940*/  STS [R7+0xc000], R13 ;  /* 0x00c0000d07007388 */ /* 0x000fe80000000800 */
[----:B------:R1:W-:Y:S01]  /*18950*/  STS [R7+0xc400], R12 ;  /* 0x00c4000c07007388 */ /* 0x0003e20000000800 */
[----:B--2---:R-:W2:Y:S01]  /*18960*/  @P1 LDC.64 R4, c[0x0][0x2c0] ;  /* 0x0000b000ff041b82 */ /* 0x004ea20000000a00 */
[----:B------:R-:W2:Y:S02]  /*18970*/  S2R R18, SR_CTAID.Z ;  /* 0x0000000000127919 */ /* 0x000ea40000002700 */
[----:B------:R2:W-:Y:S01]  /*18980*/  STS [R6+0xc400], R10 ;  /* 0x00c4000a06007388 */ /* 0x0005e20000000800 */
[----:B---3--:R-:W-:-:S03]  /*18990*/  IMAD.IADD R9, R171, 0x1, -R0 ;  /* 0x00000001ab097824 */ /* 0x008fc600078e0a00 */
[----:B------:R3:W-:Y:S01]  /*189a0*/  STS [R6+0xc000], R11 ;  /* 0x00c0000b06007388 */ /* 0x0007e20000000800 */
[----:B----4-:R-:W4:Y:S01]  /*189b0*/  S2R R15, SR_CTAID.Y ;  /* 0x00000000000f7919 */ /* 0x010f220000002600 */
[----:B-----5:R-:W4:Y:S01]  /*189c0*/  @P4 LDC R14, c[0x0][0x2e8] ;  /* 0x0000ba00ff0e4b82 */ /* 0x020f220000000800 */
[----:B------:R-:W-:-:S07]  /*189d0*/  @P1 IMAD.MOV.U32 R8, RZ, RZ, 0x1 ;  /* 0x00000001ff081424 */ /* 0x000fce00078e00ff */
[----:B-1----:R-:W1:Y:S01]  /*189e0*/  @P1 LDC R7, c[0x0][0x2c0] ;  /* 0x0000b000ff071b82 */ /* 0x002e620000000800 */
[----:B--2---:R-:W-:Y:S01]  /*189f0*/  @P1 IMAD R0, R5, R4, RZ ;  /* 0x0000000405001224 */ /* 0x004fe200078e02ff */
[----:B------:R-:W-:Y:S01]  /*18a00*/  @!P2 CS2R R4, SRZ ;  /* 0x000000000004a805 */ /* 0x000fe2000001ff00 */
[----:B------:R2:W1:Y:S01]  /*18a10*/  @P4 MUFU.LG2 R10, R149 ;  /* 0x00000095000a4308 */ /* 0x0004620000000c00 */
[----:B---3--:R-:W-:Y:S02]  /*18a20*/  SHF.R.S32.HI R11, RZ, 0x1f, R23 ;  /* 0x0000001fff0b7819 */ /* 0x008fe40000011417 */
[----:B------:R-:W-:Y:S02]  /*18a30*/  LEA.HI R6, R172, R171, RZ, 0x3 ;  /* 0x000000abac067211 */ /* 0x000fe400078f18ff */
[CC--:B------:R-:W-:Y:S02]  /*18a40*/  LEA.HI R2, R11.reuse, R23.reuse, RZ, 0x5 ;  /* 0x000000170b027211 */ /* 0x0c0fe400078f28ff */
[----:B------:R-:W-:-:S02]  /*18a50*/  LEA.HI R11, R11, R23, RZ, 0x3 ;  /* 0x000000170b0b7211 */ /* 0x000fc400078f18ff */
[----:B------:R-:W-:Y:S02]  /*18a60*/  LOP3.LUT R2, R2, 0xffffffe0, RZ, 0xc0, !PT ;  /* 0xffffffe002027812 */ /* 0x000fe400078ec0ff */
[----:B------:R-:W-:Y:S01]  /*18a70*/  SHF.R.S32.HI R13, RZ, 0x3, R6 ;  /* 0x00000003ff0d7819 */ /* 0x000fe20000011406 */
        /* <DEDUP_REMOVED lines=9> */
.L_x_986:
[----:B------:R-:W-:Y:S05]  /*18b10*/  @P1 BRA `(.L_x_987) ;  /* 0x0000000000181947 */ /* 0x000fea0003800000 */
[----:B------:R-:W3:Y:S01]  /*18b20*/  LDC R0, c[0x0][0x2c4] ;  /* 0x0000b100ff007b82 */ /* 0x000ee20000000800 */
[----:B------:R-:W-:Y:S02]  /*18b30*/  ISETP.NE.AND P1, PT, RZ, UR9, PT ;  /* 0x00000009ff007c0c */ /* 0x000fe4000bf25270 */
[----:B-1----:R-:W-:-:S05]  /*18b40*/  MOV R7, 0x1 ;  /* 0x0000000100077802 */ /* 0x002fca0000000f00 */
[----:B------:R-:W1:Y:S08]  /*18b50*/  LDC R8, c[0x0][0x270] ;  /* 0x00009c00ff087b82 */ /* 0x000e700000000800 */
[----:B---3--:R-:W1:Y:S02]  /*18b60*/  @P1 LDC R0, c[0x0][0x2e4] ;  /* 0x0000b900ff001b82 */ /* 0x008e640000000800 */
[----:B-1----:R-:W-:-:S07]  /*18b70*/  IMAD R8, R0, R8, RZ ;  /* 0x0000000800087224 */ /* 0x002fce00078e02ff */
.L_x_987:
[----:B------:R-:W-:Y:S01]  /*18b80*/  BAR.SYNC.DEFER_BLOCKING 0x0 ;  /* 0x0000000000007b1d */ /* 0x000fe20000010000 */
[----:B------:R-:W-:Y:S01]  /*18b90*/  LEA.HI.SX32 R12, R6, 0x20, 0x1d ;  /* 0x00000020060c7811 */ /* 0x000fe200078feaff */
[----:B------:R-:W-:Y:S01]  /*18ba0*/  IMAD.IADD R17, R23, 0x1, -R2 ;  /* 0x0000000117117824 */ /* 0x000fe200078e0a02 */
[----:B------:R-:W-:Y:S01]  /*18bb0*/  SHF.R.S32.HI R6, RZ, 0x3, R11 ;  /* 0x00000003ff067819 */ /* 0x000fe2000001140b */
[----:B----4-:R-:W-:Y:S01]  /*18bc0*/  IMAD R8, R15, R8, RZ ;  /* 0x000000080f087224 */ /* 0x010fe200078e02ff */
[----:B------:R-:W-:-:S03]  /*18bd0*/  SHF.R.S32.HI R11, RZ, 0x1f, R52 ;  /* 0x0000001fff0b7819 */ /* 0x000fc60000011434 */
[----:B------:R-:W3:Y:S01]  /*18be0*/  @P0 LDC R16, c[0x0][0x2e8] ;  /* 0x0000ba00ff100b82 */ /* 0x000ee20000000800 */
[----:B------:R-:W-:Y:S01]  /*18bf0*/  ISETP.GE.AND P3, PT, R13, UR6, PT ;  /* 0x000000060d007c0c */ /* 0x000fe2000bf66270 */
[----:B------:R-:W-:Y:S01]  /*18c00*/  VIADD R2, R6, 0x40 ;  /* 0x0000004006027836 */ /* 0x000fe20000000000 */
[----:B------:R-:W4:Y:S01]  /*18c10*/  @P0 MUFU.LG2 R13, R150 ;  /* 0x00000096000d0308 */ /* 0x000f220000000c00 */
[----:B------:R-:W-:Y:S01]  /*18c20*/  SEL R8, R8, RZ, !P6 ;  /* 0x000000ff08087207 */ /* 0x000fe20007000000 */
[----:B-1----:R-:W-:Y:S01]  /*18c30*/  @P4 FMUL.FTZ R10, R10, 0.69314718246459960938 ;  /* 0x3f3172180a0a4820 */ /* 0x002fe20000410000 */
[----:B------:R-:W-:Y:S01]  /*18c40*/  LOP3.LUT P5, RZ, R9, 0x3, RZ, 0xc0, !PT ;  /* 0x0000000309ff7812 */ /* 0x000fe200078ac0ff */
[----:B------:R-:W-:Y:S01]  /*18c50*/  IMAD R9, R7, UR4, RZ ;  /* 0x0000000407097c24 */ /* 0x000fe2000f8e02ff */
[----:B------:R-:W-:Y:S01]  /*18c60*/  ISETP.GE.AND P1, PT, R2, UR16, PT ;  /* 0x0000001002007c0c */ /* 0x000fe2000bf26270 */
[----:B------:R-:W-:Y:S01]  /*18c70*/  IMAD.MOV.U32 R15, RZ, RZ, 0x7f800000 ;  /* 0x7f800000ff0f7424 */ /* 0x000fe200078e00ff */
[----:B------:R-:W-:Y:S01]  /*18c80*/  LEA.HI R2, R11, R52, RZ, 0x3 ;  /* 0x000000340b027211 */ /* 0x000fe200078f18ff */
[----:B------:R-:W-:Y:S01]  /*18c90*/  @P4 FFMA.FTZ R15, R148, R14, R10 ;  /* 0x0000000e940f4223 */ /* 0x000fe2000001000a */
[----:B------:R-:W-:Y:S01]  /*18ca0*/  ISETP.GE.AND P2, PT, R12, UR6, PT ;  /* 0x000000060c007c0c */ /* 0x000fe2000bf46270 */
[----:B------:R-:W-:Y:S01]  /*18cb0*/  BSSY B0, `(.L_x_988) ;  /* 0x0000024000007945 */ /* 0x000fe20003800000 */
[----:B------:R-:W-:Y:S01]  /*18cc0*/  LOP3.LUT R2, R2, 0xffffff8, RZ, 0xc0, !PT ;  /* 0x0ffffff802027812 */ /* 0x000fe200078ec0ff */
[----:B------:R-:W-:Y:S01]  /*18cd0*/  IMAD.MOV.U32 R14, RZ, RZ, 0x7f800000 ;  /* 0x7f800000ff0e7424 */ /* 0x000fe200078e00ff */
[----:B------:R-:W-:Y:S01]  /*18ce0*/  SHF.R.S32.HI R11, RZ, 0x1f, R17 ;  /* 0x0000001fff0b7819 */ /* 0x000fe20000011411 */
[----:B------:R1:W1:Y:S02]  /*18cf0*/  LDS.128 R32, [R222+0x3000] ;  /* 0x00300000de207984 */ /* 0x0002640000000c00 */
[----:B------:R-:W-:Y:S01]  /*18d00*/  IMAD.IADD R12, R52, 0x1, -R2 ;  /* 0x00000001340c7824 */ /* 0x000fe200078e0a02 */
[----:B------:R-:W-:Y:S01]  /*18d10*/  LEA.HI R11, R11, R17, RZ, 0x2 ;  /* 0x000000110b0b7211 */ /* 0x000fe200078f10ff */
[----:B------:R-:W-:-:S02]  /*18d20*/  IMAD R2, R18, R0, R8 ;  /* 0x0000000012027224 */ /* 0x000fc400078e0208 */
[----:B----4-:R-:W-:Y:S01]  /*18d30*/  @P0 FMUL.FTZ R10, R13, 0.69314718246459960938 ;  /* 0x3f3172180d0a0820 */ /* 0x010fe20000410000 */
[----:B------:R-:W-:Y:S01]  /*18d40*/  IMAD.SHL.U32 R0, R9, 0x80, RZ ;  /* 0x0000008009007824 */ /* 0x000fe200078e00ff */
[----:B------:R-:W-:Y:S02]  /*18d50*/  SHF.R.S32.HI R8, RZ, 0x2, R11 ;  /* 0x00000002ff087819 */ /* 0x000fe4000001140b */
[----:B---3--:R-:W-:Y:S02]  /*18d60*/  @P0 FFMA.FTZ R14, R3, R16, R10 ;  /* 0x00000010030e0223 */ /* 0x008fe4000001000a */
[----:B------:R-:W-:Y:S02]  /*18d70*/  IADD3 R4, P6, P4, R0, R4, R2 ;  /* 0x0000000400047210 */ /* 0x000fe40007cde002 */
[----:B------:R-:W-:Y:S01]  /*18d80*/  SHF.R.S32.HI R9, RZ, 0x1f, R0 ;  /* 0x0000001fff097819 */ /* 0x000fe20000011400 */
[----:B------:R-:W-:Y:S01]  /*18d90*/  IMAD R0, R12, 0x10, R8 ;  /* 0x000000100c007824 */ /* 0x000fe200078e0208 */
[----:B------:R-:W-:-:S04]  /*18da0*/  SHF.R.S32.HI R2, RZ, 0x1f, R2 ;  /* 0x0000001fff027819 */ /* 0x000fc80000011402 */
[----:B------:R-:W-:Y:S01]  /*18db0*/  IADD3.X R5, R9, R5, R2, P6, P4 ;  /* 0x0000000509057210 */ /* 0x000fe200037e8402 */
[----:B-1----:R-:W-:Y:S06]  /*18dc0*/  @P5 BRA `(.L_x_989) ;  /* 0x0000000000485947 */ /* 0x002fec0003800000 */
        /* <DEDUP_REMOVED lines=8> */
[----:B------:R-:W3:Y:S01]  /*18e50*/  @!P5 LDC.64 R12, c[0x0][0x2b0] ;  /* 0x0000ac00ff0cdb82 */ /* 0x000ee20000000a00 */
[C---:B------:R-:W-:Y:S02]  /*18e60*/  @!P5 IADD3 R8, P0, R3.reuse, R4, RZ ;  /* 0x000000040308d210 */ /* 0x040fe40007f1e0ff */
[-C--:B------:R-:W-:Y:S02]  /*18e70*/  @!P6 LEA.HI.X.SX32 R0, R0, R5.reuse, 0x1, P4 ;  /* 0x000000050000e211 */ /* 0x080fe400020f0eff */
[----:B------:R-:W-:Y:S02]  /*18e80*/  @!P5 LEA.HI.X.SX32 R3, R3, R5, 0x1, P0 ;  /* 0x000000050303d211 */ /* 0x000fe400000f0eff */
[----:B-1----:R-:W-:-:S04]  /*18e90*/  @!P6 LEA R4, P4, R2, R10, 0x2 ;  /* 0x0000000a0204e211 */ /* 0x002fc800078810ff */
[----:B------:R-:W-:Y:S02]  /*18ea0*/  @!P6 LEA.HI.X R5, R2, R11, R0, 0x2, P4 ;  /* 0x0000000b0205e211 */ /* 0x000fe400020f1400 */
[----:B---3--:R-:W-:-:S03]  /*18eb0*/  @!P5 LEA R2, P0, R8, R12, 0x2 ;  /* 0x0000000c0802d211 */ /* 0x008fc600078010ff */
[----:B------:R1:W-:Y:S01]  /*18ec0*/  @!P6 STG.E desc[UR30][R4.64], R15 ;  /* 0x0000000f0400e986 */ /* 0x0003e2000c10191e */
[----:B------:R-:W-:-:S05]  /*18ed0*/  @!P5 LEA.HI.X R3, R8, R13, R3, 0x2, P0 ;  /* 0x0000000d0803d211 */ /* 0x000fca00000f1403 */
[----:B------:R1:W-:Y:S04]  /*18ee0*/  @!P5 STG.E desc[UR30][R2.64], R14 ;  /* 0x0000000e0200d986 */ /* 0x0003e8000c10191e */
.L_x_989:
[----:B------:R-:W-:Y:S05]  /*18ef0*/  BSYNC B0 ;  /* 0x0000000000007941 */ /* 0x000fea0003800000 */
.L_x_988:
[----:B-1----:R-:W3:Y:S04]  /*18f00*/  LDL R3, [R1+0x1c] ;  /* 0x00001c0001037983 */ /* 0x002ee80000100800 */
[----:B------:R-:W4:Y:S04]  /*18f10*/  LDL R2, [R1+0x14] ;  /* 0x0000140001027983 */ /* 0x000f280000100800 */
[----:B------:R-:W5:Y:S04]  /*18f20*/  LDL R0, [R1+0x18] ;  /* 0x0000180001007983 */ /* 0x000f680000100800 */
[----:B------:R-:W2:Y:S01]  /*18f30*/  LDL.64 R36, [R1+0x20] ;  /* 0x0000200001247983 */ /* 0x000ea20000100a00 */
[----:B------:R-:W-:Y:S01]  /*18f40*/  SHF.R.S32.HI R5, RZ, 0x1f, R18 ;  /* 0x0000001fff057819 */ /* 0x000fe20000011412 */
[----:B------:R-:W-:Y:S01]  /*18f50*/  ULDC.64 UR4, c[0x0][0x2a0] ;  /* 0x0000a80000047ab9 */ /* 0x000fe20000000a00 */
[----:B------:R-:W-:Y:S01]  /*18f60*/  SHF.R.S32.HI R7, RZ, 0x1f, R6 ;  /* 0x0000001fff077819 */ /* 0x000fe20000011406 */
[----:B------:R1:W1:Y:S01]  /*18f70*/  LDS.128 R24, [R222] ;  /* 0x00000000de187984 */ /* 0x0002620000000c00 */
[----:B------:R-:W-:Y:S01]  /*18f80*/  IMAD.U32 R4, RZ, RZ, UR18 ;  /* 0x00000012ff047e24 */ /* 0x000fe2000f8e00ff */
[----:B------:R-:W-:Y:S02]  /*18f90*/  BSSY B0, `(.L_x_990) ;  /* 0x0000024000007945 */ /* 0x000fe40003800000 */
[----:B------:R1:W1:Y:S04]  /*18fa0*/  LDS.128 R20, [R222+0x4000] ;  /* 0x00400000de147984 */ /* 0x0002680000000c00 */
[----:B------:R1:W1:Y:S01]  /*18fb0*/  LDS.128 R12, [R222+0xc000] ;  /* 0x00c00000de0c7984 */ /* 0x0002620000000c00 */
[----:B---3--:R-:W-:-:S02]  /*18fc0*/  IMAD.MOV.U32 R29, RZ, RZ, R3 ;  /* 0x000000ffff1d7224 */ /* 0x008fc400078e0003 */
[----:B----4-:R-:W-:Y:S01]  /*18fd0*/  IMAD.MOV.U32 R30, RZ, RZ, R2 ;  /* 0x000000ffff1e7224 */ /* 0x010fe200078e0002 */
[----:B-----5:R-:W-:Y:S02]  /*18fe0*/  MOV R31, R0 ;  /* 0x00000000001f7202 */ /* 0x020fe40000000f00 */
[----:B------:R-:W-:Y:S01]  /*18ff0*/  IADD3 R0, R6, 0x60, RZ ;  /* 0x0000006006007810 */ /* 0x000fe20007ffe0ff */
[----:B------:R-:W-:Y:S01]  /*19000*/  IMAD.WIDE R6, R4, 0x80, R6 ;  /* 0x0000008004067825 */ /* 0x000fe200078e0206 */
[----:B--2---:R-:W-:Y:S02]  /*19010*/  SHF.R.S32.HI R3, RZ, 0x1f, R36 ;  /* 0x0000001fff037819 */ /* 0x004fe40000011424 */
[----:B------:R-:W-:-:S04]  /*19020*/  IADD3 R2, P0, R36, UR10, RZ ;  /* 0x0000000a24027c10 */ /* 0x000fc8000ff1e0ff */
[----:B------:R-:W-:Y:S02]  /*19030*/  IADD3.X R3, R3, UR7, RZ, P0, !PT ;  /* 0x0000000703037c10 */ /* 0x000fe400087fe4ff */
[----:B------:R-:W-:Y:S01]  /*19040*/  ISETP.GE.AND P0, PT, R0, UR16, PT ;  /* 0x0000001000007c0c */ /* 0x000fe2000bf06270 */
[----:B------:R-:W-:Y:S02]  /*19050*/  IMAD R0, R5, UR4, RZ ;  /* 0x0000000405007c24 */ /* 0x000fe4000f8e02ff */
[----:B------:R-:W-:-:S04]  /*19060*/  IMAD.WIDE.U32 R10, R18, UR4, R2 ;  /* 0x00000004120a7c25 */ /* 0x000fc8000f8e0002 */
[----:B------:R-:W-:Y:S02]  /*19070*/  IMAD R0, R18, UR5, R0 ;  /* 0x0000000512007c24 */ /* 0x000fe4000f8e0200 */
[----:B------:R2:W3:Y:S02]  /*19080*/  LDS.128 R16, [R222+0x8000] ;  /* 0x00800000de107984 */ /* 0x0004e40000000c00 */
[----:B------:R-:W-:Y:S01]  /*19090*/  IMAD.IADD R9, R11, 0x1, R0 ;  /* 0x000000010b097824 */ /* 0x000fe200078e0200 */
[----:B-1----:R-:W-:Y:S06]  /*190a0*/  @P3 BRA `(.L_x_991) ;  /* 0x0000000000483947 */ /* 0x002fec0003800000 */
        /* <DEDUP_REMOVED lines=14> */
[----:B------:R1:W-:Y:S04]  /*19190*/  @!P6 STG.E.128 desc[UR30][R2.64], R24 ;  /* 0x000000180200e986 */ /* 0x0003e8000c101d1e */
[----:B------:R1:W-:Y:S04]  /*191a0*/  @!P5 STG.E.128 desc[UR30][R2.64+0x80], R20 ;  /* 0x000080140200d986 */ /* 0x0003e8000c101d1e */
[----:B---3--:R1:W-:Y:S04]  /*191b0*/  @!P4 STG.E.128 desc[UR30][R2.64+0x100], R16 ;  /* 0x000100100200c986 */ /* 0x0083e8000c101d1e */
[----:B------:R1:W-:Y:S02]  /*191c0*/  @!P3 STG.E.128 desc[UR30][R2.64+0x180], R12 ;  /* 0x0001800c0200b986 */ /* 0x0003e4000c101d1e */
.L_x_991:
[----:B------:R-:W-:Y:S05]  /*191d0*/  BSYNC B0 ;  /* 0x0000000000007941 */ /* 0x000fea0003800000 */
.L_x_990:
[----:B-1----:R1:W4:Y:S01]  /*191e0*/  LDS.128 R24, [R222+0x1000] ;  /* 0x00100000de187984 */ /* 0x0023220000000c00 */
[----:B------:R-:W-:Y:S03]  /*191f0*/  BSSY B0, `(.L_x_992) ;  /* 0x000001a000007945 */ /* 0x000fe60003800000 */
[----:B------:R1:W1:Y:S04]  /*19200*/  LDS.128 R20, [R222+0x5000] ;  /* 0x00500000de147984 */ /* 0x0002680000000c00 */
[----:B---3--:R3:W1:Y:S04]  /*19210*/  LDS.128 R16, [R222+0x9000] ;  /* 0x00900000de107984 */ /* 0x0086680000000c00 */
        /* <DEDUP_REMOVED lines=8> */
[----:B------:R-:W-:Y:S01]  /*192a0*/  ISETP.GE.AND P4, PT, R31, UR6, PT ;  /* 0x000000061f007c0c */ /* 0x000fe2000bf86270 */
        /* <DEDUP_REMOVED lines=10> */
[----:B----4-:R4:W-:Y:S04]  /*19350*/  @!P5 STG.E.128 desc[UR30][R2.64], R24 ;  /* 0x000000180200d986 */ /* 0x0109e8000c101d1e */
[----:B-1----:R4:W-:Y:S04]  /*19360*/  @!P4 STG.E.128 desc[UR30][R2.64+0x80], R20 ;  /* 0x000080140200c986 */ /* 0x0029e8000c101d1e */
[----:B------:R4:W-:Y:S04]  /*19370*/  @!P3 STG.E.128 desc[UR30][R2.64+0x100], R16 ;  /* 0x000100100200b986 */ /* 0x0009e8000c101d1e */
[----:B------:R4:W-:Y:S02]  /*19380*/  @!P2 STG.E.128 desc[UR30][R2.64+0x180], R12 ;  /* 0x0001800c0200a986 */ /* 0x0009e4000c101d1e */
.L_x_993:
[----:B------:R-:W-:Y:S05]  /*19390*/  BSYNC B0 ;  /* 0x0000000000007941 */ /* 0x000fea0003800000 */
.L_x_992:
[----:B----4-:R4:W2:Y:S01]  /*193a0*/  LDS.128 R24, [R222+0x2000] ;  /* 0x00200000de187984 */ /* 0x0108a20000000c00 */
        /* <DEDUP_REMOVED lines=26> */
.L_x_995:
[----:B------:R-:W-:Y:S05]  /*19550*/  BSYNC B0 ;  /* 0x0000000000007941 */ /* 0x000fea0003800000 */
.L_x_994:
[----:B-12---:R1:W2:Y:S04]  /*19560*/  LDS.128 R16, [R222+0x7000] ;  /* 0x00700000de107984 */ /* 0x0062a80000000c00 */
[----:B------:R1:W1:Y:S04]  /*19570*/  LDS.128 R12, [R222+0xb000] ;  /* 0x00b00000de0c7984 */ /* 0x0002680000000c00 */
[----:B---34-:R-:W3:Y:S01]  /*19580*/  LDS.128 R220, [R222+0xf000] ;  /* 0x00f00000dedc7984 */ /* 0x018ee20000000c00 */
[----:B------:R-:W-:Y:S05]  /*19590*/  @P0 EXIT ;  /* 0x000000000000094d */ /* 0x000fea0003800000 */
        /* <DEDUP_REMOVED lines=21> */
[----:B---3--:R-:W-:Y:S01]  /*196f0*/  STG.E.128 desc[UR30][R2.64+0x180], R220 ;  /* 0x000180dc02007986 */ /* 0x008fe2000c101d1e */
[----:B------:R-:W-:Y:S05]  /*19700*/  EXIT ;  /* 0x000000000000794d */ /* 0x000fea0003800000 */
.L_x_951:
        /* <DEDUP_REMOVED lines=87> */
.L_x_997:
[----:B------:R-:W-:Y:S05]  /*19c80*/  BSYNC B0 ;  /* 0x0000000000007941 */ /* 0x000fea0003800000 */
.L_x_996:
        /* <DEDUP_REMOVED lines=25> */
.L_x_999:
[----:B------:R-:W-:Y:S05]  /*19e20*/  BSYNC B0 ;  /* 0x0000000000007941 */ /* 0x000fea0003800000 */
.L_x_998:
        /* <DEDUP_REMOVED lines=24> */
.L_x_1001:
[----:B------:R-:W-:Y:S05]  /*19fb0*/  BSYNC B0 ;  /* 0x0000000000007941 */ /* 0x000fea0003800000 */
.L_x_1000:
        /* <DEDUP_REMOVED lines=27> */
.L_x_1003:
[----:B------:R-:W-:Y:S05]  /*1a170*/  BSYNC B0 ;  /* 0x0000000000007941 */ /* 0x000fea0003800000 */
.L_x_1002:
        /* <DEDUP_REMOVED lines=10> */
.L_x_1005:
[----:B------:R-:W-:Y:S05]  /*1a220*/  BSYNC B0 ;  /* 0x0000000000007941 */ /* 0x000fea0003800000 */
.L_x_1004:
        /* <DEDUP_REMOVED lines=10> */
.L_x_1007:
[----:B------:R-:W-:Y:S05]  /*1a2d0*/  BSYNC B0 ;  /* 0x0000000000007941 */ /* 0x000fea0003800000 */
.L_x_1006:
        /* <DEDUP_REMOVED lines=10> */
.L_x_1009:
[----:B------:R-:W-:Y:S05]  /*1a380*/  BSYNC B0 ;  /* 0x0000000000007941 */ /* 0x000fea0003800000 */
.L_x_1008:
        /* <DEDUP_REMOVED lines=10> */
.L_x_1010:
        /* <DEDUP_REMOVED lines=13> */
.L_x_1274:


//--------------------- .text._ZN5flash16flash_fwd_kernelI23Flash_fwd_kernel_traitsILi256ELi128ELi64ELi8ELb0ELb0EN7cutlass10bfloat16_tE19Flash_kernel_traitsILi256ELi128ELi64ELi8ES3_EELb1ELb1ELb0ELb0ELb0ELb0ELb0ELb1EEEvNS_16Flash_fwd_paramsE --------------------------
	.section	.text._ZN5flash16flash_fwd_kernelI23Flash_fwd_kernel_traitsILi256ELi128ELi64ELi8ELb0ELb0EN7cutlass10bfloat16_tE19Flash_kernel_traitsILi256ELi128ELi64ELi8ES3_EELb1ELb1ELb0ELb0ELb0ELb0ELb0ELb1EEEvNS_16Flash_fwd_paramsE,"ax",@progbits
	.align	128
        .global         _ZN5flash16flash_fwd_kernelI23Flash_fwd_kernel_traitsILi256ELi128ELi64ELi8ELb0ELb0EN7cutlass10bfloat16_tE19Flash_kernel_traitsILi256ELi128ELi64ELi8ES3_EELb1ELb1ELb0ELb0ELb0ELb0ELb0ELb1EEEvNS_16Flash_fwd_paramsE
        .type           _ZN5flash16flash_fwd_kernelI23Flash_fwd_kernel_traitsILi256ELi128ELi64ELi8ELb0ELb0EN7cutlass10bfloat16_tE19Flash_kernel_traitsILi256ELi128ELi64ELi8ES3_EELb1ELb1ELb0ELb0ELb0ELb0ELb0ELb1EEEvNS_16Flash_fwd_paramsE,@function
        .size           _ZN5flash16flash_fwd_kernelI23Flash_fwd_kernel_traitsILi256ELi128ELi64ELi8ELb0ELb0EN7cutlass10bfloat16_tE19Flash_kernel_traitsILi256ELi128ELi64ELi8ES3_EELb1ELb1ELb0ELb0ELb0ELb0ELb0ELb1EEEvNS_16Flash_fwd_paramsE,(.L_x_1275 - _ZN5flash16flash_fwd_kernelI23Flash_fwd_kernel_traitsILi256ELi128ELi64ELi8ELb0ELb0EN7cutlass10bfloat16_tE19Flash_kernel_traitsILi256ELi128ELi64ELi8ES3_EELb1ELb1ELb0ELb0ELb0ELb0ELb0ELb1EEEvNS_16Flash_fwd_paramsE)
        .other          _ZN5flash16flash_fwd_kernelI23Flash_fwd_kernel_traitsILi256ELi128ELi64ELi8ELb0ELb0EN7cutlass10bfloat16_tE19Flash_kernel_traitsILi256ELi128ELi64ELi8ES3_EELb1ELb1ELb0ELb0ELb0ELb0ELb0ELb1EEEvNS_16Flash_fwd_paramsE,@"STO_CUDA_ENTRY STV_DEFAULT"
_ZN5flash16flash_fwd_kernelI23Flash_fwd_kernel_traitsILi256ELi128ELi64ELi8ELb0ELb0EN7cutlass10bfloat16_tE19Flash_kernel_traitsILi256ELi128ELi64ELi8ES3_EELb1ELb1ELb0ELb0ELb0ELb0ELb0ELb1EEEvNS_16Flash_fwd_paramsE:
.text._ZN5flash16flash_fwd_kernelI23Flash_fwd_kernel_traitsILi256ELi128ELi64ELi8ELb0ELb0EN7cutlass10bfloat16_tE19Flash_kernel_traitsILi256ELi128ELi64ELi8ES3_EELb1ELb1ELb0ELb0ELb0ELb0ELb0ELb1EEEvNS_16Flash_fwd_paramsE:
        /* <DEDUP_REMOVED lines=11> */
[----:B-1----:R-:W-:-:S05]  /*00b0*/  VIADD R1, R1, 0xffffff58 ;  /* 0xffffff5801017836 */ /* 0x002fca0000000000 */
[----:B------:R-:W-:Y:S01]  /*00c0*/  S2UR UR16, SR_CTAID.X ;  /* 0x00000000001079c3 */ /* 0x000fe20000002500 */
[----:B------:R-:W4:Y:S07]  /*00d0*/  @P2 LDG.E.64 R8, desc[UR28][R8.64] ;  /* 0x0000001c08082981 */ /* 0x000f2e000c1e1b00 */
[----:B------:R-:W1:Y:S08]  /*00e0*/  S2UR UR6, SR_CTAID.Y ;  /* 0x00000000000679c3 */ /* 0x000e700000002600 */
[----:B------:R-:W5:Y:S01]  /*00f0*/  S2UR UR12, SR_CTAID.Z ;  /* 0x00000000000c79c3 */ /* 0x000f620000002700 */
[----:B--2---:R-:W2:Y:S01]  /*0100*/  @P2 LDG.E.64 R6, desc[UR28][R2.64] ;  /* 0x0000001c02062981 */ /* 0x004ea2000c1e1b00 */
[----:B------:R-:W-:Y:S01]  /*0110*/  UISETP.NE.U32.AND UP2, UPT, UR8, URZ, UPT ;  /* 0x0000003f0800728c */ /* 0x000fe2000bf45070 */
[----:B------:R-:W-:Y:S01]  /*0120*/  ULDC.U8 UR7, c[0x0][0x3c2] ;  /* 0x0000f08000077ab9 */ /* 0x000fe20000000000 */
[----:B------:R-:W-:-:S02]  /*0130*/  UMOV UR15, 0xffffffff ;  /* 0xffffffff000f7882 */ /* 0x000fc40000000000 */
[----:B------:R-:W-:Y:S02]  /*0140*/  UISETP.NE.AND.EX UP2, UPT, UR9, URZ, UPT, UP2 ;  /* 0x0000003f0900728c */ /* 0x000fe4000bf45320 */
[----:B------:R-:W2:Y:S01]  /*0150*/  @P2 LDC R0, c[0x0][0x3b0] ;  /* 0x0000ec00ff002b82 */ /* 0x000ea20000000800 */
[----:B------:R-:W-:Y:S01]  /*0160*/  ULDC.64 UR8, c[0x0][0x2f0] ;  /* 0x0000bc0000087ab9 */ /* 0x000fe20000000a00 */
[----:B------:R-:W-:Y:S02]  /*0170*/  UISETP.NE.AND UP3, UPT, UR7, URZ, UPT ;  /* 0x0000003f0700728c */ /* 0x000fe4000bf65270 */
[----:B------:R-:W-:Y:S01]  /*0180*/  PLOP3.LUT P0, PT, PT, PT, UP2, 0x80, 0x0 ;  /* 0x000000000000781c */ /* 0x000fe20003f0f028 */
[----:B------:R-:W-:Y:S01]  /*0190*/  UMOV UR18, 0xffffffff ;  /* 0xffffffff00127882 */ /* 0x000fe20000000000 */
[----:B------:R-:W-:Y:S01]  /*01a0*/  ULDC.U8 UR14, c[0x0][0x388] ;  /* 0x0000e200000e7ab9 */ /* 0x000fe20000000000 */
[----:B-1----:R-:W-:-:S06]  /*01b0*/  UIMAD.WIDE UR8, UR6, 0x4, UR8 ;  /* 0x00000004060878a5 */ /* 0x002fcc000f8e0208 */
[----:B------:R-:W-:Y:S01]  /*01c0*/  IMAD.U32 R12, RZ, RZ, UR8 ;  /* 0x00000008ff0c7e24 */ /* 0x000fe2000f8e00ff */
[----:B-----5:R-:W-:Y:S01]  /*01d0*/  ULOP3.LUT UR4, UR12, UR16, UR6, 0xfe, !UPT ;  /* 0x000000100c047292 */ /* 0x020fe2000f8efe06 */
[----:B------:R-:W-:Y:S01]  /*01e0*/  IMAD.U32 R13, RZ, RZ, UR9 ;  /* 0x00000009ff0d7e24 */ /* 0x000fe2000f8e00ff */
[----:B------:R-:W-:-:S04]  /*01f0*/  ULDC.64 UR8, c[0x0][0x2f8] ;  /* 0x0000be0000087ab9 */ /* 0x000fc80000000a00 */
        /* <DEDUP_REMOVED lines=8> */
[----:B------:R-:W-:Y:S01]  /*0280*/  @UP1 ULDC.64 UR10, c[0x0][0x300] ;  /* 0x0000c000000a1ab9 */ /* 0x000fe20000000a00 */
[----:B------:R-:W-:Y:S02]  /*0290*/  UIMAD.WIDE UR8, UR6, 0x4, UR8 ;  /* 0x00000004060878a5 */ /* 0x000fe4000f8e0208 */
[----:B------:R-:W-:Y:S01]  /*02a0*/  @UP1 UIMAD.WIDE UR10, UR6, 0x4, UR10 ;  /* 0x00000004060a18a5 */ /* 0x000fe2000f8e020a */
[----:B----4-:R-:W-:-:S02]  /*02b0*/  @P2 R2UR UR30, R8 ;  /* 0x00000000081e22ca */ /* 0x010fc400000e0000 */
[----:B------:R-:W-:-:S11]  /*02c0*/  @P2 R2UR UR31, R9 ;  /* 0x00000000091f22ca */ /* 0x000fd600000e0000 */
[----:B------:R-:W-:Y:S02]  /*02d0*/  IMAD.U32 R10, RZ, RZ, UR30 ;  /* 0x0000001eff0a7e24 */ /* 0x000fe4000f8e00ff */
[----:B------:R-:W-:Y:S01]  /*02e0*/  IMAD.U32 R11, RZ, RZ, UR31 ;  /* 0x0000001fff0b7e24 */ /* 0x000fe2000f8e00ff */
[----:B--2---:R-:W-:-:S04]  /*02f0*/  @P2 IADD3 R2, P1, R6, R0, RZ ;  /* 0x0000000006022210 */ /* 0x004fc80007f3e0ff */
[----:B-1----:R1:W-:Y:S01]  /*0300*/  @!P3 STG.E.64 desc[UR28][R4.64], R10 ;  /* 0x0000000a0400b986 */ /* 0x0023e2000c101b1c */
[----:B------:R-:W-:Y:S01]  /*0310*/  @P2 IMAD.X R3, RZ, RZ, R7, P1 ;  /* 0x000000ffff032224 */ /* 0x000fe200008e0607 */
[----:B------:R-:W-:-:S04]  /*0320*/  PLOP3.LUT P1, PT, PT, PT, UP1, 0x80, 0x0 ;  /* 0x000000000000781c */ /* 0x000fc80003f2f018 */
[----:B------:R2:W-:Y:S04]  /*0330*/  @!P3 STG.E.64 desc[UR28][R4.64+0x8], R2 ;  /* 0x000008020400b986 */ /* 0x0005e8000c101b1c */
[----:B------:R-:W3:Y:S04]  /*0340*/  @P0 LDG.E R8, desc[UR28][R12.64] ;  /* 0x0000001c0c080981 */ /* 0x000ee8000c1e1900 */
[----:B------:R-:W4:Y:S01]  /*0350*/  @P0 LDG.E R0, desc[UR28][R12.64+0x4] ;  /* 0x0000041c0c000981 */ /* 0x000f22000c1e1900 */
[----:B------:R-:W-:Y:S01]  /*0360*/  PLOP3.LUT P2, PT, PT, PT, UP0, 0x80, 0x0 ;  /* 0x000000000000781c */ /* 0x000fe20003f4f008 */
[----:B------:R-:W-:-:S02]  /*0370*/  IMAD.U32 R6, RZ, RZ, UR8 ;  /* 0x00000008ff067e24 */ /* 0x000fc4000f8e00ff */
[----:B------:R-:W-:Y:S02]  /*0380*/  IMAD.U32 R7, RZ, RZ, UR9 ;  /* 0x00000009ff077e24 */ /* 0x000fe4000f8e00ff */
[----:B-1----:R-:W-:Y:S02]  /*0390*/  IMAD.U32 R10, RZ, RZ, UR10 ;  /* 0x0000000aff0a7e24 */ /* 0x002fe4000f8e00ff */
[----:B------:R-:W-:-:S06]  /*03a0*/  IMAD.U32 R11, RZ, RZ, UR11 ;  /* 0x0000000bff0b7e24 */ /* 0x000fcc000f8e00ff */
[----:B--2---:R-:W2:Y:S04]  /*03b0*/  @!P2 LDG.E R5, desc[UR28][R6.64] ;  /* 0x0000001c0605a981 */ /* 0x004ea8000c1e1900 */
[----:B------:R-:W5:Y:S01]  /*03c0*/  @P1 LDG.E R4, desc[UR28][R10.64] ;  /* 0x0000001c0a041981 */ /* 0x000f62000c1e1900 */
[----:B------:R-:W-:Y:S01]  /*03d0*/  UMOV UR7, URZ ;  /* 0x0000003f00077c82 */ /* 0x000fe20008000000 */
[----:B---3--:R-:W-:Y:S02]  /*03e0*/  @P0 R2UR UR15, R8 ;  /* 0x00000000080f02ca */ /* 0x008fe400000e0000 */
[----:B----4-:R-:W-:Y:S02]  /*03f0*/  @P0 R2UR UR17, R0 ;  /* 0x00000000001102ca */ /* 0x010fe400000e0000 */
[----:B------:R-:W-:-:S04]  /*0400*/  ISETP.NE.U32.AND P0, PT, RZ, UR4, PT ;  /* 0x00000004ff007c0c */ /* 0x000fc8000bf05070 */
[----:B------:R-:W-:-:S07]  /*0410*/  ISETP.NE.AND.EX P0, PT, RZ, UR5, PT, P0 ;  /* 0x00000005ff007c0c */ /* 0x000fce000bf05300 */
[----:B------:R-:W-:Y:S01]  /*0420*/  @UP2 UIADD3 UR17, UR17, -UR15, URZ ;  /* 0x8000000f11112290 */ /* 0x000fe2000fffe03f */
[----:B--2---:R-:W-:-:S06]  /*0430*/  @!P2 R2UR UR18, R5 ;  /* 0x000000000512a2ca */ /* 0x004fcc00000e0000 */
[----:B------:R-:W-:Y:S01]  /*0440*/  @!UP2 ULDC UR17, c[0x0][0x2c4] ;  /* 0x0000b1000011aab9 */ /* 0x000fe20000000800 */
[----:B------:R-:W-:Y:S02]  /*0450*/  SHF.R.S32.HI R5, RZ, 0x1f, R14 ;  /* 0x0000001fff057819 */ /* 0x000fe4000001140e */
[----:B-----5:R-:W-:Y:S02]  /*0460*/  @P1 R2UR UR7, R4 ;  /* 0x00000000040712ca */ /* 0x020fe400000e0000 */
[----:B------:R-:W-:Y:S01]  /*0470*/  LEA.HI R26, R5, R14, RZ, 0x5 ;  /* 0x0000000e051a7211 */ /* 0x000fe200078f28ff */
[----:B------:R-:W-:-:S12]  /*0480*/  @!P0 BRA `(.L_x_1011) ;  /* 0x00000000001c8947 */ /* 0x000fd80003800000 */
[----:B------:R-:W-:-:S13]  /*0490*/  PLOP3.LUT P0, PT, PT, PT, UP3, 0x80, 0x0 ;  /* 0x000000000000781c */ /* 0x000fda0003f0f038 */
[----:B------:R-:W2:Y:S04]  /*04a0*/  @P0 LDG.E R0, desc[UR28][R6.64+0x4] ;  /* 0x0000041c06000981 */ /* 0x000ea8000c1e1900 */
[----:B------:R-:W3:Y:S01]  /*04b0*/  @!P0 LDG.E R4, desc[UR28][R6.64] ;  /* 0x0000001c06048981 */ /* 0x000ee2000c1e1900 */
[----:B--2---:R-:W-:-:S13]  /*04c0*/  @P0 R2UR UR8, R0 ;  /* 0x00000000000802ca */ /* 0x004fda00000e0000 */
[----:B------:R-:W-:-:S07]  /*04d0*/  @UP3 UIADD3 UR8, UR8, -UR18, URZ ;  /* 0x8000001208083290 */ /* 0x000fce000fffe03f */
[----:B---3--:R-:W-:Y:S01]  /*04e0*/  @!P0 R2UR UR8, R4 ;  /* 0x00000000040882ca */ /* 0x008fe200000e0000 */
[----:B------:R-:W-:-:S14]  /*04f0*/  BRA `(.L_x_1012) ;  /* 0x0000000000047947 */ /* 0x000fdc0003800000 */
.L_x_1011:
[----:B------:R-:W-:-:S05]  /*0500*/  ULDC UR8, c[0x0][0x2c8] ;  /* 0x0000b20000087ab9 */ /* 0x000fca0000000800 */
.L_x_1012:
        /* <DEDUP_REMOVED lines=38> */
[----:B------:R-:W-:Y:S01]  /*0770*/  UISETP.NE.AND UP0, UPT, UR18, -0x1, UPT ;  /* 0xffffffff1200788c */ /* 0x000fe2000bf05270 */
[----:B------:R-:W-:Y:S01]  /*0780*/  ULDC UR23, c[0x0][0x270] ;  /* 0x00009c0000177ab9 */ /* 0x000fe20000000800 */
[----:B------:R-:W-:Y:S01]  /*0790*/  ULDC UR34, c[0x0][0x2d4] ;  /* 0x0000b50000227ab9 */ /* 0x000fe20000000800 */
[----:B------:R-:W-:Y:S01]  /*07a0*/  UIMAD UR23, UR6, UR23, UR12 ;  /* 0x00000017061772a4 */ /* 0x000fe2000f8e020c */
[----:B------:R-:W-:Y:S02]  /*07b0*/  IMAD.IADD R13, R14, 0x1, -R13 ;  /* 0x000000010e0d7824 */ /* 0x000fe400078e0a0d */
[----:B------:R-:W-:Y:S01]  /*07c0*/  PLOP3.LUT P0, PT, PT, PT, UP0, 0x80, 0x0 ;  /* 0x000000000000781c */ /* 0x000fe20003f0f008 */
[----:B------:R-:W-:Y:S01]  /*07d0*/  ULDC UR20, c[0x0][0x2d8] ;  /* 0x0000b60000147ab9 */ /* 0x000fe20000000800 */
[----:B------:R-:W-:-:S02]  /*07e0*/  UIMAD UR34, UR23, UR34, UR25 ;  /* 0x00000022172272a4 */ /* 0x000fc4000f8e0219 */
[----:B------:R-:W-:Y:S01]  /*07f0*/  @!UP1 USHF.R.S32.HI UR10, URZ, 0x1f, UR6 ;  /* 0x0000001f3f0a9899 */ /* 0x000fe20008011406 */
[----:B------:R-:W-:Y:S01]  /*0800*/  SHF.R.S32.HI R0, RZ, 0x1f, R13 ;  /* 0x0000001fff007819 */ /* 0x000fe2000001140d */
[----:B------:R-:W-:Y:S01]  /*0810*/  @!UP1 ULDC.64 UR4, c[0x0][0x228] ;  /* 0x00008a0000049ab9 */ /* 0x000fe20000000a00 */
[----:B------:R-:W-:Y:S01]  /*0820*/  @UP1 ULDC.64 UR8, c[0x0][0x240] ;  /* 0x0000900000081ab9 */ /* 0x000fe20000000a00 */
[----:B------:R-:W-:Y:S02]  /*0830*/  @!UP1 UIMAD UR10, UR10, UR4, URZ ;  /* 0x000000040a0a92a4 */ /* 0x000fe4000f8e023f */
[----:B------:R-:W-:Y:S02]  /*0840*/  @UP1 UIMAD.WIDE.U32 UR36, UR15, UR8, URZ ;  /* 0x000000080f2412a5 */ /* 0x000fe4000f8e003f */
[----:B------:R-:W-:Y:S02]  /*0850*/  @UP0 UIADD3 UR22, UR7, UR18, URZ ;  /* 0x0000001207160290 */ /* 0x000fe4000fffe03f */
[----:B------:R-:W-:-:S02]  /*0860*/  @!UP1 UIMAD UR5, UR6, UR5, UR10 ;  /* 0x00000005060592a4 */ /* 0x000fc4000f8e020a */
[----:B------:R-:W-:Y:S01]  /*0870*/  USHF.L.U32 UR23, UR23, 0x5, URZ ;  /* 0x0000000517177899 */ /* 0x000fe2000800063f */
[----:B------:R-:W-:Y:S01]  /*0880*/  @UP0 ULDC.64 UR10, c[0x0][0x248] ;  /* 0x00009200000a0ab9 */ /* 0x000fe20000000a00 */
[----:B------:R-:W-:Y:S02]  /*0890*/  @UP1 UIMAD UR13, UR15, UR9, UR37 ;  /* 0x000000090f0d12a4 */ /* 0x000fe4000f8e0225 */
[----:B------:R-:W-:Y:S02]  /*08a0*/  @!UP1 UIMAD.WIDE.U32 UR8, UR6, UR4, URZ ;  /* 0x00000004060892a5 */ /* 0x000fe4000f8e003f */
[----:B------:R-:W-:Y:S01]  /*08b0*/  IADD3 R8, P2, P1, R2, UR23, R13 ;  /* 0x0000001702087c10 */ /* 0x000fe2000f95e00d */
[----:B------:R-:W-:Y:S02]  /*08c0*/  @UP0 UIMAD.WIDE.U32 UR32, UR22, UR10, URZ ;  /* 0x0000000a162002a5 */ /* 0x000fe4000f8e003f */
[----:B------:R-:W-:Y:S02]  /*08d0*/  USHF.R.S32.HI UR4, URZ, 0x1f, UR23 ;  /* 0x0000001f3f047899 */ /* 0x000fe40008011417 */
[----:B------:R-:W-:-:S02]  /*08e0*/  @UP0 UIMAD UR22, UR22, UR11, URZ ;  /* 0x0000000b161602a4 */ /* 0x000fc4000f8e023f */
[----:B------:R-:W-:Y:S02]  /*08f0*/  UIMAD UR34, UR34, UR20, URZ ;  /* 0x00000014222272a4 */ /* 0x000fe4000f8e023f */
[----:B------:R-:W-:Y:S01]  /*0900*/  @UP0 UIADD3 UR22, UR33, UR22, URZ ;  /* 0x0000001621160290 */ /* 0x000fe2000fffe03f */
[----:B------:R-:W-:Y:S01]  /*0910*/  IADD3.X R2, R3, UR4, R0, P2, P1 ;  /* 0x0000000403027c10 */ /* 0x000fe200097e2400 */
        /* <DEDUP_REMOVED lines=17> */
.L_x_1014:
[----:B------:R-:W-:Y:S01]  /*0a30*/  ULDC UR4, c[0x0][0x278] ;  /* 0x00009e0000047ab9 */ /* 0x000fe20000000800 */
[----:B------:R-:W1:Y:S01]  /*0a40*/  S2R R3, SR_CTAID.Z ;  /* 0x0000000000037919 */ /* 0x000e620000002700 */
[----:B------:R-:W-:Y:S01]  /*0a50*/  IMAD.U32 R0, RZ, RZ, UR4 ;  /* 0x00000004ff007e24 */ /* 0x000fe2000f8e00ff */
[----:B------:R-:W-:-:S04]  /*0a60*/  UMOV UR32, URZ ;  /* 0x0000003f00207c82 */ /* 0x000fc80008000000 */
        /* <DEDUP_REMOVED lines=10> */
[----:B------:R-:W-:Y:S02]  /*0b10*/  SHF.R.S32.HI R32, RZ, 0x3, R0 ;  /* 0x00000003ff207819 */ /* 0x000fe40000011400 */
[----:B------:R-:W-:Y:S02]  /*0b20*/  LOP3.LUT R3, R0, 0xfffffff8, RZ, 0xc0, !PT ;  /* 0xfffffff800037812 */ /* 0x000fe400078ec0ff */
[----:B------:R-:W-:Y:S01]  /*0b30*/  SHF.R.S32.HI R33, RZ, 0x1f, R32 ;  /* 0x0000001fff217819 */ /* 0x000fe20000011420 */
[----:B------:R-:W-:Y:S02]  /*0b40*/  VIADD R0, R32, 0x60 ;  /* 0x0000006020007836 */ /* 0x000fe40000000000 */
[----:B------:R-:W-:Y:S01]  /*0b50*/  UIADD3 UR9, URZ, -UR33, URZ ;  /* 0x800000213f097290 */ /* 0x000fe2000fffe03f */
[----:B------:R-:W-:Y:S01]  /*0b60*/  IMAD.IADD R3, R14, 0x1, -R3 ;  /* 0x000000010e037824 */ /* 0x000fe200078e0a03 */
[----:B------:R1:W-:Y:S01]  /*0b70*/  STL.64 [R1+0x18], R32 ;  /* 0x0000182001007387 */ /* 0x0003e20000100a00 */
[C---:B------:R-:W-:Y:S01]  /*0b80*/  IMAD.SHL.U32 R7, R32.reuse, 0x40, RZ ;  /* 0x0000004020077824 */ /* 0x040fe200078e00ff */
[----:B------:R-:W-:Y:S01]  /*0b90*/  UIMAD UR9, UR9, UR5, URZ ;  /* 0x00000005090972a4 */ /* 0x000fe2000f8e023f */
[----:B------:R-:W-:-:S02]  /*0ba0*/  VIADD R4, R32, 0x40 ;  /* 0x0000004020047836 */ /* 0x000fc40000000000 */
[----:B------:R-:W-:Y:S01]  /*0bb0*/  IMAD.SHL.U32 R168, R3, 0x8, RZ ;  /* 0x0000000803a87824 */ /* 0x000fe200078e00ff */
[----:B------:R-:W-:Y:S01]  /*0bc0*/  UIMAD.WIDE.U32 UR32, UR33, UR9, UR32 ;  /* 0x00000009212072a5 */ /* 0x000fe2000f8e0020 */
[----:B------:R-:W-:-:S03]  /*0bd0*/  LOP3.LUT R7, R7, 0x1c0, RZ, 0xc0, !PT ;  /* 0x000001c007077812 */ /* 0x000fc600078ec0ff */
[--C-:B------:R-:W-:Y:S02]  /*0be0*/  SHF.R.S32.HI R169, RZ, 0x1f, R168.reuse ;  /* 0x0000001fffa97819 */ /* 0x100fe400000114a8 */
[----:B------:R-:W-:Y:S01]  /*0bf0*/  LOP3.LUT R251, R7, 0x38, R168, 0xf8, !PT ;  /* 0x0000003807fb7812 */ /* 0x000fe200078ef8a8 */
[----:B------:R-:W-:Y:S02]  /*0c00*/  UMOV UR9, UR33 ;  /* 0x0000002100097c82 */ /* 0x000fe40008000000 */
[----:B------:R-:W-:Y:S02]  /*0c10*/  UIMAD.WIDE.U32 UR32, UR9, UR8, URZ ;  /* 0x00000008092072a5 */ /* 0x000fe4000f8e003f */
[----:B------:R-:W-:-:S05]  /*0c20*/  USHF.R.S32.HI UR32, URZ, 0x1f, UR12 ;  /* 0x0000001f3f207899 */ /* 0x000fca000801140c */
[----:B------:R-:W-:Y:S01]  /*0c30*/  UMOV UR23, UR33 ;  /* 0x0000002100177c82 */ /* 0x000fe20008000000 */
[----:B------:R-:W-:Y:S02]  /*0c40*/  UIADD3 UR33, -UR25, UR17, URZ ;  /* 0x0000001119217290 */ /* 0x000fe4000fffe13f */
[----:B------:R-:W-:-:S04]  /*0c50*/  UIADD3 UR9, -UR23, URZ, URZ ;  /* 0x0000003f17097290 */ /* 0x000fc8000fffe13f */
[----:B------:R-:W-:Y:S01]  /*0c60*/  UIMAD UR8, UR5, UR9, UR8 ;  /* 0x00000009050872a4 */ /* 0x000fe2000f8e0208 */
[----:B------:R-:W-:Y:S02]  /*0c70*/  ISETP.GE.AND P5, PT, R0, UR33, PT ;  /* 0x0000002100007c0c */ /* 0x000fe4000bfa6270 */
[----:B------:R-:W-:Y:S01]  /*0c80*/  SHF.R.S32.HI R0, RZ, 0x1f, R13 ;  /* 0x0000001fff007819 */ /* 0x000fe2000001140d */
[----:B------:R-:W-:Y:S01]  /*0c90*/  UISETP.GT.U32.AND UP1, UPT, UR5, UR8, UPT ;  /* 0x000000080500728c */ /* 0x000fe2000bf24070 */
[----:B------:R-:W-:Y:S02]  /*0ca0*/  ISETP.GE.AND P4, PT, R4, UR33, PT ;  /* 0x0000002104007c0c */ /* 0x000fe4000bf86270 */
[----:B------:R-:W-:Y:S02]  /*0cb0*/  LEA.HI R9, R0, R13, RZ, 0x2 ;  /* 0x0000000d00097211 */ /* 0x000fe400078f10ff */
[----:B------:R-:W-:Y:S02]  /*0cc0*/  SHF.R.U32.HI R4, RZ, 0x3, R7 ;  /* 0x00000003ff047819 */ /* 0x000fe40000011607 */
[----:B------:R-:W-:-:S02]  /*0cd0*/  LEA.HI R0, R5, R14, RZ, 0x6 ;  /* 0x0000000e05007211 */ /* 0x000fc400078f30ff */
[----:B------:R-:W-:Y:S02]  /*0ce0*/  LOP3.LUT R251, R251, R4, RZ, 0x3c, !PT ;  /* 0x00000004fbfb7212 */ /* 0x000fe400078e3cff */
[----:B------:R-:W-:Y:S01]  /*0cf0*/  @!UP1 UIADD3 UR8, UR8, -UR5, URZ ;  /* 0x8000000508089290 */ /* 0x000fe2000fffe03f */
[----:B------:R-:W-:Y:S01]  /*0d00*/  LOP3.LUT R4, R9, 0x7ffffffc, RZ, 0xc0, !PT ;  /* 0x7ffffffc09047812 */ /* 0x000fe200078ec0ff */
[----:B------:R-:W-:Y:S01]  /*0d10*/  @!UP1 UIADD3 UR23, UR23, 0x1, URZ ;  /* 0x0000000117179890 */ /* 0x000fe2000fffe03f */
[----:B------:R-:W-:Y:S01]  /*0d20*/  IMAD.SHL.U32 R0, R0, 0x8, RZ ;  /* 0x0000000800007824 */ /* 0x000fe200078e00ff */
[----:B------:R-:W-:Y:S02]  /*0d30*/  UISETP.GE.U32.AND UP2, UPT, UR8, UR5, UPT ;  /* 0x000000050800728c */ /* 0x000fe4000bf46070 */
[----:B------:R-:W-:Y:S01]  /*0d40*/  ULOP3.LUT UR8, UR12, UR4, URZ, 0x3c, !UPT ;  /* 0x000000040c087292 */ /* 0x000fe2000f8e3c3f */
[----:B------:R-:W-:Y:S01]  /*0d50*/  IMAD.IADD R13, R13, 0x1, -R4 ;  /* 0x000000010d0d7824 */ /* 0x000fe200078e0a04 */
[----:B------:R-:W-:Y:S01]  /*0d60*/  @UP0 UIADD3 UR5, UR7, UR18, URZ ;  /* 0x0000001207050290 */ /* 0x000fe2000fffe03f */
[----:B------:R-:W-:Y:S01]  /*0d70*/  LOP3.LUT R251, R251, 0xfffffe00, R0, 0xf8, !PT ;  /* 0xfffffe00fbfb7812 */ /* 0x000fe200078ef800 */
[----:B------:R-:W-:-:S03]  /*0d80*/  UISETP.GE.AND UP1, UPT, UR8, URZ, UPT ;  /* 0x0000003f0800728c */ /* 0x000fc6000bf26270 */
[----:B------:R-:W-:Y:S02]  /*0d90*/  @UP0 ULDC.64 UR8, c[0x0][0x250] ;  /* 0x0000940000080ab9 */ /* 0x000fe40000000a00 */
[----:B------:R-:W-:Y:S02]  /*0da0*/  @UP2 UIADD3 UR23, UR23, 0x1, URZ ;  /* 0x0000000117172890 */ /* 0x000fe4000fffe03f */
[----:B------:R-:W-:Y:S02]  /*0db0*/  UISETP.NE.AND UP2, UPT, UR4, URZ, UPT ;  /* 0x0000003f0400728c */ /* 0x000fe4000bf45270 */
[----:B------:R-:W-:Y:S02]  /*0dc0*/  @UP0 UIMAD.WIDE.U32 UR38, UR5, UR8, URZ ;  /* 0x00000008052602a5 */ /* 0x000fe4000f8e003f */
[----:B------:R-:W-:Y:S01]  /*0dd0*/  @UP0 UIMAD UR5, UR5, UR9, URZ ;  /* 0x00000009050502a4 */ /* 0x000fe2000f8e023f */
[----:B------:R-:W-:Y:S02]  /*0de0*/  UMOV UR18, UR23 ;  /* 0x0000001700127c82 */ /* 0x000fe40008000000 */
[----:B------:R-:W-:-:S02]  /*0df0*/  @!UP1 UIADD3 UR18, -UR18, URZ, URZ ;  /* 0x0000003f12129290 */ /* 0x000fc4000fffe13f */
[----:B------:R-:W-:Y:S02]  /*0e00*/  @UP0 UIADD3 UR23, UR39, UR5, URZ ;  /* 0x0000000527170290 */ /* 0x000fe4000fffe03f */
[----:B------:R-:W-:Y:S01]  /*0e10*/  @!UP2 ULOP3.LUT UR18, URZ, UR4, URZ, 0x33, !UPT ;  /* 0x000000043f12a292 */ /* 0x000fe2000f8e333f */
[----:B------:R-:W-:-:S03]  /*0e20*/  @UP0 UMOV UR26, UR38 ;  /* 0x00000026001a0c82 */ /* 0x000fc60008000000 */
[----:B------:R-:W-:Y:S01]  /*0e30*/  USHF.R.S32.HI UR35, URZ, 0x1f, UR18 ;  /* 0x0000001f3f237899 */ /* 0x000fe20008011412 */
[----:B-1----:R-:W-:Y:S11]  /*0e40*/  @P0 BRA `(.L_x_1015) ;  /* 0x0000000000340947 */ /* 0x002ff60003800000 */
        /* <DEDUP_REMOVED lines=13> */
.L_x_1015:
[----:B------:R-:W-:Y:S01]  /*0f20*/  ULDC.64 UR4, c[0x0][0x258] ;  /* 0x0000960000047ab9 */ /* 0x000fe20000000a00 */
[C---:B------:R-:W-:Y:S01]  /*0f30*/  IADD3 R6, P0, R168.reuse, UR36, RZ ;  /* 0x00000024a8067c10 */ /* 0x040fe2000ff1e0ff */
[----:B------:R-:W-:Y:S01]  /*0f40*/  IMAD.U32 R18, RZ, RZ, UR4 ;  /* 0x00000004ff127e24 */ /* 0x000fe2000f8e00ff */
[----:B------:R-:W-:Y:S01]  /*0f50*/  UIMAD UR4, UR32, UR4, URZ ;  /* 0x00000004200472a4 */ /* 0x000fe2000f8e023f */
[C---:B------:R-:W-:Y:S01]  /*0f60*/  IADD3 R101, R168.reuse, 0x40, RZ ;  /* 0x00000040a8657810 */ /* 0x040fe20007ffe0ff */
[----:B------:R-:W-:Y:S01]  /*0f70*/  ULDC.64 UR6, c[0x0][0x260] ;  /* 0x0000980000067ab9 */ /* 0x000fe20000000a00 */
[----:B------:R-:W-:Y:S01]  /*0f80*/  IADD3.X R7, R169, UR13, RZ, P0, !PT ;  /* 0x0000000da9077c10 */ /* 0x000fe200087fe4ff */
[----:B------:R-:W-:Y:S01]  /*0f90*/  UIMAD UR13, UR35, UR6, URZ ;  /* 0x00000006230d72a4 */ /* 0x000fe2000f8e023f */
[----:B------:R-:W-:Y:S01]  /*0fa0*/  IMAD.U32 R12, RZ, RZ, UR6 ;  /* 0x00000006ff0c7e24 */ /* 0x000fe2000f8e00ff */
[----:B------:R-:W-:Y:S01]  /*0fb0*/  UIMAD UR6, UR12, UR5, UR4 ;  /* 0x000000050c0672a4 */ /* 0x000fe2000f8e0204 */
[----:B------:R-:W-:Y:S01]  /*0fc0*/  VIADD R99, R168, 0x80 ;  /* 0x00000080a8637836 */ /* 0x000fe20000000000 */
[----:B------:R1:W-:Y:S01]  /*0fd0*/  STL [R1+0x4], R101 ;  /* 0x0000046501007387 */ /* 0x0003e20000100800 */
[----:B------:R-:W-:Y:S01]  /*0fe0*/  IMAD R0, R33, UR10, RZ ;  /* 0x0000000a21007c24 */ /* 0x000fe2000f8e02ff */
[----:B------:R-:W-:Y:S01]  /*0ff0*/  LEA.HI R4, R5, R14, RZ, 0x4 ;  /* 0x0000000e05047211 */ /* 0x000fe200078f20ff */
[----:B------:R-:W2:Y:S01]  /*1000*/  S2UR UR4, SR_CgaCtaId ;  /* 0x00000000000479c3 */ /* 0x000ea20000008800 */
[----:B------:R1:W-:Y:S01]  /*1010*/  STL [R1], R99 ;  /* 0x0000006301007387 */ /* 0x0003e20000100800 */
[C---:B------:R-:W-:Y:S01]  /*1020*/  IMAD.WIDE.U32 R10, R32.reuse, UR10, R168 ;  /* 0x0000000a200a7c25 */ /* 0x040fe2000f8e00a8 */
[--C-:B------:R-:W-:Y:S01]  /*1030*/  SHF.R.S32.HI R97, RZ, 0x5, R26.reuse ;  /* 0x00000005ff617819 */ /* 0x100fe2000001141a */
[----:B------:R-:W-:Y:S01]  /*1040*/  UIMAD UR32, UR18, UR7, UR13 ;  /* 0x00000007122072a4 */ /* 0x000fe2000f8e020d */
[----:B------:R-:W-:Y:S01]  /*1050*/  SHF.R.S32.HI R26, RZ, 0x1f, R26 ;  /* 0x0000001fff1a7819 */ /* 0x000fe2000001141a */
[C---:B------:R-:W-:Y:S01]  /*1060*/  IMAD R0, R32.reuse, UR11, R0 ;  /* 0x0000000b20007c24 */ /* 0x040fe2000f8e0200 */
[----:B------:R-:W-:Y:S01]  /*1070*/  ISETP.GE.AND P0, PT, R32, UR33, PT ;  /* 0x0000002120007c0c */ /* 0x000fe2000bf06270 */
[----:B------:R-:W-:Y:S01]  /*1080*/  IMAD.WIDE.U32 R18, R18, UR12, R6 ;  /* 0x0000000c12127c25 */ /* 0x000fe2000f8e0006 */
[----:B------:R-:W-:Y:S01]  /*1090*/  IADD3 R28, P1, R10, UR24, RZ ;  /* 0x000000180a1c7c10 */ /* 0x000fe2000ff3e0ff */
[----:B------:R-:W-:Y:S01]  /*10a0*/  ULDC.64 UR12, c[0x0][0x268] ;  /* 0x00009a00000c7ab9 */ /* 0x000fe20000000a00 */
[----:B------:R-:W-:Y:S01]  /*10b0*/  LOP3.LUT R5, R4, 0xfffffff0, RZ, 0xc0, !PT ;  /* 0xfffffff004057812 */ /* 0x000fe200078ec0ff */
[----:B------:R-:W-:Y:S01]  /*10c0*/  UMOV UR7, 0x400 ;  /* 0x0000040000077882 */ /* 0x000fe20000000000 */
[----:B------:R-:W-:Y:S01]  /*10d0*/  LEA.HI R26, R26, R97, RZ, 0x3 ;  /* 0x000000611a1a7211 */ /* 0x000fe200078f18ff */
[----:B------:R-:W-:Y:S01]  /*10e0*/  UIMAD UR35, UR35, UR12, URZ ;  /* 0x0000000c232372a4 */ /* 0x000fe2000f8e023f */
[----:B------:R-:W-:Y:S01]  /*10f0*/  IADD3.X R29, R11, UR22, R0, P1, !PT ;  /* 0x000000160b1d7c10 */ /* 0x000fe20008ffe400 */
[----:B------:R-:W-:Y:S01]  /*1100*/  IMAD.IADD R0, R14, 0x1, -R5 ;  /* 0x000000010e007824 */ /* 0x000fe200078e0a05 */
[----:B------:R-:W-:Y:S01]  /*1110*/  LOP3.LUT R26, R26, 0xffffff8, RZ, 0xc0, !PT ;  /* 0x0ffffff81a1a7812 */ /* 0x000fe200078ec0ff */
[----:B------:R-:W-:Y:S01]  /*1120*/  IMAD.U32 R22, RZ, RZ, UR16 ;  /* 0x00000010ff167e24 */ /* 0x000fe2000f8e00ff */
[----:B------:R-:W-:Y:S01]  /*1130*/  SHF.R.S32.HI R9, RZ, 0x2, R9 ;  /* 0x00000002ff097819 */ /* 0x000fe20000011409 */
[----:B------:R-:W-:Y:S01]  /*1140*/  UIADD3 UR5, UR19, -0x1, URZ ;  /* 0xffffffff13057890 */ /* 0x000fe2000fffe03f */
[----:B------:R-:W-:Y:S01]  /*1150*/  SHF.R.S32.HI R213, RZ, 0x4, R4 ;  /* 0x00000004ffd57819 */ /* 0x000fe20000011404 */
[----:B------:R-:W-:Y:S01]  /*1160*/  IMAD.IADD R26, R97, 0x1, -R26 ;  /* 0x00000001611a7824 */ /* 0x000fe200078e0a1a */
[----:B------:R-:W-:Y:S01]  /*1170*/  SHF.R.S32.HI R5, RZ, 0x1f, R0 ;  /* 0x0000001fff057819 */ /* 0x000fe20000011400 */
[----:B--2---:R-:W-:Y:S01]  /*1180*/  ULEA UR4, UR4, UR7, 0x18 ;  /* 0x0000000704047291 */ /* 0x004fe2000f8ec03f */
[----:B------:R-:W-:Y:S01]  /*1190*/  VIADD R21, R19, UR6 ;  /* 0x0000000613157c36 */ /* 0x000fe20008000000 */
[----:B------:R-:W-:Y:S01]  /*11a0*/  UIMAD UR13, UR18, UR13, UR35 ;  /* 0x0000000d120d72a4 */ /* 0x000fe2000f8e0223 */
[----:B------:R-:W-:Y:S01]  /*11b0*/  BSSY B0, `(.L_x_1016) ;  /* 0x0000037000007945 */ /* 0x000fe20003800000 */
[----:B------:R-:W-:Y:S01]  /*11c0*/  LEA.HI R25, R4, R213, RZ, 0x1 ;  /* 0x000000d504197211 */ /* 0x000fe200078f08ff */
[----:B------:R-:W-:Y:S01]  /*11d0*/  VIADD R17, R32, 0x20 ;  /* 0x0000002020117836 */ /* 0x000fe20000000000 */
[----:B------:R-:W-:Y:S01]  /*11e0*/  LEA.HI R16, R5, R0, RZ, 0x3 ;  /* 0x0000000005107211 */ /* 0x000fe200078f18ff */
[----:B------:R-:W-:Y:S01]  /*11f0*/  VIADD R252, R168, 0xc0 ;  /* 0x000000c0a8fc7836 */ /* 0x000fe20000000000 */
[----:B------:R-:W-:Y:S01]  /*1200*/  SHF.L.U32 R13, R13, 0x1, RZ ;  /* 0x000000010d0d7819 */ /* 0x000fe200000006ff */
[----:B------:R-:W-:Y:S01]  /*1210*/  IMAD.WIDE R22, R22, 0x80, R32 ;  /* 0x0000008016167825 */ /* 0x000fe200078e0220 */
[----:B------:R-:W-:-:S03]  /*1220*/  LEA R251, R251, UR4, 0x1 ;  /* 0x00000004fbfb7c11 */ /* 0x000fc6000f8e08ff */
[----:B------:R-:W-:Y:S02]  /*1230*/  IMAD R26, R26, 0x10, R9 ;  /* 0x000000101a1a7824 */ /* 0x000fe400078e0209 */
[----:B------:R-:W-:Y:S01]  /*1240*/  IMAD.U32 R15, RZ, RZ, UR12 ;  /* 0x0000000cff0f7e24 */ /* 0x000fe2000f8e00ff */
[----:B-1----:R-:W-:Y:S06]  /*1250*/  @P0 BRA `(.L_x_1017) ;  /* 0x0000000000b00947 */ /* 0x002fec0003800000 */
        /* <DEDUP_REMOVED lines=44> */
.L_x_1017:
[----:B------:R-:W-:Y:S05]  /*1520*/  BSYNC B0 ;  /* 0x0000000000007941 */ /* 0x000fea0003800000 */
.L_x_1016:
[----:B------:R-:W-:Y:S01]  /*1530*/  IMAD.WIDE.U32 R28, R12, UR18, R28 ;  /* 0x000000120c1c7c25 */ /* 0x000fe2000f8e001c */
[----:B------:R-:W-:Y:S01]  /*1540*/  ISETP.GE.AND P0, PT, R17, UR33, PT ;  /* 0x0000002111007c0c */ /* 0x000fe2000bf06270 */
[----:B------:R-:W-:Y:S01]  /*1550*/  ULEA UR6, UR19, UR34, 0x6 ;  /* 0x0000002213067291 */ /* 0x000fe2000f8e303f */
[----:B-12---:R-:W-:Y:S01]  /*1560*/  LOP3.LUT R4, R25, 0xfffffffe, RZ, 0xc0, !PT ;  /* 0xfffffffe19047812 */ /* 0x006fe200078ec0ff */
[----:B------:R-:W-:Y:S01]  /*1570*/  IMAD R7, R26, UR20, R13 ;  /* 0x000000141a077c24 */ /* 0x000fe2000f8e020d */
[----:B------:R1:W-:Y:S01]  /*1580*/  STL.64 [R1+0x8], R28 ;  /* 0x0000081c01007387 */ /* 0x0003e20000100a00 */
[----:B------:R-:W-:Y:S01]  /*1590*/  UIADD3 UR6, UR6, -0x40, URZ ;  /* 0xffffffc006067890 */ /* 0x000fe2000fffe03f */
[----:B------:R-:W-:Y:S01]  /*15a0*/  LOP3.LUT R5, R16, 0xfffffff8, RZ, 0xc0, !PT ;  /* 0xfffffff810057812 */ /* 0x000fe200078ec0ff */
[----:B------:R-:W-:Y:S01]  /*15b0*/  UIMAD UR12, UR5, -0x40, UR27 ;  /* 0xffffffc0050c78a4 */ /* 0x000fe2000f8e021b */
[----:B------:R-:W-:Y:S01]  /*15c0*/  BSSY B0, `(.L_x_1018) ;  /* 0x0000035000007945 */ /* 0x000fe20003800000 */
[----:B------:R-:W-:Y:S01]  /*15d0*/  IMAD.IADD R213, R213, 0x1, -R4 ;  /* 0x00000001d5d57824 */ /* 0x000fe200078e0a04 */
[----:B------:R-:W-:Y:S01]  /*15e0*/  IADD3 R0, R0, -R5, RZ ;  /* 0x8000000500007210 */ /* 0x000fe20007ffe0ff */
[----:B------:R-:W-:Y:S01]  /*15f0*/  IMAD.U32 R6, RZ, RZ, UR6 ;  /* 0x00000006ff067e24 */ /* 0x000fe2000f8e00ff */
[----:B------:R-:W-:Y:S01]  /*1600*/  IADD3 R238, P6, R7, UR6, RZ ;  /* 0x0000000607ee7c10 */ /* 0x000fe2000ffde0ff */
[----:B------:R-:W-:-:S12]  /*1610*/  @P0 BRA `(.L_x_1019) ;  /* 0x0000000000bc0947 */ /* 0x000fd80003800000 */
        /* <DEDUP_REMOVED lines=47> */
.L_x_1019:
[----:B------:R-:W-:Y:S05]  /*1910*/  BSYNC B0 ;  /* 0x0000000000007941 */ /* 0x000fea0003800000 */
.L_x_1018:
        /* <DEDUP_REMOVED lines=49> */
.L_x_1021:
[----:B------:R-:W-:Y:S05]  /*1c30*/  BSYNC B0 ;  /* 0x0000000000007941 */ /* 0x000fea0003800000 */
.L_x_1020:
        /* <DEDUP_REMOVED lines=13> */
[----:B---34-:R-:W3:Y:S01]  /*1d10*/  @!P5 LDC.64 R12, c[0x0][0x210] ;  /* 0x00008400ff0cdb82 */ /* 0x018ee20000000a00 */
[----:B------:R-:W-:Y:S01]  /*1d20*/  IMAD R20, R19, UR7, R20 ;  /* 0x0000000713147c24 */ /* 0x000fe2000f8e0214 */
[----:B------:R4:W-:Y:S03]  /*1d30*/  @P5 STS.128 [R251+0x3000], RZ ;  /* 0x003000fffb005388 */ /* 0x0009e60000000c00 */
[----:B------:R-:W-:-:S03]  /*1d40*/  IMAD.IADD R20, R23, 0x1, R20 ;  /* 0x0000000117147824 */ /* 0x000fc600078e0214 */
        /* <DEDUP_REMOVED lines=32> */
.L_x_1023:
[----:B------:R-:W-:Y:S05]  /*1f50*/  BSYNC B0 ;  /* 0x0000000000007941 */ /* 0x000fea0003800000 */
.L_x_1022:
[----:B------:R-:W-:Y:S01]  /*1f60*/  VIADD R127, R29, UR32 ;  /* 0x000000201d7f7c36 */ /* 0x000fe20008000000 */
[----:B------:R-:W-:Y:S01]  /*1f70*/  USHF.L.U64.HI UR35, UR10, 0x6, UR11 ;  /* 0x000000060a237899 */ /* 0x000fe2000801020b */
[----:B------:R-:W-:Y:S01]  /*1f80*/  IMAD.MOV.U32 R126, RZ, RZ, R28 ;  /* 0x000000ffff7e7224 */ /* 0x000fe200078e001c */
[----:B------:R-:W-:Y:S01]  /*1f90*/  ISETP.GE.AND P1, PT, R32, UR12, PT ;  /* 0x0000000c20007c0c */ /* 0x000fe2000bf26270 */
[----:B------:R-:W-:Y:S01]  /*1fa0*/  USHF.L.U32 UR36, UR10, 0x6, URZ ;  /* 0x000000060a247899 */ /* 0x000fe2000800063f */
[----:B------:R-:W-:Y:S01]  /*1fb0*/  IMAD.U32 R19, RZ, RZ, UR5 ;  /* 0x00000005ff137e24 */ /* 0x000fe2000f8e00ff */
[----:B------:R-:W-:Y:S01]  /*1fc0*/  USHF.R.S32.HI UR38, URZ, 0x1f, UR5 ;  /* 0x0000001f3f267899 */ /* 0x000fe20008011405 */
[----:B------:R1:W-:Y:S01]  /*1fd0*/  STL.64 [R1+0x10], R126 ;  /* 0x0000107e01007387 */ /* 0x0003e20000100a00 */
[----:B------:R-:W-:Y:S01]  /*1fe0*/  UIMAD UR6, UR35, UR5, URZ ;  /* 0x00000005230672a4 */ /* 0x000fe2000f8e023f */
[----:B------:R-:W-:Y:S01]  /*1ff0*/  SHF.L.U32 R24, R0, 0x6, RZ ;  /* 0x0000000600187819 */ /* 0x000fe200000006ff */
[----:B------:R-:W-:Y:S01]  /*2000*/  IMAD.WIDE.U32 R20, R19, UR36, R126 ;  /* 0x0000002413147c25 */ /* 0x000fe2000f8e007e */
[----:B------:R-:W-:Y:S01]  /*2010*/  BSSY B0, `(.L_x_1024) ;  /* 0x000002f000007945 */ /* 0x000fe20003800000 */
[----:B------:R-:W-:Y:S01]  /*2020*/  UIMAD UR6, UR38, UR36, UR6 ;  /* 0x00000024260672a4 */ /* 0x000fe2000f8e0206 */
[----:B------:R-:W-:Y:S01]  /*2030*/  ISETP.GE.AND P0, PT, R17, UR12, PT ;  /* 0x0000000c11007c0c */ /* 0x000fe2000bf06270 */
[----:B------:R-:W-:Y:S01]  /*2040*/  IMAD.WIDE.U32 R26, R32, UR8, R168 ;  /* 0x00000008201a7c25 */ /* 0x000fe2000f8e00a8 */
[----:B------:R-:W-:-:S02]  /*2050*/  SHF.L.U32 R23, R213, 0x3, RZ ;  /* 0x00000003d5177819 */ /* 0x000fc400000006ff */
[----:B------:R-:W-:Y:S01]  /*2060*/  LOP3.LUT R24, R24, 0x1c0, RZ, 0xc0, !PT ;  /* 0x000001c018187812 */ /* 0x000fe200078ec0ff */
[----:B------:R-:W-:Y:S01]  /*2070*/  IMAD R22, R33, UR8, RZ ;  /* 0x0000000821167c24 */ /* 0x000fe2000f8e02ff */
[----:B------:R-:W-:Y:S01]  /*2080*/  IADD3 R18, R21, UR6, RZ ;  /* 0x0000000615127c10 */ /* 0x000fe2000fffe0ff */
[----:B------:R-:W-:Y:S06]  /*2090*/  @P1 BRA `(.L_x_1025) ;  /* 0x0000000000981947 */ /* 0x000fec0003800000 */
[----:B------:R-:W-:Y:S02]  /*20a0*/  ULDC UR6, c[0x0][0x2d0] ;  /* 0x0000b40000067ab9 */ /* 0x000fe40000000800 */
[----:B------:R-:W-:Y:S02]  /*20b0*/  ISETP.GE.AND P4, PT, R101, UR6, PT ;  /* 0x0000000665007c0c */ /* 0x000fe4000bf86270 */
[----:B------:R-:W-:Y:S02]  /*20c0*/  ISETP.GE.AND P5, PT, R168, UR6, PT ;  /* 0x00000006a8007c0c */ /* 0x000fe4000bfa6270 */
[----:B------:R-:W-:-:S09]  /*20d0*/  ISETP.GE.AND P3, PT, R99, UR6, PT ;  /* 0x0000000663007c0c */ /* 0x000fd2000bf66270 */
[----:B---34-:R-:W3:Y:S02]  /*20e0*/  @!P4 LDC.64 R10, c[0x0][0x218] ;  /* 0x00008600ff0acb82 */ /* 0x018ee40000000a00 */
        /* <DEDUP_REMOVED lines=33> */
.L_x_1025:
[----:B------:R-:W-:Y:S05]  /*2300*/  BSYNC B0 ;  /* 0x0000000000007941 */ /* 0x000fea0003800000 */
.L_x_1024:
[----:B------:R-:W-:Y:S01]  /*2310*/  ISETP.GE.AND P5, PT, R17, UR12, PT ;  /* 0x0000000c11007c0c */ /* 0x000fe2000bfa6270 */
[----:B--234-:R-:W-:Y:S01]  /*2320*/  IMAD R5, R32, UR9, R22 ;  /* 0x0000000920057c24 */ /* 0x01cfe2000f8e0216 */
[----:B------:R-:W-:Y:S01]  /*2330*/  LOP3.LUT R17, R24, 0x8, R23, 0xf8, !PT ;  /* 0x0000000818117812 */ /* 0x000fe200078ef817 */
[----:B------:R-:W-:Y:S01]  /*2340*/  USHF.L.U64.HI UR33, UR10, 0x5, UR11 ;  /* 0x000000050a217899 */ /* 0x000fe2000801020b */
[----:B------:R-:W-:Y:S01]  /*2350*/  SHF.R.U32.HI R4, RZ, 0x3, R24 ;  /* 0x00000003ff047819 */ /* 0x000fe20000011618 */
[----:B------:R-:W-:Y:S01]  /*2360*/  USHF.L.U32 UR34, UR10, 0x5, URZ ;  /* 0x000000050a227899 */ /* 0x000fe2000800063f */
[----:B------:R-:W-:Y:S01]  /*2370*/  IADD3 R24, P1, R26, UR26, RZ ;  /* 0x0000001a1a187c10 */ /* 0x000fe2000ff3e0ff */
[----:B------:R-:W-:Y:S01]  /*2380*/  BSSY B0, `(.L_x_1026) ;  /* 0x000002d000007945 */ /* 0x000fe20003800000 */
[----:B------:R-:W-:Y:S01]  /*2390*/  LOP3.LUT R17, R17, R4, RZ, 0x3c, !PT ;  /* 0x0000000411117212 */ /* 0x000fe200078e3cff */
[----:B------:R-:W-:Y:S01]  /*23a0*/  IMAD.SHL.U32 R22, R3, 0x40, RZ ;  /* 0x0000004003167824 */ /* 0x000fe200078e00ff */
[----:B------:R-:W-:Y:S01]  /*23b0*/  IADD3.X R25, R27, UR23, R5, P1, !PT ;  /* 0x000000171b197c10 */ /* 0x000fe20008ffe405 */
[----:B------:R-:W-:Y:S08]  /*23c0*/  @P0 BRA `(.L_x_1027) ;  /* 0x0000000000a00947 */ /* 0x000ff00003800000 */
[----:B------:R-:W-:Y:S01]  /*23d0*/  ULDC UR6, c[0x0][0x2d0] ;  /* 0x0000b40000067ab9 */ /* 0x000fe20000000800 */
[----:B------:R-:W-:Y:S02]  /*23e0*/  IADD3 R20, P0, R20, UR34, RZ ;  /* 0x0000002214147c10 */ /* 0x000fe4000ff1e0ff */
[----:B------:R-:W-:Y:S02]  /*23f0*/  ISETP.GE.AND P3, PT, R101, UR6, PT ;  /* 0x0000000665007c0c */ /* 0x000fe4000bf66270 */
[----:B------:R-:W-:Y:S02]  /*2400*/  ISETP.GE.AND P4, PT, R168, UR6, PT ;  /* 0x00000006a8007c0c */ /* 0x000fe4000bf86270 */
[----:B------:R-:W-:Y:S02]  /*2410*/  ISETP.GE.AND P2, PT, R99, UR6, PT ;  /* 0x0000000663007c0c */ /* 0x000fe4000bf46270 */
[----:B------:R-:W-:-:S07]  /*2420*/  IADD3.X R21, R18, UR33, RZ, P0, !PT ;  /* 0x0000002112157c10 */ /* 0x000fce00087fe4ff */
        /* <DEDUP_REMOVED lines=34> */
.L_x_1027:
[----:B------:R-:W-:Y:S05]  /*2650*/  BSYNC B0 ;  /* 0x0000000000007941 */ /* 0x000fea0003800000 */
.L_x_1026:
[----:B------:R-:W0:Y:S01]  /*2660*/  LDGDEPBAR ;  /* 0x00000000000079af */ /* 0x000e220000000000 */
[C---:B------:R-:W-:Y:S01]  /*2670*/  ISETP.GE.AND P0, PT, R32.reuse, UR12, PT ;  /* 0x0000000c20007c0c */ /* 0x040fe2000bf06270 */
[----:B---3--:R-:W-:Y:S01]  /*2680*/  IMAD.SHL.U32 R12, R32, 0x8, RZ ;  /* 0x00000008200c7824 */ /* 0x008fe200078e00ff */
[----:B--2---:R-:W-:Y:S01]  /*2690*/  LOP3.LUT R5, R22, 0x1c0, RZ, 0xc0, !PT ;  /* 0x000001c016057812 */ /* 0x004fe200078ec0ff */
[----:B------:R-:W-:Y:S01]  /*26a0*/  IMAD.SHL.U32 R16, R16, 0x40, RZ ;  /* 0x0000004010107824 */ /* 0x000fe200078e00ff */
[----:B------:R-:W-:Y:S01]  /*26b0*/  LEA R4, R97, UR25, 0x4 ;  /* 0x0000001961047c11 */ /* 0x000fe2000f8e20ff */
[----:B------:R-:W-:Y:S01]  /*26c0*/  USHF.L.U64.HI UR25, UR8, 0x6, UR9 ;  /* 0x0000000608197899 */ /* 0x000fe20008010209 */
[----:B------:R-:W-:Y:S01]  /*26d0*/  LOP3.LUT R12, R5, 0x8, R12, 0xf8, !PT ;  /* 0x00000008050c7812 */ /* 0x000fe200078ef80c */
[----:B------:R-:W-:Y:S01]  /*26e0*/  IMAD.WIDE.U32 R10, R15, UR18, R24 ;  /* 0x000000120f0a7c25 */ /* 0x000fe2000f8e0018 */
[----:B------:R-:W-:Y:S01]  /*26f0*/  SHF.R.U32.HI R5, RZ, 0x3, R5 ;  /* 0x00000003ff057819 */ /* 0x000fe20000011605 */
[----:B------:R-:W-:Y:S01]  /*2700*/  USHF.L.U32 UR37, UR8, 0x6, URZ ;  /* 0x0000000608257899 */ /* 0x000fe2000800063f */
[----:B------:R-:W-:Y:S01]  /*2710*/  IADD3 R9, R4, 0x1, R9 ;  /* 0x0000000104097810 */ /* 0x000fe20007ffe009 */
[----:B------:R-:W-:Y:S01]  /*2720*/  UIMAD UR6, UR25, UR5, URZ ;  /* 0x00000005190672a4 */ /* 0x000fe2000f8e023f */
[----:B------:R-:W-:Y:S01]  /*2730*/  LOP3.LUT R12, R12, R5, RZ, 0x3c, !PT ;  /* 0x000000050c0c7212 */ /* 0x000fe200078e3cff */
[----:B------:R-:W-:Y:S01]  /*2740*/  VIADD R13, R11, UR13 ;  /* 0x0000000d0b0d7c36 */ /* 0x000fe20008000000 */
[----:B------:R-:W-:Y:S01]  /*2750*/  LOP3.LUT R4, R17, 0xfffffe00, R16, 0xf8, !PT ;  /* 0xfffffe0011047812 */ /* 0x000fe200078ef810 */
[----:B------:R-:W-:Y:S01]  /*2760*/  IMAD.U32 R18, RZ, RZ, UR27 ;  /* 0x0000001bff127e24 */ /* 0x000fe2000f8e00ff */
[----:B------:R-:W-:Y:S01]  /*2770*/  LEA R213, R213, R12, 0x9 ;  /* 0x0000000cd5d57211 */ /* 0x000fe200078e48ff */
[----:B------:R-:W-:Y:S01]  /*2780*/  IMAD.MOV.U32 R12, RZ, RZ, R10 ;  /* 0x000000ffff0c7224 */ /* 0x000fe200078e000a */
[----:B------:R-:W-:Y:S01]  /*2790*/  UIMAD UR6, UR38, UR37, UR6 ;  /* 0x00000025260672a4 */ /* 0x000fe2000f8e0206 */
[----:B------:R-:W-:Y:S01]  /*27a0*/  IMAD R214, R97, 0x400, R4 ;  /* 0x0000040061d67824 */ /* 0x000fe200078e0204 */
[----:B------:R-:W-:Y:S01]  /*27b0*/  IADD3 R9, R18, -UR17, R9 ;  /* 0x8000001112097c10 */ /* 0x000fe2000fffe009 */
[----:B------:R-:W-:Y:S01]  /*27c0*/  IMAD.WIDE.U32 R24, R19, UR37, R12 ;  /* 0x0000002513187c25 */ /* 0x000fe2000f8e000c */
[----:B------:R-:W-:Y:S01]  /*27d0*/  BSSY B0, `(.L_x_1028) ;  /* 0x0000031000007945 */ /* 0x000fe20003800000 */
[----:B------:R-:W-:-:S04]  /*27e0*/  DEPBAR.LE SB0, 0x0 ;  /* 0x000080000000791a */ /* 0x000fc80000000000 */
[----:B------:R-:W-:Y:S01]  /*27f0*/  BAR.SYNC.DEFER_BLOCKING 0x0 ;  /* 0x0000000000007b1d */ /* 0x000fe20000010000 */
[----:B------:R-:W-:Y:S01]  /*2800*/  VIADD R22, R25, UR6 ;  /* 0x0000000619167c36 */ /* 0x000fe20008000000 */
[----:B------:R-:W-:Y:S02]  /*2810*/  IADD3 R9, R9, UR21, RZ ;  /* 0x0000001509097c10 */ /* 0x000fe4000fffe0ff */
[----:B------:R-:W-:Y:S02]  /*2820*/  LEA R214, R214, UR4, 0x1 ;  /* 0x00000004d6d67c11 */ /* 0x000fe4000f8e08ff */
        /* <DEDUP_REMOVED lines=43> */
.L_x_1029:
[----:B------:R-:W-:Y:S05]  /*2ae0*/  BSYNC B0 ;  /* 0x0000000000007941 */ /* 0x000fea0003800000 */
.L_x_1028:
        /* <DEDUP_REMOVED lines=18> */
[----:B---3--:R-:W3:Y:S01]  /*2c10*/  @!P2 LDC.64 R16, c[0x0][0x220] ;  /* 0x00008800ff10ab82 */ /* 0x008ee20000000a00 */
        /* <DEDUP_REMOVED lines=30> */
.L_x_1031:
[----:B------:R-:W-:Y:S05]  /*2e00*/  BSYNC B0 ;  /* 0x0000000000007941 */ /* 0x000fea0003800000 */
.L_x_1030:
[----:B------:R-:W-:Y:S01]  /*2e10*/  LDSM.16.M88.4 R52, [R214] ;  /* 0x00000000d634783b */ /* 0x000fe20000000200 */
[----:B------:R-:W-:Y:S01]  /*2e20*/  LOP3.LUT P0, RZ, R3, 0x2, RZ, 0xc0, !PT ;  /* 0x0000000203ff7812 */ /* 0x000fe2000780c0ff */
[----:B------:R-:W-:Y:S01]  /*2e30*/  IMAD.MOV.U32 R5, RZ, RZ, 0x10 ;  /* 0x00000010ff057424 */ /* 0x000fe200078e00ff */
[----:B------:R-:W-:Y:S01]  /*2e40*/  LOP3.LUT P1, RZ, R0, 0x2, RZ, 0xc0, !PT ;  /* 0x0000000200ff7812 */ /* 0x000fe2000782c0ff */
[----:B------:R-:W5:Y:S01]  /*2e50*/  LDSM.16.M88.4 R44, [R213+0x10800] ;  /* 0x01080000d52c783b */ /* 0x000f620000000200 */
[C---:B-1-34-:R-:W-:Y:S01]  /*2e60*/  VIADD R16, R213.reuse, 0x10000 ;  /* 0x00010000d5107836 */ /* 0x05afe20000000000 */
[----:B------:R-:W-:Y:S01]  /*2e70*/  SHF.R.S32.HI R239, RZ, 0x1f, R7 ;  /* 0x0000001fffef7819 */ /* 0x000fe20000011407 */
[----:B------:R-:W-:Y:S01]  /*2e80*/  VIADD R211, R213, 0x10020 ;  /* 0x00010020d5d37836 */ /* 0x000fe20000000000 */
[----:B------:R-:W1:Y:S01]  /*2e90*/  LDSM.16.M88.4 R28, [R213+0x10000] ;  /* 0x01000000d51c783b */ /* 0x000e620000000200 */
[----:B------:R-:W-:Y:S01]  /*2ea0*/  SEL R5, R5, 0xfffffff0, !P1 ;  /* 0xfffffff005057807 */ /* 0x000fe20004800000 */
[----:B------:R-:W-:Y:S01]  /*2eb0*/  IMAD.SHL.U32 R14, R14, 0x2, RZ ;  /* 0x000000020e0e7824 */ /* 0x000fe200078e00ff */
[----:B------:R-:W-:Y:S01]  /*2ec0*/  LOP3.LUT P1, RZ, R0, 0x4, RZ, 0xc0, !PT ;  /* 0x0000000400ff7812 */ /* 0x000fe2000782c0ff */
[----:B------:R-:W3:Y:S01]  /*2ed0*/  LDSM.16.M88.4 R76, [R213+0x11000] ;  /* 0x01100000d54c783b */ /* 0x000ee20000000200 */
[----:B------:R-:W-:Y:S01]  /*2ee0*/  LEA.HI.X.SX32 R239, R6, R239, 0x1, P6 ;  /* 0x000000ef06ef7211 */ /* 0x000fe200030f0eff */
[----:B------:R-:W-:Y:S01]  /*2ef0*/  IMAD R212, R5, 0x2, R214 ;  /* 0x0000000205d47824 */ /* 0x000fe200078e02d6 */
[----:B------:R-:W-:Y:S01]  /*2f00*/  UISETP.GE.AND UP0, UPT, UR19, 0x2, UPT ;  /* 0x000000021300788c */ /* 0x000fe2000bf06270 */
[----:B------:R-:W-:Y:S01]  /*2f10*/  @P0 VIADD R211, R16, 0xffffffe0 ;  /* 0xffffffe010d30836 */ /* 0x000fe20000000000 */
[----:B------:R-:W-:Y:S01]  /*2f20*/  LDSM.16.M88.4 R84, [R213+0x11800] ;  /* 0x01180000d554783b */ /* 0x000fe20000000200 */
[----:B------:R-:W-:Y:S01]  /*2f30*/  LOP3.LUT P0, RZ, R3, 0x4, RZ, 0xc0, !PT ;  /* 0x0000000403ff7812 */ /* 0x000fe2000780c0ff */
[----:B------:R-:W-:Y:S01]  /*2f40*/  IMAD.MOV.U32 R3, RZ, RZ, 0x20 ;  /* 0x00000020ff037424 */ /* 0x000fe200078e00ff */
[----:B------:R-:W-:Y:S01]  /*2f50*/  UIADD3 UR38, UR31, 0x646e171e, URZ ;  /* 0x646e171e1f267890 */ /* 0x000fe2000fffe03f */
[----:B------:R-:W-:Y:S01]  /*2f60*/  LDSM.16.M88.4 R60, [R212] ;  /* 0x00000000d43c783b */ /* 0x000fe20000000200 */
[----:B------:R-:W-:Y:S01]  /*2f70*/  UMOV UR39, UR5 ;  /* 0x0000000500277c82 */ /* 0x000fe20008000000 */
[----:B------:R-:W-:Y:S01]  /*2f80*/  VIADD R203, R211, 0x800 ;  /* 0x00000800d3cb7836 */ /* 0x000fe20000000000 */
[C---:B------:R-:W-:Y:S01]  /*2f90*/  SEL R0, R3.reuse, 0xffffffe0, !P0 ;  /* 0xffffffe003007807 */ /* 0x040fe20004000000 */
[----:B------:R-:W4:Y:S01]  /*2fa0*/  LDSM.16.M88.4 R40, [R211+0x800] ;  /* 0x00080000d328783b */ /* 0x000f220000000200 */
[----:B------:R-:W-:Y:S01]  /*2fb0*/  SEL R3, R3, 0xffffffe0, !P1 ;  /* 0xffffffe003037807 */ /* 0x000fe20004800000 */
[----:B------:R-:W-:-:S02]  /*2fc0*/  VIADD R202, R211, 0x1000 ;  /* 0x00001000d3ca7836 */ /* 0x000fc40000000000 */
[----:B------:R-:W2:Y:S01]  /*2fd0*/  LDSM.16.M88.4 R16, [R211] ;  /* 0x00000000d310783b */ /* 0x000ea20000000200 */
[C---:B------:R-:W-:Y:S02]  /*2fe0*/  IMAD R207, R0.reuse, 0x2, R213 ;  /* 0x0000000200cf7824 */ /* 0x040fe400078e02d5 */
[C---:B------:R-:W-:Y:S01]  /*2ff0*/  IMAD R210, R3.reuse, 0x2, R214 ;  /* 0x0000000203d27824 */ /* 0x040fe200078e02d6 */
[----:B------:R-:W-:Y:S01]  /*3000*/  LDSM.16.M88.4 R64, [R211+0x1000] ;  /* 0x00100000d340783b */ /* 0x000fe20000000200 */
[----:B------:R-:W-:Y:S02]  /*3010*/  IMAD R209, R3, 0x2, R212 ;  /* 0x0000000203d17824 */ /* 0x000fe400078e02d4 */
[----:B------:R-:W-:Y:S01]  /*3020*/  IMAD R200, R0, 0x2, R211 ;  /* 0x0000000200c87824 */ /* 0x000fe200078e02d3 */
[----:B------:R-:W-:Y:S01]  /*3030*/  LDSM.16.M88.4 R68, [R210] ;  /* 0x00000000d244783b */ /* 0x000fe20000000200 */
[----:B------:R-:W-:Y:S02]  /*3040*/  IMAD.U32 R0, RZ, RZ, UR5 ;  /* 0x00000005ff007e24 */ /* 0x000fe4000f8e00ff */
[C---:B------:R-:W-:Y:S01]  /*3050*/  VIADD R201, R211.reuse, 0x1800 ;  /* 0x00001800d3c97836 */ /* 0x040fe20000000000 */
[----:B------:R-:W2:Y:S01]  /*3060*/  LDSM.16.M88.4 R20, [R207+0x10800] ;  /* 0x01080000cf14783b */ /* 0x000ea20000000200 */
[C---:B------:R-:W-:Y:S01]  /*3070*/  VIADD R199, R211.reuse, 0x2000 ;  /* 0x00002000d3c77836 */ /* 0x040fe20000000000 */
[----:B-----5:R-:W-:Y:S02]  /*3080*/  HMMA.16816.F32.BF16 R48, R52, R44, RZ ;  /* 0x0000002c3430723c */ /* 0x020fe400000418ff */
[----:B------:R-:W5:Y:S01]  /*3090*/  LDSM.16.M88.4 R24, [R207+0x10000] ;  /* 0x01000000cf18783b */ /* 0x000f620000000200 */
[----:B------:R-:W-:-:S02]  /*30a0*/  VIADD R198, R211, 0x2800 ;  /* 0x00002800d3c67836 */ /* 0x000fc40000000000 */
[C---:B------:R-:W-:Y:S01]  /*30b0*/  VIADD R197, R211.reuse, 0x3000 ;  /* 0x00003000d3c57836 */ /* 0x040fe20000000000 */
[----:B------:R-:W5:Y:S01]  /*30c0*/  LDSM.16.M88.4 R56, [R211+0x1800] ;  /* 0x00180000d338783b */ /* 0x000f620000000200 */
[C---:B------:R-:W-:Y:S01]  /*30d0*/  HMMA.16816.F32.BF16 R44, R52.reuse, R46, RZ ;  /* 0x0000002e342c723c */ /* 0x040fe200000418ff */
[C---:B------:R-:W-:Y:S02]  /*30e0*/  VIADD R196, R211.reuse, 0x3800 ;  /* 0x00003800d3c47836 */ /* 0x040fe40000000000 */
[----:B------:R-:W-:Y:S01]  /*30f0*/  LDSM.16.M88.4 R36, [R209] ;  /* 0x00000000d124783b */ /* 0x000fe20000000200 */
[C---:B------:R-:W-:Y:S02]  /*3100*/  VIADD R195, R211.reuse, 0x4000 ;  /* 0x00004000d3c37836 */ /* 0x040fe40000000000 */
[----:B-1----:R-:W-:Y:S01]  /*3110*/  HMMA.16816.F32.BF16 R32, R52, R28, RZ ;  /* 0x0000001c3420723c */ /* 0x002fe200000418ff */
[----:B------:R-:W-:Y:S01]  /*3120*/  LDSM.16.M88.4 R92, [R207+0x11000] ;  /* 0x01100000cf5c783b */ /* 0x000fe20000000200 */
[----:B------:R-:W-:-:S02]  /*3130*/  VIADD R194, R211, 0x4800 ;  /* 0x00004800d3c27836 */ /* 0x000fc40000000000 */
[C---:B------:R-:W-:Y:S01]  /*3140*/  VIADD R193, R211.reuse, 0x5000 ;  /* 0x00005000d3c17836 */ /* 0x040fe20000000000 */
[----:B------:R-:W-:Y:S01]  /*3150*/  LDSM.16.M88.4 R88, [R207+0x11800] ;  /* 0x01180000cf58783b */ /* 0x000fe20000000200 */
[C---:B------:R-:W-:Y:S01]  /*3160*/  HMMA.16816.F32.BF16 R28, R52.reuse, R30, RZ ;  /* 0x0000001e341c723c */ /* 0x040fe200000418ff */
[C---:B------:R-:W-:Y:S02]  /*3170*/  VIADD R192, R211.reuse, 0x5800 ;  /* 0x00005800d3c07836 */ /* 0x040fe40000000000 */
[----:B------:R-:W0:Y:S01]  /*3180*/  LDGDEPBAR ;  /* 0x00000000000079af */ /* 0x000e220000000000 */
[C---:B------:R-:W-:Y:S02]  /*3190*/  VIADD R191, R211.reuse, 0x6000 ;  /* 0x00006000d3bf7836 */ /* 0x040fe40000000000 */
[----:B---3--:R-:W-:Y:S01]  /*31a0*/  HMMA.16816.F32.BF16 R80, R52, R76, RZ ;  /* 0x0000004c3450723c */ /* 0x008fe200000418ff */
[C---:B------:R-:W-:Y:S02]  /*31b0*/  VIADD R190, R211.reuse, 0x6800 ;  /* 0x00006800d3be7836 */ /* 0x040fe40000000000 */
[----:B------:R-:W-:-:S02]  /*31c0*/  VIADD R189, R211, 0x7000 ;  /* 0x00007000d3bd7836 */ /* 0x000fc40000000000 */
[----:B------:R-:W-:Y:S01]  /*31d0*/  VIADD R188, R211, 0x7800 ;  /* 0x00007800d3bc7836 */ /* 0x000fe20000000000 */
[----:B----4-:R-:W-:Y:S06]  /*31e0*/  HMMA.16816.F32.BF16 R48, R60, R40, R48 ;  /* 0x000000283c30723c */ /* 0x010fec0000041830 */
[----:B------:R-:W-:Y:S06]  /*31f0*/  HMMA.16816.F32.BF16 R76, R52, R78, RZ ;  /* 0x0000004e344c723c */ /* 0x000fec00000418ff */
[C---:B------:R-:W-:Y:S01]  /*3200*/  HMMA.16816.F32.BF16 R44, R60.reuse, R42, R44 ;  /* 0x0000002a3c2c723c */ /* 0x040fe2000004182c */
[----:B------:R-:W1:Y:S05]  /*3210*/  LDSM.16.M88.4 R40, [R200+0x800] ;  /* 0x00080000c828783b */ /* 0x000e6a0000000200 */
[----:B--2---:R-:W-:Y:S06]  /*3220*/  HMMA.16816.F32.BF16 R32, R60, R16, R32 ;  /* 0x000000103c20723c */ /* 0x004fec0000041820 */
[C---:B------:R-:W-:Y:S06]  /*3230*/  HMMA.16816.F32.BF16 R72, R52.reuse, R84, RZ ;  /* 0x000000543448723c */ /* 0x040fec00000418ff */
[----:B------:R-:W-:Y:S01]  /*3240*/  HMMA.16816.F32.BF16 R52, R52, R86, RZ ;  /* 0x000000563434723c */ /* 0x000fe200000418ff */
[----:B------:R-:W-:Y:S05]  /*3250*/  LDSM.16.M88.4 R84, [R214+0x4000] ;  /* 0x00400000d654783b */ /* 0x000fea0000000200 */
[----:B------:R-:W-:Y:S01]  /*3260*/  HMMA.16816.F32.BF16 R28, R60, R18, R28 ;  /* 0x000000123c1c723c */ /* 0x000fe2000004181c */
[----:B------:R-:W2:Y:S05]  /*3270*/  LDSM.16.M88.4 R16, [R200] ;  /* 0x00000000c810783b */ /* 0x000eaa0000000200 */
[----:B------:R-:W-:Y:S06]  /*3280*/  HMMA.16816.F32.BF16 R48, R68, R20, R48 ;  /* 0x000000144430723c */ /* 0x000fec0000041830 */
[C---:B------:R-:W-:Y:S06]  /*3290*/  HMMA.16816.F32.BF16 R80, R60.reuse, R64, R80 ;  /* 0x000000403c50723c */ /* 0x040fec0000041850 */
[----:B------:R-:W-:Y:S01]  /*32a0*/  HMMA.16816.F32.BF16 R76, R60, R66, R76 ;  /* 0x000000423c4c723c */ /* 0x000fe2000004184c */
[----:B------:R-:W-:Y:S05]  /*32b0*/  LDSM.16.M88.4 R64, [R200+0x1000] ;  /* 0x00100000c840783b */ /* 0x000fea0000000200 */
[C---:B------:R-:W-:Y:S01]  /*32c0*/  HMMA.16816.F32.BF16 R44, R68.reuse, R22, R44 ;  /* 0x00000016442c723c */ /* 0x040fe2000004182c */
[----:B------:R-:W3:Y:S05]  /*32d0*/  LDSM.16.M88.4 R20, [R213+0x12800] ;  /* 0x01280000d514783b */ /* 0x000eea0000000200 */
[----:B-----5:R-:W-:Y:S06]  /*32e0*/  HMMA.16816.F32.BF16 R32, R68, R24, R32 ;  /* 0x000000184420723c */ /* 0x020fec0000041820 */
[C---:B------:R-:W-:Y:S06]  /*32f0*/  HMMA.16816.F32.BF16 R72, R60.reuse, R56, R72 ;  /* 0x000000383c48723c */ /* 0x040fec0000041848 */
[----:B------:R-:W-:Y:S01]  /*3300*/  HMMA.16816.F32.BF16 R60, R60, R58, R52 ;  /* 0x0000003a3c3c723c */ /* 0x000fe20000041834 */
[----:B------:R-:W-:Y:S04]  /*3310*/  LDSM.16.M88.4 R56, [R200+0x1800] ;  /* 0x00180000c838783b */ /* 0x000fe80000000200 */
[----:B------:R-:W-:Y:S01]  /*3320*/  LDSM.16.M88.4 R52, [R212+0x4000] ;  /* 0x00400000d434783b */ /* 0x000fe20000000200 */
[----:B------:R-:W-:Y:S03]  /*3330*/  HMMA.16816.F32.BF16 R28, R68, R26, R28 ;  /* 0x0000001a441c723c */ /* 0x000fe6000004181c */
[----:B------:R-:W4:Y:S03]  /*3340*/  LDSM.16.M88.4 R24, [R213+0x12000] ;  /* 0x01200000d518783b */ /* 0x000f260000000200 */
[----:B-1----:R-:W-:Y:S06]  /*3350*/  HMMA.16816.F32.BF16 R48, R36, R40, R48 ;  /* 0x000000282430723c */ /* 0x002fec0000041830 */
[C---:B------:R-:W-:Y:S06]  /*3360*/  HMMA.16816.F32.BF16 R80, R68.reuse, R92, R80 ;  /* 0x0000005c4450723c */ /* 0x040fec0000041850 */
[----:B------:R-:W-:Y:S01]  /*3370*/  HMMA.16816.F32.BF16 R76, R68, R94, R76 ;  /* 0x0000005e444c723c */ /* 0x000fe2000004184c */
[----:B------:R-:W-:Y:S05]  /*3380*/  LDSM.16.M88.4 R92, [R213+0x13000] ;  /* 0x01300000d55c783b */ /* 0x000fea0000000200 */
[C---:B------:R-:W-:Y:S01]  /*3390*/  HMMA.16816.F32.BF16 R44, R36.reuse, R42, R44 ;  /* 0x0000002a242c723c */ /* 0x040fe2000004182c */
[----:B------:R-:W1:Y:S05]  /*33a0*/  LDSM.16.M88.4 R40, [R211+0x2800] ;  /* 0x00280000d328783b */ /* 0x000e6a0000000200 */
[----:B--2---:R-:W-:Y:S06]  /*33b0*/  HMMA.16816.F32.BF16 R32, R36, R16, R32 ;  /* 0x000000102420723c */ /* 0x004fec0000041820 */
[C---:B------:R-:W-:Y:S06]  /*33c0*/  HMMA.16816.F32.BF16 R72, R68.reuse, R88, R72 ;  /* 0x000000584448723c */ /* 0x040fec0000041848 */
[----:B------:R-:W-:Y:S01]  /*33d0*/  HMMA.16816.F32.BF16 R68, R68, R90, R60 ;  /* 0x0000005a4444723c */ /* 0x000fe2000004183c */
[----:B------:R-:W-:Y:S04]  /*33e0*/  LDSM.16.M88.4 R88, [R213+0x13800] ;  /* 0x01380000d558783b */ /* 0x000fe80000000200 */
[----:B------:R-:W-:Y:S01]  /*33f0*/  LDSM.16.M88.4 R60, [R210+0x4000] ;  /* 0x00400000d23c783b */ /* 0x000fe20000000200 */
[----:B------:R-:W-:Y:S03]  /*3400*/  HMMA.16816.F32.BF16 R28, R36, R18, R28 ;  /* 0x00000012241c723c */ /* 0x000fe6000004181c */
[----:B------:R-:W2:Y:S03]  /*3410*/  LDSM.16.M88.4 R16, [R211+0x2000] ;  /* 0x00200000d310783b */ /* 0x000ea60000000200 */
[----:B---3--:R-:W-:Y:S06]  /*3420*/  HMMA.16816.F32.BF16 R48, R84, R20, R48 ;  /* 0x000000145430723c */ /* 0x008fec0000041830 */
[C---:B------:R-:W-:Y:S06]  /*3430*/  HMMA.16816.F32.BF16 R80, R36.reuse, R64, R80 ;  /* 0x000000402450723c */ /* 0x040fec0000041850 */
[----:B------:R-:W-:Y:S01]  /*3440*/  HMMA.16816.F32.BF16 R76, R36, R66, R76 ;  /* 0x00000042244c723c */ /* 0x000fe2000004184c */
[----:B------:R-:W-:Y:S05]  /*3450*/  LDSM.16.M88.4 R64, [R211+0x3000] ;  /* 0x00300000d340783b */ /* 0x000fea0000000200 */
[C---:B------:R-:W-:Y:S01]  /*3460*/  HMMA.16816.F32.BF16 R44, R84.reuse, R22, R44 ;  /* 0x00000016542c723c */ /* 0x040fe2000004182c */
[----:B------:R-:W3:Y:S05]  /*3470*/  LDSM.16.M88.4 R20, [R207+0x12800] ;  /* 0x01280000cf14783b */ /* 0x000eea0000000200 */
[----:B----4-:R-:W-:Y:S06]  /*3480*/  HMMA.16816.F32.BF16 R32, R84, R24, R32 ;  /* 0x000000185420723c */ /* 0x010fec0000041820 */
        /* <DEDUP_REMOVED lines=67> */
[----:B------:R-:W2:Y:S04]  /*38c0*/  LDSM.16.M88.4 R88, [R207+0x15000] ;  /* 0x01500000cf58783b */ /* 0x000ea80000000200 */
[----:B------:R-:W-:Y:S01]  /*38d0*/  LDSM.16.M88.4 R84, [R207+0x15800] ;  /* 0x01580000cf54783b */ /* 0x000fe20000000200 */
[----:B------:R-:W-:Y:S03]  /*38e0*/  HMMA.16816.F32.BF16 R28, R52, R18, R28 ;  /* 0x00000012341c723c */ /* 0x000fe6000004181c */
[----:B------:R-:W5:Y:S03]  /*38f0*/  LDSM.16.M88.4 R16, [R200+0x4000] ;  /* 0x00400000c810783b */ /* 0x000f660000000200 */
        /* <DEDUP_REMOVED lines=9> */
[----:B------:R-:W4:Y:S04]  /*3990*/  LDSM.16.M88.4 R56, [R200+0x5000] ;  /* 0x00500000c838783b */ /* 0x000f280000000200 */
[----:B------:R-:W-:Y:S01]  /*39a0*/  LDSM.16.M88.4 R52, [R200+0x5800] ;  /* 0x00580000c834783b */ /* 0x000fe20000000200 */
[----:B------:R-:W-:Y:S03]  /*39b0*/  HMMA.16816.F32.BF16 R28, R60, R26, R28 ;  /* 0x0000001a3c1c723c */ /* 0x000fe6000004181c */
[----:B------:R-:W4:Y:S03]  /*39c0*/  LDSM.16.M88.4 R24, [R213+0x16000] ;  /* 0x01600000d518783b */ /* 0x000f260000000200 */
[----:B-1----:R-:W-:Y:S06]  /*39d0*/  HMMA.16816.F32.BF16 R48, R36, R40, R48 ;  /* 0x000000282430723c */ /* 0x002fec0000041830 */
[C---:B--2---:R-:W-:Y:S06]  /*39e0*/  HMMA.16816.F32.BF16 R80, R60.reuse, R88, R80 ;  /* 0x000000583c50723c */ /* 0x044fec0000041850 */
[----:B------:R-:W-:Y:S01]  /*39f0*/  HMMA.16816.F32.BF16 R76, R60, R90, R76 ;  /* 0x0000005a3c4c723c */ /* 0x000fe2000004184c */
[----:B------:R-:W-:Y:S05]  /*3a00*/  LDSM.16.M88.4 R88, [R213+0x17000] ;  /* 0x01700000d558783b */ /* 0x000fea0000000200 */
[C---:B------:R-:W-:Y:S01]  /*3a10*/  HMMA.16816.F32.BF16 R44, R36.reuse, R42, R44 ;  /* 0x0000002a242c723c */ /* 0x040fe2000004182c */
[----:B------:R-:W-:Y:S05]  /*3a20*/  LDSM.16.M88.4 R40, [R207+0x16000] ;  /* 0x01600000cf28783b */ /* 0x000fea0000000200 */
[----:B-----5:R-:W-:Y:S06]  /*3a30*/  HMMA.16816.F32.BF16 R32, R36, R16, R32 ;  /* 0x000000102420723c */ /* 0x020fec0000041820 */
[C---:B------:R-:W-:Y:S06]  /*3a40*/  HMMA.16816.F32.BF16 R72, R60.reuse, R84, R72 ;  /* 0x000000543c48723c */ /* 0x040fec0000041848 */
[----:B------:R-:W-:Y:S01]  /*3a50*/  HMMA.16816.F32.BF16 R68, R60, R86, R68 ;  /* 0x000000563c44723c */ /* 0x000fe20000041844 */
[----:B------:R-:W1:Y:S04]  /*3a60*/  LDSM.16.M88.4 R60, [R211+0x6800] ;  /* 0x00680000d33c783b */ /* 0x000e680000000200 */
[----:B------:R-:W-:Y:S01]  /*3a70*/  LDSM.16.M88.4 R84, [R213+0x17800] ;  /* 0x01780000d554783b */ /* 0x000fe20000000200 */
[----:B------:R-:W-:Y:S03]  /*3a80*/  HMMA.16816.F32.BF16 R28, R36, R18, R28 ;  /* 0x00000012241c723c */ /* 0x000fe6000004181c */
[----:B------:R-:W2:Y:S03]  /*3a90*/  LDSM.16.M88.4 R16, [R211+0x6000] ;  /* 0x00600000d310783b */ /* 0x000ea60000000200 */
[----:B---3--:R-:W-:Y:S06]  /*3aa0*/  HMMA.16816.F32.BF16 R48, R92, R20, R48 ;  /* 0x000000145c30723c */ /* 0x008fec0000041830 */
[C---:B----4-:R-:W-:Y:S06]  /*3ab0*/  HMMA.16816.F32.BF16 R80, R36.reuse, R56, R80 ;  /* 0x000000382450723c */ /* 0x050fec0000041850 */
[----:B------:R-:W-:Y:S01]  /*3ac0*/  HMMA.16816.F32.BF16 R76, R36, R58, R76 ;  /* 0x0000003a244c723c */ /* 0x000fe2000004184c */
[----:B------:R-:W3:Y:S05]  /*3ad0*/  LDSM.16.M88.4 R56, [R211+0x7000] ;  /* 0x00700000d338783b */ /* 0x000eea0000000200 */
[C---:B------:R-:W-:Y:S01]  /*3ae0*/  HMMA.16816.F32.BF16 R44, R92.reuse, R22, R44 ;  /* 0x000000165c2c723c */ /* 0x040fe2000004182c */
[----:B------:R-:W-:Y:S05]  /*3af0*/  LDSM.16.M88.4 R20, [R200+0x6000] ;  /* 0x00600000c814783b */ /* 0x000fea0000000200 */
[C---:B------:R-:W-:Y:S06]  /*3b00*/  HMMA.16816.F32.BF16 R32, R92.reuse, R24, R32 ;  /* 0x000000185c20723c */ /* 0x040fec0000041820 */
[----:B------:R-:W-:Y:S01]  /*3b10*/  HMMA.16816.F32.BF16 R28, R92, R26, R28 ;  /* 0x0000001a5c1c723c */ /* 0x000fe2000004181c */
[----:B------:R-:W-:Y:S05]  /*3b20*/  LDSM.16.M88.4 R24, [R210+0xc000] ;  /* 0x00c00000d218783b */ /* 0x000fea0000000200 */
[C---:B------:R-:W-:Y:S06]  /*3b30*/  HMMA.16816.F32.BF16 R72, R36.reuse, R52, R72 ;  /* 0x000000342448723c */ /* 0x040fec0000041848 */
[----:B------:R-:W-:Y:S01]  /*3b40*/  HMMA.16816.F32.BF16 R68, R36, R54, R68 ;  /* 0x000000362444723c */ /* 0x000fe20000041844 */
[----:B------:R-:W4:Y:S04]  /*3b50*/  LDSM.16.M88.4 R36, [R207+0x16800] ;  /* 0x01680000cf24783b */ /* 0x000f280000000200 */
[----:B------:R-:W5:Y:S01]  /*3b60*/  LDSM.16.M88.4 R52, [R211+0x7800] ;  /* 0x00780000d334783b */ /* 0x000f620000000200 */
[----:B-1----:R-:W-:Y:S06]  /*3b70*/  HMMA.16816.F32.BF16 R48, R64, R60, R48 ;  /* 0x0000003c4030723c */ /* 0x002fec0000041830 */
[C---:B------:R-:W-:Y:S06]  /*3b80*/  HMMA.16816.F32.BF16 R80, R92.reuse, R88, R80 ;  /* 0x000000585c50723c */ /* 0x040fec0000041850 */
[----:B------:R-:W-:Y:S06]  /*3b90*/  HMMA.16816.F32.BF16 R76, R92, R90, R76 ;  /* 0x0000005a5c4c723c */ /* 0x000fec000004184c */
[C---:B------:R-:W-:Y:S01]  /*3ba0*/  HMMA.16816.F32.BF16 R60, R64.reuse, R62, R44 ;  /* 0x0000003e403c723c */ /* 0x040fe2000004182c */
[----:B------:R-:W1:Y:S05]  /*3bb0*/  LDSM.16.M88.4 R44, [R207+0x17000] ;  /* 0x01700000cf2c783b */ /* 0x000e6a0000000200 */
[C---:B--2---:R-:W-:Y:S06]  /*3bc0*/  HMMA.16816.F32.BF16 R32, R64.reuse, R16, R32 ;  /* 0x000000104020723c */ /* 0x044fec0000041820 */
[----:B------:R-:W-:Y:S01]  /*3bd0*/  HMMA.16816.F32.BF16 R28, R64, R18, R28 ;  /* 0x00000012401c723c */ /* 0x000fe2000004181c */
[----:B------:R-:W2:Y:S05]  /*3be0*/  LDSM.16.M88.4 R16, [R209+0xc000] ;  /* 0x00c00000d110783b */ /* 0x000eaa0000000200 */
[C---:B------:R-:W-:Y:S06]  /*3bf0*/  HMMA.16816.F32.BF16 R68, R92.reuse, R86, R68 ;  /* 0x000000565c44723c */ /* 0x040fec0000041844 */
[----:B------:R-:W-:Y:S06]  /*3c00*/  HMMA.16816.F32.BF16 R72, R92, R84, R72 ;  /* 0x000000545c48723c */ /* 0x000fec0000041848 */
[C---:B---3--:R-:W-:Y:S06]  /*3c10*/  HMMA.16816.F32.BF16 R80, R64.reuse, R56, R80 ;  /* 0x000000384050723c */ /* 0x048fec0000041850 */
[----:B------:R-:W-:Y:S06]  /*3c20*/  HMMA.16816.F32.BF16 R76, R64, R58, R76 ;  /* 0x0000003a404c723c */ /* 0x000fec000004184c */
[C---:B----4-:R-:W-:Y:S06]  /*3c30*/  HMMA.16816.F32.BF16 R48, R24.reuse, R36, R48 ;  /* 0x000000241830723c */ /* 0x050fec0000041830 */
[C---:B------:R-:W-:Y:S01]  /*3c40*/  HMMA.16816.F32.BF16 R60, R24.reuse, R38, R60 ;  /* 0x00000026183c723c */ /* 0x040fe2000004183c */
[----:B------:R-:W3:Y:S05]  /*3c50*/  LDSM.16.M88.4 R36, [R207+0x17800] ;  /* 0x01780000cf24783b */ /* 0x000eea0000000200 */
[C---:B------:R-:W-:Y:S01]  /*3c60*/  HMMA.16816.F32.BF16 R84, R24.reuse, R40, R32 ;  /* 0x000000281854723c */ /* 0x040fe20000041820 */
[----:B------:R-:W4:Y:S05]  /*3c70*/  LDSM.16.M88.4 R32, [R200+0x6800] ;  /* 0x00680000c820783b */ /* 0x000f2a0000000200 */
[----:B------:R-:W-:Y:S01]  /*3c80*/  HMMA.16816.F32.BF16 R28, R24, R42, R28 ;  /* 0x0000002a181c723c */ /* 0x000fe2000004181c */
[----:B------:R-:W4:Y:S05]  /*3c90*/  LDSM.16.M88.4 R40, [R200+0x7000] ;  /* 0x00700000c828783b */ /* 0x000f2a0000000200 */
[----:B-----5:R-:W-:Y:S06]  /*3ca0*/  HMMA.16816.F32.BF16 R68, R64, R54, R68 ;  /* 0x000000364044723c */ /* 0x020fec0000041844 */
[C---:B-1----:R-:W-:Y:S06]  /*3cb0*/  HMMA.16816.F32.BF16 R80, R24.reuse, R44, R80 ;  /* 0x0000002c1850723c */ /* 0x042fec0000041850 */
[----:B------:R-:W-:Y:S01]  /*3cc0*/  HMMA.16816.F32.BF16 R76, R24, R46, R76 ;  /* 0x0000002e184c723c */ /* 0x000fe2000004184c */
[----:B------:R-:W1:Y:S01]  /*3cd0*/  LDSM.16.M88.4 R44, [R200+0x7800] ;  /* 0x00780000c82c783b */ /* 0x000e620000000200 */
[----:B------:R-:W-:-:S04]  /*3ce0*/  DEPBAR.LE SB0, 0x0 ;  /* 0x000080000000791a */ /* 0x000fc80000000000 */
[----:B------:R-:W-:Y:S06]  /*3cf0*/  HMMA.16816.F32.BF16 R72, R64, R52, R72 ;  /* 0x000000344048723c */ /* 0x000fec0000041848 */
[C---:B--2---:R-:W-:Y:S06]  /*3d00*/  HMMA.16816.F32.BF16 R84, R16.reuse, R20, R84 ;  /* 0x000000141054723c */ /* 0x044fec0000041854 */
[----:B------:R-:W-:Y:S01]  /*3d10*/  HMMA.16816.F32.BF16 R28, R16, R22, R28 ;  /* 0x00000016101c723c */ /* 0x000fe2000004181c */
[----:B------:R-:W-:Y:S01]  /*3d20*/  LOP3.LUT R21, R14, 0x6, RZ, 0xc0, !PT ;  /* 0x000000060e157812 */ /* 0x000fe200078ec0ff */
[----:B------:R-:W-:-:S04]  /*3d30*/  IMAD.U32 R14, RZ, RZ, UR16 ;  /* 0x00000010ff0e7e24 */ /* 0x000fc8000f8e00ff */
[----:B---3--:R-:W-:Y:S01]  /*3d40*/  HMMA.16816.F32.BF16 R68, R24, R38, R68 ;  /* 0x000000261844723c */ /* 0x008fe20000041844 */
[----:B------:R-:W-:Y:S01]  /*3d50*/  IMAD R0, R0, 0x40, R21 ;  /* 0x0000004000007824 */ /* 0x000fe200078e0215 */
[C---:B------:R-:W-:Y:S01]  /*3d60*/  VIMNMX R23, R9.reuse, UR27, PT ;  /* 0x0000001b09177c48 */ /* 0x040fe2000bfe0100 */
[----:B------:R-:W-:Y:S01]  /*3d70*/  IMAD.U32 R22, RZ, RZ, UR27 ;  /* 0x0000001bff167e24 */ /* 0x000fe2000f8e00ff */
[----:B------:R-:W-:Y:S01]  /*3d80*/  UIADD3 UR27, UR30, -0x4ab325aa, URZ ;  /* 0xb54cda561e1b7890 */ /* 0x000fe2000fffe03f */
[C---:B------:R-:W-:Y:S01]  /*3d90*/  VIADD R20, R0.reuse, 0x1 ;  /* 0x0000000100147836 */ /* 0x040fe20000000000 */
[C---:B----4-:R-:W-:Y:S01]  /*3da0*/  HMMA.16816.F32.BF16 R48, R16.reuse, R32, R48 ;  /* 0x000000201030723c */ /* 0x050fe20000041830 */
[C---:B------:R-:W-:Y:S01]  /*3db0*/  VIADD R21, R0.reuse, 0x8 ;  /* 0x0000000800157836 */ /* 0x040fe20000000000 */
[----:B------:R-:W-:Y:S01]  /*3dc0*/  VIADDMNMX R22, R9, 0x8, R22, PT ;  /* 0x0000000809167846 */ /* 0x000fe20003800116 */
[----:B------:R-:W-:Y:S01]  /*3dd0*/  VIADD R9, R0, 0x9 ;  /* 0x0000000900097836 */ /* 0x000fe20000000000 */
[-C--:B------:R-:W-:Y:S01]  /*3de0*/  ISETP.GE.AND P5, PT, R20, R23.reuse, PT ;  /* 0x000000171400720c */ /* 0x080fe20003fa6270 */
[----:B------:R-:W-:Y:S01]  /*3df0*/  VIADD R7, R0, 0x10 ;  /* 0x0000001000077836 */ /* 0x000fe20000000000 */
[----:B------:R-:W-:Y:S01]  /*3e00*/  HMMA.16816.F32.BF16 R60, R16, R34, R60 ;  /* 0x00000022103c723c */ /* 0x000fe2000004183c */
[----:B------:R-:W-:Y:S01]  /*3e10*/  ISETP.GE.AND P2, PT, R20, R22, PT ;  /* 0x000000161400720c */ /* 0x000fe20003f46270 */
[----:B------:R-:W-:Y:S01]  /*3e20*/  IMAD R14, R14, 0x8, R97 ;  /* 0x000000080e0e7824 */ /* 0x000fe200078e0261 */
[----:B------:R-:W-:-:S02]  /*3e30*/  ISETP.GE.AND P3, PT, R9, R23, PT ;  /* 0x000000170900720c */ /* 0x000fc40003f66270 */
[-C--:B------:R-:W-:Y:S01]  /*3e40*/  ISETP.GE.AND P0, PT, R9, R22.reuse, PT ;  /* 0x000000160900720c */ /* 0x080fe20003f06270 */
[----:B------:R-:W-:Y:S01]  /*3e50*/  HMMA.16816.F32.BF16 R72, R24, R36, R72 ;  /* 0x000000241848723c */ /* 0x000fe20000041848 */
[----:B------:R-:W-:Y:S01]  /*3e60*/  FSEL R6, R85, -INF , !P5 ;  /* 0xff80000055067808 */ /* 0x000fe20006800000 */
[C---:B------:R-:W-:Y:S01]  /*3e70*/  VIADD R9, R0.reuse, 0x11 ;  /* 0x0000001100097836 */ /* 0x040fe20000000000 */
[CC--:B------:R-:W-:Y:S02]  /*3e80*/  ISETP.GE.AND P4, PT, R21.reuse, R23.reuse, PT ;  /* 0x000000171500720c */ /* 0x0c0fe40003f86270 */
[-C--:B------:R-:W-:Y:S01]  /*3e90*/  ISETP.GE.AND P1, PT, R21, R22.reuse, PT ;  /* 0x000000161500720c */ /* 0x080fe20003f26270 */
[C---:B------:R-:W-:Y:S01]  /*3ea0*/  HMMA.16816.F32.BF16 R80, R16.reuse, R40, R80 ;  /* 0x000000281050723c */ /* 0x040fe20000041850 */
[C---:B------:R-:W-:Y:S02]  /*3eb0*/  ISETP.GE.AND P6, PT, R7.reuse, R23, PT ;  /* 0x000000170700720c */ /* 0x040fe40003fc6270 */
[----:B------:R-:W-:Y:S01]  /*3ec0*/  ISETP.GE.AND P5, PT, R7, R22, PT ;  /* 0x000000160700720c */ /* 0x000fe20003fa6270 */
[----:B------:R-:W-:Y:S01]  /*3ed0*/  VIADD R7, R0, 0x18 ;  /* 0x0000001800077836 */ /* 0x000fe20000000000 */
[----:B------:R-:W-:Y:S01]  /*3ee0*/  FSEL R52, R87, -INF , !P2 ;  /* 0xff80000057347808 */ /* 0x000fe20005000000 */
[----:B------:R-:W-:Y:S01]  /*3ef0*/  HMMA.16816.F32.BF16 R76, R16, R42, R76 ;  /* 0x0000002a104c723c */ /* 0x000fe2000004184c */
[----:B------:R-:W-:-:S02]  /*3f00*/  FSEL R32, R28, -INF , !P4 ;  /* 0xff8000001c207808 */ /* 0x000fc40006000000 */
[----:B------:R-:W-:Y:S02]  /*3f10*/  FSEL R54, R30, -INF , !P1 ;  /* 0xff8000001e367808 */ /* 0x000fe40004800000 */
[CC--:B------:R-:W-:Y:S01]  /*3f20*/  ISETP.GE.AND P2, PT, R9.reuse, R23.reuse, PT ;  /* 0x000000170900720c */ /* 0x0c0fe20003f46270 */
[C---:B-1----:R-:W-:Y:S01]  /*3f30*/  HMMA.16816.F32.BF16 R68, R16.reuse, R46, R68 ;  /* 0x0000002e1044723c */ /* 0x042fe20000041844 */
[-C--:B------:R-:W-:Y:S01]  /*3f40*/  ISETP.GE.AND P4, PT, R9, R22.reuse, PT ;  /* 0x000000160900720c */ /* 0x080fe20003f86270 */
[C---:B------:R-:W-:Y:S01]  /*3f50*/  VIADD R9, R0.reuse, 0x20 ;  /* 0x0000002000097836 */ /* 0x040fe20000000000 */
[----:B------:R-:W-:Y:S02]  /*3f60*/  FSEL R30, R29, -INF , !P3 ;  /* 0xff8000001d1e7808 */ /* 0x000fe40005800000 */
[C---:B------:R-:W-:Y:S01]  /*3f70*/  ISETP.GE.AND P1, PT, R7.reuse, R23, PT ;  /* 0x000000170700720c */ /* 0x040fe20003f26270 */
[----:B------:R-:W-:Y:S01]  /*3f80*/  HMMA.16816.F32.BF16 R72, R16, R44, R72 ;  /* 0x0000002c1048723c */ /* 0x000fe20000041848 */
[----:B------:R-:W-:Y:S01]  /*3f90*/  BAR.SYNC.DEFER_BLOCKING 0x0 ;  /* 0x0000000000007b1d */ /* 0x000fe20000010000 */
[----:B------:R-:W-:Y:S01]  /*3fa0*/  ISETP.GE.AND P3, PT, R7, R22, PT ;  /* 0x000000160700720c */ /* 0x000fe20003f66270 */
[----:B------:R-:W-:Y:S01]  /*3fb0*/  VIADD R7, R0, 0x19 ;  /* 0x0000001900077836 */ /* 0x000fe20000000000 */
[----:B------:R-:W-:-:S02]  /*3fc0*/  FSEL R50, R50, -INF , !P5 ;  /* 0xff80000032327808 */ /* 0x000fc40006800000 */
[----:B------:R-:W-:Y:S02]  /*3fd0*/  FSEL R28, R49, -INF , !P2 ;  /* 0xff800000311c7808 */ /* 0x000fe40005000000 */
[----:B------:R-:W-:Y:S02]  /*3fe0*/  FSEL R56, R31, -INF , !P0 ;  /* 0xff8000001f387808 */ /* 0x000fe40004000000 */
[----:B------:R-:W-:Y:S02]  /*3ff0*/  FSEL R48, R48, -INF , !P6 ;  /* 0xff80000030307808 */ /* 0x000fe40007000000 */
        /* <DEDUP_REMOVED lines=29> */
[----:B------:R-:W-:Y:S02]  /*41d0*/  PLOP3.LUT P0, PT, PT, PT, UP0, 0x80, 0x0 ;  /* 0x000000000000781c */ /* 0x000fe40003f0f008 */
        /* <DEDUP_REMOVED lines=9> */
[----:B------:R-:W-:Y:S02]  /*4270*/  FSEL R98, R74, -INF , !P4 ;  /* 0xff8000004a627808 */ /* 0x000fe40006000000 */
[----:B------:R-:W-:Y:S02]  /*4280*/  FSEL R84, R84, -INF , !P5 ;  /* 0xff80000054547808 */ /* 0x000fe40006800000 */
        /* <DEDUP_REMOVED lines=91> */
.L_x_1034:
[----:B------:R-:W-:Y:S05]  /*4840*/  BSYNC B0 ;  /* 0x0000000000007941 */ /* 0x000fea0003800000 */
.L_x_1033:
[----:B------:R-:W0:Y:S02]  /*4850*/  LDGDEPBAR ;  /* 0x00000000000079af */ /* 0x000e240000000000 */
.L_x_1032:
        /* <DEDUP_REMOVED lines=27> */
[----:B------:R-:W-:Y:S01]  /*4a10*/  IMAD.U32 R128, RZ, RZ, UR14 ;  /* 0x0000000eff807e24 */ /* 0x000fe2000f8e00ff */
[----:B------:R-:W-:Y:S01]  /*4a20*/  FMNMX.FTZ R7, R120, R7, !PT ;  /* 0x0000000778077209 */ /* 0x000fe20007810000 */
[----:B------:R-:W-:Y:S01]  /*4a30*/  STL.64 [R1+0x68], R10 ;  /* 0x0000680a01007387 */ /* 0x000fe20000100a00 */
        /* <DEDUP_REMOVED lines=13> */
[----:B--2---:R-:W-:Y:S02]  /*4b10*/  FMNMX.FTZ R20, R114, R7, !PT ;  /* 0x0000000772147209 */ /* 0x004fe40007810000 */
[----:B-1----:R-:W-:Y:S02]  /*4b20*/  FMNMX.FTZ R18, R16, R9, !PT ;  /* 0x0000000910127209 */ /* 0x002fe40007810000 */
[----:B------:R-:W-:Y:S01]  /*4b30*/  LOP3.LUT R9, R2, UR30, RZ, 0x3c, !PT ;  /* 0x0000001e02097c12 */ /* 0x000fe2000f8e3cff */
[----:B------:R-:W1:Y:S01]  /*4b40*/  SHFL.BFLY PT, R7, R20, 0x2, 0x1f ;  /* 0x0c401f0014077f89 */ /* 0x000e6200000e0000 */
[----:B------:R-:W-:Y:S01]  /*4b50*/  LOP3.LUT R2, R177, UR6, RZ, 0x3c, !PT ;  /* 0x00000006b1027c12 */ /* 0x000fe2000f8e3cff */
[----:B------:R-:W-:Y:S01]  /*4b60*/  ULDC UR6, c[0x0][0x2ec] ;  /* 0x0000bb0000067ab9 */ /* 0x000fe20000000800 */
[----:B------:R-:W-:Y:S01]  /*4b70*/  LEA R208, R4, UR4, 0x1 ;  /* 0x0000000404d07c11 */ /* 0x000fe2000f8e08ff */
[----:B------:R-:W2:Y:S01]  /*4b80*/  SHFL.BFLY PT, R25, R18, 0x2, 0x1f ;  /* 0x0c401f0012197f89 */ /* 0x000ea200000e0000 */
[----:B------:R-:W-:Y:S01]  /*4b90*/  LEA R128, R128, UR14, 0x10 ;  /* 0x0000000e80807c11 */ /* 0x000fe2000f8e80ff */
[----:B------:R-:W-:Y:S01]  /*4ba0*/  IMAD.WIDE.U32 R172, R2, -0x326172a9, RZ ;  /* 0xcd9e8d5702ac7825 */ /* 0x000fe200078e00ff */
[----:B------:R-:W-:Y:S01]  /*4bb0*/  UIADD3 UR4, UR47, 0x1, URZ ;  /* 0x000000012f047890 */ /* 0x000fe2000fffe03f */
[----:B------:R-:W-:Y:S02]  /*4bc0*/  LDSM.16.MT88.4 R140, [R208+0x18000] ;  /* 0x01800000d08c783b */ /* 0x000fe40000004200 */
[--C-:B------:R-:W-:Y:S01]  /*4bd0*/  IMAD R206, R5, 0x2, R208.reuse ;  /* 0x0000000205ce7824 */ /* 0x100fe200078e02d0 */
[----:B------:R-:W-:Y:S01]  /*4be0*/  ULOP3.LUT UR4, UR4, UR31, URZ, 0x3c, !UPT ;  /* 0x0000001f04047292 */ /* 0x000fe2000f8e3c3f */
[C---:B------:R-:W-:Y:S01]  /*4bf0*/  IMAD R205, R3.reuse, 0x2, R208 ;  /* 0x0000000203cd7824 */ /* 0x040fe200078e02d0 */
[----:B------:R-:W-:Y:S01]  /*4c00*/  LDSM.16.MT88.4 R40, [R208+0x18800] ;  /* 0x01880000d028783b */ /* 0x000fe20000004200 */
[----:B------:R-:W-:-:S03]  /*4c10*/  IMAD R204, R3, 0x2, R206 ;  /* 0x0000000203cc7824 */ /* 0x000fc600078e02ce */
[----:B------:R-:W-:Y:S04]  /*4c20*/  LDSM.16.MT88.4 R148, [R206+0x18000] ;  /* 0x01800000ce94783b */ /* 0x000fe80000004200 */
[----:B------:R-:W-:Y:S01]  /*4c30*/  LDSM.16.MT88.4 R156, [R205+0x18000] ;  /* 0x01800000cd9c783b */ /* 0x000fe20000004200 */
[----:B-1----:R-:W-:-:S03]  /*4c40*/  FMNMX.FTZ R7, R20, R7, !PT ;  /* 0x0000000714077209 */ /* 0x002fc60007810000 */
[----:B------:R-:W-:Y:S01]  /*4c50*/  LDSM.16.MT88.4 R36, [R204+0x18000] ;  /* 0x01800000cc24783b */ /* 0x000fe20000004200 */
[----:B------:R-:W-:Y:S02]  /*4c60*/  LOP3.LUT R20, R175, R9, RZ, 0x3c, !PT ;  /* 0x00000009af147212 */ /* 0x000fe400078e3cff */
[----:B--2---:R-:W-:Y:S01]  /*4c70*/  FMNMX.FTZ R25, R18, R25, !PT ;  /* 0x0000001912197209 */ /* 0x004fe20007810000 */
[----:B------:R-:W1:Y:S02]  /*4c80*/  SHFL.BFLY PT, R0, R7, 0x1, 0x1f ;  /* 0x0c201f0007007f89 */ /* 0x000e6400000e0000 */
[----:B------:R-:W-:Y:S02]  /*4c90*/  IMAD.WIDE.U32 R20, R20, -0x2daee0ad, RZ ;  /* 0xd2511f5314147825 */ /* 0x000fe400078e00ff */
[----:B------:R-:W2:Y:S03]  /*4ca0*/  SHFL.BFLY PT, R2, R25, 0x1, 0x1f ;  /* 0x0c201f0019027f89 */ /* 0x000ea600000e0000 */
[----:B------:R-:W-:Y:S01]  /*4cb0*/  LOP3.LUT R18, R21, UR5, R176, 0x96, !PT ;  /* 0x0000000515127c12 */ /* 0x000fe2000f8e96b0 */
[----:B------:R-:W-:Y:S01]  /*4cc0*/  UIADD3 UR5, UR30, 0x1715609d, URZ ;  /* 0x1715609d1e057890 */ /* 0x000fe2000fffe03f */
[----:B------:R-:W-:Y:S01]  /*4cd0*/  LDSM.16.MT88.4 R68, [R204+0x1a000] ;  /* 0x01a00000cc44783b */ /* 0x000fe20000004200 */
[----:B------:R-:W-:-:S02]  /*4ce0*/  LOP3.LUT R176, R177, UR4, RZ, 0x3c, !PT ;  /* 0x00000004b1b07c12 */ /* 0x000fc4000f8e3cff */
[----:B------:R-:W-:Y:S01]  /*4cf0*/  IMAD.WIDE.U32 R18, R18, -0x326172a9, RZ ;  /* 0xcd9e8d5712127825 */ /* 0x000fe200078e00ff */
[----:B------:R-:W-:Y:S03]  /*4d00*/  LDSM.16.MT88.4 R44, [R208+0x1a000] ;  /* 0x01a00000d02c783b */ /* 0x000fe60000004200 */
[----:B------:R-:W-:Y:S01]  /*4d10*/  IMAD.WIDE.U32 R176, R176, -0x326172a9, RZ ;  /* 0xcd9e8d57b0b07825 */ /* 0x000fe200078e00ff */
[----:B------:R-:W-:Y:S01]  /*4d20*/  LOP3.LUT R172, R19, UR45, R172, 0x96, !PT ;  /* 0x0000002d13ac7c12 */ /* 0x000fe2000f8e96ac */
[----:B------:R-:W-:Y:S04]  /*4d30*/  LDSM.16.MT88.4 R80, [R205+0x1a800] ;  /* 0x01a80000cd50783b */ /* 0x000fe80000004200 */
[----:B------:R-:W-:Y:S01]  /*4d40*/  LDSM.16.MT88.4 R72, [R208+0x1a800] ;  /* 0x01a80000d048783b */ /* 0x000fe20000004200 */
[----:B-1----:R-:W-:-:S02]  /*4d50*/  FMNMX.FTZ R0, R7, R0, !PT ;  /* 0x0000000007007209 */ /* 0x002fc40007810000 */
[----:B------:R-:W-:Y:S01]  /*4d60*/  LOP3.LUT R7, R173, UR46, R174, 0x96, !PT ;  /* 0x0000002ead077c12 */ /* 0x000fe2000f8e96ae */
[----:B------:R-:W-:Y:S01]  /*4d70*/  IMAD.WIDE.U32 R172, R172, -0x2daee0ad, RZ ;  /* 0xd2511f53acac7825 */ /* 0x000fe200078e00ff */
[----:B------:R-:W-:-:S03]  /*4d80*/  FSETP.NEU.FTZ.AND P1, PT, R0, -INF , PT ;  /* 0xff8000000000780b */ /* 0x000fc60003f3d000 */
[----:B------:R-:W-:Y:S01]  /*4d90*/  FMUL.FTZ R241, R0, UR6 ;  /* 0x0000000600f17c20 */ /* 0x000fe20008410000 */
[----:B--2---:R-:W-:Y:S01]  /*4da0*/  FMNMX.FTZ R2, R25, R2, !PT ;  /* 0x0000000219027209 */ /* 0x004fe20007810000 */
[----:B------:R-:W-:Y:S01]  /*4db0*/  IMAD.WIDE.U32 R246, R7, -0x2daee0ad, RZ ;  /* 0xd2511f5307f67825 */ /* 0x000fe200078e00ff */
[----:B------:R-:W-:Y:S01]  /*4dc0*/  LDSM.16.MT88.4 R76, [R208+0x1c000] ;  /* 0x01c00000d04c783b */ /* 0x000fe20000004200 */
[----:B------:R-:W-:Y:S02]  /*4dd0*/  LOP3.LUT R174, R177, UR46, R174, 0x96, !PT ;  /* 0x0000002eb1ae7c12 */ /* 0x000fe4000f8e96ae */
[----:B------:R-:W-:Y:S01]  /*4de0*/  FSEL R241, R241, RZ, P1 ;  /* 0x000000fff1f17208 */ /* 0x000fe20000800000 */
[----:B------:R-:W-:Y:S01]  /*4df0*/  FMUL.FTZ R233, R2, UR6 ;  /* 0x0000000602e97c20 */ /* 0x000fe20008410000 */
[----:B------:R-:W-:Y:S01]  /*4e00*/  LOP3.LUT R7, R247, UR44, R20, 0x96, !PT ;  /* 0x0000002cf7077c12 */ /* 0x000fe2000f8e9614 */
[----:B------:R-:W-:Y:S01]  /*4e10*/  LDSM.16.MT88.4 R92, [R205+0x1c000] ;  /* 0x01c00000cd5c783b */ /* 0x000fe20000004200 */
[----:B------:R-:W-:Y:S01]  /*4e20*/  LOP3.LUT R246, R173, UR42, R246, 0x96, !PT ;  /* 0x0000002aadf67c12 */ /* 0x000fe2000f8e96f6 */
[--C-:B------:R-:W-:Y:S01]  /*4e30*/  FFMA.FTZ R244, R86, UR6, -R241.reuse ;  /* 0x0000000656f47c23 */ /* 0x100fe200080108f1 */
[----:B------:R-:W-:Y:S01]  /*4e40*/  FFMA.FTZ R235, R52, UR6, -R241 ;  /* 0x0000000634eb7c23 */ /* 0x000fe200080108f1 */
[----:B------:R-:W-:Y:S01]  /*4e50*/  IMAD.WIDE.U32 R166, R7, -0x326172a9, RZ ;  /* 0xcd9e8d5707a67825 */ /* 0x000fe200078e00ff */
[----:B------:R-:W-:-:S03]  /*4e60*/  FSETP.NEU.FTZ.AND P1, PT, R2, -INF , PT ;  /* 0xff8000000200780b */ /* 0x000fc60003f3d000 */
[--C-:B------:R-:W-:Y:S01]  /*4e70*/  FFMA.FTZ R227, R54, UR6, -R241.reuse ;  /* 0x0000000636e37c23 */ /* 0x100fe200080108f1 */
[--C-:B------:R-:W-:Y:S01]  /*4e80*/  FFMA.FTZ R228, R56, UR6, -R241.reuse ;  /* 0x0000000638e47c23 */ /* 0x100fe200080108f1 */
[----:B------:R-:W-:Y:S01]  /*4e90*/  IMAD.WIDE.U32 R246, R246, -0x326172a9, RZ ;  /* 0xcd9e8d57f6f67825 */ /* 0x000fe200078e00ff */
[----:B------:R-:W-:Y:S01]  /*4ea0*/  LOP3.LUT R7, R167, UR43, R18, 0x96, !PT ;  /* 0x0000002ba7077c12 */ /* 0x000fe2000f8e9612 */
[----:B------:R-:W-:Y:S01]  /*4eb0*/  MUFU.EX2 R244, R244 ;  /* 0x000000f400f47308 */ /* 0x000fe20000000800 */
[----:B------:R-:W-:Y:S01]  /*4ec0*/  FSEL R233, R233, RZ, P1 ;  /* 0x000000ffe9e97208 */ /* 0x000fe20000800000 */
[----:B------:R-:W-:Y:S01]  /*4ed0*/  FFMA.FTZ R232, R50, UR6, -R241 ;  /* 0x0000000632e87c23 */ /* 0x000fe200080108f1 */
[----:B------:R-:W-:Y:S01]  /*4ee0*/  LOP3.LUT R166, R247, UR41, R166, 0x96, !PT ;  /* 0x00000029f7a67c12 */ /* 0x000fe2000f8e96a6 */
[----:B------:R-:W-:-:S04]  /*4ef0*/  IMAD.WIDE.U32 R170, R7, -0x2daee0ad, RZ ;  /* 0xd2511f5307aa7825 */ /* 0x000fc800078e00ff */
[----:B------:R-:W-:Y:S01]  /*4f00*/  FFMA.FTZ R125, R58, UR6, -R241 ;  /* 0x000000063a7d7c23 */ /* 0x000fe200080108f1 */
[--C-:B------:R-:W-:Y:S01]  /*4f10*/  FFMA.FTZ R242, R32, UR6, -R233.reuse ;  /* 0x0000000620f27c23 */ /* 0x100fe200080108e9 */
[--C-:B------:R-:W-:Y:S01]  /*4f20*/  FFMA.FTZ R229, R30, UR6, -R233.reuse ;  /* 0x000000061ee57c23 */ /* 0x100fe200080108e9 */
[----:B------:R-:W-:Y:S01]  /*4f30*/  IMAD.WIDE.U32 R166, R166, -0x2daee0ad, RZ ;  /* 0xd2511f53a6a67825 */ /* 0x000fe200078e00ff */
[----:B------:R-:W-:Y:S01]  /*4f40*/  LOP3.LUT R172, R171, UR40, R172, 0x96, !PT ;  /* 0x00000028abac7c12 */ /* 0x000fe2000f8e96ac */
[----:B------:R-:W1:Y:S02]  /*4f50*/  MUFU.EX2 R235, R235 ;  /* 0x000000eb00eb7308 */ /* 0x000e640000000800 */
[--C-:B------:R-:W-:Y:S01]  /*4f60*/  FFMA.FTZ R231, R84, UR6, -R233.reuse ;  /* 0x0000000654e77c23 */ /* 0x100fe200080108e9 */
[----:B------:R-:W-:Y:S01]  /*4f70*/  FFMA.FTZ R230, R6, UR6, -R233 ;  /* 0x0000000606e67c23 */ /* 0x000fe200080108e9 */
[----:B------:R-:W-:Y:S01]  /*4f80*/  LOP3.LUT R170, R167, UR7, R170, 0x96, !PT ;  /* 0x00000007a7aa7c12 */ /* 0x000fe2000f8e96aa */
[----:B------:R-:W-:-:S04]  /*4f90*/  IMAD.WIDE.U32 R172, R172, -0x326172a9, RZ ;  /* 0xcd9e8d57acac7825 */ /* 0x000fc800078e00ff */
[----:B------:R-:W-:Y:S01]  /*4fa0*/  FFMA.FTZ R126, R62, UR6, -R241 ;  /* 0x000000063e7e7c23 */ /* 0x000fe200080108f1 */
[--C-:B------:R-:W-:Y:S01]  /*4fb0*/  FFMA.FTZ R240, R48, UR6, -R233.reuse ;  /* 0x0000000630f07c23 */ /* 0x100fe200080108e9 */
[--C-:B------:R-:W-:Y:S01]  /*4fc0*/  FFMA.FTZ R237, R28, UR6, -R233.reuse ;  /* 0x000000061ced7c23 */ /* 0x100fe200080108e9 */
[----:B------:R-:W-:Y:S01]  /*4fd0*/  IMAD.WIDE.U32 R170, R170, -0x326172a9, RZ ;  /* 0xcd9e8d57aaaa7825 */ /* 0x000fe200078e00ff */
[----:B------:R-:W-:Y:S01]  /*4fe0*/  MUFU.EX2 R227, R227 ;  /* 0x000000e300e37308 */ /* 0x000fe20000000800 */
[----:B------:R-:W-:Y:S02]  /*4ff0*/  LOP3.LUT R246, R173, UR5, R246, 0x96, !PT ;  /* 0x00000005adf67c12 */ /* 0x000fe4000f8e96f6 */
[--C-:B------:R-:W-:Y:S01]  /*5000*/  FFMA.FTZ R127, R60, UR6, -R233.reuse ;  /* 0x000000063c7f7c23 */ /* 0x100fe200080108e9 */
[----:B------:R-:W-:Y:S01]  /*5010*/  FFMA.FTZ R130, R24, UR6, -R233 ;  /* 0x0000000618827c23 */ /* 0x000fe200080108e9 */
[--C-:B------:R-:W-:Y:S01]  /*5020*/  SHF.R.U32.HI R25, RZ, 0x10, R170.reuse ;  /* 0x00000010ff197819 */ /* 0x100fe200000116aa */
[----:B------:R-:W-:Y:S01]  /*5030*/  FFMA.FTZ R131, R26, UR6, -R241 ;  /* 0x000000061a837c23 */ /* 0x000fe200080108f1 */
[----:B------:R-:W-:Y:S01]  /*5040*/  SHF.R.U32.HI R7, RZ, 0x18, R170 ;  /* 0x00000018ff077819 */ /* 0x000fe200000116aa */
[----:B------:R-:W-:Y:S01]  /*5050*/  IMAD.WIDE.U32 R246, R246, -0x2daee0ad, RZ ;  /* 0xd2511f53f6f67825 */ /* 0x000fe200078e00ff */
[----:B------:R-:W2:Y:S01]  /*5060*/  MUFU.EX2 R228, R228 ;  /* 0x000000e400e47308 */ /* 0x000ea20000000800 */
[----:B------:R-:W-:Y:S01]  /*5070*/  LOP3.LUT R32, R25, 0xff, RZ, 0xc0, !PT ;  /* 0x000000ff19207812 */ /* 0x000fe200078ec0ff */
[----:B------:R-:W-:Y:S01]  /*5080*/  LDSM.16.MT88.4 R52, [R206+0x1a000] ;  /* 0x01a00000ce34783b */ /* 0x000fe20000004200 */
[----:B------:R-:W-:Y:S01]  /*5090*/  LOP3.LUT R31, R171, UR27, R172, 0x96, !PT ;  /* 0x0000001bab1f7c12 */ /* 0x000fe2000f8e96ac */
[----:B------:R-:W-:Y:S01]  /*50a0*/  FFMA.FTZ R226, R124, UR6, -R233 ;  /* 0x000000067ce27c23 */ /* 0x000fe200080108e9 */
[----:B------:R-:W-:Y:S01]  /*50b0*/  PRMT R7, R32, 0x5410, R7 ;  /* 0x0000541020077816 */ /* 0x000fe20000000007 */
[----:B------:R-:W-:Y:S01]  /*50c0*/  LDSM.16.MT88.4 R60, [R205+0x1a000] ;  /* 0x01a00000cd3c783b */ /* 0x000fe20000004200 */
[----:B------:R-:W-:Y:S01]  /*50d0*/  SHF.R.U32.HI R32, RZ, 0x10, R31 ;  /* 0x00000010ff207819 */ /* 0x000fe2000001161f */
[----:B------:R-:W-:Y:S01]  /*50e0*/  MUFU.EX2 R242, R242 ;  /* 0x000000f200f27308 */ /* 0x000fe20000000800 */
[C---:B------:R-:W-:Y:S01]  /*50f0*/  LOP3.LUT R6, R31.reuse, 0xffff, RZ, 0xc0, !PT ;  /* 0x0000ffff1f067812 */ /* 0x040fe200078ec0ff */
[----:B------:R-:W-:Y:S01]  /*5100*/  LDSM.16.MT88.4 R84, [R206+0x1c000] ;  /* 0x01c00000ce54783b */ /* 0x000fe20000004200 */
[----:B------:R-:W-:Y:S01]  /*5110*/  LOP3.LUT R33, R31, 0xff, RZ, 0xc0, !PT ;  /* 0x000000ff1f217812 */ /* 0x000fe200078ec0ff */
[----:B------:R-:W-:Y:S01]  /*5120*/  FFMA.FTZ R225, R122, UR6, -R233 ;  /* 0x000000067ae17c23 */ /* 0x000fe200080108e9 */
[----:B------:R-:W-:Y:S01]  /*5130*/  SHF.R.U32.HI R31, RZ, 0x18, R31 ;  /* 0x00000018ff1f7819 */ /* 0x000fe2000001161f */
[--C-:B------:R-:W-:Y:S01]  /*5140*/  FFMA.FTZ R220, R120, UR6, -R241.reuse ;  /* 0x0000000678dc7c23 */ /* 0x100fe200080108f1 */
[----:B------:R-:W-:Y:S01]  /*5150*/  LOP3.LUT R32, R32, 0xff, RZ, 0xc0, !PT ;  /* 0x000000ff20207812 */ /* 0x000fe200078ec0ff */
[----:B------:R-:W3:Y:S01]  /*5160*/  MUFU.EX2 R229, R229 ;  /* 0x000000e500e57308 */ /* 0x000ee20000000800 */
[----:B-1----:R-:W-:Y:S01]  /*5170*/  F2FP.BF16.F32.PACK_AB R234, R235, R244 ;  /* 0x000000f4ebea723e */ /* 0x002fe200000010ff */
[----:B------:R-:W-:Y:S01]  /*5180*/  FFMA.FTZ R219, R118, UR6, -R241 ;  /* 0x0000000676db7c23 */ /* 0x000fe200080108f1 */
[----:B------:R-:W-:Y:S01]  /*5190*/  PRMT R31, R32, 0x5410, R31 ;  /* 0x00005410201f7816 */ /* 0x000fe2000000001f */
[----:B------:R-:W-:Y:S01]  /*51a0*/  FFMA.FTZ R218, R106, UR6, -R241 ;  /* 0x000000066ada7c23 */ /* 0x000fe200080108f1 */
[----:B------:R-:W-:Y:S01]  /*51b0*/  PRMT R243, R234, 0x7632, R243 ;  /* 0x00007632eaf37816 */ /* 0x000fe200000000f3 */
[----:B------:R-:W-:Y:S01]  /*51c0*/  FFMA.FTZ R217, R104, UR6, -R241 ;  /* 0x0000000668d97c23 */ /* 0x000fe200080108f1 */
[----:B------:R-:W-:Y:S01]  /*51d0*/  LOP3.LUT R34, R170, 0xffff, RZ, 0xc0, !PT ;  /* 0x0000ffffaa227812 */ /* 0x000fe200078ec0ff */
[----:B------:R-:W-:Y:S01]  /*51e0*/  MUFU.EX2 R231, R231 ;  /* 0x000000e700e77308 */ /* 0x000fe20000000800 */
[----:B--2---:R-:W-:Y:S01]  /*51f0*/  F2FP.BF16.F32.PACK_AB R167, R228, R227 ;  /* 0x000000e3e4a7723e */ /* 0x004fe200000010ff */
[--C-:B------:R-:W-:Y:S01]  /*5200*/  FFMA.FTZ R224, R110, UR6, -R233.reuse ;  /* 0x000000066ee07c23 */ /* 0x100fe200080108e9 */
[----:B------:R-:W-:Y:S01]  /*5210*/  HSET2.LE.AND R31, R31, R128, PT ;  /* 0x000000801f1f7233 */ /* 0x000fe20003803000 */
[----:B------:R-:W-:Y:S01]  /*5220*/  FFMA.FTZ R223, R108, UR6, -R233 ;  /* 0x000000066cdf7c23 */ /* 0x000fe200080108e9 */
[----:B------:R-:W-:Y:S01]  /*5230*/  PRMT R4, R234, 0x5410, R243 ;  /* 0x00005410ea047816 */ /* 0x000fe200000000f3 */
[----:B------:R-:W-:Y:S01]  /*5240*/  FFMA.FTZ R222, R102, UR6, -R233 ;  /* 0x0000000666de7c23 */ /* 0x000fe200080108e9 */
[----:B------:R-:W-:Y:S01]  /*5250*/  LOP3.LUT R29, R170, 0xff, RZ, 0xc0, !PT ;  /* 0x000000ffaa1d7812 */ /* 0x000fe200078ec0ff */
[----:B------:R-:W1:Y:S01]  /*5260*/  MUFU.EX2 R230, R230 ;  /* 0x000000e600e67308 */ /* 0x000e620000000800 */
[----:B------:R-:W-:-:S02]  /*5270*/  SHF.R.U32.HI R34, RZ, 0x8, R34 ;  /* 0x00000008ff227819 */ /* 0x000fc40000011622 */
[----:B------:R-:W-:Y:S02]  /*5280*/  PRMT R164, R167, 0x7632, R164 ;  /* 0x00007632a7a47816 */ /* 0x000fe400000000a4 */
[----:B------:R-:W-:Y:S02]  /*5290*/  SHF.R.U32.HI R6, RZ, 0x8, R6 ;  /* 0x00000008ff067819 */ /* 0x000fe40000011606 */
[----:B---3--:R-:W-:Y:S01]  /*52a0*/  F2FP.BF16.F32.PACK_AB R129, R229, R242 ;  /* 0x000000f2e581723e */ /* 0x008fe200000010ff */
[----:B------:R-:W-:Y:S01]  /*52b0*/  MUFU.EX2 R232, R232 ;  /* 0x000000e800e87308 */ /* 0x000fe20000000800 */
[----:B------:R-:W-:Y:S02]  /*52c0*/  LOP3.LUT R133, R31, R4, RZ, 0xc0, !PT ;  /* 0x000000041f857212 */ /* 0x000fe400078ec0ff */
[----:B------:R-:W-:Y:S02]  /*52d0*/  PRMT R29, R29, 0x5410, R34 ;  /* 0x000054101d1d7816 */ /* 0x000fe40000000022 */
[----:B------:R-:W-:-:S02]  /*52e0*/  HSET2.LE.AND R4, R7, R128, PT ;  /* 0x0000008007047233 */ /* 0x000fc40003803000 */
[----:B------:R-:W-:Y:S01]  /*52f0*/  LOP3.LUT R30, R246, 0xffff, RZ, 0xc0, !PT ;  /* 0x0000fffff61e7812 */ /* 0x000fe200078ec0ff */
[----:B------:R-:W2:Y:S01]  /*5300*/  MUFU.EX2 R125, R125 ;  /* 0x0000007d007d7308 */ /* 0x000ea20000000800 */
[----:B-1----:R-:W-:Y:S02]  /*5310*/  F2FP.BF16.F32.PACK_AB R236, R230, R231 ;  /* 0x000000e7e6ec723e */ /* 0x002fe400000010ff */
[----:B------:R-:W-:Y:S02]  /*5320*/  SHF.R.U32.HI R27, RZ, 0x10, R246 ;  /* 0x00000010ff1b7819 */ /* 0x000fe400000116f6 */
[----:B------:R-:W-:Y:S02]  /*5330*/  PRMT R135, R167, 0x5410, R164 ;  /* 0x00005410a7877816 */ /* 0x000fe400000000a4 */
[----:B------:R-:W-:Y:S01]  /*5340*/  PRMT R33, R33, 0x5410, R6 ;  /* 0x0000541021217816 */ /* 0x000fe20000000006 */
[----:B------:R-:W-:Y:S01]  /*5350*/  MUFU.EX2 R126, R126 ;  /* 0x0000007e007e7308 */ /* 0x000fe20000000800 */
[----:B------:R-:W-:-:S02]  /*5360*/  PRMT R165, R129, 0x7632, R165 ;  /* 0x0000763281a57816 */ /* 0x000fc400000000a5 */
[----:B------:R-:W-:Y:S02]  /*5370*/  PRMT R245, R236, 0x7632, R245 ;  /* 0x00007632ecf57816 */ /* 0x000fe400000000f5 */
[----:B------:R-:W-:Y:S02]  /*5380*/  SHF.R.U32.HI R30, RZ, 0x8, R30 ;  /* 0x00000008ff1e7819 */ /* 0x000fe4000001161e */
[----:B------:R-:W-:Y:S01]  /*5390*/  SHF.R.U32.HI R6, RZ, 0x18, R246 ;  /* 0x00000018ff067819 */ /* 0x000fe200000116f6 */
[----:B------:R-:W-:Y:S01]  /*53a0*/  MUFU.EX2 R240, R240 ;  /* 0x000000f000f07308 */ /* 0x000fe20000000800 */
[----:B------:R-:W-:Y:S02]  /*53b0*/  LOP3.LUT R27, R27, 0xff, RZ, 0xc0, !PT ;  /* 0x000000ff1b1b7812 */ /* 0x000fe400078ec0ff */
[----:B------:R-:W-:Y:S02]  /*53c0*/  HSET2.LE.AND R29, R29, R128, PT ;  /* 0x000000801d1d7233 */ /* 0x000fe40003803000 */
[----:B------:R-:W-:-:S02]  /*53d0*/  LOP3.LUT R135, R4, R135, RZ, 0xc0, !PT ;  /* 0x0000008704877212 */ /* 0x000fc400078ec0ff */
[----:B------:R-:W-:Y:S01]  /*53e0*/  LOP3.LUT R25, R246, 0xff, RZ, 0xc0, !PT ;  /* 0x000000fff6197812 */ /* 0x000fe200078ec0ff */
[----:B------:R-:W1:Y:S01]  /*53f0*/  MUFU.EX2 R237, R237 ;  /* 0x000000ed00ed7308 */ /* 0x000e620000000800 */
[----:B------:R-:W-:Y:S02]  /*5400*/  PRMT R134, R129, 0x5410, R165 ;  /* 0x0000541081867816 */ /* 0x000fe400000000a5 */
[----:B------:R-:W-:Y:S02]  /*5410*/  LOP3.LUT R4, R247, UR38, R166, 0x96, !PT ;  /* 0x00000026f7047c12 */ /* 0x000fe4000f8e96a6 */
[----:B------:R-:W-:Y:S02]  /*5420*/  HSET2.LE.AND R33, R33, R128, PT ;  /* 0x0000008021217233 */ /* 0x000fe40003803000 */
[----:B------:R-:W-:Y:S01]  /*5430*/  PRMT R132, R236, 0x5410, R245 ;  /* 0x00005410ec847816 */ /* 0x000fe200000000f5 */
[----:B------:R-:W-:Y:S01]  /*5440*/  MUFU.EX2 R127, R127 ;  /* 0x0000007f007f7308 */ /* 0x000fe20000000800 */
[----:B------:R-:W-:-:S02]  /*5450*/  PRMT R27, R27, 0x5410, R6 ;  /* 0x000054101b1b7816 */ /* 0x000fc40000000006 */
[----:B------:R-:W-:Y:S02]  /*5460*/  PRMT R25, R25, 0x5410, R30 ;  /* 0x0000541019197816 */ /* 0x000fe4000000001e */
[----:B------:R-:W-:Y:S02]  /*5470*/  LOP3.LUT R134, R29, R134, RZ, 0xc0, !PT ;  /* 0x000000861d867212 */ /* 0x000fe400078ec0ff */
[C---:B------:R-:W-:Y:S01]  /*5480*/  LOP3.LUT R6, R4.reuse, 0xffff, RZ, 0xc0, !PT ;  /* 0x0000ffff04067812 */ /* 0x040fe200078ec0ff */
[----:B------:R-:W3:Y:S01]  /*5490*/  LDSM.16.MT88.4 R28, [R206+0x18800] ;  /* 0x01880000ce1c783b */ /* 0x000ee20000004200 */
[----:B------:R-:W-:Y:S01]  /*54a0*/  SHF.R.U32.HI R49, RZ, 0x10, R4 ;  /* 0x00000010ff317819 */ /* 0x000fe20000011604 */
[----:B------:R-:W4:Y:S01]  /*54b0*/  MUFU.EX2 R130, R130 ;  /* 0x0000008200827308 */ /* 0x000f220000000800 */
[----:B------:R-:W-:Y:S02]  /*54c0*/  LOP3.LUT R132, R33, R132, RZ, 0xc0, !PT ;  /* 0x0000008421847212 */ /* 0x000fe400078ec0ff */
[----:B------:R-:W-:-:S02]  /*54d0*/  LOP3.LUT R33, R4, 0xff, RZ, 0xc0, !PT ;  /* 0x000000ff04217812 */ /* 0x000fc400078ec0ff */
[----:B------:R-:W-:Y:S02]  /*54e0*/  SHF.R.U32.HI R6, RZ, 0x8, R6 ;  /* 0x00000008ff067819 */ /* 0x000fe40000011606 */
[----:B------:R-:W-:Y:S01]  /*54f0*/  SHF.R.U32.HI R4, RZ, 0x18, R4 ;  /* 0x00000018ff047819 */ /* 0x000fe20000011604 */
[----:B------:R-:W4:Y:S01]  /*5500*/  MUFU.EX2 R131, R131 ;  /* 0x0000008300837308 */ /* 0x000f220000000800 */
[----:B------:R-:W-:Y:S01]  /*5510*/  LOP3.LUT R49, R49, 0xff, RZ, 0xc0, !PT ;  /* 0x000000ff31317812 */ /* 0x000fe200078ec0ff */
[C---:B------:R-:W-:Y:S01]  /*5520*/  HMMA.16816.F32.BF16 R144, R132.reuse, R148, RZ ;  /* 0x000000948490723c */ /* 0x040fe200000418ff */
[----:B------:R-:W-:Y:S02]  /*5530*/  PRMT R33, R33, 0x5410, R6 ;  /* 0x0000541021217816 */ /* 0x000fe40000000006 */
[----:B------:R-:W-:Y:S02]  /*5540*/  PRMT R49, R49, 0x5410, R4 ;  /* 0x0000541031317816 */ /* 0x000fe40000000004 */
[----:B------:R-:W3:Y:S01]  /*5550*/  LDSM.16.MT88.4 R4, [R205+0x18800] ;  /* 0x01880000cd04783b */ /* 0x000ee20000004200 */
[----:B--2---:R-:W-:Y:S01]  /*5560*/  F2FP.BF16.F32.PACK_AB R187, R125, R232 ;  /* 0x000000e87dbb723e */ /* 0x004fe200000010ff */
[----:B------:R-:W-:Y:S01]  /*5570*/  HMMA.16816.F32.BF16 R148, R132, R150, RZ ;  /* 0x000000968494723c */ /* 0x000fe200000418ff */
[----:B-1----:R-:W-:Y:S01]  /*5580*/  F2FP.BF16.F32.PACK_AB R184, R237, R240 ;  /* 0x000000f0edb8723e */ /* 0x002fe200000010ff */
[----:B------:R-:W-:Y:S01]  /*5590*/  MUFU.EX2 R226, R226 ;  /* 0x000000e200e27308 */ /* 0x000fe20000000800 */
[----:B------:R-:W-:-:S02]  /*55a0*/  PRMT R186, R187, 0x7632, R186 ;  /* 0x00007632bbba7816 */ /* 0x000fc400000000ba */
[----:B----4-:R-:W-:Y:S01]  /*55b0*/  F2FP.BF16.F32.PACK_AB R180, R130, R127 ;  /* 0x0000007f82b4723e */ /* 0x010fe200000010ff */
[C---:B------:R-:W-:Y:S01]  /*55c0*/  HMMA.16816.F32.BF16 R152, R132.reuse, R156, RZ ;  /* 0x0000009c8498723c */ /* 0x040fe200000418ff */
[----:B------:R-:W-:Y:S02]  /*55d0*/  HSET2.LE.AND R49, R49, R128, PT ;  /* 0x0000008031317233 */ /* 0x000fe40003803000 */
[----:B------:R-:W-:Y:S01]  /*55e0*/  F2FP.BF16.F32.PACK_AB R183, R131, R126 ;  /* 0x0000007e83b7723e */ /* 0x000fe200000010ff */
[----:B------:R-:W-:Y:S01]  /*55f0*/  MUFU.EX2 R225, R225 ;  /* 0x000000e100e17308 */ /* 0x000fe20000000800 */
[----:B------:R-:W-:Y:S01]  /*5600*/  PRMT R48, R187, 0x5410, R186 ;  /* 0x00005410bb307816 */ /* 0x000fe200000000ba */
[----:B------:R-:W-:Y:S01]  /*5610*/  HMMA.16816.F32.BF16 R156, R132, R158, RZ ;  /* 0x0000009e849c723c */ /* 0x000fe200000418ff */
[----:B------:R-:W-:Y:S02]  /*5620*/  PRMT R185, R184, 0x7632, R185 ;  /* 0x00007632b8b97816 */ /* 0x000fe400000000b9 */
[----:B------:R-:W-:-:S02]  /*5630*/  PRMT R181, R180, 0x7632, R181 ;  /* 0x00007632b4b57816 */ /* 0x000fc400000000b5 */
[----:B------:R-:W-:Y:S01]  /*5640*/  PRMT R182, R183, 0x7632, R182 ;  /* 0x00007632b7b67816 */ /* 0x000fe200000000b6 */
[C---:B------:R-:W-:Y:S01]  /*5650*/  HMMA.16816.F32.BF16 R136, R132.reuse, R140, RZ ;  /* 0x0000008c8488723c */ /* 0x040fe200000418ff */
[--C-:B------:R-:W-:Y:S01]  /*5660*/  HSET2.LE.AND R26, R25, R128.reuse, PT ;  /* 0x00000080191a7233 */ /* 0x100fe20003803000 */
[----:B------:R-:W-:Y:S01]  /*5670*/  MUFU.EX2 R220, R220 ;  /* 0x000000dc00dc7308 */ /* 0x000fe20000000800 */
[--C-:B------:R-:W-:Y:S02]  /*5680*/  HSET2.LE.AND R24, R33, R128.reuse, PT ;  /* 0x0000008021187233 */ /* 0x100fe40003803000 */
[----:B------:R-:W-:Y:S01]  /*5690*/  LOP3.LUT R25, R49, R48, RZ, 0xc0, !PT ;  /* 0x0000003031197212 */ /* 0x000fe200078ec0ff */
[C---:B------:R-:W-:Y:S01]  /*56a0*/  HMMA.16816.F32.BF16 R140, R132.reuse, R142, RZ ;  /* 0x0000008e848c723c */ /* 0x040fe200000418ff */
[----:B------:R-:W-:Y:S02]  /*56b0*/  HSET2.LE.AND R27, R27, R128, PT ;  /* 0x000000801b1b7233 */ /* 0x000fe40003803000 */
[----:B------:R-:W-:Y:S01]  /*56c0*/  PRMT R33, R184, 0x5410, R185 ;  /* 0x00005410b8217816 */ /* 0x000fe200000000b9 */
[----:B------:R-:W1:Y:S01]  /*56d0*/  MUFU.EX2 R219, R219 ;  /* 0x000000db00db7308 */ /* 0x000e620000000800 */
[----:B------:R-:W-:Y:S01]  /*56e0*/  PRMT R49, R180, 0x5410, R181 ;  /* 0x00005410b4317816 */ /* 0x000fe200000000b5 */
[----:B------:R-:W-:Y:S01]  /*56f0*/  HMMA.16816.F32.BF16 R160, R132, R36, RZ ;  /* 0x0000002484a0723c */ /* 0x000fe200000418ff */
[----:B------:R-:W-:-:S02]  /*5700*/  PRMT R48, R183, 0x5410, R182 ;  /* 0x00005410b7307816 */ /* 0x000fc400000000b6 */
[----:B------:R-:W-:Y:S02]  /*5710*/  LOP3.LUT R24, R24, R33, RZ, 0xc0, !PT ;  /* 0x0000002118187212 */ /* 0x000fe400078ec0ff */
[----:B------:R-:W-:Y:S01]  /*5720*/  LOP3.LUT R26, R26, R49, RZ, 0xc0, !PT ;  /* 0x000000311a1a7212 */ /* 0x000fe200078ec0ff */
[----:B------:R-:W-:Y:S01]  /*5730*/  LDSM.16.MT88.4 R32, [R204+0x18800] ;  /* 0x01880000cc20783b */ /* 0x000fe20000004200 */
[----:B------:R-:W-:Y:S01]  /*5740*/  LOP3.LUT R27, R27, R48, RZ, 0xc0, !PT ;  /* 0x000000301b1b7212 */ /* 0x000fe200078ec0ff */
[----:B------:R-:W-:Y:S01]  /*5750*/  HMMA.16816.F32.BF16 R36, R132, R38, RZ ;  /* 0x000000268424723c */ /* 0x000fe200000418ff */
[----:B------:R-:W-:Y:S01]  /*5760*/  LOP3.LUT R249, R247, UR38, R166, 0x96, !PT ;  /* 0x00000026f7f97c12 */ /* 0x000fe2000f8e96a6 */
[----:B------:R-:W-:Y:S01]  /*5770*/  MUFU.EX2 R218, R218 ;  /* 0x000000da00da7308 */ /* 0x000fe20000000800 */
[----:B------:R-:W-:Y:S02]  /*5780*/  LOP3.LUT R250, R171, UR27, R172, 0x96, !PT ;  /* 0x0000001babfa7c12 */ /* 0x000fe4000f8e96ac */
[----:B------:R-:W-:Y:S01]  /*5790*/  LOP3.LUT R172, R170, 0xff, RZ, 0xc0, !PT ;  /* 0x000000ffaaac7812 */ /* 0x000fe200078ec0ff */
[----:B---3--:R-:W-:Y:S01]  /*57a0*/  HMMA.16816.F32.BF16 R144, R24, R28, R144 ;  /* 0x0000001c1890723c */ /* 0x008fe20000041890 */
[----:B-1----:R-:W-:-:S02]  /*57b0*/  F2FP.BF16.F32.PACK_AB R179, R219, R220 ;  /* 0x000000dcdbb3723e */ /* 0x002fc400000010ff */
[----:B------:R-:W-:Y:S01]  /*57c0*/  ISETP.LE.U32.AND P6, PT, R172, UR14, PT ;  /* 0x0000000eac007c0c */ /* 0x000fe2000bfc3070 */
[----:B------:R-:W-:Y:S01]  /*57d0*/  MUFU.EX2 R217, R217 ;  /* 0x000000d900d97308 */ /* 0x000fe20000000800 */
[----:B------:R-:W-:Y:S01]  /*57e0*/  PRMT R178, R179, 0x7632, R178 ;  /* 0x00007632b3b27816 */ /* 0x000fe200000000b2 */
[C---:B------:R-:W-:Y:S01]  /*57f0*/  HMMA.16816.F32.BF16 R148, R24.reuse, R30, R148 ;  /* 0x0000001e1894723c */ /* 0x040fe20000041894 */
[----:B------:R-:W1:Y:S05]  /*5800*/  LDSM.16.MT88.4 R28, [R206+0x1a800] ;  /* 0x01a80000ce1c783b */ /* 0x000e6a0000004200 */
[C---:B------:R-:W-:Y:S01]  /*5810*/  HMMA.16816.F32.BF16 R152, R24.reuse, R4, R152 ;  /* 0x000000041898723c */ /* 0x040fe20000041898 */
[----:B------:R-:W-:Y:S05]  /*5820*/  MUFU.EX2 R224, R224 ;  /* 0x000000e000e07308 */ /* 0x000fea0000000800 */
[----:B------:R-:W-:Y:S01]  /*5830*/  HMMA.16816.F32.BF16 R156, R24, R6, R156 ;  /* 0x00000006189c723c */ /* 0x000fe2000004189c */
[----:B------:R-:W2:Y:S02]  /*5840*/  LDSM.16.MT88.4 R4, [R204+0x1a800] ;  /* 0x01a80000cc04783b */ /* 0x000ea40000004200 */
[----:B------:R-:W3:Y:S03]  /*5850*/  MUFU.EX2 R223, R223 ;  /* 0x000000df00df7308 */ /* 0x000ee60000000800 */
[C---:B------:R-:W-:Y:S06]  /*5860*/  HMMA.16816.F32.BF16 R48, R132.reuse, R52, RZ ;  /* 0x000000348430723c */ /* 0x040fec00000418ff */
[C---:B------:R-:W-:Y:S06]  /*5870*/  HMMA.16816.F32.BF16 R52, R132.reuse, R54, RZ ;  /* 0x000000368434723c */ /* 0x040fec00000418ff */
[----:B------:R-:W-:Y:S01]  /*5880*/  HMMA.16816.F32.BF16 R64, R132, R68, RZ ;  /* 0x000000448440723c */ /* 0x000fe200000418ff */
[----:B---3--:R-:W-:-:S05]  /*5890*/  F2FP.BF16.F32.PACK_AB R172, R223, R224 ;  /* 0x000000e0dfac723e */ /* 0x008fca00000010ff */
[C---:B------:R-:W-:Y:S06]  /*58a0*/  HMMA.16816.F32.BF16 R68, R132.reuse, R70, RZ ;  /* 0x000000468444723c */ /* 0x040fec00000418ff */
[C---:B------:R-:W-:Y:S06]  /*58b0*/  HMMA.16816.F32.BF16 R56, R132.reuse, R60, RZ ;  /* 0x0000003c8438723c */ /* 0x040fec00000418ff */
[----:B------:R-:W-:Y:S06]  /*58c0*/  HMMA.16816.F32.BF16 R60, R132, R62, RZ ;  /* 0x0000003e843c723c */ /* 0x000fec00000418ff */
[C---:B------:R-:W-:Y:S06]  /*58d0*/  HMMA.16816.F32.BF16 R136, R24.reuse, R40, R136 ;  /* 0x000000281888723c */ /* 0x040fec0000041888 */
[----:B------:R-:W-:Y:S06]  /*58e0*/  HMMA.16816.F32.BF16 R140, R24, R42, R140 ;  /* 0x0000002a188c723c */ /* 0x000fec000004188c */
[C---:B------:R-:W-:Y:S06]  /*58f0*/  HMMA.16816.F32.BF16 R40, R132.reuse, R44, RZ ;  /* 0x0000002c8428723c */ /* 0x040fec00000418ff */
[----:B------:R-:W-:Y:S06]  /*5900*/  HMMA.16816.F32.BF16 R44, R132, R46, RZ ;  /* 0x0000002e842c723c */ /* 0x000fec00000418ff */
[C---:B-1----:R-:W-:Y:S06]  /*5910*/  HMMA.16816.F32.BF16 R48, R24.reuse, R28, R48 ;  /* 0x0000001c1830723c */ /* 0x042fec0000041830 */
        /* <DEDUP_REMOVED lines=8> */
[C---:B------:R-:W-:Y:S06]  /*59a0*/  HMMA.16816.F32.BF16 R56, R24.reuse, R80, R56 ;  /* 0x000000501838723c */ /* 0x040fec0000041838 */
[----:B------:R-:W-:Y:S06]  /*59b0*/  HMMA.16816.F32.BF16 R60, R24, R82, R60 ;  /* 0x00000052183c723c */ /* 0x000fec000004183c */
[----:B------:R-:W-:Y:S06]  /*59c0*/  HMMA.16816.F32.BF16 R80, R132, R84, RZ ;  /* 0x000000548450723c */ /* 0x000fec00000418ff */
[C---:B------:R-:W-:Y:S06]  /*59d0*/  HMMA.16816.F32.BF16 R40, R24.reuse, R72, R40 ;  /* 0x000000481828723c */ /* 0x040fec0000041828 */
[----:B------:R-:W-:Y:S06]  /*59e0*/  HMMA.16816.F32.BF16 R44, R24, R74, R44 ;  /* 0x0000004a182c723c */ /* 0x000fec000004182c */
[C---:B------:R-:W-:Y:S06]  /*59f0*/  HMMA.16816.F32.BF16 R72, R132.reuse, R76, RZ ;  /* 0x0000004c8448723c */ /* 0x040fec00000418ff */
[C---:B------:R-:W-:Y:S06]  /*5a00*/  HMMA.16816.F32.BF16 R76, R132.reuse, R78, RZ ;  /* 0x0000004e844c723c */ /* 0x040fec00000418ff */
[C---:B------:R-:W-:Y:S06]  /*5a10*/  HMMA.16816.F32.BF16 R88, R132.reuse, R92, RZ ;  /* 0x0000005c8458723c */ /* 0x040fec00000418ff */
[----:B------:R-:W-:Y:S06]  /*5a20*/  HMMA.16816.F32.BF16 R84, R132, R86, RZ ;  /* 0x000000568454723c */ /* 0x000fec00000418ff */
[----:B-1----:R-:W-:Y:S06]  /*5a30*/  HMMA.16816.F32.BF16 R80, R24, R28, R80 ;  /* 0x0000001c1850723c */ /* 0x002fec0000041850 */
[----:B------:R-:W-:Y:S01]  /*5a40*/  HMMA.16816.F32.BF16 R92, R132, R94, RZ ;  /* 0x0000005e845c723c */ /* 0x000fe200000418ff */
[----:B------:R-:W-:-:S05]  /*5a50*/  LOP3.LUT R28, R19, UR45, R176, 0x96, !PT ;  /* 0x0000002d131c7c12 */ /* 0x000fca000f8e96b0 */
[C---:B---3--:R-:W-:Y:S06]  /*5a60*/  HMMA.16816.F32.BF16 R76, R24.reuse, R34, R76 ;  /* 0x00000022184c723c */ /* 0x048fec000004184c */
[----:B------:R-:W-:Y:S01]  /*5a70*/  HMMA.16816.F32.BF16 R72, R24, R32, R72 ;  /* 0x000000201848723c */ /* 0x000fe20000041848 */
[----:B------:R-:W-:-:S05]  /*5a80*/  IMAD.WIDE.U32 R34, R174, -0x2daee0ad, RZ ;  /* 0xd2511f53ae227825 */ /* 0x000fca00078e00ff */
[----:B--2---:R-:W-:Y:S01]  /*5a90*/  HMMA.16816.F32.BF16 R88, R24, R4, R88 ;  /* 0x000000041858723c */ /* 0x004fe20000041858 */
[----:B------:R-:W-:-:S05]  /*5aa0*/  IMAD.WIDE.U32 R32, R28, -0x2daee0ad, RZ ;  /* 0xd2511f531c207825 */ /* 0x000fca00078e00ff */
[C---:B------:R-:W-:Y:S01]  /*5ab0*/  HMMA.16816.F32.BF16 R84, R24.reuse, R30, R84 ;  /* 0x0000001e1854723c */ /* 0x040fe20000041854 */
[----:B------:R-:W-:Y:S02]  /*5ac0*/  LOP3.LUT R5, R35, UR44, R20, 0x96, !PT ;  /* 0x0000002c23057c12 */ /* 0x000fe4000f8e9614 */
[C-C-:B------:R-:W-:Y:S02]  /*5ad0*/  LOP3.LUT R4, R33.reuse, UR42, R34.reuse, 0x96, !PT ;  /* 0x0000002a21047c12 */ /* 0x140fe4000f8e9622 */
[----:B------:R-:W-:Y:S01]  /*5ae0*/  LOP3.LUT R34, R33, UR42, R34, 0x96, !PT ;  /* 0x0000002a21227c12 */ /* 0x000fe2000f8e9622 */
[----:B------:R-:W-:Y:S01]  /*5af0*/  IMAD.WIDE.U32 R174, R5, -0x326172a9, RZ ;  /* 0xcd9e8d5705ae7825 */ /* 0x000fe200078e00ff */
[----:B------:R-:W-:Y:S03]  /*5b00*/  HMMA.16816.F32.BF16 R92, R24, R6, R92 ;  /* 0x00000006185c723c */ /* 0x000fe6000004185c */
[----:B------:R-:W-:Y:S01]  /*5b10*/  IMAD.WIDE.U32 R30, R4, -0x326172a9, RZ ;  /* 0xcd9e8d57041e7825 */ /* 0x000fe200078e00ff */
[----:B------:R-:W-:-:S02]  /*5b20*/  LOP3.LUT R5, R175, UR43, R18, 0x96, !PT ;  /* 0x0000002baf057c12 */ /* 0x000fc4000f8e9612 */
[----:B------:R-:W-:Y:S01]  /*5b30*/  LOP3.LUT R4, R35, UR44, R20, 0x96, !PT ;  /* 0x0000002c23047c12 */ /* 0x000fe2000f8e9614 */
[----:B------:R-:W-:Y:S01]  /*5b40*/  IMAD.WIDE.U32 R34, R34, -0x326172a9, RZ ;  /* 0xcd9e8d5722227825 */ /* 0x000fe200078e00ff */
[----:B------:R-:W-:-:S03]  /*5b50*/  LOP3.LUT R174, R31, UR41, R174, 0x96, !PT ;  /* 0x000000291fae7c12 */ /* 0x000fc6000f8e96ae */
[----:B------:R-:W-:-:S04]  /*5b60*/  IMAD.WIDE.U32 R6, R5, -0x2daee0ad, RZ ;  /* 0xd2511f5305067825 */ /* 0x000fc800078e00ff */
[----:B------:R-:W-:Y:S01]  /*5b70*/  IMAD.WIDE.U32 R174, R174, -0x2daee0ad, RZ ;  /* 0xd2511f53aeae7825 */ /* 0x000fe200078e00ff */
[----:B------:R-:W-:-:S03]  /*5b80*/  LOP3.LUT R7, R7, UR40, R32, 0x96, !PT ;  /* 0x0000002807077c12 */ /* 0x000fc6000f8e9620 */
[----:B------:R-:W-:Y:S01]  /*5b90*/  IMAD.WIDE.U32 R4, R4, -0x326172a9, RZ ;  /* 0xcd9e8d5704047825 */ /* 0x000fe200078e00ff */
[----:B------:R-:W-:-:S03]  /*5ba0*/  LOP3.LUT R6, R175, UR7, R6, 0x96, !PT ;  /* 0x00000007af067c12 */ /* 0x000fc6000f8e9606 */
[----:B------:R-:W-:Y:S01]  /*5bb0*/  IMAD.WIDE.U32 R28, R7, -0x326172a9, RZ ;  /* 0xcd9e8d57071c7825 */ /* 0x000fe200078e00ff */
[----:B------:R-:W-:Y:S02]  /*5bc0*/  LOP3.LUT R5, R5, UR43, R18, 0x96, !PT ;  /* 0x0000002b05057c12 */ /* 0x000fe4000f8e9612 */
[----:B------:R-:W-:Y:S01]  /*5bd0*/  LOP3.LUT R4, R35, UR41, R4, 0x96, !PT ;  /* 0x0000002923047c12 */ /* 0x000fe2000f8e9604 */
[----:B------:R-:W-:Y:S01]  /*5be0*/  IMAD.WIDE.U32 R6, R6, -0x326172a9, RZ ;  /* 0xcd9e8d5706067825 */ /* 0x000fe200078e00ff */
[----:B------:R-:W-:-:S03]  /*5bf0*/  LOP3.LUT R30, R29, UR5, R30, 0x96, !PT ;  /* 0x000000051d1e7c12 */ /* 0x000fc6000f8e961e */
[----:B------:R-:W-:Y:S01]  /*5c00*/  IMAD.WIDE.U32 R176, R5, -0x2daee0ad, RZ ;  /* 0xd2511f5305b07825 */ /* 0x000fe200078e00ff */
[----:B------:R-:W-:Y:S02]  /*5c10*/  LOP3.LUT R173, R7, UR27, R28, 0x96, !PT ;  /* 0x0000001b07ad7c12 */ /* 0x000fe4000f8e961c */
[----:B------:R-:W-:Y:S01]  /*5c20*/  SHF.R.U32.HI R28, RZ, 0x18, R6 ;  /* 0x00000018ff1c7819 */ /* 0x000fe20000011606 */
[----:B------:R-:W-:Y:S01]  /*5c30*/  IMAD.WIDE.U32 R10, R4, -0x2daee0ad, RZ ;  /* 0xd2511f53040a7825 */ /* 0x000fe200078e00ff */
[----:B------:R-:W-:Y:S02]  /*5c40*/  LOP3.LUT R175, R6, 0xff, RZ, 0xc0, !PT ;  /* 0x000000ff06af7812 */ /* 0x000fe400078ec0ff */
[----:B------:R-:W-:Y:S02]  /*5c50*/  ISETP.LE.U32.AND P1, PT, R28, UR14, PT ;  /* 0x0000000e1c007c0c */ /* 0x000fe4000bf23070 */
[----:B------:R-:W-:Y:S02]  /*5c60*/  LOP3.LUT R28, R173, 0xffff, RZ, 0xc0, !PT ;  /* 0x0000ffffad1c7812 */ /* 0x000fe400078ec0ff */
[----:B------:R-:W-:-:S02]  /*5c70*/  LOP3.LUT R31, R6, 0xffff, RZ, 0xc0, !PT ;  /* 0x0000ffff061f7812 */ /* 0x000fc400078ec0ff */
[----:B------:R-:W-:Y:S02]  /*5c80*/  SHF.R.U32.HI R29, RZ, 0x10, R6 ;  /* 0x00000010ff1d7819 */ /* 0x000fe40000011606 */
[----:B------:R-:W-:Y:S02]  /*5c90*/  LOP3.LUT R6, R177, UR40, R32, 0x96, !PT ;  /* 0x00000028b1067c12 */ /* 0x000fe4000f8e9620 */
[----:B------:R-:W-:Y:S02]  /*5ca0*/  LOP3.LUT R166, R173, 0xff, RZ, 0xc0, !PT ;  /* 0x000000ffada67812 */ /* 0x000fe400078ec0ff */
[----:B------:R-:W-:Y:S01]  /*5cb0*/  LOP3.LUT R4, R11, UR7, R176, 0x96, !PT ;  /* 0x000000070b047c12 */ /* 0x000fe2000f8e96b0 */
[----:B------:R-:W-:Y:S01]  /*5cc0*/  IMAD.WIDE.U32 R32, R6, -0x326172a9, RZ ;  /* 0xcd9e8d5706207825 */ /* 0x000fe200078e00ff */
[----:B------:R-:W-:Y:S02]  /*5cd0*/  SHF.R.U32.HI R28, RZ, 0x8, R28 ;  /* 0x00000008ff1c7819 */ /* 0x000fe4000001161c */
[----:B------:R-:W-:Y:S01]  /*5ce0*/  ISETP.LE.U32.AND P4, PT, R166, UR14, PT ;  /* 0x0000000ea6007c0c */ /* 0x000fe2000bf83070 */
[----:B------:R-:W-:Y:S01]  /*5cf0*/  IMAD.WIDE.U32 R176, R4, -0x326172a9, RZ ;  /* 0xcd9e8d5704b07825 */ /* 0x000fe200078e00ff */
[----:B------:R-:W-:-:S02]  /*5d00*/  LOP3.LUT R28, R28, 0xffff, RZ, 0xc0, !PT ;  /* 0x0000ffff1c1c7812 */ /* 0x000fc400078ec0ff */
[----:B------:R-:W-:Y:S01]  /*5d10*/  LOP3.LUT R4, R33, UR5, R34, 0x96, !PT ;  /* 0x0000000521047c12 */ /* 0x000fe2000f8e9622 */
[----:B------:R-:W-:Y:S01]  /*5d20*/  FFMA.FTZ R221, R100, UR6, -R233 ;  /* 0x0000000664dd7c23 */ /* 0x000fe200080108e9 */
[----:B------:R-:W-:Y:S01]  /*5d30*/  ISETP.LE.U32.AND P5, PT, R28, UR14, PT ;  /* 0x0000000e1c007c0c */ /* 0x000fe2000bfa3070 */
[----:B------:R-:W-:Y:S01]  /*5d40*/  MUFU.EX2 R222, R222 ;  /* 0x000000de00de7308 */ /* 0x000fe20000000800 */
[----:B------:R-:W-:Y:S01]  /*5d50*/  LOP3.LUT R33, R176, 0xffff, RZ, 0xc0, !PT ;  /* 0x0000ffffb0217812 */ /* 0x000fe200078ec0ff */
[--C-:B------:R-:W-:Y:S01]  /*5d60*/  FFMA.FTZ R216, R98, UR6, -R241.reuse ;  /* 0x0000000662d87c23 */ /* 0x100fe200080108f1 */
[----:B------:R-:W-:Y:S01]  /*5d70*/  LOP3.LUT R34, R176, 0xff, RZ, 0xc0, !PT ;  /* 0x000000ffb0227812 */ /* 0x000fe200078ec0ff */
[----:B------:R-:W-:Y:S01]  /*5d80*/  FFMA.FTZ R215, R96, UR6, -R241 ;  /* 0x0000000660d77c23 */ /* 0x000fe200080108f1 */
[--C-:B------:R-:W-:Y:S01]  /*5d90*/  SHF.R.U32.HI R6, RZ, 0x10, R176.reuse ;  /* 0x00000010ff067819 */ /* 0x100fe200000116b0 */
[----:B------:R-:W-:Y:S01]  /*5da0*/  @!P6 HFMA2.BF16_V2 R108, -RZ.H0_H0, RZ.H0_H0, -R129.H0_H0 ;  /* 0x200000ffff6ce231 */ /* 0x000fe20000340981 */
[----:B------:R-:W-:Y:S01]  /*5db0*/  SHF.R.U32.HI R35, RZ, 0x18, R176 ;  /* 0x00000018ff237819 */ /* 0x000fe200000116b0 */
[----:B------:R-:W-:Y:S01]  /*5dc0*/  FADD.FTZ R231, R231, R230 ;  /* 0x000000e6e7e77221 */ /* 0x000fe20000010000 */
[----:B------:R-:W-:Y:S01]  /*5dd0*/  F2FP.BF16.F32.PACK_AB R176, R225, R226 ;  /* 0x000000e2e1b0723e */ /* 0x000fe200000010ff */
[----:B------:R-:W-:Y:S01]  /*5de0*/  FADD.FTZ R244, R244, R235 ;  /* 0x000000ebf4f47221 */ /* 0x000fe20000010000 */
[----:B------:R-:W-:Y:S01]  /*5df0*/  LOP3.LUT R32, R177, UR27, R32, 0x96, !PT ;  /* 0x0000001bb1207c12 */ /* 0x000fe2000f8e9620 */
[----:B------:R-:W-:Y:S01]  /*5e00*/  ULDC.64 UR4, c[0x0][0x2a8] ;  /* 0x0000aa0000047ab9 */ /* 0x000fe20000000a00 */
[----:B------:R-:W-:Y:S01]  /*5e10*/  PRMT R177, R176, 0x7632, R177 ;  /* 0x00007632b0b17816 */ /* 0x000fe200000000b1 */
[----:B------:R-:W-:Y:S01]  /*5e20*/  @!P4 HFMA2.BF16_V2 R124, -RZ.H0_H0, RZ.H0_H0, -R176.H0_H0 ;  /* 0x200000ffff7cc231 */ /* 0x000fe200003409b0 */
[----:B------:R-:W-:-:S02]  /*5e30*/  SHF.R.U32.HI R166, RZ, 0x18, R173 ;  /* 0x00000018ffa67819 */ /* 0x000fc400000116ad */
[----:B------:R-:W-:Y:S01]  /*5e40*/  PRMT R28, R176, 0x5410, R177 ;  /* 0x00005410b01c7816 */ /* 0x000fe200000000b1 */
[----:B------:R-:W-:Y:S01]  /*5e50*/  @!P5 HFMA2.BF16_V2 R123, -RZ.H0_H0, RZ.H0_H0, -R177.H0_H0 ;  /* 0x200000ffff7bd231 */ /* 0x000fe200003409b1 */
[----:B------:R-:W-:Y:S02]  /*5e60*/  SHF.R.U32.HI R173, RZ, 0x10, R173 ;  /* 0x00000010ffad7819 */ /* 0x000fe400000116ad */
[----:B------:R-:W-:Y:S02]  /*5e70*/  @!P4 PRMT R176, R124, 0x5410, RZ ;  /* 0x000054107cb0c816 */ /* 0x000fe400000000ff */
[----:B------:R-:W-:Y:S02]  /*5e80*/  ISETP.LE.U32.AND P4, PT, R166, UR14, PT ;  /* 0x0000000ea6007c0c */ /* 0x000fe4000bf83070 */
[----:B------:R-:W-:Y:S02]  /*5e90*/  LOP3.LUT R173, R173, 0xff, RZ, 0xc0, !PT ;  /* 0x000000ffadad7812 */ /* 0x000fe400078ec0ff */
[----:B------:R-:W-:-:S02]  /*5ea0*/  @!P5 PRMT R177, R123, 0x5410, RZ ;  /* 0x000054107bb1d816 */ /* 0x000fc400000000ff */
[----:B------:R-:W-:Y:S02]  /*5eb0*/  ISETP.LE.U32.AND P5, PT, R173, UR14, PT ;  /* 0x0000000ead007c0c */ /* 0x000fe4000bfa3070 */
[----:B------:R-:W-:Y:S02]  /*5ec0*/  LOP3.LUT R123, R29, 0xff, RZ, 0xc0, !PT ;  /* 0x000000ff1d7b7812 */ /* 0x000fe400078ec0ff */
[----:B------:R-:W-:Y:S02]  /*5ed0*/  PRMT R29, R179, 0x5410, R178 ;  /* 0x00005410b31d7816 */ /* 0x000fe400000000b2 */
[----:B------:R-:W-:Y:S01]  /*5ee0*/  SHF.R.U32.HI R31, RZ, 0x8, R31 ;  /* 0x00000008ff1f7819 */ /* 0x000fe2000001161f */
[----:B------:R-:W-:Y:S01]  /*5ef0*/  @!P4 HFMA2.BF16_V2 R122, -RZ.H0_H0, RZ.H0_H0, -R178.H0_H0 ;  /* 0x200000ffff7ac231 */ /* 0x000fe200003409b2 */
[----:B------:R-:W-:Y:S02]  /*5f00*/  ISETP.LE.U32.AND P2, PT, R175, UR14, PT ;  /* 0x0000000eaf007c0c */ /* 0x000fe4000bf43070 */
[----:B------:R-:W-:-:S02]  /*5f10*/  LOP3.LUT R31, R31, 0xffff, RZ, 0xc0, !PT ;  /* 0x0000ffff1f1f7812 */ /* 0x000fc400078ec0ff */
[----:B------:R-:W-:Y:S01]  /*5f20*/  @!P4 PRMT R178, R122, 0x5410, RZ ;  /* 0x000054107ab2c816 */ /* 0x000fe200000000ff */
[----:B------:R-:W-:Y:S01]  /*5f30*/  @!P5 HFMA2.BF16_V2 R121, -RZ.H0_H0, RZ.H0_H0, -R179.H0_H0 ;  /* 0x200000ffff79d231 */ /* 0x000fe200003409b3 */
[----:B------:R-:W-:Y:S01]  /*5f40*/  ISETP.LE.U32.AND P4, PT, R123, UR14, PT ;  /* 0x0000000e7b007c0c */ /* 0x000fe2000bf83070 */
[----:B------:R-:W-:Y:S01]  /*5f50*/  IMAD.WIDE.U32 R122, R30, -0x2daee0ad, RZ ;  /* 0xd2511f531e7a7825 */ /* 0x000fe200078e00ff */
[----:B------:R-:W-:Y:S02]  /*5f60*/  F2FP.BF16.F32.PACK_AB R175, R217, R218 ;  /* 0x000000dad9af723e */ /* 0x000fe400000010ff */
[----:B------:R-:W-:Y:S02]  /*5f70*/  @!P5 PRMT R179, R121, 0x5410, RZ ;  /* 0x0000541079b3d816 */ /* 0x000fe400000000ff */
[----:B------:R-:W-:Y:S01]  /*5f80*/  ISETP.LE.U32.AND P5, PT, R31, UR14, PT ;  /* 0x0000000e1f007c0c */ /* 0x000fe2000bfa3070 */
[----:B------:R-:W-:Y:S01]  /*5f90*/  @!P2 HFMA2.BF16_V2 R120, -RZ.H0_H0, RZ.H0_H0, -R172.H0_H0 ;  /* 0x200000ffff78a231 */ /* 0x000fe200003409ac */
[----:B------:R-:W-:-:S02]  /*5fa0*/  LOP3.LUT R121, R123, UR38, R174, 0x96, !PT ;  /* 0x000000267b797c12 */ /* 0x000fc4000f8e96ae */
[----:B------:R-:W-:Y:S02]  /*5fb0*/  PRMT R174, R175, 0x7632, R174 ;  /* 0x00007632afae7816 */ /* 0x000fe400000000ae */
[----:B------:R-:W-:Y:S01]  /*5fc0*/  SHF.R.U32.HI R31, RZ, 0x10, R121 ;  /* 0x00000010ff1f7819 */ /* 0x000fe20000011679 */
[----:B------:R-:W1:Y:S01]  /*5fd0*/  MUFU.EX2 R221, R221 ;  /* 0x000000dd00dd7308 */ /* 0x000e620000000800 */
[C---:B------:R-:W-:Y:S01]  /*5fe0*/  PRMT R173, R172.reuse, 0x7632, R173 ;  /* 0x00007632acad7816 */ /* 0x040fe200000000ad */
[----:B------:R-:W-:Y:S01]  /*5ff0*/  @!P1 HFMA2.BF16_V2 R3, -RZ.H0_H0, RZ.H0_H0, -R174.H0_H0 ;  /* 0x200000ffff039231 */ /* 0x000fe200003409ae */
[----:B------:R-:W-:Y:S01]  /*6000*/  LOP3.LUT R31, R31, 0xff, RZ, 0xc0, !PT ;  /* 0x000000ff1f1f7812 */ /* 0x000fe200078ec0ff */
[----:B------:R-:W-:Y:S01]  /*6010*/  @!P4 HFMA2.BF16_V2 R118, -RZ.H0_H0, RZ.H0_H0, -R175.H0_H0 ;  /* 0x200000ffff76c231 */ /* 0x000fe200003409af */
[----:B------:R-:W-:Y:S01]  /*6020*/  PRMT R30, R172, 0x5410, R173 ;  /* 0x00005410ac1e7816 */ /* 0x000fe200000000ad */
[----:B------:R-:W-:Y:S01]  /*6030*/  @!P5 HFMA2.BF16_V2 R119, -RZ.H0_H0, RZ.H0_H0, -R173.H0_H0 ;  /* 0x200000ffff77d231 */ /* 0x000fe200003409ad */
[----:B------:R-:W-:-:S02]  /*6040*/  @!P2 PRMT R172, R120, 0x5410, RZ ;  /* 0x0000541078aca816 */ /* 0x000fc400000000ff */
[----:B------:R-:W-:Y:S02]  /*6050*/  ISETP.LE.U32.AND P2, PT, R31, UR14, PT ;  /* 0x0000000e1f007c0c */ /* 0x000fe4000bf43070 */
[----:B------:R-:W-:Y:S02]  /*6060*/  PRMT R31, R175, 0x5410, R174 ;  /* 0x00005410af1f7816 */ /* 0x000fe400000000ae */
[----:B------:R-:W-:Y:S02]  /*6070*/  @!P1 PRMT R174, R3, 0x5410, RZ ;  /* 0x0000541003ae9816 */ /* 0x000fe400000000ff */
[----:B------:R-:W-:Y:S02]  /*6080*/  LOP3.LUT R3, R121, 0xff, RZ, 0xc0, !PT ;  /* 0x000000ff79037812 */ /* 0x000fe400078ec0ff */
[----:B------:R-:W-:Y:S01]  /*6090*/  @!P5 PRMT R173, R119, 0x5410, RZ ;  /* 0x0000541077add816 */ /* 0x000fe200000000ff */
[----:B------:R-:W-:Y:S01]  /*60a0*/  MUFU.EX2 R216, R216 ;  /* 0x000000d800d87308 */ /* 0x000fe20000000800 */
[----:B------:R-:W-:Y:S01]  /*60b0*/  ISETP.LE.U32.AND P5, PT, R3, UR14, PT ;  /* 0x0000000e03007c0c */ /* 0x000fe2000bfa3070 */
[----:B------:R-:W-:Y:S01]  /*60c0*/  IMAD.MOV.U32 R119, RZ, RZ, R11 ;  /* 0x000000ffff777224 */ /* 0x000fe200078e000b */
[----:B------:R-:W-:-:S02]  /*60d0*/  SHF.R.U32.HI R3, RZ, 0x18, R121 ;  /* 0x00000018ff037819 */ /* 0x000fc40000011679 */
[----:B------:R-:W-:Y:S02]  /*60e0*/  LOP3.LUT R121, R121, 0xffff, RZ, 0xc0, !PT ;  /* 0x0000ffff79797812 */ /* 0x000fe400078ec0ff */
[----:B------:R-:W-:Y:S01]  /*60f0*/  @!P4 PRMT R175, R118, 0x5410, RZ ;  /* 0x0000541076afc816 */ /* 0x000fe200000000ff */
[----:B------:R-:W2:Y:S01]  /*6100*/  MUFU.EX2 R215, R215 ;  /* 0x000000d700d77308 */ /* 0x000ea20000000800 */
[----:B------:R-:W-:Y:S01]  /*6110*/  SHF.R.U32.HI R121, RZ, 0x8, R121 ;  /* 0x00000008ff797819 */ /* 0x000fe20000011679 */
[----:B------:R-:W-:Y:S01]  /*6120*/  IMAD.MOV.U32 R118, RZ, RZ, R10 ;  /* 0x000000ffff767224 */ /* 0x000fe200078e000a */
[----:B-1----:R-:W-:Y:S02]  /*6130*/  F2FP.BF16.F32.PACK_AB R166, R221, R222 ;  /* 0x000000dedda6723e */ /* 0x002fe400000010ff */
[----:B------:R-:W-:Y:S02]  /*6140*/  LOP3.LUT R5, R170, 0xffff, RZ, 0xc0, !PT ;  /* 0x0000ffffaa057812 */ /* 0x000fe400078ec0ff */
[----:B------:R-:W-:-:S02]  /*6150*/  SHF.R.U32.HI R7, RZ, 0x10, R170 ;  /* 0x00000010ff077819 */ /* 0x000fc400000116aa */
[----:B------:R-:W-:Y:S02]  /*6160*/  LOP3.LUT R121, R121, 0xffff, RZ, 0xc0, !PT ;  /* 0x0000ffff79797812 */ /* 0x000fe400078ec0ff */
[----:B------:R-:W-:Y:S02]  /*6170*/  ISETP.LE.U32.AND P1, PT, R3, UR14, PT ;  /* 0x0000000e03007c0c */ /* 0x000fe4000bf23070 */
[----:B------:R-:W-:Y:S02]  /*6180*/  LOP3.LUT R6, R6, 0xff, RZ, 0xc0, !PT ;  /* 0x000000ff06067812 */ /* 0x000fe400078ec0ff */
[----:B------:R-:W-:Y:S02]  /*6190*/  @!P6 PRMT R129, R108, 0x5410, RZ ;  /* 0x000054106c81e816 */ /* 0x000fe400000000ff */
[----:B------:R-:W-:Y:S01]  /*61a0*/  SHF.R.U32.HI R33, RZ, 0x8, R33 ;  /* 0x00000008ff217819 */ /* 0x000fe20000011621 */
[----:B------:R-:W-:Y:S01]  /*61b0*/  FFMA.FTZ R230, R112, UR6, -R233 ;  /* 0x0000000670e67c23 */ /* 0x000fe200080108e9 */
[----:B------:R-:W-:Y:S01]  /*61c0*/  ISETP.LE.U32.AND P4, PT, R121, UR14, PT ;  /* 0x0000000e79007c0c */ /* 0x000fe2000bf83070 */
[----:B------:R-:W-:Y:S01]  /*61d0*/  @!P5 HFMA2.BF16_V2 R117, -RZ.H0_H0, RZ.H0_H0, -R166.H0_H0 ;  /* 0x200000ffff75d231 */ /* 0x000fe200003409a6 */
[----:B------:R-:W-:Y:S01]  /*61e0*/  PRMT R3, R166, 0x7632, R3 ;  /* 0x00007632a6037816 */ /* 0x000fe20000000003 */
[----:B------:R-:W-:Y:S01]  /*61f0*/  IMAD.MOV.U32 R120, RZ, RZ, R118 ;  /* 0x000000ffff787224 */ /* 0x000fe200078e0076 */
[----:B------:R-:W-:Y:S01]  /*6200*/  SHF.R.U32.HI R170, RZ, 0x18, R170 ;  /* 0x00000018ffaa7819 */ /* 0x000fe200000116aa */
[----:B------:R-:W-:Y:S01]  /*6210*/  FADD.FTZ R242, R242, R231 ;  /* 0x000000e7f2f27221 */ /* 0x000fe20000010000 */
[----:B------:R-:W-:Y:S01]  /*6220*/  PRMT R248, R166, 0x5410, R3 ;  /* 0x00005410a6f87816 */ /* 0x000fe20000000003 */
[----:B------:R-:W-:Y:S01]  /*6230*/  USHF.L.U32 UR20, UR20, 0x3, URZ ;  /* 0x0000000314147899 */ /* 0x000fe2000800063f */
[----:B------:R-:W-:Y:S01]  /*6240*/  @!P5 PRMT R166, R117, 0x5410, RZ ;  /* 0x0000541075a6d816 */ /* 0x000fe200000000ff */
[----:B------:R1:W5:Y:S01]  /*6250*/  LDL.LU.64 R10, [R1+0x68] ;  /* 0x00006800010a7983 */ /* 0x0003620000300a00 */
[----:B------:R-:W-:-:S03]  /*6260*/  SHF.R.U32.HI R117, RZ, 0x18, R249 ;  /* 0x00000018ff757819 */ /* 0x000fc600000116f9 */
[----:B------:R-:W-:Y:S01]  /*6270*/  @!P4 HFMA2.BF16_V2 R111, -RZ.H0_H0, RZ.H0_H0, -R3.H0_H0 ;  /* 0x200000ffff6fc231 */ /* 0x000fe20000340903 */
[----:B------:R-:W-:Y:S02]  /*6280*/  LOP3.LUT R118, R249, 0xff, RZ, 0xc0, !PT ;  /* 0x000000fff9767812 */ /* 0x000fe400078ec0ff */
[----:B--2---:R-:W-:Y:S02]  /*6290*/  F2FP.BF16.F32.PACK_AB R171, R215, R216 ;  /* 0x000000d8d7ab723e */ /* 0x004fe400000010ff */
[----:B------:R-:W-:Y:S02]  /*62a0*/  @!P4 PRMT R3, R111, 0x5410, RZ ;  /* 0x000054106f03c816 */ /* 0x000fe400000000ff */
[----:B------:R-:W-:Y:S02]  /*62b0*/  ISETP.LE.U32.AND P4, PT, R117, UR14, PT ;  /* 0x0000000e75007c0c */ /* 0x000fe4000bf83070 */
[----:B------:R-:W-:Y:S02]  /*62c0*/  LOP3.LUT R117, R249, 0xffff, RZ, 0xc0, !PT ;  /* 0x0000fffff9757812 */ /* 0x000fe400078ec0ff */
[----:B------:R-:W-:-:S02]  /*62d0*/  ISETP.LE.U32.AND P5, PT, R118, UR14, PT ;  /* 0x0000000e76007c0c */ /* 0x000fc4000bfa3070 */
[----:B------:R-:W-:Y:S01]  /*62e0*/  SHF.R.U32.HI R117, RZ, 0x8, R117 ;  /* 0x00000008ff757819 */ /* 0x000fe20000011675 */
[----:B------:R-:W-:Y:S01]  /*62f0*/  @!P2 HFMA2.BF16_V2 R101, -RZ.H0_H0, RZ.H0_H0, -R171.H0_H0 ;  /* 0x200000ffff65a231 */ /* 0x000fe200003409ab */
[----:B------:R-:W-:Y:S02]  /*6300*/  ISETP.LE.U32.AND P3, PT, R170, UR14, PT ;  /* 0x0000000eaa007c0c */ /* 0x000fe4000bf63070 */
[----:B------:R-:W-:Y:S02]  /*6310*/  PRMT R170, R171, 0x7632, R170 ;  /* 0x00007632abaa7816 */ /* 0x000fe400000000aa */
[----:B------:R-:W-:Y:S02]  /*6320*/  LOP3.LUT R117, R117, 0xffff, RZ, 0xc0, !PT ;  /* 0x0000ffff75757812 */ /* 0x000fe400078ec0ff */
[----:B------:R-:W-:Y:S02]  /*6330*/  SHF.R.U32.HI R111, RZ, 0x10, R249 ;  /* 0x00000010ff6f7819 */ /* 0x000fe400000116f9 */
[----:B------:R-:W-:Y:S01]  /*6340*/  PRMT R249, R171, 0x5410, R170 ;  /* 0x00005410abf97816 */ /* 0x000fe200000000aa */
[----:B------:R-:W-:Y:S01]  /*6350*/  @!P1 HFMA2.BF16_V2 R110, -RZ.H0_H0, RZ.H0_H0, -R170.H0_H0 ;  /* 0x200000ffff6e9231 */ /* 0x000fe200003409aa */
[----:B------:R-:W-:-:S02]  /*6360*/  @!P2 PRMT R171, R101, 0x5410, RZ ;  /* 0x0000541065aba816 */ /* 0x000fc400000000ff */
[----:B------:R-:W-:Y:S02]  /*6370*/  ISETP.LE.U32.AND P2, PT, R117, UR14, PT ;  /* 0x0000000e75007c0c */ /* 0x000fe4000bf43070 */
[----:B------:R-:W-:Y:S02]  /*6380*/  LOP3.LUT R111, R111, 0xff, RZ, 0xc0, !PT ;  /* 0x000000ff6f6f7812 */ /* 0x000fe400078ec0ff */
[----:B------:R-:W-:Y:S01]  /*6390*/  SHF.R.U32.HI R101, RZ, 0x10, R250 ;  /* 0x00000010ff657819 */ /* 0x000fe200000116fa */
[----:B------:R-:W-:Y:S01]  /*63a0*/  @!P5 HFMA2.BF16_V2 R103, -RZ.H0_H0, RZ.H0_H0, -R184.H0_H0 ;  /* 0x200000ffff67d231 */ /* 0x000fe200003409b8 */
[----:B------:R-:W-:Y:S02]  /*63b0*/  @!P1 PRMT R170, R110, 0x5410, RZ ;  /* 0x000054106eaa9816 */ /* 0x000fe400000000ff */
[----:B------:R-:W-:Y:S02]  /*63c0*/  ISETP.LE.U32.AND P1, PT, R111, UR14, PT ;  /* 0x0000000e6f007c0c */ /* 0x000fe4000bf23070 */
[----:B------:R-:W-:-:S02]  /*63d0*/  LOP3.LUT R101, R101, 0xff, RZ, 0xc0, !PT ;  /* 0x000000ff65657812 */ /* 0x000fc400078ec0ff */
[----:B------:R-:W-:Y:S02]  /*63e0*/  @!P5 PRMT R184, R103, 0x5410, RZ ;  /* 0x0000541067b8d816 */ /* 0x000fe400000000ff */
[----:B------:R-:W-:Y:S01]  /*63f0*/  ISETP.LE.U32.AND P5, PT, R101, UR14, PT ;  /* 0x0000000e65007c0c */ /* 0x000fe2000bfa3070 */
[----:B------:R-:W-:Y:S01]  /*6400*/  @!P2 HFMA2.BF16_V2 R100, -RZ.H0_H0, RZ.H0_H0, -R185.H0_H0 ;  /* 0x200000ffff64a231 */ /* 0x000fe200003409b9 */
[----:B------:R-:W-:Y:S01]  /*6410*/  LOP3.LUT R101, R250, 0xffff, RZ, 0xc0, !PT ;  /* 0x0000fffffa657812 */ /* 0x000fe200078ec0ff */
[----:B------:R-:W-:-:S03]  /*6420*/  @!P4 HFMA2.BF16_V2 R102, -RZ.H0_H0, RZ.H0_H0, -R186.H0_H0 ;  /* 0x200000ffff66c231 */ /* 0x000fc600003409ba */
[----:B------:R-:W-:Y:S01]  /*6430*/  SHF.R.U32.HI R101, RZ, 0x8, R101 ;  /* 0x00000008ff657819 */ /* 0x000fe20000011665 */
[----:B------:R-:W-:Y:S01]  /*6440*/  @!P1 HFMA2.BF16_V2 R99, -RZ.H0_H0, RZ.H0_H0, -R187.H0_H0 ;  /* 0x200000ffff639231 */ /* 0x000fe200003409bb */
[----:B------:R-:W-:Y:S02]  /*6450*/  @!P2 PRMT R185, R100, 0x5410, RZ ;  /* 0x0000541064b9a816 */ /* 0x000fe400000000ff */
[----:B------:R-:W-:Y:S02]  /*6460*/  LOP3.LUT R100, R250, 0xff, RZ, 0xc0, !PT ;  /* 0x000000fffa647812 */ /* 0x000fe400078ec0ff */
[----:B------:R-:W-:Y:S02]  /*6470*/  LOP3.LUT R101, R101, 0xffff, RZ, 0xc0, !PT ;  /* 0x0000ffff65657812 */ /* 0x000fe400078ec0ff */
[----:B------:R-:W-:Y:S02]  /*6480*/  SHF.R.U32.HI R250, RZ, 0x18, R250 ;  /* 0x00000018fffa7819 */ /* 0x000fe400000116fa */
[----:B------:R-:W-:-:S02]  /*6490*/  @!P4 PRMT R186, R102, 0x5410, RZ ;  /* 0x0000541066bac816 */ /* 0x000fc400000000ff */
[----:B------:R-:W-:Y:S02]  /*64a0*/  @!P1 PRMT R187, R99, 0x5410, RZ ;  /* 0x0000541063bb9816 */ /* 0x000fe400000000ff */
[----:B------:R-:W-:Y:S02]  /*64b0*/  ISETP.LE.U32.AND P4, PT, R250, UR14, PT ;  /* 0x0000000efa007c0c */ /* 0x000fe4000bf83070 */
[----:B------:R-:W-:Y:S02]  /*64c0*/  ISETP.LE.U32.AND P2, PT, R101, UR14, PT ;  /* 0x0000000e65007c0c */ /* 0x000fe4000bf43070 */
[----:B------:R-:W-:Y:S02]  /*64d0*/  ISETP.LE.U32.AND P1, PT, R100, UR14, PT ;  /* 0x0000000e64007c0c */ /* 0x000fe4000bf23070 */
[----:B------:R-:W2:Y:S01]  /*64e0*/  LDSM.16.MT88.4 R100, [R204+0x1c000] ;  /* 0x01c00000cc64783b */ /* 0x000ea20000004200 */
[----:B------:R-:W-:Y:S01]  /*64f0*/  SHF.R.U32.HI R5, RZ, 0x8, R5 ;  /* 0x00000008ff057819 */ /* 0x000fe20000011605 */
[----:B------:R-:W-:-:S03]  /*6500*/  @!P5 HFMA2.BF16_V2 R96, -RZ.H0_H0, RZ.H0_H0, -R234.H0_H0 ;  /* 0x200000ffff60d231 */ /* 0x000fc600003409ea */
[----:B------:R-:W-:Y:S02]  /*6510*/  LOP3.LUT R5, R5, 0xffff, RZ, 0xc0, !PT ;  /* 0x0000ffff05057812 */ /* 0x000fe400078ec0ff */
[----:B------:R-:W-:-:S04]  /*6520*/  @!P4 HFMA2.BF16_V2 R109, -RZ.H0_H0, RZ.H0_H0, -R243.H0_H0 ;  /* 0x200000ffff6dc231 */ /* 0x000fc800003409f3 */
[----:B------:R-:W-:Y:S01]  /*6530*/  @!P1 HFMA2.BF16_V2 R98, -RZ.H0_H0, RZ.H0_H0, -R236.H0_H0 ;  /* 0x200000ffff629231 */ /* 0x000fe200003409ec */
[----:B------:R-:W-:Y:S02]  /*6540*/  @!P4 PRMT R243, R109, 0x5410, RZ ;  /* 0x000054106df3c816 */ /* 0x000fe400000000ff */
[C---:B------:R-:W-:Y:S02]  /*6550*/  LOP3.LUT R99, R246.reuse, 0xff, RZ, 0xc0, !PT ;  /* 0x000000fff6637812 */ /* 0x040fe400078ec0ff */
[----:B------:R-:W-:Y:S02]  /*6560*/  LOP3.LUT R110, R246, 0xffff, RZ, 0xc0, !PT ;  /* 0x0000fffff66e7812 */ /* 0x000fe400078ec0ff */
[----:B------:R-:W-:Y:S02]  /*6570*/  SHF.R.U32.HI R111, RZ, 0x10, R246 ;  /* 0x00000010ff6f7819 */ /* 0x000fe400000116f6 */
[----:B------:R-:W-:Y:S01]  /*6580*/  @!P1 PRMT R236, R98, 0x5410, RZ ;  /* 0x0000541062ec9816 */ /* 0x000fe200000000ff */
[----:B------:R-:W-:Y:S01]  /*6590*/  IMAD.MOV.U32 R98, RZ, RZ, R120 ;  /* 0x000000ffff627224 */ /* 0x000fe200078e0078 */
[----:B------:R-:W-:Y:S01]  /*65a0*/  ISETP.LE.U32.AND P4, PT, R5, UR14, PT ;  /* 0x0000000e05007c0c */ /* 0x000fe2000bf83070 */
[----:B------:R-:W-:Y:S01]  /*65b0*/  IMAD.WIDE.U32 R4, R4, -0x2daee0ad, RZ ;  /* 0xd2511f5304047825 */ /* 0x000fe200078e00ff */
[----:B------:R-:W-:-:S02]  /*65c0*/  SHF.R.U32.HI R246, RZ, 0x18, R246 ;  /* 0x00000018fff67819 */ /* 0x000fc400000116f6 */
[----:B------:R-:W-:Y:S02]  /*65d0*/  LOP3.LUT R7, R7, 0xff, RZ, 0xc0, !PT ;  /* 0x000000ff07077812 */ /* 0x000fe400078ec0ff */
[----:B------:R-:W-:Y:S02]  /*65e0*/  @!P5 PRMT R234, R96, 0x5410, RZ ;  /* 0x0000541060ead816 */ /* 0x000fe400000000ff */
[----:B------:R-:W-:Y:S02]  /*65f0*/  ISETP.LE.U32.AND P5, PT, R246, UR14, PT ;  /* 0x0000000ef6007c0c */ /* 0x000fe4000bfa3070 */
[----:B------:R-:W-:Y:S02]  /*6600*/  LOP3.LUT R117, R122, 0xffff, RZ, 0xc0, !PT ;  /* 0x0000ffff7a757812 */ /* 0x000fe400078ec0ff */
[----:B------:R-:W-:Y:S02]  /*6610*/  ISETP.LE.U32.AND P1, PT, R7, UR14, PT ;  /* 0x0000000e07007c0c */ /* 0x000fe4000bf23070 */
[----:B------:R-:W-:-:S02]  /*6620*/  PRMT R35, R6, 0x5410, R35 ;  /* 0x0000541006237816 */ /* 0x000fc40000000023 */
[----:B------:R-:W-:Y:S02]  /*6630*/  LOP3.LUT R118, R5, UR38, R98, 0x96, !PT ;  /* 0x0000002605767c12 */ /* 0x000fe4000f8e9662 */
[C---:B------:R-:W-:Y:S02]  /*6640*/  LOP3.LUT R123, R4.reuse, 0xffff, RZ, 0xc0, !PT ;  /* 0x0000ffff047b7812 */ /* 0x040fe400078ec0ff */
[----:B------:R-:W-:Y:S02]  /*6650*/  LOP3.LUT R246, R4, 0xff, RZ, 0xc0, !PT ;  /* 0x000000ff04f67812 */ /* 0x000fe400078ec0ff */
[--C-:B------:R-:W-:Y:S02]  /*6660*/  SHF.R.U32.HI R124, RZ, 0x10, R4.reuse ;  /* 0x00000010ff7c7819 */ /* 0x100fe40000011604 */
[----:B------:R-:W-:Y:S02]  /*6670*/  SHF.R.U32.HI R247, RZ, 0x18, R4 ;  /* 0x00000018fff77819 */ /* 0x000fe40000011604 */
[----:B------:R-:W3:Y:S01]  /*6680*/  LDSM.16.MT88.4 R4, [R204+0x1c800] ;  /* 0x01c80000cc04783b */ /* 0x000ee20000004200 */
[----:B------:R-:W-:-:S02]  /*6690*/  @!P2 HFMA2.BF16_V2 R97, -RZ.H0_H0, RZ.H0_H0, -R245.H0_H0 ;  /* 0x200000ffff61a231 */ /* 0x000fc400003409f5 */
[----:B------:R-:W-:-:S03]  /*66a0*/  IMAD.MOV.U32 R121, RZ, RZ, R119 ;  /* 0x000000ffff797224 */ /* 0x000fc600078e0077 */
[----:B------:R-:W-:Y:S02]  /*66b0*/  @!P2 PRMT R245, R97, 0x5410, RZ ;  /* 0x0000541061f5a816 */ /* 0x000fe400000000ff */
[----:B------:R-:W-:Y:S01]  /*66c0*/  ISETP.LE.U32.AND P2, PT, R99, UR14, PT ;  /* 0x0000000e63007c0c */ /* 0x000fe2000bf43070 */
[----:B------:R-:W-:Y:S02]  /*66d0*/  IMAD.MOV.U32 R99, RZ, RZ, R121 ;  /* 0x000000ffff637224 */ /* 0x000fe400078e0079 */
[C---:B--2---:R-:W-:Y:S01]  /*66e0*/  HMMA.16816.F32.BF16 R96, R132.reuse, R100, RZ ;  /* 0x000000648460723c */ /* 0x044fe200000418ff */
[----:B------:R-:W-:Y:S02]  /*66f0*/  LOP3.LUT R111, R111, 0xff, RZ, 0xc0, !PT ;  /* 0x000000ff6f6f7812 */ /* 0x000fe400078ec0ff */
[----:B------:R-:W-:Y:S02]  /*6700*/  LOP3.LUT R121, R32, 0xff, RZ, 0xc0, !PT ;  /* 0x000000ff20797812 */ /* 0x000fe400078ec0ff */
[----:B------:R-:W-:Y:S01]  /*6710*/  ISETP.LE.U32.AND P6, PT, R111, UR14, PT ;  /* 0x0000000e6f007c0c */ /* 0x000fe2000bfc3070 */
[----:B------:R-:W-:-:S15]  /*6720*/  HMMA.16816.F32.BF16 R100, R132, R102, RZ ;  /* 0x000000668464723c */ /* 0x000fde00000418ff */
[----:B------:R-:W-:-:S03]  /*6730*/  NOP ;  /* 0x0000000000007918 */ /* 0x000fc60000000000 */
[----:B---3--:R-:W-:Y:S07]  /*6740*/  HMMA.16816.F32.BF16 R96, R24, R4, R96 ;  /* 0x000000041860723c */ /* 0x008fee0000041860 */
[----:B------:R-:W-:-:S04]  /*6750*/  LOP3.LUT R4, R32, 0xffff, RZ, 0xc0, !PT ;  /* 0x0000ffff20047812 */ /* 0x000fc800078ec0ff */
[----:B------:R-:W-:-:S04]  /*6760*/  SHF.R.U32.HI R4, RZ, 0x8, R4 ;  /* 0x00000008ff047819 */ /* 0x000fc80000011604 */
[----:B------:R-:W-:Y:S02]  /*6770*/  PRMT R121, R121, 0x5410, R4 ;  /* 0x0000541079797816 */ /* 0x000fe40000000004 */
[----:B------:R-:W-:Y:S02]  /*6780*/  SHF.R.U32.HI R4, RZ, 0x8, R110 ;  /* 0x00000008ff047819 */ /* 0x000fe4000001166e */
[----:B------:R-:W2:Y:S01]  /*6790*/  LDSM.16.MT88.4 R108, [R208+0x1e000] ;  /* 0x01e00000d06c783b */ /* 0x000ea20000004200 */
[----:B------:R-:W-:Y:S01]  /*67a0*/  SHF.R.U32.HI R5, RZ, 0x10, R32 ;  /* 0x00000010ff057819 */ /* 0x000fe20000011620 */
[----:B------:R-:W-:Y:S01]  /*67b0*/  @!P3 HFMA2.BF16_V2 R105, -RZ.H0_H0, RZ.H0_H0, -R164.H0_H0 ;  /* 0x200000ffff69b231 */ /* 0x000fe200003409a4 */
[----:B------:R-:W-:Y:S02]  /*67c0*/  PRMT R33, R34, 0x5410, R33 ;  /* 0x0000541022217816 */ /* 0x000fe40000000021 */
[----:B------:R-:W-:Y:S02]  /*67d0*/  LOP3.LUT R5, R5, 0xff, RZ, 0xc0, !PT ;  /* 0x000000ff05057812 */ /* 0x000fe400078ec0ff */
[----:B------:R-:W-:-:S02]  /*67e0*/  LOP3.LUT R4, R4, 0xffff, RZ, 0xc0, !PT ;  /* 0x0000ffff04047812 */ /* 0x000fc400078ec0ff */
[----:B------:R-:W-:Y:S01]  /*67f0*/  SHF.R.U32.HI R34, RZ, 0x18, R32 ;  /* 0x00000018ff227819 */ /* 0x000fe20000011620 */
[----:B------:R-:W-:Y:S01]  /*6800*/  HMMA.16816.F32.BF16 R100, R24, R6, R100 ;  /* 0x000000061864723c */ /* 0x000fe20000041864 */
[----:B------:R-:W-:Y:S02]  /*6810*/  @!P3 PRMT R164, R105, 0x5410, RZ ;  /* 0x0000541069a4b816 */ /* 0x000fe400000000ff */
[----:B------:R-:W-:Y:S02]  /*6820*/  PRMT R34, R5, 0x5410, R34 ;  /* 0x0000541005227816 */ /* 0x000fe40000000022 */
[----:B------:R-:W-:Y:S02]  /*6830*/  ISETP.LE.U32.AND P3, PT, R4, UR14, PT ;  /* 0x0000000e04007c0c */ /* 0x000fe4000bf63070 */
[----:B------:R-:W3:Y:S01]  /*6840*/  LDSM.16.MT88.4 R4, [R208+0x1e800] ;  /* 0x01e80000d004783b */ /* 0x000ee20000004200 */
[----:B------:R-:W-:Y:S02]  /*6850*/  @!P4 HFMA2.BF16_V2 R107, -RZ.H0_H0, RZ.H0_H0, -R165.H0_H0 ;  /* 0x200000ffff6bc231 */ /* 0x000fe400003409a5 */
[----:B------:R-:W-:-:S02]  /*6860*/  @!P1 HFMA2.BF16_V2 R106, -RZ.H0_H0, RZ.H0_H0, -R167.H0_H0 ;  /* 0x200000ffff6a9231 */ /* 0x000fc400003409a7 */
[----:B------:R-:W-:Y:S01]  /*6870*/  @!P2 HFMA2.BF16_V2 R104, -RZ.H0_H0, RZ.H0_H0, -R180.H0_H0 ;  /* 0x200000ffff68a231 */ /* 0x000fe200003409b4 */
[----:B------:R-:W-:Y:S02]  /*6880*/  @!P4 PRMT R165, R107, 0x5410, RZ ;  /* 0x000054106ba5c816 */ /* 0x000fe400000000ff */
[----:B------:R-:W-:Y:S02]  /*6890*/  @!P1 PRMT R167, R106, 0x5410, RZ ;  /* 0x000054106aa79816 */ /* 0x000fe400000000ff */
[----:B------:R-:W-:Y:S02]  /*68a0*/  @!P2 PRMT R180, R104, 0x5410, RZ ;  /* 0x0000541068b4a816 */ /* 0x000fe400000000ff */
[C---:B--2---:R-:W-:Y:S06]  /*68b0*/  HMMA.16816.F32.BF16 R104, R132.reuse, R108, RZ ;  /* 0x0000006c8468723c */ /* 0x044fec00000418ff */
[----:B------:R-:W-:Y:S01]  /*68c0*/  HMMA.16816.F32.BF16 R108, R132, R110, RZ ;  /* 0x0000006e846c723c */ /* 0x000fe200000418ff */
[----:B------:R-:W-:-:S04]  /*68d0*/  SHF.R.U32.HI R117, RZ, 0x8, R117 ;  /* 0x00000008ff757819 */ /* 0x000fc80000011675 */
[----:B------:R-:W-:Y:S02]  /*68e0*/  LOP3.LUT R117, R117, 0xffff, RZ, 0xc0, !PT ;  /* 0x0000ffff75757812 */ /* 0x000fe400078ec0ff */
[----:B------:R-:W-:-:S11]  /*68f0*/  SHF.R.U32.HI R119, RZ, 0x10, R122 ;  /* 0x00000010ff777819 */ /* 0x000fd6000001167a */
[----:B---3--:R-:W-:Y:S07]  /*6900*/  HMMA.16816.F32.BF16 R104, R24, R4, R104 ;  /* 0x000000041868723c */ /* 0x008fee0000041868 */
[----:B------:R-:W-:Y:S01]  /*6910*/  FFMA.FTZ R4, R116, UR6, -R241 ;  /* 0x0000000674047c23 */ /* 0x000fe200080108f1 */
[----:B------:R-:W-:-:S05]  /*6920*/  @!P3 HFMA2.BF16_V2 R116, -RZ.H0_H0, RZ.H0_H0, -R181.H0_H0 ;  /* 0x200000ffff74b231 */ /* 0x000fca00003409b5 */
[----:B------:R-:W-:Y:S02]  /*6930*/  @!P3 PRMT R181, R116, 0x5410, RZ ;  /* 0x0000541074b5b816 */ /* 0x000fe400000000ff */
[----:B------:R-:W-:Y:S02]  /*6940*/  ISETP.LE.U32.AND P3, PT, R117, UR14, PT ;  /* 0x0000000e75007c0c */ /* 0x000fe4000bf63070 */
[----:B------:R-:W-:Y:S02]  /*6950*/  LOP3.LUT R117, R118, 0xffff, RZ, 0xc0, !PT ;  /* 0x0000ffff76757812 */ /* 0x000fe400078ec0ff */
[----:B------:R-:W-:Y:S02]  /*6960*/  LOP3.LUT R119, R119, 0xff, RZ, 0xc0, !PT ;  /* 0x000000ff77777812 */ /* 0x000fe400078ec0ff */
[----:B------:R-:W-:Y:S02]  /*6970*/  SHF.R.U32.HI R123, RZ, 0x8, R123 ;  /* 0x00000008ff7b7819 */ /* 0x000fe4000001167b */
[----:B------:R-:W-:-:S02]  /*6980*/  SHF.R.U32.HI R117, RZ, 0x8, R117 ;  /* 0x00000008ff757819 */ /* 0x000fc40000011675 */
[----:B------:R-:W-:Y:S01]  /*6990*/  LOP3.LUT R250, R118, 0xff, RZ, 0xc0, !PT ;  /* 0x000000ff76fa7812 */ /* 0x000fe200078ec0ff */
[----:B------:R-:W-:Y:S01]  /*69a0*/  HMMA.16816.F32.BF16 R108, R24, R6, R108 ;  /* 0x00000006186c723c */ /* 0x000fe2000004186c */
[----:B------:R-:W-:Y:S02]  /*69b0*/  PRMT R32, R246, 0x5410, R123 ;  /* 0x00005410f6207816 */ /* 0x000fe4000000007b */
[----:B------:R-:W-:Y:S02]  /*69c0*/  ISETP.LE.U32.AND P2, PT, R119, UR14, PT ;  /* 0x0000000e77007c0c */ /* 0x000fe4000bf43070 */
[--C-:B------:R-:W-:Y:S02]  /*69d0*/  SHF.R.U32.HI R246, RZ, 0x10, R118.reuse ;  /* 0x00000010fff67819 */ /* 0x100fe40000011676 */
[----:B------:R-:W-:Y:S02]  /*69e0*/  SHF.R.U32.HI R7, RZ, 0x18, R118 ;  /* 0x00000018ff077819 */ /* 0x000fe40000011676 */
[----:B------:R-:W-:-:S02]  /*69f0*/  PRMT R250, R250, 0x5410, R117 ;  /* 0x00005410fafa7816 */ /* 0x000fc40000000075 */
[----:B------:R-:W2:Y:S01]  /*6a00*/  LDSM.16.MT88.4 R116, [R206+0x1e000] ;  /* 0x01e00000ce74783b */ /* 0x000ea20000004200 */
[----:B------:R-:W-:Y:S01]  /*6a10*/  FFMA.FTZ R233, R16, UR6, -R233 ;  /* 0x0000000610e97c23 */ /* 0x000fe200080108e9 */
[----:B------:R-:W-:Y:S01]  /*6a20*/  FADD.FTZ R5, R227, R244 ;  /* 0x000000f4e3057221 */ /* 0x000fe20000010000 */
[----:B------:R-:W-:Y:S08]  /*6a30*/  MUFU.EX2 R230, R230 ;  /* 0x000000e600e67308 */ /* 0x000ff00000000800 */
[----:B------:R-:W3:Y:S01]  /*6a40*/  MUFU.EX2 R227, R233 ;  /* 0x000000e900e37308 */ /* 0x000ee20000000800 */
[----:B------:R-:W-:Y:S01]  /*6a50*/  LOP3.LUT R120, R122, 0xff, RZ, 0xc0, !PT ;  /* 0x000000ff7a787812 */ /* 0x000fe200078ec0ff */
[----:B------:R-:W-:Y:S01]  /*6a60*/  FADD.FTZ R5, R228, R5 ;  /* 0x00000005e4057221 */ /* 0x000fe20000010000 */
[----:B------:R-:W-:-:S02]  /*6a70*/  LOP3.LUT R246, R246, 0xff, RZ, 0xc0, !PT ;  /* 0x000000fff6f67812 */ /* 0x000fc400078ec0ff */
[----:B------:R-:W-:Y:S01]  /*6a80*/  ISETP.LE.U32.AND P4, PT, R120, UR14, PT ;  /* 0x0000000e78007c0c */ /* 0x000fe2000bf83070 */
[----:B------:R-:W-:Y:S01]  /*6a90*/  FADD.FTZ R120, R232, R5 ;  /* 0x00000005e8787221 */ /* 0x000fe20000010000 */
[----:B------:R-:W-:Y:S01]  /*6aa0*/  PRMT R246, R246, 0x5410, R7 ;  /* 0x00005410f6f67816 */ /* 0x000fe20000000007 */
[----:B------:R4:W-:Y:S01]  /*6ab0*/  MUFU.EX2 R235, R4 ;  /* 0x0000000400eb7308 */ /* 0x0009e20000000800 */
[----:B------:R-:W-:Y:S01]  /*6ac0*/  FFMA.FTZ R241, R114, UR6, -R241 ;  /* 0x0000000672f17c23 */ /* 0x000fe200080108f1 */
[----:B------:R-:W-:-:S04]  /*6ad0*/  FADD.FTZ R229, R229, R242 ;  /* 0x000000f2e5e57221 */ /* 0x000fc80000010000 */
[--C-:B------:R-:W-:Y:S01]  /*6ae0*/  FADD.FTZ R240, R240, R229.reuse ;  /* 0x000000e5f0f07221 */ /* 0x100fe20000010000 */
[----:B---3--:R-:W-:Y:S01]  /*6af0*/  F2FP.BF16.F32.PACK_AB R231, R227, R230 ;  /* 0x000000e6e3e7723e */ /* 0x008fe200000010ff */
[----:B------:R-:W3:Y:S01]  /*6b00*/  MUFU.EX2 R228, R241 ;  /* 0x000000f100e47308 */ /* 0x000ee20000000800 */
[----:B----4-:R-:W4:Y:S02]  /*6b10*/  LDSM.16.MT88.4 R4, [R206+0x1e800] ;  /* 0x01e80000ce04783b */ /* 0x010f240000004200 */
[----:B------:R-:W-:Y:S01]  /*6b20*/  PRMT R229, R231, 0x7632, R229 ;  /* 0x00007632e7e57816 */ /* 0x000fe200000000e5 */
[----:B------:R-:W-:Y:S02]  /*6b30*/  @!P6 HFMA2.BF16_V2 R115, -RZ.H0_H0, RZ.H0_H0, -R183.H0_H0 ;  /* 0x200000ffff73e231 */ /* 0x000fe400003409b7 */
[----:B------:R-:W-:Y:S02]  /*6b40*/  @!P5 HFMA2.BF16_V2 R114, -RZ.H0_H0, RZ.H0_H0, -R182.H0_H0 ;  /* 0x200000ffff72d231 */ /* 0x000fe400003409b6 */
[----:B------:R-:W-:-:S02]  /*6b50*/  @!P4 HFMA2.BF16_V2 R113, -RZ.H0_H0, RZ.H0_H0, -R231.H0_H0 ;  /* 0x200000ffff71c231 */ /* 0x000fc400003409e7 */
[----:B------:R-:W-:Y:S01]  /*6b60*/  @!P3 HFMA2.BF16_V2 R112, -RZ.H0_H0, RZ.H0_H0, -R229.H0_H0 ;  /* 0x200000ffff70b231 */ /* 0x000fe200003409e5 */
[----:B------:R-:W-:Y:S02]  /*6b70*/  SHF.R.U32.HI R122, RZ, 0x18, R122 ;  /* 0x00000018ff7a7819 */ /* 0x000fe4000001167a */
[----:B------:R-:W-:Y:S02]  /*6b80*/  PRMT R242, R231, 0x5410, R229 ;  /* 0x00005410e7f27816 */ /* 0x000fe400000000e5 */
[----:B------:R-:W-:Y:S02]  /*6b90*/  @!P6 PRMT R183, R115, 0x5410, RZ ;  /* 0x0000541073b7e816 */ /* 0x000fe400000000ff */
[----:B------:R-:W-:Y:S02]  /*6ba0*/  @!P5 PRMT R182, R114, 0x5410, RZ ;  /* 0x0000541072b6d816 */ /* 0x000fe400000000ff */
[----:B------:R-:W-:Y:S02]  /*6bb0*/  @!P4 PRMT R231, R113, 0x5410, RZ ;  /* 0x0000541071e7c816 */ /* 0x000fe400000000ff */
[----:B------:R-:W-:-:S02]  /*6bc0*/  @!P3 PRMT R229, R112, 0x5410, RZ ;  /* 0x0000541070e5b816 */ /* 0x000fc400000000ff */
[----:B--2---:R-:W-:Y:S01]  /*6bd0*/  HMMA.16816.F32.BF16 R112, R132, R116, RZ ;  /* 0x000000748470723c */ /* 0x004fe200000418ff */
[----:B------:R-:W-:Y:S02]  /*6be0*/  ISETP.LE.U32.AND P1, PT, R122, UR14, PT ;  /* 0x0000000e7a007c0c */ /* 0x000fe4000bf23070 */
[----:B---3--:R-:W-:-:S04]  /*6bf0*/  F2FP.BF16.F32.PACK_AB R233, R228, R235 ;  /* 0x000000ebe4e9723e */ /* 0x008fc800000010ff */
[----:B------:R-:W-:Y:S01]  /*6c00*/  PRMT R232, R233, 0x7632, R232 ;  /* 0x00007632e9e87816 */ /* 0x000fe200000000e8 */
[----:B------:R-:W-:-:S06]  /*6c10*/  @!P2 HFMA2.BF16_V2 R17, -RZ.H0_H0, RZ.H0_H0, -R233.H0_H0 ;  /* 0x200000ffff11a231 */ /* 0x000fcc00003409e9 */
[----:B------:R-:W-:Y:S01]  /*6c20*/  @!P1 HFMA2.BF16_V2 R16, -RZ.H0_H0, RZ.H0_H0, -R232.H0_H0 ;  /* 0x200000ffff109231 */ /* 0x000fe200003409e8 */
[----:B------:R-:W-:Y:S01]  /*6c30*/  PRMT R244, R233, 0x5410, R232 ;  /* 0x00005410e9f47816 */ /* 0x000fe200000000e8 */
[----:B------:R-:W-:Y:S01]  /*6c40*/  FADD.FTZ R125, R125, R120 ;  /* 0x000000787d7d7221 */ /* 0x000fe20000010000 */
[----:B------:R-:W-:Y:S02]  /*6c50*/  LOP3.LUT R124, R124, 0xff, RZ, 0xc0, !PT ;  /* 0x000000ff7c7c7812 */ /* 0x000fe400078ec0ff */
[----:B------:R-:W-:Y:S01]  /*6c60*/  @!P1 PRMT R232, R16, 0x5410, RZ ;  /* 0x0000541010e89816 */ /* 0x000fe200000000ff */
[----:B------:R-:W-:Y:S01]  /*6c70*/  FADD.FTZ R240, R237, R240 ;  /* 0x000000f0edf07221 */ /* 0x000fe20000010000 */
[C---:B------:R-:W-:Y:S02]  /*6c80*/  LEA R16, P1, R238.reuse, UR4, 0x1 ;  /* 0x00000004ee107c11 */ /* 0x040fe4000f8208ff */
[----:B------:R-:W-:Y:S01]  /*6c90*/  @!P2 PRMT R233, R17, 0x5410, RZ ;  /* 0x0000541011e9a816 */ /* 0x000fe200000000ff */
[----:B----4-:R-:W-:Y:S01]  /*6ca0*/  HMMA.16816.F32.BF16 R112, R24, R4, R112 ;  /* 0x000000041870723c */ /* 0x010fe20000041870 */
[----:B------:R-:W-:Y:S01]  /*6cb0*/  LEA.HI.X R17, R238, UR5, R239, 0x1, P1 ;  /* 0x00000005ee117c11 */ /* 0x000fe200088f0cef */
[----:B------:R-:W-:Y:S01]  /*6cc0*/  FADD.FTZ R239, R127, R240 ;  /* 0x000000f07fef7221 */ /* 0x000fe20000010000 */
[----:B------:R-:W-:-:S03]  /*6cd0*/  PRMT R247, R124, 0x5410, R247 ;  /* 0x000054107cf77816 */ /* 0x000fc600000000f7 */
[----:B------:R-:W-:Y:S01]  /*6ce0*/  HMMA.16816.F32.BF16 R116, R132, R118, RZ ;  /* 0x000000768474723c */ /* 0x000fe200000418ff */
[----:B------:R-:W-:Y:S02]  /*6cf0*/  FADD.FTZ R4, R126, R125 ;  /* 0x0000007d7e047221 */ /* 0x000fe40000010000 */
[----:B------:R-:W2:Y:S02]  /*6d00*/  LDSM.16.MT88.4 R124, [R205+0x1e000] ;  /* 0x01e00000cd7c783b */ /* 0x000ea40000004200 */
[----:B------:R-:W-:Y:S01]  /*6d10*/  FADD.FTZ R237, R131, R4 ;  /* 0x0000000483ed7221 */ /* 0x000fe20000010000 */
[----:B------:R-:W-:-:S15]  /*6d20*/  HSET2.LE.AND R121, R121, R128, PT ;  /* 0x0000008079797233 */ /* 0x000fde0003803000 */
[----:B------:R-:W-:-:S03]  /*6d30*/  NOP ;  /* 0x0000000000007918 */ /* 0x000fc60000000000 */
[----:B------:R-:W-:Y:S01]  /*6d40*/  HMMA.16816.F32.BF16 R116, R24, R6, R116 ;  /* 0x000000061874723c */ /* 0x000fe20000041874 */
[----:B------:R-:W3:Y:S01]  /*6d50*/  LDSM.16.MT88.4 R4, [R205+0x1e800] ;  /* 0x01e80000cd04783b */ /* 0x000ee20000004200 */
[----:B------:R-:W-:Y:S01]  /*6d60*/  LOP3.LUT R28, R121, R28, RZ, 0xc0, !PT ;  /* 0x0000001c791c7212 */ /* 0x000fe200078ec0ff */
[----:B------:R-:W-:-:S03]  /*6d70*/  IMAD.U32 R241, RZ, RZ, UR20 ;  /* 0x00000014fff17e24 */ /* 0x000fc6000f8e00ff */
[----:B--2---:R-:W-:Y:S01]  /*6d80*/  HMMA.16816.F32.BF16 R120, R132, R124, RZ ;  /* 0x0000007c8478723c */ /* 0x004fe200000418ff */
[----:B------:R-:W-:Y:S01]  /*6d90*/  IMAD.WIDE R240, R241, 0x2, R16 ;  /* 0x00000002f1f07825 */ /* 0x000fe200078e0210 */
[--C-:B------:R-:W-:Y:S02]  /*6da0*/  HSET2.LE.AND R34, R34, R128.reuse, PT ;  /* 0x0000008022227233 */ /* 0x100fe40003803000 */
[----:B------:R-:W-:Y:S01]  /*6db0*/  HSET2.LE.AND R33, R33, R128, PT ;  /* 0x0000008021217233 */ /* 0x000fe20003803000 */
[----:B------:R-:W-:Y:S02]  /*6dc0*/  STG.E.U16 desc[UR28][R16.64], R236 ;  /* 0x000000ec10007986 */ /* 0x000fe4000c10151c */
[----:B------:R-:W-:Y:S02]  /*6dd0*/  LOP3.LUT R29, R34, R29, RZ, 0xc0, !PT ;  /* 0x0000001d221d7212 */ /* 0x000fe400078ec0ff */
[----:B------:R-:W-:Y:S01]  /*6de0*/  STG.E.U16 desc[UR28][R16.64+0x2], R245 ;  /* 0x000002f510007986 */ /* 0x000fe2000c10151c */
[----:B------:R-:W-:-:S03]  /*6df0*/  LOP3.LUT R30, R33, R30, RZ, 0xc0, !PT ;  /* 0x0000001e211e7212 */ /* 0x000fc600078ec0ff */
[----:B------:R2:W-:Y:S01]  /*6e00*/  STG.E.U16 desc[UR28][R240.64+0x2], R243 ;  /* 0x000002f3f0007986 */ /* 0x0005e2000c10151c */
[----:B------:R-:W-:Y:S10]  /*6e10*/  HMMA.16816.F32.BF16 R124, R132, R126, RZ ;  /* 0x0000007e847c723c */ /* 0x000ff400000418ff */
[----:B---3--:R-:W-:Y:S07]  /*6e20*/  HMMA.16816.F32.BF16 R120, R24, R4, R120 ;  /* 0x000000041878723c */ /* 0x008fee0000041878 */
[----:B------:R-:W-:-:S02]  /*6e30*/  HSET2.LE.AND R4, R35, R128, PT ;  /* 0x0000008023047233 */ /* 0x000fc40003803000 */
[--C-:B--2---:R-:W-:Y:S02]  /*6e40*/  HSET2.LE.AND R243, R32, R128.reuse, PT ;  /* 0x0000008020f37233 */ /* 0x104fe40003803000 */
[----:B------:R-:W2:Y:S03]  /*6e50*/  LDSM.16.MT88.4 R32, [R204+0x1e000] ;  /* 0x01e00000cc20783b */ /* 0x000ea60000004200 */
[----:B------:R-:W-:Y:S01]  /*6e60*/  HMMA.16816.F32.BF16 R124, R24, R6, R124 ;  /* 0x00000006187c723c */ /* 0x000fe2000004187c */
[----:B------:R-:W-:Y:S02]  /*6e70*/  HSET2.LE.AND R5, R250, R128, PT ;  /* 0x00000080fa057233 */ /* 0x000fe40003803000 */
[----:B------:R-:W-:-:S04]  /*6e80*/  LOP3.LUT R31, R4, R31, RZ, 0xc0, !PT ;  /* 0x0000001f041f7212 */ /* 0x000fc800078ec0ff */
[--C-:B------:R-:W-:Y:S02]  /*6e90*/  HSET2.LE.AND R7, R247, R128.reuse, PT ;  /* 0x00000080f7077233 */ /* 0x100fe40003803000 */
[----:B------:R-:W-:Y:S01]  /*6ea0*/  HSET2.LE.AND R128, R246, R128, PT ;  /* 0x00000080f6807233 */ /* 0x000fe20003803000 */
[----:B------:R-:W-:Y:S01]  /*6eb0*/  STG.E.U16 desc[UR28][R240.64], R234 ;  /* 0x000000eaf0007986 */ /* 0x000fe2000c10151c */
[----:B------:R-:W-:Y:S01]  /*6ec0*/  LOP3.LUT R4, R5, R248, RZ, 0xc0, !PT ;  /* 0x000000f805047212 */ /* 0x000fe200078ec0ff */
[----:B------:R-:W-:Y:S02]  /*6ed0*/  FADD.FTZ R239, R130, R239 ;  /* 0x000000ef82ef7221 */ /* 0x000fe40000010000 */
[----:B------:R2:W-:Y:S01]  /*6ee0*/  STG.E.U16 desc[UR28][R16.64+0x10], R129 ;  /* 0x0000108110007986 */ /* 0x0005e2000c10151c */
[----:B------:R-:W-:Y:S02]  /*6ef0*/  LOP3.LUT R5, R128, R249, RZ, 0xc0, !PT ;  /* 0x000000f980057212 */ /* 0x000fe400078ec0ff */
[C---:B--2---:R-:W-:Y:S06]  /*6f00*/  HMMA.16816.F32.BF16 R128, R132.reuse, R32, RZ ;  /* 0x000000208480723c */ /* 0x044fec00000418ff */
[----:B------:R-:W-:Y:S01]  /*6f10*/  HMMA.16816.F32.BF16 R132, R132, R34, RZ ;  /* 0x000000228484723c */ /* 0x000fe200000418ff */
[----:B------:R-:W2:-:S15]  /*6f20*/  LDSM.16.MT88.4 R32, [R204+0x1e800] ;  /* 0x01e80000cc20783b */ /* 0x000e9e0000004200 */
[----:B------:R-:W-:-:S02]  /*6f30*/  NOP ;  /* 0x0000000000007918 */ /* 0x000fc40000000000 */
[C---:B--2---:R-:W-:Y:S06]  /*6f40*/  HMMA.16816.F32.BF16 R128, R24.reuse, R32, R128 ;  /* 0x000000201880723c */ /* 0x044fec0000041880 */
[----:B------:R-:W-:Y:S01]  /*6f50*/  HMMA.16816.F32.BF16 R132, R24, R34, R132 ;  /* 0x000000221884723c */ /* 0x000fe20000041884 */
[----:B------:R-:W2:Y:S04]  /*6f60*/  LDSM.16.MT88.4 R24, [R208+0x19000] ;  /* 0x01900000d018783b */ /* 0x000ea80000004200 */
[----:B------:R-:W3:Y:S01]  /*6f70*/  LDSM.16.MT88.4 R32, [R206+0x19000] ;  /* 0x01900000ce20783b */ /* 0x000ee20000004200 */
[C---:B--2---:R-:W-:Y:S06]  /*6f80*/  HMMA.16816.F32.BF16 R136, R28.reuse, R24, R136 ;  /* 0x000000181c88723c */ /* 0x044fec0000041888 */
[C---:B------:R-:W-:Y:S01]  /*6f90*/  HMMA.16816.F32.BF16 R140, R28.reuse, R26, R140 ;  /* 0x0000001a1c8c723c */ /* 0x040fe2000004188c */
[----:B------:R-:W2:Y:S05]  /*6fa0*/  LDSM.16.MT88.4 R24, [R205+0x19000] ;  /* 0x01900000cd18783b */ /* 0x000eaa0000004200 */
[C---:B---3--:R-:W-:Y:S06]  /*6fb0*/  HMMA.16816.F32.BF16 R144, R28.reuse, R32, R144 ;  /* 0x000000201c90723c */ /* 0x048fec0000041890 */
[C---:B------:R-:W-:Y:S01]  /*6fc0*/  HMMA.16816.F32.BF16 R148, R28.reuse, R34, R148 ;  /* 0x000000221c94723c */ /* 0x040fe20000041894 */
[----:B------:R-:W3:Y:S05]  /*6fd0*/  LDSM.16.MT88.4 R32, [R204+0x19000] ;  /* 0x01900000cc20783b */ /* 0x000eea0000004200 */
        /* <DEDUP_REMOVED lines=37> */
[----:B------:R-:W-:Y:S01]  /*7230*/  HMMA.16816.F32.BF16 R124, R28, R26, R124 ;  /* 0x0000001a1c7c723c */ /* 0x000fe2000004187c */
[----:B------:R-:W2:Y:S01]  /*7240*/  LDSM.16.MT88.4 R24, [R208+0x19800] ;  /* 0x01980000d018783b */ /* 0x000ea20000004200 */
[----:B------:R-:W-:-:S02]  /*7250*/  LOP3.LUT R6, R243, R242, RZ, 0xc0, !PT ;  /* 0x000000f2f3067212 */ /* 0x000fc400078ec0ff */
[----:B------:R-:W-:Y:S02]  /*7260*/  LOP3.LUT R7, R7, R244, RZ, 0xc0, !PT ;  /* 0x000000f407077212 */ /* 0x000fe400078ec0ff */
[C---:B---3--:R-:W-:Y:S06]  /*7270*/  HMMA.16816.F32.BF16 R128, R28.reuse, R32, R128 ;  /* 0x000000201c80723c */ /* 0x048fec0000041880 */
[----:B------:R-:W-:Y:S01]  /*7280*/  HMMA.16816.F32.BF16 R132, R28, R34, R132 ;  /* 0x000000221c84723c */ /* 0x000fe20000041884 */
[----:B------:R-:W3:Y:S04]  /*7290*/  LDSM.16.MT88.4 R32, [R206+0x19800] ;  /* 0x01980000ce20783b */ /* 0x000ee80000004200 */
[----:B------:R-:W4:Y:S01]  /*72a0*/  LDSM.16.MT88.4 R28, [R205+0x19800] ;  /* 0x01980000cd1c783b */ /* 0x000f220000004200 */
        /* <DEDUP_REMOVED lines=29> */
[----:B------:R-:W2:Y:S01]  /*7480*/  LDSM.16.MT88.4 R24, [R208+0x1f800] ;  /* 0x01f80000d018783b */ /* 0x000ea20000004200 */
[----:B------:R-:W-:-:S04]  /*7490*/  FADD.FTZ R226, R226, R239 ;  /* 0x000000efe2e27221 */ /* 0x000fc80000010000 */
[----:B------:R-:W-:Y:S01]  /*74a0*/  FADD.FTZ R225, R225, R226 ;  /* 0x000000e2e1e17221 */ /* 0x000fe20000010000 */
[----:B---3--:R-:W-:Y:S03]  /*74b0*/  HMMA.16816.F32.BF16 R88, R4, R32, R88 ;  /* 0x000000200458723c */ /* 0x008fe60000041858 */
[----:B------:R-:W-:-:S03]  /*74c0*/  FADD.FTZ R224, R224, R225 ;  /* 0x000000e1e0e07221 */ /* 0x000fc60000010000 */
[----:B------:R-:W-:Y:S01]  /*74d0*/  HMMA.16816.F32.BF16 R92, R4, R34, R92 ;  /* 0x00000022045c723c */ /* 0x000fe2000004185c */
[----:B------:R-:W3:Y:S01]  /*74e0*/  LDSM.16.MT88.4 R32, [R206+0x1f800] ;  /* 0x01f80000ce20783b */ /* 0x000ee20000004200 */
[----:B------:R-:W-:-:S04]  /*74f0*/  FADD.FTZ R223, R223, R224 ;  /* 0x000000e0dfdf7221 */ /* 0x000fc80000010000 */
[C---:B----4-:R-:W-:Y:S06]  /*7500*/  HMMA.16816.F32.BF16 R96, R4.reuse, R28, R96 ;  /* 0x0000001c0460723c */ /* 0x050fec0000041860 */
[----:B------:R-:W-:Y:S01]  /*7510*/  HMMA.16816.F32.BF16 R100, R4, R30, R100 ;  /* 0x0000001e0464723c */ /* 0x000fe20000041864 */
[----:B------:R-:W4:Y:S01]  /*7520*/  LDSM.16.MT88.4 R28, [R205+0x1f800] ;  /* 0x01f80000cd1c783b */ /* 0x000f220000004200 */
[----:B------:R-:W-:-:S03]  /*7530*/  FADD.FTZ R222, R222, R223 ;  /* 0x000000dfdede7221 */ /* 0x000fc60000010000 */
[----:B------:R-:W-:Y:S01]  /*7540*/  STG.E.U16 desc[UR28][R16.64+0x12], R165 ;  /* 0x000012a510007986 */ /* 0x000fe2000c10151c */
[C---:B--2---:R-:W-:Y:S06]  /*7550*/  HMMA.16816.F32.BF16 R104, R4.reuse, R24, R104 ;  /* 0x000000180468723c */ /* 0x044fec0000041868 */
[----:B------:R-:W-:Y:S01]  /*7560*/  HMMA.16816.F32.BF16 R108, R4, R26, R108 ;  /* 0x0000001a046c723c */ /* 0x000fe2000004186c */
[----:B------:R-:W2:Y:S01]  /*7570*/  LDSM.16.MT88.4 R24, [R204+0x1f800] ;  /* 0x01f80000cc18783b */ /* 0x000ea20000004200 */
[----:B------:R-:W-:-:S03]  /*7580*/  FADD.FTZ R221, R221, R222 ;  /* 0x000000dedddd7221 */ /* 0x000fc60000010000 */
        /* <DEDUP_REMOVED lines=23> */
[----:B------:R1:W-:Y:S04]  /*7700*/  STG.E.U16 desc[UR28][R16.64+0x60], R166 ;  /* 0x000060a610007986 */ /* 0x0003e8000c10151c */
[----:B------:R1:W-:Y:S04]  /*7710*/  STG.E.U16 desc[UR28][R16.64+0x62], R3 ;  /* 0x0000620310007986 */ /* 0x0003e8000c10151c */
[----:B------:R1:W-:Y:S04]  /*7720*/  STG.E.U16 desc[UR28][R240.64+0x60], R171 ;  /* 0x000060abf0007986 */ /* 0x0003e8000c10151c */
[----:B------:R1:W-:Y:S04]  /*7730*/  STG.E.U16 desc[UR28][R240.64+0x62], R170 ;  /* 0x000062aaf0007986 */ /* 0x0003e8000c10151c */
[----:B------:R2:W-:Y:S04]  /*7740*/  STG.E.U16 desc[UR28][R16.64+0x70], R231 ;  /* 0x000070e710007986 */ /* 0x0005e8000c10151c */
[----:B------:R2:W-:Y:S04]  /*7750*/  STG.E.U16 desc[UR28][R16.64+0x72], R229 ;  /* 0x000072e510007986 */ /* 0x0005e8000c10151c */
[----:B------:R2:W-:Y:S04]  /*7760*/  STG.E.U16 desc[UR28][R240.64+0x70], R233 ;  /* 0x000070e9f0007986 */ /* 0x0005e8000c10151c */
[----:B------:R2:W-:Y:S04]  /*7770*/  STG.E.U16 desc[UR28][R240.64+0x72], R232 ;  /* 0x000072e8f0007986 */ /* 0x0005e8000c10151c */
[----:B------:R2:W-:Y:S01]  /*7780*/  STL [R1+0x34], R247 ;  /* 0x000034f701007387 */ /* 0x0005e20000100800 */
[----:B------:R-:W-:-:S04]  /*7790*/  FADD.FTZ R217, R217, R218 ;  /* 0x000000dad9d97221 */ /* 0x000fc80000010000 */
[----:B------:R-:W-:-:S04]  /*77a0*/  FADD.FTZ R216, R216, R217 ;  /* 0x000000d9d8d87221 */ /* 0x000fc80000010000 */
[----:B------:R-:W-:Y:S01]  /*77b0*/  FADD.FTZ R216, R215, R216 ;  /* 0x000000d8d7d87221 */ /* 0x000fe20000010000 */
[----:B-1----:R-:W-:Y:S01]  /*77c0*/  IADD3 R166, P1, R16, -0x80, RZ ;  /* 0xffffff8010a67810 */ /* 0x002fe20007f3e0ff */
[----:B---3--:R-:W-:Y:S02]  /*77d0*/  HMMA.16816.F32.BF16 R112, R4, R32, R112 ;  /* 0x000000200470723c */ /* 0x008fe40000041870 */
[----:B------:R-:W-:Y:S01]  /*77e0*/  FADD.FTZ R235, R235, R216 ;  /* 0x000000d8ebeb7221 */ /* 0x000fe20000010000 */
[----:B------:R-:W-:-:S03]  /*77f0*/  IADD3.X R167, R17, -0x1, RZ, P1, !PT ;  /* 0xffffffff11a77810 */ /* 0x000fc60000ffe4ff */
[----:B------:R-:W-:Y:S01]  /*7800*/  HMMA.16816.F32.BF16 R116, R4, R34, R116 ;  /* 0x000000220474723c */ /* 0x000fe20000041874 */
[----:B------:R-:W-:-:S05]  /*7810*/  FADD.FTZ R164, R228, R235 ;  /* 0x000000ebe4a47221 */ /* 0x000fca0000010000 */
[C---:B----4-:R-:W-:Y:S06]  /*7820*/  HMMA.16816.F32.BF16 R120, R4.reuse, R28, R120 ;  /* 0x0000001c0478723c */ /* 0x050fec0000041878 */
[C---:B------:R-:W-:Y:S06]  /*7830*/  HMMA.16816.F32.BF16 R124, R4.reuse, R30, R124 ;  /* 0x0000001e047c723c */ /* 0x040fec000004187c */
[C---:B--2---:R-:W-:Y:S06]  /*7840*/  HMMA.16816.F32.BF16 R128, R4.reuse, R24, R128 ;  /* 0x000000180480723c */ /* 0x044fec0000041880 */
[----:B------:R-:W-:Y:S01]  /*7850*/  HMMA.16816.F32.BF16 R132, R4, R26, R132 ;  /* 0x0000001a0484723c */ /* 0x000fe20000041884 */
[----:B------:R-:W-:-:S08]  /*7860*/  NOP ;  /* 0x0000000000007918 */ /* 0x000fd00000000000 */
[----:B------:R-:W-:-:S15]  /*7870*/  @!P0 BRA `(.L_x_1035) ;  /* 0x000000a800d88947 */ /* 0x000fde0003800000 */
[----:B------:R-:W2:Y:S01]  /*7880*/  LDL R236, [R1+0x4] ;  /* 0x0000040001ec7983 */ /* 0x000ea20000100800 */
[----:B------:R-:W-:-:S03]  /*7890*/  ULDC UR4, c[0x0][0x2d0] ;  /* 0x0000b40000047ab9 */ /* 0x000fc60000000800 */
[----:B------:R-:W3:Y:S01]  /*78a0*/  LDL R238, [R1] ;  /* 0x0000000001ee7983 */ /* 0x000ee20000100800 */
[----:B------:R-:W-:Y:S01]  /*78b0*/  ISETP.GE.AND P6, PT, R168, UR4, PT ;  /* 0x00000004a8007c0c */ /* 0x000fe2000bfc6270 */
[----:B------:R-:W-:Y:S01]  /*78c0*/  UIADD3 UR39, UR19, -0x2, URZ ;  /* 0xfffffffe13277890 */ /* 0x000fe2000fffe03f */
[----:B------:R-:W-:Y:S01]  /*78d0*/  ISETP.GE.AND P3, PT, R252, UR4, PT ;  /* 0x00000004fc007c0c */ /* 0x000fe2000bf66270 */
[----:B-----5:R-:W-:Y:S01]  /*78e0*/  IMAD.MOV.U32 R24, RZ, RZ, R10 ;  /* 0x000000ffff187224 */ /* 0x020fe200078e000a */
[----:B------:R-:W-:-:S04]  /*78f0*/  DEPBAR.LE SB0, 0x0 ;  /* 0x000080000000791a */ /* 0x000fc80000000000 */
[----:B------:R-:W-:Y:S01]  /*7900*/  USHF.R.S32.HI UR5, URZ, 0x1f, UR39 ;  /* 0x0000001f3f057899 */ /* 0x000fe20008011427 */
[----:B------:R-:W-:Y:S01]  /*7910*/  IMAD.U32 R34, RZ, RZ, UR39 ;  /* 0x00000027ff227e24 */ /* 0x000fe2000f8e00ff */
[----:B------:R-:W-:Y:S01]  /*7920*/  BAR.SYNC.DEFER_BLOCKING 0x0 ;  /* 0x0000000000007b1d */ /* 0x000fe20000010000 */
[----:B------:R-:W-:Y:S01]  /*7930*/  IMAD.MOV.U32 R25, RZ, RZ, R13 ;  /* 0x000000ffff197224 */ /* 0x000fe200078e000d */
[----:B------:R-:W-:Y:S01]  /*7940*/  UISETP.GE.AND UP0, UPT, UR19, 0x3, UPT ;  /* 0x000000031300788c */ /* 0x000fe2000bf06270 */
[----:B------:R-:W-:Y:S02]  /*7950*/  IMAD.U32 R165, RZ, RZ, UR39 ;  /* 0x00000027ffa57e24 */ /* 0x000fe4000f8e00ff */
[----:B------:R-:W-:-:S03]  /*7960*/  IMAD.WIDE.U32 R34, R34, UR37, R24 ;  /* 0x0000002522227c25 */ /* 0x000fc6000f8e0018 */
[----:B------:R-:W1:Y:S08]  /*7970*/  @!P6 LDC.64 R6, c[0x0][0x220] ;  /* 0x00008800ff06eb82 */ /* 0x000e700000000a00 */
[----:B------:R-:W4:Y:S08]  /*7980*/  @!P3 LDC.64 R28, c[0x0][0x220] ;  /* 0x00008800ff1cbb82 */ /* 0x000f300000000a00 */
[----:B------:R-:W4:Y:S01]  /*7990*/  @!P6 LDC.64 R26, c[0x0][0x220] ;  /* 0x00008800ff1aeb82 */ /* 0x000f220000000a00 */
[----:B------:R-:W-:Y:S01]  /*79a0*/  @P6 STS.128 [R251+0x18000], RZ ;  /* 0x018000fffb006388 */ /* 0x000fe20000000c00 */
[----:B-1----:R-:W-:-:S02]  /*79b0*/  @!P6 LEA R168, P1, R34, R6, 0x1 ;  /* 0x0000000622a8e211 */ /* 0x002fc400078208ff */
[----:B--2---:R-:W-:Y:S02]  /*79c0*/  ISETP.GE.AND P5, PT, R236, UR4, PT ;  /* 0x00000004ec007c0c */ /* 0x004fe4000bfa6270 */
[----:B---3--:R-:W-:Y:S01]  /*79d0*/  ISETP.GE.AND P4, PT, R238, UR4, PT ;  /* 0x00000004ee007c0c */ /* 0x008fe2000bf86270 */
[----:B------:R-:W-:-:S04]  /*79e0*/  UIMAD UR4, UR25, UR39, URZ ;  /* 0x00000027190472a4 */ /* 0x000fc8000f8e023f */
[----:B------:R-:W-:-:S06]  /*79f0*/  UIMAD UR4, UR5, UR37, UR4 ;  /* 0x00000025050472a4 */ /* 0x000fcc000f8e0204 */
[----:B------:R-:W1:Y:S01]  /*7a00*/  @!P5 LDC.64 R4, c[0x0][0x220] ;  /* 0x00008800ff04db82 */ /* 0x000e620000000a00 */
[----:B------:R-:W-:-:S05]  /*7a10*/  VIADD R32, R35, UR4 ;  /* 0x0000000423207c36 */ /* 0x000fca0008000000 */
[C---:B------:R-:W-:Y:S02]  /*7a20*/  @!P6 LEA.HI.X R169, R34.reuse, R7, R32, 0x1, P1 ;  /* 0x0000000722a9e211 */ /* 0x040fe400008f0c20 */
[----:B------:R-:W2:Y:S01]  /*7a30*/  @!P4 LDC.64 R30, c[0x0][0x220] ;  /* 0x00008800ff1ecb82 */ /* 0x000ea20000000a00 */
[C---:B------:R-:W-:Y:S02]  /*7a40*/  IADD3 R3, P1, R34.reuse, UR21, RZ ;  /* 0x0000001522037c10 */ /* 0x040fe4000ff3e0ff */
[----:B------:R-:W-:Y:S01]  /*7a50*/  @!PT LDS RZ, [RZ] ;  /* 0x00000000fffff984 */ /* 0x000fe20000000800 */
[----:B------:R-:W-:Y:S01]  /*7a60*/  @!PT LDS RZ, [RZ] ;  /* 0x00000000fffff984 */ /* 0x000fe20000000800 */
[----:B------:R-:W-:Y:S01]  /*7a70*/  @!PT LDS RZ, [RZ] ;  /* 0x00000000fffff984 */ /* 0x000fe20000000800 */
[----:B------:R-:W-:Y:S05]  /*7a80*/  @!P6 LDGSTS.E.BYPASS.LTC128B.128 [R251+0x18000], desc[UR28][R168.64] ;  /* 0x18000000a8fbefae */ /* 0x000fea000b901d5c */
[----:B------:R-:W3:Y:S01]  /*7a90*/  @!P5 LDC.64 R24, c[0x0][0x220] ;  /* 0x00008800ff18db82 */ /* 0x000ee20000000a00 */
[----:B------:R-:W-:Y:S01]  /*7aa0*/  @P5 STS.128 [R251+0x1a000], RZ ;  /* 0x01a000fffb005388 */ /* 0x000fe20000000c00 */
[----:B-1----:R-:W-:-:S06]  /*7ab0*/  @!P5 LEA R166, P0, R34, R4, 0x1 ;  /* 0x0000000422a6d211 */ /* 0x002fcc00078008ff */
[----:B------:R-:W1:Y:S01]  /*7ac0*/  @!P4 LDC.64 R6, c[0x0][0x220] ;  /* 0x00008800ff06cb82 */ /* 0x000e620000000a00 */
[C---:B------:R-:W-:Y:S02]  /*7ad0*/  @!P5 LEA.HI.X R167, R34.reuse, R5, R32, 0x1, P0 ;  /* 0x0000000522a7d211 */ /* 0x040fe400000f0c20 */
[----:B--2---:R-:W-:-:S05]  /*7ae0*/  @!P4 LEA R30, P0, R34, R30, 0x1 ;  /* 0x0000001e221ec211 */ /* 0x004fca00078008ff */
[----:B------:R-:W2:Y:S01]  /*7af0*/  @!P3 LDC.64 R4, c[0x0][0x220] ;  /* 0x00008800ff04bb82 */ /* 0x000ea20000000a00 */
[----:B------:R-:W-:Y:S01]  /*7b00*/  @!PT LDS RZ, [RZ] ;  /* 0x00000000fffff984 */ /* 0x000fe20000000800 */
[----:B------:R-:W-:Y:S01]  /*7b10*/  @!PT LDS RZ, [RZ] ;  /* 0x00000000fffff984 */ /* 0x000fe20000000800 */
[----:B------:R-:W-:Y:S01]  /*7b20*/  @!PT LDS RZ, [RZ] ;  /* 0x00000000fffff984 */ /* 0x000fe20000000800 */
[----:B------:R-:W-:Y:S01]  /*7b30*/  @!P5 LDGSTS.E.BYPASS.LTC128B.128 [R251+0x1a000], desc[UR28][R166.64+0x80] ;  /* 0x1a000080a6fbdfae */ /* 0x000fe2000b901d5c */
[C-C-:B------:R-:W-:Y:S02]  /*7b40*/  @!P4 LEA.HI.X R31, R34.reuse, R31, R32.reuse, 0x1, P0 ;  /* 0x0000001f221fc211 */ /* 0x140fe400000f0c20 */
[----:B----4-:R-:W-:Y:S01]  /*7b50*/  @!P3 LEA R170, P0, R34, R28, 0x1 ;  /* 0x0000001c22aab211 */ /* 0x010fe200078008ff */
[----:B------:R-:W-:Y:S01]  /*7b60*/  @P4 STS.128 [R251+0x1c000], RZ ;  /* 0x01c000fffb004388 */ /* 0x000fe20000000c00 */
[----:B------:R-:W-:Y:S02]  /*7b70*/  IADD3.X R28, R32, UR12, RZ, P1, !PT ;  /* 0x0000000c201c7c10 */ /* 0x000fe40008ffe4ff */
[----:B------:R-:W-:Y:S01]  /*7b80*/  @!P6 LEA R26, P1, R3, R26, 0x1 ;  /* 0x0000001a031ae211 */ /* 0x000fe200078208ff */
[----:B------:R-:W-:Y:S01]  /*7b90*/  @!PT LDS RZ, [RZ] ;  /* 0x00000000fffff984 */ /* 0x000fe20000000800 */
[----:B------:R-:W-:Y:S01]  /*7ba0*/  @!PT LDS RZ, [RZ] ;  /* 0x00000000fffff984 */ /* 0x000fe20000000800 */
[----:B------:R-:W-:Y:S01]  /*7bb0*/  @!PT LDS RZ, [RZ] ;  /* 0x00000000fffff984 */ /* 0x000fe20000000800 */
[----:B------:R-:W-:Y:S01]  /*7bc0*/  @!P4 LDGSTS.E.BYPASS.LTC128B.128 [R251+0x1c000], desc[UR28][R30.64+0x100] ;  /* 0x1c0001001efbcfae */ /* 0x000fe2000b901d5c */
[----:B------:R-:W-:-:S02]  /*7bd0*/  @!P3 LEA.HI.X R171, R34, R29, R32, 0x1, P0 ;  /* 0x0000001d22abb211 */ /* 0x000fc400000f0c20 */
[C---:B---3--:R-:W-:Y:S01]  /*7be0*/  @!P5 LEA R24, P2, R3.reuse, R24, 0x1 ;  /* 0x000000180318d211 */ /* 0x048fe200078408ff */
[----:B------:R-:W-:Y:S01]  /*7bf0*/  @P3 STS.128 [R251+0x1e000], RZ ;  /* 0x01e000fffb003388 */ /* 0x000fe20000000c00 */
[C-C-:B------:R-:W-:Y:S02]  /*7c00*/  @!P6 LEA.HI.X R27, R3.reuse, R27, R28.reuse, 0x1, P1 ;  /* 0x0000001b031be211 */ /* 0x140fe400008f0c1c */
[C---:B-1----:R-:W-:Y:S01]  /*7c10*/  @!P4 LEA R176, P1, R3.reuse, R6, 0x1 ;  /* 0x0000000603b0c211 */ /* 0x042fe200078208ff */
[----:B------:R-:W-:Y:S01]  /*7c20*/  @!PT LDS RZ, [RZ] ;  /* 0x00000000fffff984 */ /* 0x000fe20000000800 */
[----:B------:R-:W-:Y:S01]  /*7c30*/  @!PT LDS RZ, [RZ] ;  /* 0x00000000fffff984 */ /* 0x000fe20000000800 */
[----:B------:R-:W-:Y:S01]  /*7c40*/  @!PT LDS RZ, [RZ] ;  /* 0x00000000fffff984 */ /* 0x000fe20000000800 */
[----:B------:R1:W-:Y:S01]  /*7c50*/  @!P3 LDGSTS.E.BYPASS.LTC128B.128 [R251+0x1e000], desc[UR28][R170.64+0x180] ;  /* 0x1e000180aafbbfae */ /* 0x0003e2000b901d5c */
[C-C-:B------:R-:W-:Y:S02]  /*7c60*/  @!P5 LEA.HI.X R25, R3.reuse, R25, R28.reuse, 0x1, P2 ;  /* 0x000000190319d211 */ /* 0x140fe400010f0c1c */
        /* <DEDUP_REMOVED lines=25> */
[----:B------:R-:W4:Y:S04]  /*7e00*/  LDSM.16.M88.4 R216, [R213+0x10800] ;  /* 0x01080000d5d8783b */ /* 0x000f280000000200 */
[----:B------:R-:W3:Y:S04]  /*7e10*/  LDSM.16.M88.4 R180, [R213+0x11000] ;  /* 0x01100000d5b4783b */ /* 0x000ee80000000200 */
[----:B-1----:R-:W1:Y:S04]  /*7e20*/  LDSM.16.M88.4 R168, [R213+0x11800] ;  /* 0x01180000d5a8783b */ /* 0x002e680000000200 */
[----:B------:R-:W-:Y:S04]  /*7e30*/  LDSM.16.M88.4 R32, [R212] ;  /* 0x00000000d420783b */ /* 0x000fe80000000200 */
[----:B------:R-:W1:Y:S04]  /*7e40*/  LDSM.16.M88.4 R28, [R211] ;  /* 0x00000000d31c783b */ /* 0x000e680000000200 */
[----:B------:R-:W1:Y:S04]  /*7e50*/  LDSM.16.M88.4 R232, [R203] ;  /* 0x00000000cbe8783b */ /* 0x000e680000000200 */
[----:B------:R-:W1:Y:S04]  /*7e60*/  LDSM.16.M88.4 R228, [R202] ;  /* 0x00000000cae4783b */ /* 0x000e680000000200 */
[----:B------:R-:W1:Y:S04]  /*7e70*/  LDSM.16.M88.4 R224, [R201] ;  /* 0x00000000c9e0783b */ /* 0x000e680000000200 */
[----:B------:R-:W-:Y:S01]  /*7e80*/  LDSM.16.M88.4 R236, [R207+0x10800] ;  /* 0x01080000cfec783b */ /* 0x000fe20000000200 */
[C---:B--2---:R-:W-:Y:S01]  /*7e90*/  HMMA.16816.F32.BF16 R24, R172.reuse, R4, RZ ;  /* 0x00000004ac18723c */ /* 0x044fe200000418ff */
[----:B------:R-:W2:Y:S02]  /*7ea0*/  S2R R3, SR_TID.X ;  /* 0x0000000000037919 */ /* 0x000ea40000002100 */
[----:B------:R-:W0:Y:S03]  /*7eb0*/  LDGDEPBAR ;  /* 0x00000000000079af */ /* 0x000e260000000000 */
[C---:B------:R-:W-:Y:S06]  /*7ec0*/  HMMA.16816.F32.BF16 R4, R172.reuse, R6, RZ ;  /* 0x00000006ac04723c */ /* 0x040fec00000418ff */
[C---:B----4-:R-:W-:Y:S06]  /*7ed0*/  HMMA.16816.F32.BF16 R220, R172.reuse, R216, RZ ;  /* 0x000000d8acdc723c */ /* 0x050fec00000418ff */
[C---:B---3--:R-:W-:Y:S06]  /*7ee0*/  HMMA.16816.F32.BF16 R184, R172.reuse, R180, RZ ;  /* 0x000000b4acb8723c */ /* 0x048fec00000418ff */
[C---:B------:R-:W-:Y:S06]  /*7ef0*/  HMMA.16816.F32.BF16 R216, R172.reuse, R218, RZ ;  /* 0x000000daacd8723c */ /* 0x040fec00000418ff */
[----:B------:R-:W-:Y:S01]  /*7f00*/  HMMA.16816.F32.BF16 R180, R172, R182, RZ ;  /* 0x000000b6acb4723c */ /* 0x000fe200000418ff */
[----:B--2---:R-:W-:-:S05]  /*7f10*/  IMAD.SHL.U32 R3, R3, 0x2, RZ ;  /* 0x0000000203037824 */ /* 0x004fca00078e00ff */
[----:B-1----:R-:W-:Y:S01]  /*7f20*/  HMMA.16816.F32.BF16 R176, R172, R168, RZ ;  /* 0x000000a8acb0723c */ /* 0x002fe200000418ff */
[----:B------:R-:W-:-:S05]  /*7f30*/  LOP3.LUT R166, R3, 0x6, RZ, 0xc0, !PT ;  /* 0x0000000603a67812 */ /* 0x000fca00078ec0ff */
[----:B------:R-:W-:Y:S01]  /*7f40*/  HMMA.16816.F32.BF16 R172, R172, R170, RZ ;  /* 0x000000aaacac723c */ /* 0x000fe200000418ff */
[----:B------:R-:W-:Y:S01]  /*7f50*/  LDSM.16.M88.4 R168, [R210] ;  /* 0x00000000d2a8783b */ /* 0x000fe20000000200 */
[----:B------:R-:W-:-:S04]  /*7f60*/  IMAD R165, R165, 0x40, R166 ;  /* 0x00000040a5a57824 */ /* 0x000fc800078e02a6 */
[----:B------:R-:W-:Y:S01]  /*7f70*/  HMMA.16816.F32.BF16 R24, R32, R28, R24 ;  /* 0x0000001c2018723c */ /* 0x000fe20000041818 */
[----:B------:R-:W-:-:S05]  /*7f80*/  VIADD R3, R165, 0x1 ;  /* 0x00000001a5037836 */ /* 0x000fca0000000000 */
[C---:B------:R-:W-:Y:S01]  /*7f90*/  HMMA.16816.F32.BF16 R4, R32.reuse, R30, R4 ;  /* 0x0000001e2004723c */ /* 0x040fe20000041804 */
[----:B------:R-:W1:Y:S01]  /*7fa0*/  LDSM.16.M88.4 R28, [R207+0x10000] ;  /* 0x01000000cf1c783b */ /* 0x000e620000000200 */
[CC--:B------:R-:W-:Y:S02]  /*7fb0*/  ISETP.GE.AND P2, PT, R3.reuse, R23.reuse, PT ;  /* 0x000000170300720c */ /* 0x0c0fe40003f46270 */
[----:B------:R-:W-:Y:S02]  /*7fc0*/  ISETP.GE.AND P1, PT, R3, R22, PT ;  /* 0x000000160300720c */ /* 0x000fe40003f26270 */
        /* <DEDUP_REMOVED lines=9> */
[----:B------:R-:W-:Y:S01]  /*8060*/  LDSM.16.M88.4 R32, [R200] ;  /* 0x00000000c820783b */ /* 0x000fe20000000200 */
        /* <DEDUP_REMOVED lines=12> */
[----:B------:R-:W-:Y:S01]  /*8130*/  LDSM.16.M88.4 R228, [R200+0x1800] ;  /* 0x00180000c8e4783b */ /* 0x000fe20000000200 */
[C---:B-1----:R-:W-:Y:S06]  /*8140*/  HMMA.16816.F32.BF16 R220, R224.reuse, R28, R220 ;  /* 0x0000001ce0dc723c */ /* 0x042fec00000418dc */
[C---:B------:R-:W-:Y:S01]  /*8150*/  HMMA.16816.F32.BF16 R216, R224.reuse, R30, R216 ;  /* 0x0000001ee0d8723c */ /* 0x040fe200000418d8 */
[----:B------:R-:W1:Y:S05]  /*8160*/  LDSM.16.M88.4 R28, [R213+0x13000] ;  /* 0x01300000d51c783b */ /* 0x000e6a0000000200 */
[C---:B------:R-:W-:Y:S06]  /*8170*/  HMMA.16816.F32.BF16 R24, R224.reuse, R32, R24 ;  /* 0x00000020e018723c */ /* 0x040fec0000041818 */
[C---:B------:R-:W-:Y:S01]  /*8180*/  HMMA.16816.F32.BF16 R4, R224.reuse, R34, R4 ;  /* 0x00000022e004723c */ /* 0x040fe20000041804 */
[----:B------:R-:W3:Y:S05]  /*8190*/  LDSM.16.M88.4 R32, [R213+0x12800] ;  /* 0x01280000d520783b */ /* 0x000eea0000000200 */
[C---:B----4-:R-:W-:Y:S06]  /*81a0*/  HMMA.16816.F32.BF16 R184, R224.reuse, R236, R184 ;  /* 0x000000ece0b8723c */ /* 0x050fec00000418b8 */
[----:B------:R-:W-:Y:S01]  /*81b0*/  HMMA.16816.F32.BF16 R180, R224, R238, R180 ;  /* 0x000000eee0b4723c */ /* 0x000fe200000418b4 */
[----:B------:R-:W4:Y:S05]  /*81c0*/  LDSM.16.M88.4 R236, [R213+0x13800] ;  /* 0x01380000d5ec783b */ /* 0x000f2a0000000200 */
[C---:B--2---:R-:W-:Y:S06]  /*81d0*/  HMMA.16816.F32.BF16 R24, R232.reuse, R168, R24 ;  /* 0x000000a8e818723c */ /* 0x044fec0000041818 */
[C---:B------:R-:W-:Y:S01]  /*81e0*/  HMMA.16816.F32.BF16 R4, R232.reuse, R170, R4 ;  /* 0x000000aae804723c */ /* 0x040fe20000041804 */
[----:B------:R-:W-:Y:S05]  /*81f0*/  LDSM.16.M88.4 R168, [R197] ;  /* 0x00000000c5a8783b */ /* 0x000fea0000000200 */
[C---:B-1----:R-:W-:Y:S06]  /*8200*/  HMMA.16816.F32.BF16 R184, R232.reuse, R28, R184 ;  /* 0x0000001ce8b8723c */ /* 0x042fec00000418b8 */
[----:B------:R-:W-:Y:S01]  /*8210*/  HMMA.16816.F32.BF16 R180, R232, R30, R180 ;  /* 0x0000001ee8b4723c */ /* 0x000fe200000418b4 */
[----:B------:R-:W1:Y:S05]  /*8220*/  LDSM.16.M88.4 R28, [R212+0x4000] ;  /* 0x00400000d41c783b */ /* 0x000e6a0000000200 */
[C---:B------:R-:W-:Y:S06]  /*8230*/  HMMA.16816.F32.BF16 R176, R224.reuse, R228, R176 ;  /* 0x000000e4e0b0723c */ /* 0x040fec00000418b0 */
[----:B------:R-:W-:Y:S01]  /*8240*/  HMMA.16816.F32.BF16 R172, R224, R230, R172 ;  /* 0x000000e6e0ac723c */ /* 0x000fe200000418ac */
[----:B------:R-:W2:Y:S04]  /*8250*/  LDSM.16.M88.4 R228, [R199] ;  /* 0x00000000c7e4783b */ /* 0x000ea80000000200 */
[----:B------:R-:W2:Y:S01]  /*8260*/  LDSM.16.M88.4 R224, [R198] ;  /* 0x00000000c6e0783b */ /* 0x000ea20000000200 */
[C---:B---3--:R-:W-:Y:S06]  /*8270*/  HMMA.16816.F32.BF16 R220, R232.reuse, R32, R220 ;  /* 0x00000020e8dc723c */ /* 0x048fec00000418dc */
[C---:B------:R-:W-:Y:S01]  /*8280*/  HMMA.16816.F32.BF16 R216, R232.reuse, R34, R216 ;  /* 0x00000022e8d8723c */ /* 0x040fe200000418d8 */
[----:B------:R-:W3:Y:S05]  /*8290*/  LDSM.16.M88.4 R32, [R196] ;  /* 0x00000000c420783b */ /* 0x000eea0000000200 */
        /* <DEDUP_REMOVED lines=41> */
[----:B------:R-:W-:Y:S04]  /*8530*/  LDSM.16.M88.4 R224, [R212+0x8000] ;  /* 0x00800000d4e0783b */ /* 0x000fe80000000200 */
[----:B------:R-:W4:Y:S01]  /*8540*/  LDSM.16.M88.4 R32, [R195] ;  /* 0x00000000c320783b */ /* 0x000f220000000200 */
[C---:B---3--:R-:W-:Y:S06]  /*8550*/  HMMA.16816.F32.BF16 R24, R168.reuse, R28, R24 ;  /* 0x0000001ca818723c */ /* 0x048fec0000041818 */
[C---:B------:R-:W-:Y:S01]  /*8560*/  HMMA.16816.F32.BF16 R4, R168.reuse, R30, R4 ;  /* 0x0000001ea804723c */ /* 0x040fe20000041804 */
[----:B------:R-:W3:Y:S05]  /*8570*/  LDSM.16.M88.4 R28, [R194] ;  /* 0x00000000c21c783b */ /* 0x000eea0000000200 */
[C---:B------:R-:W-:Y:S06]  /*8580*/  HMMA.16816.F32.BF16 R220, R168.reuse, R236, R220 ;  /* 0x000000eca8dc723c */ /* 0x040fec00000418dc */
[C---:B------:R-:W-:Y:S01]  /*8590*/  HMMA.16816.F32.BF16 R216, R168.reuse, R238, R216 ;  /* 0x000000eea8d8723c */ /* 0x040fe200000418d8 */
[----:B------:R-:W3:Y:S05]  /*85a0*/  LDSM.16.M88.4 R236, [R193] ;  /* 0x00000000c1ec783b */ /* 0x000eea0000000200 */
[C---:B-1----:R-:W-:Y:S06]  /*85b0*/  HMMA.16816.F32.BF16 R184, R168.reuse, R232, R184 ;  /* 0x000000e8a8b8723c */ /* 0x042fec00000418b8 */
[C---:B------:R-:W-:Y:S01]  /*85c0*/  HMMA.16816.F32.BF16 R180, R168.reuse, R234, R180 ;  /* 0x000000eaa8b4723c */ /* 0x040fe200000418b4 */
[----:B------:R-:W-:Y:S05]  /*85d0*/  LDSM.16.M88.4 R232, [R210+0x8000] ;  /* 0x00800000d2e8783b */ /* 0x000fea0000000200 */
[C---:B--2---:R-:W-:Y:S06]  /*85e0*/  HMMA.16816.F32.BF16 R176, R168.reuse, R228, R176 ;  /* 0x000000e4a8b0723c */ /* 0x044fec00000418b0 */
[----:B------:R-:W-:Y:S01]  /*85f0*/  HMMA.16816.F32.BF16 R172, R168, R230, R172 ;  /* 0x000000e6a8ac723c */ /* 0x000fe200000418ac */
[----:B------:R-:W1:Y:S04]  /*8600*/  LDSM.16.M88.4 R228, [R192] ;  /* 0x00000000c0e4783b */ /* 0x000e680000000200 */
[----:B------:R-:W-:Y:S01]  /*8610*/  LDSM.16.M88.4 R168, [R207+0x14000] ;  /* 0x01400000cfa8783b */ /* 0x000fe20000000200 */
[C---:B----4-:R-:W-:Y:S06]  /*8620*/  HMMA.16816.F32.BF16 R24, R224.reuse, R32, R24 ;  /* 0x00000020e018723c */ /* 0x050fec0000041818 */
[C---:B------:R-:W-:Y:S01]  /*8630*/  HMMA.16816.F32.BF16 R4, R224.reuse, R34, R4 ;  /* 0x00000022e004723c */ /* 0x040fe20000041804 */
[----:B------:R-:W2:Y:S05]  /*8640*/  LDSM.16.M88.4 R32, [R207+0x14800] ;  /* 0x01480000cf20783b */ /* 0x000eaa0000000200 */
[C---:B---3--:R-:W-:Y:S06]  /*8650*/  HMMA.16816.F32.BF16 R220, R224.reuse, R28, R220 ;  /* 0x0000001ce0dc723c */ /* 0x048fec00000418dc */
[C---:B------:R-:W-:Y:S01]  /*8660*/  HMMA.16816.F32.BF16 R216, R224.reuse, R30, R216 ;  /* 0x0000001ee0d8723c */ /* 0x040fe200000418d8 */
[----:B------:R-:W3:Y:S05]  /*8670*/  LDSM.16.M88.4 R28, [R207+0x15000] ;  /* 0x01500000cf1c783b */ /* 0x000eea0000000200 */
[C---:B------:R-:W-:Y:S06]  /*8680*/  HMMA.16816.F32.BF16 R184, R224.reuse, R236, R184 ;  /* 0x000000ece0b8723c */ /* 0x040fec00000418b8 */
        /* <DEDUP_REMOVED lines=8> */
[----:B------:R-:W-:Y:S05]  /*8710*/  LDSM.16.M88.4 R32, [R200+0x5000] ;  /* 0x00500000c820783b */ /* 0x000fea0000000200 */
[C---:B---3--:R-:W-:Y:S06]  /*8720*/  HMMA.16816.F32.BF16 R184, R232.reuse, R28, R184 ;  /* 0x0000001ce8b8723c */ /* 0x048fec00000418b8 */
[C---:B------:R-:W-:Y:S01]  /*8730*/  HMMA.16816.F32.BF16 R180, R232.reuse, R30, R180 ;  /* 0x0000001ee8b4723c */ /* 0x040fe200000418b4 */
[----:B------:R-:W1:Y:S05]  /*8740*/  LDSM.16.M88.4 R28, [R209+0x8000] ;  /* 0x00800000d11c783b */ /* 0x000e6a0000000200 */
[C---:B------:R-:W-:Y:S06]  /*8750*/  HMMA.16816.F32.BF16 R24, R232.reuse, R168, R24 ;  /* 0x000000a8e818723c */ /* 0x040fec0000041818 */
[C---:B------:R-:W-:Y:S01]  /*8760*/  HMMA.16816.F32.BF16 R4, R232.reuse, R170, R4 ;  /* 0x000000aae804723c */ /* 0x040fe20000041804 */
[----:B------:R-:W2:Y:S05]  /*8770*/  LDSM.16.M88.4 R168, [R200+0x5800] ;  /* 0x00580000c8a8783b */ /* 0x000eaa0000000200 */
        /* <DEDUP_REMOVED lines=9> */
[----:B------:R-:W3:Y:S05]  /*8810*/  LDSM.16.M88.4 R228, [R213+0x16800] ;  /* 0x01680000d5e4783b */ /* 0x000eea0000000200 */
[C---:B------:R-:W-:Y:S06]  /*8820*/  HMMA.16816.F32.BF16 R220, R28.reuse, R224, R220 ;  /* 0x000000e01cdc723c */ /* 0x040fec00000418dc */
[C---:B------:R-:W-:Y:S01]  /*8830*/  HMMA.16816.F32.BF16 R216, R28.reuse, R226, R216 ;  /* 0x000000e21cd8723c */ /* 0x040fe200000418d8 */
[----:B------:R-:W4:Y:S05]  /*8840*/  LDSM.16.M88.4 R224, [R213+0x17000] ;  /* 0x01700000d5e0783b */ /* 0x000f2a0000000200 */
[C---:B--2---:R-:W-:Y:S06]  /*8850*/  HMMA.16816.F32.BF16 R176, R28.reuse, R168, R176 ;  /* 0x000000a81cb0723c */ /* 0x044fec00000418b0 */
[----:B------:R-:W-:Y:S01]  /*8860*/  HMMA.16816.F32.BF16 R172, R28, R170, R172 ;  /* 0x000000aa1cac723c */ /* 0x000fe200000418ac */
[----:B------:R-:W2:Y:S04]  /*8870*/  LDSM.16.M88.4 R168, [R213+0x17800] ;  /* 0x01780000d5a8783b */ /* 0x000ea80000000200 */
[----:B------:R-:W2:Y:S01]  /*8880*/  LDSM.16.M88.4 R28, [R191] ;  /* 0x00000000bf1c783b */ /* 0x000ea20000000200 */
[C---:B-1----:R-:W-:Y:S06]  /*8890*/  HMMA.16816.F32.BF16 R24, R32.reuse, R232, R24 ;  /* 0x000000e82018723c */ /* 0x042fec0000041818 */
[C---:B------:R-:W-:Y:S01]  /*88a0*/  HMMA.16816.F32.BF16 R4, R32.reuse, R234, R4 ;  /* 0x000000ea2004723c */ /* 0x040fe20000041804 */
[----:B------:R-:W1:Y:S05]  /*88b0*/  LDSM.16.M88.4 R232, [R190] ;  /* 0x00000000bee8783b */ /* 0x000e6a0000000200 */
[C---:B---3--:R-:W-:Y:S06]  /*88c0*/  HMMA.16816.F32.BF16 R220, R32.reuse, R228, R220 ;  /* 0x000000e420dc723c */ /* 0x048fec00000418dc */
[C---:B------:R-:W-:Y:S01]  /*88d0*/  HMMA.16816.F32.BF16 R216, R32.reuse, R230, R216 ;  /* 0x000000e620d8723c */ /* 0x040fe200000418d8 */
[----:B------:R-:W3:Y:S05]  /*88e0*/  LDSM.16.M88.4 R228, [R189] ;  /* 0x00000000bde4783b */ /* 0x000eea0000000200 */
[C---:B----4-:R-:W-:Y:S06]  /*88f0*/  HMMA.16816.F32.BF16 R184, R32.reuse, R224, R184 ;  /* 0x000000e020b8723c */ /* 0x050fec00000418b8 */
[C---:B------:R-:W-:Y:S01]  /*8900*/  HMMA.16816.F32.BF16 R180, R32.reuse, R226, R180 ;  /* 0x000000e220b4723c */ /* 0x040fe200000418b4 */
[----:B------:R-:W4:Y:S05]  /*8910*/  LDSM.16.M88.4 R224, [R188] ;  /* 0x00000000bce0783b */ /* 0x000f2a0000000200 */
[C---:B--2---:R-:W-:Y:S06]  /*8920*/  HMMA.16816.F32.BF16 R176, R32.reuse, R168, R176 ;  /* 0x000000a820b0723c */ /* 0x044fec00000418b0 */
[----:B------:R-:W-:Y:S01]  /*8930*/  HMMA.16816.F32.BF16 R172, R32, R170, R172 ;  /* 0x000000aa20ac723c */ /* 0x000fe200000418ac */
[----:B------:R-:W-:Y:S04]  /*8940*/  LDSM.16.M88.4 R168, [R210+0xc000] ;  /* 0x00c00000d2a8783b */ /* 0x000fe80000000200 */
[----:B------:R-:W2:Y:S01]  /*8950*/  LDSM.16.M88.4 R32, [R207+0x16000] ;  /* 0x01600000cf20783b */ /* 0x000ea20000000200 */
[C---:B------:R-:W-:Y:S06]  /*8960*/  HMMA.16816.F32.BF16 R24, R236.reuse, R28, R24 ;  /* 0x0000001cec18723c */ /* 0x040fec0000041818 */
        /* <DEDUP_REMOVED lines=8> */
[----:B----4-:R-:W-:Y:S06]  /*89f0*/  HMMA.16816.F32.BF16 R176, R236, R224, R176 ;  /* 0x000000e0ecb0723c */ /* 0x010fec00000418b0 */
[C---:B--2---:R-:W-:Y:S06]  /*8a00*/  HMMA.16816.F32.BF16 R24, R168.reuse, R32, R24 ;  /* 0x00000020a818723c */ /* 0x044fec0000041818 */
[----:B------:R-:W-:Y:S01]  /*8a10*/  HMMA.16816.F32.BF16 R4, R168, R34, R4 ;  /* 0x00000022a804723c */ /* 0x000fe20000041804 */
[----:B------:R-:W2:Y:S05]  /*8a20*/  LDSM.16.M88.4 R32, [R207+0x17800] ;  /* 0x01780000cf20783b */ /* 0x000eaa0000000200 */
[----:B------:R-:W-:Y:S01]  /*8a30*/  HMMA.16816.F32.BF16 R172, R236, R226, R172 ;  /* 0x000000e2ecac723c */ /* 0x000fe200000418ac */
[----:B------:R-:W3:Y:S05]  /*8a40*/  LDSM.16.M88.4 R224, [R207+0x17000] ;  /* 0x01700000cfe0783b */ /* 0x000eea0000000200 */
[C---:B------:R-:W-:Y:S06]  /*8a50*/  HMMA.16816.F32.BF16 R220, R168.reuse, R28, R220 ;  /* 0x0000001ca8dc723c */ /* 0x040fec00000418dc */
[----:B------:R-:W-:Y:S01]  /*8a60*/  HMMA.16816.F32.BF16 R216, R168, R30, R216 ;  /* 0x0000001ea8d8723c */ /* 0x000fe200000418d8 */
[----:B------:R-:W4:Y:S05]  /*8a70*/  LDSM.16.M88.4 R28, [R200+0x6800] ;  /* 0x00680000c81c783b */ /* 0x000f2a0000000200 */
[C---:B-1----:R-:W-:Y:S06]  /*8a80*/  HMMA.16816.F32.BF16 R24, R232.reuse, R228, R24 ;  /* 0x000000e4e818723c */ /* 0x042fec0000041818 */
[----:B------:R-:W-:Y:S06]  /*8a90*/  HMMA.16816.F32.BF16 R4, R232, R230, R4 ;  /* 0x000000e6e804723c */ /* 0x000fec0000041804 */
[C---:B--2---:R-:W-:Y:S06]  /*8aa0*/  HMMA.16816.F32.BF16 R176, R168.reuse, R32, R176 ;  /* 0x00000020a8b0723c */ /* 0x044fec00000418b0 */
[C---:B------:R-:W-:Y:S01]  /*8ab0*/  HMMA.16816.F32.BF16 R172, R168.reuse, R34, R172 ;  /* 0x00000022a8ac723c */ /* 0x040fe200000418ac */
[----:B------:R-:W1:Y:S05]  /*8ac0*/  LDSM.16.M88.4 R32, [R200+0x7000] ;  /* 0x00700000c820783b */ /* 0x000e6a0000000200 */
[----:B------:R-:W-:Y:S01]  /*8ad0*/  FSEL R3, R25, -INF , !P2 ;  /* 0xff80000019037808 */ /* 0x000fe20005000000 */
[----:B------:R-:W-:Y:S01]  /*8ae0*/  VIADD R25, R165, 0x9 ;  /* 0x00000009a5197836 */ /* 0x000fe20000000000 */
[----:B------:R-:W-:Y:S01]  /*8af0*/  FSEL R215, R27, -INF , !P1 ;  /* 0xff8000001bd77808 */ /* 0x000fe20004800000 */
[----:B---3--:R-:W-:Y:S03]  /*8b00*/  HMMA.16816.F32.BF16 R184, R168, R224, R184 ;  /* 0x000000e0a8b8723c */ /* 0x008fe600000418b8 */
[----:B------:R-:W-:-:S03]  /*8b10*/  ISETP.GE.AND P1, PT, R25, R23, PT ;  /* 0x000000171900720c */ /* 0x000fc60003f26270 */
[----:B------:R-:W-:Y:S01]  /*8b20*/  HMMA.16816.F32.BF16 R180, R168, R226, R180 ;  /* 0x000000e2a8b4723c */ /* 0x000fe200000418b4 */
[----:B------:R-:W2:Y:S01]  /*8b30*/  LDSM.16.M88.4 R168, [R200+0x7800] ;  /* 0x00780000c8a8783b */ /* 0x000ea20000000200 */
[----:B------:R-:W-:Y:S01]  /*8b40*/  FSEL R167, R5, -INF , !P1 ;  /* 0xff80000005a77808 */ /* 0x000fe20004800000 */
[----:B------:R-:W-:Y:S01]  /*8b50*/  VIADD R5, R165, 0x18 ;  /* 0x00000018a5057836 */ /* 0x000fe20000000000 */
[----:B------:R-:W-:-:S04]  /*8b60*/  DEPBAR.LE SB0, 0x0 ;  /* 0x000080000000791a */ /* 0x000fc80000000000 */
[C---:B----4-:R-:W-:Y:S06]  /*8b70*/  HMMA.16816.F32.BF16 R220, R232.reuse, R28, R220 ;  /* 0x0000001ce8dc723c */ /* 0x050fec00000418dc */
[----:B------:R-:W-:Y:S01]  /*8b80*/  HMMA.16816.F32.BF16 R216, R232, R30, R216 ;  /* 0x0000001ee8d8723c */ /* 0x000fe200000418d8 */
[----:B------:R-:W-:Y:S01]  /*8b90*/  VIADD R28, R165, 0x8 ;  /* 0x00000008a51c7836 */ /* 0x000fe20000000000 */
[----:B------:R-:W-:Y:S04]  /*8ba0*/  BAR.SYNC.DEFER_BLOCKING 0x0 ;  /* 0x0000000000007b1d */ /* 0x000fe80000010000 */
[----:B------:R-:W-:-:S02]  /*8bb0*/  ISETP.GE.AND P0, PT, R28, R23, PT ;  /* 0x000000171c00720c */ /* 0x000fc40003f06270 */
[-C--:B------:R-:W-:Y:S01]  /*8bc0*/  ISETP.GE.AND P2, PT, R28, R22.reuse, PT ;  /* 0x000000161c00720c */ /* 0x080fe20003f46270 */
[C---:B------:R-:W-:Y:S01]  /*8bd0*/  VIADD R28, R165.reuse, 0x10 ;  /* 0x00000010a51c7836 */ /* 0x040fe20000000000 */
[----:B------:R-:W-:Y:S01]  /*8be0*/  FSEL R166, R4, -INF , !P0 ;  /* 0xff80000004a67808 */ /* 0x000fe20004000000 */
[----:B------:R-:W-:Y:S01]  /*8bf0*/  VIADD R4, R165, 0x11 ;  /* 0x00000011a5047836 */ /* 0x000fe20000000000 */
[----:B------:R-:W-:Y:S02]  /*8c00*/  ISETP.GE.AND P0, PT, R25, R22, PT ;  /* 0x000000161900720c */ /* 0x000fe40003f06270 */
[----:B------:R-:W-:Y:S01]  /*8c10*/  FSEL R224, R6, -INF , !P2 ;  /* 0xff80000006e07808 */ /* 0x000fe20005000000 */
[----:B-1----:R-:W-:Y:S01]  /*8c20*/  HMMA.16816.F32.BF16 R184, R232, R32, R184 ;  /* 0x00000020e8b8723c */ /* 0x002fe200000418b8 */
[----:B------:R-:W-:Y:S02]  /*8c30*/  ISETP.GE.AND P2, PT, R28, R23, PT ;  /* 0x000000171c00720c */ /* 0x000fe40003f46270 */
[----:B------:R-:W-:-:S02]  /*8c40*/  FSEL R225, R7, -INF , !P0 ;  /* 0xff80000007e17808 */ /* 0x000fc40004000000 */
[-C--:B------:R-:W-:Y:S01]  /*8c50*/  ISETP.GE.AND P1, PT, R28, R22.reuse, PT ;  /* 0x000000161c00720c */ /* 0x080fe20003f26270 */
[C---:B------:R-:W-:Y:S01]  /*8c60*/  HMMA.16816.F32.BF16 R180, R232.reuse, R34, R180 ;  /* 0x00000022e8b4723c */ /* 0x040fe200000418b4 */
[----:B------:R-:W-:Y:S02]  /*8c70*/  ISETP.GE.AND P0, PT, R4, R23, PT ;  /* 0x000000170400720c */ /* 0x000fe40003f06270 */
[----:B------:R-:W-:Y:S02]  /*8c80*/  FSEL R220, R220, -INF , !P2 ;  /* 0xff800000dcdc7808 */ /* 0x000fe40005000000 */
[----:B------:R-:W-:Y:S01]  /*8c90*/  ISETP.GE.AND P2, PT, R4, R22, PT ;  /* 0x000000160400720c */ /* 0x000fe20003f46270 */
[----:B------:R-:W-:Y:S01]  /*8ca0*/  VIADD R4, R165, 0x19 ;  /* 0x00000019a5047836 */ /* 0x000fe20000000000 */
[----:B------:R-:W-:Y:S01]  /*8cb0*/  FSEL R229, R222, -INF , !P1 ;  /* 0xff800000dee57808 */ /* 0x000fe20004800000 */
[----:B--2---:R-:W-:Y:S01]  /*8cc0*/  HMMA.16816.F32.BF16 R176, R232, R168, R176 ;  /* 0x000000a8e8b0723c */ /* 0x004fe200000418b0 */
[----:B------:R-:W-:-:S02]  /*8cd0*/  FSEL R221, R221, -INF , !P0 ;  /* 0xff800000dddd7808 */ /* 0x000fc40004000000 */
[CC--:B------:R-:W-:Y:S02]  /*8ce0*/  ISETP.GE.AND P1, PT, R5.reuse, R23.reuse, PT ;  /* 0x000000170500720c */ /* 0x0c0fe40003f26270 */
[-C--:B------:R-:W-:Y:S01]  /*8cf0*/  ISETP.GE.AND P0, PT, R5, R22.reuse, PT ;  /* 0x000000160500720c */ /* 0x080fe20003f06270 */
[----:B------:R-:W-:Y:S01]  /*8d00*/  VIADD R5, R165, 0x20 ;  /* 0x00000020a5057836 */ /* 0x000fe20000000000 */
[----:B------:R-:W-:Y:S01]  /*8d10*/  FSEL R228, R223, -INF , !P2 ;  /* 0xff800000dfe47808 */ /* 0x000fe20005000000 */
[----:B------:R-:W-:Y:S01]  /*8d20*/  HMMA.16816.F32.BF16 R172, R232, R170, R172 ;  /* 0x000000aae8ac723c */ /* 0x000fe200000418ac */
        /* <DEDUP_REMOVED lines=28> */
[----:B------:R-:W-:Y:S02]  /*8ef0*/  ISETP.GE.AND P0, PT, R5, R23, PT ;  /* 0x000000170500720c */ /* 0x000fe40003f06270 */
[-C--:B------:R-:W-:Y:S01]  /*8f00*/  ISETP.GE.AND P2, PT, R4, R22.reuse, PT ;  /* 0x000000160400720c */ /* 0x080fe20003f46270 */
[C---:B------:R-:W-:Y:S01]  /*8f10*/  VIADD R4, R165.reuse, 0x31 ;  /* 0x00000031a5047836 */ /* 0x040fe20000000000 */
[----:B------:R-:W-:Y:S02]  /*8f20*/  FSEL R241, R172, -INF , !P0 ;  /* 0xff800000acf17808 */ /* 0x000fe40004000000 */
[----:B------:R-:W-:Y:S02]  /*8f30*/  ISETP.GE.AND P0, PT, R165, R22, PT ;  /* 0x00000016a500720c */ /* 0x000fe40003f06270 */
[----:B------:R-:W-:-:S02]  /*8f40*/  FSEL R168, R183, -INF , !P2 ;  /* 0xff800000b7a87808 */ /* 0x000fc40005000000 */
        /* <DEDUP_REMOVED lines=23> */
[----:B------:R-:W-:Y:S01]  /*90c0*/  IMAD.U32 R4, RZ, RZ, UR5 ;  /* 0x00000005ff047e24 */ /* 0x000fe2000f8e00ff */
[----:B------:R-:W4:Y:S01]  /*90d0*/  @!P4 LDC.64 R28, c[0x0][0x218] ;  /* 0x00008600ff1ccb82 */ /* 0x000f220000000a00 */
[----:B------:R-:W-:-:S04]  /*90e0*/  UIMAD UR5, UR35, UR5, URZ ;  /* 0x00000005230572a4 */ /* 0x000fc8000f8e023f */
[----:B------:R-:W-:-:S03]  /*90f0*/  UIMAD UR4, UR4, UR36, UR5 ;  /* 0x00000024040472a4 */ /* 0x000fc6000f8e0205 */
[----:B------:R-:W5:Y:S08]  /*9100*/  @!P5 LDC.64 R30, c[0x0][0x218] ;  /* 0x00008600ff1edb82 */ /* 0x000f700000000a00 */
[----:B------:R-:W3:Y:S08]  /*9110*/  @!P3 LDC.64 R26, c[0x0][0x218] ;  /* 0x00008600ff1abb82 */ /* 0x000ef00000000a00 */
[----:B------:R-:W3:Y:S08]  /*9120*/  @!P6 LDC.64 R24, c[0x0][0x218] ;  /* 0x00008600ff18eb82 */ /* 0x000ef00000000a00 */
[----:B------:R-:W3:Y:S01]  /*9130*/  @!P5 LDC.64 R6, c[0x0][0x218] ;  /* 0x00008600ff06db82 */ /* 0x000ee20000000a00 */
[----:B--2---:R-:W-:-:S07]  /*9140*/  IMAD.WIDE.U32 R226, R4, UR36, R248 ;  /* 0x0000002404e27c25 */ /* 0x004fce000f8e00f8 */
[----:B------:R-:W2:Y:S01]  /*9150*/  @!P4 LDC.64 R4, c[0x0][0x218] ;  /* 0x00008600ff04cb82 */ /* 0x000ea20000000a00 */
        /* <DEDUP_REMOVED lines=9> */
[----:B------:R1:W-:Y:S01]  /*91f0*/  @!P6 LDGSTS.E.BYPASS.LTC128B.128 [R251+0x10000], desc[UR28][R32.64] ;  /* 0x1000000020fbefae */ /* 0x0003e2000b901d5c */
        /* <DEDUP_REMOVED lines=10> */
[C---:B------:R-:W-:Y:S01]  /*92a0*/  @!P6 LEA R24, P1, R26.reuse, R24, 0x1 ;  /* 0x000000181a18e211 */ /* 0x040fe200078208ff */
[----:B------:R1:W-:Y:S01]  /*92b0*/  @P4 STS.128 [R251+0x14000], RZ ;  /* 0x014000fffb004388 */ /* 0x0003e20000000c00 */
[----:B------:R-:W-:-:S02]  /*92c0*/  @!P5 LEA R6, P2, R26, R6, 0x1 ;  /* 0x000000061a06d211 */ /* 0x000fc400078408ff */
[C-C-:B------:R-:W-:Y:S01]  /*92d0*/  @!P6 LEA.HI.X R25, R26.reuse, R25, R27.reuse, 0x1, P1 ;  /* 0x000000191a19e211 */ /* 0x140fe200008f0c1b */
[----:B------:R-:W-:Y:S01]  /*92e0*/  @!PT LDS RZ, [RZ] ;  /* 0x00000000fffff984 */ /* 0x000fe20000000800 */
[----:B------:R-:W-:Y:S01]  /*92f0*/  @!PT LDS RZ, [RZ] ;  /* 0x00000000fffff984 */ /* 0x000fe20000000800 */
[----:B------:R-:W-:Y:S01]  /*9300*/  @!PT LDS RZ, [RZ] ;  /* 0x00000000fffff984 */ /* 0x000fe20000000800 */
[----:B------:R1:W-:Y:S01]  /*9310*/  @!P4 LDGSTS.E.BYPASS.LTC128B.128 [R251+0x14000], desc[UR28][R28.64+0x100] ;  /* 0x140001001cfbcfae */ /* 0x0003e2000b901d5c */
[C---:B--2---:R-:W-:Y:S02]  /*9320*/  @!P4 LEA R4, P1, R26.reuse, R4, 0x1 ;  /* 0x000000041a04c211 */ /* 0x044fe400078208ff */
[C-C-:B------:R-:W-:Y:S01]  /*9330*/  @!P5 LEA.HI.X R7, R26.reuse, R7, R27.reuse, 0x1, P2 ;  /* 0x000000071a07d211 */ /* 0x140fe200010f0c1b */
        /* <DEDUP_REMOVED lines=30> */
.L_x_1038:
[----:B------:R-:W-:Y:S05]  /*9520*/  BSYNC B0 ;  /* 0x0000000000007941 */ /* 0x000fea0003800000 */
.L_x_1037:
[----:B------:R-:W0:Y:S02]  /*9530*/  LDGDEPBAR ;  /* 0x00000000000079af */ /* 0x000e240000000000 */
.L_x_1036:
[----:B------:R-:W-:Y:S01]  /*9540*/  FMNMX.FTZ R226, R0, R238, !PT ;  /* 0x000000ee00e27209 */ /* 0x000fe20007810000 */
[----:B------:R-:W-:Y:S01]  /*9550*/  USHF.L.U32 UR35, UR39, 0x1, URZ ;  /* 0x0000000127237899 */ /* 0x000fe2000800063f */
[----:B------:R-:W-:Y:S01]  /*9560*/  IMAD.WIDE.U32 R234, R8, -0x2daee0ad, RZ ;  /* 0xd2511f5308ea7825 */ /* 0x000fe200078e00ff */
[----:B------:R-:W-:Y:S01]  /*9570*/  UIADD3 UR43, UR30, -0x61c88647, URZ ;  /* 0x9e3779b91e2b7890 */ /* 0x000fe2000fffe03f */
[----:B------:R-:W-:Y:S01]  /*9580*/  FMNMX.FTZ R165, R215, R226, !PT ;  /* 0x000000e2d7a57209 */ /* 0x000fe20007810000 */
[----:B------:R-:W-:Y:S01]  /*9590*/  ULOP3.LUT UR4, UR35, UR31, URZ, 0x3c, !UPT ;  /* 0x0000001f23047292 */ /* 0x000fe2000f8e3c3f */
[----:B------:R-:W-:Y:S01]  /*95a0*/  STL.64 [R1+0x80], R22 ;  /* 0x0000801601007387 */ /* 0x000fe20000100a00 */
[----:B------:R-:W-:Y:S01]  /*95b0*/  UIADD3 UR42, UR30, 0x3c6ef372, URZ ;  /* 0x3c6ef3721e2a7890 */ /* 0x000fe2000fffe03f */
[----:B------:R-:W-:Y:S01]  /*95c0*/  FMNMX.FTZ R226, R224, R165, !PT ;  /* 0x000000a5e0e27209 */ /* 0x000fe20007810000 */
[----:B------:R-:W-:Y:S01]  /*95d0*/  UIADD3 UR44, UR31, 0x32370b8f, URZ ;  /* 0x32370b8f1f2c7890 */ /* 0x000fe2000fffe03f */
[----:B------:R-:W-:Y:S01]  /*95e0*/  STL.64 [R1+0x78], R12 ;  /* 0x0000780c01007387 */ /* 0x000fe20000100a00 */
[----:B------:R-:W-:Y:S01]  /*95f0*/  UIADD3 UR40, UR30, -0x255992d5, URZ ;  /* 0xdaa66d2b1e287890 */ /* 0x000fe2000fffe03f */
[----:B------:R-:W-:Y:S01]  /*9600*/  FMNMX.FTZ R226, R225, R226, !PT ;  /* 0x000000e2e1e27209 */ /* 0x000fe20007810000 */
[----:B------:R-:W-:Y:S01]  /*9610*/  UIADD3 UR36, UR30, 0x78dde6e4, URZ ;  /* 0x78dde6e41e247890 */ /* 0x000fe2000fffe03f */
[----:B------:R-:W-:Y:S01]  /*9620*/  STL.64 [R1+0x68], R10 ;  /* 0x0000680a01007387 */ /* 0x000fe20000100a00 */
[----:B------:R-:W-:Y:S01]  /*9630*/  UIADD3 UR41, UR31, -0x126145ec, URZ ;  /* 0xed9eba141f297890 */ /* 0x000fe2000fffe03f */
[----:B------:R-:W-:Y:S01]  /*9640*/  FMNMX.FTZ R171, R229, R226, !PT ;  /* 0x000000e2e5ab7209 */ /* 0x000fe20007810000 */
[----:B------:R-:W-:Y:S01]  /*9650*/  UIADD3 UR5, UR30, 0x1715609d, URZ ;  /* 0x1715609d1e057890 */ /* 0x000fe2000fffe03f */
        /* <DEDUP_REMOVED lines=16> */
[----:B-1----:R-:W-:Y:S02]  /*9760*/  FMNMX.FTZ R230, R184, R165, !PT ;  /* 0x000000a5b8e67209 */ /* 0x002fe40007810000 */
[----:B------:R-:W-:Y:S02]  /*9770*/  FMNMX.FTZ R171, R170, R171, !PT ;  /* 0x000000abaaab7209 */ /* 0x000fe40007810000 */
[----:B------:R-:W-:-:S02]  /*9780*/  FMNMX.FTZ R230, R219, R230, !PT ;  /* 0x000000e6dbe67209 */ /* 0x000fc40007810000 */
        /* <DEDUP_REMOVED lines=9> */
[----:B------:R-:W3:Y:S01]  /*9820*/  SHFL.BFLY PT, R230, R179, 0x2, 0x1f ;  /* 0x0c401f00b3e67f89 */ /* 0x000ee200000e0000 */
[----:B-1----:R-:W-:Y:S02]  /*9830*/  FMNMX.FTZ R226, R171, R226, !PT ;  /* 0x000000e2abe27209 */ /* 0x002fe40007810000 */
[----:B------:R-:W-:Y:S01]  /*9840*/  LOP3.LUT R171, R235, UR4, RZ, 0x3c, !PT ;  /* 0x00000004ebab7c12 */ /* 0x000fe2000f8e3cff */
[----:B------:R-:W-:Y:S02]  /*9850*/  UIADD3 UR4, UR31, 0x76cf5d0a, URZ ;  /* 0x76cf5d0a1f047890 */ /* 0x000fe4000fffe03f */
[----:B------:R-:W1:Y:S01]  /*9860*/  SHFL.BFLY PT, R165, R226, 0x1, 0x1f ;  /* 0x0c201f00e2a57f89 */ /* 0x000e6200000e0000 */
[----:B---3--:R-:W-:Y:S02]  /*9870*/  FMNMX.FTZ R230, R179, R230, !PT ;  /* 0x000000e6b3e67209 */ /* 0x008fe40007810000 */
[----:B-1----:R-:W-:Y:S01]  /*9880*/  FMNMX.FTZ R165, R226, R165, !PT ;  /* 0x000000a5e2a57209 */ /* 0x002fe20007810000 */
[----:B------:R-:W-:-:S03]  /*9890*/  IMAD.WIDE.U32 R226, R171, -0x326172a9, RZ ;  /* 0xcd9e8d57abe27825 */ /* 0x000fc600078e00ff */
[C---:B------:R-:W-:Y:S01]  /*98a0*/  FSETP.NEU.FTZ.AND P1, PT, R165.reuse, -INF , PT ;  /* 0xff800000a500780b */ /* 0x040fe20003f3d000 */
[----:B------:R-:W-:Y:S01]  /*98b0*/  FMUL.FTZ R231, R165, UR6 ;  /* 0x00000006a5e77c20 */ /* 0x000fe20008410000 */
[----:B------:R-:W-:Y:S01]  /*98c0*/  IMAD R171, R14, -0x326172a9, RZ ;  /* 0xcd9e8d570eab7824 */ /* 0x000fe200078e02ff */
[----:B------:R-:W-:-:S03]  /*98d0*/  LOP3.LUT R226, R19, UR42, R226, 0x96, !PT ;  /* 0x0000002a13e27c12 */ /* 0x000fc6000f8e96e2 */
[----:B------:R-:W-:Y:S02]  /*98e0*/  FSEL R231, R231, RZ, P1 ;  /* 0x000000ffe7e77208 */ /* 0x000fe40000800000 */
[----:B------:R-:W-:-:S03]  /*98f0*/  LOP3.LUT R227, R227, UR43, R171, 0x96, !PT ;  /* 0x0000002be3e37c12 */ /* 0x000fc6000f8e96ab */
[--C-:B------:R-:W-:Y:S01]  /*9900*/  FFMA.FTZ R234, R215, UR6, -R231.reuse ;  /* 0x00000006d7ea7c23 */ /* 0x100fe200080108e7 */
[----:B------:R-:W-:Y:S01]  /*9910*/  FFMA.FTZ R217, R186, UR6, -R231 ;  /* 0x00000006bad97c23 */ /* 0x000fe200080108e7 */
[----:B------:R-:W1:Y:S01]  /*9920*/  SHFL.BFLY PT, R215, R230, 0x1, 0x1f ;  /* 0x0c201f00e6d77f89 */ /* 0x000e6200000e0000 */
[----:B------:R-:W-:-:S04]  /*9930*/  IMAD.WIDE.U32 R248, R227, -0x2daee0ad, RZ ;  /* 0xd2511f53e3f87825 */ /* 0x000fc800078e00ff */
[--C-:B------:R-:W-:Y:S01]  /*9940*/  FFMA.FTZ R179, R225, UR6, -R231.reuse ;  /* 0x00000006e1b37c23 */ /* 0x100fe200080108e7 */
[--C-:B------:R-:W-:Y:S01]  /*9950*/  FFMA.FTZ R225, R218, UR6, -R231.reuse ;  /* 0x00000006dae17c23 */ /* 0x100fe200080108e7 */
[----:B------:R-:W-:Y:S01]  /*9960*/  FFMA.FTZ R232, R224, UR6, -R231 ;  /* 0x00000006e0e87c23 */ /* 0x000fe200080108e7 */
[----:B------:R-:W-:Y:S01]  /*9970*/  IMAD.WIDE.U32 R226, R226, -0x2daee0ad, RZ ;  /* 0xd2511f53e2e27825 */ /* 0x000fe200078e00ff */
[----:B------:R-:W-:-:S03]  /*9980*/  LOP3.LUT R186, R249, UR4, R20, 0x96, !PT ;  /* 0x00000004f9ba7c12 */ /* 0x000fc6000f8e9614 */
[--C-:B------:R-:W-:Y:S01]  /*9990*/  FFMA.FTZ R185, R182, UR6, -R231.reuse ;  /* 0x00000006b6b97c23 */ /* 0x100fe200080108e7 */
[--C-:B------:R-:W-:Y:S01]  /*99a0*/  FFMA.FTZ R238, R238, UR6, -R231.reuse ;  /* 0x00000006eeee7c23 */ /* 0x100fe200080108e7 */
[----:B------:R-:W-:Y:S01]  /*99b0*/  FFMA.FTZ R229, R229, UR6, -R231 ;  /* 0x00000006e5e57c23 */ /* 0x000fe200080108e7 */
[----:B------:R-:W-:Y:S01]  /*99c0*/  LOP3.LUT R248, R227, UR44, R248, 0x96, !PT ;  /* 0x0000002ce3f87c12 */ /* 0x000fe2000f8e96f8 */
        /* <DEDUP_REMOVED lines=8> */
[--C-:B------:R-:W-:Y:S01]  /*9a50*/  FFMA.FTZ R239, R170, UR6, -R231.reuse ;  /* 0x00000006aaef7c23 */ /* 0x100fe200080108e7 */
[----:B------:R-:W-:Y:S01]  /*9a60*/  LOP3.LUT R186, R249, UR36, R10, 0x96, !PT ;  /* 0x00000024f9ba7c12 */ /* 0x000fe2000f8e960a */
[--C-:B------:R-:W-:Y:S01]  /*9a70*/  FFMA.FTZ R237, R174, UR6, -R231.reuse ;  /* 0x00000006aeed7c23 */ /* 0x100fe200080108e7 */
[----:B------:R-:W-:Y:S01]  /*9a80*/  FFMA.FTZ R180, R180, UR6, -R231 ;  /* 0x00000006b4b47c23 */ /* 0x000fe200080108e7 */
[----:B------:R-:W-:Y:S01]  /*9a90*/  MUFU.EX2 R238, R238 ;  /* 0x000000ee00ee7308 */ /* 0x000fe20000000800 */
[----:B-1----:R-:W-:Y:S01]  /*9aa0*/  FMNMX.FTZ R215, R230, R215, !PT ;  /* 0x000000d7e6d77209 */ /* 0x002fe20007810000 */
[----:B------:R-:W-:-:S03]  /*9ab0*/  IMAD.WIDE.U32 R230, R218, -0x2daee0ad, RZ ;  /* 0xd2511f53dae67825 */ /* 0x000fc600078e00ff */
[----:B------:R-:W-:Y:S01]  /*9ac0*/  FSETP.NEU.FTZ.AND P2, PT, R215, -INF , PT ;  /* 0xff800000d700780b */ /* 0x000fe20003f5d000 */
[----:B------:R-:W-:Y:S01]  /*9ad0*/  IMAD.WIDE.U32 R22, R186, -0x2daee0ad, RZ ;  /* 0xd2511f53ba167825 */ /* 0x000fe200078e00ff */
[----:B------:R-:W-:-:S03]  /*9ae0*/  LOP3.LUT R242, R231, UR41, R226, 0x96, !PT ;  /* 0x00000029e7f27c12 */ /* 0x000fc6000f8e96e2 */
[C---:B------:R-:W-:Y:S01]  /*9af0*/  FMUL.FTZ R244, R215.reuse, UR6 ;  /* 0x00000006d7f47c20 */ /* 0x040fe20008410000 */
[----:B------:R-:W-:Y:S01]  /*9b00*/  FSEL R227, R215, RZ, P2 ;  /* 0x000000ffd7e37208 */ /* 0x000fe20001000000 */
[----:B------:R-:W-:Y:S01]  /*9b10*/  MUFU.EX2 R234, R234 ;  /* 0x000000ea00ea7308 */ /* 0x000fe20000000800 */
[----:B------:R-:W-:Y:S01]  /*9b20*/  LOP3.LUT R186, R23, UR7, R230, 0x96, !PT ;  /* 0x0000000717ba7c12 */ /* 0x000fe2000f8e96e6 */
[----:B------:R-:W-:Y:S01]  /*9b30*/  IMAD.WIDE.U32 R242, R242, -0x326172a9, RZ ;  /* 0xcd9e8d57f2f27825 */ /* 0x000fe200078e00ff */
[----:B------:R-:W-:-:S03]  /*9b40*/  FSEL R244, R244, RZ, P2 ;  /* 0x000000fff4f47208 */ /* 0x000fc60001000000 */
[----:B------:R-:W-:-:S04]  /*9b50*/  IMAD.WIDE.U32 R12, R186, -0x326172a9, RZ ;  /* 0xcd9e8d57ba0c7825 */ /* 0x000fc800078e00ff */
[----:B------:R-:W-:Y:S01]  /*9b60*/  FADD.FTZ R186, R2, -R227 ;  /* 0x800000e302ba7221 */ /* 0x000fe20000010000 */
[--C-:B------:R-:W-:Y:S01]  /*9b70*/  FFMA.FTZ R245, R245, UR6, -R244.reuse ;  /* 0x00000006f5f57c23 */ /* 0x100fe200080108f4 */
[--C-:B------:R-:W-:Y:S01]  /*9b80*/  FFMA.FTZ R240, R3, UR6, -R244.reuse ;  /* 0x0000000603f07c23 */ /* 0x100fe200080108f4 */
[----:B------:R-:W-:Y:S01]  /*9b90*/  FFMA.FTZ R227, R220, UR6, -R244 ;  /* 0x00000006dce37c23 */ /* 0x000fe200080108f4 */
[----:B------:R-:W-:Y:S01]  /*9ba0*/  LOP3.LUT R233, R13, UR27, R242, 0x96, !PT ;  /* 0x0000001b0de97c12 */ /* 0x000fe2000f8e96f2 */
[--C-:B------:R-:W-:Y:S01]  /*9bb0*/  FFMA.FTZ R220, R184, UR6, -R244.reuse ;  /* 0x00000006b8dc7c23 */ /* 0x100fe200080108f4 */
[--C-:B------:R-:W-:Y:S01]  /*9bc0*/  FFMA.FTZ R231, R166, UR6, -R244.reuse ;  /* 0x00000006a6e77c23 */ /* 0x100fe200080108f4 */
[----:B------:R-:W-:Y:S01]  /*9bd0*/  MUFU.EX2 R245, R245 ;  /* 0x000000f500f57308 */ /* 0x000fe20000000800 */
[----:B------:R-:W-:Y:S01]  /*9be0*/  LOP3.LUT R218, R233, 0xffff, RZ, 0xc0, !PT ;  /* 0x0000ffffe9da7812 */ /* 0x000fe200078ec0ff */
[--C-:B------:R-:W-:Y:S01]  /*9bf0*/  FFMA.FTZ R230, R167, UR6, -R244.reuse ;  /* 0x00000006a7e67c23 */ /* 0x100fe200080108f4 */
[--C-:B------:R-:W-:Y:S01]  /*9c00*/  FFMA.FTZ R226, R221, UR6, -R244.reuse ;  /* 0x00000006dde27c23 */ /* 0x100fe200080108f4 */
[----:B------:R-:W-:Y:S01]  /*9c10*/  FFMA.FTZ R223, R223, UR6, -R244 ;  /* 0x00000006dfdf7c23 */ /* 0x000fe200080108f4 */
[----:B------:R-:W-:Y:S01]  /*9c20*/  SHF.R.U32.HI R218, RZ, 0x8, R218 ;  /* 0x00000008ffda7819 */ /* 0x000fe200000116da */
[--C-:B------:R-:W-:Y:S01]  /*9c30*/  FFMA.FTZ R222, R222, UR6, -R244.reuse ;  /* 0x00000006dede7c23 */ /* 0x100fe200080108f4 */
[--C-:B------:R-:W-:Y:S01]  /*9c40*/  FFMA.FTZ R219, R219, UR6, -R244.reuse ;  /* 0x00000006dbdb7c23 */ /* 0x100fe200080108f4 */
[----:B------:R-:W1:Y:S01]  /*9c50*/  MUFU.EX2 R240, R240 ;  /* 0x000000f000f07308 */ /* 0x000e620000000800 */
[----:B------:R-:W-:Y:S01]  /*9c60*/  LOP3.LUT R218, R218, 0xffff, RZ, 0xc0, !PT ;  /* 0x0000ffffdada7812 */ /* 0x000fe200078ec0ff */
[--C-:B------:R-:W-:Y:S01]  /*9c70*/  FFMA.FTZ R187, R187, UR6, -R244.reuse ;  /* 0x00000006bbbb7c23 */ /* 0x100fe200080108f4 */
[--C-:B------:R-:W-:Y:S01]  /*9c80*/  FFMA.FTZ R184, R35, UR6, -R244.reuse ;  /* 0x0000000623b87c23 */ /* 0x100fe200080108f4 */
[--C-:B------:R-:W-:Y:S01]  /*9c90*/  FFMA.FTZ R236, R177, UR6, -R244.reuse ;  /* 0x00000006b1ec7c23 */ /* 0x100fe200080108f4 */
[----:B------:R-:W-:Y:S01]  /*9ca0*/  ISETP.LE.U32.AND P2, PT, R218, UR14, PT ;  /* 0x0000000eda007c0c */ /* 0x000fe2000bf43070 */
[----:B------:R-:W-:Y:S01]  /*9cb0*/  FMUL.FTZ R218, R186, UR6 ;  /* 0x00000006bada7c20 */ /* 0x000fe20008410000 */
[--C-:B------:R-:W-:Y:S01]  /*9cc0*/  FFMA.FTZ R186, R181, UR6, -R244.reuse ;  /* 0x00000006b5ba7c23 */ /* 0x100fe200080108f4 */
[--C-:B------:R-:W-:Y:S01]  /*9cd0*/  FFMA.FTZ R241, R241, UR6, -R244.reuse ;  /* 0x00000006f1f17c23 */ /* 0x100fe200080108f4 */
[----:B------:R-:W-:Y:S01]  /*9ce0*/  FFMA.FTZ R181, R173, UR6, -R244 ;  /* 0x00000006adb57c23 */ /* 0x000fe200080108f4 */
[----:B------:R-:W-:Y:S01]  /*9cf0*/  LOP3.LUT R244, R233, 0xff, RZ, 0xc0, !PT ;  /* 0x000000ffe9f47812 */ /* 0x000fe200078ec0ff */
[----:B------:R-:W-:Y:S01]  /*9d00*/  MUFU.EX2 R231, R231 ;  /* 0x000000e700e77308 */ /* 0x000fe20000000800 */
[----:B------:R-:W-:-:S02]  /*9d10*/  FSEL R221, R165, RZ, P1 ;  /* 0x000000ffa5dd7208 */ /* 0x000fc40000800000 */
[----:B------:R-:W-:Y:S02]  /*9d20*/  ISETP.LE.U32.AND P1, PT, R244, UR14, PT ;  /* 0x0000000ef4007c0c */ /* 0x000fe4000bf23070 */
[----:B------:R-:W-:Y:S01]  /*9d30*/  SHF.R.U32.HI R244, RZ, 0x18, R233 ;  /* 0x00000018fff47819 */ /* 0x000fe200000116e9 */
[----:B------:R-:W-:Y:S01]  /*9d40*/  FADD.FTZ R221, R0, -R221 ;  /* 0x800000dd00dd7221 */ /* 0x000fe20000010000 */
[----:B-1----:R-:W-:Y:S01]  /*9d50*/  F2FP.BF16.F32.PACK_AB R246, R240, R245 ;  /* 0x000000f5f0f6723e */ /* 0x002fe200000010ff */
[----:B------:R-:W1:Y:S01]  /*9d60*/  MUFU.EX2 R218, R218 ;  /* 0x000000da00da7308 */ /* 0x000e620000000800 */
[----:B------:R-:W-:Y:S01]  /*9d70*/  SHF.R.U32.HI R233, RZ, 0x10, R233 ;  /* 0x00000010ffe97819 */ /* 0x000fe200000116e9 */
[----:B------:R-:W-:-:S03]  /*9d80*/  FMUL.FTZ R221, R221, UR6 ;  /* 0x00000006dddd7c20 */ /* 0x000fc60008410000 */
[----:B------:R-:W-:-:S03]  /*9d90*/  LOP3.LUT R233, R233, 0xff, RZ, 0xc0, !PT ;  /* 0x000000ffe9e97812 */ /* 0x000fc600078ec0ff */
[----:B------:R-:W-:Y:S01]  /*9da0*/  @!P1 HFMA2.BF16_V2 R178, -RZ.H0_H0, RZ.H0_H0, -R246.H0_H0 ;  /* 0x200000ffffb29231 */ /* 0x000fe200003409f6 */
[----:B------:R-:W3:Y:S01]  /*9db0*/  MUFU.EX2 R221, R221 ;  /* 0x000000dd00dd7308 */ /* 0x000ee20000000800 */
[----:B-1----:R-:W-:-:S07]  /*9dc0*/  FFMA.FTZ R247, R247, R218, R245 ;  /* 0x000000daf7f77223 */ /* 0x002fce00000100f5 */
[----:B------:R-:W1:Y:S01]  /*9dd0*/  MUFU.EX2 R232, R232 ;  /* 0x000000e800e87308 */ /* 0x000e620000000800 */
[--C-:B------:R-:W-:Y:S01]  /*9de0*/  FADD.FTZ R250, R240, R247.reuse ;  /* 0x000000f7f0fa7221 */ /* 0x100fe20000010000 */
[----:B------:R-:W-:-:S03]  /*9df0*/  PRMT R247, R246, 0x7632, R247 ;  /* 0x00007632f6f77816 */ /* 0x000fc600000000f7 */
[----:B------:R-:W-:Y:S01]  /*9e00*/  FADD.FTZ R250, R231, R250 ;  /* 0x000000fae7fa7221 */ /* 0x000fe20000010000 */
[----:B------:R-:W-:Y:S01]  /*9e10*/  PRMT R240, R246, 0x5410, R247 ;  /* 0x00005410f6f07816 */ /* 0x000fe200000000f7 */
[----:B------:R-:W-:Y:S01]  /*9e20*/  @!P2 HFMA2.BF16_V2 R177, -RZ.H0_H0, RZ.H0_H0, -R247.H0_H0 ;  /* 0x200000ffffb1a231 */ /* 0x000fe200003409f7 */
[----:B------:R-:W-:Y:S02]  /*9e30*/  @!P1 PRMT R246, R178, 0x5410, RZ ;  /* 0x00005410b2f69816 */ /* 0x000fe400000000ff */
[----:B------:R-:W-:Y:S02]  /*9e40*/  ISETP.LE.U32.AND P1, PT, R244, UR14, PT ;  /* 0x0000000ef4007c0c */ /* 0x000fe4000bf23070 */
[----:B------:R-:W-:Y:S02]  /*9e50*/  F2FP.BF16.F32.PACK_AB R244, R234, R238 ;  /* 0x000000eeeaf4723e */ /* 0x000fe400000010ff */
[----:B------:R-:W-:Y:S01]  /*9e60*/  @!P2 PRMT R247, R177, 0x5410, RZ ;  /* 0x00005410b1f7a816 */ /* 0x000fe200000000ff */
[----:B---3--:R-:W-:Y:S01]  /*9e70*/  FFMA.FTZ R177, R164, R221, R238 ;  /* 0x000000dda4b17223 */ /* 0x008fe200000100ee */
[----:B------:R-:W-:-:S02]  /*9e80*/  PRMT R245, R244, 0x7632, R245 ;  /* 0x00007632f4f57816 */ /* 0x000fc400000000f5 */
[----:B------:R-:W-:Y:S01]  /*9e90*/  ISETP.LE.U32.AND P2, PT, R233, UR14, PT ;  /* 0x0000000ee9007c0c */ /* 0x000fe2000bf43070 */
[----:B------:R-:W-:Y:S01]  /*9ea0*/  FADD.FTZ R234, R234, R177 ;  /* 0x000000b1eaea7221 */ /* 0x000fe20000010000 */
[----:B------:R-:W-:Y:S01]  /*9eb0*/  PRMT R238, R244, 0x5410, R245 ;  /* 0x00005410f4ee7816 */ /* 0x000fe200000000f5 */
[----:B------:R-:W3:Y:S01]  /*9ec0*/  MUFU.EX2 R177, R179 ;  /* 0x000000b300b17308 */ /* 0x000ee20000000800 */
[----:B------:R-:W-:Y:S01]  /*9ed0*/  LOP3.LUT R233, R12, 0xffff, RZ, 0xc0, !PT ;  /* 0x0000ffff0ce97812 */ /* 0x000fe200078ec0ff */
[----:B------:R-:W-:Y:S01]  /*9ee0*/  @!P1 HFMA2.BF16_V2 R175, -RZ.H0_H0, RZ.H0_H0, -R245.H0_H0 ;  /* 0x200000ffffaf9231 */ /* 0x000fe200003409f5 */
[----:B------:R-:W-:Y:S01]  /*9ef0*/  SHF.R.U32.HI R178, RZ, 0x18, R12 ;  /* 0x00000018ffb27819 */ /* 0x000fe2000001160c */
[----:B-1----:R-:W-:Y:S01]  /*9f00*/  FADD.FTZ R234, R232, R234 ;  /* 0x000000eae8ea7221 */ /* 0x002fe20000010000 */
[----:B------:R-:W-:Y:S02]  /*9f10*/  SHF.R.U32.HI R233, RZ, 0x8, R233 ;  /* 0x00000008ffe97819 */ /* 0x000fe400000116e9 */
[----:B------:R-:W-:-:S02]  /*9f20*/  @!P1 PRMT R245, R175, 0x5410, RZ ;  /* 0x00005410aff59816 */ /* 0x000fc400000000ff */
[----:B------:R-:W1:Y:S01]  /*9f30*/  MUFU.EX2 R175, R230 ;  /* 0x000000e600af7308 */ /* 0x000e620000000800 */
[----:B------:R-:W-:Y:S01]  /*9f40*/  @!P2 HFMA2.BF16_V2 R176, -RZ.H0_H0, RZ.H0_H0, -R244.H0_H0 ;  /* 0x200000ffffb0a231 */ /* 0x000fe200003409f4 */
[----:B------:R-:W-:-:S04]  /*9f50*/  LOP3.LUT R233, R233, 0xffff, RZ, 0xc0, !PT ;  /* 0x0000ffffe9e97812 */ /* 0x000fc800078ec0ff */
[----:B------:R-:W-:Y:S02]  /*9f60*/  @!P2 PRMT R244, R176, 0x5410, RZ ;  /* 0x00005410b0f4a816 */ /* 0x000fe400000000ff */
[----:B------:R-:W-:Y:S02]  /*9f70*/  LOP3.LUT R176, R12, 0xff, RZ, 0xc0, !PT ;  /* 0x000000ff0cb07812 */ /* 0x000fe400078ec0ff */
[----:B------:R-:W-:Y:S02]  /*9f80*/  ISETP.LE.U32.AND P2, PT, R233, UR14, PT ;  /* 0x0000000ee9007c0c */ /* 0x000fe4000bf43070 */
[----:B------:R-:W-:Y:S02]  /*9f90*/  ISETP.LE.U32.AND P1, PT, R176, UR14, PT ;  /* 0x0000000eb0007c0c */ /* 0x000fe4000bf23070 */
[----:B------:R-:W-:Y:S02]  /*9fa0*/  SHF.R.U32.HI R176, RZ, 0x10, R12 ;  /* 0x00000010ffb07819 */ /* 0x000fe4000001160c */
[----:B---3--:R-:W-:-:S02]  /*9fb0*/  F2FP.BF16.F32.PACK_AB R233, R177, R232 ;  /* 0x000000e8b1e9723e */ /* 0x008fc400000010ff */
[----:B-1----:R-:W-:Y:S02]  /*9fc0*/  F2FP.BF16.F32.PACK_AB R231, R175, R231 ;  /* 0x000000e7afe7723e */ /* 0x002fe400000010ff */
[----:B------:R-:W-:Y:S02]  /*9fd0*/  LOP3.LUT R176, R176, 0xff, RZ, 0xc0, !PT ;  /* 0x000000ffb0b07812 */ /* 0x000fe400078ec0ff */
[----:B------:R-:W-:Y:S02]  /*9fe0*/  PRMT R230, R231, 0x7632, R230 ;  /* 0x00007632e7e67816 */ /* 0x000fe400000000e6 */
[----:B------:R-:W-:Y:S01]  /*9ff0*/  PRMT R232, R233, 0x7632, R232 ;  /* 0x00007632e9e87816 */ /* 0x000fe200000000e8 */
[----:B------:R-:W-:Y:S01]  /*a000*/  @!P1 HFMA2.BF16_V2 R174, -RZ.H0_H0, RZ.H0_H0, -R231.H0_H0 ;  /* 0x200000ffffae9231 */ /* 0x000fe200003409e7 */
[----:B------:R-:W-:Y:S01]  /*a010*/  PRMT R179, R231, 0x5410, R230 ;  /* 0x00005410e7b37816 */ /* 0x000fe200000000e6 */
[----:B------:R-:W-:-:S03]  /*a020*/  @!P2 HFMA2.BF16_V2 R173, -RZ.H0_H0, RZ.H0_H0, -R230.H0_H0 ;  /* 0x200000ffffada231 */ /* 0x000fc600003409e6 */
[----:B------:R-:W-:Y:S02]  /*a030*/  @!P1 PRMT R231, R174, 0x5410, RZ ;  /* 0x00005410aee79816 */ /* 0x000fe400000000ff */
[----:B------:R-:W-:Y:S01]  /*a040*/  @!P2 PRMT R230, R173, 0x5410, RZ ;  /* 0x00005410ade6a816 */ /* 0x000fe200000000ff */
[----:B------:R-:W-:Y:S01]  /*a050*/  MUFU.EX2 R174, R227 ;  /* 0x000000e300ae7308 */ /* 0x000fe20000000800 */
[----:B------:R-:W-:Y:S02]  /*a060*/  LOP3.LUT R173, R243, UR5, R248, 0x96, !PT ;  /* 0x00000005f3ad7c12 */ /* 0x000fe4000f8e96f8 */
[----:B------:R-:W-:Y:S02]  /*a070*/  ISETP.LE.U32.AND P2, PT, R176, UR14, PT ;  /* 0x0000000eb0007c0c */ /* 0x000fe4000bf43070 */
[----:B------:R-:W-:Y:S01]  /*a080*/  ISETP.LE.U32.AND P1, PT, R178, UR14, PT ;  /* 0x0000000eb2007c0c */ /* 0x000fe2000bf23070 */
[----:B------:R-:W-:-:S05]  /*a090*/  IMAD.WIDE.U32 R12, R173, -0x2daee0ad, RZ ;  /* 0xd2511f53ad0c7825 */ /* 0x000fca00078e00ff */
[----:B------:R-:W-:Y:S01]  /*a0a0*/  LOP3.LUT R176, R13, UR38, R22, 0x96, !PT ;  /* 0x000000260db07c12 */ /* 0x000fe2000f8e9616 */
[----:B------:R1:W3:Y:S01]  /*a0b0*/  MUFU.EX2 R173, R226 ;  /* 0x000000e200ad7308 */ /* 0x0002e20000000800 */
[----:B------:R-:W-:Y:S01]  /*a0c0*/  FADD.FTZ R234, R177, R234 ;  /* 0x000000eab1ea7221 */ /* 0x000fe20000010000 */
[----:B------:R4:W5:Y:S01]  /*a0d0*/  LDL.LU.64 R22, [R1+0x80] ;  /* 0x0000800001167983 */ /* 0x0009620000300a00 */
[----:B------:R-:W-:Y:S01]  /*a0e0*/  LOP3.LUT R178, R176, 0xffff, RZ, 0xc0, !PT ;  /* 0x0000ffffb0b27812 */ /* 0x000fe200078ec0ff */
[----:B------:R-:W-:Y:S02]  /*a0f0*/  @!P2 HFMA2.BF16_V2 R172, -RZ.H0_H0, RZ.H0_H0, -R233.H0_H0 ;  /* 0x200000ffffaca231 */ /* 0x000fe400003409e9 */
[----:B------:R-:W-:Y:S01]  /*a100*/  FADD.FTZ R177, R175, R250 ;  /* 0x000000faafb17221 */ /* 0x000fe20000010000 */
[----:B------:R-:W-:Y:S01]  /*a110*/  @!P1 HFMA2.BF16_V2 R31, -RZ.H0_H0, RZ.H0_H0, -R232.H0_H0 ;  /* 0x200000ffff1f9231 */ /* 0x000fe200003409e8 */
[----:B------:R-:W-:Y:S01]  /*a120*/  SHF.R.U32.HI R175, RZ, 0x18, R176 ;  /* 0x00000018ffaf7819 */ /* 0x000fe200000116b0 */
[----:B------:R-:W2:Y:S01]  /*a130*/  MUFU.EX2 R229, R229 ;  /* 0x000000e500e57308 */ /* 0x000ea20000000800 */
[----:B------:R-:W-:-:S02]  /*a140*/  SHF.R.U32.HI R250, RZ, 0x18, R12 ;  /* 0x00000018fffa7819 */ /* 0x000fc4000001160c */
[----:B-1----:R-:W-:Y:S02]  /*a150*/  SHF.R.U32.HI R226, RZ, 0x8, R178 ;  /* 0x00000008ffe27819 */ /* 0x002fe400000116b2 */
[----:B------:R-:W-:Y:S02]  /*a160*/  PRMT R178, R233, 0x5410, R232 ;  /* 0x00005410e9b27816 */ /* 0x000fe400000000e8 */
[----:B------:R-:W-:Y:S02]  /*a170*/  @!P2 PRMT R233, R172, 0x5410, RZ ;  /* 0x00005410ace9a816 */ /* 0x000fe400000000ff */
[----:B------:R-:W-:Y:S02]  /*a180*/  LOP3.LUT R172, R176, 0xff, RZ, 0xc0, !PT ;  /* 0x000000ffb0ac7812 */ /* 0x000fe400078ec0ff */
[----:B------:R-:W-:Y:S02]  /*a190*/  @!P1 PRMT R232, R31, 0x5410, RZ ;  /* 0x000054101fe89816 */ /* 0x000fe400000000ff */
[----:B------:R-:W-:-:S02]  /*a1a0*/  LOP3.LUT R31, R226, 0xffff, RZ, 0xc0, !PT ;  /* 0x0000ffffe21f7812 */ /* 0x000fc400078ec0ff */
[----:B------:R-:W-:Y:S02]  /*a1b0*/  ISETP.LE.U32.AND P1, PT, R172, UR14, PT ;  /* 0x0000000eac007c0c */ /* 0x000fe4000bf23070 */
[----:B------:R-:W-:Y:S01]  /*a1c0*/  ISETP.LE.U32.AND P2, PT, R31, UR14, PT ;  /* 0x0000000e1f007c0c */ /* 0x000fe2000bf43070 */
[----:B------:R-:W1:Y:S01]  /*a1d0*/  MUFU.EX2 R172, R228 ;  /* 0x000000e400ac7308 */ /* 0x000e620000000800 */
[----:B---3--:R-:W-:Y:S02]  /*a1e0*/  F2FP.BF16.F32.PACK_AB R227, R173, R174 ;  /* 0x000000aeade3723e */ /* 0x008fe400000010ff */
[----:B------:R-:W-:Y:S02]  /*a1f0*/  SHF.R.U32.HI R176, RZ, 0x10, R176 ;  /* 0x00000010ffb07819 */ /* 0x000fe400000116b0 */
[----:B------:R-:W-:Y:S02]  /*a200*/  PRMT R226, R227, 0x7632, R226 ;  /* 0x00007632e3e27816 */ /* 0x000fe400000000e2 */
[----:B------:R-:W-:-:S02]  /*a210*/  LOP3.LUT R176, R176, 0xff, RZ, 0xc0, !PT ;  /* 0x000000ffb0b07812 */ /* 0x000fc400078ec0ff */
[----:B------:R-:W-:Y:S01]  /*a220*/  PRMT R31, R227, 0x5410, R226 ;  /* 0x00005410e31f7816 */ /* 0x000fe200000000e2 */
[----:B------:R-:W-:Y:S02]  /*a230*/  @!P1 HFMA2.BF16_V2 R170, -RZ.H0_H0, RZ.H0_H0, -R227.H0_H0 ;  /* 0x200000ffffaa9231 */ /* 0x000fe400003409e3 */
[----:B------:R-:W-:-:S03]  /*a240*/  @!P2 HFMA2.BF16_V2 R30, -RZ.H0_H0, RZ.H0_H0, -R226.H0_H0 ;  /* 0x200000ffff1ea231 */ /* 0x000fc600003409e2 */
[----:B------:R-:W-:Y:S02]  /*a250*/  @!P1 PRMT R227, R170, 0x5410, RZ ;  /* 0x00005410aae39816 */ /* 0x000fe400000000ff */
[----:B------:R-:W-:Y:S01]  /*a260*/  ISETP.LE.U32.AND P1, PT, R175, UR14, PT ;  /* 0x0000000eaf007c0c */ /* 0x000fe2000bf23070 */
[----:B------:R-:W-:Y:S01]  /*a270*/  MUFU.EX2 R170, R223 ;  /* 0x000000df00aa7308 */ /* 0x000fe20000000800 */
[----:B------:R-:W-:Y:S02]  /*a280*/  @!P2 PRMT R226, R30, 0x5410, RZ ;  /* 0x000054101ee2a816 */ /* 0x000fe400000000ff */
[----:B------:R-:W-:Y:S01]  /*a290*/  ISETP.LE.U32.AND P2, PT, R176, UR14, PT ;  /* 0x0000000eb0007c0c */ /* 0x000fe2000bf43070 */
[----:B--2---:R-:W-:Y:S01]  /*a2a0*/  FADD.FTZ R176, R229, R234 ;  /* 0x000000eae5b07221 */ /* 0x004fe20000010000 */
[----:B-1----:R-:W-:Y:S02]  /*a2b0*/  F2FP.BF16.F32.PACK_AB R229, R172, R229 ;  /* 0x000000e5ace5723e */ /* 0x002fe400000010ff */
[----:B------:R-:W-:Y:S01]  /*a2c0*/  SHF.R.U32.HI R234, RZ, 0x10, R12 ;  /* 0x00000010ffea7819 */ /* 0x000fe2000001160c */
[----:B------:R-:W1:Y:S01]  /*a2d0*/  MUFU.EX2 R175, R222 ;  /* 0x000000de00af7308 */ /* 0x000e620000000800 */
[----:B------:R-:W-:-:S04]  /*a2e0*/  PRMT R228, R229, 0x7632, R228 ;  /* 0x00007632e5e47816 */ /* 0x000fc800000000e4 */
[----:B------:R-:W-:Y:S01]  /*a2f0*/  PRMT R30, R229, 0x5410, R228 ;  /* 0x00005410e51e7816 */ /* 0x000fe200000000e4 */
[----:B------:R-:W-:Y:S02]  /*a300*/  @!P1 HFMA2.BF16_V2 R29, -RZ.H0_H0, RZ.H0_H0, -R228.H0_H0 ;  /* 0x200000ffff1d9231 */ /* 0x000fe400003409e4 */
[----:B------:R-:W-:-:S03]  /*a310*/  @!P2 HFMA2.BF16_V2 R169, -RZ.H0_H0, RZ.H0_H0, -R229.H0_H0 ;  /* 0x200000ffffa9a231 */ /* 0x000fc600003409e5 */
[----:B------:R-:W-:Y:S02]  /*a320*/  @!P1 PRMT R228, R29, 0x5410, RZ ;  /* 0x000054101de49816 */ /* 0x000fe400000000ff */
[C---:B------:R-:W-:Y:S02]  /*a330*/  LOP3.LUT R29, R12.reuse, 0xffff, RZ, 0xc0, !PT ;  /* 0x0000ffff0c1d7812 */ /* 0x040fe400078ec0ff */
[----:B------:R-:W-:Y:S02]  /*a340*/  @!P2 PRMT R229, R169, 0x5410, RZ ;  /* 0x00005410a9e5a816 */ /* 0x000fe400000000ff */
[----:B------:R-:W-:Y:S02]  /*a350*/  SHF.R.U32.HI R29, RZ, 0x8, R29 ;  /* 0x00000008ff1d7819 */ /* 0x000fe4000001161d */
[----:B------:R-:W-:Y:S02]  /*a360*/  LOP3.LUT R169, R12, 0xff, RZ, 0xc0, !PT ;  /* 0x000000ff0ca97812 */ /* 0x000fe400078ec0ff */
[----:B------:R-:W-:Y:S01]  /*a370*/  LOP3.LUT R29, R29, 0xffff, RZ, 0xc0, !PT ;  /* 0x0000ffff1d1d7812 */ /* 0x000fe200078ec0ff */
[----:B------:R4:W5:Y:S01]  /*a380*/  LDL.LU.64 R12, [R1+0x78] ;  /* 0x00007800010c7983 */ /* 0x0009620000300a00 */
[----:B------:R-:W-:-:S02]  /*a390*/  ISETP.LE.U32.AND P1, PT, R169, UR14, PT ;  /* 0x0000000ea9007c0c */ /* 0x000fc4000bf23070 */
[----:B------:R-:W-:Y:S01]  /*a3a0*/  ISETP.LE.U32.AND P2, PT, R29, UR14, PT ;  /* 0x0000000e1d007c0c */ /* 0x000fe2000bf43070 */
[----:B------:R2:W-:Y:S01]  /*a3b0*/  STL.64 [R1+0x70], R8 ;  /* 0x0000700801007387 */ /* 0x0005e20000100a00 */
[----:B-1----:R-:W-:Y:S01]  /*a3c0*/  F2FP.BF16.F32.PACK_AB R223, R175, R170 ;  /* 0x000000aaafdf723e */ /* 0x002fe200000010ff */
[----:B------:R-:W-:Y:S01]  /*a3d0*/  UIADD3 UR45, UR35, 0x1, URZ ;  /* 0x00000001232d7890 */ /* 0x000fe2000fffe03f */
[----:B------:R-:W-:Y:S02]  /*a3e0*/  MUFU.EX2 R169, R224 ;  /* 0x000000e000a97308 */ /* 0x000fe40000000800 */
[----:B------:R-:W-:Y:S01]  /*a3f0*/  PRMT R222, R223, 0x7632, R222 ;  /* 0x00007632dfde7816 */ /* 0x000fe200000000de */
[----:B------:R-:W-:Y:S01]  /*a400*/  ULOP3.LUT UR45, UR45, UR31, URZ, 0x3c, !UPT ;  /* 0x0000001f2d2d7292 */ /* 0x000fe2000f8e3c3f */
[----:B------:R-:W-:-:S03]  /*a410*/  LOP3.LUT R234, R234, 0xff, RZ, 0xc0, !PT ;  /* 0x000000ffeaea7812 */ /* 0x000fc600078ec0ff */
[----:B------:R-:W-:Y:S02]  /*a420*/  @!P1 HFMA2.BF16_V2 R168, -RZ.H0_H0, RZ.H0_H0, -R223.H0_H0 ;  /* 0x200000ffffa89231 */ /* 0x000fe400003409df */
[----:B------:R-:W-:Y:S01]  /*a430*/  @!P2 HFMA2.BF16_V2 R28, -RZ.H0_H0, RZ.H0_H0, -R222.H0_H0 ;  /* 0x200000ffff1ca231 */ /* 0x000fe200003409de */
[----:B------:R-:W-:Y:S01]  /*a440*/  PRMT R29, R223, 0x5410, R222 ;  /* 0x00005410df1d7816 */ /* 0x000fe200000000de */
[----:B--2---:R-:W-:Y:S02]  /*a450*/  FADD.FTZ R9, R174, R177 ;  /* 0x000000b1ae097221 */ /* 0x004fe40000010000 */
[----:B------:R-:W1:Y:S01]  /*a460*/  MUFU.EX2 R174, R225 ;  /* 0x000000e100ae7308 */ /* 0x000e620000000800 */
[----:B------:R-:W-:Y:S01]  /*a470*/  FADD.FTZ R177, R172, R176 ;  /* 0x000000b0acb17221 */ /* 0x000fe20000010000 */
[----:B------:R-:W-:Y:S01]  /*a480*/  FADD.FTZ R173, R173, R9 ;  /* 0x00000009adad7221 */ /* 0x000fe20000010000 */
[----:B------:R-:W-:Y:S02]  /*a490*/  LOP3.LUT R172, R235, UR45, RZ, 0x3c, !PT ;  /* 0x0000002debac7c12 */ /* 0x000fe4000f8e3cff */
[----:B------:R-:W-:Y:S01]  /*a4a0*/  @!P2 PRMT R222, R28, 0x5410, RZ ;  /* 0x000054101cdea816 */ /* 0x000fe200000000ff */
[----:B------:R-:W-:Y:S01]  /*a4b0*/  FADD.FTZ R170, R170, R173 ;  /* 0x000000adaaaa7221 */ /* 0x000fe20000010000 */
[----:B------:R-:W-:Y:S01]  /*a4c0*/  @!P1 PRMT R223, R168, 0x5410, RZ ;  /* 0x00005410a8df9816 */ /* 0x000fe200000000ff */
[----:B------:R-:W-:Y:S01]  /*a4d0*/  IMAD.WIDE.U32 R172, R172, -0x326172a9, RZ ;  /* 0xcd9e8d57acac7825 */ /* 0x000fe200078e00ff */
[----:B------:R-:W-:-:S02]  /*a4e0*/  ISETP.LE.U32.AND P2, PT, R234, UR14, PT ;  /* 0x0000000eea007c0c */ /* 0x000fc4000bf43070 */
[----:B------:R-:W-:Y:S02]  /*a4f0*/  ISETP.LE.U32.AND P1, PT, R250, UR14, PT ;  /* 0x0000000efa007c0c */ /* 0x000fe4000bf23070 */
[----:B------:R-:W-:Y:S02]  /*a500*/  LOP3.LUT R168, R173, UR43, R171, 0x96, !PT ;  /* 0x0000002bada87c12 */ /* 0x000fe4000f8e96ab */
[----:B-1----:R-:W-:-:S03]  /*a510*/  F2FP.BF16.F32.PACK_AB R225, R169, R174 ;  /* 0x000000aea9e1723e */ /* 0x002fc600000010ff */
[----:B------:R-:W-:Y:S01]  /*a520*/  IMAD.WIDE.U32 R234, R168, -0x2daee0ad, RZ ;  /* 0xd2511f53a8ea7825 */ /* 0x000fe200078e00ff */
[----:B------:R-:W-:-:S03]  /*a530*/  PRMT R224, R225, 0x7632, R224 ;  /* 0x00007632e1e07816 */ /* 0x000fc600000000e0 */
[----:B------:R-:W-:Y:S01]  /*a540*/  @!P2 HFMA2.BF16_V2 R167, -RZ.H0_H0, RZ.H0_H0, -R225.H0_H0 ;  /* 0x200000ffffa7a231 */ /* 0x000fe200003409e1 */
[----:B------:R-:W-:Y:S01]  /*a550*/  LOP3.LUT R168, R235, UR4, R20, 0x96, !PT ;  /* 0x00000004eba87c12 */ /* 0x000fe2000f8e9614 */
[----:B------:R-:W-:Y:S01]  /*a560*/  @!P1 HFMA2.BF16_V2 R166, -RZ.H0_H0, RZ.H0_H0, -R224.H0_H0 ;  /* 0x200000ffffa69231 */ /* 0x000fe200003409e0 */
[----:B------:R-:W-:Y:S02]  /*a570*/  PRMT R28, R225, 0x5410, R224 ;  /* 0x00005410e11c7816 */ /* 0x000fe400000000e0 */
[----:B------:R-:W-:Y:S01]  /*a580*/  @!P2 PRMT R225, R167, 0x5410, RZ ;  /* 0x00005410a7e1a816 */ /* 0x000fe200000000ff */
[----:B------:R-:W-:Y:S01]  /*a590*/  FADD.FTZ R167, R175, R170 ;  /* 0x000000aaafa77221 */ /* 0x000fe20000010000 */
[----:B------:R-:W-:Y:S01]  /*a5a0*/  @!P1 PRMT R224, R166, 0x5410, RZ ;  /* 0x00005410a6e09816 */ /* 0x000fe200000000ff */
[----:B------:R-:W-:Y:S01]  /*a5b0*/  FADD.FTZ R166, R174, R177 ;  /* 0x000000b1aea67221 */ /* 0x000fe20000010000 */
[----:B------:R-:W-:Y:S01]  /*a5c0*/  LOP3.LUT R170, R19, UR42, R172, 0x96, !PT ;  /* 0x0000002a13aa7c12 */ /* 0x000fe2000f8e96ac */
[----:B------:R-:W-:-:S04]  /*a5d0*/  IMAD.WIDE.U32 R176, R168, -0x326172a9, RZ ;  /* 0xcd9e8d57a8b07825 */ /* 0x000fc800078e00ff */
[----:B------:R-:W-:Y:S01]  /*a5e0*/  IMAD.WIDE.U32 R174, R170, -0x2daee0ad, RZ ;  /* 0xd2511f53aaae7825 */ /* 0x000fe200078e00ff */
[----:B------:R-:W-:-:S04]  /*a5f0*/  LOP3.LUT R168, R177, UR40, R18, 0x96, !PT ;  /* 0x00000028b1a87c12 */ /* 0x000fc8000f8e9612 */
[----:B------:R-:W-:Y:S01]  /*a600*/  LOP3.LUT R170, R175, UR44, R234, 0x96, !PT ;  /* 0x0000002cafaa7c12 */ /* 0x000fe2000f8e96ea */
[----:B------:R-:W-:-:S05]  /*a610*/  IMAD.WIDE.U32 R234, R168, -0x2daee0ad, RZ ;  /* 0xd2511f53a8ea7825 */ /* 0x000fca00078e00ff */
[----:B------:R-:W-:Y:S01]  /*a620*/  LOP3.LUT R168, R235, UR41, R174, 0x96, !PT ;  /* 0x00000029eba87c12 */ /* 0x000fe2000f8e96ae */
[----:B------:R-:W-:-:S05]  /*a630*/  IMAD.WIDE.U32 R174, R170, -0x326172a9, RZ ;  /* 0xcd9e8d57aaae7825 */ /* 0x000fca00078e00ff */
[----:B------:R-:W-:Y:S01]  /*a640*/  LOP3.LUT R176, R175, UR36, R176, 0x96, !PT ;  /* 0x00000024afb07c12 */ /* 0x000fe2000f8e96b0 */
[----:B------:R-:W-:-:S04]  /*a650*/  IMAD.WIDE.U32 R8, R168, -0x326172a9, RZ ;  /* 0xcd9e8d57a8087825 */ /* 0x000fc800078e00ff */
[----:B------:R-:W-:Y:S01]  /*a660*/  IMAD.WIDE.U32 R176, R176, -0x2daee0ad, RZ ;  /* 0xd2511f53b0b07825 */ /* 0x000fe200078e00ff */
[----:B------:R-:W-:-:S04]  /*a670*/  LOP3.LUT R168, R9, UR5, R174, 0x96, !PT ;  /* 0x0000000509a87c12 */ /* 0x000fc8000f8e96ae */
[----:B------:R-:W-:Y:S01]  /*a680*/  LOP3.LUT R234, R177, UR7, R234, 0x96, !PT ;  /* 0x00000007b1ea7c12 */ /* 0x000fe2000f8e96ea */
[----:B------:R-:W-:-:S04]  /*a690*/  IMAD.MOV.U32 R174, RZ, RZ, R8 ;  /* 0x000000ffffae7224 */ /* 0x000fc800078e0008 */
[----:B------:R-:W-:-:S05]  /*a6a0*/  IMAD.WIDE.U32 R234, R234, -0x326172a9, RZ ;  /* 0xcd9e8d57eaea7825 */ /* 0x000fca00078e00ff */
[----:B------:R-:W-:-:S04]  /*a6b0*/  LOP3.LUT R174, R235, UR27, R174, 0x96, !PT ;  /* 0x0000001bebae7c12 */ /* 0x000fc8000f8e96ae */
[----:B------:R-:W-:-:S04]  /*a6c0*/  LOP3.LUT R170, R174, 0xff, RZ, 0xc0, !PT ;  /* 0x000000ffaeaa7812 */ /* 0x000fc800078ec0ff */
[----:B------:R-:W-:Y:S02]  /*a6d0*/  ISETP.LE.U32.AND P2, PT, R170, UR14, PT ;  /* 0x0000000eaa007c0c */ /* 0x000fe4000bf43070 */
[----:B------:R-:W-:-:S04]  /*a6e0*/  LOP3.LUT R170, R174, 0xffff, RZ, 0xc0, !PT ;  /* 0x0000ffffaeaa7812 */ /* 0x000fc800078ec0ff */
[----:B------:R-:W-:-:S04]  /*a6f0*/  SHF.R.U32.HI R170, RZ, 0x8, R170 ;  /* 0x00000008ffaa7819 */ /* 0x000fc800000116aa */
[----:B------:R-:W-:Y:S01]  /*a700*/  LOP3.LUT R170, R170, 0xffff, RZ, 0xc0, !PT ;  /* 0x0000ffffaaaa7812 */ /* 0x000fe200078ec0ff */
[----:B------:R-:W-:Y:S03]  /*a710*/  MUFU.EX2 R220, R220 ;  /* 0x000000dc00dc7308 */ /* 0x000fe60000000800 */
[----:B------:R-:W-:-:S05]  /*a720*/  ISETP.LE.U32.AND P1, PT, R170, UR14, PT ;  /* 0x0000000eaa007c0c */ /* 0x000fca000bf23070 */
[----:B------:R-:W1:Y:S01]  /*a730*/  MUFU.EX2 R170, R219 ;  /* 0x000000db00aa7308 */ /* 0x000e620000000800 */
[-C--:B------:R-:W-:Y:S01]  /*a740*/  FMUL.FTZ R136, R136, R218.reuse ;  /* 0x000000da88887220 */ /* 0x080fe20000410000 */
[----:B------:R-:W-:-:S06]  /*a750*/  FMUL.FTZ R137, R137, R218 ;  /* 0x000000da89897220 */ /* 0x000fcc0000410000 */
[----:B------:R-:W-:Y:S01]  /*a760*/  MUFU.EX2 R217, R217 ;  /* 0x000000d900d97308 */ /* 0x000fe20000000800 */
[-C--:B------:R-:W-:Y:S01]  /*a770*/  FMUL.FTZ R140, R140, R218.reuse ;  /* 0x000000da8c8c7220 */ /* 0x080fe20000410000 */
[----:B------:R-:W-:-:S06]  /*a780*/  FMUL.FTZ R141, R141, R218 ;  /* 0x000000da8d8d7220 */ /* 0x000fcc0000410000 */
[----:B------:R-:W2:Y:S01]  /*a790*/  MUFU.EX2 R216, R216 ;  /* 0x000000d800d87308 */ /* 0x000ea20000000800 */
[----:B-1----:R-:W-:Y:S01]  /*a7a0*/  F2FP.BF16.F32.PACK_AB R219, R170, R220 ;  /* 0x000000dcaadb723e */ /* 0x002fe200000010ff */
        /* <DEDUP_REMOVED lines=60> */
[----:B------:R-:W-:Y:S01]  /*ab70*/  @!P2 HFMA2.BF16_V2 R164, -RZ.H0_H0, RZ.H0_H0, -R219.H0_H0 ;  /* 0x200000ffffa4a231 */ /* 0x000fe200003409db */
[----:B------:R-:W-:Y:S01]  /*ab80*/  PRMT R218, R219, 0x7632, R218 ;  /* 0x00007632dbda7816 */ /* 0x000fe200000000da */
[----:B------:R-:W-:Y:S01]  /*ab90*/  FADD.FTZ R166, R169, R166 ;  /* 0x000000a6a9a67221 */ /* 0x000fe20000010000 */
[----:B------:R-:W-:Y:S01]  /*aba0*/  SHF.R.U32.HI R169, RZ, 0x18, R174 ;  /* 0x00000018ffa97819 */ /* 0x000fe200000116ae */
[----:B------:R-:W-:Y:S01]  /*abb0*/  IMAD.MOV.U32 R175, RZ, RZ, R9 ;  /* 0x000000ffffaf7224 */ /* 0x000fe200078e0009 */
[----:B------:R-:W-:Y:S01]  /*abc0*/  PRMT R175, R219, 0x5410, R218 ;  /* 0x00005410dbaf7816 */ /* 0x000fe200000000da */
[-C--:B------:R-:W-:Y:S01]  /*abd0*/  FMUL.FTZ R138, R138, R221.reuse ;  /* 0x000000dd8a8a7220 */ /* 0x080fe20000410000 */
[----:B------:R-:W-:Y:S01]  /*abe0*/  @!P2 PRMT R219, R164, 0x5410, RZ ;  /* 0x00005410a4dba816 */ /* 0x000fe200000000ff */
[-C--:B------:R-:W-:Y:S01]  /*abf0*/  FMUL.FTZ R139, R139, R221.reuse ;  /* 0x000000dd8b8b7220 */ /* 0x080fe20000410000 */
[----:B------:R-:W-:Y:S01]  /*ac00*/  ISETP.LE.U32.AND P2, PT, R169, UR14, PT ;  /* 0x0000000ea9007c0c */ /* 0x000fe2000bf43070 */
        /* <DEDUP_REMOVED lines=62> */
[----:B------:R-:W-:Y:S01]  /*aff0*/  SHF.R.U32.HI R174, RZ, 0x10, R174 ;  /* 0x00000010ffae7819 */ /* 0x000fe200000116ae */
[----:B------:R-:W-:Y:S01]  /*b000*/  @!P1 HFMA2.BF16_V2 R35, -RZ.H0_H0, RZ.H0_H0, -R218.H0_H0 ;  /* 0x200000ffff239231 */ /* 0x000fe200003409da */
[----:B--2---:R-:W-:Y:S01]  /*b010*/  F2FP.BF16.F32.PACK_AB R221, R216, R217 ;  /* 0x000000d9d8dd723e */ /* 0x004fe200000010ff */
[----:B------:R-:W-:Y:S01]  /*b020*/  FADD.FTZ R167, R220, R167 ;  /* 0x000000a7dca77221 */ /* 0x000fe20000010000 */
[----:B------:R-:W-:Y:S01]  /*b030*/  LOP3.LUT R174, R174, 0xff, RZ, 0xc0, !PT ;  /* 0x000000ffaeae7812 */ /* 0x000fe200078ec0ff */
[----:B------:R-:W-:Y:S01]  /*b040*/  MUFU.EX2 R185, R185 ;  /* 0x000000b900b97308 */ /* 0x000fe20000000800 */
[----:B------:R-:W-:-:S07]  /*b050*/  PRMT R220, R221, 0x7632, R220 ;  /* 0x00007632dddc7816 */ /* 0x000fce00000000dc */
[----:B------:R-:W-:Y:S01]  /*b060*/  MUFU.EX2 R236, R236 ;  /* 0x000000ec00ec7308 */ /* 0x000fe20000000800 */
[----:B------:R-:W-:Y:S01]  /*b070*/  @!P1 PRMT R218, R35, 0x5410, RZ ;  /* 0x0000541023da9816 */ /* 0x000fe200000000ff */
[----:B------:R-:W-:Y:S01]  /*b080*/  @!P2 HFMA2.BF16_V2 R34, -RZ.H0_H0, RZ.H0_H0, -R220.H0_H0 ;  /* 0x200000ffff22a231 */ /* 0x000fe200003409dc */
[----:B------:R-:W-:-:S05]  /*b090*/  ISETP.LE.U32.AND P1, PT, R174, UR14, PT ;  /* 0x0000000eae007c0c */ /* 0x000fca000bf23070 */
[----:B------:R-:W-:Y:S01]  /*b0a0*/  MUFU.EX2 R182, R182 ;  /* 0x000000b600b67308 */ /* 0x000fe20000000800 */
[----:B------:R-:W-:-:S07]  /*b0b0*/  PRMT R174, R221, 0x5410, R220 ;  /* 0x00005410ddae7816 */ /* 0x000fce00000000dc */
[----:B------:R-:W-:Y:S01]  /*b0c0*/  MUFU.EX2 R239, R239 ;  /* 0x000000ef00ef7308 */ /* 0x000fe20000000800 */
[----:B------:R-:W-:-:S07]  /*b0d0*/  @!P2 PRMT R220, R34, 0x5410, RZ ;  /* 0x0000541022dca816 */ /* 0x000fce00000000ff */
[----:B------:R-:W-:Y:S01]  /*b0e0*/  MUFU.EX2 R241, R241 ;  /* 0x000000f100f17308 */ /* 0x000fe20000000800 */
[----:B------:R-:W-:-:S07]  /*b0f0*/  LOP3.LUT R34, R234, 0xffff, RZ, 0xc0, !PT ;  /* 0x0000ffffea227812 */ /* 0x000fce00078ec0ff */
[----:B------:R-:W-:Y:S01]  /*b100*/  MUFU.EX2 R237, R237 ;  /* 0x000000ed00ed7308 */ /* 0x000fe20000000800 */
[----:B------:R-:W-:Y:S01]  /*b110*/  SHF.R.U32.HI R34, RZ, 0x8, R34 ;  /* 0x00000008ff227819 */ /* 0x000fe20000011622 */
[----:B------:R-:W-:Y:S01]  /*b120*/  STG.E.U16 desc[UR28][R16.64+-0x80], R246 ;  /* 0xffff80f610007986 */ /* 0x000fe2000c10151c */
[----:B------:R-:W-:Y:S02]  /*b130*/  LOP3.LUT R248, R243, UR5, R248, 0x96, !PT ;  /* 0x00000005f3f87c12 */ /* 0x000fe4000f8e96f8 */
[----:B------:R-:W-:Y:S01]  /*b140*/  LOP3.LUT R171, R173, UR43, R171, 0x96, !PT ;  /* 0x0000002badab7c12 */ /* 0x000fe2000f8e96ab */
[----:B------:R-:W-:Y:S02]  /*b150*/  STG.E.U16 desc[UR28][R16.64+-0x7e], R247 ;  /* 0xffff82f710007986 */ /* 0x000fe4000c10151c */
[----:B------:R-:W-:Y:S01]  /*b160*/  MUFU.EX2 R164, R187 ;  /* 0x000000bb00a47308 */ /* 0x000fe20000000800 */
[----:B------:R-:W-:Y:S01]  /*b170*/  @!P1 HFMA2.BF16_V2 R33, -RZ.H0_H0, RZ.H0_H0, -R221.H0_H0 ;  /* 0x200000ffff219231 */ /* 0x000fe200003409dd */
[----:B------:R-:W-:Y:S01]  /*b180*/  LOP3.LUT R172, R19, UR42, R172, 0x96, !PT ;  /* 0x0000002a13ac7c12 */ /* 0x000fe2000f8e96ac */
[----:B------:R4:W5:Y:S05]  /*b190*/  LDL.LU.64 R8, [R1+0x70] ;  /* 0x0000700001087983 */ /* 0x00096a0000300a00 */
[----:B------:R-:W1:Y:S01]  /*b1a0*/  MUFU.EX2 R35, R186 ;  /* 0x000000ba00237308 */ /* 0x000e620000000800 */
[----:B------:R-:W-:Y:S01]  /*b1b0*/  FADD.FTZ R169, R217, R166 ;  /* 0x000000a6d9a97221 */ /* 0x000fe20000010000 */
[----:B------:R-:W-:-:S02]  /*b1c0*/  LOP3.LUT R34, R34, 0xffff, RZ, 0xc0, !PT ;  /* 0x0000ffff22227812 */ /* 0x000fc400078ec0ff */
[----:B------:R-:W-:Y:S02]  /*b1d0*/  LOP3.LUT R166, R234, 0xff, RZ, 0xc0, !PT ;  /* 0x000000ffeaa67812 */ /* 0x000fe400078ec0ff */
[----:B------:R-:W-:Y:S02]  /*b1e0*/  @!P1 PRMT R221, R33, 0x5410, RZ ;  /* 0x0000541021dd9816 */ /* 0x000fe400000000ff */
[----:B------:R-:W-:Y:S02]  /*b1f0*/  ISETP.LE.U32.AND P1, PT, R34, UR14, PT ;  /* 0x0000000e22007c0c */ /* 0x000fe4000bf23070 */
[----:B------:R-:W-:Y:S02]  /*b200*/  ISETP.LE.U32.AND P2, PT, R166, UR14, PT ;  /* 0x0000000ea6007c0c */ /* 0x000fe4000bf43070 */
[----:B-1----:R-:W-:-:S04]  /*b210*/  F2FP.BF16.F32.PACK_AB R187, R35, R164 ;  /* 0x000000a423bb723e */ /* 0x002fc800000010ff */
[----:B------:R-:W-:Y:S02]  /*b220*/  PRMT R186, R187, 0x7632, R186 ;  /* 0x00007632bbba7816 */ /* 0x000fe400000000ba */
[----:B------:R-:W-:Y:S01]  /*b230*/  SHF.R.U32.HI R33, RZ, 0x10, R234 ;  /* 0x00000010ff217819 */ /* 0x000fe200000116ea */
[----:B------:R-:W1:Y:S04]  /*b240*/  MUFU.EX2 R34, R183 ;  /* 0x000000b700227308 */ /* 0x000e680000000800 */
[----:B------:R-:W-:Y:S02]  /*b250*/  @!P2 HFMA2.BF16_V2 R32, -RZ.H0_H0, RZ.H0_H0, -R187.H0_H0 ;  /* 0x200000ffff20a231 */ /* 0x000fe400003409bb */
[----:B------:R-:W-:Y:S01]  /*b260*/  @!P1 HFMA2.BF16_V2 R27, -RZ.H0_H0, RZ.H0_H0, -R186.H0_H0 ;  /* 0x200000ffff1b9231 */ /* 0x000fe200003409ba */
[----:B------:R-:W-:-:S02]  /*b270*/  LOP3.LUT R33, R33, 0xff, RZ, 0xc0, !PT ;  /* 0x000000ff21217812 */ /* 0x000fc400078ec0ff */
[----:B------:R-:W-:Y:S02]  /*b280*/  PRMT R177, R187, 0x5410, R186 ;  /* 0x00005410bbb17816 */ /* 0x000fe400000000ba */
[----:B------:R-:W-:Y:S02]  /*b290*/  @!P1 PRMT R186, R27, 0x5410, RZ ;  /* 0x000054101bba9816 */ /* 0x000fe400000000ff */
[----:B------:R-:W-:Y:S02]  /*b2a0*/  @!P2 PRMT R187, R32, 0x5410, RZ ;  /* 0x0000541020bba816 */ /* 0x000fe400000000ff */
[----:B------:R-:W-:Y:S01]  /*b2b0*/  ISETP.LE.U32.AND P1, PT, R33, UR14, PT ;  /* 0x0000000e21007c0c */ /* 0x000fe2000bf23070 */
[----:B------:R-:W-:-:S04]  /*b2c0*/  IMAD.WIDE.U32 R32, R168, -0x2daee0ad, RZ ;  /* 0xd2511f53a8207825 */ /* 0x000fc800078e00ff */
[----:B------:R-:W-:Y:S01]  /*b2d0*/  FADD.FTZ R166, R216, R169 ;  /* 0x000000a9d8a67221 */ /* 0x000fe20000010000 */
[----:B------:R-:W-:Y:S01]  /*b2e0*/  FADD.FTZ R169, R170, R167 ;  /* 0x000000a7aaa97221 */ /* 0x000fe20000010000 */
[----:B------:R-:W-:Y:S01]  /*b2f0*/  LOP3.LUT R27, R33, UR38, R176, 0x96, !PT ;  /* 0x00000026211b7c12 */ /* 0x000fe2000f8e96b0 */
[----:B------:R-:W2:Y:S01]  /*b300*/  MUFU.EX2 R235, R184 ;  /* 0x000000b800eb7308 */ /* 0x000ea20000000800 */
[----:B------:R-:W-:Y:S01]  /*b310*/  FADD.FTZ R167, R185, R166 ;  /* 0x000000a6b9a77221 */ /* 0x000fe20000010000 */
[----:B-1----:R-:W-:Y:S02]  /*b320*/  F2FP.BF16.F32.PACK_AB R217, R34, R185 ;  /* 0x000000b922d9723e */ /* 0x002fe400000010ff */
[----:B------:R-:W-:Y:S02]  /*b330*/  LOP3.LUT R166, R27, 0xffff, RZ, 0xc0, !PT ;  /* 0x0000ffff1ba67812 */ /* 0x000fe400078ec0ff */
[----:B------:R-:W-:Y:S02]  /*b340*/  SHF.R.U32.HI R234, RZ, 0x18, R234 ;  /* 0x00000018ffea7819 */ /* 0x000fe400000116ea */
[----:B------:R-:W-:Y:S01]  /*b350*/  SHF.R.U32.HI R166, RZ, 0x8, R166 ;  /* 0x00000008ffa67819 */ /* 0x000fe200000116a6 */
[----:B------:R-:W-:Y:S01]  /*b360*/  @!P1 HFMA2.BF16_V2 R26, -RZ.H0_H0, RZ.H0_H0, -R217.H0_H0 ;  /* 0x200000ffff1a9231 */ /* 0x000fe200003409d9 */
[----:B------:R-:W-:-:S02]  /*b370*/  PRMT R216, R217, 0x7632, R216 ;  /* 0x00007632d9d87816 */ /* 0x000fc400000000d8 */
[----:B------:R-:W-:Y:S02]  /*b380*/  ISETP.LE.U32.AND P2, PT, R234, UR14, PT ;  /* 0x0000000eea007c0c */ /* 0x000fe4000bf43070 */
[----:B------:R-:W-:Y:S02]  /*b390*/  LOP3.LUT R166, R166, 0xffff, RZ, 0xc0, !PT ;  /* 0x0000ffffa6a67812 */ /* 0x000fe400078ec0ff */
[----:B------:R-:W-:Y:S02]  /*b3a0*/  PRMT R176, R217, 0x5410, R216 ;  /* 0x00005410d9b07816 */ /* 0x000fe400000000d8 */
[----:B------:R-:W-:Y:S02]  /*b3b0*/  @!P1 PRMT R217, R26, 0x5410, RZ ;  /* 0x000054101ad99816 */ /* 0x000fe400000000ff */
[----:B------:R-:W-:Y:S02]  /*b3c0*/  ISETP.LE.U32.AND P1, PT, R166, UR14, PT ;  /* 0x0000000ea6007c0c */ /* 0x000fe4000bf23070 */
[----:B--2---:R-:W-:-:S03]  /*b3d0*/  F2FP.BF16.F32.PACK_AB R183, R236, R235 ;  /* 0x000000ebecb7723e */ /* 0x004fc600000010ff */
[----:B------:R-:W-:Y:S01]  /*b3e0*/  @!P2 HFMA2.BF16_V2 R25, -RZ.H0_H0, RZ.H0_H0, -R216.H0_H0 ;  /* 0x200000ffff19a231 */ /* 0x000fe200003409d8 */
[----:B------:R-:W-:Y:S02]  /*b3f0*/  PRMT R166, R183, 0x7632, R166 ;  /* 0x00007632b7a67816 */ /* 0x000fe400000000a6 */
[----:B------:R-:W-:Y:S02]  /*b400*/  LOP3.LUT R168, R27, 0xff, RZ, 0xc0, !PT ;  /* 0x000000ff1ba87812 */ /* 0x000fe400078ec0ff */
[----:B------:R-:W-:Y:S02]  /*b410*/  @!P2 PRMT R216, R25, 0x5410, RZ ;  /* 0x0000541019d8a816 */ /* 0x000fe400000000ff */
[--C-:B------:R-:W-:Y:S01]  /*b420*/  SHF.R.U32.HI R25, RZ, 0x10, R27.reuse ;  /* 0x00000010ff197819 */ /* 0x100fe2000001161b */
[----:B------:R-:W-:Y:S01]  /*b430*/  @!P1 HFMA2.BF16_V2 R2, -RZ.H0_H0, RZ.H0_H0, -R166.H0_H0 ;  /* 0x200000ffff029231 */ /* 0x000fe200003409a6 */
[----:B------:R-:W-:Y:S02]  /*b440*/  ISETP.LE.U32.AND P2, PT, R168, UR14, PT ;  /* 0x0000000ea8007c0c */ /* 0x000fe4000bf43070 */
[----:B------:R-:W-:-:S02]  /*b450*/  SHF.R.U32.HI R27, RZ, 0x18, R27 ;  /* 0x00000018ff1b7819 */ /* 0x000fc4000001161b */
[----:B------:R-:W-:Y:S02]  /*b460*/  PRMT R170, R183, 0x5410, R166 ;  /* 0x00005410b7aa7816 */ /* 0x000fe400000000a6 */
[----:B------:R-:W-:Y:S02]  /*b470*/  @!P1 PRMT R166, R2, 0x5410, RZ ;  /* 0x0000541002a69816 */ /* 0x000fe400000000ff */
[----:B------:R-:W-:Y:S02]  /*b480*/  ISETP.LE.U32.AND P1, PT, R27, UR14, PT ;  /* 0x0000000e1b007c0c */ /* 0x000fe4000bf23070 */
[----:B------:R-:W-:Y:S01]  /*b490*/  F2FP.BF16.F32.PACK_AB R185, R239, R182 ;  /* 0x000000b6efb9723e */ /* 0x000fe200000010ff */
[----:B------:R-:W-:Y:S02]  /*b4a0*/  FADD.FTZ R164, R164, R169 ;  /* 0x000000a9a4a47221 */ /* 0x000fe40000010000 */
[----:B------:R-:W-:Y:S01]  /*b4b0*/  @!P2 HFMA2.BF16_V2 R24, -RZ.H0_H0, RZ.H0_H0, -R183.H0_H0 ;  /* 0x200000ffff18a231 */ /* 0x000fe200003409b7 */
[----:B------:R-:W-:Y:S01]  /*b4c0*/  PRMT R184, R185, 0x7632, R184 ;  /* 0x00007632b9b87816 */ /* 0x000fe200000000b8 */
[----:B------:R-:W-:Y:S01]  /*b4d0*/  IMAD.MOV.U32 R169, RZ, RZ, R11 ;  /* 0x000000ffffa97224 */ /* 0x000fe200078e000b */
[----:B------:R-:W-:Y:S01]  /*b4e0*/  LOP3.LUT R25, R25, 0xff, RZ, 0xc0, !PT ;  /* 0x000000ff19197812 */ /* 0x000fe200078ec0ff */
[----:B------:R-:W1:Y:S01]  /*b4f0*/  MUFU.EX2 R2, R181 ;  /* 0x000000b500027308 */ /* 0x000e620000000800 */
[----:B------:R-:W-:-:S03]  /*b500*/  @!P2 PRMT R183, R24, 0x5410, RZ ;  /* 0x0000541018b7a816 */ /* 0x000fc600000000ff */
[----:B------:R-:W-:Y:S01]  /*b510*/  @!P1 HFMA2.BF16_V2 R6, -RZ.H0_H0, RZ.H0_H0, -R184.H0_H0 ;  /* 0x200000ffff069231 */ /* 0x000fe200003409b8 */
[----:B------:R-:W-:Y:S01]  /*b520*/  ISETP.LE.U32.AND P2, PT, R25, UR14, PT ;  /* 0x0000000e19007c0c */ /* 0x000fe2000bf43070 */
[----:B------:R-:W-:Y:S01]  /*b530*/  IMAD.MOV.U32 R27, RZ, RZ, R169 ;  /* 0x000000ffff1b7224 */ /* 0x000fe200078e00a9 */
[----:B------:R-:W-:Y:S02]  /*b540*/  PRMT R169, R185, 0x5410, R184 ;  /* 0x00005410b9a97816 */ /* 0x000fe400000000b8 */
[----:B------:R-:W-:Y:S02]  /*b550*/  @!P1 PRMT R184, R6, 0x5410, RZ ;  /* 0x0000541006b89816 */ /* 0x000fe400000000ff */
[----:B------:R-:W-:Y:S01]  /*b560*/  LOP3.LUT R6, R32, 0xff, RZ, 0xc0, !PT ;  /* 0x000000ff20067812 */ /* 0x000fe200078ec0ff */
[----:B------:R-:W-:-:S03]  /*b570*/  FADD.FTZ R167, R34, R167 ;  /* 0x000000a722a77221 */ /* 0x000fc60000010000 */
[----:B------:R-:W-:Y:S01]  /*b580*/  ISETP.LE.U32.AND P1, PT, R6, UR14, PT ;  /* 0x0000000e06007c0c */ /* 0x000fe2000bf23070 */
[----:B------:R-:W-:Y:S02]  /*b590*/  FADD.FTZ R234, R182, R167 ;  /* 0x000000a7b6ea7221 */ /* 0x000fe40000010000 */
[----:B------:R-:W-:Y:S01]  /*b5a0*/  @!P2 HFMA2.BF16_V2 R7, -RZ.H0_H0, RZ.H0_H0, -R185.H0_H0 ;  /* 0x200000ffff07a231 */ /* 0x000fe200003409b9 */
[----:B-1----:R-:W-:Y:S01]  /*b5b0*/  F2FP.BF16.F32.PACK_AB R167, R2, R241 ;  /* 0x000000f102a7723e */ /* 0x002fe200000010ff */
[----:B------:R-:W-:Y:S02]  /*b5c0*/  FADD.FTZ R6, R35, R164 ;  /* 0x000000a423067221 */ /* 0x000fe40000010000 */
[----:B------:R-:W1:Y:S01]  /*b5d0*/  MUFU.EX2 R164, R180 ;  /* 0x000000b400a47308 */ /* 0x000e620000000800 */
[----:B------:R-:W-:Y:S01]  /*b5e0*/  @!P2 PRMT R185, R7, 0x5410, RZ ;  /* 0x0000541007b9a816 */ /* 0x000fe200000000ff */
[----:B------:R-:W-:Y:S01]  /*b5f0*/  IMAD.MOV.U32 R168, RZ, RZ, R10 ;  /* 0x000000ffffa87224 */ /* 0x000fe200078e000a */
[----:B------:R-:W-:-:S02]  /*b600*/  SHF.R.U32.HI R7, RZ, 0x10, R32 ;  /* 0x00000010ff077819 */ /* 0x000fc40000011620 */
[----:B------:R-:W-:Y:S01]  /*b610*/  PRMT R182, R167, 0x7632, R182 ;  /* 0x00007632a7b67816 */ /* 0x000fe200000000b6 */
[----:B------:R-:W-:Y:S01]  /*b620*/  @!P1 HFMA2.BF16_V2 R0, -RZ.H0_H0, RZ.H0_H0, -R167.H0_H0 ;  /* 0x200000ffff009231 */ /* 0x000fe200003409a7 */
[----:B------:R-:W-:Y:S01]  /*b630*/  LOP3.LUT R7, R7, 0xff, RZ, 0xc0, !PT ;  /* 0x000000ff07077812 */ /* 0x000fe200078ec0ff */
[----:B------:R-:W-:Y:S01]  /*b640*/  IMAD.MOV.U32 R26, RZ, RZ, R168 ;  /* 0x000000ffff1a7224 */ /* 0x000fe200078e00a8 */
[----:B------:R-:W-:Y:S02]  /*b650*/  PRMT R168, R167, 0x5410, R182 ;  /* 0x00005410a7a87816 */ /* 0x000fe400000000b6 */
[----:B------:R-:W-:Y:S01]  /*b660*/  LOP3.LUT R24, R32, 0xffff, RZ, 0xc0, !PT ;  /* 0x0000ffff20187812 */ /* 0x000fe200078ec0ff */
[----:B------:R-:W-:Y:S01]  /*b670*/  FADD.FTZ R235, R235, R6 ;  /* 0x00000006ebeb7221 */ /* 0x000fe20000010000 */
[----:B------:R-:W-:Y:S01]  /*b680*/  @!P1 PRMT R167, R0, 0x5410, RZ ;  /* 0x0000541000a79816 */ /* 0x000fe200000000ff */
[----:B------:R-:W-:Y:S01]  /*b690*/  IMAD.U32 R243, RZ, RZ, UR20 ;  /* 0x00000014fff37e24 */ /* 0x000fe2000f8e00ff */
[----:B------:R-:W-:Y:S01]  /*b6a0*/  ISETP.LE.U32.AND P1, PT, R7, UR14, PT ;  /* 0x0000000e07007c0c */ /* 0x000fe2000bf23070 */
[----:B------:R-:W-:Y:S01]  /*b6b0*/  FADD.FTZ R234, R239, R234 ;  /* 0x000000eaefea7221 */ /* 0x000fe20000010000 */
[----:B-1----:R-:W-:Y:S01]  /*b6c0*/  F2FP.BF16.F32.PACK_AB R0, R164, R237 ;  /* 0x000000eda400723e */ /* 0x002fe200000010ff */
[----:B------:R4:W5:Y:S01]  /*b6d0*/  LDL.LU.64 R10, [R1+0x68] ;  /* 0x00006800010a7983 */ /* 0x0009620000300a00 */
[----:B------:R-:W-:-:S09]  /*b6e0*/  SHF.R.U32.HI R32, RZ, 0x18, R32 ;  /* 0x00000018ff207819 */ /* 0x000fd20000011620 */
[----:B------:R-:W-:Y:S01]  /*b6f0*/  @!P1 HFMA2.BF16_V2 R5, -RZ.H0_H0, RZ.H0_H0, -R0.H0_H0 ;  /* 0x200000ffff059231 */ /* 0x000fe20000340900 */
[----:B------:R-:W-:-:S04]  /*b700*/  @P1 PRMT R181, R0, 0x7610, R181 ;  /* 0x0000761000b51816 */ /* 0x000fc800000000b5 */
[----:B------:R-:W-:Y:S02]  /*b710*/  @!P1 PRMT R181, R5, 0x5410, RZ ;  /* 0x0000541005b59816 */ /* 0x000fe400000000ff */
[----:B------:R-:W-:Y:S02]  /*b720*/  ISETP.LE.U32.AND P1, PT, R32, UR14, PT ;  /* 0x0000000e20007c0c */ /* 0x000fe4000bf23070 */
[----:B------:R-:W-:Y:S02]  /*b730*/  LOP3.LUT R5, R27, UR40, R18, 0x96, !PT ;  /* 0x000000281b057c12 */ /* 0x000fe4000f8e9612 */
[----:B------:R-:W-:Y:S02]  /*b740*/  LOP3.LUT R32, R249, UR36, R26, 0x96, !PT ;  /* 0x00000024f9207c12 */ /* 0x000fe4000f8e961a */
[----:B------:R-:W-:Y:S01]  /*b750*/  SHF.R.U32.HI R24, RZ, 0x8, R24 ;  /* 0x00000008ff187819 */ /* 0x000fe20000011618 */
[----:B------:R-:W-:Y:S02]  /*b760*/  IMAD R5, R5, -0x2daee0ad, RZ ;  /* 0xd2511f5305057824 */ /* 0x000fe400078e02ff */
[----:B------:R-:W-:Y:S01]  /*b770*/  IMAD.WIDE.U32 R32, R32, -0x2daee0ad, RZ ;  /* 0xd2511f5320207825 */ /* 0x000fe200078e00ff */
[----:B------:R-:W-:-:S04]  /*b780*/  LOP3.LUT R24, R24, 0xffff, RZ, 0xc0, !PT ;  /* 0x0000ffff18187812 */ /* 0x000fc800078ec0ff */
[----:B------:R-:W-:Y:S02]  /*b790*/  ISETP.LE.U32.AND P2, PT, R24, UR14, PT ;  /* 0x0000000e18007c0c */ /* 0x000fe4000bf43070 */
[----:B------:R-:W-:Y:S01]  /*b7a0*/  LOP3.LUT R34, R33, UR7, R5, 0x96, !PT ;  /* 0x0000000721227c12 */ /* 0x000fe2000f8e9605 */
[----:B------:R-:W-:Y:S01]  /*b7b0*/  @!P1 HFMA2.BF16_V2 R3, -RZ.H0_H0, RZ.H0_H0, -R0.H1_H1 ;  /* 0x200000ffff039231 */ /* 0x000fe20000360900 */
[----:B------:R-:W-:-:S03]  /*b7c0*/  @P1 PRMT R180, R0, 0x7632, R180 ;  /* 0x0000763200b41816 */ /* 0x000fc600000000b4 */
[----:B------:R-:W-:Y:S01]  /*b7d0*/  IMAD.WIDE.U32 R34, R34, -0x326172a9, RZ ;  /* 0xcd9e8d5722227825 */ /* 0x000fe200078e00ff */
[----:B------:R-:W-:-:S04]  /*b7e0*/  @!P1 PRMT R180, R3, 0x5410, RZ ;  /* 0x0000541003b49816 */ /* 0x000fc800000000ff */
[----:B------:R-:W-:Y:S01]  /*b7f0*/  LOP3.LUT R3, R35, UR27, R242, 0x96, !PT ;  /* 0x0000001b23037c12 */ /* 0x000fe2000f8e96f2 */
[----:B------:R-:W-:-:S03]  /*b800*/  @!P2 HFMA2.BF16_V2 R4, -RZ.H0_H0, RZ.H0_H0, -R182.H0_H0 ;  /* 0x200000ffff04a231 */ /* 0x000fc600003409b6 */
[C---:B------:R-:W-:Y:S02]  /*b810*/  LOP3.LUT R5, R3.reuse, 0xffff, RZ, 0xc0, !PT ;  /* 0x0000ffff03057812 */ /* 0x040fe400078ec0ff */
[----:B------:R-:W-:Y:S02]  /*b820*/  @!P2 PRMT R182, R4, 0x5410, RZ ;  /* 0x0000541004b6a816 */ /* 0x000fe400000000ff */
[----:B------:R-:W-:Y:S02]  /*b830*/  SHF.R.U32.HI R5, RZ, 0x8, R5 ;  /* 0x00000008ff057819 */ /* 0x000fe40000011605 */
[----:B------:R-:W-:-:S04]  /*b840*/  LOP3.LUT R4, R3, 0xff, RZ, 0xc0, !PT ;  /* 0x000000ff03047812 */ /* 0x000fc800078ec0ff */
[----:B------:R-:W-:Y:S02]  /*b850*/  PRMT R4, R4, 0x5410, R5 ;  /* 0x0000541004047816 */ /* 0x000fe40000000005 */
[--C-:B------:R-:W-:Y:S02]  /*b860*/  SHF.R.U32.HI R5, RZ, 0x10, R3.reuse ;  /* 0x00000010ff057819 */ /* 0x100fe40000011603 */
[----:B------:R-:W-:Y:S02]  /*b870*/  SHF.R.U32.HI R6, RZ, 0x18, R3 ;  /* 0x00000018ff067819 */ /* 0x000fe40000011603 */
[----:B------:R-:W-:Y:S01]  /*b880*/  LOP3.LUT R5, R5, 0xff, RZ, 0xc0, !PT ;  /* 0x000000ff05057812 */ /* 0x000fe200078ec0ff */
[----:B------:R-:W-:Y:S02]  /*b890*/  IMAD.U32 R24, RZ, RZ, UR14 ;  /* 0x0000000eff187e24 */ /* 0x000fe4000f8e00ff */
[----:B------:R-:W-:Y:S01]  /*b8a0*/  IMAD.MOV.U32 R3, RZ, RZ, 0x7054 ;  /* 0x00007054ff037424 */ /* 0x000fe200078e00ff */
[----:B------:R-:W-:-:S02]  /*b8b0*/  PRMT R6, R5, 0x5410, R6 ;  /* 0x0000541005067816 */ /* 0x000fc40000000006 */
[----:B------:R-:W-:Y:S02]  /*b8c0*/  LOP3.LUT R5, R34, 0xffff, RZ, 0xc0, !PT ;  /* 0x0000ffff22057812 */ /* 0x000fe400078ec0ff */
[----:B------:R-:W-:Y:S02]  /*b8d0*/  PRMT R3, R24, R3, UR14 ;  /* 0x0000000e18037e16 */ /* 0x000fe40008000003 */
[----:B------:R-:W-:Y:S02]  /*b8e0*/  SHF.R.U32.HI R5, RZ, 0x8, R5 ;  /* 0x00000008ff057819 */ /* 0x000fe40000011605 */
[----:B------:R-:W-:-:S04]  /*b8f0*/  LOP3.LUT R24, R34, 0xff, RZ, 0xc0, !PT ;  /* 0x000000ff22187812 */ /* 0x000fc800078ec0ff */
[----:B------:R-:W-:Y:S02]  /*b900*/  PRMT R24, R24, 0x5410, R5 ;  /* 0x0000541018187816 */ /* 0x000fe40000000005 */
[----:B------:R-:W-:-:S05]  /*b910*/  HSET2.LE.AND R5, R4, R3, PT ;  /* 0x0000000304057233 */ /* 0x000fca0003803000 */
[----:B------:R-:W-:Y:S02]  /*b920*/  LOP3.LUT R4, R5, R240, RZ, 0xc0, !PT ;  /* 0x000000f005047212 */ /* 0x000fe400078ec0ff */
[--C-:B------:R-:W-:Y:S02]  /*b930*/  HSET2.LE.AND R5, R6, R3.reuse, PT ;  /* 0x0000000306057233 */ /* 0x100fe40003803000 */
[----:B------:R-:W-:Y:S02]  /*b940*/  HSET2.LE.AND R6, R24, R3, PT ;  /* 0x0000000318067233 */ /* 0x000fe40003803000 */
[----:B------:R-:W1:Y:S01]  /*b950*/  LDSM.16.MT88.4 R24, [R208+0x18000] ;  /* 0x01800000d018783b */ /* 0x000e620000004200 */
[--C-:B------:R-:W-:Y:S02]  /*b960*/  SHF.R.U32.HI R7, RZ, 0x10, R34.reuse ;  /* 0x00000010ff077819 */ /* 0x100fe40000011622 */
[----:B------:R-:W-:Y:S02]  /*b970*/  SHF.R.U32.HI R34, RZ, 0x18, R34 ;  /* 0x00000018ff227819 */ /* 0x000fe40000011622 */
[----:B------:R-:W-:-:S04]  /*b980*/  LOP3.LUT R7, R7, 0xff, RZ, 0xc0, !PT ;  /* 0x000000ff07077812 */ /* 0x000fc800078ec0ff */
[----:B------:R-:W-:-:S05]  /*b990*/  PRMT R34, R7, 0x5410, R34 ;  /* 0x0000541007227816 */ /* 0x000fca0000000022 */
[----:B------:R-:W-:Y:S02]  /*b9a0*/  HSET2.LE.AND R7, R34, R3, PT ;  /* 0x0000000322077233 */ /* 0x000fe40003803000 */
[----:B------:R-:W-:Y:S02]  /*b9b0*/  LOP3.LUT R5, R5, R238, RZ, 0xc0, !PT ;  /* 0x000000ee05057212 */ /* 0x000fe400078ec0ff */
[----:B------:R-:W-:Y:S02]  /*b9c0*/  LOP3.LUT R6, R6, R179, RZ, 0xc0, !PT ;  /* 0x000000b306067212 */ /* 0x000fe400078ec0ff */
[----:B------:R-:W-:-:S07]  /*b9d0*/  LOP3.LUT R7, R7, R178, RZ, 0xc0, !PT ;  /* 0x000000b207077212 */ /* 0x000fce00078ec0ff */
        /* <DEDUP_REMOVED lines=42> */
[----:B------:R-:W-:-:S04]  /*bc80*/  IMAD.WIDE.U32 R248, R248, -0x2daee0ad, RZ ;  /* 0xd2511f53f8f87825 */ /* 0x000fc800078e00ff */
[C---:B-1----:R-:W-:Y:S06]  /*bc90*/  HMMA.16816.F32.BF16 R120, R4.reuse, R24, R120 ;  /* 0x000000180478723c */ /* 0x042fec0000041878 */
[----:B------:R-:W-:Y:S01]  /*bca0*/  HMMA.16816.F32.BF16 R124, R4, R26, R124 ;  /* 0x0000001a047c723c */ /* 0x000fe2000004187c */
[----:B------:R-:W1:Y:S01]  /*bcb0*/  LDSM.16.MT88.4 R24, [R204+0x1e000] ;  /* 0x01e00000cc18783b */ /* 0x000e620000004200 */
[----:B------:R-:W-:Y:S02]  /*bcc0*/  LOP3.LUT R33, R249, UR38, R32, 0x96, !PT ;  /* 0x00000026f9217c12 */ /* 0x000fe4000f8e9620 */
[----:B------:R-:W-:-:S02]  /*bcd0*/  LOP3.LUT R32, R248, 0xff, RZ, 0xc0, !PT ;  /* 0x000000fff8207812 */ /* 0x000fc400078ec0ff */
[----:B------:R-:W-:Y:S01]  /*bce0*/  SHF.R.U32.HI R34, RZ, 0x18, R33 ;  /* 0x00000018ff227819 */ /* 0x000fe20000011621 */
[C---:B-1----:R-:W-:Y:S06]  /*bcf0*/  HMMA.16816.F32.BF16 R128, R4.reuse, R24, R128 ;  /* 0x000000180480723c */ /* 0x042fec0000041880 */
[----:B------:R-:W-:Y:S01]  /*bd00*/  HMMA.16816.F32.BF16 R132, R4, R26, R132 ;  /* 0x0000001a0484723c */ /* 0x000fe20000041884 */
[----:B------:R-:W1:Y:S06]  /*bd10*/  LDSM.16.MT88.4 R24, [R208+0x18800] ;  /* 0x01880000d018783b */ /* 0x000e6c0000004200 */
[----:B------:R-:W-:-:S04]  /*bd20*/  LOP3.LUT R5, R248, 0xffff, RZ, 0xc0, !PT ;  /* 0x0000fffff8057812 */ /* 0x000fc800078ec0ff */
[----:B------:R-:W-:-:S04]  /*bd30*/  SHF.R.U32.HI R5, RZ, 0x8, R5 ;  /* 0x00000008ff057819 */ /* 0x000fc80000011605 */
[----:B------:R-:W-:Y:S02]  /*bd40*/  PRMT R32, R32, 0x5410, R5 ;  /* 0x0000541020207816 */ /* 0x000fe40000000005 */
[C---:B------:R-:W-:Y:S02]  /*bd50*/  LOP3.LUT R5, R33.reuse, 0xffff, RZ, 0xc0, !PT ;  /* 0x0000ffff21057812 */ /* 0x040fe400078ec0ff */
[----:B------:R-:W-:Y:S02]  /*bd60*/  LOP3.LUT R4, R33, 0xff, RZ, 0xc0, !PT ;  /* 0x000000ff21047812 */ /* 0x000fe400078ec0ff */
[----:B------:R-:W-:Y:S02]  /*bd70*/  SHF.R.U32.HI R5, RZ, 0x8, R5 ;  /* 0x00000008ff057819 */ /* 0x000fe40000011605 */
[----:B------:R-:W-:Y:S02]  /*bd80*/  SHF.R.U32.HI R6, RZ, 0x10, R248 ;  /* 0x00000010ff067819 */ /* 0x000fe400000116f8 */
[----:B------:R-:W-:-:S02]  /*bd90*/  PRMT R4, R4, 0x5410, R5 ;  /* 0x0000541004047816 */ /* 0x000fc40000000005 */
[----:B------:R-:W-:Y:S02]  /*bda0*/  SHF.R.U32.HI R5, RZ, 0x10, R33 ;  /* 0x00000010ff057819 */ /* 0x000fe40000011621 */
[----:B------:R-:W-:Y:S02]  /*bdb0*/  SHF.R.U32.HI R7, RZ, 0x18, R248 ;  /* 0x00000018ff077819 */ /* 0x000fe400000116f8 */
[----:B------:R-:W-:Y:S02]  /*bdc0*/  LOP3.LUT R6, R6, 0xff, RZ, 0xc0, !PT ;  /* 0x000000ff06067812 */ /* 0x000fe400078ec0ff */
[----:B------:R-:W-:Y:S02]  /*bdd0*/  LOP3.LUT R5, R5, 0xff, RZ, 0xc0, !PT ;  /* 0x000000ff05057812 */ /* 0x000fe400078ec0ff */
[----:B------:R-:W-:Y:S02]  /*bde0*/  PRMT R6, R6, 0x5410, R7 ;  /* 0x0000541006067816 */ /* 0x000fe40000000007 */
[----:B------:R-:W-:-:S02]  /*bdf0*/  PRMT R34, R5, 0x5410, R34 ;  /* 0x0000541005227816 */ /* 0x000fc40000000022 */
[--C-:B------:R-:W-:Y:S02]  /*be00*/  HSET2.LE.AND R4, R4, R3.reuse, PT ;  /* 0x0000000304047233 */ /* 0x100fe40003803000 */
[--C-:B------:R-:W-:Y:S02]  /*be10*/  HSET2.LE.AND R32, R32, R3.reuse, PT ;  /* 0x0000000320207233 */ /* 0x100fe40003803000 */
[--C-:B------:R-:W-:Y:S02]  /*be20*/  HSET2.LE.AND R5, R34, R3.reuse, PT ;  /* 0x0000000322057233 */ /* 0x100fe40003803000 */
[----:B------:R-:W-:Y:S02]  /*be30*/  HSET2.LE.AND R7, R6, R3, PT ;  /* 0x0000000306077233 */ /* 0x000fe40003803000 */
[----:B------:R-:W-:Y:S02]  /*be40*/  LOP3.LUT R4, R4, R31, RZ, 0xc0, !PT ;  /* 0x0000001f04047212 */ /* 0x000fe400078ec0ff */
[----:B------:R-:W-:-:S02]  /*be50*/  LOP3.LUT R5, R5, R30, RZ, 0xc0, !PT ;  /* 0x0000001e05057212 */ /* 0x000fc400078ec0ff */
[----:B------:R-:W-:Y:S02]  /*be60*/  LOP3.LUT R6, R32, R29, RZ, 0xc0, !PT ;  /* 0x0000001d20067212 */ /* 0x000fe400078ec0ff */
[----:B------:R-:W-:Y:S01]  /*be70*/  LOP3.LUT R7, R7, R28, RZ, 0xc0, !PT ;  /* 0x0000001c07077212 */ /* 0x000fe200078ec0ff */
[----:B------:R-:W2:Y:S04]  /*be80*/  LDSM.16.MT88.4 R32, [R206+0x18800] ;  /* 0x01880000ce20783b */ /* 0x000ea80000004200 */
[----:B------:R-:W3:Y:S02]  /*be90*/  LDSM.16.MT88.4 R28, [R205+0x18800] ;  /* 0x01880000cd1c783b */ /* 0x000ee40000004200 */
        /* <DEDUP_REMOVED lines=39> */
[----:B------:R-:W-:-:S04]  /*c110*/  IMAD.WIDE R242, R243, 0x2, R16 ;  /* 0x00000002f3f27825 */ /* 0x000fc800078e0210 */
[----:B------:R-:W-:Y:S01]  /*c120*/  IMAD.WIDE.U32 R178, R172, -0x2daee0ad, RZ ;  /* 0xd2511f53acb27825 */ /* 0x000fe200078e00ff */
[----:B------:R-:W-:Y:S04]  /*c130*/  STG.E.U16 desc[UR28][R242.64+-0x80], R244 ;  /* 0xffff80f4f2007986 */ /* 0x000fe8000c10151c */
[----:B------:R4:W-:Y:S01]  /*c140*/  STG.E.U16 desc[UR28][R242.64+-0x7e], R245 ;  /* 0xffff82f5f2007986 */ /* 0x0009e2000c10151c */
[C---:B--2---:R-:W-:Y:S06]  /*c150*/  HMMA.16816.F32.BF16 R112, R4.reuse, R32, R112 ;  /* 0x000000200470723c */ /* 0x044fec0000041870 */
[C---:B------:R-:W-:Y:S01]  /*c160*/  HMMA.16816.F32.BF16 R116, R4.reuse, R34, R116 ;  /* 0x000000220474723c */ /* 0x040fe20000041874 */
[----:B------:R-:W-:Y:S05]  /*c170*/  LDSM.16.MT88.4 R32, [R206+0x19000] ;  /* 0x01900000ce20783b */ /* 0x000fea0000004200 */
[----:B---3--:R-:W-:Y:S01]  /*c180*/  HMMA.16816.F32.BF16 R120, R4, R28, R120 ;  /* 0x0000001c0478723c */ /* 0x008fe20000041878 */
[----:B----4-:R-:W-:-:S05]  /*c190*/  IMAD.WIDE.U32 R244, R171, -0x2daee0ad, RZ ;  /* 0xd2511f53abf47825 */ /* 0x010fca00078e00ff */
[----:B------:R-:W-:Y:S01]  /*c1a0*/  HMMA.16816.F32.BF16 R124, R4, R30, R124 ;  /* 0x0000001e047c723c */ /* 0x000fe2000004187c */
[----:B------:R-:W-:-:S05]  /*c1b0*/  LOP3.LUT R244, R179, UR44, R244, 0x96, !PT ;  /* 0x0000002cb3f47c12 */ /* 0x000fca000f8e96f4 */
[C---:B-1----:R-:W-:Y:S06]  /*c1c0*/  HMMA.16816.F32.BF16 R128, R4.reuse, R24, R128 ;  /* 0x000000180480723c */ /* 0x042fec0000041880 */
[----:B------:R-:W-:Y:S01]  /*c1d0*/  HMMA.16816.F32.BF16 R132, R4, R26, R132 ;  /* 0x0000001a0484723c */ /* 0x000fe20000041884 */
[----:B------:R-:W1:Y:S06]  /*c1e0*/  LDSM.16.MT88.4 R24, [R208+0x19000] ;  /* 0x01900000d018783b */ /* 0x000e6c0000004200 */
[----:B------:R-:W-:Y:S01]  /*c1f0*/  LOP3.LUT R4, R245, UR4, R20, 0x96, !PT ;  /* 0x00000004f5047c12 */ /* 0x000fe2000f8e9614 */
[----:B------:R-:W-:-:S04]  /*c200*/  IMAD.WIDE.U32 R244, R244, -0x326172a9, RZ ;  /* 0xcd9e8d57f4f47825 */ /* 0x000fc800078e00ff */
[----:B------:R-:W-:-:S05]  /*c210*/  IMAD.WIDE.U32 R172, R4, -0x326172a9, RZ ;  /* 0xcd9e8d5704ac7825 */ /* 0x000fca00078e00ff */
[----:B------:R-:W-:Y:S02]  /*c220*/  LOP3.LUT R4, R173, UR40, R18, 0x96, !PT ;  /* 0x00000028ad047c12 */ /* 0x000fe4000f8e9612 */
[----:B------:R-:W-:-:S03]  /*c230*/  LOP3.LUT R172, R245, UR36, R172, 0x96, !PT ;  /* 0x00000024f5ac7c12 */ /* 0x000fc6000f8e96ac */
[----:B------:R-:W-:-:S04]  /*c240*/  IMAD.WIDE.U32 R4, R4, -0x2daee0ad, RZ ;  /* 0xd2511f5304047825 */ /* 0x000fc800078e00ff */
[----:B------:R-:W-:-:S05]  /*c250*/  IMAD.WIDE.U32 R172, R172, -0x2daee0ad, RZ ;  /* 0xd2511f53acac7825 */ /* 0x000fca00078e00ff */
[----:B------:R-:W-:Y:S02]  /*c260*/  LOP3.LUT R4, R173, UR7, R4, 0x96, !PT ;  /* 0x00000007ad047c12 */ /* 0x000fe4000f8e9604 */
[----:B------:R-:W-:-:S03]  /*c270*/  LOP3.LUT R178, R5, UR41, R178, 0x96, !PT ;  /* 0x0000002905b27c12 */ /* 0x000fc6000f8e96b2 */
[----:B------:R-:W-:-:S04]  /*c280*/  IMAD.WIDE.U32 R28, R4, -0x326172a9, RZ ;  /* 0xcd9e8d57041c7825 */ /* 0x000fc800078e00ff */
[----:B------:R-:W-:Y:S01]  /*c290*/  IMAD.WIDE.U32 R178, R178, -0x326172a9, RZ ;  /* 0xcd9e8d57b2b27825 */ /* 0x000fe200078e00ff */
[--C-:B------:R-:W-:Y:S02]  /*c2a0*/  SHF.R.U32.HI R4, RZ, 0x10, R28.reuse ;  /* 0x00000010ff047819 */ /* 0x100fe4000001161c */
[----:B------:R-:W-:Y:S02]  /*c2b0*/  LOP3.LUT R7, R28, 0xffff, RZ, 0xc0, !PT ;  /* 0x0000ffff1c077812 */ /* 0x000fe400078ec0ff */
[----:B------:R-:W-:Y:S02]  /*c2c0*/  LOP3.LUT R4, R4, 0xff, RZ, 0xc0, !PT ;  /* 0x000000ff04047812 */ /* 0x000fe400078ec0ff */
[----:B------:R-:W-:Y:S02]  /*c2d0*/  LOP3.LUT R6, R28, 0xff, RZ, 0xc0, !PT ;  /* 0x000000ff1c067812 */ /* 0x000fe400078ec0ff */
[----:B------:R-:W-:Y:S02]  /*c2e0*/  SHF.R.U32.HI R5, RZ, 0x18, R28 ;  /* 0x00000018ff057819 */ /* 0x000fe4000001161c */
[----:B------:R-:W-:-:S02]  /*c2f0*/  LOP3.LUT R28, R29, UR27, R178, 0x96, !PT ;  /* 0x0000001b1d1c7c12 */ /* 0x000fc4000f8e96b2 */
[----:B------:R-:W-:Y:S02]  /*c300*/  SHF.R.U32.HI R7, RZ, 0x8, R7 ;  /* 0x00000008ff077819 */ /* 0x000fe40000011607 */
[----:B------:R-:W-:Y:S02]  /*c310*/  PRMT R4, R4, 0x5410, R5 ;  /* 0x0000541004047816 */ /* 0x000fe40000000005 */
[----:B------:R-:W-:Y:S02]  /*c320*/  LOP3.LUT R30, R28, 0xffff, RZ, 0xc0, !PT ;  /* 0x0000ffff1c1e7812 */ /* 0x000fe400078ec0ff */
[----:B------:R-:W-:Y:S02]  /*c330*/  SHF.R.U32.HI R5, RZ, 0x10, R28 ;  /* 0x00000010ff057819 */ /* 0x000fe4000001161c */
[----:B------:R-:W-:Y:S02]  /*c340*/  PRMT R6, R6, 0x5410, R7 ;  /* 0x0000541006067816 */ /* 0x000fe40000000007 */
[----:B------:R-:W-:-:S02]  /*c350*/  LOP3.LUT R7, R28, 0xff, RZ, 0xc0, !PT ;  /* 0x000000ff1c077812 */ /* 0x000fc400078ec0ff */
[----:B------:R-:W-:Y:S02]  /*c360*/  SHF.R.U32.HI R28, RZ, 0x18, R28 ;  /* 0x00000018ff1c7819 */ /* 0x000fe4000001161c */
[----:B------:R-:W-:Y:S02]  /*c370*/  SHF.R.U32.HI R30, RZ, 0x8, R30 ;  /* 0x00000008ff1e7819 */ /* 0x000fe4000001161e */
[----:B------:R-:W-:Y:S02]  /*c380*/  LOP3.LUT R5, R5, 0xff, RZ, 0xc0, !PT ;  /* 0x000000ff05057812 */ /* 0x000fe400078ec0ff */
[----:B------:R-:W-:Y:S02]  /*c390*/  PRMT R30, R7, 0x5410, R30 ;  /* 0x00005410071e7816 */ /* 0x000fe4000000001e */
[----:B------:R-:W-:Y:S02]  /*c3a0*/  PRMT R28, R5, 0x5410, R28 ;  /* 0x00005410051c7816 */ /* 0x000fe4000000001c */
[----:B------:R-:W-:-:S02]  /*c3b0*/  HSET2.LE.AND R7, R4, R3, PT ;  /* 0x0000000304077233 */ /* 0x000fc40003803000 */
[--C-:B------:R-:W-:Y:S02]  /*c3c0*/  HSET2.LE.AND R6, R6, R3.reuse, PT ;  /* 0x0000000306067233 */ /* 0x100fe40003803000 */
[--C-:B------:R-:W-:Y:S02]  /*c3d0*/  HSET2.LE.AND R4, R30, R3.reuse, PT ;  /* 0x000000031e047233 */ /* 0x100fe40003803000 */
[----:B------:R-:W-:Y:S02]  /*c3e0*/  HSET2.LE.AND R5, R28, R3, PT ;  /* 0x000000031c057233 */ /* 0x000fe40003803000 */
[----:B------:R-:W-:Y:S01]  /*c3f0*/  LOP3.LUT R6, R6, R177, RZ, 0xc0, !PT ;  /* 0x000000b106067212 */ /* 0x000fe200078ec0ff */
[----:B------:R-:W2:Y:S01]  /*c400*/  LDSM.16.MT88.4 R28, [R205+0x19000] ;  /* 0x01900000cd1c783b */ /* 0x000ea20000004200 */
[----:B------:R-:W-:Y:S02]  /*c410*/  LOP3.LUT R7, R7, R176, RZ, 0xc0, !PT ;  /* 0x000000b007077212 */ /* 0x000fe400078ec0ff */
[----:B------:R-:W-:-:S02]  /*c420*/  LOP3.LUT R4, R4, R175, RZ, 0xc0, !PT ;  /* 0x000000af04047212 */ /* 0x000fc400078ec0ff */
[----:B------:R-:W-:-:S07]  /*c430*/  LOP3.LUT R5, R5, R174, RZ, 0xc0, !PT ;  /* 0x000000ae05057212 */ /* 0x000fce00078ec0ff */
        /* <DEDUP_REMOVED lines=37> */
[----:B------:R-:W-:Y:S01]  /*c690*/  HMMA.16816.F32.BF16 R108, R4, R26, R108 ;  /* 0x0000001a046c723c */ /* 0x000fe2000004186c */
[----:B------:R-:W1:Y:S01]  /*c6a0*/  LDSM.16.MT88.4 R24, [R204+0x1f000] ;  /* 0x01f00000cc18783b */ /* 0x000e620000004200 */
[----:B------:R-:W-:-:S04]  /*c6b0*/  LOP3.LUT R178, R179, UR5, R244, 0x96, !PT ;  /* 0x00000005b3b27c12 */ /* 0x000fc8000f8e96f4 */
[C---:B---3--:R-:W-:Y:S06]  /*c6c0*/  HMMA.16816.F32.BF16 R112, R4.reuse, R32, R112 ;  /* 0x000000200470723c */ /* 0x048fec0000041870 */
[C---:B------:R-:W-:Y:S01]  /*c6d0*/  HMMA.16816.F32.BF16 R116, R4.reuse, R34, R116 ;  /* 0x000000220474723c */ /* 0x040fe20000041874 */
[----:B------:R-:W-:Y:S05]  /*c6e0*/  LDSM.16.MT88.4 R32, [R204+0x19800] ;  /* 0x01980000cc20783b */ /* 0x000fea0000004200 */
[C---:B--2---:R-:W-:Y:S06]  /*c6f0*/  HMMA.16816.F32.BF16 R120, R4.reuse, R28, R120 ;  /* 0x0000001c0478723c */ /* 0x044fec0000041878 */
[C---:B------:R-:W-:Y:S01]  /*c700*/  HMMA.16816.F32.BF16 R124, R4.reuse, R30, R124 ;  /* 0x0000001e047c723c */ /* 0x040fe2000004187c */
[----:B------:R-:W-:Y:S05]  /*c710*/  LDSM.16.MT88.4 R28, [R208+0x1b800] ;  /* 0x01b80000d01c783b */ /* 0x000fea0000004200 */
[C---:B-1----:R-:W-:Y:S07]  /*c720*/  HMMA.16816.F32.BF16 R132, R4.reuse, R26, R132 ;  /* 0x0000001a0484723c */ /* 0x042fee0000041884 */
[----:B------:R-:W-:Y:S01]  /*c730*/  IMAD.WIDE.U32 R26, R178, -0x2daee0ad, RZ ;  /* 0xd2511f53b21a7825 */ /* 0x000fe200078e00ff */
[----:B------:R-:W-:Y:S01]  /*c740*/  HMMA.16816.F32.BF16 R128, R4, R24, R128 ;  /* 0x000000180480723c */ /* 0x000fe20000041880 */
[----:B------:R-:W1:Y:S06]  /*c750*/  LDSM.16.MT88.4 R176, [R208+0x19800] ;  /* 0x01980000d0b0783b */ /* 0x000e6c0000004200 */
[----:B------:R-:W-:-:S02]  /*c760*/  LOP3.LUT R5, R26, 0xffff, RZ, 0xc0, !PT ;  /* 0x0000ffff1a057812 */ /* 0x000fc400078ec0ff */
[----:B------:R-:W-:Y:S02]  /*c770*/  LOP3.LUT R4, R26, 0xff, RZ, 0xc0, !PT ;  /* 0x000000ff1a047812 */ /* 0x000fe400078ec0ff */
[----:B------:R-:W-:Y:S02]  /*c780*/  SHF.R.U32.HI R5, RZ, 0x8, R5 ;  /* 0x00000008ff057819 */ /* 0x000fe40000011605 */
[----:B------:R-:W-:Y:S02]  /*c790*/  LOP3.LUT R24, R27, UR38, R172, 0x96, !PT ;  /* 0x000000261b187c12 */ /* 0x000fe4000f8e96ac */
[----:B------:R-:W-:Y:S01]  /*c7a0*/  PRMT R4, R4, 0x5410, R5 ;  /* 0x0000541004047816 */ /* 0x000fe20000000005 */
[----:B------:R-:W2:Y:S01]  /*c7b0*/  LDSM.16.MT88.4 R172, [R206+0x19800] ;  /* 0x01980000ceac783b */ /* 0x000ea20000004200 */
[----:B------:R-:W-:Y:S02]  /*c7c0*/  SHF.R.U32.HI R6, RZ, 0x10, R26 ;  /* 0x00000010ff067819 */ /* 0x000fe4000001161a */
[----:B------:R-:W-:-:S02]  /*c7d0*/  LOP3.LUT R5, R24, 0xffff, RZ, 0xc0, !PT ;  /* 0x0000ffff18057812 */ /* 0x000fc400078ec0ff */
[----:B------:R-:W-:Y:S02]  /*c7e0*/  SHF.R.U32.HI R25, RZ, 0x10, R24 ;  /* 0x00000010ff197819 */ /* 0x000fe40000011618 */
[----:B------:R-:W-:Y:S02]  /*c7f0*/  SHF.R.U32.HI R7, RZ, 0x18, R26 ;  /* 0x00000018ff077819 */ /* 0x000fe4000001161a */
[----:B------:R-:W-:Y:S02]  /*c800*/  LOP3.LUT R26, R24, 0xff, RZ, 0xc0, !PT ;  /* 0x000000ff181a7812 */ /* 0x000fe400078ec0ff */
[----:B------:R-:W-:Y:S02]  /*c810*/  LOP3.LUT R6, R6, 0xff, RZ, 0xc0, !PT ;  /* 0x000000ff06067812 */ /* 0x000fe400078ec0ff */
[----:B------:R-:W-:Y:S02]  /*c820*/  SHF.R.U32.HI R5, RZ, 0x8, R5 ;  /* 0x00000008ff057819 */ /* 0x000fe40000011605 */
[----:B------:R-:W-:-:S02]  /*c830*/  SHF.R.U32.HI R24, RZ, 0x18, R24 ;  /* 0x00000018ff187819 */ /* 0x000fc40000011618 */
[----:B------:R-:W-:Y:S02]  /*c840*/  LOP3.LUT R25, R25, 0xff, RZ, 0xc0, !PT ;  /* 0x000000ff19197812 */ /* 0x000fe400078ec0ff */
[----:B------:R-:W-:Y:S02]  /*c850*/  PRMT R6, R6, 0x5410, R7 ;  /* 0x0000541006067816 */ /* 0x000fe40000000007 */
[----:B------:R-:W-:Y:S02]  /*c860*/  PRMT R26, R26, 0x5410, R5 ;  /* 0x000054101a1a7816 */ /* 0x000fe40000000005 */
[----:B------:R-:W-:Y:S02]  /*c870*/  PRMT R24, R25, 0x5410, R24 ;  /* 0x0000541019187816 */ /* 0x000fe40000000018 */
[--C-:B------:R-:W-:Y:S02]  /*c880*/  HSET2.LE.AND R7, R6, R3.reuse, PT ;  /* 0x0000000306077233 */ /* 0x100fe40003803000 */
[----:B------:R-:W-:-:S02]  /*c890*/  HSET2.LE.AND R5, R26, R3, PT ;  /* 0x000000031a057233 */ /* 0x000fc40003803000 */
[--C-:B------:R-:W-:Y:S02]  /*c8a0*/  HSET2.LE.AND R6, R24, R3.reuse, PT ;  /* 0x0000000318067233 */ /* 0x100fe40003803000 */
[----:B------:R-:W-:Y:S02]  /*c8b0*/  HSET2.LE.AND R25, R4, R3, PT ;  /* 0x0000000304197233 */ /* 0x000fe40003803000 */
[----:B------:R-:W-:Y:S02]  /*c8c0*/  LOP3.LUT R4, R5, R170, RZ, 0xc0, !PT ;  /* 0x000000aa05047212 */ /* 0x000fe400078ec0ff */
[----:B------:R-:W-:Y:S02]  /*c8d0*/  LOP3.LUT R5, R6, R169, RZ, 0xc0, !PT ;  /* 0x000000a906057212 */ /* 0x000fe400078ec0ff */
[----:B------:R-:W-:Y:S02]  /*c8e0*/  LOP3.LUT R6, R25, R168, RZ, 0xc0, !PT ;  /* 0x000000a819067212 */ /* 0x000fe400078ec0ff */
[----:B------:R-:W3:Y:S01]  /*c8f0*/  LDSM.16.MT88.4 R168, [R205+0x19800] ;  /* 0x01980000cda8783b */ /* 0x000ee20000004200 */
[----:B------:R-:W-:-:S03]  /*c900*/  LOP3.LUT R7, R7, R0, RZ, 0xc0, !PT ;  /* 0x0000000007077212 */ /* 0x000fc600078ec0ff */
[----:B------:R-:W4:Y:S04]  /*c910*/  LDSM.16.MT88.4 R24, [R206+0x1b800] ;  /* 0x01b80000ce18783b */ /* 0x000f280000004200 */
        /* <DEDUP_REMOVED lines=29> */
[----:B------:R-:W4:Y:S04]  /*caf0*/  LDSM.16.MT88.4 R32, [R205+0x1f800] ;  /* 0x01f80000cd20783b */ /* 0x000f280000004200 */
        /* <DEDUP_REMOVED lines=22> */
[----:B------:R-:W-:Y:S04]  /*cc60*/  STG.E.U16 desc[UR28][R242.64+-0x20], R185 ;  /* 0xffffe0b9f2007986 */ /* 0x000fe8000c10151c */
[----:B------:R-:W-:Y:S04]  /*cc70*/  STG.E.U16 desc[UR28][R242.64+-0x1e], R184 ;  /* 0xffffe2b8f2007986 */ /* 0x000fe8000c10151c */
[----:B------:R2:W-:Y:S04]  /*cc80*/  STG.E.U16 desc[UR28][R16.64+-0x10], R167 ;  /* 0xfffff0a710007986 */ /* 0x0005e8000c10151c */
[----:B------:R-:W-:Y:S04]  /*cc90*/  STG.E.U16 desc[UR28][R16.64+-0xe], R182 ;  /* 0xfffff2b610007986 */ /* 0x000fe8000c10151c */
[----:B------:R-:W-:Y:S04]  /*cca0*/  STG.E.U16 desc[UR28][R242.64+-0x10], R181 ;  /* 0xfffff0b5f2007986 */ /* 0x000fe8000c10151c */
[----:B------:R-:W-:Y:S01]  /*ccb0*/  STG.E.U16 desc[UR28][R242.64+-0xe], R180 ;  /* 0xfffff2b4f2007986 */ /* 0x000fe2000c10151c */
[----:B------:R-:W-:-:S04]  /*ccc0*/  FADD.FTZ R236, R236, R235 ;  /* 0x000000ebecec7221 */ /* 0x000fc80000010000 */
[----:B------:R-:W-:Y:S01]  /*ccd0*/  FADD.FTZ R241, R241, R236 ;  /* 0x000000ecf1f17221 */ /* 0x000fe20000010000 */
[----:B------:R-:W-:Y:S01]  /*cce0*/  FADD.FTZ R237, R237, R234 ;  /* 0x000000eaeded7221 */ /* 0x000fe20000010000 */
[----:B-1----:R-:W-:Y:S02]  /*ccf0*/  IADD3 R166, P1, R16, -0x100, RZ ;  /* 0xffffff0010a67810 */ /* 0x002fe40007f3e0ff */
[----:B------:R-:W-:Y:S01]  /*cd00*/  FADD.FTZ R2, R2, R241 ;  /* 0x000000f102027221 */ /* 0x000fe20000010000 */
[C---:B------:R-:W-:Y:S01]  /*cd10*/  HMMA.16816.F32.BF16 R88, R4.reuse, R28, R88 ;  /* 0x0000001c0458723c */ /* 0x040fe20000041858 */
[----:B------:R-:W-:Y:S01]  /*cd20*/  FADD.FTZ R164, R164, R237 ;  /* 0x000000eda4a47221 */ /* 0x000fe20000010000 */
[----:B------:R-:W-:Y:S02]  /*cd30*/  IMAD.MOV.U32 R0, RZ, RZ, R165 ;  /* 0x000000ffff007224 */ /* 0x000fe400078e00a5 */
[----:B------:R1:W-:Y:S02]  /*cd40*/  STL [R1+0x34], R2 ;  /* 0x0000340201007387 */ /* 0x0003e40000100800 */
[----:B------:R-:W-:Y:S01]  /*cd50*/  HMMA.16816.F32.BF16 R92, R4, R30, R92 ;  /* 0x0000001e045c723c */ /* 0x000fe2000004185c */
[----:B--2---:R-:W-:-:S05]  /*cd60*/  IADD3.X R167, R17, -0x1, RZ, P1, !PT ;  /* 0xffffffff11a77810 */ /* 0x004fca0000ffe4ff */
[C---:B------:R-:W-:Y:S06]  /*cd70*/  HMMA.16816.F32.BF16 R96, R4.reuse, R176, R96 ;  /* 0x000000b00460723c */ /* 0x040fec0000041860 */
[C---:B------:R-:W-:Y:S06]  /*cd80*/  HMMA.16816.F32.BF16 R100, R4.reuse, R178, R100 ;  /* 0x000000b20464723c */ /* 0x040fec0000041864 */
[C---:B------:R-:W-:Y:S06]  /*cd90*/  HMMA.16816.F32.BF16 R104, R4.reuse, R172, R104 ;  /* 0x000000ac0468723c */ /* 0x040fec0000041868 */
[----:B------:R-:W-:Y:S01]  /*cda0*/  HMMA.16816.F32.BF16 R108, R4, R174, R108 ;  /* 0x000000ae046c723c */ /* 0x000fe2000004186c */
[----:B-1----:R-:W-:-:S05]  /*cdb0*/  IMAD.MOV.U32 R2, RZ, RZ, R215 ;  /* 0x000000ffff027224 */ /* 0x002fca00078e00d7 */
[C---:B---3--:R-:W-:Y:S06]  /*cdc0*/  HMMA.16816.F32.BF16 R112, R4.reuse, R168, R112 ;  /* 0x000000a80470723c */ /* 0x048fec0000041870 */
[C---:B------:R-:W-:Y:S06]  /*cdd0*/  HMMA.16816.F32.BF16 R116, R4.reuse, R170, R116 ;  /* 0x000000aa0474723c */ /* 0x040fec0000041874 */
[C---:B----4-:R-:W-:Y:S06]  /*cde0*/  HMMA.16816.F32.BF16 R120, R4.reuse, R32, R120 ;  /* 0x000000200478723c */ /* 0x050fec0000041878 */
[C---:B------:R-:W-:Y:S06]  /*cdf0*/  HMMA.16816.F32.BF16 R124, R4.reuse, R34, R124 ;  /* 0x00000022047c723c */ /* 0x040fec000004187c */
[C---:B------:R-:W-:Y:S06]  /*ce00*/  HMMA.16816.F32.BF16 R128, R4.reuse, R24, R128 ;  /* 0x000000180480723c */ /* 0x040fec0000041880 */
        /* <DEDUP_REMOVED lines=19> */
[----:B-1----:R-:W-:-:S02]  /*cf40*/  @!P6 LEA R166, P1, R33, R6, 0x1 ;  /* 0x0000000621a6e211 */ /* 0x002fc400078208ff */
[C---:B------:R-:W-:Y:S02]  /*cf50*/  IADD3 R2, P2, R33.reuse, UR21, RZ ;  /* 0x0000001521027c10 */ /* 0x040fe4000ff5e0ff */
        /* <DEDUP_REMOVED lines=9> */
[----:B------:R2:W-:Y:S03]  /*cff0*/  @!P6 LDGSTS.E.BYPASS.LTC128B.128 [R251+0x18000], desc[UR28][R166.64] ;  /* 0x18000000a6fbefae */ /* 0x0005e6000b901d5c */
[C-C-:B------:R-:W-:Y:S01]  /*d000*/  @!P5 LEA.HI.X R35, R33.reuse, R5, R0.reuse, 0x1, P0 ;  /* 0x000000052123d211 */ /* 0x140fe200000f0c00 */
[----:B------:R-:W-:Y:S02]  /*d010*/  @P5 STS.128 [R251+0x1a000], RZ ;  /* 0x01a000fffb005388 */ /* 0x000fe40000000c00 */
[----:B------:R-:W2:Y:S01]  /*d020*/  @!P5 LDC.64 R24, c[0x0][0x220] ;  /* 0x00008800ff18db82 */ /* 0x000ea20000000a00 */
[C---:B---3--:R-:W-:Y:S01]  /*d030*/  @!P4 LEA R30, P0, R33.reuse, R30, 0x1 ;  /* 0x0000001e211ec211 */ /* 0x048fe200078008ff */
[----:B------:R-:W-:Y:S01]  /*d040*/  @!PT LDS RZ, [RZ] ;  /* 0x00000000fffff984 */ /* 0x000fe20000000800 */
[----:B------:R-:W-:Y:S01]  /*d050*/  @!PT LDS RZ, [RZ] ;  /* 0x00000000fffff984 */ /* 0x000fe20000000800 */
[----:B------:R-:W-:Y:S01]  /*d060*/  @!PT LDS RZ, [RZ] ;  /* 0x00000000fffff984 */ /* 0x000fe20000000800 */
[----:B------:R-:W-:Y:S03]  /*d070*/  @!P5 LDGSTS.E.BYPASS.LTC128B.128 [R251+0x1a000], desc[UR28][R34.64+0x80] ;  /* 0x1a00008022fbdfae */ /* 0x000fe6000b901d5c */
        /* <DEDUP_REMOVED lines=9> */
[----:B------:R-:W-:Y:S02]  /*d110*/  @P3 STS.128 [R251+0x1e000], RZ ;  /* 0x01e000fffb003388 */ /* 0x000fe40000000c00 */
[----:B------:R-:W1:Y:S01]  /*d120*/  @!P3 LDC.64 R4, c[0x0][0x220] ;  /* 0x00008800ff04bb82 */ /* 0x000e620000000a00 */
[----:B----4-:R-:W-:Y:S01]  /*d130*/  @!P6 LEA R32, P1, R2, R26, 0x1 ;  /* 0x0000001a0220e211 */ /* 0x010fe200078208ff */
[----:B------:R-:W-:Y:S01]  /*d140*/  @!PT LDS RZ, [RZ] ;  /* 0x00000000fffff984 */ /* 0x000fe20000000800 */
[----:B------:R-:W-:Y:S01]  /*d150*/  @!PT LDS RZ, [RZ] ;  /* 0x00000000fffff984 */ /* 0x000fe20000000800 */
[----:B------:R-:W-:Y:S01]  /*d160*/  @!PT LDS RZ, [RZ] ;  /* 0x00000000fffff984 */ /* 0x000fe20000000800 */
[----:B------:R-:W-:Y:S01]  /*d170*/  @!P3 LDGSTS.E.BYPASS.LTC128B.128 [R251+0x1e000], desc[UR28][R28.64+0x180] ;  /* 0x1e0001801cfbbfae */ /* 0x000fe2000b901d5c */
[----:B------:R-:W-:-:S03]  /*d180*/  IADD3.X R26, R0, UR12, RZ, P2, !PT ;  /* 0x0000000c001a7c10 */ /* 0x000fc600097fe4ff */
[----:B------:R-:W-:Y:S01]  /*d190*/  @P6 STS.128 [R251+0x19000], RZ ;  /* 0x019000fffb006388 */ /* 0x000fe20000000c00 */
[C-C-:B------:R-:W-:Y:S02]  /*d1a0*/  @!P6 LEA.HI.X R33, R2.reuse, R27, R26.reuse, 0x1, P1 ;  /* 0x0000001b0221e211 */ /* 0x140fe400008f0c1a */
[C---:B--2---:R-:W-:Y:S01]  /*d1b0*/  @!P5 LEA R24, P2, R2.reuse, R24, 0x1 ;  /* 0x000000180218d211 */ /* 0x044fe200078408ff */
[----:B------:R-:W2:Y:S03]  /*d1c0*/  S2R R0, SR_TID.X ;  /* 0x0000000000007919 */ /* 0x000ea60000002100 */
[C---:B------:R-:W-:Y:S01]  /*d1d0*/  @!P5 LEA.HI.X R25, R2.reuse, R25, R26, 0x1, P2 ;  /* 0x000000190219d211 */ /* 0x040fe200010f0c1a */
[----:B------:R-:W-:Y:S01]  /*d1e0*/  @!PT LDS RZ, [RZ] ;  /* 0x00000000fffff984 */ /* 0x000fe20000000800 */
[----:B------:R-:W-:Y:S01]  /*d1f0*/  @!PT LDS RZ, [RZ] ;  /* 0x00000000fffff984 */ /* 0x000fe20000000800 */
[----:B------:R-:W-:Y:S01]  /*d200*/  @!PT LDS RZ, [RZ] ;  /* 0x00000000fffff984 */ /* 0x000fe20000000800 */
[----:B------:R-:W-:Y:S01]  /*d210*/  @!P6 LDGSTS.E.BYPASS.LTC128B.128 [R251+0x19000], desc[UR28][R32.64] ;  /* 0x1900000020fbefae */ /* 0x000fe2000b901d5c */
[----:B---3--:R-:W-:-:S03]  /*d220*/  @!P4 LEA R166, P1, R2, R6, 0x1 ;  /* 0x0000000602a6c211 */ /* 0x008fc600078208ff */
[----:B------:R-:W-:Y:S01]  /*d230*/  @P5 STS.128 [R251+0x1b000], RZ ;  /* 0x01b000fffb005388 */ /* 0x000fe20000000c00 */
[----:B------:R-:W-:-:S03]  /*d240*/  @!P4 LEA.HI.X R167, R2, R7, R26, 0x1, P1 ;  /* 0x0000000702a7c211 */ /* 0x000fc600008f0c1a */
[----:B------:R-:W-:Y:S01]  /*d250*/  @!PT LDS RZ, [RZ] ;  /* 0x00000000fffff984 */ /* 0x000fe20000000800 */
[----:B------:R-:W-:Y:S01]  /*d260*/  @!PT LDS RZ, [RZ] ;  /* 0x00000000fffff984 */ /* 0x000fe20000000800 */
[----:B------:R-:W-:Y:S01]  /*d270*/  @!PT LDS RZ, [RZ] ;  /* 0x00000000fffff984 */ /* 0x000fe20000000800 */
[----:B------:R-:W-:Y:S01]  /*d280*/  @!P5 LDGSTS.E.BYPASS.LTC128B.128 [R251+0x1b000], desc[UR28][R24.64+0x80] ;  /* 0x1b00008018fbdfae */ /* 0x000fe2000b901d5c */
[----:B-1----:R-:W-:-:S03]  /*d290*/  @!P3 LEA R176, P0, R2, R4, 0x1 ;  /* 0x0000000402b0b211 */ /* 0x002fc600078008ff */
[----:B------:R-:W-:Y:S01]  /*d2a0*/  @P4 STS.128 [R251+0x1d000], RZ ;  /* 0x01d000fffb004388 */ /* 0x000fe20000000c00 */
[----:B------:R-:W-:Y:S01]  /*d2b0*/  @!P3 LEA.HI.X R177, R2, R5, R26, 0x1, P0 ;  /* 0x0000000502b1b211 */ /* 0x000fe200000f0c1a */
[----:B------:R-:W-:Y:S02]  /*d2c0*/  IMAD.U32 R2, RZ, RZ, UR39 ;  /* 0x00000027ff027e24 */ /* 0x000fe4000f8e00ff */
        /* <DEDUP_REMOVED lines=9> */
[----:B------:R-:W-:Y:S01]  /*d360*/  LDSM.16.M88.4 R172, [R214] ;  /* 0x00000000d6ac783b */ /* 0x000fe20000000200 */
[----:B--2---:R-:W-:-:S03]  /*d370*/  IMAD.SHL.U32 R0, R0, 0x2, RZ ;  /* 0x0000000200007824 */ /* 0x004fc600078e00ff */
[----:B------:R-:W2:Y:S04]  /*d380*/  LDSM.16.M88.4 R216, [R213+0x10800] ;  /* 0x01080000d5d8783b */ /* 0x000ea80000000200 */
[----:B------:R-:W4:Y:S04]  /*d390*/  LDSM.16.M88.4 R4, [R213+0x10000] ;  /* 0x01000000d504783b */ /* 0x000f280000000200 */
[----:B------:R-:W3:Y:S01]  /*d3a0*/  LDSM.16.M88.4 R180, [R213+0x11000] ;  /* 0x01100000d5b4783b */ /* 0x000ee20000000200 */
[----:B-1----:R-:W-:-:S03]  /*d3b0*/  LOP3.LUT R167, R0, 0x6, RZ, 0xc0, !PT ;  /* 0x0000000600a77812 */ /* 0x002fc600078ec0ff */
[----:B------:R-:W1:Y:S04]  /*d3c0*/  LDSM.16.M88.4 R224, [R213+0x11800] ;  /* 0x01180000d5e0783b */ /* 0x000e680000000200 */
[----:B------:R-:W-:Y:S01]  /*d3d0*/  LDSM.16.M88.4 R168, [R212] ;  /* 0x00000000d4a8783b */ /* 0x000fe20000000200 */
[----:B------:R-:W-:-:S03]  /*d3e0*/  IMAD R2, R2, 0x40, R167 ;  /* 0x0000004002027824 */ /* 0x000fc600078e02a7 */
[----:B------:R-:W1:Y:S01]  /*d3f0*/  LDSM.16.M88.4 R28, [R203] ;  /* 0x00000000cb1c783b */ /* 0x000e620000000200 */
[----:B------:R-:W-:-:S03]  /*d400*/  VIADD R0, R2, 0x1 ;  /* 0x0000000102007836 */ /* 0x000fc60000000000 */
[----:B------:R-:W1:Y:S02]  /*d410*/  LDSM.16.M88.4 R32, [R211] ;  /* 0x00000000d320783b */ /* 0x000e640000000200 */
[C---:B------:R-:W-:Y:S02]  /*d420*/  ISETP.GE.AND P2, PT, R0.reuse, R23, PT ;  /* 0x000000170000720c */ /* 0x040fe40003f46270 */
[----:B------:R-:W1:Y:S01]  /*d430*/  LDSM.16.M88.4 R232, [R202] ;  /* 0x00000000cae8783b */ /* 0x000e620000000200 */
[----:B------:R-:W-:-:S03]  /*d440*/  ISETP.GE.AND P1, PT, R0, R22, PT ;  /* 0x000000160000720c */ /* 0x000fc60003f26270 */
[----:B------:R-:W1:Y:S04]  /*d450*/  LDSM.16.M88.4 R228, [R201] ;  /* 0x00000000c9e4783b */ /* 0x000e680000000200 */
[----:B------:R-:W-:Y:S01]  /*d460*/  LDSM.16.M88.4 R236, [R207+0x11000] ;  /* 0x01100000cfec783b */ /* 0x000fe20000000200 */
[C---:B--2---:R-:W-:Y:S03]  /*d470*/  HMMA.16816.F32.BF16 R220, R172.reuse, R216, RZ ;  /* 0x000000d8acdc723c */ /* 0x044fe600000418ff */
[----:B------:R-:W0:Y:S03]  /*d480*/  LDGDEPBAR ;  /* 0x00000000000079af */ /* 0x000e260000000000 */
[C---:B------:R-:W-:Y:S06]  /*d490*/  HMMA.16816.F32.BF16 R216, R172.reuse, R218, RZ ;  /* 0x000000daacd8723c */ /* 0x040fec00000418ff */
[C---:B----4-:R-:W-:Y:S06]  /*d4a0*/  HMMA.16816.F32.BF16 R24, R172.reuse, R4, RZ ;  /* 0x00000004ac18723c */ /* 0x050fec00000418ff */
[C---:B------:R-:W-:Y:S06]  /*d4b0*/  HMMA.16816.F32.BF16 R4, R172.reuse, R6, RZ ;  /* 0x00000006ac04723c */ /* 0x040fec00000418ff */
[C---:B---3--:R-:W-:Y:S06]  /*d4c0*/  HMMA.16816.F32.BF16 R184, R172.reuse, R180, RZ ;  /* 0x000000b4acb8723c */ /* 0x048fec00000418ff */
[C---:B------:R-:W-:Y:S06]  /*d4d0*/  HMMA.16816.F32.BF16 R180, R172.reuse, R182, RZ ;  /* 0x000000b6acb4723c */ /* 0x040fec00000418ff */
[C---:B-1----:R-:W-:Y:S06]  /*d4e0*/  HMMA.16816.F32.BF16 R176, R172.reuse, R224, RZ ;  /* 0x000000e0acb0723c */ /* 0x042fec00000418ff */
        /* <DEDUP_REMOVED lines=10> */
[----:B------:R-:W-:Y:S05]  /*d590*/  LDSM.16.M88.4 R232, [R209] ;  /* 0x00000000d1e8783b */ /* 0x000fea0000000200 */
[C---:B------:R-:W-:Y:S06]  /*d5a0*/  HMMA.16816.F32.BF16 R176, R168.reuse, R228, R176 ;  /* 0x000000e4a8b0723c */ /* 0x040fec00000418b0 */
        /* <DEDUP_REMOVED lines=10> */
[----:B------:R-:W-:Y:S01]  /*d650*/  HMMA.16816.F32.BF16 R180, R224, R238, R180 ;  /* 0x000000eee0b4723c */ /* 0x000fe200000418b4 */
[----:B------:R-:W4:Y:S05]  /*d660*/  LDSM.16.M88.4 R236, [R200+0x1800] ;  /* 0x00180000c8ec783b */ /* 0x000f2a0000000200 */
[C---:B---3--:R-:W-:Y:S06]  /*d670*/  HMMA.16816.F32.BF16 R24, R232.reuse, R168, R24 ;  /* 0x000000a8e818723c */ /* 0x048fec0000041818 */
[C---:B------:R-:W-:Y:S01]  /*d680*/  HMMA.16816.F32.BF16 R4, R232.reuse, R170, R4 ;  /* 0x000000aae804723c */ /* 0x040fe20000041804 */
[----:B------:R-:W-:Y:S05]  /*d690*/  LDSM.16.M88.4 R168, [R213+0x13000] ;  /* 0x01300000d5a8783b */ /* 0x000fea0000000200 */
[C---:B-1----:R-:W-:Y:S06]  /*d6a0*/  HMMA.16816.F32.BF16 R184, R232.reuse, R28, R184 ;  /* 0x0000001ce8b8723c */ /* 0x042fec00000418b8 */
[----:B------:R-:W-:Y:S01]  /*d6b0*/  HMMA.16816.F32.BF16 R180, R232, R30, R180 ;  /* 0x0000001ee8b4723c */ /* 0x000fe200000418b4 */
[----:B------:R-:W1:Y:S05]  /*d6c0*/  LDSM.16.M88.4 R28, [R214+0x4000] ;  /* 0x00400000d61c783b */ /* 0x000e6a0000000200 */
[C---:B------:R-:W-:Y:S06]  /*d6d0*/  HMMA.16816.F32.BF16 R176, R224.reuse, R228, R176 ;  /* 0x000000e4e0b0723c */ /* 0x040fec00000418b0 */
[----:B------:R-:W-:Y:S01]  /*d6e0*/  HMMA.16816.F32.BF16 R172, R224, R230, R172 ;  /* 0x000000e6e0ac723c */ /* 0x000fe200000418ac */
[----:B------:R-:W3:Y:S04]  /*d6f0*/  LDSM.16.M88.4 R228, [R213+0x12000] ;  /* 0x01200000d5e4783b */ /* 0x000ee80000000200 */
[----:B------:R-:W3:Y:S01]  /*d700*/  LDSM.16.M88.4 R224, [R213+0x12800] ;  /* 0x01280000d5e0783b */ /* 0x000ee20000000200 */
[C---:B--2---:R-:W-:Y:S06]  /*d710*/  HMMA.16816.F32.BF16 R220, R232.reuse, R32, R220 ;  /* 0x00000020e8dc723c */ /* 0x044fec00000418dc */
[C---:B------:R-:W-:Y:S01]  /*d720*/  HMMA.16816.F32.BF16 R216, R232.reuse, R34, R216 ;  /* 0x00000022e8d8723c */ /* 0x040fe200000418d8 */
[----:B------:R-:W2:Y:S05]  /*d730*/  LDSM.16.M88.4 R32, [R213+0x13800] ;  /* 0x01380000d520783b */ /* 0x000eaa0000000200 */
[C---:B----4-:R-:W-:Y:S06]  /*d740*/  HMMA.16816.F32.BF16 R176, R232.reuse, R236, R176 ;  /* 0x000000ece8b0723c */ /* 0x050fec00000418b0 */
[----:B------:R-:W-:Y:S01]  /*d750*/  HMMA.16816.F32.BF16 R172, R232, R238, R172 ;  /* 0x000000eee8ac723c */ /* 0x000fe200000418ac */
[----:B------:R-:W-:Y:S04]  /*d760*/  LDSM.16.M88.4 R236, [R199] ;  /* 0x00000000c7ec783b */ /* 0x000fe80000000200 */
[----:B------:R-:W-:Y:S01]  /*d770*/  LDSM.16.M88.4 R232, [R198] ;  /* 0x00000000c6e8783b */ /* 0x000fe20000000200 */
[C---:B-1----:R-:W-:Y:S06]  /*d780*/  HMMA.16816.F32.BF16 R184, R28.reuse, R168, R184 ;  /* 0x000000a81cb8723c */ /* 0x042fec00000418b8 */
[C---:B------:R-:W-:Y:S01]  /*d790*/  HMMA.16816.F32.BF16 R180, R28.reuse, R170, R180 ;  /* 0x000000aa1cb4723c */ /* 0x040fe200000418b4 */
[----:B------:R-:W1:Y:S05]  /*d7a0*/  LDSM.16.M88.4 R168, [R212+0x4000] ;  /* 0x00400000d4a8783b */ /* 0x000e6a0000000200 */
[C---:B---3--:R-:W-:Y:S06]  /*d7b0*/  HMMA.16816.F32.BF16 R24, R28.reuse, R228, R24 ;  /* 0x000000e41c18723c */ /* 0x048fec0000041818 */
[C---:B------:R-:W-:Y:S01]  /*d7c0*/  HMMA.16816.F32.BF16 R4, R28.reuse, R230, R4 ;  /* 0x000000e61c04723c */ /* 0x040fe20000041804 */
[----:B------:R-:W3:Y:S05]  /*d7d0*/  LDSM.16.M88.4 R228, [R197] ;  /* 0x00000000c5e4783b */ /* 0x000eea0000000200 */
[C---:B------:R-:W-:Y:S06]  /*d7e0*/  HMMA.16816.F32.BF16 R220, R28.reuse, R224, R220 ;  /* 0x000000e01cdc723c */ /* 0x040fec00000418dc */
[C---:B------:R-:W-:Y:S01]  /*d7f0*/  HMMA.16816.F32.BF16 R216, R28.reuse, R226, R216 ;  /* 0x000000e21cd8723c */ /* 0x040fe200000418d8 */
[----:B------:R-:W4:Y:S05]  /*d800*/  LDSM.16.M88.4 R224, [R196] ;  /* 0x00000000c4e0783b */ /* 0x000f2a0000000200 */
[C---:B--2---:R-:W-:Y:S06]  /*d810*/  HMMA.16816.F32.BF16 R176, R28.reuse, R32, R176 ;  /* 0x000000201cb0723c */ /* 0x044fec00000418b0 */
[----:B------:R-:W-:Y:S01]  /*d820*/  HMMA.16816.F32.BF16 R172, R28, R34, R172 ;  /* 0x000000221cac723c */ /* 0x000fe200000418ac */
[----:B------:R-:W-:Y:S04]  /*d830*/  LDSM.16.M88.4 R32, [R210+0x4000] ;  /* 0x00400000d220783b */ /* 0x000fe80000000200 */
[----:B------:R-:W2:Y:S01]  /*d840*/  LDSM.16.M88.4 R28, [R207+0x12000] ;  /* 0x01200000cf1c783b */ /* 0x000ea20000000200 */
[C---:B-1----:R-:W-:Y:S06]  /*d850*/  HMMA.16816.F32.BF16 R24, R168.reuse, R236, R24 ;  /* 0x000000eca818723c */ /* 0x042fec0000041818 */
[C---:B------:R-:W-:Y:S01]  /*d860*/  HMMA.16816.F32.BF16 R4, R168.reuse, R238, R4 ;  /* 0x000000eea804723c */ /* 0x040fe20000041804 */
[----:B------:R-:W-:Y:S05]  /*d870*/  LDSM.16.M88.4 R236, [R200+0x2800] ;  /* 0x00280000c8ec783b */ /* 0x000fea0000000200 */
[C---:B------:R-:W-:Y:S06]  /*d880*/  HMMA.16816.F32.BF16 R220, R168.reuse, R232, R220 ;  /* 0x000000e8a8dc723c */ /* 0x040fec00000418dc */
[C---:B------:R-:W-:Y:S01]  /*d890*/  HMMA.16816.F32.BF16 R216, R168.reuse, R234, R216 ;  /* 0x000000eaa8d8723c */ /* 0x040fe200000418d8 */
[----:B------:R-:W1:Y:S05]  /*d8a0*/  LDSM.16.M88.4 R232, [R207+0x12800] ;  /* 0x01280000cfe8783b */ /* 0x000e6a0000000200 */
[C---:B---3--:R-:W-:Y:S06]  /*d8b0*/  HMMA.16816.F32.BF16 R184, R168.reuse, R228, R184 ;  /* 0x000000e4a8b8723c */ /* 0x048fec00000418b8 */
[C---:B------:R-:W-:Y:S01]  /*d8c0*/  HMMA.16816.F32.BF16 R180, R168.reuse, R230, R180 ;  /* 0x000000e6a8b4723c */ /* 0x040fe200000418b4 */
[----:B------:R-:W3:Y:S05]  /*d8d0*/  LDSM.16.M88.4 R228, [R207+0x13000] ;  /* 0x01300000cfe4783b */ /* 0x000eea0000000200 */
[C---:B----4-:R-:W-:Y:S06]  /*d8e0*/  HMMA.16816.F32.BF16 R176, R168.reuse, R224, R176 ;  /* 0x000000e0a8b0723c */ /* 0x050fec00000418b0 */
[----:B------:R-:W-:Y:S01]  /*d8f0*/  HMMA.16816.F32.BF16 R172, R168, R226, R172 ;  /* 0x000000e2a8ac723c */ /* 0x000fe200000418ac */
[----:B------:R-:W4:Y:S04]  /*d900*/  LDSM.16.M88.4 R168, [R207+0x13800] ;  /* 0x01380000cfa8783b */ /* 0x000f280000000200 */
[----:B------:R-:W-:Y:S01]  /*d910*/  LDSM.16.M88.4 R224, [R209+0x4000] ;  /* 0x00400000d1e0783b */ /* 0x000fe20000000200 */
[C---:B--2---:R-:W-:Y:S06]  /*d920*/  HMMA.16816.F32.BF16 R24, R32.reuse, R28, R24 ;  /* 0x0000001c2018723c */ /* 0x044fec0000041818 */
[C---:B------:R-:W-:Y:S01]  /*d930*/  HMMA.16816.F32.BF16 R4, R32.reuse, R30, R4 ;  /* 0x0000001e2004723c */ /* 0x040fe20000041804 */
[----:B------:R-:W2:Y:S05]  /*d940*/  LDSM.16.M88.4 R28, [R200+0x2000] ;  /* 0x00200000c81c783b */ /* 0x000eaa0000000200 */
        /* <DEDUP_REMOVED lines=8> */
[----:B------:R-:W-:Y:S04]  /*d9d0*/  LDSM.16.M88.4 R168, [R214+0x8000] ;  /* 0x00800000d6a8783b */ /* 0x000fe80000000200 */
[----:B------:R-:W4:Y:S01]  /*d9e0*/  LDSM.16.M88.4 R32, [R213+0x14000] ;  /* 0x01400000d520783b */ /* 0x000f220000000200 */
[C---:B--2---:R-:W-:Y:S06]  /*d9f0*/  HMMA.16816.F32.BF16 R24, R224.reuse, R28, R24 ;  /* 0x0000001ce018723c */ /* 0x044fec0000041818 */
[C---:B------:R-:W-:Y:S01]  /*da00*/  HMMA.16816.F32.BF16 R4, R224.reuse, R30, R4 ;  /* 0x0000001ee004723c */ /* 0x040fe20000041804 */
[----:B------:R-:W2:Y:S05]  /*da10*/  LDSM.16.M88.4 R28, [R213+0x14800] ;  /* 0x01480000d51c783b */ /* 0x000eaa0000000200 */
[C---:B------:R-:W-:Y:S06]  /*da20*/  HMMA.16816.F32.BF16 R220, R224.reuse, R236, R220 ;  /* 0x000000ece0dc723c */ /* 0x040fec00000418dc */
        /* <DEDUP_REMOVED lines=10> */
[C---:B------:R-:W-:Y:S01]  /*dad0*/  HMMA.16816.F32.BF16 R4, R168.reuse, R34, R4 ;  /* 0x00000022a804723c */ /* 0x040fe20000041804 */
[----:B------:R-:W4:Y:S05]  /*dae0*/  LDSM.16.M88.4 R32, [R195] ;  /* 0x00000000c320783b */ /* 0x000f2a0000000200 */
[C---:B--2---:R-:W-:Y:S06]  /*daf0*/  HMMA.16816.F32.BF16 R220, R168.reuse, R28, R220 ;  /* 0x0000001ca8dc723c */ /* 0x044fec00000418dc */
[C---:B------:R-:W-:Y:S01]  /*db00*/  HMMA.16816.F32.BF16 R216, R168.reuse, R30, R216 ;  /* 0x0000001ea8d8723c */ /* 0x040fe200000418d8 */
[----:B------:R-:W2:Y:S05]  /*db10*/  LDSM.16.M88.4 R28, [R194] ;  /* 0x00000000c21c783b */ /* 0x000eaa0000000200 */
[C---:B-1----:R-:W-:Y:S06]  /*db20*/  HMMA.16816.F32.BF16 R184, R168.reuse, R232, R184 ;  /* 0x000000e8a8b8723c */ /* 0x042fec00000418b8 */
[C---:B------:R-:W-:Y:S01]  /*db30*/  HMMA.16816.F32.BF16 R180, R168.reuse, R234, R180 ;  /* 0x000000eaa8b4723c */ /* 0x040fe200000418b4 */
[----:B------:R-:W-:Y:S05]  /*db40*/  LDSM.16.M88.4 R232, [R210+0x8000] ;  /* 0x00800000d2e8783b */ /* 0x000fea0000000200 */
[C---:B---3--:R-:W-:Y:S06]  /*db50*/  HMMA.16816.F32.BF16 R176, R168.reuse, R228, R176 ;  /* 0x000000e4a8b0723c */ /* 0x048fec00000418b0 */
[----:B------:R-:W-:Y:S01]  /*db60*/  HMMA.16816.F32.BF16 R172, R168, R230, R172 ;  /* 0x000000e6a8ac723c */ /* 0x000fe200000418ac */
[----:B------:R-:W1:Y:S04]  /*db70*/  LDSM.16.M88.4 R228, [R192] ;  /* 0x00000000c0e4783b */ /* 0x000e680000000200 */
[----:B------:R-:W-:Y:S01]  /*db80*/  LDSM.16.M88.4 R168, [R207+0x14000] ;  /* 0x01400000cfa8783b */ /* 0x000fe20000000200 */
[C---:B----4-:R-:W-:Y:S06]  /*db90*/  HMMA.16816.F32.BF16 R24, R224.reuse, R32, R24 ;  /* 0x00000020e018723c */ /* 0x050fec0000041818 */
[C---:B------:R-:W-:Y:S01]  /*dba0*/  HMMA.16816.F32.BF16 R4, R224.reuse, R34, R4 ;  /* 0x00000022e004723c */ /* 0x040fe20000041804 */
[----:B------:R-:W3:Y:S05]  /*dbb0*/  LDSM.16.M88.4 R32, [R207+0x14800] ;  /* 0x01480000cf20783b */ /* 0x000eea0000000200 */
[C---:B--2---:R-:W-:Y:S06]  /*dbc0*/  HMMA.16816.F32.BF16 R220, R224.reuse, R28, R220 ;  /* 0x0000001ce0dc723c */ /* 0x044fec00000418dc */
[C---:B------:R-:W-:Y:S01]  /*dbd0*/  HMMA.16816.F32.BF16 R216, R224.reuse, R30, R216 ;  /* 0x0000001ee0d8723c */ /* 0x040fe200000418d8 */
[----:B------:R-:W2:Y:S05]  /*dbe0*/  LDSM.16.M88.4 R28, [R207+0x15000] ;  /* 0x01500000cf1c783b */ /* 0x000eaa0000000200 */
[C---:B------:R-:W-:Y:S06]  /*dbf0*/  HMMA.16816.F32.BF16 R184, R224.reuse, R236, R184 ;  /* 0x000000ece0b8723c */ /* 0x040fec00000418b8 */
[C---:B------:R-:W-:Y:S01]  /*dc00*/  HMMA.16816.F32.BF16 R180, R224.reuse, R238, R180 ;  /* 0x000000eee0b4723c */ /* 0x040fe200000418b4 */
[----:B------:R-:W4:Y:S05]  /*dc10*/  LDSM.16.M88.4 R236, [R207+0x15800] ;  /* 0x01580000cfec783b */ /* 0x000f2a0000000200 */
[C---:B-1----:R-:W-:Y:S06]  /*dc20*/  HMMA.16816.F32.BF16 R176, R224.reuse, R228, R176 ;  /* 0x000000e4e0b0723c */ /* 0x042fec00000418b0 */
[----:B------:R-:W-:Y:S01]  /*dc30*/  HMMA.16816.F32.BF16 R172, R224, R230, R172 ;  /* 0x000000e6e0ac723c */ /* 0x000fe200000418ac */
[----:B------:R-:W-:Y:S04]  /*dc40*/  LDSM.16.M88.4 R228, [R200+0x4000] ;  /* 0x00400000c8e4783b */ /* 0x000fe80000000200 */
[----:B------:R-:W-:Y:S01]  /*dc50*/  LDSM.16.M88.4 R224, [R200+0x4800] ;  /* 0x00480000c8e0783b */ /* 0x000fe20000000200 */
[C---:B---3--:R-:W-:Y:S06]  /*dc60*/  HMMA.16816.F32.BF16 R220, R232.reuse, R32, R220 ;  /* 0x00000020e8dc723c */ /* 0x048fec00000418dc */
[C---:B------:R-:W-:Y:S01]  /*dc70*/  HMMA.16816.F32.BF16 R216, R232.reuse, R34, R216 ;  /* 0x00000022e8d8723c */ /* 0x040fe200000418d8 */
[----:B------:R-:W-:Y:S05]  /*dc80*/  LDSM.16.M88.4 R32, [R200+0x5000] ;  /* 0x00500000c820783b */ /* 0x000fea0000000200 */
[C---:B--2---:R-:W-:Y:S06]  /*dc90*/  HMMA.16816.F32.BF16 R184, R232.reuse, R28, R184 ;  /* 0x0000001ce8b8723c */ /* 0x044fec00000418b8 */
        /* <DEDUP_REMOVED lines=74> */
[----:B------:R-:W-:Y:S01]  /*e140*/  VIADD R28, R2, 0x10 ;  /* 0x00000010021c7836 */ /* 0x000fe20000000000 */
[----:B------:R-:W-:Y:S01]  /*e150*/  FSEL R242, R4, -INF , !P0 ;  /* 0xff80000004f27808 */ /* 0x000fe20004000000 */
[----:B------:R-:W-:Y:S01]  /*e160*/  VIADD R4, R2, 0x11 ;  /* 0x0000001102047836 */ /* 0x000fe20000000000 */
[-C--:B------:R-:W-:Y:S02]  /*e170*/  ISETP.GE.AND P0, PT, R25, R22.reuse, PT ;  /* 0x000000161900720c */ /* 0x080fe40003f06270 */
[----:B------:R-:W-:Y:S01]  /*e180*/  FSEL R167, R6, -INF , !P2 ;  /* 0xff80000006a77808 */ /* 0x000fe20005000000 */
[----:B-1----:R-:W-:Y:S01]  /*e190*/  HMMA.16816.F32.BF16 R184, R232, R32, R184 ;  /* 0x00000020e8b8723c */ /* 0x002fe200000418b8 */
[C---:B------:R-:W-:Y:S02]  /*e1a0*/  ISETP.GE.AND P2, PT, R28.reuse, R23, PT ;  /* 0x000000171c00720c */ /* 0x040fe40003f46270 */
[----:B------:R-:W-:-:S02]  /*e1b0*/  ISETP.GE.AND P1, PT, R28, R22, PT ;  /* 0x000000161c00720c */ /* 0x000fc40003f26270 */
[----:B------:R-:W-:Y:S01]  /*e1c0*/  FSEL R224, R7, -INF , !P0 ;  /* 0xff80000007e07808 */ /* 0x000fe20004000000 */
[C---:B------:R-:W-:Y:S01]  /*e1d0*/  HMMA.16816.F32.BF16 R180, R232.reuse, R34, R180 ;  /* 0x00000022e8b4723c */ /* 0x040fe200000418b4 */
[----:B------:R-:W-:Y:S02]  /*e1e0*/  ISETP.GE.AND P0, PT, R4, R23, PT ;  /* 0x000000170400720c */ /* 0x000fe40003f06270 */
[----:B------:R-:W-:Y:S02]  /*e1f0*/  FSEL R220, R220, -INF , !P2 ;  /* 0xff800000dcdc7808 */ /* 0x000fe40005000000 */
[----:B------:R-:W-:Y:S01]  /*e200*/  FSEL R32, R222, -INF , !P1 ;  /* 0xff800000de207808 */ /* 0x000fe20004800000 */
[----:B--2---:R-:W-:Y:S01]  /*e210*/  HMMA.16816.F32.BF16 R176, R232, R168, R176 ;  /* 0x000000a8e8b0723c */ /* 0x004fe200000418b0 */
[----:B------:R-:W-:Y:S01]  /*e220*/  ISETP.GE.AND P2, PT, R4, R22, PT ;  /* 0x000000160400720c */ /* 0x000fe20003f46270 */
[----:B------:R-:W-:Y:S01]  /*e230*/  VIADD R4, R2, 0x19 ;  /* 0x0000001902047836 */ /* 0x000fe20000000000 */
[----:B------:R-:W-:-:S02]  /*e240*/  FSEL R222, R221, -INF , !P0 ;  /* 0xff800000ddde7808 */ /* 0x000fc40004000000 */
        /* <DEDUP_REMOVED lines=28> */
[----:B------:R-:W-:Y:S01]  /*e410*/  ISETP.GE.AND P2, PT, R4, R22, PT ;  /* 0x000000160400720c */ /* 0x000fe20003f46270 */
[----:B------:R-:W-:Y:S01]  /*e420*/  VIADD R4, R2, 0x31 ;  /* 0x0000003102047836 */ /* 0x000fe20000000000 */
        /* <DEDUP_REMOVED lines=18> */
[----:B------:R-:W-:Y:S02]  /*e550*/  ISETP.GE.AND P1, PT, R2, R23, PT ;  /* 0x000000170200720c */ /* 0x000fe40003f26270 */
[----:B------:R-:W-:Y:S02]  /*e560*/  FSEL R235, R174, -INF , !P2 ;  /* 0xff800000aeeb7808 */ /* 0x000fe40005000000 */
[----:B------:R-:W-:Y:S02]  /*e570*/  FSEL R170, R24, -INF , !P1 ;  /* 0xff80000018aa7808 */ /* 0x000fe40004800000 */
[----:B------:R-:W-:-:S02]  /*e580*/  ISETP.GE.AND P2, PT, R2, R22, PT ;  /* 0x000000160200720c */ /* 0x000fc40003f46270 */
[----:B------:R-:W-:Y:S02]  /*e590*/  ISETP.GE.AND P1, PT, R4, R22, PT ;  /* 0x000000160400720c */ /* 0x000fe40003f26270 */
[----:B------:R-:W-:Y:S02]  /*e5a0*/  FSEL R247, R26, -INF , !P2 ;  /* 0xff8000001af77808 */ /* 0x000fe40005000000 */
        /* <DEDUP_REMOVED lines=20> */
[----:B------:R-:W5:Y:S01]  /*e6f0*/  @!P5 LDC.64 R6, c[0x0][0x218] ;  /* 0x00008600ff06db82 */ /* 0x000f620000000a00 */
[----:B--2---:R-:W-:-:S04]  /*e700*/  LEA R175, P1, R4, R244, 0x6 ;  /* 0x000000f404af7211 */ /* 0x004fc800078230ff */
[----:B---3--:R-:W-:-:S03]  /*e710*/  LEA.HI.X R2, R4, R249, R2, 0x6, P1 ;  /* 0x000000f904027211 */ /* 0x008fc600008f3402 */
[----:B------:R-:W2:Y:S01]  /*e720*/  @!P4 LDC.64 R4, c[0x0][0x218] ;  /* 0x00008600ff04cb82 */ /* 0x000ea20000000a00 */
        /* <DEDUP_REMOVED lines=59> */
.L_x_1041:
[----:B------:R-:W-:Y:S05]  /*eae0*/  BSYNC B0 ;  /* 0x0000000000007941 */ /* 0x000fea0003800000 */
.L_x_1040:
[----:B------:R-:W0:Y:S02]  /*eaf0*/  LDGDEPBAR ;  /* 0x00000000000079af */ /* 0x000e240000000000 */
.L_x_1039:
[----:B------:R-:W-:Y:S01]  /*eb00*/  STL.64 [R1+0x78], R188 ;  /* 0x000078bc01007387 */ /* 0x000fe20000100a00 */
[----:B------:R-:W-:Y:S01]  /*eb10*/  FMNMX.FTZ R21, R215, R170, !PT ;  /* 0x000000aad7157209 */ /* 0x000fe20007810000 */
[----:B------:R-:W-:Y:S01]  /*eb20*/  IMAD.WIDE.U32 R180, R8, -0x2daee0ad, RZ ;  /* 0xd2511f5308b47825 */ /* 0x000fe200078e00ff */
[----:B------:R-:W-:Y:S01]  /*eb30*/  USHF.L.U32 UR4, UR39, 0x1, URZ ;  /* 0x0000000127047899 */ /* 0x000fe2000800063f */
[----:B------:R-:W-:Y:S01]  /*eb40*/  STL.64 [R1+0x70], R12 ;  /* 0x0000700c01007387 */ /* 0x000fe20000100a00 */
[----:B------:R-:W-:Y:S01]  /*eb50*/  FMNMX.FTZ R21, R0, R21, !PT ;  /* 0x0000001500157209 */ /* 0x000fe20007810000 */
[----:B------:R-:W-:Y:S02]  /*eb60*/  UIADD3 UR9, UR30, 0x3c6ef372, URZ ;  /* 0x3c6ef3721e097890 */ /* 0x000fe4000fffe03f */
[----:B------:R3:W-:Y:S01]  /*eb70*/  STL.64 [R1+0x68], R10 ;  /* 0x0000680a01007387 */ /* 0x0007e20000100a00 */
[----:B------:R-:W-:Y:S01]  /*eb80*/  FMNMX.FTZ R2, R242, R21, !PT ;  /* 0x00000015f2027209 */ /* 0x000fe20007810000 */
[----:B------:R-:W-:-:S02]  /*eb90*/  ULOP3.LUT UR4, UR4, UR31, URZ, 0x3c, !UPT ;  /* 0x0000001f04047292 */ /* 0x000fc4000f8e3c3f */
[----:B------:R-:W-:Y:S01]  /*eba0*/  UIADD3 UR27, UR30, -0x61c88647, URZ ;  /* 0x9e3779b91e1b7890 */ /* 0x000fe2000fffe03f */
[----:B------:R-:W-:Y:S01]  /*ebb0*/  FMNMX.FTZ R21, R225, R2, !PT ;  /* 0x00000002e1157209 */ /* 0x000fe20007810000 */
[----:B------:R-:W-:Y:S02]  /*ebc0*/  UIADD3 UR11, UR31, 0x76cf5d0a, URZ ;  /* 0x76cf5d0a1f0b7890 */ /* 0x000fe4000fffe03f */
[----:B------:R-:W-:Y:S01]  /*ebd0*/  UIADD3 UR36, UR31, 0x32370b8f, URZ ;  /* 0x32370b8f1f247890 */ /* 0x000fe2000fffe03f */
[----:B------:R-:W-:Y:S01]  /*ebe0*/  FMNMX.FTZ R21, R220, R21, !PT ;  /* 0x00000015dc157209 */ /* 0x000fe20007810000 */
[----:B------:R-:W-:Y:S02]  /*ebf0*/  UIADD3 UR38, UR30, -0x255992d5, URZ ;  /* 0xdaa66d2b1e267890 */ /* 0x000fe4000fffe03f */
[----:B------:R-:W-:Y:S01]  /*ec00*/  UIADD3 UR10, UR30, 0x78dde6e4, URZ ;  /* 0x78dde6e41e0a7890 */ /* 0x000fe2000fffe03f */
[----:B------:R-:W-:Y:S01]  /*ec10*/  FMNMX.FTZ R21, R222, R21, !PT ;  /* 0x00000015de157209 */ /* 0x000fe20007810000 */
[----:B------:R-:W-:-:S02]  /*ec20*/  UIADD3 UR8, UR31, -0x126145ec, URZ ;  /* 0xed9eba141f087890 */ /* 0x000fc4000fffe03f */
[----:B------:R-:W-:Y:S01]  /*ec30*/  UIADD3 UR5, UR31, -0x56f99767, URZ ;  /* 0xa90668991f057890 */ /* 0x000fe2000fffe03f */
[----:B------:R-:W-:Y:S01]  /*ec40*/  FMNMX.FTZ R2, R216, R21, !PT ;  /* 0x00000015d8027209 */ /* 0x000fe20007810000 */
[----:B------:R-:W-:Y:S01]  /*ec50*/  UIADD3 UR35, UR35, -0x1, URZ ;  /* 0xffffffff23237890 */ /* 0x000fe2000fffe03f */
[----:B------:R-:W-:Y:S01]  /*ec60*/  FMNMX.FTZ R21, R165, R247, !PT ;  /* 0x000000f7a5157209 */ /* 0x000fe20007810000 */
[----:B------:R-:W-:Y:S01]  /*ec70*/  UIADD3 UR7, UR30, 0x1715609d, URZ ;  /* 0x1715609d1e077890 */ /* 0x000fe2000fffe03f */
[----:B-1----:R-:W-:Y:S01]  /*ec80*/  FMNMX.FTZ R175, R217, R2, !PT ;  /* 0x00000002d9af7209 */ /* 0x002fe20007810000 */
[----:B------:R-:W-:Y:S01]  /*ec90*/  ULOP3.LUT UR35, UR35, UR31, URZ, 0x3c, !UPT ;  /* 0x0000001f23237292 */ /* 0x000fe2000f8e3c3f */
[----:B------:R-:W-:Y:S01]  /*eca0*/  FMNMX.FTZ R180, R166, R21, !PT ;  /* 0x00000015a6b47209 */ /* 0x000fe20007810000 */
[----:B------:R-:W-:Y:S01]  /*ecb0*/  IMAD R21, R14, -0x326172a9, RZ ;  /* 0xcd9e8d570e157824 */ /* 0x000fe200078e02ff */
[----:B------:R-:W-:Y:S01]  /*ecc0*/  FMNMX.FTZ R2, R184, R175, !PT ;  /* 0x000000afb8027209 */ /* 0x000fe20007810000 */
[----:B---3--:R-:W3:Y:S01]  /*ecd0*/  LDL.LU R11, [R1+0x34] ;  /* 0x00003400010b7983 */ /* 0x008ee20000300800 */
[----:B------:R-:W-:-:S02]  /*ece0*/  FMNMX.FTZ R179, R167, R180, !PT ;  /* 0x000000b4a7b37209 */ /* 0x000fc40007810000 */
[----:B------:R-:W-:Y:S02]  /*ecf0*/  FMNMX.FTZ R175, R185, R2, !PT ;  /* 0x00000002b9af7209 */ /* 0x000fe40007810000 */
[----:B------:R-:W-:Y:S02]  /*ed00*/  FMNMX.FTZ R179, R224, R179, !PT ;  /* 0x000000b3e0b37209 */ /* 0x000fe40007810000 */
[----:B------:R-:W-:Y:S02]  /*ed10*/  FMNMX.FTZ R175, R34, R175, !PT ;  /* 0x000000af22af7209 */ /* 0x000fe40007810000 */
[----:B------:R-:W-:Y:S02]  /*ed20*/  FMNMX.FTZ R218, R32, R179, !PT ;  /* 0x000000b320da7209 */ /* 0x000fe40007810000 */
[----:B------:R-:W-:Y:S02]  /*ed30*/  FMNMX.FTZ R175, R182, R175, !PT ;  /* 0x000000afb6af7209 */ /* 0x000fe40007810000 */
[----:B------:R-:W-:Y:S01]  /*ed40*/  LOP3.LUT R2, R181, UR4, RZ, 0x3c, !PT ;  /* 0x00000004b5027c12 */ /* 0x000fe2000f8e3cff */
[----:B------:R-:W-:Y:S01]  /*ed50*/  UIADD3 UR4, UR30, -0x4ab325aa, URZ ;  /* 0xb54cda561e047890 */ /* 0x000fe2000fffe03f */
[----:B------:R-:W-:-:S02]  /*ed60*/  FMNMX.FTZ R175, R176, R175, !PT ;  /* 0x000000afb0af7209 */ /* 0x000fc40007810000 */
[----:B------:R-:W-:Y:S01]  /*ed70*/  FMNMX.FTZ R218, R223, R218, !PT ;  /* 0x000000dadfda7209 */ /* 0x000fe20007810000 */
[----:B------:R-:W-:Y:S01]  /*ed80*/  IMAD.WIDE.U32 R186, R2, -0x326172a9, RZ ;  /* 0xcd9e8d5702ba7825 */ /* 0x000fe200078e00ff */
[----:B------:R-:W-:Y:S02]  /*ed90*/  FMNMX.FTZ R175, R238, R175, !PT ;  /* 0x000000afeeaf7209 */ /* 0x000fe40007810000 */
[----:B------:R-:W-:Y:S02]  /*eda0*/  FMNMX.FTZ R218, R221, R218, !PT ;  /* 0x000000daddda7209 */ /* 0x000fe40007810000 */
[----:B------:R-:W-:Y:S02]  /*edb0*/  FMNMX.FTZ R175, R172, R175, !PT ;  /* 0x000000afacaf7209 */ /* 0x000fe40007810000 */
[----:B------:R-:W-:Y:S02]  /*edc0*/  LOP3.LUT R248, R19, UR9, R186, 0x96, !PT ;  /* 0x0000000913f87c12 */ /* 0x000fe4000f8e96ba */
[----:B------:R-:W-:-:S02]  /*edd0*/  FMNMX.FTZ R218, R219, R218, !PT ;  /* 0x000000dadbda7209 */ /* 0x000fc40007810000 */
[----:B------:R-:W-:Y:S01]  /*ede0*/  LOP3.LUT R186, R187, UR27, R21, 0x96, !PT ;  /* 0x0000001bbbba7c12 */ /* 0x000fe2000f8e9615 */
[----:B------:R-:W-:Y:S01]  /*edf0*/  IMAD.WIDE.U32 R248, R248, -0x2daee0ad, RZ ;  /* 0xd2511f53f8f87825 */ /* 0x000fe200078e00ff */
[----:B------:R-:W-:Y:S02]  /*ee00*/  FMNMX.FTZ R175, R168, R175, !PT ;  /* 0x000000afa8af7209 */ /* 0x000fe40007810000 */
[----:B------:R-:W-:Y:S01]  /*ee10*/  FMNMX.FTZ R218, R33, R218, !PT ;  /* 0x000000da21da7209 */ /* 0x000fe20007810000 */
[----:B------:R-:W-:Y:S02]  /*ee20*/  IMAD.WIDE.U32 R186, R186, -0x2daee0ad, RZ ;  /* 0xd2511f53baba7825 */ /* 0x000fe400078e00ff */
[----:B------:R-:W1:Y:S01]  /*ee30*/  SHFL.BFLY PT, R228, R175, 0x2, 0x1f ;  /* 0x0c401f00afe47f89 */ /* 0x000e6200000e0000 */
[----:B------:R-:W-:Y:S02]  /*ee40*/  FMNMX.FTZ R218, R35, R218, !PT ;  /* 0x000000da23da7209 */ /* 0x000fe40007810000 */
[----:B------:R-:W-:-:S02]  /*ee50*/  LOP3.LUT R2, R187, UR11, R20, 0x96, !PT ;  /* 0x0000000bbb027c12 */ /* 0x000fc4000f8e9614 */
[----:B------:R-:W-:Y:S02]  /*ee60*/  FMNMX.FTZ R218, R169, R218, !PT ;  /* 0x000000daa9da7209 */ /* 0x000fe40007810000 */
[----:B------:R-:W-:Y:S01]  /*ee70*/  LOP3.LUT R226, R249, UR36, R186, 0x96, !PT ;  /* 0x00000024f9e27c12 */ /* 0x000fe2000f8e96ba */
[----:B------:R-:W-:Y:S01]  /*ee80*/  IMAD.WIDE.U32 R230, R2, -0x326172a9, RZ ;  /* 0xcd9e8d5702e67825 */ /* 0x000fe200078e00ff */
[----:B------:R-:W-:-:S03]  /*ee90*/  FMNMX.FTZ R218, R239, R218, !PT ;  /* 0x000000daefda7209 */ /* 0x000fc60007810000 */
[----:B------:R-:W-:Y:S01]  /*eea0*/  IMAD.WIDE.U32 R226, R226, -0x326172a9, RZ ;  /* 0xcd9e8d57e2e27825 */ /* 0x000fe200078e00ff */
[----:B------:R-:W-:Y:S02]  /*eeb0*/  FMNMX.FTZ R218, R237, R218, !PT ;  /* 0x000000daedda7209 */ /* 0x000fe40007810000 */
[----:B------:R-:W-:Y:S02]  /*eec0*/  LOP3.LUT R179, R231, UR38, R18, 0x96, !PT ;  /* 0x00000026e7b37c12 */ /* 0x000fe4000f8e9612 */
[----:B------:R-:W-:Y:S02]  /*eed0*/  FMNMX.FTZ R218, R171, R218, !PT ;  /* 0x000000daabda7209 */ /* 0x000fe40007810000 */
[----:B------:R-:W-:Y:S01]  /*eee0*/  LOP3.LUT R2, R227, UR10, R230, 0x96, !PT ;  /* 0x0000000ae3027c12 */ /* 0x000fe2000f8e96e6 */
[----:B------:R-:W-:Y:S01]  /*eef0*/  IMAD.WIDE.U32 R230, R179, -0x2daee0ad, RZ ;  /* 0xd2511f53b3e67825 */ /* 0x000fe200078e00ff */
[----:B------:R-:W-:-:S03]  /*ef00*/  FMNMX.FTZ R218, R235, R218, !PT ;  /* 0x000000daebda7209 */ /* 0x000fc60007810000 */
[----:B------:R-:W-:Y:S01]  /*ef10*/  IMAD.WIDE.U32 R188, R2, -0x2daee0ad, RZ ;  /* 0xd2511f5302bc7825 */ /* 0x000fe200078e00ff */
[----:B------:R-:W-:Y:S02]  /*ef20*/  LOP3.LUT R180, R231, UR8, R248, 0x96, !PT ;  /* 0x00000008e7b47c12 */ /* 0x000fe4000f8e96f8 */
[----:B-1----:R-:W-:Y:S02]  /*ef30*/  FMNMX.FTZ R228, R175, R228, !PT ;  /* 0x000000e4afe47209 */ /* 0x002fe40007810000 */
[----:B------:R-:W-:Y:S02]  /*ef40*/  FMNMX.FTZ R175, R173, R218, !PT ;  /* 0x000000daadaf7209 */ /* 0x000fe40007810000 */
[----:B------:R-:W-:Y:S01]  /*ef50*/  LOP3.LUT R2, R189, UR5, R230, 0x96, !PT ;  /* 0x00000005bd027c12 */ /* 0x000fe2000f8e96e6 */
[----:B------:R-:W-:Y:S01]  /*ef60*/  IMAD.WIDE.U32 R230, R180, -0x326172a9, RZ ;  /* 0xcd9e8d57b4e67825 */ /* 0x000fe200078e00ff */
[----:B------:R-:W1:Y:S01]  /*ef70*/  SHFL.BFLY PT, R179, R228, 0x1, 0x1f ;  /* 0x0c201f00e4b37f89 */ /* 0x000e6200000e0000 */
[----:B------:R-:W-:-:S02]  /*ef80*/  LOP3.LUT R218, R181, UR35, RZ, 0x3c, !PT ;  /* 0x00000023b5da7c12 */ /* 0x000fc4000f8e3cff */
[----:B------:R-:W-:Y:S01]  /*ef90*/  IMAD.WIDE.U32 R12, R2, -0x326172a9, RZ ;  /* 0xcd9e8d57020c7825 */ /* 0x000fe200078e00ff */
[----:B------:R-:W4:Y:S01]  /*efa0*/  SHFL.BFLY PT, R180, R175, 0x2, 0x1f ;  /* 0x0c401f00afb47f89 */ /* 0x000f2200000e0000 */
[----:B------:R-:W-:-:S03]  /*efb0*/  LOP3.LUT R226, R231, UR7, R226, 0x96, !PT ;  /* 0x00000007e7e27c12 */ /* 0x000fc6000f8e96e2 */
[----:B------:R-:W-:Y:S02]  /*efc0*/  LOP3.LUT R183, R13, UR4, R230, 0x96, !PT ;  /* 0x000000040db77c12 */ /* 0x000fe4000f8e96e6 */
[----:B------:R-:W-:Y:S02]  /*efd0*/  LOP3.LUT R244, R12, 0xffff, RZ, 0xc0, !PT ;  /* 0x0000ffff0cf47812 */ /* 0x000fe400078ec0ff */
[C---:B------:R-:W-:Y:S02]  /*efe0*/  LOP3.LUT R2, R183.reuse, 0xff, RZ, 0xc0, !PT ;  /* 0x000000ffb7027812 */ /* 0x040fe400078ec0ff */
[----:B------:R-:W-:Y:S02]  /*eff0*/  LOP3.LUT R181, R183, 0xffff, RZ, 0xc0, !PT ;  /* 0x0000ffffb7b57812 */ /* 0x000fe400078ec0ff */
[----:B------:R-:W-:Y:S02]  /*f000*/  ISETP.LE.U32.AND P3, PT, R2, UR14, PT ;  /* 0x0000000e02007c0c */ /* 0x000fe4000bf63070 */
[----:B------:R-:W-:-:S02]  /*f010*/  SHF.R.U32.HI R2, RZ, 0x18, R183 ;  /* 0x00000018ff027819 */ /* 0x000fc400000116b7 */
[----:B------:R-:W-:Y:S02]  /*f020*/  SHF.R.U32.HI R181, RZ, 0x8, R181 ;  /* 0x00000008ffb57819 */ /* 0x000fe400000116b5 */
[----:B------:R-:W-:Y:S02]  /*f030*/  ISETP.LE.U32.AND P4, PT, R2, UR14, PT ;  /* 0x0000000e02007c0c */ /* 0x000fe4000bf83070 */
[----:B-1----:R-:W-:Y:S02]  /*f040*/  FMNMX.FTZ R2, R228, R179, !PT ;  /* 0x000000b3e4027209 */ /* 0x002fe40007810000 */
[----:B------:R-:W-:Y:S02]  /*f050*/  LOP3.LUT R181, R181, 0xffff, RZ, 0xc0, !PT ;  /* 0x0000ffffb5b57812 */ /* 0x000fe400078ec0ff */
[----:B----4-:R-:W-:Y:S01]  /*f060*/  FMNMX.FTZ R180, R175, R180, !PT ;  /* 0x000000b4afb47209 */ /* 0x010fe20007810000 */
[C---:B------:R-:W-:Y:S01]  /*f070*/  FMUL.FTZ R179, R2.reuse, UR6 ;  /* 0x0000000602b37c20 */ /* 0x040fe20008410000 */
[----:B------:R-:W-:-:S02]  /*f080*/  FSETP.NEU.FTZ.AND P1, PT, R2, -INF , PT ;  /* 0xff8000000200780b */ /* 0x000fc40003f3d000 */
[----:B------:R-:W-:Y:S01]  /*f090*/  ISETP.LE.U32.AND P5, PT, R181, UR14, PT ;  /* 0x0000000eb5007c0c */ /* 0x000fe2000bfa3070 */
[----:B------:R-:W1:Y:S01]  /*f0a0*/  SHFL.BFLY PT, R175, R180, 0x1, 0x1f ;  /* 0x0c201f00b4af7f89 */ /* 0x000e6200000e0000 */
[----:B------:R-:W-:Y:S02]  /*f0b0*/  FSEL R179, R179, RZ, P1 ;  /* 0x000000ffb3b37208 */ /* 0x000fe40000800000 */
[----:B------:R-:W-:Y:S02]  /*f0c0*/  FSEL R246, R2, RZ, P1 ;  /* 0x000000ff02f67208 */ /* 0x000fe40000800000 */
[----:B------:R-:W-:Y:S01]  /*f0d0*/  SHF.R.U32.HI R244, RZ, 0x8, R244 ;  /* 0x00000008fff47819 */ /* 0x000fe200000116f4 */
[--C-:B------:R-:W-:Y:S01]  /*f0e0*/  FFMA.FTZ R230, R0, UR6, -R179.reuse ;  /* 0x0000000600e67c23 */ /* 0x100fe200080108b3 */
[--C-:B------:R-:W-:Y:S01]  /*f0f0*/  FFMA.FTZ R241, R170, UR6, -R179.reuse ;  /* 0x00000006aaf17c23 */ /* 0x100fe200080108b3 */
[----:B------:R-:W-:Y:S01]  /*f100*/  FFMA.FTZ R243, R220, UR6, -R179 ;  /* 0x00000006dcf37c23 */ /* 0x000fe200080108b3 */
[----:B------:R-:W-:Y:S01]  /*f110*/  SHF.R.U32.HI R183, RZ, 0x10, R183 ;  /* 0x00000010ffb77819 */ /* 0x000fe200000116b7 */
[--C-:B------:R-:W-:Y:S01]  /*f120*/  FFMA.FTZ R242, R242, UR6, -R179.reuse ;  /* 0x00000006f2f27c23 */ /* 0x100fe200080108b3 */
[--C-:B------:R-:W-:Y:S01]  /*f130*/  FFMA.FTZ R232, R225, UR6, -R179.reuse ;  /* 0x00000006e1e87c23 */ /* 0x100fe200080108b3 */
[----:B------:R-:W-:Y:S01]  /*f140*/  MUFU.EX2 R230, R230 ;  /* 0x000000e600e67308 */ /* 0x000fe20000000800 */
[----:B------:R-:W-:Y:S01]  /*f150*/  LOP3.LUT R244, R244, 0xffff, RZ, 0xc0, !PT ;  /* 0x0000fffff4f47812 */ /* 0x000fe200078ec0ff */
[----:B------:R-:W-:Y:S01]  /*f160*/  UIADD3 UR35, UR31, 0x646e171e, URZ ;  /* 0x646e171e1f237890 */ /* 0x000fe2000fffe03f */
[----:B------:R-:W-:Y:S01]  /*f170*/  LOP3.LUT R183, R183, 0xff, RZ, 0xc0, !PT ;  /* 0x000000ffb7b77812 */ /* 0x000fe200078ec0ff */
[--C-:B------:R-:W-:Y:S01]  /*f180*/  FFMA.FTZ R225, R222, UR6, -R179.reuse ;  /* 0x00000006dee17c23 */ /* 0x100fe200080108b3 */
[--C-:B------:R-:W-:Y:S01]  /*f190*/  SHF.R.U32.HI R181, RZ, 0x18, R12.reuse ;  /* 0x00000018ffb57819 */ /* 0x100fe2000001160c */
[--C-:B------:R-:W-:Y:S01]  /*f1a0*/  FFMA.FTZ R250, R216, UR6, -R179.reuse ;  /* 0x00000006d8fa7c23 */ /* 0x100fe200080108b3 */
[----:B------:R-:W-:Y:S01]  /*f1b0*/  ISETP.LE.U32.AND P6, PT, R183, UR14, PT ;  /* 0x0000000eb7007c0c */ /* 0x000fe2000bfc3070 */
[----:B------:R-:W4:Y:S01]  /*f1c0*/  MUFU.EX2 R241, R241 ;  /* 0x000000f100f17308 */ /* 0x000f220000000800 */
[--C-:B------:R-:W-:Y:S01]  /*f1d0*/  FFMA.FTZ R222, R217, UR6, -R179.reuse ;  /* 0x00000006d9de7c23 */ /* 0x100fe200080108b3 */
[--C-:B------:R-:W-:Y:S01]  /*f1e0*/  FFMA.FTZ R217, R184, UR6, -R179.reuse ;  /* 0x00000006b8d97c23 */ /* 0x100fe200080108b3 */
[--C-:B------:R-:W-:Y:S01]  /*f1f0*/  FFMA.FTZ R216, R185, UR6, -R179.reuse ;  /* 0x00000006b9d87c23 */ /* 0x100fe200080108b3 */
[----:B-1----:R-:W-:Y:S01]  /*f200*/  FMNMX.FTZ R0, R180, R175, !PT ;  /* 0x000000afb4007209 */ /* 0x002fe20007810000 */
[--C-:B------:R-:W-:Y:S01]  /*f210*/  FFMA.FTZ R236, R172, UR6, -R179.reuse ;  /* 0x00000006acec7c23 */ /* 0x100fe200080108b3 */
[----:B------:R-:W-:Y:S01]  /*f220*/  LOP3.LUT R175, R12, 0xff, RZ, 0xc0, !PT ;  /* 0x000000ff0caf7812 */ /* 0x000fe200078ec0ff */
[--C-:B------:R-:W-:Y:S01]  /*f230*/  FFMA.FTZ R240, R176, UR6, -R179.reuse ;  /* 0x00000006b0f07c23 */ /* 0x100fe200080108b3 */
[C---:B------:R-:W-:Y:S01]  /*f240*/  FSETP.NEU.FTZ.AND P1, PT, R0.reuse, -INF , PT ;  /* 0xff8000000000780b */ /* 0x040fe20003f3d000 */
[----:B------:R-:W-:Y:S01]  /*f250*/  FMUL.FTZ R180, R0, UR6 ;  /* 0x0000000600b47c20 */ /* 0x000fe20008410000 */
[----:B------:R-:W-:Y:S01]  /*f260*/  ISETP.LE.U32.AND P2, PT, R175, UR14, PT ;  /* 0x0000000eaf007c0c */ /* 0x000fe2000bf43070 */
[----:B------:R-:W-:Y:S01]  /*f270*/  MUFU.EX2 R242, R242 ;  /* 0x000000f200f27308 */ /* 0x000fe20000000800 */
[----:B------:R-:W-:Y:S01]  /*f280*/  SHF.R.U32.HI R175, RZ, 0x10, R12 ;  /* 0x00000010ffaf7819 */ /* 0x000fe2000001160c */
[--C-:B------:R-:W-:Y:S01]  /*f290*/  FFMA.FTZ R183, R34, UR6, -R179.reuse ;  /* 0x0000000622b77c23 */ /* 0x100fe200080108b3 */
[----:B------:R-:W-:Y:S01]  /*f2a0*/  FSEL R180, R180, RZ, P1 ;  /* 0x000000ffb4b47208 */ /* 0x000fe20000800000 */
[--C-:B------:R-:W-:Y:S01]  /*f2b0*/  FFMA.FTZ R182, R182, UR6, -R179.reuse ;  /* 0x00000006b6b67c23 */ /* 0x100fe200080108b3 */
[----:B------:R-:W-:Y:S01]  /*f2c0*/  FSEL R228, R0, RZ, P1 ;  /* 0x000000ff00e47208 */ /* 0x000fe20000800000 */
[----:B------:R-:W-:-:S02]  /*f2d0*/  FFMA.FTZ R238, R238, UR6, -R179 ;  /* 0x00000006eeee7c23 */ /* 0x000fc400080108b3 */
[----:B------:R-:W-:Y:S01]  /*f2e0*/  FFMA.FTZ R220, R219, UR6, -R180 ;  /* 0x00000006dbdc7c23 */ /* 0x000fe200080108b4 */
[----:B------:R-:W-:Y:S01]  /*f2f0*/  FADD.FTZ R219, R215, -R246 ;  /* 0x800000f6d7db7221 */ /* 0x000fe20000010000 */
[--C-:B------:R-:W-:Y:S01]  /*f300*/  FFMA.FTZ R247, R247, UR6, -R180.reuse ;  /* 0x00000006f7f77c23 */ /* 0x100fe200080108b4 */
[--C-:B------:R-:W-:Y:S01]  /*f310*/  FFMA.FTZ R231, R166, UR6, -R180.reuse ;  /* 0x00000006a6e77c23 */ /* 0x100fe200080108b4 */
[----:B------:R-:W-:Y:S01]  /*f320*/  LOP3.LUT R227, R175, 0xff, RZ, 0xc0, !PT ;  /* 0x000000ffafe37812 */ /* 0x000fe200078ec0ff */
[----:B------:R-:W-:Y:S01]  /*f330*/  FMUL.FTZ R219, R219, UR6 ;  /* 0x00000006dbdb7c20 */ /* 0x000fe20008410000 */
[----:B----4-:R-:W-:Y:S01]  /*f340*/  F2FP.BF16.F32.PACK_AB R246, R230, R241 ;  /* 0x000000f1e6f6723e */ /* 0x010fe200000010ff */
[----:B------:R-:W-:Y:S01]  /*f350*/  IMAD.WIDE.U32 R12, R226, -0x2daee0ad, RZ ;  /* 0xd2511f53e20c7825 */ /* 0x000fe200078e00ff */
[----:B------:R-:W-:Y:S03]  /*f360*/  MUFU.EX2 R247, R247 ;  /* 0x000000f700f77308 */ /* 0x000fe60000000800 */
[--C-:B------:R-:W-:Y:S01]  /*f370*/  FFMA.FTZ R224, R224, UR6, -R180.reuse ;  /* 0x00000006e0e07c23 */ /* 0x100fe200080108b4 */
[----:B------:R-:W-:Y:S01]  /*f380*/  PRMT R245, R246, 0x7632, R245 ;  /* 0x00007632f6f57816 */ /* 0x000fe200000000f5 */
[----:B------:R-:W-:-:S03]  /*f390*/  FFMA.FTZ R229, R167, UR6, -R180 ;  /* 0x00000006a7e57c23 */ /* 0x000fc600080108b4 */
[----:B------:R-:W-:Y:S01]  /*f3a0*/  MUFU.EX2 R232, R232 ;  /* 0x000000e800e87308 */ /* 0x000fe20000000800 */
[----:B------:R-:W-:Y:S01]  /*f3b0*/  ISETP.LE.U32.AND P1, PT, R181, UR14, PT ;  /* 0x0000000eb5007c0c */ /* 0x000fe2000bf23070 */
[--C-:B------:R-:W-:Y:S01]  /*f3c0*/  FFMA.FTZ R233, R32, UR6, -R180.reuse ;  /* 0x0000000620e97c23 */ /* 0x100fe200080108b4 */
[--C-:B------:R-:W-:Y:S01]  /*f3d0*/  FFMA.FTZ R223, R223, UR6, -R180.reuse ;  /* 0x00000006dfdf7c23 */ /* 0x100fe200080108b4 */
[--C-:B------:R-:W-:Y:S01]  /*f3e0*/  FFMA.FTZ R221, R221, UR6, -R180.reuse ;  /* 0x00000006dddd7c23 */ /* 0x100fe200080108b4 */
[--C-:B------:R-:W-:Y:S01]  /*f3f0*/  FFMA.FTZ R185, R33, UR6, -R180.reuse ;  /* 0x0000000621b97c23 */ /* 0x100fe200080108b4 */
[--C-:B------:R-:W-:Y:S01]  /*f400*/  FFMA.FTZ R184, R35, UR6, -R180.reuse ;  /* 0x0000000623b87c23 */ /* 0x100fe200080108b4 */
[--C-:B------:R-:W-:Y:S01]  /*f410*/  FFMA.FTZ R239, R239, UR6, -R180.reuse ;  /* 0x00000006efef7c23 */ /* 0x100fe200080108b4 */
[----:B------:R-:W1:Y:S01]  /*f420*/  MUFU.EX2 R231, R231 ;  /* 0x000000e700e77308 */ /* 0x000e620000000800 */
[----:B------:R-:W-:Y:S02]  /*f430*/  @!P5 HFMA2.BF16_V2 R174, -RZ.H0_H0, RZ.H0_H0, -R245.H0_H0 ;  /* 0x200000ffffaed231 */ /* 0x000fe400003409f5 */
[--C-:B------:R-:W-:Y:S01]  /*f440*/  FFMA.FTZ R237, R237, UR6, -R180.reuse ;  /* 0x00000006eded7c23 */ /* 0x100fe200080108b4 */
[--C-:B------:R-:W-:Y:S01]  /*f450*/  FFMA.FTZ R234, R171, UR6, -R180.reuse ;  /* 0x00000006abea7c23 */ /* 0x100fe200080108b4 */
[----:B------:R-:W-:Y:S01]  /*f460*/  FFMA.FTZ R235, R235, UR6, -R180 ;  /* 0x00000006ebeb7c23 */ /* 0x000fe200080108b4 */
[----:B------:R-:W-:-:S02]  /*f470*/  FFMA.FTZ R179, R168, UR6, -R179 ;  /* 0x00000006a8b37c23 */ /* 0x000fc400080108b3 */
[----:B------:R-:W3:Y:S01]  /*f480*/  MUFU.EX2 R219, R219 ;  /* 0x000000db00db7308 */ /* 0x000ee20000000800 */
[----:B------:R-:W-:Y:S01]  /*f490*/  PRMT R175, R246, 0x5410, R245 ;  /* 0x00005410f6af7816 */ /* 0x000fe200000000f5 */
[----:B------:R-:W-:Y:S01]  /*f4a0*/  FADD.FTZ R215, R165, -R228 ;  /* 0x800000e4a5d77221 */ /* 0x000fe20000010000 */
[----:B------:R-:W-:Y:S02]  /*f4b0*/  @!P5 PRMT R245, R174, 0x5410, RZ ;  /* 0x00005410aef5d816 */ /* 0x000fe400000000ff */
[----:B------:R-:W-:Y:S01]  /*f4c0*/  ISETP.LE.U32.AND P5, PT, R244, UR14, PT ;  /* 0x0000000ef4007c0c */ /* 0x000fe2000bfa3070 */
[----:B------:R-:W-:Y:S01]  /*f4d0*/  FMUL.FTZ R215, R215, UR6 ;  /* 0x00000006d7d77c20 */ /* 0x000fe20008410000 */
[----:B-1----:R-:W-:-:S05]  /*f4e0*/  F2FP.BF16.F32.PACK_AB R244, R231, R247 ;  /* 0x000000f7e7f4723e */ /* 0x002fca00000010ff */
[----:B------:R-:W1:Y:S01]  /*f4f0*/  MUFU.EX2 R215, R215 ;  /* 0x000000d700d77308 */ /* 0x000e620000000800 */
[----:B------:R-:W-:Y:S01]  /*f500*/  LOP3.LUT R10, R12, 0xff, RZ, 0xc0, !PT ;  /* 0x000000ff0c0a7812 */ /* 0x000fe200078ec0ff */
[--C-:B------:R-:W-:Y:S01]  /*f510*/  FFMA.FTZ R181, R169, UR6, -R180.reuse ;  /* 0x00000006a9b57c23 */ /* 0x100fe200080108b4 */
[----:B------:R-:W-:Y:S01]  /*f520*/  FFMA.FTZ R180, R173, UR6, -R180 ;  /* 0x00000006adb47c23 */ /* 0x000fe200080108b4 */
[----:B------:R-:W-:Y:S01]  /*f530*/  LOP3.LUT R226, R13, UR35, R188, 0x96, !PT ;  /* 0x000000230de27c12 */ /* 0x000fe2000f8e96bc */
[----:B------:R-:W-:-:S03]  /*f540*/  @!P6 HFMA2.BF16_V2 R173, -RZ.H0_H0, RZ.H0_H0, -R244.H0_H0 ;  /* 0x200000ffffade231 */ /* 0x000fc600003409f4 */
[----:B------:R-:W-:Y:S01]  /*f550*/  MUFU.EX2 R224, R224 ;  /* 0x000000e000e07308 */ /* 0x000fe20000000800 */
[----:B------:R-:W-:-:S07]  /*f560*/  @!P3 HFMA2.BF16_V2 R178, -RZ.H0_H0, RZ.H0_H0, -R246.H0_H0 ;  /* 0x200000ffffb2b231 */ /* 0x000fce00003409f6 */
[----:B------:R-:W-:Y:S01]  /*f570*/  MUFU.EX2 R243, R243 ;  /* 0x000000f300f37308 */ /* 0x000fe20000000800 */
[----:B------:R-:W-:Y:S02]  /*f580*/  @!P3 PRMT R246, R178, 0x5410, RZ ;  /* 0x00005410b2f6b816 */ /* 0x000fe400000000ff */
[----:B------:R-:W-:-:S05]  /*f590*/  SHF.R.U32.HI R228, RZ, 0x10, R12 ;  /* 0x00000010ffe47819 */ /* 0x000fca000001160c */
[----:B------:R-:W-:Y:S01]  /*f5a0*/  MUFU.EX2 R233, R233 ;  /* 0x000000e900e97308 */ /* 0x000fe20000000800 */
[----:B------:R-:W-:Y:S01]  /*f5b0*/  SHF.R.U32.HI R178, RZ, 0x18, R12 ;  /* 0x00000018ffb27819 */ /* 0x000fe2000001160c */
[-CC-:B---3--:R-:W-:Y:S01]  /*f5c0*/  FFMA.FTZ R11, R11, R219.reuse, R241.reuse ;  /* 0x000000db0b0b7223 */ /* 0x188fe200000100f1 */
[----:B------:R-:W-:Y:S01]  /*f5d0*/  PRMT R241, R244, 0x7632, R241 ;  /* 0x00007632f4f17816 */ /* 0x000fe200000000f1 */
[-C--:B------:R-:W-:Y:S01]  /*f5e0*/  FMUL.FTZ R136, R136, R219.reuse ;  /* 0x000000db88887220 */ /* 0x080fe20000410000 */
[-C--:B------:R-:W-:Y:S01]  /*f5f0*/  FMUL.FTZ R137, R137, R219.reuse ;  /* 0x000000db89897220 */ /* 0x080fe20000410000 */
[-C--:B------:R-:W-:Y:S01]  /*f600*/  FMUL.FTZ R140, R140, R219.reuse ;  /* 0x000000db8c8c7220 */ /* 0x080fe20000410000 */
[-C--:B------:R-:W-:Y:S01]  /*f610*/  FMUL.FTZ R141, R141, R219.reuse ;  /* 0x000000db8d8d7220 */ /* 0x080fe20000410000 */
[----:B------:R-:W-:Y:S01]  /*f620*/  @!P4 HFMA2.BF16_V2 R177, -RZ.H0_H0, RZ.H0_H0, -R241.H0_H0 ;  /* 0x200000ffffb1c231 */ /* 0x000fe200003409f1 */
[----:B------:R-:W-:Y:S01]  /*f630*/  PRMT R174, R244, 0x5410, R241 ;  /* 0x00005410f4ae7816 */ /* 0x000fe200000000f1 */
[-C--:B------:R-:W-:Y:S01]  /*f640*/  FMUL.FTZ R144, R144, R219.reuse ;  /* 0x000000db90907220 */ /* 0x080fe20000410000 */
[-C--:B------:R-:W-:Y:S01]  /*f650*/  FMUL.FTZ R145, R145, R219.reuse ;  /* 0x000000db91917220 */ /* 0x080fe20000410000 */
[-C--:B------:R-:W-:Y:S01]  /*f660*/  FMUL.FTZ R148, R148, R219.reuse ;  /* 0x000000db94947220 */ /* 0x080fe20000410000 */
[----:B------:R-:W-:Y:S01]  /*f670*/  @!P4 PRMT R241, R177, 0x5410, RZ ;  /* 0x00005410b1f1c816 */ /* 0x000fe200000000ff */
[-C--:B------:R-:W-:Y:S01]  /*f680*/  FMUL.FTZ R149, R149, R219.reuse ;  /* 0x000000db95957220 */ /* 0x080fe20000410000 */
[----:B------:R-:W-:Y:S01]  /*f690*/  ISETP.LE.U32.AND P4, PT, R10, UR14, PT ;  /* 0x0000000e0a007c0c */ /* 0x000fe2000bf83070 */
[-C--:B------:R-:W-:Y:S01]  /*f6a0*/  FMUL.FTZ R152, R152, R219.reuse ;  /* 0x000000db98987220 */ /* 0x080fe20000410000 */
[----:B------:R3:W4:Y:S01]  /*f6b0*/  MUFU.EX2 R10, R229 ;  /* 0x000000e5000a7308 */ /* 0x0007220000000800 */
[----:B------:R-:W-:Y:S01]  /*f6c0*/  SHF.R.U32.HI R177, RZ, 0x10, R226 ;  /* 0x00000010ffb17819 */ /* 0x000fe200000116e2 */
[----:B------:R-:W-:Y:S01]  /*f6d0*/  FMUL.FTZ R153, R153, R219 ;  /* 0x000000db99997220 */ /* 0x000fe20000410000 */
[----:B------:R-:W-:Y:S01]  /*f6e0*/  @!P6 PRMT R244, R173, 0x5410, RZ ;  /* 0x00005410adf4e816 */ /* 0x000fe200000000ff */
[----:B-1----:R-:W-:Y:S01]  /*f6f0*/  FFMA.FTZ R173, R164, R215, R247 ;  /* 0x000000d7a4ad7223 */ /* 0x002fe200000100f7 */
[----:B------:R-:W-:Y:S01]  /*f700*/  LOP3.LUT R177, R177, 0xff, RZ, 0xc0, !PT ;  /* 0x000000ffb1b17812 */ /* 0x000fe200078ec0ff */
[-C--:B------:R-:W-:Y:S01]  /*f710*/  FMUL.FTZ R156, R156, R219.reuse ;  /* 0x000000db9c9c7220 */ /* 0x080fe20000410000 */
[----:B------:R-:W-:Y:S01]  /*f720*/  F2FP.BF16.F32.PACK_AB R247, R232, R242 ;  /* 0x000000f2e8f7723e */ /* 0x000fe200000010ff */
[-C--:B------:R-:W-:Y:S01]  /*f730*/  FMUL.FTZ R157, R157, R219.reuse ;  /* 0x000000db9d9d7220 */ /* 0x080fe20000410000 */
[----:B------:R-:W-:Y:S01]  /*f740*/  ISETP.LE.U32.AND P6, PT, R177, UR14, PT ;  /* 0x0000000eb1007c0c */ /* 0x000fe2000bfc3070 */
[----:B------:R-:W-:Y:S01]  /*f750*/  FADD.FTZ R177, R230, R11 ;  /* 0x0000000be6b17221 */ /* 0x000fe20000010000 */
[----:B------:R-:W-:Y:S01]  /*f760*/  FADD.FTZ R11, R231, R173 ;  /* 0x000000ade70b7221 */ /* 0x000fe20000010000 */
[-C--:B------:R-:W-:Y:S01]  /*f770*/  FMUL.FTZ R160, R160, R219.reuse ;  /* 0x000000dba0a07220 */ /* 0x080fe20000410000 */
[-C--:B------:R-:W-:Y:S01]  /*f780*/  FMUL.FTZ R161, R161, R219.reuse ;  /* 0x000000dba1a17220 */ /* 0x080fe20000410000 */
[-C--:B------:R-:W-:Y:S01]  /*f790*/  FMUL.FTZ R36, R36, R219.reuse ;  /* 0x000000db24247220 */ /* 0x080fe20000410000 */
[-C--:B------:R-:W-:Y:S01]  /*f7a0*/  FMUL.FTZ R37, R37, R219.reuse ;  /* 0x000000db25257220 */ /* 0x080fe20000410000 */
[-C--:B------:R-:W-:Y:S01]  /*f7b0*/  FMUL.FTZ R40, R40, R219.reuse ;  /* 0x000000db28287220 */ /* 0x080fe20000410000 */
[----:B---3--:R-:W-:Y:S01]  /*f7c0*/  PRMT R229, R247, 0x7632, R229 ;  /* 0x00007632f7e57816 */ /* 0x008fe200000000e5 */
[-C--:B------:R-:W-:Y:S01]  /*f7d0*/  FMUL.FTZ R41, R41, R219.reuse ;  /* 0x000000db29297220 */ /* 0x080fe20000410000 */
[----:B----4-:R-:W-:Y:S01]  /*f7e0*/  F2FP.BF16.F32.PACK_AB R231, R224, R10 ;  /* 0x0000000ae0e7723e */ /* 0x010fe200000010ff */
[-C--:B------:R-:W-:Y:S01]  /*f7f0*/  FMUL.FTZ R44, R44, R219.reuse ;  /* 0x000000db2c2c7220 */ /* 0x080fe20000410000 */
[-C--:B------:R-:W-:Y:S01]  /*f800*/  FMUL.FTZ R45, R45, R219.reuse ;  /* 0x000000db2d2d7220 */ /* 0x080fe20000410000 */
[----:B------:R-:W-:Y:S01]  /*f810*/  @!P5 HFMA2.BF16_V2 R172, -RZ.H0_H0, RZ.H0_H0, -R229.H0_H0 ;  /* 0x200000ffffacd231 */ /* 0x000fe200003409e5 */
[----:B------:R-:W-:Y:S01]  /*f820*/  PRMT R230, R231, 0x7632, R230 ;  /* 0x00007632e7e67816 */ /* 0x000fe200000000e6 */
[-C--:B------:R-:W-:Y:S01]  /*f830*/  FMUL.FTZ R48, R48, R219.reuse ;  /* 0x000000db30307220 */ /* 0x080fe20000410000 */
[----:B------:R-:W-:Y:S01]  /*f840*/  PRMT R173, R247, 0x5410, R229 ;  /* 0x00005410f7ad7816 */ /* 0x000fe200000000e5 */
[-C--:B------:R-:W-:Y:S01]  /*f850*/  FMUL.FTZ R49, R49, R219.reuse ;  /* 0x000000db31317220 */ /* 0x080fe20000410000 */
[----:B------:R-:W-:Y:S01]  /*f860*/  @!P5 PRMT R229, R172, 0x5410, RZ ;  /* 0x00005410ace5d816 */ /* 0x000fe200000000ff */
[----:B------:R-:W-:Y:S01]  /*f870*/  @!P1 HFMA2.BF16_V2 R171, -RZ.H0_H0, RZ.H0_H0, -R230.H0_H0 ;  /* 0x200000ffffab9231 */ /* 0x000fe200003409e6 */
[----:B------:R-:W-:Y:S01]  /*f880*/  SHF.R.U32.HI R172, RZ, 0x18, R226 ;  /* 0x00000018ffac7819 */ /* 0x000fe200000116e2 */
[-C--:B------:R-:W-:Y:S01]  /*f890*/  FMUL.FTZ R52, R52, R219.reuse ;  /* 0x000000db34347220 */ /* 0x080fe20000410000 */
[----:B------:R-:W-:Y:S01]  /*f8a0*/  ISETP.LE.U32.AND P3, PT, R227, UR14, PT ;  /* 0x0000000ee3007c0c */ /* 0x000fe2000bf63070 */
[-C--:B------:R-:W-:Y:S01]  /*f8b0*/  FMUL.FTZ R53, R53, R219.reuse ;  /* 0x000000db35357220 */ /* 0x080fe20000410000 */
[----:B------:R-:W-:Y:S01]  /*f8c0*/  ISETP.LE.U32.AND P5, PT, R172, UR14, PT ;  /* 0x0000000eac007c0c */ /* 0x000fe2000bfa3070 */
[-C--:B------:R-:W-:Y:S01]  /*f8d0*/  FMUL.FTZ R56, R56, R219.reuse ;  /* 0x000000db38387220 */ /* 0x080fe20000410000 */
[----:B------:R-:W-:Y:S01]  /*f8e0*/  PRMT R172, R231, 0x5410, R230 ;  /* 0x00005410e7ac7816 */ /* 0x000fe200000000e6 */
[----:B------:R-:W-:Y:S01]  /*f8f0*/  @!P2 HFMA2.BF16_V2 R176, -RZ.H0_H0, RZ.H0_H0, -R247.H0_H0 ;  /* 0x200000ffffb0a231 */ /* 0x000fe200003409f7 */
[----:B------:R-:W-:Y:S01]  /*f900*/  @!P1 PRMT R230, R171, 0x5410, RZ ;  /* 0x00005410abe69816 */ /* 0x000fe200000000ff */
[-C--:B------:R-:W-:Y:S01]  /*f910*/  FMUL.FTZ R57, R57, R219.reuse ;  /* 0x000000db39397220 */ /* 0x080fe20000410000 */
[----:B------:R-:W-:Y:S01]  /*f920*/  ISETP.LE.U32.AND P1, PT, R178, UR14, PT ;  /* 0x0000000eb2007c0c */ /* 0x000fe2000bf23070 */
[-C--:B------:R-:W-:Y:S01]  /*f930*/  FMUL.FTZ R60, R60, R219.reuse ;  /* 0x000000db3c3c7220 */ /* 0x080fe20000410000 */
[----:B------:R-:W1:Y:S01]  /*f940*/  MUFU.EX2 R178, R225 ;  /* 0x000000e100b27308 */ /* 0x000e620000000800 */
[----:B------:R-:W-:Y:S01]  /*f950*/  @!P2 PRMT R247, R176, 0x5410, RZ ;  /* 0x00005410b0f7a816 */ /* 0x000fe200000000ff */
[-C--:B------:R-:W-:Y:S01]  /*f960*/  FMUL.FTZ R61, R61, R219.reuse ;  /* 0x000000db3d3d7220 */ /* 0x080fe20000410000 */
[----:B------:R-:W-:Y:S01]  /*f970*/  LOP3.LUT R176, R226, 0xff, RZ, 0xc0, !PT ;  /* 0x000000ffe2b07812 */ /* 0x000fe200078ec0ff */
[-C--:B------:R-:W-:Y:S01]  /*f980*/  FMUL.FTZ R64, R64, R219.reuse ;  /* 0x000000db40407220 */ /* 0x080fe20000410000 */
[----:B------:R-:W-:Y:S01]  /*f990*/  LOP3.LUT R226, R226, 0xffff, RZ, 0xc0, !PT ;  /* 0x0000ffffe2e27812 */ /* 0x000fe200078ec0ff */
[----:B------:R-:W-:Y:S01]  /*f9a0*/  @!P3 HFMA2.BF16_V2 R31, -RZ.H0_H0, RZ.H0_H0, -R231.H0_H0 ;  /* 0x200000ffff1fb231 */ /* 0x000fe200003409e7 */
[----:B------:R-:W-:Y:S01]  /*f9b0*/  ISETP.LE.U32.AND P2, PT, R176, UR14, PT ;  /* 0x0000000eb0007c0c */ /* 0x000fe2000bf43070 */
[-C--:B------:R-:W-:Y:S01]  /*f9c0*/  FMUL.FTZ R65, R65, R219.reuse ;  /* 0x000000db41417220 */ /* 0x080fe20000410000 */
[----:B------:R-:W-:Y:S01]  /*f9d0*/  SHF.R.U32.HI R226, RZ, 0x8, R226 ;  /* 0x00000008ffe27819 */ /* 0x000fe200000116e2 */
[-C--:B------:R-:W-:Y:S01]  /*f9e0*/  FMUL.FTZ R68, R68, R219.reuse ;  /* 0x000000db44447220 */ /* 0x080fe20000410000 */
[----:B------:R-:W-:Y:S01]  /*f9f0*/  @!P3 PRMT R231, R31, 0x5410, RZ ;  /* 0x000054101fe7b816 */ /* 0x000fe200000000ff */
[-C--:B------:R-:W-:Y:S01]  /*fa00*/  FMUL.FTZ R69, R69, R219.reuse ;  /* 0x000000db45457220 */ /* 0x080fe20000410000 */
[----:B------:R-:W-:Y:S01]  /*fa10*/  LOP3.LUT R31, R226, 0xffff, RZ, 0xc0, !PT ;  /* 0x0000ffffe21f7812 */ /* 0x000fe200078ec0ff */
[-C--:B------:R-:W-:Y:S01]  /*fa20*/  FMUL.FTZ R72, R72, R219.reuse ;  /* 0x000000db48487220 */ /* 0x080fe20000410000 */
[-C--:B------:R-:W-:Y:S01]  /*fa30*/  FMUL.FTZ R73, R73, R219.reuse ;  /* 0x000000db49497220 */ /* 0x080fe20000410000 */
[----:B------:R-:W-:Y:S01]  /*fa40*/  FMUL.FTZ R76, R76, R219 ;  /* 0x000000db4c4c7220 */ /* 0x000fe20000410000 */
[----:B-1----:R-:W-:Y:S01]  /*fa50*/  F2FP.BF16.F32.PACK_AB R226, R178, R243 ;  /* 0x000000f3b2e2723e */ /* 0x002fe200000010ff */
[-C--:B------:R-:W-:Y:S01]  /*fa60*/  FMUL.FTZ R77, R77, R219.reuse ;  /* 0x000000db4d4d7220 */ /* 0x080fe20000410000 */
[----:B------:R-:W-:Y:S01]  /*fa70*/  ISETP.LE.U32.AND P3, PT, R31, UR14, PT ;  /* 0x0000000e1f007c0c */ /* 0x000fe2000bf63070 */
[-C--:B------:R-:W-:Y:S01]  /*fa80*/  FMUL.FTZ R80, R80, R219.reuse ;  /* 0x000000db50507220 */ /* 0x080fe20000410000 */
[C---:B------:R-:W-:Y:S01]  /*fa90*/  PRMT R225, R226.reuse, 0x7632, R225 ;  /* 0x00007632e2e17816 */ /* 0x040fe200000000e1 */
[----:B------:R-:W-:Y:S01]  /*faa0*/  @!P2 HFMA2.BF16_V2 R170, -RZ.H0_H0, RZ.H0_H0, -R226.H0_H0 ;  /* 0x200000ffffaaa231 */ /* 0x000fe200003409e2 */
[----:B------:R1:W-:Y:S01]  /*fab0*/  MUFU.EX2 R171, R250 ;  /* 0x000000fa00ab7308 */ /* 0x0003e20000000800 */
[-C--:B------:R-:W-:Y:S01]  /*fac0*/  FMUL.FTZ R81, R81, R219.reuse ;  /* 0x000000db51517220 */ /* 0x080fe20000410000 */
[----:B------:R-:W-:Y:S01]  /*fad0*/  PRMT R31, R226, 0x5410, R225 ;  /* 0x00005410e21f7816 */ /* 0x000fe200000000e1 */
[-C--:B------:R-:W-:Y:S01]  /*fae0*/  FMUL.FTZ R84, R84, R219.reuse ;  /* 0x000000db54547220 */ /* 0x080fe20000410000 */
[----:B------:R-:W-:Y:S01]  /*faf0*/  @!P2 PRMT R226, R170, 0x5410, RZ ;  /* 0x00005410aae2a816 */ /* 0x000fe200000000ff */
[-C--:B------:R-:W-:Y:S01]  /*fb00*/  FMUL.FTZ R85, R85, R219.reuse ;  /* 0x000000db55557220 */ /* 0x080fe20000410000 */
[----:B------:R-:W-:Y:S01]  /*fb10*/  LOP3.LUT R227, R12, 0xffff, RZ, 0xc0, !PT ;  /* 0x0000ffff0ce37812 */ /* 0x000fe200078ec0ff */
[-C--:B------:R-:W-:Y:S01]  /*fb20*/  FMUL.FTZ R88, R88, R219.reuse ;  /* 0x000000db58587220 */ /* 0x080fe20000410000 */
[----:B------:R-:W3:Y:S01]  /*fb30*/  MUFU.EX2 R170, R222 ;  /* 0x000000de00aa7308 */ /* 0x000ee20000000800 */
[----:B------:R-:W-:Y:S01]  /*fb40*/  @!P3 HFMA2.BF16_V2 R30, -RZ.H0_H0, RZ.H0_H0, -R225.H0_H0 ;  /* 0x200000ffff1eb231 */ /* 0x000fe200003409e1 */
[----:B------:R-:W-:Y:S01]  /*fb50*/  SHF.R.U32.HI R227, RZ, 0x8, R227 ;  /* 0x00000008ffe37819 */ /* 0x000fe200000116e3 */
[-C--:B------:R-:W-:Y:S01]  /*fb60*/  FMUL.FTZ R89, R89, R219.reuse ;  /* 0x000000db59597220 */ /* 0x080fe20000410000 */
[-C--:B------:R-:W-:Y:S01]  /*fb70*/  FMUL.FTZ R92, R92, R219.reuse ;  /* 0x000000db5c5c7220 */ /* 0x080fe20000410000 */
[-C--:B------:R-:W-:Y:S01]  /*fb80*/  FMUL.FTZ R93, R93, R219.reuse ;  /* 0x000000db5d5d7220 */ /* 0x080fe20000410000 */
[-C--:B------:R-:W-:Y:S01]  /*fb90*/  FMUL.FTZ R96, R96, R219.reuse ;  /* 0x000000db60607220 */ /* 0x080fe20000410000 */
[-C--:B------:R-:W-:Y:S01]  /*fba0*/  FMUL.FTZ R97, R97, R219.reuse ;  /* 0x000000db61617220 */ /* 0x080fe20000410000 */
[----:B------:R-:W-:Y:S01]  /*fbb0*/  MUFU.EX2 R176, R220 ;  /* 0x000000dc00b07308 */ /* 0x000fe20000000800 */
[----:B-1----:R-:W-:Y:S01]  /*fbc0*/  FADD.FTZ R250, R242, R177 ;  /* 0x000000b1f2fa7221 */ /* 0x002fe20000010000 */
[----:B------:R-:W-:Y:S01]  /*fbd0*/  @!P3 PRMT R225, R30, 0x5410, RZ ;  /* 0x000054101ee1b816 */ /* 0x000fe200000000ff */
[-C--:B------:R-:W-:Y:S01]  /*fbe0*/  FMUL.FTZ R100, R100, R219.reuse ;  /* 0x000000db64647220 */ /* 0x080fe20000410000 */
[-C--:B------:R-:W-:Y:S01]  /*fbf0*/  FMUL.FTZ R101, R101, R219.reuse ;  /* 0x000000db65657220 */ /* 0x080fe20000410000 */
[-C--:B------:R-:W-:Y:S01]  /*fc00*/  FMUL.FTZ R104, R104, R219.reuse ;  /* 0x000000db68687220 */ /* 0x080fe20000410000 */
[-C--:B------:R-:W-:Y:S01]  /*fc10*/  FMUL.FTZ R105, R105, R219.reuse ;  /* 0x000000db69697220 */ /* 0x080fe20000410000 */
[-C--:B------:R-:W-:Y:S01]  /*fc20*/  FMUL.FTZ R108, R108, R219.reuse ;  /* 0x000000db6c6c7220 */ /* 0x080fe20000410000 */
[----:B------:R1:W4:Y:S01]  /*fc30*/  MUFU.EX2 R242, R223 ;  /* 0x000000df00f27308 */ /* 0x0003220000000800 */
[----:B------:R-:W-:Y:S01]  /*fc40*/  LOP3.LUT R30, R227, 0xffff, RZ, 0xc0, !PT ;  /* 0x0000ffffe31e7812 */ /* 0x000fe200078ec0ff */
[-C--:B------:R-:W-:Y:S01]  /*fc50*/  FMUL.FTZ R109, R109, R219.reuse ;  /* 0x000000db6d6d7220 */ /* 0x080fe20000410000 */
[-C--:B------:R-:W-:Y:S01]  /*fc60*/  FMUL.FTZ R112, R112, R219.reuse ;  /* 0x000000db70707220 */ /* 0x080fe20000410000 */
[-C--:B------:R-:W-:Y:S01]  /*fc70*/  FMUL.FTZ R113, R113, R219.reuse ;  /* 0x000000db71717220 */ /* 0x080fe20000410000 */
[-C--:B------:R-:W-:Y:S01]  /*fc80*/  FMUL.FTZ R116, R116, R219.reuse ;  /* 0x000000db74747220 */ /* 0x080fe20000410000 */
[-C--:B------:R-:W-:Y:S01]  /*fc90*/  FMUL.FTZ R117, R117, R219.reuse ;  /* 0x000000db75757220 */ /* 0x080fe20000410000 */
[-C--:B------:R-:W-:Y:S01]  /*fca0*/  FMUL.FTZ R120, R120, R219.reuse ;  /* 0x000000db78787220 */ /* 0x080fe20000410000 */
[----:B------:R-:W2:Y:S01]  /*fcb0*/  MUFU.EX2 R177, R221 ;  /* 0x000000dd00b17308 */ /* 0x000ea20000000800 */
[----:B------:R-:W-:Y:S01]  /*fcc0*/  LOP3.LUT R228, R228, 0xff, RZ, 0xc0, !PT ;  /* 0x000000ffe4e47812 */ /* 0x000fe200078ec0ff */
[-C--:B------:R-:W-:Y:S01]  /*fcd0*/  FMUL.FTZ R121, R121, R219.reuse ;  /* 0x000000db79797220 */ /* 0x080fe20000410000 */
[----:B------:R-:W-:Y:S01]  /*fce0*/  ISETP.LE.U32.AND P3, PT, R30, UR14, PT ;  /* 0x0000000e1e007c0c */ /* 0x000fe2000bf63070 */
[-C--:B------:R-:W-:Y:S01]  /*fcf0*/  FMUL.FTZ R124, R124, R219.reuse ;  /* 0x000000db7c7c7220 */ /* 0x080fe20000410000 */
[----:B------:R-:W-:Y:S01]  /*fd00*/  ISETP.LE.U32.AND P2, PT, R228, UR14, PT ;  /* 0x0000000ee4007c0c */ /* 0x000fe2000bf43070 */
[----:B------:R-:W-:Y:S01]  /*fd10*/  FADD.FTZ R250, R232, R250 ;  /* 0x000000fae8fa7221 */ /* 0x000fe20000010000 */
[-C--:B------:R-:W-:Y:S01]  /*fd20*/  FMUL.FTZ R125, R125, R219.reuse ;  /* 0x000000db7d7d7220 */ /* 0x080fe20000410000 */
[----:B------:R-:W-:Y:S01]  /*fd30*/  FMUL.FTZ R128, R128, R219 ;  /* 0x000000db80807220 */ /* 0x000fe20000410000 */
[----:B-1----:R-:W-:Y:S01]  /*fd40*/  FADD.FTZ R223, R10, R11 ;  /* 0x0000000b0adf7221 */ /* 0x002fe20000010000 */
[----:B---3--:R-:W-:Y:S01]  /*fd50*/  F2FP.BF16.F32.PACK_AB R222, R170, R171 ;  /* 0x000000abaade723e */ /* 0x008fe200000010ff */
[----:B------:R-:W-:Y:S01]  /*fd60*/  FMUL.FTZ R129, R129, R219 ;  /* 0x000000db81817220 */ /* 0x000fe20000410000 */
[----:B----4-:R-:W-:Y:S01]  /*fd70*/  F2FP.BF16.F32.PACK_AB R228, R242, R233 ;  /* 0x000000e9f2e4723e */ /* 0x010fe200000010ff */
[----:B------:R-:W-:Y:S01]  /*fd80*/  FADD.FTZ R232, R224, R223 ;  /* 0x000000dfe0e87221 */ /* 0x000fe20000010000 */
[-C--:B------:R-:W-:Y:S01]  /*fd90*/  FMUL.FTZ R132, R132, R219.reuse ;  /* 0x000000db84847220 */ /* 0x080fe20000410000 */
[----:B------:R-:W-:Y:S01]  /*fda0*/  FMUL.FTZ R133, R133, R219 ;  /* 0x000000db85857220 */ /* 0x000fe20000410000 */
[----:B------:R-:W-:Y:S01]  /*fdb0*/  MUFU.EX2 R185, R185 ;  /* 0x000000b900b97308 */ /* 0x000fe20000000800 */
[----:B--2---:R-:W-:-:S07]  /*fdc0*/  F2FP.BF16.F32.PACK_AB R224, R176, R177 ;  /* 0x000000b1b0e0723e */ /* 0x004fce00000010ff */
[----:B------:R-:W-:Y:S01]  /*fdd0*/  MUFU.EX2 R184, R184 ;  /* 0x000000b800b87308 */ /* 0x000fe20000000800 */
[----:B------:R-:W-:Y:S01]  /*fde0*/  PRMT R221, R222, 0x7632, R221 ;  /* 0x00007632dedd7816 */ /* 0x000fe200000000dd */
[----:B------:R-:W-:Y:S01]  /*fdf0*/  @!P6 HFMA2.BF16_V2 R29, -RZ.H0_H0, RZ.H0_H0, -R228.H0_H0 ;  /* 0x200000ffff1de231 */ /* 0x000fe200003409e4 */
[----:B------:R-:W-:-:S05]  /*fe00*/  PRMT R223, R224, 0x7632, R223 ;  /* 0x00007632e0df7816 */ /* 0x000fca00000000df */
[----:B------:R-:W-:Y:S01]  /*fe10*/  MUFU.EX2 R239, R239 ;  /* 0x000000ef00ef7308 */ /* 0x000fe20000000800 */
[C---:B------:R-:W-:Y:S01]  /*fe20*/  PRMT R227, R228.reuse, 0x7632, R227 ;  /* 0x00007632e4e37816 */ /* 0x040fe200000000e3 */
[----:B------:R-:W-:Y:S01]  /*fe30*/  @!P3 HFMA2.BF16_V2 R28, -RZ.H0_H0, RZ.H0_H0, -R221.H0_H0 ;  /* 0x200000ffff1cb231 */ /* 0x000fe200003409dd */
[----:B------:R-:W-:Y:S01]  /*fe40*/  LOP3.LUT R249, R249, UR36, R186, 0x96, !PT ;  /* 0x00000024f9f97c12 */ /* 0x000fe2000f8e96ba */
[----:B------:R-:W-:Y:S01]  /*fe50*/  @!P2 HFMA2.BF16_V2 R23, -RZ.H0_H0, RZ.H0_H0, -R224.H0_H0 ;  /* 0x200000ffff17a231 */ /* 0x000fe200003409e0 */
[----:B------:R-:W-:Y:S01]  /*fe60*/  PRMT R30, R228, 0x5410, R227 ;  /* 0x00005410e41e7816 */ /* 0x000fe200000000e3 */
[----:B------:R-:W-:Y:S01]  /*fe70*/  @!P1 HFMA2.BF16_V2 R22, -RZ.H0_H0, RZ.H0_H0, -R223.H0_H0 ;  /* 0x200000ffff169231 */ /* 0x000fe200003409df */
[----:B------:R-:W-:Y:S01]  /*fe80*/  @!P6 PRMT R228, R29, 0x5410, RZ ;  /* 0x000054101de4e816 */ /* 0x000fe200000000ff */
[-C--:B------:R-:W-:Y:S01]  /*fe90*/  FMUL.FTZ R138, R138, R215.reuse ;  /* 0x000000d78a8a7220 */ /* 0x080fe20000410000 */
[----:B------:R-:W-:Y:S01]  /*fea0*/  PRMT R29, R222, 0x5410, R221 ;  /* 0x00005410de1d7816 */ /* 0x000fe200000000dd */
[-C--:B------:R-:W-:Y:S01]  /*feb0*/  FMUL.FTZ R139, R139, R215.reuse ;  /* 0x000000d78b8b7220 */ /* 0x080fe20000410000 */
[----:B------:R-:W-:Y:S01]  /*fec0*/  @!P3 PRMT R221, R28, 0x5410, RZ ;  /* 0x000054101cddb816 */ /* 0x000fe200000000ff */
[----:B------:R-:W-:Y:S01]  /*fed0*/  @!P5 HFMA2.BF16_V2 R169, -RZ.H0_H0, RZ.H0_H0, -R227.H0_H0 ;  /* 0x200000ffffa9d231 */ /* 0x000fe200003409e3 */
[----:B------:R-:W-:Y:S01]  /*fee0*/  PRMT R28, R224, 0x5410, R223 ;  /* 0x00005410e01c7816 */ /* 0x000fe200000000df */
[-C--:B------:R-:W-:Y:S01]  /*fef0*/  FMUL.FTZ R142, R142, R215.reuse ;  /* 0x000000d78e8e7220 */ /* 0x080fe20000410000 */
[----:B------:R-:W-:Y:S01]  /*ff00*/  @!P2 PRMT R224, R23, 0x5410, RZ ;  /* 0x0000541017e0a816 */ /* 0x000fe200000000ff */
[----:B------:R-:W-:Y:S01]  /*ff10*/  FMUL.FTZ R143, R143, R215 ;  /* 0x000000d78f8f7220 */ /* 0x000fe20000410000 */
[----:B------:R-:W-:Y:S01]  /*ff20*/  @!P1 PRMT R223, R22, 0x5410, RZ ;  /* 0x0000541016df9816 */ /* 0x000fe200000000ff */
[----:B------:R-:W-:-:S04]  /*ff30*/  IMAD.WIDE.U32 R22, R218, -0x326172a9, RZ ;  /* 0xcd9e8d57da167825 */ /* 0x000fc800078e00ff */
[----:B------:R-:W-:Y:S01]  /*ff40*/  @!P4 HFMA2.BF16_V2 R168, -RZ.H0_H0, RZ.H0_H0, -R222.H0_H0 ;  /* 0x200000ffffa8c231 */ /* 0x000fe200003409de */
[----:B------:R-:W-:Y:S01]  /*ff50*/  @!P5 PRMT R227, R169, 0x5410, RZ ;  /* 0x00005410a9e3d816 */ /* 0x000fe200000000ff */
[----:B------:R-:W-:Y:S01]  /*ff60*/  FADD.FTZ R233, R233, R232 ;  /* 0x000000e8e9e97221 */ /* 0x000fe20000010000 */
[-C--:B------:R-:W-:Y:S01]  /*ff70*/  FMUL.FTZ R146, R146, R215.reuse ;  /* 0x000000d792927220 */ /* 0x080fe20000410000 */
[----:B------:R-:W-:Y:S01]  /*ff80*/  LOP3.LUT R169, R23, UR27, R21, 0x96, !PT ;  /* 0x0000001b17a97c12 */ /* 0x000fe2000f8e9615 */
[-C--:B------:R-:W-:Y:S01]  /*ff90*/  FMUL.FTZ R147, R147, R215.reuse ;  /* 0x000000d793937220 */ /* 0x080fe20000410000 */
[----:B------:R-:W-:Y:S01]  /*ffa0*/  LOP3.LUT R218, R19, UR9, R22, 0x96, !PT ;  /* 0x0000000913da7c12 */ /* 0x000fe2000f8e9616 */
[----:B------:R-:W-:Y:S01]  /*ffb0*/  FMUL.FTZ R150, R150, R215 ;  /* 0x000000d796967220 */ /* 0x000fe20000410000 */
[----:B------:R-:W-:Y:S01]  /*ffc0*/  @!P4 PRMT R222, R168, 0x5410, RZ ;  /* 0x00005410a8dec816 */ /* 0x000fe200000000ff */
[----:B------:R-:W-:Y:S01]  /*ffd0*/  FADD.FTZ R168, R242, R233 ;  /* 0x000000e9f2a87221 */ /* 0x000fe20000010000 */
[----:B------:R-:W-:-:S04]  /*ffe0*/  IMAD.WIDE.U32 R232, R169, -0x2daee0ad, RZ ;  /* 0xd2511f53a9e87825 */ /* 0x000fc800078e00ff */
[-C--:B------:R-:W-:Y:S01]  /*fff0*/  FMUL.FTZ R151, R151, R215.reuse ;  /* 0x000000d797977220 */ /* 0x080fe20000410000 */
[-C--:B------:R-:W-:Y:S01]  /*10000*/  FMUL.FTZ R154, R154, R215.reuse ;  /* 0x000000d79a9a7220 */ /* 0x080fe20000410000 */
[----:B------:R-:W-:Y:S01]  /*10010*/  FMUL.FTZ R155, R155, R215 ;  /* 0x000000d79b9b7220 */ /* 0x000fe20000410000 */
[----:B------:R-:W-:-:S04]  /*10020*/  IMAD.WIDE.U32 R10, R218, -0x2daee0ad, RZ ;  /* 0xd2511f53da0a7825 */ /* 0x000fc800078e00ff */
[----:B------:R-:W-:Y:S01]  /*10030*/  FADD.FTZ R243, R243, R250 ;  /* 0x000000faf3f37221 */ /* 0x000fe20000010000 */
[----:B------:R-:W-:Y:S01]  /*10040*/  LOP3.LUT R169, R233, UR11, R20, 0x96, !PT ;  /* 0x0000000be9a97c12 */ /* 0x000fe2000f8e9614 */
[-C--:B------:R-:W-:Y:S01]  /*10050*/  FMUL.FTZ R158, R158, R215.reuse ;  /* 0x000000d79e9e7220 */ /* 0x080fe20000410000 */
[----:B------:R-:W-:Y:S01]  /*10060*/  FMUL.FTZ R159, R159, R215 ;  /* 0x000000d79f9f7220 */ /* 0x000fe20000410000 */
[----:B------:R-:W-:Y:S01]  /*10070*/  LOP3.LUT R218, R11, UR36, R232, 0x96, !PT ;  /* 0x000000240bda7c12 */ /* 0x000fe2000f8e96e8 */
[----:B------:R-:W-:Y:S01]  /*10080*/  FADD.FTZ R178, R178, R243 ;  /* 0x000000f3b2b27221 */ /* 0x000fe20000010000 */
        /* <DEDUP_REMOVED lines=28> */
[-C--:B------:R-:W-:Y:S01]  /*10250*/  FMUL.FTZ R67, R67, R215.reuse ;  /* 0x000000d743437220 */ /* 0x080fe20000410000 */
[----:B------:R-:W-:Y:S01]  /*10260*/  LOP3.LUT R169, R233, UR4, R10, 0x96, !PT ;  /* 0x00000004e9a97c12 */ /* 0x000fe2000f8e960a */
[-C--:B------:R-:W-:Y:S01]  /*10270*/  FMUL.FTZ R70, R70, R215.reuse ;  /* 0x000000d746467220 */ /* 0x080fe20000410000 */
[-C--:B------:R-:W-:Y:S01]  /*10280*/  FMUL.FTZ R71, R71, R215.reuse ;  /* 0x000000d747477220 */ /* 0x080fe20000410000 */
[-C--:B------:R-:W-:Y:S01]  /*10290*/  FMUL.FTZ R74, R74, R215.reuse ;  /* 0x000000d74a4a7220 */ /* 0x080fe20000410000 */
[----:B------:R-:W-:Y:S01]  /*102a0*/  LOP3.LUT R218, R169, 0xff, RZ, 0xc0, !PT ;  /* 0x000000ffa9da7812 */ /* 0x000fe200078ec0ff */
[-C--:B------:R-:W-:Y:S01]  /*102b0*/  FMUL.FTZ R75, R75, R215.reuse ;  /* 0x000000d74b4b7220 */ /* 0x080fe20000410000 */
[-C--:B------:R-:W-:Y:S01]  /*102c0*/  FMUL.FTZ R78, R78, R215.reuse ;  /* 0x000000d74e4e7220 */ /* 0x080fe20000410000 */
[-C--:B------:R-:W-:Y:S01]  /*102d0*/  FMUL.FTZ R79, R79, R215.reuse ;  /* 0x000000d74f4f7220 */ /* 0x080fe20000410000 */
[----:B------:R-:W-:Y:S01]  /*102e0*/  ISETP.LE.U32.AND P3, PT, R218, UR14, PT ;  /* 0x0000000eda007c0c */ /* 0x000fe2000bf63070 */
[-C--:B------:R-:W-:Y:S01]  /*102f0*/  FMUL.FTZ R82, R82, R215.reuse ;  /* 0x000000d752527220 */ /* 0x080fe20000410000 */
[----:B------:R-:W-:Y:S01]  /*10300*/  LOP3.LUT R218, R169, 0xffff, RZ, 0xc0, !PT ;  /* 0x0000ffffa9da7812 */ /* 0x000fe200078ec0ff */
[-C--:B------:R-:W-:Y:S01]  /*10310*/  FMUL.FTZ R83, R83, R215.reuse ;  /* 0x000000d753537220 */ /* 0x080fe20000410000 */
[-C--:B------:R-:W-:Y:S01]  /*10320*/  FMUL.FTZ R86, R86, R215.reuse ;  /* 0x000000d756567220 */ /* 0x080fe20000410000 */
[-C--:B------:R-:W-:Y:S01]  /*10330*/  FMUL.FTZ R87, R87, R215.reuse ;  /* 0x000000d757577220 */ /* 0x080fe20000410000 */
[----:B------:R-:W-:Y:S01]  /*10340*/  SHF.R.U32.HI R218, RZ, 0x8, R218 ;  /* 0x00000008ffda7819 */ /* 0x000fe200000116da */
        /* <DEDUP_REMOVED lines=9> */
[--C-:B------:R-:W-:Y:S01]  /*103e0*/  SHF.R.U32.HI R218, RZ, 0x10, R169.reuse ;  /* 0x00000010ffda7819 */ /* 0x100fe200000116a9 */
[-C--:B------:R-:W-:Y:S01]  /*103f0*/  FMUL.FTZ R103, R103, R215.reuse ;  /* 0x000000d767677220 */ /* 0x080fe20000410000 */
[-C--:B------:R-:W-:Y:S01]  /*10400*/  FMUL.FTZ R106, R106, R215.reuse ;  /* 0x000000d76a6a7220 */ /* 0x080fe20000410000 */
[-C--:B------:R-:W-:Y:S01]  /*10410*/  FMUL.FTZ R107, R107, R215.reuse ;  /* 0x000000d76b6b7220 */ /* 0x080fe20000410000 */
[----:B------:R-:W-:Y:S01]  /*10420*/  LOP3.LUT R218, R218, 0xff, RZ, 0xc0, !PT ;  /* 0x000000ffdada7812 */ /* 0x000fe200078ec0ff */
[-C--:B------:R-:W-:Y:S01]  /*10430*/  FMUL.FTZ R110, R110, R215.reuse ;  /* 0x000000d76e6e7220 */ /* 0x080fe20000410000 */
[----:B------:R-:W-:Y:S01]  /*10440*/  SHF.R.U32.HI R169, RZ, 0x18, R169 ;  /* 0x00000018ffa97819 */ /* 0x000fe200000116a9 */
[-C--:B------:R-:W-:Y:S01]  /*10450*/  FMUL.FTZ R111, R111, R215.reuse ;  /* 0x000000d76f6f7220 */ /* 0x080fe20000410000 */
[----:B------:R-:W-:Y:S01]  /*10460*/  ISETP.LE.U32.AND P6, PT, R218, UR14, PT ;  /* 0x0000000eda007c0c */ /* 0x000fe2000bfc3070 */
[-C--:B------:R-:W-:Y:S01]  /*10470*/  FMUL.FTZ R114, R114, R215.reuse ;  /* 0x000000d772727220 */ /* 0x080fe20000410000 */
[C---:B------:R-:W-:Y:S01]  /*10480*/  LOP3.LUT R218, R232.reuse, 0xff, RZ, 0xc0, !PT ;  /* 0x000000ffe8da7812 */ /* 0x040fe200078ec0ff */
[-C--:B------:R-:W-:Y:S01]  /*10490*/  FMUL.FTZ R115, R115, R215.reuse ;  /* 0x000000d773737220 */ /* 0x080fe20000410000 */
[----:B------:R-:W-:Y:S01]  /*104a0*/  LOP3.LUT R220, R232, 0xffff, RZ, 0xc0, !PT ;  /* 0x0000ffffe8dc7812 */ /* 0x000fe200078ec0ff */
[-C--:B------:R-:W-:Y:S01]  /*104b0*/  FMUL.FTZ R118, R118, R215.reuse ;  /* 0x000000d776767220 */ /* 0x080fe20000410000 */
[----:B------:R-:W-:Y:S01]  /*104c0*/  ISETP.LE.U32.AND P2, PT, R218, UR14, PT ;  /* 0x0000000eda007c0c */ /* 0x000fe2000bf43070 */
[-C--:B------:R-:W-:Y:S01]  /*104d0*/  FMUL.FTZ R119, R119, R215.reuse ;  /* 0x000000d777777220 */ /* 0x080fe20000410000 */
[----:B------:R-:W-:Y:S01]  /*104e0*/  ISETP.LE.U32.AND P4, PT, R169, UR14, PT ;  /* 0x0000000ea9007c0c */ /* 0x000fe2000bf83070 */
[-C--:B------:R-:W-:Y:S01]  /*104f0*/  FMUL.FTZ R122, R122, R215.reuse ;  /* 0x000000d77a7a7220 */ /* 0x080fe20000410000 */
[--C-:B------:R-:W-:Y:S01]  /*10500*/  SHF.R.U32.HI R218, RZ, 0x18, R232.reuse ;  /* 0x00000018ffda7819 */ /* 0x100fe200000116e8 */
[----:B------:R-:W-:Y:S01]  /*10510*/  MUFU.EX2 R169, R217 ;  /* 0x000000d900a97308 */ /* 0x000fe20000000800 */
[----:B------:R-:W-:Y:S01]  /*10520*/  SHF.R.U32.HI R233, RZ, 0x10, R232 ;  /* 0x00000010ffe97819 */ /* 0x000fe200000116e8 */
[-C--:B------:R-:W-:Y:S01]  /*10530*/  FMUL.FTZ R123, R123, R215.reuse ;  /* 0x000000d77b7b7220 */ /* 0x080fe20000410000 */
[-C--:B------:R-:W-:Y:S01]  /*10540*/  FMUL.FTZ R126, R126, R215.reuse ;  /* 0x000000d77e7e7220 */ /* 0x080fe20000410000 */
[-C--:B------:R-:W-:Y:S01]  /*10550*/  FMUL.FTZ R127, R127, R215.reuse ;  /* 0x000000d77f7f7220 */ /* 0x080fe20000410000 */
[-C--:B------:R-:W-:Y:S01]  /*10560*/  FMUL.FTZ R130, R130, R215.reuse ;  /* 0x000000d782827220 */ /* 0x080fe20000410000 */
[-C--:B------:R-:W-:Y:S01]  /*10570*/  FMUL.FTZ R131, R131, R215.reuse ;  /* 0x000000d783837220 */ /* 0x080fe20000410000 */
[-C--:B------:R-:W-:Y:S01]  /*10580*/  FMUL.FTZ R134, R134, R215.reuse ;  /* 0x000000d786867220 */ /* 0x080fe20000410000 */
[----:B------:R-:W1:Y:S01]  /*10590*/  MUFU.EX2 R232, R216 ;  /* 0x000000d800e87308 */ /* 0x000e620000000800 */
[----:B------:R-:W-:Y:S01]  /*105a0*/  ISETP.LE.U32.AND P1, PT, R218, UR14, PT ;  /* 0x0000000eda007c0c */ /* 0x000fe2000bf23070 */
[----:B------:R-:W-:Y:S01]  /*105b0*/  FMUL.FTZ R135, R135, R215 ;  /* 0x000000d787877220 */ /* 0x000fe20000410000 */
[----:B------:R-:W-:-:S05]  /*105c0*/  LOP3.LUT R233, R233, 0xff, RZ, 0xc0, !PT ;  /* 0x000000ffe9e97812 */ /* 0x000fca00078ec0ff */
[----:B------:R-:W-:Y:S08]  /*105d0*/  MUFU.EX2 R240, R240 ;  /* 0x000000f000f07308 */ /* 0x000ff00000000800 */
[----:B------:R-:W-:Y:S01]  /*105e0*/  MUFU.EX2 R238, R238 ;  /* 0x000000ee00ee7308 */ /* 0x000fe20000000800 */
[----:B-1----:R-:W-:-:S07]  /*105f0*/  F2FP.BF16.F32.PACK_AB R218, R232, R169 ;  /* 0x000000a9e8da723e */ /* 0x002fce00000010ff */
[----:B------:R-:W-:Y:S01]  /*10600*/  MUFU.EX2 R235, R235 ;  /* 0x000000eb00eb7308 */ /* 0x000fe20000000800 */
[----:B------:R-:W-:Y:S01]  /*10610*/  PRMT R217, R218, 0x7632, R217 ;  /* 0x00007632dad97816 */ /* 0x000fe200000000d9 */
[----:B------:R-:W-:Y:S02]  /*10620*/  @!P3 HFMA2.BF16_V2 R167, -RZ.H0_H0, RZ.H0_H0, -R218.H0_H0 ;  /* 0x200000ffffa7b231 */ /* 0x000fe400003409da */
[----:B------:R-:W-:Y:S01]  /*10630*/  FADD.FTZ R216, R171, R178 ;  /* 0x000000b2abd87221 */ /* 0x000fe20000010000 */
[----:B------:R-:W-:-:S03]  /*10640*/  SHF.R.U32.HI R220, RZ, 0x8, R220 ;  /* 0x00000008ffdc7819 */ /* 0x000fc600000116dc */
[----:B------:R-:W-:Y:S01]  /*10650*/  MUFU.EX2 R236, R236 ;  /* 0x000000ec00ec7308 */ /* 0x000fe20000000800 */
[----:B------:R-:W-:Y:S01]  /*10660*/  @!P5 HFMA2.BF16_V2 R166, -RZ.H0_H0, RZ.H0_H0, -R217.H0_H0 ;  /* 0x200000ffffa6d231 */ /* 0x000fe200003409d9 */
[----:B------:R-:W-:-:S06]  /*10670*/  PRMT R171, R218, 0x5410, R217 ;  /* 0x00005410daab7816 */ /* 0x000fcc00000000d9 */
[----:B------:R-:W-:Y:S01]  /*10680*/  MUFU.EX2 R237, R237 ;  /* 0x000000ed00ed7308 */ /* 0x000fe20000000800 */
[----:B------:R-:W-:-:S07]  /*10690*/  @!P3 PRMT R218, R167, 0x5410, RZ ;  /* 0x00005410a7dab816 */ /* 0x000fce00000000ff */
[----:B------:R-:W-:Y:S01]  /*106a0*/  MUFU.EX2 R234, R234 ;  /* 0x000000ea00ea7308 */ /* 0x000fe20000000800 */
[----:B------:R-:W-:Y:S01]  /*106b0*/  ISETP.LE.U32.AND P3, PT, R233, UR14, PT ;  /* 0x0000000ee9007c0c */ /* 0x000fe2000bf63070 */
[----:B------:R1:W-:Y:S01]  /*106c0*/  STG.E.U16 desc[UR28][R16.64+-0xfe], R245 ;  /* 0xffff02f510007986 */ /* 0x0003e2000c10151c */
[----:B------:R-:W-:Y:S02]  /*106d0*/  @!P5 PRMT R217, R166, 0x5410, RZ ;  /* 0x00005410a6d9d816 */ /* 0x000fe400000000ff */
[----:B------:R-:W-:Y:S01]  /*106e0*/  LOP3.LUT R220, R220, 0xffff, RZ, 0xc0, !PT ;  /* 0x0000ffffdcdc7812 */ /* 0x000fe200078ec0ff */
[----:B------:R2:W5:Y:S02]  /*106f0*/  LDL.LU.64 R188, [R1+0x78] ;  /* 0x0000780001bc7983 */ /* 0x0005640000300a00 */
[----:B------:R-:W-:Y:S01]  /*10700*/  MUFU.EX2 R166, R183 ;  /* 0x000000b700a67308 */ /* 0x000fe20000000800 */
[----:B------:R-:W-:Y:S01]  /*10710*/  ISETP.LE.U32.AND P5, PT, R220, UR14, PT ;  /* 0x0000000edc007c0c */ /* 0x000fe2000bfa3070 */
[----:B------:R-:W-:Y:S01]  /*10720*/  IMAD.WIDE.U32 R10, R219, -0x2daee0ad, RZ ;  /* 0xd2511f53db0a7825 */ /* 0x000fe200078e00ff */
[----:B------:R-:W-:-:S03]  /*10730*/  F2FP.BF16.F32.PACK_AB R220, R184, R185 ;  /* 0x000000b9b8dc723e */ /* 0x000fc600000010ff */
[----:B------:R-:W-:Y:S01]  /*10740*/  FADD.FTZ R216, R170, R216 ;  /* 0x000000d8aad87221 */ /* 0x000fe20000010000 */
[----:B------:R-:W-:Y:S01]  /*10750*/  LOP3.LUT R250, R187, UR11, R20, 0x96, !PT ;  /* 0x0000000bbbfa7c12 */ /* 0x000fe2000f8e9614 */
[----:B------:R-:W-:Y:S01]  /*10760*/  FADD.FTZ R215, R177, R168 ;  /* 0x000000a8b1d77221 */ /* 0x000fe20000010000 */
[----:B------:R-:W3:Y:S01]  /*10770*/  MUFU.EX2 R233, R182 ;  /* 0x000000b600e97308 */ /* 0x000ee20000000800 */
[----:B------:R-:W-:Y:S01]  /*10780*/  PRMT R219, R220, 0x7632, R219 ;  /* 0x00007632dcdb7816 */ /* 0x000fe200000000db */
[----:B------:R-:W-:Y:S01]  /*10790*/  STG.E.U16 desc[UR28][R16.64+-0x100], R246 ;  /* 0xffff00f610007986 */ /* 0x000fe2000c10151c */
[----:B------:R-:W-:-:S03]  /*107a0*/  LOP3.LUT R243, R11, UR35, R242, 0x96, !PT ;  /* 0x000000230bf37c12 */ /* 0x000fc6000f8e96f2 */
[----:B------:R-:W-:Y:S01]  /*107b0*/  @!P4 HFMA2.BF16_V2 R165, -RZ.H0_H0, RZ.H0_H0, -R219.H0_H0 ;  /* 0x200000ffffa5c231 */ /* 0x000fe200003409db */
[----:B------:R-:W-:Y:S01]  /*107c0*/  LOP3.LUT R21, R23, UR27, R21, 0x96, !PT ;  /* 0x0000001b17157c12 */ /* 0x000fe2000f8e9615 */
[----:B------:R-:W4:Y:S01]  /*107d0*/  MUFU.EX2 R242, R181 ;  /* 0x000000b500f27308 */ /* 0x000f220000000800 */
[----:B------:R-:W-:Y:S01]  /*107e0*/  PRMT R170, R220, 0x5410, R219 ;  /* 0x00005410dcaa7816 */ /* 0x000fe200000000db */
[----:B------:R2:W5:Y:S01]  /*107f0*/  LDL.LU.64 R12, [R1+0x70] ;  /* 0x00007000010c7983 */ /* 0x0005620000300a00 */
[----:B------:R-:W-:Y:S02]  /*10800*/  @!P4 PRMT R219, R165, 0x5410, RZ ;  /* 0x00005410a5dbc816 */ /* 0x000fe400000000ff */
[----:B------:R-:W-:Y:S02]  /*10810*/  SHF.R.U32.HI R165, RZ, 0x10, R243 ;  /* 0x00000010ffa57819 */ /* 0x000fe400000116f3 */
[----:B---3--:R-:W-:Y:S01]  /*10820*/  F2FP.BF16.F32.PACK_AB R187, R233, R166 ;  /* 0x000000a6e9bb723e */ /* 0x008fe200000010ff */
[----:B------:R-:W-:-:S03]  /*10830*/  @!P6 HFMA2.BF16_V2 R164, -RZ.H0_H0, RZ.H0_H0, -R220.H0_H0 ;  /* 0x200000ffffa4e231 */ /* 0x000fc600003409dc */
[----:B------:R-:W-:Y:S02]  /*10840*/  PRMT R186, R187, 0x7632, R186 ;  /* 0x00007632bbba7816 */ /* 0x000fe400000000ba */
[----:B------:R-:W-:Y:S01]  /*10850*/  LOP3.LUT R165, R165, 0xff, RZ, 0xc0, !PT ;  /* 0x000000ffa5a57812 */ /* 0x000fe200078ec0ff */
[----:B------:R-:W-:Y:S01]  /*10860*/  @!P2 HFMA2.BF16_V2 R35, -RZ.H0_H0, RZ.H0_H0, -R187.H0_H0 ;  /* 0x200000ffff23a231 */ /* 0x000fe200003409bb */
[----:B------:R-:W-:Y:S01]  /*10870*/  @!P6 PRMT R220, R164, 0x5410, RZ ;  /* 0x00005410a4dce816 */ /* 0x000fe200000000ff */
[----:B------:R-:W-:Y:S01]  /*10880*/  @!P5 HFMA2.BF16_V2 R34, -RZ.H0_H0, RZ.H0_H0, -R186.H0_H0 ;  /* 0x200000ffff22d231 */ /* 0x000fe200003409ba */
[----:B------:R-:W-:Y:S01]  /*10890*/  ISETP.LE.U32.AND P6, PT, R165, UR14, PT ;  /* 0x0000000ea5007c0c */ /* 0x000fe2000bfc3070 */
[----:B------:R-:W-:Y:S01]  /*108a0*/  FADD.FTZ R165, R169, R216 ;  /* 0x000000d8a9a57221 */ /* 0x000fe20000010000 */
[----:B------:R-:W-:Y:S02]  /*108b0*/  PRMT R169, R187, 0x5410, R186 ;  /* 0x00005410bba97816 */ /* 0x000fe400000000ba */
[----:B----4-:R-:W-:-:S02]  /*108c0*/  F2FP.BF16.F32.PACK_AB R216, R239, R242 ;  /* 0x000000f2efd8723e */ /* 0x010fc400000010ff */
[----:B------:R-:W-:Y:S02]  /*108d0*/  @!P2 PRMT R187, R35, 0x5410, RZ ;  /* 0x0000541023bba816 */ /* 0x000fe400000000ff */
[----:B------:R-:W-:Y:S02]  /*108e0*/  @!P5 PRMT R186, R34, 0x5410, RZ ;  /* 0x0000541022bad816 */ /* 0x000fe400000000ff */
[C---:B------:R-:W-:Y:S02]  /*108f0*/  LOP3.LUT R35, R243.reuse, 0xff, RZ, 0xc0, !PT ;  /* 0x000000fff3237812 */ /* 0x040fe400078ec0ff */
[----:B------:R-:W-:Y:S01]  /*10900*/  SHF.R.U32.HI R34, RZ, 0x18, R243 ;  /* 0x00000018ff227819 */ /* 0x000fe200000116f3 */
[----:B------:R-:W-:Y:S01]  /*10910*/  FADD.FTZ R176, R176, R215 ;  /* 0x000000d7b0b07221 */ /* 0x000fe20000010000 */
[----:B------:R-:W-:Y:S01]  /*10920*/  LOP3.LUT R243, R243, 0xffff, RZ, 0xc0, !PT ;  /* 0x0000fffff3f37812 */ /* 0x000fe200078ec0ff */
[----:B------:R-:W-:Y:S01]  /*10930*/  @!P3 HFMA2.BF16_V2 R32, -RZ.H0_H0, RZ.H0_H0, -R216.H0_H0 ;  /* 0x200000ffff20b231 */ /* 0x000fe200003409d8 */
[----:B------:R-:W-:-:S02]  /*10940*/  LOP3.LUT R168, R10, 0xff, RZ, 0xc0, !PT ;  /* 0x000000ff0aa87812 */ /* 0x000fc400078ec0ff */
[----:B------:R-:W-:Y:S02]  /*10950*/  PRMT R215, R216, 0x7632, R215 ;  /* 0x00007632d8d77816 */ /* 0x000fe400000000d7 */
[----:B------:R-:W-:Y:S02]  /*10960*/  SHF.R.U32.HI R243, RZ, 0x8, R243 ;  /* 0x00000008fff37819 */ /* 0x000fe400000116f3 */
[----:B------:R-:W-:Y:S02]  /*10970*/  ISETP.LE.U32.AND P4, PT, R168, UR14, PT ;  /* 0x0000000ea8007c0c */ /* 0x000fe4000bf83070 */
[----:B------:R-:W-:Y:S02]  /*10980*/  PRMT R168, R216, 0x5410, R215 ;  /* 0x00005410d8a87816 */ /* 0x000fe400000000d7 */
[----:B------:R-:W-:Y:S01]  /*10990*/  @!P3 PRMT R216, R32, 0x5410, RZ ;  /* 0x0000541020d8b816 */ /* 0x000fe200000000ff */
[----:B------:R-:W-:Y:S01]  /*109a0*/  FADD.FTZ R185, R185, R176 ;  /* 0x000000b0b9b97221 */ /* 0x000fe20000010000 */
[----:B------:R-:W-:Y:S01]  /*109b0*/  LOP3.LUT R32, R243, 0xffff, RZ, 0xc0, !PT ;  /* 0x0000fffff3207812 */ /* 0x000fe200078ec0ff */
[----:B------:R-:W3:Y:S01]  /*109c0*/  MUFU.EX2 R176, R180 ;  /* 0x000000b400b07308 */ /* 0x000ee20000000800 */
[----:B------:R-:W-:-:S02]  /*109d0*/  ISETP.LE.U32.AND P2, PT, R35, UR14, PT ;  /* 0x0000000e23007c0c */ /* 0x000fc4000bf43070 */
[----:B------:R-:W-:Y:S01]  /*109e0*/  ISETP.LE.U32.AND P3, PT, R32, UR14, PT ;  /* 0x0000000e20007c0c */ /* 0x000fe2000bf63070 */
[----:B------:R-:W-:Y:S01]  /*109f0*/  @!P1 HFMA2.BF16_V2 R33, -RZ.H0_H0, RZ.H0_H0, -R215.H0_H0 ;  /* 0x200000ffff219231 */ /* 0x000fe200003409d7 */
[----:B------:R-:W-:Y:S02]  /*10a00*/  F2FP.BF16.F32.PACK_AB R183, R238, R240 ;  /* 0x000000f0eeb7723e */ /* 0x000fe400000010ff */
[--C-:B------:R-:W-:Y:S02]  /*10a10*/  SHF.R.U32.HI R177, RZ, 0x18, R10.reuse ;  /* 0x00000018ffb17819 */ /* 0x100fe4000001160a */
[----:B------:R-:W-:Y:S02]  /*10a20*/  SHF.R.U32.HI R167, RZ, 0x10, R10 ;  /* 0x00000010ffa77819 */ /* 0x000fe4000001160a */
[----:B------:R-:W-:Y:S02]  /*10a30*/  PRMT R182, R183, 0x7632, R182 ;  /* 0x00007632b7b67816 */ /* 0x000fe400000000b6 */
[----:B------:R-:W-:Y:S01]  /*10a40*/  @!P1 PRMT R215, R33, 0x5410, RZ ;  /* 0x0000541021d79816 */ /* 0x000fe200000000ff */
[----:B------:R-:W-:Y:S01]  /*10a50*/  @!P2 HFMA2.BF16_V2 R27, -RZ.H0_H0, RZ.H0_H0, -R183.H0_H0 ;  /* 0x200000ffff1ba231 */ /* 0x000fe200003409b7 */
[----:B------:R-:W-:-:S02]  /*10a60*/  LOP3.LUT R178, R10, 0xffff, RZ, 0xc0, !PT ;  /* 0x0000ffff0ab27812 */ /* 0x000fc400078ec0ff */
[----:B------:R-:W-:Y:S01]  /*10a70*/  ISETP.LE.U32.AND P1, PT, R177, UR14, PT ;  /* 0x0000000eb1007c0c */ /* 0x000fe2000bf23070 */
[----:B------:R-:W-:Y:S01]  /*10a80*/  @!P3 HFMA2.BF16_V2 R26, -RZ.H0_H0, RZ.H0_H0, -R182.H0_H0 ;  /* 0x200000ffff1ab231 */ /* 0x000fe200003409b6 */
[----:B------:R-:W-:Y:S02]  /*10a90*/  LOP3.LUT R32, R167, 0xff, RZ, 0xc0, !PT ;  /* 0x000000ffa7207812 */ /* 0x000fe400078ec0ff */
[----:B---3--:R-:W-:Y:S01]  /*10aa0*/  F2FP.BF16.F32.PACK_AB R181, R176, R235 ;  /* 0x000000ebb0b5723e */ /* 0x008fe200000010ff */
[----:B------:R-:W-:Y:S01]  /*10ab0*/  FADD.FTZ R33, R232, R165 ;  /* 0x000000a5e8217221 */ /* 0x000fe20000010000 */
[----:B------:R-:W-:Y:S02]  /*10ac0*/  PRMT R167, R183, 0x5410, R182 ;  /* 0x00005410b7a77816 */ /* 0x000fe400000000b6 */
[----:B------:R-:W-:Y:S01]  /*10ad0*/  ISETP.LE.U32.AND P5, PT, R34, UR14, PT ;  /* 0x0000000e22007c0c */ /* 0x000fe2000bfa3070 */
[----:B------:R-:W-:Y:S01]  /*10ae0*/  IMAD.U32 R243, RZ, RZ, UR20 ;  /* 0x00000014fff37e24 */ /* 0x000fe2000f8e00ff */
[----:B------:R-:W-:Y:S01]  /*10af0*/  @!P2 PRMT R183, R27, 0x5410, RZ ;  /* 0x000054101bb7a816 */ /* 0x000fe200000000ff */
[----:B------:R2:W5:Y:S01]  /*10b00*/  LDL.LU.64 R10, [R1+0x68] ;  /* 0x00006800010a7983 */ /* 0x0005620000300a00 */
[----:B------:R-:W-:-:S02]  /*10b10*/  SHF.R.U32.HI R178, RZ, 0x8, R178 ;  /* 0x00000008ffb27819 */ /* 0x000fc400000116b2 */
[----:B------:R-:W-:Y:S02]  /*10b20*/  ISETP.LE.U32.AND P2, PT, R32, UR14, PT ;  /* 0x0000000e20007c0c */ /* 0x000fe4000bf43070 */
[----:B------:R-:W-:Y:S02]  /*10b30*/  @!P3 PRMT R182, R26, 0x5410, RZ ;  /* 0x000054101ab6b816 */ /* 0x000fe400000000ff */
[----:B------:R-:W-:Y:S02]  /*10b40*/  LOP3.LUT R26, R178, 0xffff, RZ, 0xc0, !PT ;  /* 0x0000ffffb21a7812 */ /* 0x000fe400078ec0ff */
[----:B------:R-:W-:Y:S01]  /*10b50*/  PRMT R180, R181, 0x7632, R180 ;  /* 0x00007632b5b47816 */ /* 0x000fe200000000b4 */
[----:B------:R-:W3:Y:S01]  /*10b60*/  MUFU.EX2 R177, R179 ;  /* 0x000000b300b17308 */ /* 0x000ee20000000800 */
[----:B------:R-:W-:Y:S01]  /*10b70*/  ISETP.LE.U32.AND P3, PT, R26, UR14, PT ;  /* 0x0000000e1a007c0c */ /* 0x000fe2000bf63070 */
[----:B------:R-:W-:Y:S01]  /*10b80*/  FADD.FTZ R26, R166, R33 ;  /* 0x00000021a61a7221 */ /* 0x000fe20000010000 */
[----:B------:R-:W-:-:S04]  /*10b90*/  IMAD.WIDE.U32 R34, R250, -0x326172a9, RZ ;  /* 0xcd9e8d57fa227825 */ /* 0x000fc800078e00ff */
[----:B------:R-:W-:Y:S02]  /*10ba0*/  @!P1 HFMA2.BF16_V2 R4, -RZ.H0_H0, RZ.H0_H0, -R180.H0_H0 ;  /* 0x200000ffff049231 */ /* 0x000fe400003409b4 */
[----:B------:R-:W-:Y:S01]  /*10bb0*/  IMAD.WIDE.U32 R32, R249, -0x326172a9, RZ ;  /* 0xcd9e8d57f9207825 */ /* 0x000fe200078e00ff */
[----:B------:R-:W-:-:S03]  /*10bc0*/  PRMT R164, R181, 0x5410, R180 ;  /* 0x00005410b5a47816 */ /* 0x000fc600000000b4 */
[----:B------:R-:W-:Y:S01]  /*10bd0*/  @!P2 HFMA2.BF16_V2 R5, -RZ.H0_H0, RZ.H0_H0, -R181.H0_H0 ;  /* 0x200000ffff05a231 */ /* 0x000fe200003409b5 */
[----:B------:R-:W-:Y:S02]  /*10be0*/  @!P1 PRMT R180, R4, 0x5410, RZ ;  /* 0x0000541004b49816 */ /* 0x000fe400000000ff */
[----:B------:R-:W-:Y:S02]  /*10bf0*/  LOP3.LUT R4, R35, UR38, R18, 0x96, !PT ;  /* 0x0000002623047c12 */ /* 0x000fe4000f8e9612 */
[----:B------:R-:W-:Y:S01]  /*10c00*/  LOP3.LUT R34, R33, UR10, R34, 0x96, !PT ;  /* 0x0000000a21227c12 */ /* 0x000fe2000f8e9622 */
[----:B------:R-:W-:Y:S01]  /*10c10*/  FADD.FTZ R27, R184, R185 ;  /* 0x000000b9b81b7221 */ /* 0x000fe20000010000 */
[----:B------:R-:W-:Y:S01]  /*10c20*/  @!P2 PRMT R181, R5, 0x5410, RZ ;  /* 0x0000541005b5a816 */ /* 0x000fe200000000ff */
[----:B------:R-:W-:-:S04]  /*10c30*/  IMAD.WIDE.U32 R4, R4, -0x2daee0ad, RZ ;  /* 0xd2511f5304047825 */ /* 0x000fc800078e00ff */
[----:B------:R-:W-:-:S04]  /*10c40*/  IMAD.WIDE.U32 R34, R34, -0x2daee0ad, RZ ;  /* 0xd2511f5322227825 */ /* 0x000fc800078e00ff */
[----:B------:R-:W-:Y:S01]  /*10c50*/  FADD.FTZ R232, R242, R27 ;  /* 0x0000001bf2e87221 */ /* 0x000fe20000010000 */
[----:B---3--:R-:W-:Y:S01]  /*10c60*/  F2FP.BF16.F32.PACK_AB R179, R177, R236 ;  /* 0x000000ecb1b3723e */ /* 0x008fe200000010ff */
[----:B------:R-:W-:Y:S01]  /*10c70*/  IMAD.WIDE R242, R243, 0x2, R16 ;  /* 0x00000002f3f27825 */ /* 0x000fe200078e0210 */
[----:B------:R-:W-:Y:S02]  /*10c80*/  LOP3.LUT R248, R5, UR8, R248, 0x96, !PT ;  /* 0x0000000805f87c12 */ /* 0x000fe4000f8e96f8 */
[----:B-1----:R-:W-:Y:S02]  /*10c90*/  LOP3.LUT R245, R35, UR5, R4, 0x96, !PT ;  /* 0x0000000523f57c12 */ /* 0x002fe4000f8e9604 */
[----:B------:R-:W-:Y:S01]  /*10ca0*/  F2FP.BF16.F32.PACK_AB R185, R234, R237 ;  /* 0x000000edeab9723e */ /* 0x000fe200000010ff */
[----:B------:R1:W-:Y:S01]  /*10cb0*/  STG.E.U16 desc[UR28][R242.64+-0x100], R244 ;  /* 0xffff00f4f2007986 */ /* 0x0003e2000c10151c */
[----:B------:R-:W-:Y:S01]  /*10cc0*/  PRMT R178, R179, 0x7632, R178 ;  /* 0x00007632b3b27816 */ /* 0x000fe200000000b2 */
[----:B------:R-:W-:Y:S01]  /*10cd0*/  IMAD.WIDE.U32 R248, R248, -0x326172a9, RZ ;  /* 0xcd9e8d57f8f87825 */ /* 0x000fe200078e00ff */
[----:B------:R-:W-:-:S03]  /*10ce0*/  PRMT R184, R185, 0x7632, R184 ;  /* 0x00007632b9b87816 */ /* 0x000fc600000000b8 */
[----:B------:R-:W-:Y:S01]  /*10cf0*/  @!P3 HFMA2.BF16_V2 R6, -RZ.H0_H0, RZ.H0_H0, -R178.H0_H0 ;  /* 0x200000ffff06b231 */ /* 0x000fe200003409b2 */
[----:B------:R-:W-:Y:S01]  /*10d00*/  PRMT R165, R179, 0x5410, R178 ;  /* 0x00005410b3a57816 */ /* 0x000fe200000000b2 */
[----:B------:R-:W-:Y:S02]  /*10d10*/  @!P5 HFMA2.BF16_V2 R24, -RZ.H0_H0, RZ.H0_H0, -R184.H0_H0 ;  /* 0x200000ffff18d231 */ /* 0x000fe400003409b8 */
[----:B------:R-:W-:Y:S01]  /*10d20*/  @!P4 HFMA2.BF16_V2 R7, -RZ.H0_H0, RZ.H0_H0, -R179.H0_H0 ;  /* 0x200000ffff07c231 */ /* 0x000fe200003409b3 */
[----:B------:R-:W-:Y:S02]  /*10d30*/  @!P3 PRMT R178, R6, 0x5410, RZ ;  /* 0x0000541006b2b816 */ /* 0x000fe400000000ff */
[----:B------:R-:W-:Y:S02]  /*10d40*/  PRMT R166, R185, 0x5410, R184 ;  /* 0x00005410b9a67816 */ /* 0x000fe400000000b8 */
[----:B------:R-:W-:Y:S01]  /*10d50*/  @!P5 PRMT R184, R24, 0x5410, RZ ;  /* 0x0000541018b8d816 */ /* 0x000fe200000000ff */
[----:B-1----:R-:W-:-:S05]  /*10d60*/  IMAD.WIDE.U32 R244, R245, -0x326172a9, RZ ;  /* 0xcd9e8d57f5f47825 */ /* 0x002fca00078e00ff */
[----:B------:R-:W-:Y:S02]  /*10d70*/  LOP3.LUT R5, R245, UR4, R248, 0x96, !PT ;  /* 0x00000004f5057c12 */ /* 0x000fe4000f8e96f8 */
[----:B------:R-:W-:Y:S02]  /*10d80*/  @!P4 PRMT R179, R7, 0x5410, RZ ;  /* 0x0000541007b3c816 */ /* 0x000fe400000000ff */
[--C-:B------:R-:W-:Y:S02]  /*10d90*/  SHF.R.U32.HI R6, RZ, 0x10, R5.reuse ;  /* 0x00000010ff067819 */ /* 0x100fe40000011605 */
[C---:B------:R-:W-:Y:S02]  /*10da0*/  LOP3.LUT R7, R5.reuse, 0xffff, RZ, 0xc0, !PT ;  /* 0x0000ffff05077812 */ /* 0x040fe400078ec0ff */
[----:B------:R-:W-:Y:S02]  /*10db0*/  LOP3.LUT R4, R5, 0xff, RZ, 0xc0, !PT ;  /* 0x000000ff05047812 */ /* 0x000fe400078ec0ff */
[----:B------:R-:W-:-:S02]  /*10dc0*/  SHF.R.U32.HI R24, RZ, 0x18, R5 ;  /* 0x00000018ff187819 */ /* 0x000fc40000011605 */
[----:B------:R-:W-:-:S04]  /*10dd0*/  LOP3.LUT R5, R6, 0xff, RZ, 0xc0, !PT ;  /* 0x000000ff06057812 */ /* 0x000fc800078ec0ff */
[----:B------:R-:W-:Y:S02]  /*10de0*/  PRMT R24, R5, 0x5410, R24 ;  /* 0x0000541005187816 */ /* 0x000fe40000000018 */
[C---:B------:R-:W-:Y:S01]  /*10df0*/  LOP3.LUT R5, R244.reuse, 0xffff, RZ, 0xc0, !PT ;  /* 0x0000fffff4057812 */ /* 0x040fe200078ec0ff */
[----:B------:R-:W-:Y:S01]  /*10e00*/  @!P6 HFMA2.BF16_V2 R25, -RZ.H0_H0, RZ.H0_H0, -R185.H0_H0 ;  /* 0x200000ffff19e231 */ /* 0x000fe200003409b9 */
[----:B------:R-:W-:Y:S02]  /*10e10*/  LOP3.LUT R6, R244, 0xff, RZ, 0xc0, !PT ;  /* 0x000000fff4067812 */ /* 0x000fe400078ec0ff */
[----:B------:R-:W-:Y:S01]  /*10e20*/  SHF.R.U32.HI R5, RZ, 0x8, R5 ;  /* 0x00000008ff057819 */ /* 0x000fe20000011605 */
[----:B------:R-:W-:Y:S01]  /*10e30*/  FADD.FTZ R233, R233, R26 ;  /* 0x0000001ae9e97221 */ /* 0x000fe20000010000 */
[----:B------:R-:W-:Y:S02]  /*10e40*/  @!P6 PRMT R185, R25, 0x5410, RZ ;  /* 0x0000541019b9e816 */ /* 0x000fe400000000ff */
[----:B------:R-:W-:-:S02]  /*10e50*/  PRMT R6, R6, 0x5410, R5 ;  /* 0x0000541006067816 */ /* 0x000fc40000000005 */
[----:B------:R-:W-:Y:S02]  /*10e60*/  HSET2.LE.AND R5, R24, R3, PT ;  /* 0x0000000318057233 */ /* 0x000fe40003803000 */
[----:B------:R-:W1:Y:S01]  /*10e70*/  LDSM.16.MT88.4 R24, [R208+0x18000] ;  /* 0x01800000d018783b */ /* 0x000e620000004200 */
[----:B------:R-:W-:-:S04]  /*10e80*/  SHF.R.U32.HI R7, RZ, 0x8, R7 ;  /* 0x00000008ff077819 */ /* 0x000fc80000011607 */
[----:B------:R-:W-:Y:S02]  /*10e90*/  PRMT R4, R4, 0x5410, R7 ;  /* 0x0000541004047816 */ /* 0x000fe40000000007 */
[--C-:B------:R-:W-:Y:S02]  /*10ea0*/  SHF.R.U32.HI R7, RZ, 0x10, R244.reuse ;  /* 0x00000010ff077819 */ /* 0x100fe400000116f4 */
[----:B------:R-:W-:Y:S02]  /*10eb0*/  SHF.R.U32.HI R244, RZ, 0x18, R244 ;  /* 0x00000018fff47819 */ /* 0x000fe400000116f4 */
[----:B------:R-:W-:-:S04]  /*10ec0*/  LOP3.LUT R7, R7, 0xff, RZ, 0xc0, !PT ;  /* 0x000000ff07077812 */ /* 0x000fc800078ec0ff */
[----:B------:R-:W-:Y:S02]  /*10ed0*/  PRMT R244, R7, 0x5410, R244 ;  /* 0x0000541007f47816 */ /* 0x000fe400000000f4 */
[--C-:B------:R-:W-:Y:S02]  /*10ee0*/  HSET2.LE.AND R4, R4, R3.reuse, PT ;  /* 0x0000000304047233 */ /* 0x100fe40003803000 */
[--C-:B------:R-:W-:Y:S02]  /*10ef0*/  HSET2.LE.AND R6, R6, R3.reuse, PT ;  /* 0x0000000306067233 */ /* 0x100fe40003803000 */
[----:B------:R-:W-:Y:S02]  /*10f00*/  HSET2.LE.AND R7, R244, R3, PT ;  /* 0x00000003f4077233 */ /* 0x000fe40003803000 */
[----:B------:R-:W-:Y:S02]  /*10f10*/  LOP3.LUT R4, R4, R175, RZ, 0xc0, !PT ;  /* 0x000000af04047212 */ /* 0x000fe400078ec0ff */
[----:B------:R-:W-:-:S02]  /*10f20*/  LOP3.LUT R5, R5, R174, RZ, 0xc0, !PT ;  /* 0x000000ae05057212 */ /* 0x000fc400078ec0ff */
        /* <DEDUP_REMOVED lines=44> */
[----:B------:R-:W-:-:S04]  /*111f0*/  LOP3.LUT R32, R249, UR7, R32, 0x96, !PT ;  /* 0x00000007f9207c12 */ /* 0x000fc8000f8e9620 */
[C---:B-1----:R-:W-:Y:S06]  /*11200*/  HMMA.16816.F32.BF16 R120, R4.reuse, R24, R120 ;  /* 0x000000180478723c */ /* 0x042fec0000041878 */
[C---:B------:R-:W-:Y:S01]  /*11210*/  HMMA.16816.F32.BF16 R124, R4.reuse, R26, R124 ;  /* 0x0000001a047c723c */ /* 0x040fe2000004187c */
[----:B------:R-:W1:Y:S05]  /*11220*/  LDSM.16.MT88.4 R24, [R204+0x1e000] ;  /* 0x01e00000cc18783b */ /* 0x000e6a0000004200 */
[C---:B-1----:R-:W-:Y:S06]  /*11230*/  HMMA.16816.F32.BF16 R128, R4.reuse, R24, R128 ;  /* 0x000000180480723c */ /* 0x042fec0000041880 */
[----:B------:R-:W-:Y:S01]  /*11240*/  HMMA.16816.F32.BF16 R132, R4, R26, R132 ;  /* 0x0000001a0484723c */ /* 0x000fe20000041884 */
[----:B------:R-:W1:Y:S06]  /*11250*/  LDSM.16.MT88.4 R24, [R208+0x18800] ;  /* 0x01880000d018783b */ /* 0x000e6c0000004200 */
[----:B------:R-:W-:-:S05]  /*11260*/  IMAD.WIDE.U32 R4, R32, -0x2daee0ad, RZ ;  /* 0xd2511f5320047825 */ /* 0x000fca00078e00ff */
[----:B------:R-:W-:Y:S02]  /*11270*/  LOP3.LUT R34, R5, UR35, R34, 0x96, !PT ;  /* 0x0000002305227c12 */ /* 0x000fe4000f8e9622 */
[C---:B------:R-:W-:Y:S02]  /*11280*/  LOP3.LUT R5, R4.reuse, 0xffff, RZ, 0xc0, !PT ;  /* 0x0000ffff04057812 */ /* 0x040fe400078ec0ff */
[----:B------:R-:W-:Y:S02]  /*11290*/  LOP3.LUT R32, R4, 0xff, RZ, 0xc0, !PT ;  /* 0x000000ff04207812 */ /* 0x000fe400078ec0ff */
[----:B------:R-:W-:-:S04]  /*112a0*/  SHF.R.U32.HI R5, RZ, 0x8, R5 ;  /* 0x00000008ff057819 */ /* 0x000fc80000011605 */
[----:B------:R-:W-:Y:S02]  /*112b0*/  PRMT R32, R32, 0x5410, R5 ;  /* 0x0000541020207816 */ /* 0x000fe40000000005 */
[C---:B------:R-:W-:Y:S02]  /*112c0*/  LOP3.LUT R5, R34.reuse, 0xffff, RZ, 0xc0, !PT ;  /* 0x0000ffff22057812 */ /* 0x040fe400078ec0ff */
[--C-:B------:R-:W-:Y:S02]  /*112d0*/  SHF.R.U32.HI R6, RZ, 0x10, R4.reuse ;  /* 0x00000010ff067819 */ /* 0x100fe40000011604 */
[----:B------:R-:W-:Y:S02]  /*112e0*/  SHF.R.U32.HI R7, RZ, 0x18, R4 ;  /* 0x00000018ff077819 */ /* 0x000fe40000011604 */
[----:B------:R-:W-:Y:S02]  /*112f0*/  SHF.R.U32.HI R5, RZ, 0x8, R5 ;  /* 0x00000008ff057819 */ /* 0x000fe40000011605 */
[----:B------:R-:W-:-:S04]  /*11300*/  LOP3.LUT R4, R34, 0xff, RZ, 0xc0, !PT ;  /* 0x000000ff22047812 */ /* 0x000fc800078ec0ff */
[----:B------:R-:W-:Y:S02]  /*11310*/  PRMT R4, R4, 0x5410, R5 ;  /* 0x0000541004047816 */ /* 0x000fe40000000005 */
[--C-:B------:R-:W-:Y:S02]  /*11320*/  SHF.R.U32.HI R5, RZ, 0x10, R34.reuse ;  /* 0x00000010ff057819 */ /* 0x100fe40000011622 */
[----:B------:R-:W-:Y:S02]  /*11330*/  SHF.R.U32.HI R34, RZ, 0x18, R34 ;  /* 0x00000018ff227819 */ /* 0x000fe40000011622 */
[----:B------:R-:W-:Y:S02]  /*11340*/  LOP3.LUT R6, R6, 0xff, RZ, 0xc0, !PT ;  /* 0x000000ff06067812 */ /* 0x000fe400078ec0ff */
[----:B------:R-:W-:Y:S02]  /*11350*/  LOP3.LUT R5, R5, 0xff, RZ, 0xc0, !PT ;  /* 0x000000ff05057812 */ /* 0x000fe400078ec0ff */
[----:B------:R-:W-:-:S02]  /*11360*/  PRMT R6, R6, 0x5410, R7 ;  /* 0x0000541006067816 */ /* 0x000fc40000000007 */
[----:B------:R-:W-:Y:S02]  /*11370*/  PRMT R34, R5, 0x5410, R34 ;  /* 0x0000541005227816 */ /* 0x000fe40000000022 */
[--C-:B------:R-:W-:Y:S02]  /*11380*/  HSET2.LE.AND R4, R4, R3.reuse, PT ;  /* 0x0000000304047233 */ /* 0x100fe40003803000 */
[--C-:B------:R-:W-:Y:S02]  /*11390*/  HSET2.LE.AND R32, R32, R3.reuse, PT ;  /* 0x0000000320207233 */ /* 0x100fe40003803000 */
[--C-:B------:R-:W-:Y:S02]  /*113a0*/  HSET2.LE.AND R5, R34, R3.reuse, PT ;  /* 0x0000000322057233 */ /* 0x100fe40003803000 */
[----:B------:R-:W-:Y:S02]  /*113b0*/  HSET2.LE.AND R7, R6, R3, PT ;  /* 0x0000000306077233 */ /* 0x000fe40003803000 */
[----:B------:R-:W-:-:S02]  /*113c0*/  LOP3.LUT R4, R4, R31, RZ, 0xc0, !PT ;  /* 0x0000001f04047212 */ /* 0x000fc400078ec0ff */
[----:B------:R-:W-:Y:S02]  /*113d0*/  LOP3.LUT R5, R5, R30, RZ, 0xc0, !PT ;  /* 0x0000001e05057212 */ /* 0x000fe400078ec0ff */
[----:B------:R-:W-:Y:S02]  /*113e0*/  LOP3.LUT R6, R32, R29, RZ, 0xc0, !PT ;  /* 0x0000001d20067212 */ /* 0x000fe400078ec0ff */
[----:B------:R-:W-:Y:S01]  /*113f0*/  LOP3.LUT R7, R7, R28, RZ, 0xc0, !PT ;  /* 0x0000001c07077212 */ /* 0x000fe200078ec0ff */
[----:B------:R-:W3:Y:S04]  /*11400*/  LDSM.16.MT88.4 R32, [R206+0x18800] ;  /* 0x01880000ce20783b */ /* 0x000ee80000004200 */
[----:B------:R-:W4:Y:S02]  /*11410*/  LDSM.16.MT88.4 R28, [R205+0x18800] ;  /* 0x01880000cd1c783b */ /* 0x000f240000004200 */
        /* <DEDUP_REMOVED lines=29> */
[----:B------:R-:W1:Y:S01]  /*115f0*/  LDSM.16.MT88.4 R24, [R208+0x1e800] ;  /* 0x01e80000d018783b */ /* 0x000e620000004200 */
[----:B------:R-:W-:-:S04]  /*11600*/  LOP3.LUT R22, R19, UR9, R22, 0x96, !PT ;  /* 0x0000000913167c12 */ /* 0x000fc8000f8e9616 */
        /* <DEDUP_REMOVED lines=19> */
[C---:B---3--:R-:W-:Y:S06]  /*11740*/  HMMA.16816.F32.BF16 R112, R4.reuse, R32, R112 ;  /* 0x000000200470723c */ /* 0x048fec0000041870 */
[C---:B------:R-:W-:Y:S01]  /*11750*/  HMMA.16816.F32.BF16 R116, R4.reuse, R34, R116 ;  /* 0x000000220474723c */ /* 0x040fe20000041874 */
[----:B------:R-:W-:Y:S05]  /*11760*/  LDSM.16.MT88.4 R32, [R208+0x19000] ;  /* 0x01900000d020783b */ /* 0x000fea0000004200 */
[C---:B----4-:R-:W-:Y:S06]  /*11770*/  HMMA.16816.F32.BF16 R120, R4.reuse, R28, R120 ;  /* 0x0000001c0478723c */ /* 0x050fec0000041878 */
[C---:B------:R-:W-:Y:S01]  /*11780*/  HMMA.16816.F32.BF16 R124, R4.reuse, R30, R124 ;  /* 0x0000001e047c723c */ /* 0x040fe2000004187c */
[----:B------:R-:W-:Y:S05]  /*11790*/  LDSM.16.MT88.4 R28, [R206+0x19000] ;  /* 0x01900000ce1c783b */ /* 0x000fea0000004200 */
[C---:B-1----:R-:W-:Y:S06]  /*117a0*/  HMMA.16816.F32.BF16 R128, R4.reuse, R24, R128 ;  /* 0x000000180480723c */ /* 0x042fec0000041880 */
[----:B------:R-:W-:Y:S01]  /*117b0*/  HMMA.16816.F32.BF16 R132, R4, R26, R132 ;  /* 0x0000001a0484723c */ /* 0x000fe20000041884 */
[----:B------:R-:W1:Y:S06]  /*117c0*/  LDSM.16.MT88.4 R24, [R205+0x19000] ;  /* 0x01900000cd18783b */ /* 0x000e6c0000004200 */
[----:B------:R-:W-:-:S02]  /*117d0*/  LOP3.LUT R4, R19, UR5, R174, 0x96, !PT ;  /* 0x0000000513047c12 */ /* 0x000fc4000f8e96ae */
[----:B------:R-:W-:-:S03]  /*117e0*/  LOP3.LUT R174, R175, UR8, R22, 0x96, !PT ;  /* 0x00000008afae7c12 */ /* 0x000fc6000f8e9616 */
[----:B------:R-:W-:-:S04]  /*117f0*/  IMAD.WIDE.U32 R20, R4, -0x326172a9, RZ ;  /* 0xcd9e8d5704147825 */ /* 0x000fc800078e00ff */
[----:B------:R-:W-:Y:S01]  /*11800*/  IMAD.WIDE.U32 R174, R174, -0x326172a9, RZ ;  /* 0xcd9e8d57aeae7825 */ /* 0x000fe200078e00ff */
[C---:B------:R-:W-:Y:S02]  /*11810*/  LOP3.LUT R5, R20.reuse, 0xffff, RZ, 0xc0, !PT ;  /* 0x0000ffff14057812 */ /* 0x040fe400078ec0ff */
[----:B------:R-:W-:Y:S02]  /*11820*/  LOP3.LUT R4, R20, 0xff, RZ, 0xc0, !PT ;  /* 0x000000ff14047812 */ /* 0x000fe400078ec0ff */
[----:B------:R-:W-:Y:S02]  /*11830*/  LOP3.LUT R6, R21, UR4, R174, 0x96, !PT ;  /* 0x0000000415067c12 */ /* 0x000fe4000f8e96ae */
[----:B------:R-:W-:Y:S02]  /*11840*/  SHF.R.U32.HI R5, RZ, 0x8, R5 ;  /* 0x00000008ff057819 */ /* 0x000fe40000011605 */
[--C-:B------:R-:W-:Y:S02]  /*11850*/  SHF.R.U32.HI R174, RZ, 0x10, R20.reuse ;  /* 0x00000010ffae7819 */ /* 0x100fe40000011614 */
[----:B------:R-:W-:-:S02]  /*11860*/  SHF.R.U32.HI R19, RZ, 0x18, R20 ;  /* 0x00000018ff137819 */ /* 0x000fc40000011614 */
[----:B------:R-:W-:Y:S02]  /*11870*/  LOP3.LUT R20, R6, 0xffff, RZ, 0xc0, !PT ;  /* 0x0000ffff06147812 */ /* 0x000fe400078ec0ff */
[----:B------:R-:W-:Y:S02]  /*11880*/  PRMT R4, R4, 0x5410, R5 ;  /* 0x0000541004047816 */ /* 0x000fe40000000005 */
[----:B------:R-:W-:Y:S02]  /*11890*/  SHF.R.U32.HI R5, RZ, 0x10, R6 ;  /* 0x00000010ff057819 */ /* 0x000fe40000011606 */
[----:B------:R-:W-:Y:S02]  /*118a0*/  LOP3.LUT R7, R6, 0xff, RZ, 0xc0, !PT ;  /* 0x000000ff06077812 */ /* 0x000fe400078ec0ff */
[----:B------:R-:W-:Y:S02]  /*118b0*/  SHF.R.U32.HI R20, RZ, 0x8, R20 ;  /* 0x00000008ff147819 */ /* 0x000fe40000011614 */
[----:B------:R-:W-:-:S02]  /*118c0*/  SHF.R.U32.HI R6, RZ, 0x18, R6 ;  /* 0x00000018ff067819 */ /* 0x000fc40000011606 */
[----:B------:R-:W-:Y:S02]  /*118d0*/  LOP3.LUT R5, R5, 0xff, RZ, 0xc0, !PT ;  /* 0x000000ff05057812 */ /* 0x000fe400078ec0ff */
[----:B------:R-:W-:Y:S02]  /*118e0*/  PRMT R20, R7, 0x5410, R20 ;  /* 0x0000541007147816 */ /* 0x000fe40000000014 */
[----:B------:R-:W-:-:S03]  /*118f0*/  PRMT R6, R5, 0x5410, R6 ;  /* 0x0000541005067816 */ /* 0x000fc60000000006 */
[--C-:B------:R-:W-:Y:S02]  /*11900*/  HSET2.LE.AND R20, R20, R3.reuse, PT ;  /* 0x0000000314147233 */ /* 0x100fe40003803000 */
[--C-:B------:R-:W-:Y:S02]  /*11910*/  HSET2.LE.AND R5, R6, R3.reuse, PT ;  /* 0x0000000306057233 */ /* 0x100fe40003803000 */
[----:B------:R-:W-:Y:S02]  /*11920*/  HSET2.LE.AND R6, R4, R3, PT ;  /* 0x0000000304067233 */ /* 0x000fe40003803000 */
[----:B------:R-:W-:Y:S02]  /*11930*/  LOP3.LUT R4, R20, R171, RZ, 0xc0, !PT ;  /* 0x000000ab14047212 */ /* 0x000fe400078ec0ff */
[----:B------:R-:W3:Y:S01]  /*11940*/  LDSM.16.MT88.4 R20, [R204+0x19000] ;  /* 0x01900000cc14783b */ /* 0x000ee20000004200 */
[----:B------:R-:W-:-:S04]  /*11950*/  LOP3.LUT R174, R174, 0xff, RZ, 0xc0, !PT ;  /* 0x000000ffaeae7812 */ /* 0x000fc800078ec0ff */
[----:B------:R-:W-:-:S05]  /*11960*/  PRMT R174, R174, 0x5410, R19 ;  /* 0x00005410aeae7816 */ /* 0x000fca0000000013 */
[----:B------:R-:W-:Y:S02]  /*11970*/  HSET2.LE.AND R7, R174, R3, PT ;  /* 0x00000003ae077233 */ /* 0x000fe40003803000 */
[----:B------:R-:W-:Y:S02]  /*11980*/  LOP3.LUT R5, R5, R170, RZ, 0xc0, !PT ;  /* 0x000000aa05057212 */ /* 0x000fe400078ec0ff */
[----:B------:R-:W-:Y:S02]  /*11990*/  LOP3.LUT R6, R6, R169, RZ, 0xc0, !PT ;  /* 0x000000a906067212 */ /* 0x000fe400078ec0ff */
[----:B------:R-:W-:Y:S02]  /*119a0*/  LOP3.LUT R7, R7, R168, RZ, 0xc0, !PT ;  /* 0x000000a807077212 */ /* 0x000fe400078ec0ff */
[----:B------:R-:W-:Y:S01]  /*119b0*/  LOP3.LUT R172, R175, UR7, R172, 0x96, !PT ;  /* 0x00000007afac7c12 */ /* 0x000fe2000f8e96ac */
[----:B------:R-:W-:Y:S04]  /*119c0*/  LDSM.16.MT88.4 R168, [R204+0x19800] ;  /* 0x01980000cca8783b */ /* 0x000fe80000004200 */
[C---:B-1----:R-:W-:Y:S06]  /*119d0*/  HMMA.16816.F32.BF16 R152, R4.reuse, R24, R152 ;  /* 0x000000180498723c */ /* 0x042fec0000041898 */
[C---:B------:R-:W-:Y:S01]  /*119e0*/  HMMA.16816.F32.BF16 R156, R4.reuse, R26, R156 ;  /* 0x0000001a049c723c */ /* 0x040fe2000004189c */
[----:B------:R-:W1:Y:S05]  /*119f0*/  LDSM.16.MT88.4 R24, [R205+0x1b000] ;  /* 0x01b00000cd18783b */ /* 0x000e6a0000004200 */
[C---:B------:R-:W-:Y:S06]  /*11a00*/  HMMA.16816.F32.BF16 R136, R4.reuse, R32, R136 ;  /* 0x000000200488723c */ /* 0x040fec0000041888 */
[C---:B---3--:R-:W-:Y:S06]  /*11a10*/  HMMA.16816.F32.BF16 R160, R4.reuse, R20, R160 ;  /* 0x0000001404a0723c */ /* 0x048fec00000418a0 */
[C---:B------:R-:W-:Y:S01]  /*11a20*/  HMMA.16816.F32.BF16 R36, R4.reuse, R22, R36 ;  /* 0x000000160424723c */ /* 0x040fe20000041824 */
[----:B------:R-:W3:Y:S05]  /*11a30*/  LDSM.16.MT88.4 R20, [R204+0x1b000] ;  /* 0x01b00000cc14783b */ /* 0x000eea0000004200 */
[C---:B------:R-:W-:Y:S01]  /*11a40*/  HMMA.16816.F32.BF16 R140, R4.reuse, R34, R140 ;  /* 0x00000022048c723c */ /* 0x040fe2000004188c */
[----:B------:R-:W4:Y:S05]  /*11a50*/  LDSM.16.MT88.4 R32, [R208+0x1b000] ;  /* 0x01b00000d020783b */ /* 0x000f2a0000004200 */
[C---:B------:R-:W-:Y:S06]  /*11a60*/  HMMA.16816.F32.BF16 R144, R4.reuse, R28, R144 ;  /* 0x0000001c0490723c */ /* 0x040fec0000041890 */
        /* <DEDUP_REMOVED lines=26> */
[----:B------:R-:W-:-:S04]  /*11c10*/  IMAD.WIDE.U32 R172, R172, -0x2daee0ad, RZ ;  /* 0xd2511f53acac7825 */ /* 0x000fc800078e00ff */
[C---:B-1----:R-:W-:Y:S06]  /*11c20*/  HMMA.16816.F32.BF16 R120, R4.reuse, R24, R120 ;  /* 0x000000180478723c */ /* 0x042fec0000041878 */
[C---:B------:R-:W-:Y:S01]  /*11c30*/  HMMA.16816.F32.BF16 R124, R4.reuse, R26, R124 ;  /* 0x0000001a047c723c */ /* 0x040fe2000004187c */
[----:B------:R-:W1:Y:S05]  /*11c40*/  LDSM.16.MT88.4 R24, [R208+0x19800] ;  /* 0x01980000d018783b */ /* 0x000e6a0000004200 */
[C---:B---3--:R-:W-:Y:S06]  /*11c50*/  HMMA.16816.F32.BF16 R128, R4.reuse, R20, R128 ;  /* 0x000000140480723c */ /* 0x048fec0000041880 */
[C---:B------:R-:W-:Y:S01]  /*11c60*/  HMMA.16816.F32.BF16 R132, R4.reuse, R22, R132 ;  /* 0x000000160484723c */ /* 0x040fe20000041884 */
[----:B------:R-:W3:Y:S05]  /*11c70*/  LDSM.16.MT88.4 R20, [R206+0x19800] ;  /* 0x01980000ce14783b */ /* 0x000eea0000004200 */
[----:B----4-:R-:W-:Y:S01]  /*11c80*/  HMMA.16816.F32.BF16 R104, R4, R32, R104 ;  /* 0x000000200468723c */ /* 0x010fe20000041868 */
[----:B------:R-:W-:-:S05]  /*11c90*/  LOP3.LUT R18, R173, UR35, R18, 0x96, !PT ;  /* 0x00000023ad127c12 */ /* 0x000fca000f8e9612 */
[C---:B------:R-:W-:Y:S06]  /*11ca0*/  HMMA.16816.F32.BF16 R108, R4.reuse, R34, R108 ;  /* 0x00000022046c723c */ /* 0x040fec000004186c */
[C---:B--2---:R-:W-:Y:S06]  /*11cb0*/  HMMA.16816.F32.BF16 R112, R4.reuse, R28, R112 ;  /* 0x0000001c0470723c */ /* 0x044fec0000041870 */
[----:B------:R-:W-:Y:S01]  /*11cc0*/  HMMA.16816.F32.BF16 R116, R4, R30, R116 ;  /* 0x0000001e0474723c */ /* 0x000fe20000041874 */
[----:B------:R-:W-:Y:S01]  /*11cd0*/  SHF.R.U32.HI R19, RZ, 0x10, R18 ;  /* 0x00000010ff137819 */ /* 0x000fe20000011612 */
[----:B------:R-:W-:Y:S05]  /*11ce0*/  LDSM.16.MT88.4 R32, [R206+0x1b800] ;  /* 0x01b80000ce20783b */ /* 0x000fea0000004200 */
[----:B------:R-:W-:-:S02]  /*11cf0*/  LOP3.LUT R5, R172, 0xffff, RZ, 0xc0, !PT ;  /* 0x0000ffffac057812 */ /* 0x000fc400078ec0ff */
[----:B------:R-:W-:Y:S02]  /*11d00*/  LOP3.LUT R4, R172, 0xff, RZ, 0xc0, !PT ;  /* 0x000000ffac047812 */ /* 0x000fe400078ec0ff */
[----:B------:R-:W-:Y:S02]  /*11d10*/  SHF.R.U32.HI R5, RZ, 0x8, R5 ;  /* 0x00000008ff057819 */ /* 0x000fe40000011605 */
[----:B------:R-:W-:Y:S02]  /*11d20*/  SHF.R.U32.HI R7, RZ, 0x10, R172 ;  /* 0x00000010ff077819 */ /* 0x000fe400000116ac */
[----:B------:R-:W-:Y:S02]  /*11d30*/  PRMT R4, R4, 0x5410, R5 ;  /* 0x0000541004047816 */ /* 0x000fe40000000005 */
[C---:B------:R-:W-:Y:S02]  /*11d40*/  LOP3.LUT R5, R18.reuse, 0xffff, RZ, 0xc0, !PT ;  /* 0x0000ffff12057812 */ /* 0x040fe400078ec0ff */
[----:B------:R-:W-:-:S02]  /*11d50*/  LOP3.LUT R28, R18, 0xff, RZ, 0xc0, !PT ;  /* 0x000000ff121c7812 */ /* 0x000fc400078ec0ff */
[----:B------:R-:W-:Y:S02]  /*11d60*/  SHF.R.U32.HI R18, RZ, 0x18, R18 ;  /* 0x00000018ff127819 */ /* 0x000fe40000011612 */
[----:B------:R-:W-:Y:S02]  /*11d70*/  LOP3.LUT R19, R19, 0xff, RZ, 0xc0, !PT ;  /* 0x000000ff13137812 */ /* 0x000fe400078ec0ff */
[----:B------:R-:W-:Y:S02]  /*11d80*/  SHF.R.U32.HI R5, RZ, 0x8, R5 ;  /* 0x00000008ff057819 */ /* 0x000fe40000011605 */
[----:B------:R-:W-:Y:S02]  /*11d90*/  SHF.R.U32.HI R6, RZ, 0x18, R172 ;  /* 0x00000018ff067819 */ /* 0x000fe400000116ac */
[----:B------:R-:W-:Y:S01]  /*11da0*/  LOP3.LUT R7, R7, 0xff, RZ, 0xc0, !PT ;  /* 0x000000ff07077812 */ /* 0x000fe200078ec0ff */
[----:B------:R-:W2:Y:S01]  /*11db0*/  LDSM.16.MT88.4 R172, [R205+0x19800] ;  /* 0x01980000cdac783b */ /* 0x000ea20000004200 */
[----:B------:R-:W-:-:S02]  /*11dc0*/  PRMT R18, R19, 0x5410, R18 ;  /* 0x0000541013127816 */ /* 0x000fc40000000012 */
[----:B------:R-:W-:Y:S02]  /*11dd0*/  PRMT R28, R28, 0x5410, R5 ;  /* 0x000054101c1c7816 */ /* 0x000fe40000000005 */
[----:B------:R-:W-:Y:S02]  /*11de0*/  PRMT R6, R7, 0x5410, R6 ;  /* 0x0000541007067816 */ /* 0x000fe40000000006 */
[--C-:B------:R-:W-:Y:S02]  /*11df0*/  HSET2.LE.AND R5, R18, R3.reuse, PT ;  /* 0x0000000312057233 */ /* 0x100fe40003803000 */
[--C-:B------:R-:W-:Y:S02]  /*11e00*/  HSET2.LE.AND R28, R28, R3.reuse, PT ;  /* 0x000000031c1c7233 */ /* 0x100fe40003803000 */
[--C-:B------:R-:W-:Y:S02]  /*11e10*/  HSET2.LE.AND R18, R4, R3.reuse, PT ;  /* 0x0000000304127233 */ /* 0x100fe40003803000 */
[----:B------:R-:W-:-:S02]  /*11e20*/  HSET2.LE.AND R3, R6, R3, PT ;  /* 0x0000000306037233 */ /* 0x000fc40003803000 */
[----:B------:R-:W-:Y:S02]  /*11e30*/  LOP3.LUT R4, R28, R167, RZ, 0xc0, !PT ;  /* 0x000000a71c047212 */ /* 0x000fe400078ec0ff */
[----:B------:R-:W-:Y:S01]  /*11e40*/  LOP3.LUT R5, R5, R166, RZ, 0xc0, !PT ;  /* 0x000000a605057212 */ /* 0x000fe200078ec0ff */
[----:B------:R-:W-:Y:S01]  /*11e50*/  LDSM.16.MT88.4 R28, [R205+0x1b800] ;  /* 0x01b80000cd1c783b */ /* 0x000fe20000004200 */
[----:B------:R-:W-:Y:S02]  /*11e60*/  LOP3.LUT R6, R18, R165, RZ, 0xc0, !PT ;  /* 0x000000a512067212 */ /* 0x000fe400078ec0ff */
[----:B------:R-:W-:Y:S02]  /*11e70*/  LOP3.LUT R7, R3, R164, RZ, 0xc0, !PT ;  /* 0x000000a403077212 */ /* 0x000fe400078ec0ff */
[----:B------:R-:W4:Y:S05]  /*11e80*/  LDSM.16.MT88.4 R164, [R208+0x1b800] ;  /* 0x01b80000d0a4783b */ /* 0x000f2a0000004200 */
        /* <DEDUP_REMOVED lines=25> */
[----:B------:R-:W-:Y:S01]  /*12020*/  HMMA.16816.F32.BF16 R76, R4, R22, R76 ;  /* 0x00000016044c723c */ /* 0x000fe2000004184c */
[----:B------:R-:W3:Y:S01]  /*12030*/  LDSM.16.MT88.4 R20, [R204+0x1f800] ;  /* 0x01f80000cc14783b */ /* 0x000ee20000004200 */
[----:B------:R-:W-:-:S03]  /*12040*/  FADD.FTZ R233, R240, R233 ;  /* 0x000000e9f0e97221 */ /* 0x000fc60000010000 */
        /* <DEDUP_REMOVED lines=34> */
[----:B------:R-:W-:Y:S01]  /*12270*/  FADD.FTZ R237, R237, R232 ;  /* 0x000000e8eded7221 */ /* 0x000fe20000010000 */
[C---:B--2---:R-:W-:Y:S03]  /*12280*/  HMMA.16816.F32.BF16 R100, R4.reuse, R166, R100 ;  /* 0x000000a60464723c */ /* 0x044fe60000041864 */
[----:B------:R-:W-:Y:S01]  /*12290*/  FADD.FTZ R234, R234, R237 ;  /* 0x000000edeaea7221 */ /* 0x000fe20000010000 */
[----:B------:R-:W-:Y:S02]  /*122a0*/  @UP0 UIADD3 UR19, UR19, -0x4, URZ ;  /* 0xfffffffc13130890 */ /* 0x000fe4000fffe03f */
[----:B------:R-:W-:Y:S01]  /*122b0*/  HMMA.16816.F32.BF16 R80, R4, R172, R80 ;  /* 0x000000ac0450723c */ /* 0x000fe20000041850 */
[----:B------:R-:W-:Y:S01]  /*122c0*/  FADD.FTZ R235, R235, R234 ;  /* 0x000000eaebeb7221 */ /* 0x000fe20000010000 */
[----:B------:R-:W-:-:S04]  /*122d0*/  IADD3 R166, P1, R16, -0x180, RZ ;  /* 0xfffffe8010a67810 */ /* 0x000fc80007f3e0ff */
[----:B------:R-:W-:Y:S01]  /*122e0*/  HMMA.16816.F32.BF16 R84, R4, R174, R84 ;  /* 0x000000ae0454723c */ /* 0x000fe20000041854 */
[----:B------:R-:W-:-:S05]  /*122f0*/  IADD3.X R167, R17, -0x1, RZ, P1, !PT ;  /* 0xffffffff11a77810 */ /* 0x000fca0000ffe4ff */
[C---:B----4-:R-:W-:Y:S06]  /*12300*/  HMMA.16816.F32.BF16 R88, R4.reuse, R168, R88 ;  /* 0x000000a80458723c */ /* 0x050fec0000041858 */
[C---:B------:R-:W-:Y:S06]  /*12310*/  HMMA.16816.F32.BF16 R92, R4.reuse, R170, R92 ;  /* 0x000000aa045c723c */ /* 0x040fec000004185c */
[C---:B------:R-:W-:Y:S06]  /*12320*/  HMMA.16816.F32.BF16 R96, R4.reuse, R164, R96 ;  /* 0x000000a40460723c */ /* 0x040fec0000041860 */
[----:B------:R-:W-:Y:S01]  /*12330*/  HMMA.16816.F32.BF16 R104, R4, R32, R104 ;  /* 0x000000200468723c */ /* 0x000fe20000041868 */
[----:B------:R-:W-:-:S05]  /*12340*/  FADD.FTZ R164, R176, R235 ;  /* 0x000000ebb0a47221 */ /* 0x000fca0000010000 */
[C---:B------:R-:W-:Y:S06]  /*12350*/  HMMA.16816.F32.BF16 R108, R4.reuse, R34, R108 ;  /* 0x00000022046c723c */ /* 0x040fec000004186c */
[C---:B------:R-:W-:Y:S06]  /*12360*/  HMMA.16816.F32.BF16 R112, R4.reuse, R28, R112 ;  /* 0x0000001c0470723c */ /* 0x040fec0000041870 */
[C---:B------:R-:W-:Y:S06]  /*12370*/  HMMA.16816.F32.BF16 R116, R4.reuse, R30, R116 ;  /* 0x0000001e0474723c */ /* 0x040fec0000041874 */
[C---:B-1----:R-:W-:Y:S06]  /*12380*/  HMMA.16816.F32.BF16 R120, R4.reuse, R24, R120 ;  /* 0x000000180478723c */ /* 0x042fec0000041878 */
[C---:B------:R-:W-:Y:S06]  /*12390*/  HMMA.16816.F32.BF16 R124, R4.reuse, R26, R124 ;  /* 0x0000001a047c723c */ /* 0x040fec000004187c */
[C---:B---3--:R-:W-:Y:S06]  /*123a0*/  HMMA.16816.F32.BF16 R128, R4.reuse, R20, R128 ;  /* 0x000000140480723c */ /* 0x048fec0000041880 */
[----:B------:R-:W-:Y:S01]  /*123b0*/  HMMA.16816.F32.BF16 R132, R4, R22, R132 ;  /* 0x000000160484723c */ /* 0x000fe20000041884 */
[----:B------:R-:W-:-:S08]  /*123c0*/  NOP ;  /* 0x0000000000007918 */ /* 0x000fd00000000000 */
[----:B------:R-:W-:-:S15]  /*123d0*/  @P0 BRA `(.L_x_1042) ;  /* 0x0000000000040947 */ /* 0x000fde0003800000 */
.L_x_1035:
[----:B------:R-:W-:-:S12]  /*123e0*/  UIADD3 UR19, UR39, -0x1, URZ ;  /* 0xffffffff27137890 */ /* 0x000fd8000fffe03f */
.L_x_1042:
[----:B------:R-:W-:-:S13]  /*123f0*/  ISETP.LE.AND P0, PT, RZ, UR19, PT ;  /* 0x00000013ff007c0c */ /* 0x000fda000bf03270 */
[----:B------:R-:W-:Y:S05]  /*12400*/  @!P0 BRA `(.L_x_1043) ;  /* 0x0000005800348947 */ /* 0x000fea0003800000 */
[----:B------:R-:W1:Y:S01]  /*12410*/  S2R R6, SR_TID.X ;  /* 0x0000000000067919 */ /* 0x000e620000002100 */
[----:B------:R-:W-:Y:S01]  /*12420*/  ULDC UR4, c[0x0][0x260] ;  /* 0x0000980000047ab9 */ /* 0x000fe20000000800 */
[----:B------:R-:W-:Y:S01]  /*12430*/  IMAD.U32 R5, RZ, RZ, UR22 ;  /* 0x00000016ff057e24 */ /* 0x000fe2000f8e00ff */
[----:B------:R-:W-:Y:S01]  /*12440*/  ULDC.64 UR6, c[0x0][0x220] ;  /* 0x0000880000067ab9 */ /* 0x000fe20000000a00 */
[----:B------:R-:W-:Y:S01]  /*12450*/  IMAD.U32 R16, RZ, RZ, UR4 ;  /* 0x00000004ff107e24 */ /* 0x000fe2000f8e00ff */
[----:B------:R-:W-:Y:S01]  /*12460*/  ULDC UR4, c[0x0][0x2d0] ;  /* 0x0000b40000047ab9 */ /* 0x000fe20000000800 */
[----:B------:R-:W-:Y:S01]  /*12470*/  IMAD.U32 R18, RZ, RZ, UR14 ;  /* 0x0000000eff127e24 */ /* 0x000fe2000f8e00ff */
[----:B------:R-:W-:Y:S01]  /*12480*/  USHF.R.S32.HI UR41, URZ, 0x1f, UR20 ;  /* 0x0000001f3f297899 */ /* 0x000fe20008011414 */
[----:B------:R-:W-:Y:S01]  /*12490*/  IMAD.MOV.U32 R7, RZ, RZ, 0x7054 ;  /* 0x00007054ff077424 */ /* 0x000fe200078e00ff */
[----:B------:R-:W-:Y:S01]  /*124a0*/  USHF.L.U32 UR11, UR20, 0x1, URZ ;  /* 0x00000001140b7899 */ /* 0x000fe2000800063f */
[----:B------:R-:W-:Y:S01]  /*124b0*/  IMAD.MOV.U32 R165, RZ, RZ, R0 ;  /* 0x000000ffffa57224 */ /* 0x000fe200078e0000 */
[----:B------:R-:W-:Y:S01]  /*124c0*/  ULDC UR10, c[0x0][0x2d0] ;  /* 0x0000b400000a7ab9 */ /* 0x000fe20000000800 */
[----:B------:R-:W-:Y:S01]  /*124d0*/  USHF.L.U64.HI UR41, UR20, 0x1, UR41 ;  /* 0x0000000114297899 */ /* 0x000fe20008010229 */
[----:B------:R-:W-:Y:S01]  /*124e0*/  PRMT R7, R18, R7, UR14 ;  /* 0x0000000e12077e16 */ /* 0x000fe20008000007 */
[----:B------:R-:W-:Y:S01]  /*124f0*/  ULDC.64 UR8, c[0x0][0x248] ;  /* 0x0000920000087ab9 */ /* 0x000fe20000000a00 */
[----:B-1----:R-:W-:-:S04]  /*12500*/  SHF.R.S32.HI R3, RZ, 0x1f, R6 ;  /* 0x0000001fff037819 */ /* 0x002fc80000011406 */
[----:B------:R-:W-:-:S04]  /*12510*/  LEA.HI R4, R3, R6, RZ, 0x3 ;  /* 0x0000000603047211 */ /* 0x000fc800078f18ff */
[----:B------:R-:W-:Y:S02]  /*12520*/  LOP3.LUT R3, R4, 0xfffffff8, RZ, 0xc0, !PT ;  /* 0xfffffff804037812 */ /* 0x000fe400078ec0ff */
[----:B------:R-:W-:-:S03]  /*12530*/  SHF.R.S32.HI R0, RZ, 0x3, R4 ;  /* 0x00000003ff007819 */ /* 0x000fc60000011404 */
[----:B------:R-:W-:-:S04]  /*12540*/  IMAD.IADD R3, R6, 0x1, -R3 ;  /* 0x0000000106037824 */ /* 0x000fc800078e0a03 */
[----:B------:R-:W-:Y:S02]  /*12550*/  IMAD.SHL.U32 R20, R3, 0x8, RZ ;  /* 0x0000000803147824 */ /* 0x000fe400078e00ff */
[----:B------:R-:W-:-:S03]  /*12560*/  IMAD.U32 R3, RZ, RZ, UR23 ;  /* 0x00000017ff037e24 */ /* 0x000fc6000f8e00ff */
[--C-:B------:R-:W-:Y:S02]  /*12570*/  SHF.R.S32.HI R21, RZ, 0x1f, R20.reuse ;  /* 0x0000001fff157819 */ /* 0x100fe40000011414 */
[----:B------:R-:W-:Y:S01]  /*12580*/  ISETP.GE.AND P3, PT, R20, UR4, PT ;  /* 0x0000000414007c0c */ /* 0x000fe2000bf66270 */
[----:B------:R-:W-:Y:S01]  /*12590*/  ULDC.64 UR4, c[0x0][0x218] ;  /* 0x0000860000047ab9 */ /* 0x000fe20000000a00 */
[----:B------:R-:W-:-:S04]  /*125a0*/  IMAD.WIDE.U32 R16, R16, UR18, R20 ;  /* 0x0000001210107c25 */ /* 0x000fc8000f8e0014 */
[----:B------:R-:W-:Y:S01]  /*125b0*/  IMAD.WIDE.U32 R20, R15, UR18, R20 ;  /* 0x000000120f147c25 */ /* 0x000fe2000f8e0014 */
[----:B------:R-:W-:-:S04]  /*125c0*/  IADD3 R16, P1, R16, UR24, RZ ;  /* 0x0000001810107c10 */ /* 0x000fc8000ff3e0ff */
[----:B------:R-:W-:Y:S02]  /*125d0*/  IADD3.X R5, R5, UR32, R17, P1, !PT ;  /* 0x0000002005057c10 */ /* 0x000fe40008ffe411 */
[----:B------:R-:W1:Y:S01]  /*125e0*/  @!P3 LDC.64 R218, c[0x0][0x220] ;  /* 0x00008800ffdabb82 */ /* 0x000e620000000a00 */
[----:B------:R-:W-:Y:S01]  /*125f0*/  LEA R15, P1, R16, UR4, 0x1 ;  /* 0x00000004100f7c11 */ /* 0x000fe2000f8208ff */
[----:B------:R-:W-:Y:S01]  /*12600*/  ULDC UR4, c[0x0][0x2ec] ;  /* 0x0000bb0000047ab9 */ /* 0x000fe20000000800 */
[----:B------:R-:W-:-:S03]  /*12610*/  IADD3 R6, P0, R20, UR26, RZ ;  /* 0x0000001a14067c10 */ /* 0x000fc6000ff1e0ff */
[----:B------:R2:W-:Y:S01]  /*12620*/  STL [R1+0x30], R15 ;  /* 0x0000300f01007387 */ /* 0x0005e20000100800 */
[----:B------:R-:W-:Y:S01]  /*12630*/  IADD3.X R3, R3, UR13, R21, P0, !PT ;  /* 0x0000000d03037c10 */ /* 0x000fe200087fe415 */
[----:B------:R-:W3:Y:S01]  /*12640*/  @!P3 LDC.64 R216, c[0x0][0x220] ;  /* 0x00008800ffd8bb82 */ /* 0x000ee20000000a00 */
[----:B------:R-:W-:Y:S01]  /*12650*/  UMOV UR13, URZ ;  /* 0x0000003f000d7c82 */ /* 0x000fe20008000000 */
[----:B------:R4:W-:Y:S01]  /*12660*/  STL [R1+0x20], R7 ;  /* 0x0000200701007387 */ /* 0x0009e20000100800 */
[----:B--2---:R-:W-:Y:S01]  /*12670*/  LEA.HI.X R15, R16, UR5, R5, 0x1, P1 ;  /* 0x00000005100f7c11 */ /* 0x004fe200088f0c05 */
[----:B------:R-:W-:Y:S01]  /*12680*/  UIADD3 UR5, UR19, -0x1, URZ ;  /* 0xffffffff13057890 */ /* 0x000fe2000fffe03f */
[----:B----4-:R-:W-:-:S03]  /*12690*/  LEA R7, P0, R6, UR6, 0x1 ;  /* 0x0000000606077c11 */ /* 0x010fc6000f8008ff */
[----:B------:R2:W-:Y:S01]  /*126a0*/  STL [R1+0x2c], R15 ;  /* 0x00002c0f01007387 */ /* 0x0005e20000100800 */
[----:B------:R-:W-:-:S03]  /*126b0*/  LEA.HI.X R3, R6, UR7, R3, 0x1, P0 ;  /* 0x0000000706037c11 */ /* 0x000fc600080f0c03 */
[----:B------:R4:W-:Y:S01]  /*126c0*/  STL [R1+0x28], R7 ;  /* 0x0000280701007387 */ /* 0x0009e20000100800 */
[----:B------:R-:W-:Y:S01]  /*126d0*/  IADD3 R4, P0, R0, 0x20, RZ ;  /* 0x0000002000047810 */ /* 0x000fe20007f1e0ff */
[----:B------:R-:W-:Y:S01]  /*126e0*/  ULDC.64 UR6, c[0x0][0x250] ;  /* 0x0000940000067ab9 */ /* 0x000fe20000000a00 */
[----:B------:R-:W-:Y:S01]  /*126f0*/  SHF.R.S32.HI R0, RZ, 0x1f, R0 ;  /* 0x0000001fff007819 */ /* 0x000fe20000011400 */
[----:B------:R1:W-:Y:S04]  /*12700*/  STL [R1+0x24], R3 ;  /* 0x0000240301007387 */ /* 0x0003e80000100800 */
[----:B------:R-:W-:Y:S02]  /*12710*/  IMAD.X R5, RZ, RZ, R0, P0 ;  /* 0x000000ffff057224 */ /* 0x000fe400000e0600 */
[----:B--2---:R-:W-:-:S04]  /*12720*/  IMAD.WIDE.U32 R14, R14, -0x326172a9, RZ ;  /* 0xcd9e8d570e0e7825 */ /* 0x004fc800078e00ff */
[----:B----45:R-:W-:Y:S01]  /*12730*/  IMAD.WIDE.U32 R6, R8, -0x2daee0ad, RZ ;  /* 0xd2511f5308067825 */ /* 0x030fe200078e00ff */
[----:B------:R-:W-:Y:S01]  /*12740*/  LOP3.LUT R9, R15, R9, RZ, 0x3c, !PT ;  /* 0x000000090f097212 */ /* 0x000fe200078e3cff */
[----:B------:R-:W-:Y:S02]  /*12750*/  STL.64 [R1+0x40], R14 ;  /* 0x0000400e01007387 */ /* 0x000fe40000100a00 */
[----:B-1----:R-:W-:Y:S02]  /*12760*/  IMAD.MOV.U32 R3, RZ, RZ, R2 ;  /* 0x000000ffff037224 */ /* 0x002fe400078e0002 */
[----:B------:R1:W-:Y:S04]  /*12770*/  STL [R1+0x58], R4 ;  /* 0x0000580401007387 */ /* 0x0003e80000100800 */
[----:B------:R2:W-:Y:S01]  /*12780*/  STL.64 [R1+0x48], R6 ;  /* 0x0000480601007387 */ /* 0x0005e20000100a00 */
[----:B-1----:R-:W-:-:S02]  /*12790*/  IMAD.MOV.U32 R4, RZ, RZ, R10 ;  /* 0x000000ffff047224 */ /* 0x002fc400078e000a */
[----:B--2---:R-:W-:-:S05]  /*127a0*/  IMAD.WIDE.U32 R6, R9, -0x2daee0ad, RZ ;  /* 0xd2511f5309067825 */ /* 0x004fca00078e00ff */
[----:B------:R-:W-:Y:S04]  /*127b0*/  STL.64 [R1+0x38], R6 ;  /* 0x0000380601007387 */ /* 0x000fe80000100a00 */
[----:B------:R1:W-:Y:S02]  /*127c0*/  STL [R1+0x5c], R5 ;  /* 0x00005c0501007387 */ /* 0x0003e40000100800 */
[----:B-1----:R-:W-:-:S05]  /*127d0*/  IMAD.MOV.U32 R5, RZ, RZ, R13 ;  /* 0x000000ffff057224 */ /* 0x002fca00078e000d */
[----:B------:R1:W-:Y:S01]  /*127e0*/  STL.64 [R1+0x50], R4 ;  /* 0x0000500401007387 */ /* 0x0003e20000100a00 */
[----:B---3--:R-:W-:Y:S05]  /*127f0*/  BRA `(.L_x_1044) ;  /* 0x0000000000f87947 */ /* 0x008fea0003800000 */
.L_x_1046:
        /* <DEDUP_REMOVED lines=14> */
[C---:B-1----:R-:W-:Y:S02]  /*128e0*/  @!P3 LEA R170, P6, R173.reuse, R170, 0x1 ;  /* 0x000000aaadaab211 */ /* 0x042fe400078c08ff */
        /* <DEDUP_REMOVED lines=47> */
.L_x_1044:
[----:B--2---:R-:W2:Y:S01]  /*12be0*/  LDL.64 R28, [R1+0x18] ;  /* 0x00001800011c7983 */ /* 0x004ea20000100a00 */
[----:B------:R-:W-:Y:S01]  /*12bf0*/  UIADD3 UR40, -UR13, UR19, URZ ;  /* 0x000000130d287290 */ /* 0x000fe2000fffe13f */
[----:B------:R-:W-:Y:S04]  /*12c00*/  DEPBAR.LE SB0, 0x0 ;  /* 0x000080000000791a */ /* 0x000fe80000000000 */
[----:B------:R-:W3:Y:S01]  /*12c10*/  LDL.64 R6, [R1+0x50] ;  /* 0x0000500001067983 */ /* 0x000ee20000100a00 */
[----:B------:R-:W-:Y:S01]  /*12c20*/  IMAD.U32 R35, RZ, RZ, UR40 ;  /* 0x00000028ff237e24 */ /* 0x000fe2000f8e00ff */
[----:B------:R-:W-:Y:S01]  /*12c30*/  USHF.R.S32.HI UR20, URZ, 0x1f, UR40 ;  /* 0x0000001f3f147899 */ /* 0x000fe20008011428 */
[----:B------:R-:W-:Y:S01]  /*12c40*/  IMAD.U32 R33, RZ, RZ, UR40 ;  /* 0x00000028ff217e24 */ /* 0x000fe2000f8e00ff */
[----:B------:R-:W4:Y:S01]  /*12c50*/  LDL.64 R24, [R1+0x58] ;  /* 0x0000580001187983 */ /* 0x000f220000100a00 */
[----:B------:R-:W-:Y:S01]  /*12c60*/  UIMAD UR18, UR25, UR40, URZ ;  /* 0x00000028191272a4 */ /* 0x000fe2000f8e023f */
[----:B------:R-:W-:Y:S01]  /*12c70*/  IMAD.U32 R0, RZ, RZ, UR40 ;  /* 0x00000028ff007e24 */ /* 0x000fe2000f8e00ff */
[----:B------:R-:W-:Y:S01]  /*12c80*/  MOV R2, UR40 ;  /* 0x0000002800027c02 */ /* 0x000fe20008000f00 */
[----:B-----5:R-:W5:Y:S01]  /*12c90*/  LDL R9, [R1+0x28] ;  /* 0x0000280001097983 */ /* 0x020f620000100800 */
[----:B------:R-:W-:Y:S01]  /*12ca0*/  IMAD.U32 R34, RZ, RZ, UR40 ;  /* 0x00000028ff227e24 */ /* 0x000fe2000f8e00ff */
[----:B------:R-:W-:Y:S02]  /*12cb0*/  UIMAD UR18, UR20, UR37, UR18 ;  /* 0x00000025141272a4 */ /* 0x000fe4000f8e0212 */
[----:B-1----:R-:W5:Y:S01]  /*12cc0*/  LDL R5, [R1+0x24] ;  /* 0x0000240001057983 */ /* 0x002f620000100800 */
[----:B------:R-:W-:Y:S03]  /*12cd0*/  UISETP.GE.AND UP0, UPT, UR40, 0x1, UPT ;  /* 0x000000012800788c */ /* 0x000fe6000bf06270 */
[----:B------:R-:W5:Y:S04]  /*12ce0*/  LDL R8, [R1+0x4] ;  /* 0x0000040001087983 */ /* 0x000f680000100800 */
[----:B------:R-:W5:Y:S01]  /*12cf0*/  LDL R4, [R1] ;  /* 0x0000000001047983 */ /* 0x000f620000100800 */
[----:B------:R-:W-:Y:S06]  /*12d00*/  BAR.SYNC.DEFER_BLOCKING 0x0 ;  /* 0x0000000000007b1d */ /* 0x000fec0000010000 */
[----:B------:R-:W-:Y:S01]  /*12d10*/  @P3 STS.128 [R251+0x18000], RZ ;  /* 0x018000fffb003388 */ /* 0x000fe20000000c00 */
[----:B--2---:R-:W-:Y:S01]  /*12d20*/  LEA R32, P1, R35, R28, 0x6 ;  /* 0x0000001c23207211 */ /* 0x004fe200078230ff */
[----:B---3--:R-:W-:Y:S01]  /*12d30*/  IMAD.WIDE.U32 R6, R0, UR37, R6 ;  /* 0x0000002500067c25 */ /* 0x008fe2000f8e0006 */
[----:B----4-:R-:W-:Y:S03]  /*12d40*/  LEA R186, P0, R33, R24, 0x6 ;  /* 0x0000001821ba7211 */ /* 0x010fe600078030ff */
[----:B------:R-:W-:Y:S01]  /*12d50*/  VIADD R0, R7, UR18 ;  /* 0x0000001207007c36 */ /* 0x000fe20008000000 */
[----:B------:R-:W-:Y:S01]  /*12d60*/  LEA.HI.X.SX32 R33, R34, R29, 0x6, P1 ;  /* 0x0000001d22217211 */ /* 0x000fe200008f36ff */
[----:B------:R-:W-:Y:S01]  /*12d70*/  UIADD3 UR18, UR5, -UR13, URZ ;  /* 0x8000000d05127290 */ /* 0x000fe2000fffe03f */
[----:B------:R-:W-:Y:S02]  /*12d80*/  @!P3 LEA R182, P1, R6, R218, 0x1 ;  /* 0x000000da06b6b211 */ /* 0x000fe400078208ff */
[----:B------:R-:W-:Y:S01]  /*12d90*/  LEA.HI.X.SX32 R187, R2, R25, 0x6, P0 ;  /* 0x0000001902bb7211 */ /* 0x000fe200000f36ff */
[----:B------:R-:W-:Y:S01]  /*12da0*/  IMAD R33, R33, UR6, RZ ;  /* 0x0000000621217c24 */ /* 0x000fe2000f8e02ff */
[C---:B------:R-:W-:Y:S02]  /*12db0*/  @!P3 LEA.HI.X R183, R6.reuse, R219, R0, 0x1, P1 ;  /* 0x000000db06b7b211 */ /* 0x040fe400008f0c00 */
[----:B------:R-:W-:Y:S01]  /*12dc0*/  @!P3 IADD3 R34, P0, R6, UR21, RZ ;  /* 0x000000150622bc10 */ /* 0x000fe2000ff1e0ff */
[C---:B------:R-:W-:Y:S02]  /*12dd0*/  IMAD R33, R32.reuse, UR7, R33 ;  /* 0x0000000720217c24 */ /* 0x040fe4000f8e0221 */
[----:B------:R-:W-:Y:S01]  /*12de0*/  IMAD.WIDE.U32 R6, R32, UR6, RZ ;  /* 0x0000000620067c25 */ /* 0x000fe2000f8e00ff */
[----:B------:R-:W-:Y:S01]  /*12df0*/  @!P3 LEA R10, P1, R34, R216, 0x1 ;  /* 0x000000d8220ab211 */ /* 0x000fe200078208ff */
[----:B------:R-:W-:Y:S01]  /*12e00*/  @!PT LDS RZ, [RZ] ;  /* 0x00000000fffff984 */ /* 0x000fe20000000800 */
[----:B------:R-:W-:Y:S01]  /*12e10*/  @!PT LDS RZ, [RZ] ;  /* 0x00000000fffff984 */ /* 0x000fe20000000800 */
[----:B------:R-:W-:Y:S01]  /*12e20*/  @!PT LDS RZ, [RZ] ;  /* 0x00000000fffff984 */ /* 0x000fe20000000800 */
[----:B------:R1:W-:Y:S01]  /*12e30*/  @!P3 LDGSTS.E.BYPASS.LTC128B.128 [R251+0x18000], desc[UR28][R182.64] ;  /* 0x18000000b6fbbfae */ /* 0x0003e2000b901d5c */
[----:B------:R-:W-:Y:S01]  /*12e40*/  @!P3 IADD3.X R0, R0, UR12, RZ, P0, !PT ;  /* 0x0000000c0000bc10 */ /* 0x000fe200087fe4ff */
[----:B------:R-:W-:Y:S01]  /*12e50*/  IMAD.IADD R33, R7, 0x1, R33 ;  /* 0x0000000107217824 */ /* 0x000fe200078e0221 */
[----:B-----5:R-:W-:Y:S01]  /*12e60*/  LEA R32, P2, R6, R9, 0x1 ;  /* 0x0000000906207211 */ /* 0x020fe200078408ff */
[----:B------:R-:W-:Y:S01]  /*12e70*/  IMAD R2, R187, UR6, RZ ;  /* 0x00000006bb027c24 */ /* 0x000fe2000f8e02ff */
[----:B------:R-:W-:Y:S01]  /*12e80*/  @!P3 LEA.HI.X R11, R34, R217, R0, 0x1, P1 ;  /* 0x000000d9220bb211 */ /* 0x000fe200008f0c00 */
[----:B------:R-:W-:Y:S01]  /*12e90*/  IMAD.U32 R0, RZ, RZ, UR18 ;  /* 0x00000012ff007e24 */ /* 0x000fe2000f8e00ff */
[----:B------:R-:W-:Y:S01]  /*12ea0*/  LEA.HI.X R33, R6, R5, R33, 0x1, P2 ;  /* 0x0000000506217211 */ /* 0x000fe200010f0c21 */
[----:B------:R-:W-:Y:S01]  /*12eb0*/  IMAD R2, R186, UR7, R2 ;  /* 0x00000007ba027c24 */ /* 0x000fe2000f8e0202 */
[----:B------:R-:W-:Y:S01]  /*12ec0*/  ISETP.GE.AND P2, PT, R8, UR10, PT ;  /* 0x0000000a08007c0c */ /* 0x000fe2000bf46270 */
[----:B------:R-:W-:Y:S01]  /*12ed0*/  IMAD.WIDE.U32 R186, R186, UR6, RZ ;  /* 0x00000006baba7c25 */ /* 0x000fe2000f8e00ff */
[----:B------:R-:W-:Y:S03]  /*12ee0*/  ISETP.GE.AND P1, PT, R4, UR10, PT ;  /* 0x0000000a04007c0c */ /* 0x000fe6000bf26270 */
[----:B------:R-:W-:Y:S01]  /*12ef0*/  IMAD.IADD R2, R187, 0x1, R2 ;  /* 0x00000001bb027824 */ /* 0x000fe200078e0202 */
[C---:B------:R-:W-:Y:S04]  /*12f00*/  LEA R26, P0, R186.reuse, R9, 0x1 ;  /* 0x00000009ba1a7211 */ /* 0x040fe800078008ff */
[----:B------:R-:W-:Y:S01]  /*12f10*/  LEA.HI.X R27, R186, R5, R2, 0x1, P0 ;  /* 0x00000005ba1b7211 */ /* 0x000fe200000f0c02 */
[----:B------:R-:W-:Y:S01]  /*12f20*/  IMAD.U32 R2, RZ, RZ, UR18 ;  /* 0x00000012ff027e24 */ /* 0x000fe2000f8e00ff */
[----:B------:R-:W-:Y:S01]  /*12f30*/  ISETP.GE.AND P0, PT, R252, UR10, PT ;  /* 0x0000000afc007c0c */ /* 0x000fe2000bf06270 */
        /* <DEDUP_REMOVED lines=36> */
[----:B------:R-:W4:Y:S04]  /*13180*/  LDSM.16.M88.4 R172, [R213+0x10000] ;  /* 0x01000000d5ac783b */ /* 0x000f280000000200 */
[----:B------:R-:W5:Y:S04]  /*13190*/  LDSM.16.M88.4 R176, [R213+0x10800] ;  /* 0x01080000d5b0783b */ /* 0x000f680000000200 */
[----:B-1----:R-:W1:Y:S04]  /*131a0*/  LDSM.16.M88.4 R180, [R213+0x11000] ;  /* 0x01100000d5b4783b */ /* 0x002e680000000200 */
[----:B------:R-:W0:Y:S04]  /*131b0*/  LDGDEPBAR ;  /* 0x00000000000079af */ /* 0x000e280000000000 */
[----:B------:R-:W3:Y:S01]  /*131c0*/  LDSM.16.M88.4 R184, [R213+0x11800] ;  /* 0x01180000d5b8783b */ /* 0x000ee20000000200 */
[C---:B----4-:R-:W-:Y:S06]  /*131d0*/  HMMA.16816.F32.BF16 R4, R168.reuse, R172, RZ ;  /* 0x000000aca804723c */ /* 0x050fec00000418ff */
[C---:B--2---:R-:W-:Y:S01]  /*131e0*/  HMMA.16816.F32.BF16 R8, R168.reuse, R174, RZ ;  /* 0x000000aea808723c */ /* 0x044fe200000418ff */
[----:B------:R-:W-:Y:S05]  /*131f0*/  LDSM.16.M88.4 R172, [R212] ;  /* 0x00000000d4ac783b */ /* 0x000fea0000000200 */
[C---:B-----5:R-:W-:Y:S06]  /*13200*/  HMMA.16816.F32.BF16 R12, R168.reuse, R176, RZ ;  /* 0x000000b0a80c723c */ /* 0x060fec00000418ff */
[C---:B------:R-:W-:Y:S01]  /*13210*/  HMMA.16816.F32.BF16 R16, R168.reuse, R178, RZ ;  /* 0x000000b2a810723c */ /* 0x040fe200000418ff */
[----:B------:R-:W2:Y:S05]  /*13220*/  LDSM.16.M88.4 R176, [R211] ;  /* 0x00000000d3b0783b */ /* 0x000eaa0000000200 */
[C---:B-1----:R-:W-:Y:S07]  /*13230*/  HMMA.16816.F32.BF16 R20, R168.reuse, R180, RZ ;  /* 0x000000b4a814723c */ /* 0x042fee00000418ff */
[----:B------:R-:W-:Y:S01]  /*13240*/  MOV R180, R24 ;  /* 0x0000001800b47202 */ /* 0x000fe20000000f00 */
[----:B------:R-:W-:Y:S02]  /*13250*/  IMAD.MOV.U32 R181, RZ, RZ, R25 ;  /* 0x000000ffffb57224 */ /* 0x000fe400078e0019 */
[C---:B---3--:R-:W-:Y:S07]  /*13260*/  HMMA.16816.F32.BF16 R24, R168.reuse, R182, RZ ;  /* 0x000000b6a818723c */ /* 0x048fee00000418ff */
[----:B------:R-:W-:Y:S04]  /*13270*/  IMAD.MOV.U32 R182, RZ, RZ, R28 ;  /* 0x000000ffffb67224 */ /* 0x000fe800078e001c */
[----:B------:R-:W-:Y:S02]  /*13280*/  IMAD.MOV.U32 R183, RZ, RZ, R29 ;  /* 0x000000ffffb77224 */ /* 0x000fe400078e001d */
[C---:B------:R-:W-:Y:S01]  /*13290*/  HMMA.16816.F32.BF16 R28, R168.reuse, R184, RZ ;  /* 0x000000b8a81c723c */ /* 0x040fe200000418ff */
[----:B------:R-:W3:Y:S04]  /*132a0*/  LDL R184, [R1+0x30] ;  /* 0x0000300001b87983 */ /* 0x000ee80000100800 */
[----:B------:R-:W4:Y:S01]  /*132b0*/  LDL R185, [R1+0x2c] ;  /* 0x00002c0001b97983 */ /* 0x000f220000100800 */
[----:B------:R-:W-:Y:S03]  /*132c0*/  HMMA.16816.F32.BF16 R32, R168, R186, RZ ;  /* 0x000000baa820723c */ /* 0x000fe600000418ff */
[----:B------:R-:W1:Y:S03]  /*132d0*/  LDSM.16.M88.4 R168, [R203] ;  /* 0x00000000cba8783b */ /* 0x000e660000000200 */
[C---:B--2---:R-:W-:Y:S05]  /*132e0*/  HMMA.16816.F32.BF16 R4, R172.reuse, R176, R4 ;  /* 0x000000b0ac04723c */ /* 0x044fea0000041804 */
[----:B------:R-:W-:Y:S01]  /*132f0*/  MOV R186, R182 ;  /* 0x000000b600ba7202 */ /* 0x000fe20000000f00 */
[C---:B------:R-:W-:Y:S01]  /*13300*/  HMMA.16816.F32.BF16 R8, R172.reuse, R178, R8 ;  /* 0x000000b2ac08723c */ /* 0x040fe20000041808 */
[----:B------:R-:W2:Y:S04]  /*13310*/  LDSM.16.M88.4 R176, [R202] ;  /* 0x00000000cab0783b */ /* 0x000ea80000000200 */
[----:B------:R-:W-:Y:S01]  /*13320*/  IMAD.MOV.U32 R187, RZ, RZ, R183 ;  /* 0x000000ffffbb7224 */ /* 0x000fe200078e00b7 */
[----:B------:R-:W-:Y:S05]  /*13330*/  LEA R182, P4, R2, R186, 0x6 ;  /* 0x000000ba02b67211 */ /* 0x000fea00078830ff */
[----:B------:R-:W-:Y:S01]  /*13340*/  LEA.HI.X.SX32 R183, R0, R187, 0x6, P4 ;  /* 0x000000bb00b77211 */ /* 0x000fe200020f36ff */
[C---:B------:R-:W-:Y:S04]  /*13350*/  IMAD.WIDE.U32 R186, R182.reuse, UR8, RZ ;  /* 0x00000008b6ba7c25 */ /* 0x040fe8000f8e00ff */
[----:B------:R-:W-:Y:S04]  /*13360*/  IMAD R0, R183, UR8, RZ ;  /* 0x00000008b7007c24 */ /* 0x000fe8000f8e02ff */
[----:B------:R-:W-:Y:S05]  /*13370*/  IMAD R0, R182, UR9, R0 ;  /* 0x00000009b6007c24 */ /* 0x000fea000f8e0200 */
[----:B------:R-:W-:Y:S01]  /*13380*/  IADD3 R0, R187, R0, RZ ;  /* 0x00000000bb007210 */ /* 0x000fe20007ffe0ff */
[C---:B-1----:R-:W-:Y:S06]  /*13390*/  HMMA.16816.F32.BF16 R12, R172.reuse, R168, R12 ;  /* 0x000000a8ac0c723c */ /* 0x042fec000004180c */
[C---:B------:R-:W-:Y:S01]  /*133a0*/  HMMA.16816.F32.BF16 R16, R172.reuse, R170, R16 ;  /* 0x000000aaac10723c */ /* 0x040fe20000041810 */
[----:B------:R-:W1:Y:S05]  /*133b0*/  LDSM.16.M88.4 R168, [R201] ;  /* 0x00000000c9a8783b */ /* 0x000e6a0000000200 */
[C---:B--2---:R-:W-:Y:S06]  /*133c0*/  HMMA.16816.F32.BF16 R20, R172.reuse, R176, R20 ;  /* 0x000000b0ac14723c */ /* 0x044fec0000041814 */
[C---:B------:R-:W-:Y:S01]  /*133d0*/  HMMA.16816.F32.BF16 R24, R172.reuse, R178, R24 ;  /* 0x000000b2ac18723c */ /* 0x040fe20000041818 */
[----:B------:R-:W-:Y:S05]  /*133e0*/  LDSM.16.M88.4 R176, [R210] ;  /* 0x00000000d2b0783b */ /* 0x000fea0000000200 */
[C---:B-1----:R-:W-:Y:S06]  /*133f0*/  HMMA.16816.F32.BF16 R28, R172.reuse, R168, R28 ;  /* 0x000000a8ac1c723c */ /* 0x042fec000004181c */
[----:B------:R-:W-:Y:S01]  /*13400*/  HMMA.16816.F32.BF16 R32, R172, R170, R32 ;  /* 0x000000aaac20723c */ /* 0x000fe20000041820 */
[----:B------:R-:W1:Y:S04]  /*13410*/  LDSM.16.M88.4 R168, [R207+0x10000] ;  /* 0x01000000cfa8783b */ /* 0x000e680000000200 */
[----:B------:R-:W2:Y:S01]  /*13420*/  LDSM.16.M88.4 R172, [R207+0x10800] ;  /* 0x01080000cfac783b */ /* 0x000ea20000000200 */
[C---:B-1----:R-:W-:Y:S06]  /*13430*/  HMMA.16816.F32.BF16 R4, R176.reuse, R168, R4 ;  /* 0x000000a8b004723c */ /* 0x042fec0000041804 */
[C---:B------:R-:W-:Y:S01]  /*13440*/  HMMA.16816.F32.BF16 R8, R176.reuse, R170, R8 ;  /* 0x000000aab008723c */ /* 0x040fe20000041808 */
[----:B------:R-:W1:Y:S05]  /*13450*/  LDSM.16.M88.4 R168, [R207+0x11000] ;  /* 0x01100000cfa8783b */ /* 0x000e6a0000000200 */
[C---:B--2---:R-:W-:Y:S06]  /*13460*/  HMMA.16816.F32.BF16 R12, R176.reuse, R172, R12 ;  /* 0x000000acb00c723c */ /* 0x044fec000004180c */
[C---:B------:R-:W-:Y:S01]  /*13470*/  HMMA.16816.F32.BF16 R16, R176.reuse, R174, R16 ;  /* 0x000000aeb010723c */ /* 0x040fe20000041810 */
[----:B------:R-:W2:Y:S05]  /*13480*/  LDSM.16.M88.4 R172, [R207+0x11800] ;  /* 0x01180000cfac783b */ /* 0x000eaa0000000200 */
[C---:B-1----:R-:W-:Y:S06]  /*13490*/  HMMA.16816.F32.BF16 R20, R176.reuse, R168, R20 ;  /* 0x000000a8b014723c */ /* 0x042fec0000041814 */
[C---:B------:R-:W-:Y:S01]  /*134a0*/  HMMA.16816.F32.BF16 R24, R176.reuse, R170, R24 ;  /* 0x000000aab018723c */ /* 0x040fe20000041818 */
[----:B------:R-:W-:Y:S05]  /*134b0*/  LDSM.16.M88.4 R168, [R209] ;  /* 0x00000000d1a8783b */ /* 0x000fea0000000200 */
[C---:B--2---:R-:W-:Y:S06]  /*134c0*/  HMMA.16816.F32.BF16 R28, R176.reuse, R172, R28 ;  /* 0x000000acb01c723c */ /* 0x044fec000004181c */
[----:B------:R-:W-:Y:S01]  /*134d0*/  HMMA.16816.F32.BF16 R32, R176, R174, R32 ;  /* 0x000000aeb020723c */ /* 0x000fe20000041820 */
[----:B------:R-:W1:Y:S04]  /*134e0*/  LDSM.16.M88.4 R172, [R200] ;  /* 0x00000000c8ac783b */ /* 0x000e680000000200 */
[----:B------:R-:W2:Y:S01]  /*134f0*/  LDSM.16.M88.4 R176, [R200+0x800] ;  /* 0x00080000c8b0783b */ /* 0x000ea20000000200 */
[C---:B-1----:R-:W-:Y:S06]  /*13500*/  HMMA.16816.F32.BF16 R4, R168.reuse, R172, R4 ;  /* 0x000000aca804723c */ /* 0x042fec0000041804 */
[C---:B------:R-:W-:Y:S01]  /*13510*/  HMMA.16816.F32.BF16 R8, R168.reuse, R174, R8 ;  /* 0x000000aea808723c */ /* 0x040fe20000041808 */
[----:B------:R-:W1:Y:S05]  /*13520*/  LDSM.16.M88.4 R172, [R200+0x1000] ;  /* 0x00100000c8ac783b */ /* 0x000e6a0000000200 */
[C---:B--2---:R-:W-:Y:S06]  /*13530*/  HMMA.16816.F32.BF16 R12, R168.reuse, R176, R12 ;  /* 0x000000b0a80c723c */ /* 0x044fec000004180c */
[C---:B------:R-:W-:Y:S01]  /*13540*/  HMMA.16816.F32.BF16 R16, R168.reuse, R178, R16 ;  /* 0x000000b2a810723c */ /* 0x040fe20000041810 */
[----:B------:R-:W2:Y:S05]  /*13550*/  LDSM.16.M88.4 R176, [R200+0x1800] ;  /* 0x00180000c8b0783b */ /* 0x000eaa0000000200 */
[C---:B-1----:R-:W-:Y:S05]  /*13560*/  HMMA.16816.F32.BF16 R20, R168.reuse, R172, R20 ;  /* 0x000000aca814723c */ /* 0x042fea0000041814 */
[C---:B---3--:R-:W-:Y:S01]  /*13570*/  LEA R182, P4, R186.reuse, R184, 0x1 ;  /* 0x000000b8bab67211 */ /* 0x048fe200078808ff */
[C---:B------:R-:W-:Y:S01]  /*13580*/  HMMA.16816.F32.BF16 R24, R168.reuse, R174, R24 ;  /* 0x000000aea818723c */ /* 0x040fe20000041818 */
[----:B------:R-:W-:Y:S04]  /*13590*/  LDSM.16.M88.4 R172, [R214+0x4000] ;  /* 0x00400000d6ac783b */ /* 0x000fe80000000200 */
[----:B----4-:R-:W-:Y:S01]  /*135a0*/  LEA.HI.X R183, R186, R185, R0, 0x1, P4 ;  /* 0x000000b9bab77211 */ /* 0x010fe200020f0c00 */
[C---:B--2---:R-:W-:Y:S01]  /*135b0*/  HMMA.16816.F32.BF16 R28, R168.reuse, R176, R28 ;  /* 0x000000b0a81c723c */ /* 0x044fe2000004181c */
[----:B------:R-:W-:Y:S04]  /*135c0*/  IMAD.U32 R0, RZ, RZ, UR18 ;  /* 0x00000012ff007e24 */ /* 0x000fe8000f8e00ff */
[----:B------:R-:W-:Y:S01]  /*135d0*/  LEA R186, P4, R2, R180, 0x6 ;  /* 0x000000b402ba7211 */ /* 0x000fe200078830ff */
[----:B------:R-:W-:Y:S01]  /*135e0*/  HMMA.16816.F32.BF16 R32, R168, R178, R32 ;  /* 0x000000b2a820723c */ /* 0x000fe20000041820 */
[----:B------:R-:W1:Y:S04]  /*135f0*/  LDSM.16.M88.4 R168, [R213+0x12000] ;  /* 0x01200000d5a8783b */ /* 0x000e680000000200 */
[----:B------:R-:W2:Y:S01]  /*13600*/  LDSM.16.M88.4 R176, [R213+0x12800] ;  /* 0x01280000d5b0783b */ /* 0x000ea20000000200 */
[----:B------:R-:W-:Y:S05]  /*13610*/  LEA.HI.X.SX32 R187, R0, R181, 0x6, P4 ;  /* 0x000000b500bb7211 */ /* 0x000fea00020f36ff */
[----:B------:R-:W-:Y:S02]  /*13620*/  IMAD R0, R187, UR8, RZ ;  /* 0x00000008bb007c24 */ /* 0x000fe4000f8e02ff */
[C---:B------:R-:W-:Y:S04]  /*13630*/  IMAD.WIDE.U32 R180, R186.reuse, UR8, RZ ;  /* 0x00000008bab47c25 */ /* 0x040fe8000f8e00ff */
[----:B------:R-:W-:Y:S01]  /*13640*/  IMAD R0, R186, UR9, R0 ;  /* 0x00000009ba007c24 */ /* 0x000fe2000f8e0200 */
[C---:B------:R-:W-:Y:S03]  /*13650*/  LEA R186, P4, R180.reuse, R184, 0x1 ;  /* 0x000000b8b4ba7211 */ /* 0x040fe600078808ff */
[----:B------:R-:W-:Y:S05]  /*13660*/  IMAD.IADD R0, R181, 0x1, R0 ;  /* 0x00000001b5007824 */ /* 0x000fea00078e0200 */
[----:B------:R-:W-:Y:S02]  /*13670*/  LEA.HI.X R187, R180, R185, R0, 0x1, P4 ;  /* 0x000000b9b4bb7211 */ /* 0x000fe400020f0c00 */
[----:B------:R-:W-:Y:S01]  /*13680*/  PLOP3.LUT P4, PT, PT, PT, UP0, 0x80, 0x0 ;  /* 0x000000000000781c */ /* 0x000fe20003f8f008 */
        /* <DEDUP_REMOVED lines=8> */
[----:B------:R-:W-:Y:S05]  /*13710*/  LDSM.16.M88.4 R168, [R212+0x4000] ;  /* 0x00400000d4a8783b */ /* 0x000fea0000000200 */
[C---:B--2---:R-:W-:Y:S06]  /*13720*/  HMMA.16816.F32.BF16 R28, R172.reuse, R176, R28 ;  /* 0x000000b0ac1c723c */ /* 0x044fec000004181c */
[----:B------:R-:W-:Y:S01]  /*13730*/  HMMA.16816.F32.BF16 R32, R172, R178, R32 ;  /* 0x000000b2ac20723c */ /* 0x000fe20000041820 */
[----:B------:R-:W1:Y:S04]  /*13740*/  LDSM.16.M88.4 R172, [R199] ;  /* 0x00000000c7ac783b */ /* 0x000e680000000200 */
[----:B------:R-:W2:Y:S01]  /*13750*/  LDSM.16.M88.4 R176, [R198] ;  /* 0x00000000c6b0783b */ /* 0x000ea20000000200 */
[C---:B-1----:R-:W-:Y:S06]  /*13760*/  HMMA.16816.F32.BF16 R4, R168.reuse, R172, R4 ;  /* 0x000000aca804723c */ /* 0x042fec0000041804 */
[C---:B------:R-:W-:Y:S01]  /*13770*/  HMMA.16816.F32.BF16 R8, R168.reuse, R174, R8 ;  /* 0x000000aea808723c */ /* 0x040fe20000041808 */
[----:B------:R-:W1:Y:S05]  /*13780*/  LDSM.16.M88.4 R172, [R197] ;  /* 0x00000000c5ac783b */ /* 0x000e6a0000000200 */
[C---:B--2---:R-:W-:Y:S06]  /*13790*/  HMMA.16816.F32.BF16 R12, R168.reuse, R176, R12 ;  /* 0x000000b0a80c723c */ /* 0x044fec000004180c */
[C---:B------:R-:W-:Y:S01]  /*137a0*/  HMMA.16816.F32.BF16 R16, R168.reuse, R178, R16 ;  /* 0x000000b2a810723c */ /* 0x040fe20000041810 */
[----:B------:R-:W2:Y:S05]  /*137b0*/  LDSM.16.M88.4 R176, [R196] ;  /* 0x00000000c4b0783b */ /* 0x000eaa0000000200 */
[C---:B-1----:R-:W-:Y:S06]  /*137c0*/  HMMA.16816.F32.BF16 R20, R168.reuse, R172, R20 ;  /* 0x000000aca814723c */ /* 0x042fec0000041814 */
[C---:B------:R-:W-:Y:S01]  /*137d0*/  HMMA.16816.F32.BF16 R24, R168.reuse, R174, R24 ;  /* 0x000000aea818723c */ /* 0x040fe20000041818 */
[----:B------:R-:W-:Y:S05]  /*137e0*/  LDSM.16.M88.4 R172, [R210+0x4000] ;  /* 0x00400000d2ac783b */ /* 0x000fea0000000200 */
[C---:B--2---:R-:W-:Y:S06]  /*137f0*/  HMMA.16816.F32.BF16 R28, R168.reuse, R176, R28 ;  /* 0x000000b0a81c723c */ /* 0x044fec000004181c */
        /* <DEDUP_REMOVED lines=125> */
[----:B------:R-:W2:Y:S01]  /*13fd0*/  LDSM.16.M88.4 R176, [R200+0x7800] ;  /* 0x00780000c8b0783b */ /* 0x000ea20000000200 */
[----:B------:R-:W-:Y:S04]  /*13fe0*/  DEPBAR.LE SB0, 0x0 ;  /* 0x000080000000791a */ /* 0x000fe80000000000 */
[----:B------:R-:W-:Y:S01]  /*13ff0*/  BAR.SYNC.DEFER_BLOCKING 0x0 ;  /* 0x0000000000007b1d */ /* 0x000fe20000010000 */
[C---:B-1----:R-:W-:Y:S06]  /*14000*/  HMMA.16816.F32.BF16 R20, R168.reuse, R172, R20 ;  /* 0x000000aca814723c */ /* 0x042fec0000041814 */
[C---:B------:R-:W-:Y:S06]  /*14010*/  HMMA.16816.F32.BF16 R24, R168.reuse, R174, R24 ;  /* 0x000000aea818723c */ /* 0x040fec0000041818 */
[C---:B--2---:R-:W-:Y:S06]  /*14020*/  HMMA.16816.F32.BF16 R28, R168.reuse, R176, R28 ;  /* 0x000000b0a81c723c */ /* 0x044fec000004181c */
[----:B------:R-:W-:Y:S01]  /*14030*/  HMMA.16816.F32.BF16 R32, R168, R178, R32 ;  /* 0x000000b2a820723c */ /* 0x000fe20000041820 */
[----:B------:R-:W-:Y:S11]  /*14040*/  @!UPT UIADD3 URZ, URZ, URZ, URZ ;  /* 0x0000003f3f3ff290 */ /* 0x000ff6000fffe03f */
[----:B------:R-:W-:Y:S01]  /*14050*/  @!UPT UIADD3 URZ, URZ, URZ, URZ ;  /* 0x0000003f3f3ff290 */ /* 0x000fe2000fffe03f */
[----:B------:R-:W-:Y:S11]  /*14060*/  @P4 BRA `(.L_x_1046) ;  /* 0xffffffe400e44947 */ /* 0x000ff6000383ffff */
.L_x_1045:
[----:B------:R-:W-:Y:S01]  /*14070*/  STL.64 [R1+0xa0], R202 ;  /* 0x0000a0ca01007387 */ /* 0x000fe20000100a00 */
[----:B------:R-:W-:Y:S01]  /*14080*/  UIADD3 UR24, UR30, -0x61c88647, URZ ;  /* 0x9e3779b91e187890 */ /* 0x000fe2000fffe03f */
[----:B------:R-:W-:Y:S01]  /*14090*/  FMNMX.FTZ R2, R4, R3, !PT ;  /* 0x0000000304027209 */ /* 0x000fe20007810000 */
[----:B------:R-:W-:Y:S01]  /*140a0*/  UIADD3 UR36, UR31, 0x76cf5d0a, URZ ;  /* 0x76cf5d0a1f247890 */ /* 0x000fe2000fffe03f */
[----:B------:R-:W-:Y:S01]  /*140b0*/  FMNMX.FTZ R0, R6, R165, !PT ;  /* 0x000000a506007209 */ /* 0x000fe20007810000 */
[----:B------:R-:W-:Y:S01]  /*140c0*/  UIADD3 UR23, UR31, 0x32370b8f, URZ ;  /* 0x32370b8f1f177890 */ /* 0x000fe2000fffe03f */
[----:B------:R-:W-:Y:S01]  /*140d0*/  STL.64 [R1+0x98], R200 ;  /* 0x000098c801007387 */ /* 0x000fe20000100a00 */
[----:B------:R-:W-:Y:S01]  /*140e0*/  UIADD3 UR32, UR31, -0x56f99767, URZ ;  /* 0xa90668991f207890 */ /* 0x000fe2000fffe03f */
[----:B----4-:R-:W-:Y:S01]  /*140f0*/  FMNMX.FTZ R171, R5, R2, !PT ;  /* 0x0000000205ab7209 */ /* 0x010fe20007810000 */
[----:B------:R-:W-:Y:S01]  /*14100*/  UIADD3 UR22, UR30, -0x4ab325aa, URZ ;  /* 0xb54cda561e167890 */ /* 0x000fe2000fffe03f */
[----:B------:R-:W-:Y:S01]  /*14110*/  FMNMX.FTZ R169, R7, R0, !PT ;  /* 0x0000000007a97209 */ /* 0x000fe20007810000 */
[----:B------:R-:W-:Y:S01]  /*14120*/  UIADD3 UR38, UR30, 0x1715609d, URZ ;  /* 0x1715609d1e267890 */ /* 0x000fe2000fffe03f */
[----:B------:R1:W-:Y:S01]  /*14130*/  STL.64 [R1+0x78], R192 ;  /* 0x000078c001007387 */ /* 0x0003e20000100a00 */
[----:B------:R-:W-:Y:S01]  /*14140*/  FMNMX.FTZ R2, R8, R171, !PT ;  /* 0x000000ab08027209 */ /* 0x000fe20007810000 */
[----:B------:R-:W-:Y:S01]  /*14150*/  USHF.L.U32 UR39, UR40, 0x1, URZ ;  /* 0x0000000128277899 */ /* 0x000fe2000800063f */
[----:B------:R-:W-:Y:S01]  /*14160*/  FMNMX.FTZ R0, R10, R169, !PT ;  /* 0x000000a90a007209 */ /* 0x000fe20007810000 */
[----:B------:R-:W-:Y:S01]  /*14170*/  UIADD3 UR27, UR30, 0x3c6ef372, URZ ;  /* 0x3c6ef3721e1b7890 */ /* 0x000fe2000fffe03f */
[----:B------:R-:W-:Y:S01]  /*14180*/  FMNMX.FTZ R171, R9, R2, !PT ;  /* 0x0000000209ab7209 */ /* 0x000fe20007810000 */
[----:B------:R-:W-:Y:S01]  /*14190*/  ULOP3.LUT UR18, UR39, UR31, URZ, 0x3c, !UPT ;  /* 0x0000001f27127292 */ /* 0x000fe2000f8e3c3f */
        /* <DEDUP_REMOVED lines=12> */
[----:B------:R-:W-:Y:S02]  /*14260*/  FMNMX.FTZ R0, R18, R169, !PT ;  /* 0x000000a912007209 */ /* 0x000fe40007810000 */
[----:B------:R-:W-:Y:S02]  /*14270*/  FMNMX.FTZ R171, R17, R2, !PT ;  /* 0x0000000211ab7209 */ /* 0x000fe40007810000 */
[----:B------:R-:W-:Y:S02]  /*14280*/  FMNMX.FTZ R169, R19, R0, !PT ;  /* 0x0000000013a97209 */ /* 0x000fe40007810000 */
[----:B------:R-:W-:Y:S01]  /*14290*/  FMNMX.FTZ R2, R20, R171, !PT ;  /* 0x000000ab14027209 */ /* 0x000fe20007810000 */
[----:B-1----:R-:W2:Y:S01]  /*142a0*/  LDL.64 R192, [R1+0x48] ;  /* 0x0000480001c07983 */ /* 0x002ea20000100a00 */
[----:B------:R-:W-:Y:S02]  /*142b0*/  FMNMX.FTZ R0, R22, R169, !PT ;  /* 0x000000a916007209 */ /* 0x000fe40007810000 */
[----:B------:R-:W-:Y:S02]  /*142c0*/  FMNMX.FTZ R171, R21, R2, !PT ;  /* 0x0000000215ab7209 */ /* 0x000fe40007810000 */
[----:B------:R-:W-:Y:S01]  /*142d0*/  FMNMX.FTZ R169, R23, R0, !PT ;  /* 0x0000000017a97209 */ /* 0x000fe20007810000 */
[----:B------:R1:W-:Y:S01]  /*142e0*/  STL.64 [R1+0x70], R190 ;  /* 0x000070be01007387 */ /* 0x0003e20000100a00 */
        /* <DEDUP_REMOVED lines=12> */
[----:B------:R-:W3:Y:S08]  /*143b0*/  SHFL.BFLY PT, R171, R168, 0x2, 0x1f ;  /* 0x0c401f00a8ab7f89 */ /* 0x000ef000000e0000 */
[----:B-1----:R-:W4:Y:S06]  /*143c0*/  LDL.64 R190, [R1+0x38] ;  /* 0x0000380001be7983 */ /* 0x002f2c0000100a00 */
[----:B------:R1:W-:Y:S06]  /*143d0*/  STL.64 [R1+0x68], R188 ;  /* 0x000068bc01007387 */ /* 0x0003ec0000100a00 */
[----:B------:R-:W3:Y:S08]  /*143e0*/  SHFL.BFLY PT, R169, R2, 0x2, 0x1f ;  /* 0x0c401f0002a97f89 */ /* 0x000ef000000e0000 */
[----:B-1----:R-:W4:Y:S01]  /*143f0*/  LDL.64 R188, [R1+0x40] ;  /* 0x0000400001bc7983 */ /* 0x002f220000100a00 */
[----:B---3--:R-:W-:Y:S02]  /*14400*/  FMNMX.FTZ R171, R168, R171, !PT ;  /* 0x000000aba8ab7209 */ /* 0x008fe40007810000 */
[----:B------:R-:W-:Y:S03]  /*14410*/  FMNMX.FTZ R169, R2, R169, !PT ;  /* 0x000000a902a97209 */ /* 0x000fe60007810000 */
[----:B------:R-:W1:Y:S02]  /*14420*/  SHFL.BFLY PT, R2, R171, 0x1, 0x1f ;  /* 0x0c201f00ab027f89 */ /* 0x000e6400000e0000 */
[----:B-1----:R-:W-:Y:S04]  /*14430*/  FMNMX.FTZ R2, R171, R2, !PT ;  /* 0x00000002ab027209 */ /* 0x002fe80007810000 */
[C---:B------:R-:W-:Y:S01]  /*14440*/  FSETP.NEU.FTZ.AND P0, PT, R2.reuse, -INF , PT ;  /* 0xff8000000200780b */ /* 0x040fe20003f1d000 */
[----:B------:R-:W-:Y:S01]  /*14450*/  FADD.FTZ R3, -R2, R3 ;  /* 0x0000000302037221 */ /* 0x000fe20000010100 */
[----:B--2---:R-:W-:Y:S01]  /*14460*/  LOP3.LUT R0, R193, UR18, RZ, 0x3c, !PT ;  /* 0x00000012c1007c12 */ /* 0x004fe2000f8e3cff */
[----:B------:R-:W-:Y:S04]  /*14470*/  UIADD3 UR18, UR31, -0x4498517b, URZ ;  /* 0xbb67ae851f127890 */ /* 0x000fe8000fffe03f */
[----:B------:R-:W-:Y:S02]  /*14480*/  IMAD.WIDE.U32 R172, R0, -0x326172a9, RZ ;  /* 0xcd9e8d5700ac7825 */ /* 0x000fe400078e00ff */
[----:B------:R-:W1:Y:S02]  /*14490*/  SHFL.BFLY PT, R0, R169, 0x1, 0x1f ;  /* 0x0c201f00a9007f89 */ /* 0x000e6400000e0000 */
[----:B-1----:R-:W-:Y:S01]  /*144a0*/  FMNMX.FTZ R0, R169, R0, !PT ;  /* 0x00000000a9007209 */ /* 0x002fe20007810000 */
[----:B------:R-:W-:Y:S01]  /*144b0*/  FMUL.FTZ R169, R2, UR4 ;  /* 0x0000000402a97c20 */ /* 0x000fe20008410000 */
[----:B----4-:R-:W-:Y:S01]  /*144c0*/  LOP3.LUT R180, R191, UR18, R192, 0x96, !PT ;  /* 0x00000012bfb47c12 */ /* 0x010fe2000f8e96c0 */
[----:B------:R-:W-:Y:S03]  /*144d0*/  UIADD3 UR18, UR31, 0x646e171e, URZ ;  /* 0x646e171e1f127890 */ /* 0x000fe6000fffe03f */
[----:B------:R-:W-:Y:S02]  /*144e0*/  FSEL R169, R169, RZ, P0 ;  /* 0x000000ffa9a97208 */ /* 0x000fe40000000000 */
[----:B------:R-:W-:Y:S01]  /*144f0*/  FSETP.NEU.FTZ.AND P0, PT, R0, -INF , PT ;  /* 0xff8000000000780b */ /* 0x000fe20003f1d000 */
[----:B------:R-:W-:Y:S04]  /*14500*/  IMAD.WIDE.U32 R180, R180, -0x326172a9, RZ ;  /* 0xcd9e8d57b4b47825 */ /* 0x000fe800078e00ff */
[--C-:B------:R-:W-:Y:S01]  /*14510*/  FFMA.FTZ R182, R5, UR4, -R169.reuse ;  /* 0x0000000405b67c23 */ /* 0x100fe200080108a9 */
[----:B------:R-:W-:Y:S01]  /*14520*/  FMUL.FTZ R5, R0, UR4 ;  /* 0x0000000400057c20 */ /* 0x000fe20008410000 */
[----:B------:R-:W-:Y:S01]  /*14530*/  LOP3.LUT R170, R181, UR27, R172, 0x96, !PT ;  /* 0x0000001bb5aa7c12 */ /* 0x000fe2000f8e96ac */
[--C-:B------:R-:W-:Y:S01]  /*14540*/  FFMA.FTZ R178, R4, UR4, -R169.reuse ;  /* 0x0000000404b27c23 */ /* 0x100fe200080108a9 */
[--C-:B------:R-:W-:Y:S01]  /*14550*/  FFMA.FTZ R179, R13, UR4, -R169.reuse ;  /* 0x000000040db37c23 */ /* 0x100fe200080108a9 */
[--C-:B------:R-:W-:Y:S01]  /*14560*/  FFMA.FTZ R183, R8, UR4, -R169.reuse ;  /* 0x0000000408b77c23 */ /* 0x100fe200080108a9 */
[--C-:B------:R-:W-:Y:S01]  /*14570*/  FFMA.FTZ R186, R20, UR4, -R169.reuse ;  /* 0x0000000414ba7c23 */ /* 0x100fe200080108a9 */
[----:B------:R-:W-:Y:S04]  /*14580*/  IMAD.WIDE.U32 R176, R170, -0x2daee0ad, RZ ;  /* 0xd2511f53aab07825 */ /* 0x000fe800078e00ff */
[--C-:B------:R-:W-:Y:S01]  /*14590*/  FFMA.FTZ R187, R21, UR4, -R169.reuse ;  /* 0x0000000415bb7c23 */ /* 0x100fe200080108a9 */
[----:B------:R-:W-:Y:S01]  /*145a0*/  MUFU.EX2 R182, R182 ;  /* 0x000000b600b67308 */ /* 0x000fe20000000800 */
[----:B------:R-:W-:Y:S01]  /*145b0*/  FFMA.FTZ R184, R9, UR4, -R169 ;  /* 0x0000000409b87c23 */ /* 0x000fe200080108a9 */
[----:B------:R-:W-:Y:S02]  /*145c0*/  IMAD.MOV.U32 R20, RZ, RZ, R179 ;  /* 0x000000ffff147224 */ /* 0x000fe400078e00b3 */
[--C-:B------:R-:W-:Y:S01]  /*145d0*/  FFMA.FTZ R185, R12, UR4, -R169.reuse ;  /* 0x000000040cb97c23 */ /* 0x100fe200080108a9 */
[----:B------:R-:W-:Y:S02]  /*145e0*/  IMAD.MOV.U32 R21, RZ, RZ, R178 ;  /* 0x000000ffff157224 */ /* 0x000fe400078e00b2 */
[--C-:B------:R-:W-:Y:S01]  /*145f0*/  FFMA.FTZ R17, R17, UR4, -R169.reuse ;  /* 0x0000000411117c23 */ /* 0x100fe200080108a9 */
[----:B------:R-:W-:Y:S01]  /*14600*/  FFMA.FTZ R170, R32, UR4, -R169 ;  /* 0x0000000420aa7c23 */ /* 0x000fe200080108a9 */
[----:B------:R-:W-:Y:S02]  /*14610*/  IMAD.MOV.U32 R13, RZ, RZ, R185 ;  /* 0x000000ffff0d7224 */ /* 0x000fe400078e00b9 */
[--C-:B------:R-:W-:Y:S01]  /*14620*/  FFMA.FTZ R16, R16, UR4, -R169.reuse ;  /* 0x0000000410107c23 */ /* 0x100fe200080108a9 */
[----:B------:R-:W-:Y:S01]  /*14630*/  MUFU.EX2 R186, R186 ;  /* 0x000000ba00ba7308 */ /* 0x000fe20000000800 */
[----:B------:R-:W-:Y:S09]  /*14640*/  LOP3.LUT R168, R173, UR24, R188, 0x96, !PT ;  /* 0x00000018ada87c12 */ /* 0x000ff2000f8e96bc */
[----:B------:R-:W-:Y:S01]  /*14650*/  MUFU.EX2 R187, R187 ;  /* 0x000000bb00bb7308 */ /* 0x000fe20000000800 */
[----:B------:R-:W-:Y:S05]  /*14660*/  IMAD.WIDE.U32 R174, R168, -0x2daee0ad, RZ ;  /* 0xd2511f53a8ae7825 */ /* 0x000fea00078e00ff */
[----:B------:R-:W-:Y:S05]  /*14670*/  LOP3.LUT R168, R175, UR36, R190, 0x96, !PT ;  /* 0x00000024afa87c12 */ /* 0x000fea000f8e96be */
[----:B------:R-:W-:Y:S01]  /*14680*/  IMAD.WIDE.U32 R172, R168, -0x326172a9, RZ ;  /* 0xcd9e8d57a8ac7825 */ /* 0x000fe200078e00ff */
[----:B------:R-:W-:Y:S03]  /*14690*/  LOP3.LUT R168, R177, UR23, R174, 0x96, !PT ;  /* 0x00000017b1a87c12 */ /* 0x000fe6000f8e96ae */
[--C-:B------:R-:W-:Y:S01]  /*146a0*/  FFMA.FTZ R177, R24, UR4, -R169.reuse ;  /* 0x0000000418b17c23 */ /* 0x100fe200080108a9 */
[----:B------:R-:W-:Y:S01]  /*146b0*/  LOP3.LUT R174, R173, UR20, R180, 0x96, !PT ;  /* 0x00000014adae7c12 */ /* 0x000fe2000f8e96b4 */
[----:B------:R-:W-:Y:S04]  /*146c0*/  IMAD.WIDE.U32 R202, R168, -0x326172a9, RZ ;  /* 0xcd9e8d57a8ca7825 */ /* 0x000fe800078e00ff */
[--C-:B------:R-:W-:Y:S01]  /*146d0*/  FFMA.FTZ R173, R28, UR4, -R169.reuse ;  /* 0x000000041cad7c23 */ /* 0x100fe200080108a9 */
[----:B------:R-:W-:Y:S01]  /*146e0*/  IMAD.WIDE.U32 R174, R174, -0x2daee0ad, RZ ;  /* 0xd2511f53aeae7825 */ /* 0x000fe200078e00ff */
[----:B------:R-:W-:Y:S03]  /*146f0*/  LOP3.LUT R168, R203, UR26, R172, 0x96, !PT ;  /* 0x0000001acba87c12 */ /* 0x000fe6000f8e96ac */
[--C-:B------:R-:W-:Y:S01]  /*14700*/  FFMA.FTZ R172, R29, UR4, -R169.reuse ;  /* 0x000000041dac7c23 */ /* 0x100fe200080108a9 */
[----:B------:R-:W-:Y:S01]  /*14710*/  IMAD.MOV.U32 R24, RZ, RZ, R202 ;  /* 0x000000ffff187224 */ /* 0x000fe200078e00ca */
[----:B------:R-:W-:Y:S01]  /*14720*/  LOP3.LUT R201, R175, UR35, R176, 0x96, !PT ;  /* 0x00000023afc97c12 */ /* 0x000fe2000f8e96b0 */
[----:B------:R-:W-:Y:S01]  /*14730*/  FFMA.FTZ R176, R25, UR4, -R169 ;  /* 0x0000000419b07c23 */ /* 0x000fe200080108a9 */
[----:B------:R-:W-:Y:S02]  /*14740*/  IMAD.MOV.U32 R25, RZ, RZ, R203 ;  /* 0x000000ffff197224 */ /* 0x000fe400078e00cb */
[----:B------:R-:W-:Y:S01]  /*14750*/  FFMA.FTZ R169, R33, UR4, -R169 ;  /* 0x0000000421a97c23 */ /* 0x000fe200080108a9 */
[----:B------:R-:W-:Y:S01]  /*14760*/  IMAD.WIDE.U32 R202, R168, -0x2daee0ad, RZ ;  /* 0xd2511f53a8ca7825 */ /* 0x000fe200078e00ff */
[----:B------:R-:W-:Y:S01]  /*14770*/  FSEL R168, R5, RZ, P0 ;  /* 0x000000ff05a87208 */ /* 0x000fe20000000000 */
[----:B------:R-:W-:Y:S02]  /*14780*/  MUFU.EX2 R173, R173 ;  /* 0x000000ad00ad7308 */ /* 0x000fe40000000800 */
[----:B------:R-:W-:Y:S01]  /*14790*/  FMUL.FTZ R5, R3, UR4 ;  /* 0x0000000403057c20 */ /* 0x000fe20008410000 */
[----:B------:R-:W-:Y:S01]  /*147a0*/  FADD.FTZ R3, -R0, R165 ;  /* 0x000000a500037221 */ /* 0x000fe20000010100 */
[----:B------:R-:W-:Y:S01]  /*147b0*/  LOP3.LUT R8, R203, UR32, R174, 0x96, !PT ;  /* 0x00000020cb087c12 */ /* 0x000fe2000f8e96ae */
[--C-:B------:R-:W-:Y:S01]  /*147c0*/  FFMA.FTZ R179, R26, UR4, -R168.reuse ;  /* 0x000000041ab37c23 */ /* 0x100fe200080108a8 */
[--C-:B------:R-:W-:Y:S01]  /*147d0*/  FFMA.FTZ R178, R27, UR4, -R168.reuse ;  /* 0x000000041bb27c23 */ /* 0x100fe200080108a8 */
[----:B------:R-:W-:Y:S04]  /*147e0*/  IMAD.WIDE.U32 R26, R201, -0x326172a9, RZ ;  /* 0xcd9e8d57c91a7825 */ /* 0x000fe800078e00ff */
[--C-:B------:R-:W-:Y:S01]  /*147f0*/  FFMA.FTZ R9, R6, UR4, -R168.reuse ;  /* 0x0000000406097c23 */ /* 0x100fe200080108a8 */
[----:B------:R-:W1:Y:S01]  /*14800*/  MUFU.EX2 R5, R5 ;  /* 0x0000000500057308 */ /* 0x000e620000000800 */
[----:B------:R-:W-:Y:S01]  /*14810*/  FMUL.FTZ R6, R3, UR4 ;  /* 0x0000000403067c20 */ /* 0x000fe20008410000 */
[----:B------:R-:W-:Y:S04]  /*14820*/  IMAD.WIDE.U32 R200, R8, -0x326172a9, RZ ;  /* 0xcd9e8d5708c87825 */ /* 0x000fe800078e00ff */
        /* <DEDUP_REMOVED lines=13> */
[----:B-1----:R-:W-:Y:S01]  /*14900*/  FMUL.FTZ R8, R5, R136 ;  /* 0x0000008805087220 */ /* 0x002fe20000410000 */
[----:B------:R-:W-:Y:S01]  /*14910*/  FFMA.FTZ R168, R35, UR4, -R168 ;  /* 0x0000000423a87c23 */ /* 0x000fe200080108a8 */
[----:B------:R-:W3:Y:S01]  /*14920*/  LDL.LU R136, [R1+0x34] ;  /* 0x0000340001887983 */ /* 0x000ee20000300800 */
[----:B------:R-:W-:Y:S02]  /*14930*/  IMAD.MOV.U32 R10, RZ, RZ, R17 ;  /* 0x000000ffff0a7224 */ /* 0x000fe400078e0011 */
[C---:B------:R-:W-:Y:S01]  /*14940*/  FMUL.FTZ R32, R5.reuse, R160 ;  /* 0x000000a005207220 */ /* 0x040fe20000410000 */
[----:B------:R-:W-:Y:S02]  /*14950*/  IMAD.MOV.U32 R35, RZ, RZ, R9 ;  /* 0x000000ffff237224 */ /* 0x000fe400078e0009 */
[----:B------:R-:W-:Y:S01]  /*14960*/  FMUL.FTZ R9, R5, R137 ;  /* 0x0000008905097220 */ /* 0x000fe20000410000 */
[----:B------:R-:W-:Y:S01]  /*14970*/  LOP3.LUT R137, R201, UR22, R26, 0x96, !PT ;  /* 0x00000016c9897c12 */ /* 0x000fe2000f8e961a */
[----:B------:R1:W4:Y:S01]  /*14980*/  MUFU.EX2 R6, R21 ;  /* 0x0000001500067308 */ /* 0x0003220000000800 */
[----:B------:R-:W-:Y:S02]  /*14990*/  IMAD.MOV.U32 R160, RZ, RZ, R10 ;  /* 0x000000ffffa07224 */ /* 0x000fe400078e000a */
[----:B--2---:R-:W-:Y:S01]  /*149a0*/  FMUL.FTZ R10, R3, R138 ;  /* 0x0000008a030a7220 */ /* 0x004fe20000410000 */
[----:B------:R-:W-:Y:S01]  /*149b0*/  LOP3.LUT R138, R137, 0xff, RZ, 0xc0, !PT ;  /* 0x000000ff898a7812 */ /* 0x000fe200078ec0ff */
[----:B------:R-:W-:Y:S02]  /*149c0*/  IMAD.MOV.U32 R11, RZ, RZ, R16 ;  /* 0x000000ffff0b7224 */ /* 0x000fe400078e0010 */
[C---:B------:R-:W-:Y:S01]  /*149d0*/  FMUL.FTZ R16, R5.reuse, R144 ;  /* 0x0000009005107220 */ /* 0x040fe20000410000 */
[----:B------:R-:W-:Y:S01]  /*149e0*/  IMAD.MOV.U32 R30, RZ, RZ, R24 ;  /* 0x000000ffff1e7224 */ /* 0x000fe200078e0018 */
[----:B------:R-:W-:Y:S01]  /*149f0*/  ISETP.LE.U32.AND P6, PT, R138, UR14, PT ;  /* 0x0000000e8a007c0c */ /* 0x000fe2000bfc3070 */
[----:B------:R-:W-:Y:S01]  /*14a00*/  FMUL.FTZ R24, R5, R152 ;  /* 0x0000009805187220 */ /* 0x000fe20000410000 */
[----:B------:R-:W-:Y:S01]  /*14a10*/  LOP3.LUT R138, R137, 0xffff, RZ, 0xc0, !PT ;  /* 0x0000ffff898a7812 */ /* 0x000fe200078ec0ff */
[----:B------:R-:W-:Y:S02]  /*14a20*/  IMAD.MOV.U32 R152, RZ, RZ, R11 ;  /* 0x000000ffff987224 */ /* 0x000fe400078e000b */
[----:B------:R-:W-:Y:S01]  /*14a30*/  FMUL.FTZ R11, R3, R139 ;  /* 0x0000008b030b7220 */ /* 0x000fe20000410000 */
[----:B------:R-:W-:Y:S01]  /*14a40*/  SHF.R.U32.HI R139, RZ, 0x10, R137 ;  /* 0x00000010ff8b7819 */ /* 0x000fe20000011689 */
[----:B------:R-:W-:Y:S01]  /*14a50*/  IMAD.MOV.U32 R31, RZ, RZ, R25 ;  /* 0x000000ffff1f7224 */ /* 0x000fe200078e0019 */
[----:B------:R-:W-:Y:S01]  /*14a60*/  SHF.R.U32.HI R138, RZ, 0x8, R138 ;  /* 0x00000008ff8a7819 */ /* 0x000fe2000001168a */
[----:B------:R-:W-:Y:S01]  /*14a70*/  IMAD.MOV.U32 R22, RZ, RZ, R20 ;  /* 0x000000ffff167224 */ /* 0x000fe200078e0014 */
[----:B------:R-:W-:Y:S01]  /*14a80*/  LOP3.LUT R139, R139, 0xff, RZ, 0xc0, !PT ;  /* 0x000000ff8b8b7812 */ /* 0x000fe200078ec0ff */
[----:B------:R-:W-:Y:S01]  /*14a90*/  IMAD.MOV.U32 R23, RZ, RZ, R13 ;  /* 0x000000ffff177224 */ /* 0x000fe200078e000d */
[----:B------:R-:W-:Y:S01]  /*14aa0*/  LOP3.LUT R138, R138, 0xffff, RZ, 0xc0, !PT ;  /* 0x0000ffff8a8a7812 */ /* 0x000fe200078ec0ff */
[----:B------:R-:W-:Y:S02]  /*14ab0*/  IMAD.MOV.U32 R34, RZ, RZ, R12 ;  /* 0x000000ffff227224 */ /* 0x000fe400078e000c */
[C---:B------:R-:W-:Y:S01]  /*14ac0*/  FMUL.FTZ R12, R5.reuse, R140 ;  /* 0x0000008c050c7220 */ /* 0x040fe20000410000 */
[C---:B------:R-:W-:Y:S01]  /*14ad0*/  FMUL.FTZ R13, R5.reuse, R141 ;  /* 0x0000008d050d7220 */ /* 0x040fe20000410000 */
[C---:B------:R-:W-:Y:S01]  /*14ae0*/  FMUL.FTZ R17, R5.reuse, R145 ;  /* 0x0000009105117220 */ /* 0x040fe20000410000 */
[C---:B------:R-:W-:Y:S01]  /*14af0*/  FMUL.FTZ R20, R5.reuse, R148 ;  /* 0x0000009405147220 */ /* 0x040fe20000410000 */
        /* <DEDUP_REMOVED lines=55> */
[----:B------:R-:W-:Y:S01]  /*14e70*/  ISETP.LE.U32.AND P4, PT, R139, UR14, PT ;  /* 0x0000000e8b007c0c */ /* 0x000fe2000bf83070 */
[----:B------:R1:W2:Y:S01]  /*14e80*/  MUFU.EX2 R148, R183 ;  /* 0x000000b700947308 */ /* 0x0002a20000000800 */
[----:B------:R-:W-:Y:S01]  /*14e90*/  ISETP.LE.U32.AND P5, PT, R138, UR14, PT ;  /* 0x0000000e8a007c0c */ /* 0x000fe2000bfa3070 */
[----:B------:R2:W-:Y:S01]  /*14ea0*/  STL.64 [R1+0x60], R200 ;  /* 0x000060c801007387 */ /* 0x0005e20000100a00 */
[----:B------:R-:W-:Y:S01]  /*14eb0*/  SHF.R.U32.HI R138, RZ, 0x18, R137 ;  /* 0x00000018ff8a7819 */ /* 0x000fe20000011689 */
[----:B------:R-:W-:Y:S02]  /*14ec0*/  IMAD.MOV.U32 R161, RZ, RZ, R15 ;  /* 0x000000ffffa17224 */ /* 0x000fe400078e000f */
[C---:B------:R-:W-:Y:S01]  /*14ed0*/  FMUL.FTZ R15, R3.reuse, R143 ;  /* 0x0000008f030f7220 */ /* 0x040fe20000410000 */
[----:B----4-:R-:W-:Y:S01]  /*14ee0*/  F2FP.BF16.F32.PACK_AB R141, R182, R6 ;  /* 0x00000006b68d723e */ /* 0x010fe200000010ff */
[----:B------:R-:W-:Y:S02]  /*14ef0*/  IMAD.MOV.U32 R153, RZ, RZ, R14 ;  /* 0x000000ffff997224 */ /* 0x000fe400078e000e */
[----:B------:R4:W4:Y:S01]  /*14f00*/  MUFU.EX2 R139, R184 ;  /* 0x000000b8008b7308 */ /* 0x0009220000000800 */
[----:B------:R-:W-:Y:S01]  /*14f10*/  ISETP.LE.U32.AND P2, PT, R138, UR14, PT ;  /* 0x0000000e8a007c0c */ /* 0x000fe2000bf43070 */
[C---:B------:R-:W-:Y:S01]  /*14f20*/  FMUL.FTZ R14, R3.reuse, R142 ;  /* 0x0000008e030e7220 */ /* 0x040fe20000410000 */
[----:B------:R-:W-:Y:S01]  /*14f30*/  LOP3.LUT R138, R200, 0xff, RZ, 0xc0, !PT ;  /* 0x000000ffc88a7812 */ /* 0x000fe200078ec0ff */
[----:B------:R-:W-:Y:S02]  /*14f40*/  IMAD.MOV.U32 R142, RZ, RZ, R19 ;  /* 0x000000ffff8e7224 */ /* 0x000fe400078e0013 */
[C---:B------:R-:W-:Y:S01]  /*14f50*/  FMUL.FTZ R19, R3.reuse, R147 ;  /* 0x0000009303137220 */ /* 0x040fe20000410000 */
[----:B------:R-:W-:Y:S01]  /*14f60*/  IMAD.MOV.U32 R147, RZ, RZ, R22 ;  /* 0x000000ffff937224 */ /* 0x000fe200078e0016 */
[----:B------:R-:W-:Y:S02]  /*14f70*/  ISETP.LE.U32.AND P1, PT, R138, UR14, PT ;  /* 0x0000000e8a007c0c */ /* 0x000fe4000bf23070 */
[----:B------:R-:W-:Y:S01]  /*14f80*/  MUFU.EX2 R185, R185 ;  /* 0x000000b900b97308 */ /* 0x000fe20000000800 */
[C---:B------:R-:W-:Y:S01]  /*14f90*/  LOP3.LUT R138, R200.reuse, 0xffff, RZ, 0xc0, !PT ;  /* 0x0000ffffc88a7812 */ /* 0x040fe200078ec0ff */
[----:B-1----:R-:W-:Y:S02]  /*14fa0*/  IMAD.MOV.U32 R183, RZ, RZ, R167 ;  /* 0x000000ffffb77224 */ /* 0x002fe400078e00a7 */
[C---:B------:R-:W-:Y:S01]  /*14fb0*/  FMUL.FTZ R22, R3.reuse, R150 ;  /* 0x0000009603167220 */ /* 0x040fe20000410000 */
[----:B------:R-:W-:Y:S02]  /*14fc0*/  IMAD.MOV.U32 R156, RZ, RZ, R18 ;  /* 0x000000ffff9c7224 */ /* 0x000fe400078e0012 */
[C---:B------:R-:W-:Y:S01]  /*14fd0*/  FMUL.FTZ R18, R3.reuse, R146 ;  /* 0x0000009203127220 */ /* 0x040fe20000410000 */
[----:B------:R-:W-:Y:S02]  /*14fe0*/  IMAD.MOV.U32 R150, RZ, RZ, R26 ;  /* 0x000000ffff967224 */ /* 0x000fe400078e001a */
[----:B------:R-:W-:Y:S01]  /*14ff0*/  FMUL.FTZ R26, R3, R154 ;  /* 0x0000009a031a7220 */ /* 0x000fe20000410000 */
[----:B------:R-:W-:Y:S01]  /*15000*/  PRMT R144, R141, 0x7632, R144 ;  /* 0x000076328d907816 */ /* 0x000fe20000000090 */
[----:B------:R-:W-:Y:S02]  /*15010*/  @!P6 HFMA2.BF16_V2 R250, -RZ.H0_H0, RZ.H0_H0, -R141.H0_H0 ;  /* 0x200000fffffae231 */ /* 0x000fe4000034098d */
[----:B------:R-:W-:Y:S01]  /*15020*/  IMAD.MOV.U32 R145, RZ, RZ, R23 ;  /* 0x000000ffff917224 */ /* 0x000fe200078e0017 */
[----:B------:R-:W-:Y:S01]  /*15030*/  LOP3.LUT R137, R201, UR22, R150, 0x96, !PT ;  /* 0x00000016c9897c12 */ /* 0x000fe2000f8e9696 */
[----:B------:R-:W-:Y:S02]  /*15040*/  IMAD.MOV.U32 R150, RZ, RZ, R142 ;  /* 0x000000ffff967224 */ /* 0x000fe400078e008e */
[----:B------:R-:W-:Y:S02]  /*15050*/  @!P5 HFMA2.BF16_V2 R249, -RZ.H0_H0, RZ.H0_H0, -R144.H0_H0 ;  /* 0x200000fffff9d231 */ /* 0x000fe40000340990 */
[----:B------:R-:W-:Y:S02]  /*15060*/  IMAD.MOV.U32 R142, RZ, RZ, R202 ;  /* 0x000000ffff8e7224 */ /* 0x000fe400078e00ca */
[C---:B------:R-:W-:Y:S01]  /*15070*/  FMUL.FTZ R23, R3.reuse, R151 ;  /* 0x0000009703177220 */ /* 0x040fe20000410000 */
        /* <DEDUP_REMOVED lines=10> */
[----:B------:R-:W-:Y:S01]  /*15120*/  IMAD.MOV.U32 R145, RZ, RZ, R140 ;  /* 0x000000ffff917224 */ /* 0x000fe200078e008c */
[----:B------:R-:W-:Y:S01]  /*15130*/  LOP3.LUT R140, R200, 0xffff, RZ, 0xc0, !PT ;  /* 0x0000ffffc88c7812 */ /* 0x000fe200078ec0ff */
[----:B------:R-:W-:Y:S02]  /*15140*/  IMAD.MOV.U32 R151, RZ, RZ, R27 ;  /* 0x000000ffff977224 */ /* 0x000fe400078e001b */
[C---:B------:R-:W-:Y:S01]  /*15150*/  FMUL.FTZ R27, R3.reuse, R155 ;  /* 0x0000009b031b7220 */ /* 0x040fe20000410000 */
[----:B------:R-:W-:Y:S01]  /*15160*/  IMAD.MOV.U32 R155, RZ, RZ, R31 ;  /* 0x000000ffff9b7224 */ /* 0x000fe200078e001f */
[----:B------:R-:W-:Y:S01]  /*15170*/  SHF.R.U32.HI R140, RZ, 0x8, R140 ;  /* 0x00000008ff8c7819 */ /* 0x000fe2000001168c */
        /* <DEDUP_REMOVED lines=48> */
[----:B------:R-:W-:Y:S01]  /*15480*/  LOP3.LUT R154, R151, UR38, R154, 0x96, !PT ;  /* 0x00000026979a7c12 */ /* 0x000fe2000f8e969a */
[----:B------:R-:W-:Y:S01]  /*15490*/  MUFU.EX2 R153, R153 ;  /* 0x0000009900997308 */ /* 0x000fe20000000800 */
[----:B------:R-:W-:Y:S02]  /*154a0*/  IMAD.MOV.U32 R162, RZ, RZ, R161 ;  /* 0x000000ffffa27224 */ /* 0x000fe400078e00a1 */
[----:B------:R-:W-:Y:S02]  /*154b0*/  IMAD.MOV.U32 R161, RZ, RZ, R152 ;  /* 0x000000ffffa17224 */ /* 0x000fe400078e0098 */
[----:B------:R-:W-:Y:S05]  /*154c0*/  IMAD.WIDE.U32 R154, R154, -0x2daee0ad, RZ ;  /* 0xd2511f539a9a7825 */ /* 0x000fea00078e00ff */
[----:B------:R-:W-:Y:S01]  /*154d0*/  MUFU.EX2 R160, R160 ;  /* 0x000000a000a07308 */ /* 0x000fe20000000800 */
[----:B------:R-:W-:Y:S01]  /*154e0*/  IMAD.MOV.U32 R167, RZ, RZ, R162 ;  /* 0x000000ffffa77224 */ /* 0x000fe200078e00a2 */
[C---:B------:R-:W-:Y:S01]  /*154f0*/  LOP3.LUT R152, R155.reuse, UR18, R142, 0x96, !PT ;  /* 0x000000129b987c12 */ /* 0x040fe2000f8e968e */
[----:B------:R-:W-:Y:S01]  /*15500*/  IMAD.MOV.U32 R162, RZ, RZ, R150 ;  /* 0x000000ffffa27224 */ /* 0x000fe200078e0096 */
[----:B------:R-:W-:Y:S06]  /*15510*/  LOP3.LUT R151, R155, UR18, R142, 0x96, !PT ;  /* 0x000000129b977c12 */ /* 0x000fec000f8e968e */
[----:B------:R-:W-:Y:S10]  /*15520*/  MUFU.EX2 R142, R7 ;  /* 0x00000007008e7308 */ /* 0x000ff40000000800 */
[----:B------:R-:W-:Y:S10]  /*15530*/  MUFU.EX2 R162, R162 ;  /* 0x000000a200a27308 */ /* 0x000ff40000000800 */
[----:B------:R-:W-:Y:S10]  /*15540*/  MUFU.EX2 R168, R168 ;  /* 0x000000a800a87308 */ /* 0x000ff40000000800 */
[----:B------:R-:W-:Y:S10]  /*15550*/  MUFU.EX2 R179, R179 ;  /* 0x000000b300b37308 */ /* 0x000ff40000000800 */
[----:B------:R-:W-:Y:S01]  /*15560*/  MUFU.EX2 R178, R178 ;  /* 0x000000b200b27308 */ /* 0x000fe20000000800 */
[----:B---3--:R-:W-:Y:S01]  /*15570*/  FFMA.FTZ R5, R5, R136, R6 ;  /* 0x0000008805057223 */ /* 0x008fe20000010006 */
[----:B------:R-:W-:Y:S08]  /*15580*/  SHF.R.U32.HI R6, RZ, 0x8, R138 ;  /* 0x00000008ff067819 */ /* 0x000ff0000001168a */
[----:B------:R-:W1:Y:S01]  /*15590*/  MUFU.EX2 R136, R35 ;  /* 0x0000002300887308 */ /* 0x000e620000000800 */
[----:B------:R-:W-:Y:S01]  /*155a0*/  FADD.FTZ R143, R182, R5 ;  /* 0x00000005b68f7221 */ /* 0x000fe20000010000 */
[----:B------:R-:W-:Y:S01]  /*155b0*/  IMAD.MOV.U32 R182, RZ, RZ, R166 ;  /* 0x000000ffffb67224 */ /* 0x000fe200078e00a6 */
[----:B------:R-:W-:Y:S01]  /*155c0*/  LOP3.LUT R6, R6, 0xffff, RZ, 0xc0, !PT ;  /* 0x0000ffff06067812 */ /* 0x000fe200078ec0ff */
[----:B------:R-:W-:Y:S02]  /*155d0*/  IMAD.MOV.U32 R166, RZ, RZ, R147 ;  /* 0x000000ffffa67224 */ /* 0x000fe400078e0093 */
[----:B--2---:R-:W-:Y:S01]  /*155e0*/  FADD.FTZ R138, R148, R143 ;  /* 0x0000008f948a7221 */ /* 0x004fe20000010000 */
[----:B------:R-:W-:Y:S01]  /*155f0*/  IMAD.MOV.U32 R143, RZ, RZ, R203 ;  /* 0x000000ffff8f7224 */ /* 0x000fe200078e00cb */
[----:B----4-:R-:W-:Y:S01]  /*15600*/  IADD3 R184, P0, R182, UR11, RZ ;  /* 0x0000000bb6b87c10 */ /* 0x010fe2000ff1e0ff */
[----:B------:R2:W5:Y:S01]  /*15610*/  LDL.LU.64 R202, [R1+0xa0] ;  /* 0x0000a00001ca7983 */ /* 0x0005620000300a00 */
[C---:B------:R-:W-:Y:S01]  /*15620*/  F2FP.BF16.F32.PACK_AB R148, R139.reuse, R148 ;  /* 0x000000948b94723e */ /* 0x040fe200000010ff */
[----:B------:R-:W-:Y:S01]  /*15630*/  FADD.FTZ R138, R139, R138 ;  /* 0x0000008a8b8a7221 */ /* 0x000fe20000010000 */
[----:B------:R-:W-:Y:S01]  /*15640*/  LOP3.LUT R139, R137, 0xff, RZ, 0xc0, !PT ;  /* 0x000000ff898b7812 */ /* 0x000fe200078ec0ff */
[----:B------:R-:W3:Y:S01]  /*15650*/  MUFU.EX2 R147, R145 ;  /* 0x0000009100937308 */ /* 0x000ee20000000800 */
[----:B------:R-:W-:Y:S01]  /*15660*/  SHF.R.U32.HI R143, RZ, 0x10, R137 ;  /* 0x00000010ff8f7819 */ /* 0x000fe20000011689 */
[----:B------:R-:W-:Y:S02]  /*15670*/  @!P1 HFMA2.BF16_V2 R246, -RZ.H0_H0, RZ.H0_H0, -R148.H0_H0 ;  /* 0x200000fffff69231 */ /* 0x000fe40000340994 */
[----:B-1----:R-:W-:Y:S01]  /*15680*/  FFMA.FTZ R164, R3, R164, R136 ;  /* 0x000000a403a47223 */ /* 0x002fe20000010088 */
[----:B------:R-:W-:Y:S01]  /*15690*/  F2FP.BF16.F32.PACK_AB R146, R185, R136 ;  /* 0x00000088b992723e */ /* 0x000fe200000010ff */
[----:B------:R-:W-:Y:S01]  /*156a0*/  FMUL.FTZ R35, R3, R163 ;  /* 0x000000a303237220 */ /* 0x000fe20000410000 */
[----:B------:R-:W-:Y:S01]  /*156b0*/  PRMT R136, R141, 0x5410, R144 ;  /* 0x000054108d887816 */ /* 0x000fe20000000090 */
[----:B------:R-:W-:Y:S01]  /*156c0*/  FADD.FTZ R5, R185, R164 ;  /* 0x000000a4b9057221 */ /* 0x000fe20000010000 */
[----:B------:R-:W-:Y:S01]  /*156d0*/  IADD3.X R185, R183, UR41, RZ, P0, !PT ;  /* 0x00000029b7b97c10 */ /* 0x000fe200087fe4ff */
[----:B------:R-:W-:Y:S01]  /*156e0*/  IMAD.MOV.U32 R163, RZ, RZ, R156 ;  /* 0x000000ffffa37224 */ /* 0x000fe200078e009c */
[----:B------:R-:W-:Y:S01]  /*156f0*/  ISETP.LE.U32.AND P0, PT, R6, UR14, PT ;  /* 0x0000000e06007c0c */ /* 0x000fe2000bf03070 */
[----:B------:R-:W-:Y:S01]  /*15700*/  FADD.FTZ R150, R142, R5 ;  /* 0x000000058e967221 */ /* 0x000fe20000010000 */
[--C-:B------:R-:W-:Y:S01]  /*15710*/  SHF.R.U32.HI R6, RZ, 0x10, R200.reuse ;  /* 0x00000010ff067819 */ /* 0x100fe200000116c8 */
[----:B------:R-:W-:Y:S01]  /*15720*/  @!P4 HFMA2.BF16_V2 R248, -RZ.H0_H0, RZ.H0_H0, -R146.H0_H0 ;  /* 0x200000fffff8c231 */ /* 0x000fe20000340992 */
[----:B------:R-:W-:Y:S02]  /*15730*/  @!P6 PRMT R141, R250, 0x5410, RZ ;  /* 0x00005410fa8de816 */ /* 0x000fe400000000ff */
[----:B------:R-:W-:Y:S02]  /*15740*/  LOP3.LUT R6, R6, 0xff, RZ, 0xc0, !PT ;  /* 0x000000ff06067812 */ /* 0x000fe400078ec0ff */
[----:B------:R-:W-:Y:S01]  /*15750*/  @!P5 PRMT R144, R249, 0x5410, RZ ;  /* 0x00005410f990d816 */ /* 0x000fe200000000ff */
[----:B------:R-:W-:Y:S01]  /*15760*/  STG.E.U16 desc[UR28][R182.64], R141 ;  /* 0x0000008db6007986 */ /* 0x000fe2000c10151c */
[----:B------:R-:W-:Y:S02]  /*15770*/  ISETP.LE.U32.AND P6, PT, R6, UR14, PT ;  /* 0x0000000e06007c0c */ /* 0x000fe4000bfc3070 */
[----:B------:R-:W-:Y:S01]  /*15780*/  SHF.R.U32.HI R6, RZ, 0x18, R200 ;  /* 0x00000018ff067819 */ /* 0x000fe200000116c8 */
[----:B------:R-:W-:Y:S01]  /*15790*/  STG.E.U16 desc[UR28][R182.64+0x2], R144 ;  /* 0x00000290b6007986 */ /* 0x000fe2000c10151c */
[----:B------:R-:W-:Y:S01]  /*157a0*/  LOP3.LUT R156, R143, 0xff, RZ, 0xc0, !PT ;  /* 0x000000ff8f9c7812 */ /* 0x000fe200078ec0ff */
[----:B------:R-:W-:Y:S01]  /*157b0*/  FADD.FTZ R143, R153, R138 ;  /* 0x0000008a998f7221 */ /* 0x000fe20000010000 */
[----:B------:R-:W-:Y:S01]  /*157c0*/  ISETP.LE.U32.AND P5, PT, R6, UR14, PT ;  /* 0x0000000e06007c0c */ /* 0x000fe2000bfa3070 */
[----:B------:R2:W5:Y:S01]  /*157d0*/  LDL.LU.64 R200, [R1+0x98] ;  /* 0x0000980001c87983 */ /* 0x0005620000300a00 */
[----:B------:R-:W-:Y:S02]  /*157e0*/  LOP3.LUT R6, R137, 0xffff, RZ, 0xc0, !PT ;  /* 0x0000ffff89067812 */ /* 0x000fe400078ec0ff */
[----:B------:R-:W-:Y:S02]  /*157f0*/  SHF.R.U32.HI R137, RZ, 0x18, R137 ;  /* 0x00000018ff897819 */ /* 0x000fe40000011689 */
[----:B------:R-:W-:Y:S01]  /*15800*/  SHF.R.U32.HI R6, RZ, 0x8, R6 ;  /* 0x00000008ff067819 */ /* 0x000fe20000011606 */
[----:B------:R1:W-:Y:S01]  /*15810*/  STL.64 [R1+0x90], R198 ;  /* 0x000090c601007387 */ /* 0x0003e20000100a00 */
[C---:B---3--:R-:W-:Y:S01]  /*15820*/  F2FP.BF16.F32.PACK_AB R7, R147.reuse, R142 ;  /* 0x0000008e9307723e */ /* 0x048fe200000010ff */
[----:B------:R-:W-:Y:S01]  /*15830*/  FADD.FTZ R147, R147, R150 ;  /* 0x0000009693937221 */ /* 0x000fe20000010000 */
[----:B------:R-:W-:Y:S01]  /*15840*/  PRMT R6, R139, 0x5410, R6 ;  /* 0x000054108b067816 */ /* 0x000fe20000000006 */
[----:B------:R-:W3:Y:S01]  /*15850*/  MUFU.EX2 R150, R167 ;  /* 0x000000a700967308 */ /* 0x000ee20000000800 */
[----:B------:R-:W-:Y:S01]  /*15860*/  PRMT R149, R146, 0x7632, R149 ;  /* 0x0000763292957816 */ /* 0x000fe20000000095 */
[----:B------:R-:W-:Y:S01]  /*15870*/  FADD.FTZ R147, R160, R147 ;  /* 0x00000093a0937221 */ /* 0x000fe20000010000 */
[C---:B------:R-:W-:Y:S01]  /*15880*/  PRMT R5, R148.reuse, 0x7632, R5 ;  /* 0x0000763294057816 */ /* 0x040fe20000000005 */
[----:B------:R-:W-:Y:S02]  /*15890*/  @!P6 HFMA2.BF16_V2 R244, -RZ.H0_H0, RZ.H0_H0, -R7.H0_H0 ;  /* 0x200000fffff4e231 */ /* 0x000fe40000340907 */
[----:B------:R-:W-:Y:S01]  /*158a0*/  @!P2 HFMA2.BF16_V2 R242, -RZ.H0_H0, RZ.H0_H0, -R149.H0_H0 ;  /* 0x200000fffff2a231 */ /* 0x000fe20000340995 */
[----:B------:R-:W-:Y:S01]  /*158b0*/  PRMT R138, R148, 0x5410, R5 ;  /* 0x00005410948a7816 */ /* 0x000fe20000000005 */
[----:B------:R-:W-:Y:S01]  /*158c0*/  @!P0 HFMA2.BF16_V2 R245, -RZ.H0_H0, RZ.H0_H0, -R5.H0_H0 ;  /* 0x200000fffff58231 */ /* 0x000fe20000340905 */
[----:B------:R-:W-:Y:S04]  /*158d0*/  @!P1 PRMT R148, R246, 0x5410, RZ ;  /* 0x00005410f6949816 */ /* 0x000fe800000000ff */
[----:B------:R-:W-:Y:S02]  /*158e0*/  @!P0 PRMT R5, R245, 0x5410, RZ ;  /* 0x00005410f5058816 */ /* 0x000fe400000000ff */
[C---:B---3--:R-:W-:Y:S01]  /*158f0*/  F2FP.BF16.F32.PACK_AB R160, R150.reuse, R160 ;  /* 0x000000a096a0723e */ /* 0x048fe200000010ff */
[----:B------:R-:W-:Y:S01]  /*15900*/  FADD.FTZ R150, R150, R147 ;  /* 0x0000009396967221 */ /* 0x000fe20000010000 */
[----:B------:R-:W-:Y:S02]  /*15910*/  IMAD.MOV.U32 R167, RZ, RZ, R158 ;  /* 0x000000ffffa77224 */ /* 0x000fe400078e009e */
[----:B------:R-:W-:Y:S01]  /*15920*/  IMAD.MOV.U32 R158, RZ, RZ, R161 ;  /* 0x000000ffff9e7224 */ /* 0x000fe200078e00a1 */
[----:B------:R-:W-:Y:S01]  /*15930*/  SHF.R.U32.HI R161, RZ, 0x10, R154 ;  /* 0x00000010ffa17819 */ /* 0x000fe2000001169a */
[----:B-1----:R-:W3:Y:S01]  /*15940*/  LDL.64 R198, [R1+0x60] ;  /* 0x0000600001c67983 */ /* 0x002ee20000100a00 */
[----:B------:R-:W-:Y:S02]  /*15950*/  PRMT R159, R160, 0x7632, R159 ;  /* 0x00007632a09f7816 */ /* 0x000fe4000000009f */
[----:B------:R-:W-:Y:S01]  /*15960*/  LOP3.LUT R161, R161, 0xff, RZ, 0xc0, !PT ;  /* 0x000000ffa1a17812 */ /* 0x000fe200078ec0ff */
[----:B------:R-:W-:Y:S01]  /*15970*/  MUFU.EX2 R158, R158 ;  /* 0x0000009e009e7308 */ /* 0x000fe20000000800 */
[----:B---3--:R-:W-:Y:S02]  /*15980*/  LOP3.LUT R139, R198, 0xff, RZ, 0xc0, !PT ;  /* 0x000000ffc68b7812 */ /* 0x008fe400078ec0ff */
[----:B------:R2:W5:Y:S02]  /*15990*/  LDL.LU.64 R198, [R1+0x90] ;  /* 0x0000900001c67983 */ /* 0x0005640000300a00 */
[----:B------:R-:W-:Y:S04]  /*159a0*/  PRMT R139, R139, 0x5410, R140 ;  /* 0x000054108b8b7816 */ /* 0x000fe8000000008c */
[----:B------:R1:W-:Y:S06]  /*159b0*/  STL.64 [R1+0x88], R196 ;  /* 0x000088c401007387 */ /* 0x0003ec0000100a00 */
[----:B------:R-:W3:Y:S04]  /*159c0*/  LDL R3, [R1+0x20] ;  /* 0x0000200001037983 */ /* 0x000ee80000100800 */
[----:B-1----:R-:W4:Y:S01]  /*159d0*/  LDL.64 R196, [R1+0x60] ;  /* 0x0000600001c47983 */ /* 0x002f220000100a00 */
[--C-:B---3--:R-:W-:Y:S05]  /*159e0*/  HSET2.LE.AND R139, R139, R3.reuse, PT ;  /* 0x000000038b8b7233 */ /* 0x108fea0003803000 */
[----:B------:R-:W-:Y:S02]  /*159f0*/  LOP3.LUT R138, R139, R138, RZ, 0xc0, !PT ;  /* 0x0000008a8b8a7212 */ /* 0x000fe400078ec0ff */
[----:B----4-:R-:W-:Y:S02]  /*15a00*/  SHF.R.U32.HI R140, RZ, 0x10, R196 ;  /* 0x00000010ff8c7819 */ /* 0x010fe400000116c4 */
[----:B------:R2:W5:Y:S02]  /*15a10*/  LDL.LU.64 R196, [R1+0x88] ;  /* 0x0000880001c47983 */ /* 0x0005640000300a00 */
[----:B------:R-:W-:Y:S04]  /*15a20*/  LOP3.LUT R140, R140, 0xff, RZ, 0xc0, !PT ;  /* 0x000000ff8c8c7812 */ /* 0x000fe800078ec0ff */
[----:B------:R1:W-:Y:S06]  /*15a30*/  STL.64 [R1+0x80], R194 ;  /* 0x000080c201007387 */ /* 0x0003ec0000100a00 */
[----:B-1----:R-:W3:Y:S02]  /*15a40*/  LDL.LU.64 R194, [R1+0x60] ;  /* 0x0000600001c27983 */ /* 0x002ee40000300a00 */
[----:B---3--:R-:W-:Y:S04]  /*15a50*/  SHF.R.U32.HI R145, RZ, 0x18, R194 ;  /* 0x00000018ff917819 */ /* 0x008fe800000116c2 */
[----:B------:R2:W5:Y:S01]  /*15a60*/  LDL.LU.64 R194, [R1+0x80] ;  /* 0x0000800001c27983 */ /* 0x0005620000300a00 */
[----:B------:R-:W-:Y:S02]  /*15a70*/  PRMT R145, R140, 0x5410, R145 ;  /* 0x000054108c917816 */ /* 0x000fe40000000091 */
[----:B------:R-:W-:Y:S02]  /*15a80*/  PRMT R140, R156, 0x5410, R137 ;  /* 0x000054109c8c7816 */ /* 0x000fe40000000089 */
[----:B------:R-:W1:Y:S01]  /*15a90*/  MUFU.EX2 R156, R166 ;  /* 0x000000a6009c7308 */ /* 0x000e620000000800 */
[--C-:B------:R-:W-:Y:S02]  /*15aa0*/  HSET2.LE.AND R137, R6, R3.reuse, PT ;  /* 0x0000000306897233 */ /* 0x100fe40003803000 */
[--C-:B------:R-:W-:Y:S02]  /*15ab0*/  HSET2.LE.AND R6, R140, R3.reuse, PT ;  /* 0x000000038c067233 */ /* 0x100fe40003803000 */
[----:B------:R-:W-:Y:S02]  /*15ac0*/  HSET2.LE.AND R144, R145, R3, PT ;  /* 0x0000000391907233 */ /* 0x000fe40003803000 */
[----:B------:R-:W-:Y:S02]  /*15ad0*/  LOP3.LUT R136, R137, R136, RZ, 0xc0, !PT ;  /* 0x0000008889887212 */ /* 0x000fe400078ec0ff */
[----:B------:R-:W-:Y:S02]  /*15ae0*/  PRMT R137, R146, 0x5410, R149 ;  /* 0x0000541092897816 */ /* 0x000fe40000000095 */
[----:B------:R-:W-:Y:S02]  /*15af0*/  @!P4 PRMT R146, R248, 0x5410, RZ ;  /* 0x00005410f892c816 */ /* 0x000fe400000000ff */
[----:B------:R-:W-:Y:S02]  /*15b00*/  LOP3.LUT R137, R6, R137, RZ, 0xc0, !PT ;  /* 0x0000008906897212 */ /* 0x000fe400078ec0ff */
[C---:B------:R-:W-:Y:S01]  /*15b10*/  PRMT R6, R7.reuse, 0x7632, R6 ;  /* 0x0000763207067816 */ /* 0x040fe20000000006 */
[----:B------:R-:W-:Y:S01]  /*15b20*/  STG.E.U16 desc[UR28][R184.64], R146 ;  /* 0x00000092b8007986 */ /* 0x000fe2000c10151c */
[C---:B-1----:R-:W-:Y:S01]  /*15b30*/  F2FP.BF16.F32.PACK_AB R153, R156.reuse, R153 ;  /* 0x000000999c99723e */ /* 0x042fe200000010ff */
[----:B------:R-:W-:Y:S01]  /*15b40*/  FADD.FTZ R156, R156, R143 ;  /* 0x0000008f9c9c7221 */ /* 0x000fe20000010000 */
[----:B------:R-:W-:Y:S01]  /*15b50*/  PRMT R139, R7, 0x5410, R6 ;  /* 0x00005410078b7816 */ /* 0x000fe20000000006 */
[----:B------:R-:W1:Y:S01]  /*15b60*/  LDSM.16.MT88.4 R140, [R208+0x18000] ;  /* 0x01800000d08c783b */ /* 0x000e620000004200 */
[----:B------:R-:W-:Y:S01]  /*15b70*/  @!P2 PRMT R149, R242, 0x5410, RZ ;  /* 0x00005410f295a816 */ /* 0x000fe200000000ff */
[----:B------:R-:W-:Y:S01]  /*15b80*/  @!P5 HFMA2.BF16_V2 R247, -RZ.H0_H0, RZ.H0_H0, -R6.H0_H0 ;  /* 0x200000fffff7d231 */ /* 0x000fe20000340906 */
[----:B------:R-:W-:Y:S01]  /*15b90*/  LOP3.LUT R139, R144, R139, RZ, 0xc0, !PT ;  /* 0x0000008b908b7212 */ /* 0x000fe200078ec0ff */
[----:B------:R-:W-:Y:S01]  /*15ba0*/  FADD.FTZ R156, R158, R156 ;  /* 0x0000009c9e9c7221 */ /* 0x000fe20000010000 */
[----:B------:R-:W-:Y:S02]  /*15bb0*/  @!P6 PRMT R7, R244, 0x5410, RZ ;  /* 0x00005410f407e816 */ /* 0x000fe400000000ff */
[----:B------:R-:W-:Y:S01]  /*15bc0*/  @!P5 PRMT R6, R247, 0x5410, RZ ;  /* 0x00005410f706d816 */ /* 0x000fe200000000ff */
[----:B------:R-:W-:Y:S08]  /*15bd0*/  LDSM.16.MT88.4 R144, [R205+0x1c000] ;  /* 0x01c00000cd90783b */ /* 0x000ff00000004200 */
[----:B------:R3:W-:Y:S04]  /*15be0*/  STG.E.U16 desc[UR28][R184.64+0x2], R149 ;  /* 0x00000295b8007986 */ /* 0x0007e8000c10151c */
[----:B------:R-:W-:Y:S04]  /*15bf0*/  STG.E.U16 desc[UR28][R182.64+0x12], R5 ;  /* 0x00001205b6007986 */ /* 0x000fe8000c10151c */
[----:B------:R-:W-:Y:S04]  /*15c00*/  STG.E.U16 desc[UR28][R182.64+0x10], R148 ;  /* 0x00001094b6007986 */ /* 0x000fe8000c10151c */
[----:B------:R-:W-:Y:S04]  /*15c10*/  STG.E.U16 desc[UR28][R184.64+0x10], R7 ;  /* 0x00001007b8007986 */ /* 0x000fe8000c10151c */
[----:B------:R-:W-:Y:S01]  /*15c20*/  STG.E.U16 desc[UR28][R184.64+0x12], R6 ;  /* 0x00001206b8007986 */ /* 0x000fe2000c10151c */
[C---:B-1----:R-:W-:Y:S05]  /*15c30*/  HMMA.16816.F32.BF16 R8, R136.reuse, R140, R8 ;  /* 0x0000008c8808723c */ /* 0x042fea0000041808 */
[----:B---3--:R-:W-:Y:S01]  /*15c40*/  LOP3.LUT R149, R154, 0xff, RZ, 0xc0, !PT ;  /* 0x000000ff9a957812 */ /* 0x008fe200078ec0ff */
        /* <DEDUP_REMOVED lines=27> */
[C---:B------:R-:W-:Y:S05]  /*15e00*/  HMMA.16816.F32.BF16 R84, R136.reuse, R142, R84 ;  /* 0x0000008e8854723c */ /* 0x040fea0000041854 */
[----:B------:R-:W-:Y:S01]  /*15e10*/  LOP3.LUT R140, R152, 0xff, RZ, 0xc0, !PT ;  /* 0x000000ff988c7812 */ /* 0x000fe200078ec0ff */
[C---:B------:R-:W-:Y:S03]  /*15e20*/  HMMA.16816.F32.BF16 R88, R136.reuse, R144, R88 ;  /* 0x000000908858723c */ /* 0x040fe60000041858 */
[----:B------:R-:W-:Y:S02]  /*15e30*/  ISETP.LE.U32.AND P4, PT, R140, UR14, PT ;  /* 0x0000000e8c007c0c */ /* 0x000fe4000bf83070 */
[----:B------:R-:W1:Y:S01]  /*15e40*/  LDSM.16.MT88.4 R140, [R204+0x1c000] ;  /* 0x01c00000cc8c783b */ /* 0x000e620000004200 */
[C---:B------:R-:W-:Y:S05]  /*15e50*/  HMMA.16816.F32.BF16 R92, R136.reuse, R146, R92 ;  /* 0x00000092885c723c */ /* 0x040fea000004185c */
[----:B------:R-:W-:Y:S06]  /*15e60*/  LOP3.LUT R144, R152, 0xffff, RZ, 0xc0, !PT ;  /* 0x0000ffff98907812 */ /* 0x000fec00078ec0ff */
[----:B------:R-:W-:Y:S01]  /*15e70*/  SHF.R.U32.HI R144, RZ, 0x8, R144 ;  /* 0x00000008ff907819 */ /* 0x000fe20000011690 */
[----:B------:R-:W-:Y:S03]  /*15e80*/  @!P4 HFMA2.BF16_V2 R243, -RZ.H0_H0, RZ.H0_H0, -R153.H0_H0 ;  /* 0x200000fffff3c231 */ /* 0x000fe60000340999 */
[----:B------:R-:W-:Y:S04]  /*15e90*/  LOP3.LUT R144, R144, 0xffff, RZ, 0xc0, !PT ;  /* 0x0000ffff90907812 */ /* 0x000fe800078ec0ff */
[----:B------:R-:W-:Y:S02]  /*15ea0*/  ISETP.LE.U32.AND P2, PT, R144, UR14, PT ;  /* 0x0000000e90007c0c */ /* 0x000fe4000bf43070 */
[----:B------:R-:W3:Y:S01]  /*15eb0*/  LDSM.16.MT88.4 R144, [R208+0x1e000] ;  /* 0x01e00000d090783b */ /* 0x000ee20000004200 */
[C---:B-1----:R-:W-:Y:S06]  /*15ec0*/  HMMA.16816.F32.BF16 R96, R136.reuse, R140, R96 ;  /* 0x0000008c8860723c */ /* 0x042fec0000041860 */
[C---:B------:R-:W-:Y:S05]  /*15ed0*/  HMMA.16816.F32.BF16 R100, R136.reuse, R142, R100 ;  /* 0x0000008e8864723c */ /* 0x040fea0000041864 */
[--C-:B------:R-:W-:Y:S02]  /*15ee0*/  SHF.R.U32.HI R140, RZ, 0x18, R152.reuse ;  /* 0x00000018ff8c7819 */ /* 0x100fe40000011698 */
[----:B------:R-:W-:Y:S02]  /*15ef0*/  SHF.R.U32.HI R152, RZ, 0x10, R152 ;  /* 0x00000010ff987819 */ /* 0x000fe40000011698 */
[----:B------:R-:W-:Y:S02]  /*15f00*/  ISETP.LE.U32.AND P1, PT, R140, UR14, PT ;  /* 0x0000000e8c007c0c */ /* 0x000fe4000bf23070 */
[----:B------:R-:W1:Y:S01]  /*15f10*/  LDSM.16.MT88.4 R140, [R206+0x1e000] ;  /* 0x01e00000ce8c783b */ /* 0x000e620000004200 */
[----:B------:R-:W-:Y:S01]  /*15f20*/  LOP3.LUT R152, R152, 0xff, RZ, 0xc0, !PT ;  /* 0x000000ff98987812 */ /* 0x000fe200078ec0ff */
[C---:B---3--:R-:W-:Y:S03]  /*15f30*/  HMMA.16816.F32.BF16 R104, R136.reuse, R144, R104 ;  /* 0x000000908868723c */ /* 0x048fe60000041868 */
[----:B------:R-:W-:Y:S02]  /*15f40*/  ISETP.LE.U32.AND P5, PT, R152, UR14, PT ;  /* 0x0000000e98007c0c */ /* 0x000fe4000bfa3070 */
[----:B------:R-:W-:Y:S01]  /*15f50*/  PRMT R152, R153, 0x7632, R152 ;  /* 0x0000763299987816 */ /* 0x000fe20000000098 */
[C---:B------:R-:W-:Y:S01]  /*15f60*/  HMMA.16816.F32.BF16 R108, R136.reuse, R146, R108 ;  /* 0x00000092886c723c */ /* 0x040fe2000004186c */
[----:B------:R-:W3:Y:S04]  /*15f70*/  MUFU.EX2 R147, R163 ;  /* 0x000000a300937308 */ /* 0x000ee80000000800 */
[----:B------:R-:W-:Y:S01]  /*15f80*/  LOP3.LUT R144, R154, 0xffff, RZ, 0xc0, !PT ;  /* 0x0000ffff9a907812 */ /* 0x000fe200078ec0ff */
[----:B------:R-:W-:Y:S01]  /*15f90*/  @!P2 HFMA2.BF16_V2 R224, -RZ.H0_H0, RZ.H0_H0, -R152.H0_H0 ;  /* 0x200000ffffe0a231 */ /* 0x000fe20000340998 */
[--C-:B------:R-:W-:Y:S01]  /*15fa0*/  SHF.R.U32.HI R146, RZ, 0x10, R151.reuse ;  /* 0x00000010ff927819 */ /* 0x100fe20000011697 */
[----:B------:R-:W-:Y:S03]  /*15fb0*/  @!P1 HFMA2.BF16_V2 R233, -RZ.H0_H0, RZ.H0_H0, -R159.H0_H0 ;  /* 0x200000ffffe99231 */ /* 0x000fe6000034099f */
[----:B------:R-:W-:Y:S01]  /*15fc0*/  LOP3.LUT R146, R146, 0xff, RZ, 0xc0, !PT ;  /* 0x000000ff92927812 */ /* 0x000fe200078ec0ff */
[----:B------:R-:W-:Y:S01]  /*15fd0*/  @!P5 HFMA2.BF16_V2 R223, -RZ.H0_H0, RZ.H0_H0, -R160.H0_H0 ;  /* 0x200000ffffdfd231 */ /* 0x000fe200003409a0 */
[----:B------:R-:W-:Y:S02]  /*15fe0*/  SHF.R.U32.HI R144, RZ, 0x8, R144 ;  /* 0x00000008ff907819 */ /* 0x000fe40000011690 */
[----:B------:R-:W-:Y:S02]  /*15ff0*/  LOP3.LUT R145, R154, 0xff, RZ, 0xc0, !PT ;  /* 0x000000ff9a917812 */ /* 0x000fe400078ec0ff */
[----:B------:R-:W-:Y:S01]  /*16000*/  PRMT R149, R149, 0x5410, R144 ;  /* 0x0000541095957816 */ /* 0x000fe20000000090 */
[----:B---3--:R-:W-:Y:S01]  /*16010*/  FADD.FTZ R5, R147, R150 ;  /* 0x0000009693057221 */ /* 0x008fe20000010000 */
[----:B------:R-:W-:Y:S02]  /*16020*/  ISETP.LE.U32.AND P0, PT, R145, UR14, PT ;  /* 0x0000000e91007c0c */ /* 0x000fe4000bf03070 */
[--C-:B------:R-:W-:Y:S02]  /*16030*/  SHF.R.U32.HI R145, RZ, 0x10, R154.reuse ;  /* 0x00000010ff917819 */ /* 0x100fe4000001169a */
[----:B------:R-:W-:Y:S02]  /*16040*/  SHF.R.U32.HI R144, RZ, 0x18, R154 ;  /* 0x00000018ff907819 */ /* 0x000fe4000001169a */
[----:B------:R-:W-:Y:S02]  /*16050*/  LOP3.LUT R145, R145, 0xff, RZ, 0xc0, !PT ;  /* 0x000000ff91917812 */ /* 0x000fe400078ec0ff */
[----:B------:R-:W-:Y:S01]  /*16060*/  PRMT R161, R161, 0x5410, R144 ;  /* 0x00005410a1a17816 */ /* 0x000fe20000000090 */
[C---:B-1----:R-:W-:Y:S03]  /*16070*/  HMMA.16816.F32.BF16 R112, R136.reuse, R140, R112 ;  /* 0x0000008c8870723c */ /* 0x042fe60000041870 */
[----:B------:R-:W-:Y:S02]  /*16080*/  ISETP.LE.U32.AND P6, PT, R145, UR14, PT ;  /* 0x0000000e91007c0c */ /* 0x000fe4000bfc3070 */
[C---:B------:R-:W-:Y:S01]  /*16090*/  LOP3.LUT R145, R151.reuse, 0xffff, RZ, 0xc0, !PT ;  /* 0x0000ffff97917812 */ /* 0x040fe200078ec0ff */
[C---:B------:R-:W-:Y:S01]  /*160a0*/  HMMA.16816.F32.BF16 R116, R136.reuse, R142, R116 ;  /* 0x0000008e8874723c */ /* 0x040fe20000041874 */
[----:B------:R-:W1:Y:S04]  /*160b0*/  LDSM.16.MT88.4 R140, [R205+0x1e000] ;  /* 0x01e00000cd8c783b */ /* 0x000e680000004200 */
[----:B------:R-:W-:Y:S02]  /*160c0*/  LOP3.LUT R144, R151, 0xff, RZ, 0xc0, !PT ;  /* 0x000000ff97907812 */ /* 0x000fe400078ec0ff */
[----:B------:R-:W-:Y:S04]  /*160d0*/  SHF.R.U32.HI R151, RZ, 0x18, R151 ;  /* 0x00000018ff977819 */ /* 0x000fe80000011697 */
[----:B------:R-:W-:Y:S04]  /*160e0*/  SHF.R.U32.HI R145, RZ, 0x8, R145 ;  /* 0x00000008ff917819 */ /* 0x000fe80000011691 */
[----:B------:R-:W-:Y:S02]  /*160f0*/  PRMT R144, R144, 0x5410, R145 ;  /* 0x0000541090907816 */ /* 0x000fe40000000091 */
[----:B------:R-:W3:Y:S02]  /*16100*/  MUFU.EX2 R145, R167 ;  /* 0x000000a700917308 */ /* 0x000ee40000000800 */
[C---:B---3--:R-:W-:Y:S04]  /*16110*/  F2FP.BF16.F32.PACK_AB R158, R145.reuse, R158 ;  /* 0x0000009e919e723e */ /* 0x048fe800000010ff */
[C---:B------:R-:W-:Y:S01]  /*16120*/  PRMT R157, R158.reuse, 0x7632, R157 ;  /* 0x000076329e9d7816 */ /* 0x040fe2000000009d */
[----:B------:R-:W-:Y:S01]  /*16130*/  @!P0 HFMA2.BF16_V2 R222, -RZ.H0_H0, RZ.H0_H0, -R158.H0_H0 ;  /* 0x200000ffffde8231 */ /* 0x000fe2000034099e */
[C---:B-1----:R-:W-:Y:S03]  /*16140*/  HMMA.16816.F32.BF16 R120, R136.reuse, R140, R120 ;  /* 0x0000008c8878723c */ /* 0x042fe60000041878 */
[----:B------:R-:W-:Y:S02]  /*16150*/  PRMT R7, R158, 0x5410, R157 ;  /* 0x000054109e077816 */ /* 0x000fe4000000009d */
[----:B------:R-:W-:Y:S01]  /*16160*/  @!P0 PRMT R158, R222, 0x5410, RZ ;  /* 0x00005410de9e8816 */ /* 0x000fe200000000ff */
[C---:B------:R-:W-:Y:S01]  /*16170*/  HMMA.16816.F32.BF16 R124, R136.reuse, R142, R124 ;  /* 0x0000008e887c723c */ /* 0x040fe2000004187c */
[----:B------:R-:W1:Y:S05]  /*16180*/  LDSM.16.MT88.4 R140, [R204+0x1e000] ;  /* 0x01e00000cc8c783b */ /* 0x000e6a0000004200 */
[C---:B-1----:R-:W-:Y:S06]  /*16190*/  HMMA.16816.F32.BF16 R128, R136.reuse, R140, R128 ;  /* 0x0000008c8880723c */ /* 0x042fec0000041880 */
[----:B------:R-:W-:Y:S05]  /*161a0*/  HMMA.16816.F32.BF16 R132, R136, R142, R132 ;  /* 0x0000008e8884723c */ /* 0x000fea0000041884 */
[----:B------:R-:W-:Y:S01]  /*161b0*/  LOP3.LUT R140, R154, 0xffff, RZ, 0xc0, !PT ;  /* 0x0000ffff9a8c7812 */ /* 0x000fe200078ec0ff */
[----:B------:R-:W-:Y:S01]  /*161c0*/  FADD.FTZ R155, R145, R156 ;  /* 0x0000009c919b7221 */ /* 0x000fe20000010000 */
[----:B------:R-:W-:Y:S04]  /*161d0*/  PRMT R138, R146, 0x5410, R151 ;  /* 0x00005410928a7816 */ /* 0x000fe80000000097 */
[----:B------:R-:W-:Y:S02]  /*161e0*/  SHF.R.U32.HI R136, RZ, 0x8, R140 ;  /* 0x00000008ff887819 */ /* 0x000fe4000001168c */
[----:B------:R-:W1:Y:S01]  /*161f0*/  LDSM.16.MT88.4 R140, [R208+0x18800] ;  /* 0x01880000d08c783b */ /* 0x000e620000004200 */
[C---:B------:R-:W-:Y:S01]  /*16200*/  F2FP.BF16.F32.PACK_AB R156, R162.reuse, R147 ;  /* 0x00000093a29c723e */ /* 0x040fe200000010ff */
[--C-:B------:R-:W-:Y:S01]  /*16210*/  FADD.FTZ R162, R162, R5.reuse ;  /* 0x00000005a2a27221 */ /* 0x100fe20000010000 */
[----:B------:R-:W-:Y:S02]  /*16220*/  LOP3.LUT R137, R136, 0xffff, RZ, 0xc0, !PT ;  /* 0x0000ffff88897812 */ /* 0x000fe400078ec0ff */
[----:B------:R-:W-:Y:S01]  /*16230*/  PRMT R136, R153, 0x5410, R152 ;  /* 0x0000541099887816 */ /* 0x000fe20000000098 */
[----:B------:R-:W-:Y:S01]  /*16240*/  @!P6 HFMA2.BF16_V2 R241, -RZ.H0_H0, RZ.H0_H0, -R156.H0_H0 ;  /* 0x200000fffff1e231 */ /* 0x000fe2000034099c */
[----:B------:R-:W-:Y:S02]  /*16250*/  @!P4 PRMT R153, R243, 0x5410, RZ ;  /* 0x00005410f399c816 */ /* 0x000fe400000000ff */
[----:B------:R-:W-:Y:S02]  /*16260*/  ISETP.LE.U32.AND P4, PT, R137, UR14, PT ;  /* 0x0000000e89007c0c */ /* 0x000fe4000bf83070 */
[--C-:B------:R-:W-:Y:S01]  /*16270*/  HSET2.LE.AND R137, R144, R3.reuse, PT ;  /* 0x0000000390897233 */ /* 0x100fe20003803000 */
[----:B------:R3:W-:Y:S01]  /*16280*/  STG.E.U16 desc[UR28][R182.64+0x20], R153 ;  /* 0x00002099b6007986 */ /* 0x0007e2000c10151c */
[--C-:B------:R-:W-:Y:S02]  /*16290*/  HSET2.LE.AND R138, R138, R3.reuse, PT ;  /* 0x000000038a8a7233 */ /* 0x100fe40003803000 */
[----:B------:R-:W-:Y:S01]  /*162a0*/  PRMT R5, R156, 0x7632, R5 ;  /* 0x000076329c057816 */ /* 0x000fe20000000005 */
[----:B------:R-:W4:Y:S01]  /*162b0*/  LDSM.16.MT88.4 R144, [R206+0x18800] ;  /* 0x01880000ce90783b */ /* 0x000f220000004200 */
[----:B------:R-:W-:Y:S02]  /*162c0*/  LOP3.LUT R136, R137, R136, RZ, 0xc0, !PT ;  /* 0x0000008889887212 */ /* 0x000fe400078ec0ff */
[----:B------:R-:W-:Y:S02]  /*162d0*/  PRMT R137, R160, 0x5410, R159 ;  /* 0x00005410a0897816 */ /* 0x000fe4000000009f */
[----:B------:R-:W-:Y:S01]  /*162e0*/  HSET2.LE.AND R139, R161, R3, PT ;  /* 0x00000003a18b7233 */ /* 0x000fe20003803000 */
[----:B------:R-:W-:Y:S01]  /*162f0*/  @!P4 HFMA2.BF16_V2 R240, -RZ.H0_H0, RZ.H0_H0, -R157.H0_H0 ;  /* 0x200000fffff0c231 */ /* 0x000fe2000034099d */
[----:B------:R-:W-:Y:S02]  /*16300*/  LOP3.LUT R137, R138, R137, RZ, 0xc0, !PT ;  /* 0x000000898a897212 */ /* 0x000fe400078ec0ff */
[----:B------:R-:W-:Y:S02]  /*16310*/  HSET2.LE.AND R138, R149, R3, PT ;  /* 0x00000003958a7233 */ /* 0x000fe40003803000 */
[----:B------:R-:W-:Y:S01]  /*16320*/  PRMT R6, R156, 0x5410, R5 ;  /* 0x000054109c067816 */ /* 0x000fe20000000005 */
[----:B------:R-:W2:Y:S01]  /*16330*/  LDSM.16.MT88.4 R148, [R205+0x18800] ;  /* 0x01880000cd94783b */ /* 0x000ea20000004200 */
[----:B------:R-:W-:Y:S02]  /*16340*/  @!P2 PRMT R152, R224, 0x5410, RZ ;  /* 0x00005410e098a816 */ /* 0x000fe400000000ff */
[----:B------:R-:W-:Y:S02]  /*16350*/  LOP3.LUT R138, R138, R7, RZ, 0xc0, !PT ;  /* 0x000000078a8a7212 */ /* 0x000fe400078ec0ff */
[----:B------:R-:W-:Y:S01]  /*16360*/  LOP3.LUT R139, R139, R6, RZ, 0xc0, !PT ;  /* 0x000000068b8b7212 */ /* 0x000fe200078ec0ff */
[----:B------:R-:W2:Y:S01]  /*16370*/  MUFU.EX2 R7, R4 ;  /* 0x0000000400077308 */ /* 0x000ea20000000800 */
[----:B------:R-:W-:Y:S01]  /*16380*/  @!P5 PRMT R160, R223, 0x5410, RZ ;  /* 0x00005410dfa0d816 */ /* 0x000fe200000000ff */
[----:B------:R2:W-:Y:S01]  /*16390*/  STG.E.U16 desc[UR28][R182.64+0x22], R152 ;  /* 0x00002298b6007986 */ /* 0x0005e2000c10151c */
[----:B------:R-:W-:Y:S02]  /*163a0*/  @!P1 PRMT R159, R233, 0x5410, RZ ;  /* 0x00005410e99f9816 */ /* 0x000fe400000000ff */
[----:B---3--:R-:W-:Y:S01]  /*163b0*/  LOP3.LUT R153, R193, UR39, RZ, 0x3c, !PT ;  /* 0x00000027c1997c12 */ /* 0x008fe2000f8e3cff */
[C---:B-1----:R-:W-:Y:S01]  /*163c0*/  HMMA.16816.F32.BF16 R8, R136.reuse, R140, R8 ;  /* 0x0000008c8808723c */ /* 0x042fe20000041808 */
[----:B------:R3:W5:Y:S03]  /*163d0*/  LDL.LU.64 R192, [R1+0x78] ;  /* 0x0000780001c07983 */ /* 0x0007660000300a00 */
[----:B------:R-:W-:Y:S01]  /*163e0*/  MUFU.EX2 R4, R174 ;  /* 0x000000ae00047308 */ /* 0x000fe20000000800 */
[----:B------:R-:W-:Y:S01]  /*163f0*/  @!P4 PRMT R157, R240, 0x5410, RZ ;  /* 0x00005410f09dc816 */ /* 0x000fe200000000ff */
[----:B------:R-:W-:Y:S01]  /*16400*/  IMAD.WIDE.U32 R166, R153, -0x326172a9, RZ ;  /* 0xcd9e8d5799a67825 */ /* 0x000fe200078e00ff */
[----:B------:R-:W-:Y:S01]  /*16410*/  @!P6 PRMT R156, R241, 0x5410, RZ ;  /* 0x00005410f19ce816 */ /* 0x000fe200000000ff */
[C---:B------:R-:W-:Y:S01]  /*16420*/  HMMA.16816.F32.BF16 R12, R136.reuse, R142, R12 ;  /* 0x0000008e880c723c */ /* 0x040fe2000004180c */
[----:B------:R-:W1:Y:S05]  /*16430*/  LDSM.16.MT88.4 R140, [R204+0x18800] ;  /* 0x01880000cc8c783b */ /* 0x000e6a0000004200 */
[----:B------:R3:W3:Y:S01]  /*16440*/  MUFU.EX2 R6, R165 ;  /* 0x000000a500067308 */ /* 0x0006e20000000800 */
[----:B------:R-:W-:Y:S01]  /*16450*/  IMAD.MOV.U32 R153, RZ, RZ, R191 ;  /* 0x000000ffff997224 */ /* 0x000fe200078e00bf */
[----:B------:R-:W-:Y:S01]  /*16460*/  SHF.R.U32.HI R154, RZ, 0x18, R154 ;  /* 0x00000018ff9a7819 */ /* 0x000fe2000001169a */
[----:B------:R-:W-:Y:S01]  /*16470*/  STG.E.U16 desc[UR28][R184.64+0x20], R160 ;  /* 0x000020a0b8007986 */ /* 0x000fe2000c10151c */
[C---:B----4-:R-:W-:Y:S03]  /*16480*/  HMMA.16816.F32.BF16 R16, R136.reuse, R144, R16 ;  /* 0x000000908810723c */ /* 0x050fe60000041810 */
[----:B------:R-:W-:Y:S01]  /*16490*/  STG.E.U16 desc[UR28][R184.64+0x22], R159 ;  /* 0x0000229fb8007986 */ /* 0x000fe2000c10151c */
[----:B------:R-:W-:Y:S01]  /*164a0*/  ISETP.LE.U32.AND P2, PT, R154, UR14, PT ;  /* 0x0000000e9a007c0c */ /* 0x000fe2000bf43070 */
[----:B------:R-:W-:Y:S01]  /*164b0*/  FADD.FTZ R154, R186, R155 ;  /* 0x0000009bba9a7221 */ /* 0x000fe20000010000 */
[C---:B------:R-:W-:Y:S01]  /*164c0*/  HMMA.16816.F32.BF16 R20, R136.reuse, R146, R20 ;  /* 0x000000928814723c */ /* 0x040fe20000041814 */
[----:B------:R-:W4:Y:S04]  /*164d0*/  LDSM.16.MT88.4 R144, [R208+0x1a800] ;  /* 0x01a80000d090783b */ /* 0x000f280000004200 */
[----:B------:R-:W-:Y:S01]  /*164e0*/  FADD.FTZ R161, R187, R154 ;  /* 0x0000009abba17221 */ /* 0x000fe20000010000 */
[C---:B--2---:R-:W-:Y:S03]  /*164f0*/  HMMA.16816.F32.BF16 R24, R136.reuse, R148, R24 ;  /* 0x000000948818723c */ /* 0x044fe60000041818 */
[----:B------:R-:W-:Y:S02]  /*16500*/  STG.E.U16 desc[UR28][R182.64+0x30], R158 ;  /* 0x0000309eb6007986 */ /* 0x000fe4000c10151c */
[----:B------:R-:W-:Y:S01]  /*16510*/  IMAD.MOV.U32 R152, RZ, RZ, R190 ;  /* 0x000000ffff987224 */ /* 0x000fe200078e00be */
[C---:B------:R-:W-:Y:S01]  /*16520*/  HMMA.16816.F32.BF16 R28, R136.reuse, R150, R28 ;  /* 0x00000096881c723c */ /* 0x040fe2000004181c */
[----:B------:R-:W2:Y:S04]  /*16530*/  LDSM.16.MT88.4 R148, [R206+0x1a800] ;  /* 0x01a80000ce94783b */ /* 0x000ea80000004200 */
[----:B------:R-:W-:Y:S01]  /*16540*/  FADD.FTZ R155, R7, R162 ;  /* 0x000000a2079b7221 */ /* 0x000fe20000010000 */
[----:B---3--:R-:W-:Y:S01]  /*16550*/  F2FP.BF16.F32.PACK_AB R165, R187, R186 ;  /* 0x000000babba5723e */ /* 0x008fe200000010ff */
[----:B------:R-:W-:Y:S01]  /*16560*/  IMAD.MOV.U32 R186, RZ, RZ, R152 ;  /* 0x000000ffffba7224 */ /* 0x000fe200078e0098 */
[C---:B------:R-:W-:Y:S01]  /*16570*/  F2FP.BF16.F32.PACK_AB R7, R6.reuse, R7 ;  /* 0x000000070607723e */ /* 0x040fe200000010ff */
[----:B------:R3:W5:Y:S02]  /*16580*/  LDL.LU.64 R190, [R1+0x70] ;  /* 0x0000700001be7983 */ /* 0x0007640000300a00 */
[----:B------:R-:W-:Y:S01]  /*16590*/  FADD.FTZ R6, R6, R155 ;  /* 0x0000009b06067221 */ /* 0x000fe20000010000 */
[----:B------:R-:W-:Y:S01]  /*165a0*/  IMAD.MOV.U32 R187, RZ, RZ, R153 ;  /* 0x000000ffffbb7224 */ /* 0x000fe200078e0099 */
[C---:B-1----:R-:W-:Y:S02]  /*165b0*/  HMMA.16816.F32.BF16 R32, R136.reuse, R140, R32 ;  /* 0x0000008c8820723c */ /* 0x042fe40000041820 */
[----:B------:R-:W-:Y:S01]  /*165c0*/  STG.E.U16 desc[UR28][R182.64+0x32], R157 ;  /* 0x0000329db6007986 */ /* 0x000fe2000c10151c */
[----:B------:R-:W-:Y:S01]  /*165d0*/  LOP3.LUT R153, R167, UR24, R188, 0x96, !PT ;  /* 0x00000018a7997c12 */ /* 0x000fe2000f8e96bc */
[----:B------:R-:W-:Y:S01]  /*165e0*/  @!P2 HFMA2.BF16_V2 R238, -RZ.H0_H0, RZ.H0_H0, -R5.H0_H0 ;  /* 0x200000ffffeea231 */ /* 0x000fe20000340905 */
[----:B------:R-:W-:Y:S01]  /*165f0*/  LOP3.LUT R162, R181, UR27, R166, 0x96, !PT ;  /* 0x0000001bb5a27c12 */ /* 0x000fe2000f8e96a6 */
[C---:B------:R-:W-:Y:S01]  /*16600*/  HMMA.16816.F32.BF16 R36, R136.reuse, R142, R36 ;  /* 0x0000008e8824723c */ /* 0x040fe20000041824 */
[----:B------:R-:W1:Y:S04]  /*16610*/  LDSM.16.MT88.4 R140, [R205+0x1a800] ;  /* 0x01a80000cd8c783b */ /* 0x000e680000004200 */
[----:B------:R-:W-:Y:S01]  /*16620*/  @!P2 PRMT R5, R238, 0x5410, RZ ;  /* 0x00005410ee05a816 */ /* 0x000fe200000000ff */
[----:B------:R-:W-:Y:S01]  /*16630*/  IMAD.MOV.U32 R166, RZ, RZ, R186 ;  /* 0x000000ffffa67224 */ /* 0x000fe200078e00ba */
[----:B------:R-:W-:Y:S01]  /*16640*/  PRMT R164, R165, 0x7632, R164 ;  /* 0x00007632a5a47816 */ /* 0x000fe200000000a4 */
[----:B------:R-:W-:Y:S01]  /*16650*/  IMAD.MOV.U32 R167, RZ, RZ, R187 ;  /* 0x000000ffffa77224 */ /* 0x000fe200078e00bb */
[----:B------:R3:W5:Y:S01]  /*16660*/  LDL.LU.64 R188, [R1+0x68] ;  /* 0x0000680001bc7983 */ /* 0x0007620000300a00 */
[C---:B----4-:R-:W-:Y:S03]  /*16670*/  HMMA.16816.F32.BF16 R40, R136.reuse, R144, R40 ;  /* 0x000000908828723c */ /* 0x050fe60000041828 */
[----:B------:R-:W-:Y:S02]  /*16680*/  IMAD.WIDE.U32 R186, R162, -0x2daee0ad, RZ ;  /* 0xd2511f53a2ba7825 */ /* 0x000fe400078e00ff */
[----:B------:R-:W-:Y:S01]  /*16690*/  STG.E.U16 desc[UR28][R184.64+0x30], R156 ;  /* 0x0000309cb8007986 */ /* 0x000fe2000c10151c */
[C---:B------:R-:W-:Y:S03]  /*166a0*/  HMMA.16816.F32.BF16 R44, R136.reuse, R146, R44 ;  /* 0x00000092882c723c */ /* 0x040fe6000004182c */
[----:B------:R-:W4:Y:S03]  /*166b0*/  LDSM.16.MT88.4 R144, [R204+0x1a800] ;  /* 0x01a80000cc90783b */ /* 0x000f260000004200 */
[C---:B--2---:R-:W-:Y:S05]  /*166c0*/  HMMA.16816.F32.BF16 R48, R136.reuse, R148, R48 ;  /* 0x000000948830723c */ /* 0x044fea0000041830 */
[----:B------:R-:W-:Y:S01]  /*166d0*/  STG.E.U16 desc[UR28][R184.64+0x32], R5 ;  /* 0x00003205b8007986 */ /* 0x000fe2000c10151c */
[C---:B------:R-:W-:Y:S03]  /*166e0*/  HMMA.16816.F32.BF16 R52, R136.reuse, R150, R52 ;  /* 0x000000968834723c */ /* 0x040fe60000041834 */
[----:B------:R-:W2:Y:S03]  /*166f0*/  LDSM.16.MT88.4 R148, [R208+0x1c800] ;  /* 0x01c80000d094783b */ /* 0x000ea60000004200 */
[C---:B-1----:R-:W-:Y:S06]  /*16700*/  HMMA.16816.F32.BF16 R56, R136.reuse, R140, R56 ;  /* 0x0000008c8838723c */ /* 0x042fec0000041838 */
[C---:B------:R-:W-:Y:S05]  /*16710*/  HMMA.16816.F32.BF16 R60, R136.reuse, R142, R60 ;  /* 0x0000008e883c723c */ /* 0x040fea000004183c */
[----:B------:R-:W-:Y:S02]  /*16720*/  IMAD.WIDE.U32 R140, R153, -0x2daee0ad, RZ ;  /* 0xd2511f53998c7825 */ /* 0x000fe400078e00ff */
[----:B------:R-:W1:Y:S04]  /*16730*/  LDSM.16.MT88.4 R152, [R206+0x1c800] ;  /* 0x01c80000ce98783b */ /* 0x000e680000004200 */
[----:B------:R-:W-:Y:S01]  /*16740*/  LOP3.LUT R166, R141, UR36, R166, 0x96, !PT ;  /* 0x000000248da67c12 */ /* 0x000fe2000f8e96a6 */
[C---:B----4-:R-:W-:Y:S03]  /*16750*/  HMMA.16816.F32.BF16 R64, R136.reuse, R144, R64 ;  /* 0x000000908840723c */ /* 0x050fe60000041840 */
[----:B------:R-:W-:Y:S01]  /*16760*/  LOP3.LUT R162, R187, UR23, R140, 0x96, !PT ;  /* 0x00000017bba27c12 */ /* 0x000fe2000f8e968c */
[----:B------:R-:W-:Y:S01]  /*16770*/  IMAD.WIDE.U32 R166, R166, -0x326172a9, RZ ;  /* 0xcd9e8d57a6a67825 */ /* 0x000fe200078e00ff */
[----:B------:R-:W4:Y:S01]  /*16780*/  LDSM.16.MT88.4 R140, [R205+0x1c800] ;  /* 0x01c80000cd8c783b */ /* 0x000f220000004200 */
[C---:B------:R-:W-:Y:S01]  /*16790*/  HMMA.16816.F32.BF16 R68, R136.reuse, R146, R68 ;  /* 0x000000928844723c */ /* 0x040fe20000041844 */
[----:B------:R-:W-:Y:S04]  /*167a0*/  MUFU.EX2 R187, R176 ;  /* 0x000000b000bb7308 */ /* 0x000fe80000000800 */
[----:B------:R-:W-:Y:S01]  /*167b0*/  IMAD.WIDE.U32 R162, R162, -0x326172a9, RZ ;  /* 0xcd9e8d57a2a27825 */ /* 0x000fe200078e00ff */
[C---:B--2---:R-:W-:Y:S01]  /*167c0*/  HMMA.16816.F32.BF16 R72, R136.reuse, R148, R72 ;  /* 0x000000948848723c */ /* 0x044fe20000041848 */
[----:B------:R-:W2:Y:S04]  /*167d0*/  LDSM.16.MT88.4 R144, [R204+0x1c800] ;  /* 0x01c80000cc90783b */ /* 0x000ea80000004200 */
[----:B------:R-:W-:Y:S01]  /*167e0*/  LOP3.LUT R180, R167, UR20, R180, 0x96, !PT ;  /* 0x00000014a7b47c12 */ /* 0x000fe2000f8e96b4 */
[C---:B------:R-:W-:Y:S03]  /*167f0*/  HMMA.16816.F32.BF16 R76, R136.reuse, R150, R76 ;  /* 0x00000096884c723c */ /* 0x040fe6000004184c */
[----:B------:R-:W3:Y:S02]  /*16800*/  LDSM.16.MT88.4 R148, [R208+0x1e800] ;  /* 0x01e80000d094783b */ /* 0x000ee40000004200 */
[----:B------:R-:W-:Y:S01]  /*16810*/  LOP3.LUT R166, R163, UR26, R166, 0x96, !PT ;  /* 0x0000001aa3a67c12 */ /* 0x000fe2000f8e96a6 */
[----:B------:R-:W-:Y:S05]  /*16820*/  IMAD.WIDE.U32 R180, R180, -0x2daee0ad, RZ ;  /* 0xd2511f53b4b47825 */ /* 0x000fea00078e00ff */
[----:B------:R-:W-:Y:S01]  /*16830*/  IMAD.WIDE.U32 R166, R166, -0x2daee0ad, RZ ;  /* 0xd2511f53a6a67825 */ /* 0x000fe200078e00ff */
[----:B------:R-:W-:Y:S04]  /*16840*/  LOP3.LUT R160, R181, UR35, R186, 0x96, !PT ;  /* 0x00000023b5a07c12 */ /* 0x000fe8000f8e96ba */
[----:B------:R-:W-:Y:S01]  /*16850*/  LOP3.LUT R180, R167, UR32, R180, 0x96, !PT ;  /* 0x00000020a7b47c12 */ /* 0x000fe2000f8e96b4 */
[C---:B-1----:R-:W-:Y:S04]  /*16860*/  HMMA.16816.F32.BF16 R80, R136.reuse, R152, R80 ;  /* 0x000000988850723c */ /* 0x042fe80000041850 */
[----:B------:R-:W-:Y:S02]  /*16870*/  IMAD.WIDE.U32 R180, R180, -0x326172a9, RZ ;  /* 0xcd9e8d57b4b47825 */ /* 0x000fe400078e00ff */
[C---:B------:R-:W-:Y:S05]  /*16880*/  HMMA.16816.F32.BF16 R84, R136.reuse, R154, R84 ;  /* 0x0000009a8854723c */ /* 0x040fea0000041854 */
[----:B------:R-:W-:Y:S01]  /*16890*/  LOP3.LUT R159, R180, 0xff, RZ, 0xc0, !PT ;  /* 0x000000ffb49f7812 */ /* 0x000fe200078ec0ff */
[C---:B----4-:R-:W-:Y:S05]  /*168a0*/  HMMA.16816.F32.BF16 R88, R136.reuse, R140, R88 ;  /* 0x0000008c8858723c */ /* 0x050fea0000041858 */
[----:B------:R-:W-:Y:S01]  /*168b0*/  IMAD.WIDE.U32 R154, R160, -0x326172a9, RZ ;  /* 0xcd9e8d57a09a7825 */ /* 0x000fe200078e00ff */
[C---:B------:R-:W-:Y:S05]  /*168c0*/  HMMA.16816.F32.BF16 R92, R136.reuse, R142, R92 ;  /* 0x0000008e885c723c */ /* 0x040fea000004185c */
[----:B------:R-:W-:Y:S01]  /*168d0*/  LOP3.LUT R152, R181, UR22, R154, 0x96, !PT ;  /* 0x00000016b5987c12 */ /* 0x000fe2000f8e969a */
[C---:B--2---:R-:W-:Y:S05]  /*168e0*/  HMMA.16816.F32.BF16 R96, R136.reuse, R144, R96 ;  /* 0x000000908860723c */ /* 0x044fea0000041860 */
[----:B------:R-:W-:Y:S01]  /*168f0*/  LOP3.LUT R140, R152, 0xff, RZ, 0xc0, !PT ;  /* 0x000000ff988c7812 */ /* 0x000fe200078ec0ff */
[C---:B------:R-:W-:Y:S03]  /*16900*/  HMMA.16816.F32.BF16 R100, R136.reuse, R146, R100 ;  /* 0x000000928864723c */ /* 0x040fe60000041864 */
[----:B------:R-:W-:Y:S02]  /*16910*/  ISETP.LE.U32.AND P5, PT, R140, UR14, PT ;  /* 0x0000000e8c007c0c */ /* 0x000fe4000bfa3070 */
[----:B------:R-:W1:Y:S01]  /*16920*/  LDSM.16.MT88.4 R140, [R206+0x1e800] ;  /* 0x01e80000ce8c783b */ /* 0x000e620000004200 */
[C---:B---3--:R-:W-:Y:S05]  /*16930*/  HMMA.16816.F32.BF16 R104, R136.reuse, R148, R104 ;  /* 0x000000948868723c */ /* 0x048fea0000041868 */
[----:B------:R-:W-:Y:S01]  /*16940*/  SHF.R.U32.HI R144, RZ, 0x18, R152 ;  /* 0x00000018ff907819 */ /* 0x000fe20000011698 */
[C---:B------:R-:W-:Y:S03]  /*16950*/  HMMA.16816.F32.BF16 R108, R136.reuse, R150, R108 ;  /* 0x00000096886c723c */ /* 0x040fe6000004186c */
[----:B------:R-:W-:Y:S02]  /*16960*/  ISETP.LE.U32.AND P0, PT, R144, UR14, PT ;  /* 0x0000000e90007c0c */ /* 0x000fe4000bf03070 */
[C---:B------:R-:W-:Y:S01]  /*16970*/  LOP3.LUT R144, R180.reuse, 0xff, RZ, 0xc0, !PT ;  /* 0x000000ffb4907812 */ /* 0x040fe200078ec0ff */
[----:B------:R-:W-:Y:S01]  /*16980*/  @!P5 HFMA2.BF16_V2 R239, -RZ.H0_H0, RZ.H0_H0, -R165.H0_H0 ;  /* 0x200000ffffefd231 */ /* 0x000fe200003409a5 */
[----:B------:R-:W-:Y:S02]  /*16990*/  LOP3.LUT R148, R180, 0xffff, RZ, 0xc0, !PT ;  /* 0x0000ffffb4947812 */ /* 0x000fe400078ec0ff */
[----:B------:R-:W-:Y:S02]  /*169a0*/  ISETP.LE.U32.AND P4, PT, R144, UR14, PT ;  /* 0x0000000e90007c0c */ /* 0x000fe4000bf83070 */
[----:B------:R-:W2:Y:S01]  /*169b0*/  LDSM.16.MT88.4 R144, [R205+0x1e800] ;  /* 0x01e80000cd90783b */ /* 0x000ea20000004200 */
[--C-:B------:R-:W-:Y:S02]  /*169c0*/  SHF.R.U32.HI R150, RZ, 0x10, R180.reuse ;  /* 0x00000010ff967819 */ /* 0x100fe400000116b4 */
[--C-:B------:R-:W-:Y:S02]  /*169d0*/  SHF.R.U32.HI R158, RZ, 0x10, R180.reuse ;  /* 0x00000010ff9e7819 */ /* 0x100fe400000116b4 */
[----:B------:R-:W-:Y:S02]  /*169e0*/  SHF.R.U32.HI R149, RZ, 0x18, R180 ;  /* 0x00000018ff957819 */ /* 0x000fe400000116b4 */
[----:B------:R-:W-:Y:S02]  /*169f0*/  SHF.R.U32.HI R148, RZ, 0x8, R148 ;  /* 0x00000008ff947819 */ /* 0x000fe40000011694 */
[----:B------:R-:W-:Y:S02]  /*16a00*/  LOP3.LUT R150, R150, 0xff, RZ, 0xc0, !PT ;  /* 0x000000ff96967812 */ /* 0x000fe400078ec0ff */
[----:B------:R-:W-:Y:S02]  /*16a10*/  LOP3.LUT R153, R152, 0xffff, RZ, 0xc0, !PT ;  /* 0x0000ffff98997812 */ /* 0x000fe400078ec0ff */
[----:B------:R-:W-:Y:S02]  /*16a20*/  LOP3.LUT R158, R158, 0xff, RZ, 0xc0, !PT ;  /* 0x000000ff9e9e7812 */ /* 0x000fe400078ec0ff */
[----:B------:R-:W-:Y:S02]  /*16a30*/  PRMT R159, R159, 0x5410, R148 ;  /* 0x000054109f9f7816 */ /* 0x000fe40000000094 */
[----:B------:R-:W-:Y:S02]  /*16a40*/  PRMT R158, R158, 0x5410, R149 ;  /* 0x000054109e9e7816 */ /* 0x000fe40000000095 */
[----:B------:R-:W-:Y:S02]  /*16a50*/  ISETP.LE.U32.AND P6, PT, R150, UR14, PT ;  /* 0x0000000e96007c0c */ /* 0x000fe4000bfc3070 */
[----:B------:R-:W3:Y:S01]  /*16a60*/  LDSM.16.MT88.4 R148, [R204+0x1e800] ;  /* 0x01e80000cc94783b */ /* 0x000ee20000004200 */
[C---:B-1----:R-:W-:Y:S01]  /*16a70*/  HMMA.16816.F32.BF16 R112, R136.reuse, R140, R112 ;  /* 0x0000008c8870723c */ /* 0x042fe20000041870 */
[----:B------:R-:W1:Y:S02]  /*16a80*/  MUFU.EX2 R140, R177 ;  /* 0x000000b1008c7308 */ /* 0x000e640000000800 */
[----:B------:R-:W-:Y:S02]  /*16a90*/  SHF.R.U32.HI R153, RZ, 0x8, R153 ;  /* 0x00000008ff997819 */ /* 0x000fe40000011699 */
[----:B------:R-:W-:Y:S01]  /*16aa0*/  LOP3.LUT R154, R181, UR22, R154, 0x96, !PT ;  /* 0x00000016b59a7c12 */ /* 0x000fe2000f8e969a */
[C---:B------:R-:W-:Y:S05]  /*16ab0*/  HMMA.16816.F32.BF16 R116, R136.reuse, R142, R116 ;  /* 0x0000008e8874723c */ /* 0x040fea0000041874 */
[----:B------:R-:W-:Y:S02]  /*16ac0*/  LOP3.LUT R153, R153, 0xffff, RZ, 0xc0, !PT ;  /* 0x0000ffff99997812 */ /* 0x000fe400078ec0ff */
[C---:B------:R-:W-:Y:S02]  /*16ad0*/  LOP3.LUT R141, R154.reuse, 0xffff, RZ, 0xc0, !PT ;  /* 0x0000ffff9a8d7812 */ /* 0x040fe400078ec0ff */
[----:B------:R-:W-:Y:S02]  /*16ae0*/  ISETP.LE.U32.AND P1, PT, R153, UR14, PT ;  /* 0x0000000e99007c0c */ /* 0x000fe4000bf23070 */
[----:B------:R-:W-:Y:S01]  /*16af0*/  SHF.R.U32.HI R153, RZ, 0x10, R152 ;  /* 0x00000010ff997819 */ /* 0x000fe20000011698 */
[C---:B--2---:R-:W-:Y:S03]  /*16b00*/  HMMA.16816.F32.BF16 R120, R136.reuse, R144, R120 ;  /* 0x000000908878723c */ /* 0x044fe60000041878 */
[----:B------:R-:W-:Y:S01]  /*16b10*/  LOP3.LUT R152, R154, 0xff, RZ, 0xc0, !PT ;  /* 0x000000ff9a987812 */ /* 0x000fe200078ec0ff */
[----:B-1----:R-:W-:Y:S01]  /*16b20*/  FADD.FTZ R176, R140, R161 ;  /* 0x000000a18cb07221 */ /* 0x002fe20000010000 */
[----:B------:R-:W-:Y:S01]  /*16b30*/  SHF.R.U32.HI R141, RZ, 0x8, R141 ;  /* 0x00000008ff8d7819 */ /* 0x000fe2000001168d */
[C---:B------:R-:W-:Y:S01]  /*16b40*/  HMMA.16816.F32.BF16 R124, R136.reuse, R146, R124 ;  /* 0x00000092887c723c */ /* 0x040fe2000004187c */
[----:B------:R-:W-:Y:S04]  /*16b50*/  LDSM.16.MT88.4 R144, [R206+0x19000] ;  /* 0x01900000ce90783b */ /* 0x000fe80000004200 */
[----:B------:R-:W-:Y:S01]  /*16b60*/  LOP3.LUT R153, R153, 0xff, RZ, 0xc0, !PT ;  /* 0x000000ff99997812 */ /* 0x000fe200078ec0ff */
[----:B------:R-:W-:Y:S01]  /*16b70*/  @!P1 HFMA2.BF16_V2 R221, -RZ.H0_H0, RZ.H0_H0, -R164.H0_H0 ;  /* 0x200000ffffdd9231 */ /* 0x000fe200003409a4 */
[----:B------:R-:W-:Y:S01]  /*16b80*/  PRMT R141, R152, 0x5410, R141 ;  /* 0x00005410988d7816 */ /* 0x000fe2000000008d */
[----:B------:R-:W-:Y:S01]  /*16b90*/  FADD.FTZ R176, R187, R176 ;  /* 0x000000b0bbb07221 */ /* 0x000fe20000010000 */
[----:B------:R-:W-:Y:S02]  /*16ba0*/  ISETP.LE.U32.AND P2, PT, R153, UR14, PT ;  /* 0x0000000e99007c0c */ /* 0x000fe4000bf43070 */
[--C-:B------:R-:W-:Y:S02]  /*16bb0*/  SHF.R.U32.HI R152, RZ, 0x10, R154.reuse ;  /* 0x00000010ff987819 */ /* 0x100fe4000001169a */
[----:B------:R-:W-:Y:S01]  /*16bc0*/  SHF.R.U32.HI R153, RZ, 0x18, R154 ;  /* 0x00000018ff997819 */ /* 0x000fe2000001169a */
[C---:B---3--:R-:W-:Y:S03]  /*16bd0*/  HMMA.16816.F32.BF16 R128, R136.reuse, R148, R128 ;  /* 0x000000948880723c */ /* 0x048fe60000041880 */
[----:B------:R-:W-:Y:S02]  /*16be0*/  LOP3.LUT R152, R152, 0xff, RZ, 0xc0, !PT ;  /* 0x000000ff98987812 */ /* 0x000fe400078ec0ff */
[----:B------:R-:W-:Y:S01]  /*16bf0*/  LOP3.LUT R167, R155, UR38, R162, 0x96, !PT ;  /* 0x000000269ba77c12 */ /* 0x000fe2000f8e96a2 */
[----:B------:R-:W-:Y:S01]  /*16c00*/  HMMA.16816.F32.BF16 R132, R136, R150, R132 ;  /* 0x000000968884723c */ /* 0x000fe20000041884 */
[----:B------:R-:W-:Y:S04]  /*16c10*/  LDSM.16.MT88.4 R136, [R205+0x19000] ;  /* 0x01900000cd88783b */ /* 0x000fe80000004200 */
[----:B------:R-:W-:Y:S01]  /*16c20*/  PRMT R142, R152, 0x5410, R153 ;  /* 0x00005410988e7816 */ /* 0x000fe20000000099 */
[----:B------:R-:W-:Y:S01]  /*16c30*/  @!P2 HFMA2.BF16_V2 R230, -RZ.H0_H0, RZ.H0_H0, -R7.H0_H0 ;  /* 0x200000ffffe6a231 */ /* 0x000fe20000340907 */
[----:B------:R-:W-:Y:S01]  /*16c40*/  LOP3.LUT R143, R180, 0xffff, RZ, 0xc0, !PT ;  /* 0x0000ffffb48f7812 */ /* 0x000fe200078ec0ff */
[----:B------:R-:W-:Y:S01]  /*16c50*/  FADD.FTZ R181, R179, R6 ;  /* 0x00000006b3b57221 */ /* 0x000fe20000010000 */
[----:B------:R-:W1:Y:S02]  /*16c60*/  LDSM.16.MT88.4 R152, [R208+0x19000] ;  /* 0x01900000d098783b */ /* 0x000e640000004200 */
[----:B------:R-:W-:Y:S01]  /*16c70*/  SHF.R.U32.HI R143, RZ, 0x8, R143 ;  /* 0x00000008ff8f7819 */ /* 0x000fe2000001168f */
[C---:B------:R-:W-:Y:S01]  /*16c80*/  FADD.FTZ R181, R178.reuse, R181 ;  /* 0x000000b5b2b57221 */ /* 0x040fe20000010000 */
[----:B------:R-:W-:Y:S01]  /*16c90*/  F2FP.BF16.F32.PACK_AB R163, R187, R140 ;  /* 0x0000008cbba3723e */ /* 0x000fe200000010ff */
[----:B------:R-:W-:Y:S01]  /*16ca0*/  IMAD.WIDE.U32 R186, R167, -0x2daee0ad, RZ ;  /* 0xd2511f53a7ba7825 */ /* 0x000fe200078e00ff */
[----:B------:R-:W-:Y:S02]  /*16cb0*/  LOP3.LUT R143, R143, 0xffff, RZ, 0xc0, !PT ;  /* 0x0000ffff8f8f7812 */ /* 0x000fe400078ec0ff */
[----:B------:R-:W-:Y:S01]  /*16cc0*/  PRMT R140, R165, 0x5410, R164 ;  /* 0x00005410a58c7816 */ /* 0x000fe200000000a4 */
[----:B------:R-:W2:Y:S01]  /*16cd0*/  LDSM.16.MT88.4 R148, [R204+0x19000] ;  /* 0x01900000cc94783b */ /* 0x000ea20000004200 */
[----:B------:R-:W-:Y:S01]  /*16ce0*/  @!P5 PRMT R165, R239, 0x5410, RZ ;  /* 0x00005410efa5d816 */ /* 0x000fe200000000ff */
[----:B------:R-:W-:Y:S01]  /*16cf0*/  @!P4 HFMA2.BF16_V2 R228, -RZ.H0_H0, RZ.H0_H0, -R163.H0_H0 ;  /* 0x200000ffffe4c231 */ /* 0x000fe200003409a3 */
[----:B------:R-:W-:Y:S02]  /*16d00*/  PRMT R6, R7, 0x7632, R6 ;  /* 0x0000763207067816 */ /* 0x000fe40000000006 */
[----:B------:R-:W-:Y:S02]  /*16d10*/  ISETP.LE.U32.AND P5, PT, R143, UR14, PT ;  /* 0x0000000e8f007c0c */ /* 0x000fe4000bfa3070 */
[----:B------:R-:W-:Y:S01]  /*16d20*/  F2FP.BF16.F32.PACK_AB R161, R178, R179 ;  /* 0x000000b3b2a1723e */ /* 0x000fe200000010ff */
[----:B------:R-:W-:Y:S01]  /*16d30*/  STG.E.U16 desc[UR28][R182.64+0x40], R165 ;  /* 0x000040a5b6007986 */ /* 0x000fe2000c10151c */
[--C-:B------:R-:W-:Y:S01]  /*16d40*/  HSET2.LE.AND R143, R141, R3.reuse, PT ;  /* 0x000000038d8f7233 */ /* 0x100fe20003803000 */
[----:B------:R-:W-:Y:S01]  /*16d50*/  @!P0 HFMA2.BF16_V2 R229, -RZ.H0_H0, RZ.H0_H0, -R6.H0_H0 ;  /* 0x200000ffffe58231 */ /* 0x000fe20000340906 */
[----:B------:R-:W-:Y:S01]  /*16d60*/  HSET2.LE.AND R141, R142, R3, PT ;  /* 0x000000038e8d7233 */ /* 0x000fe20003803000 */
[----:B------:R-:W-:Y:S01]  /*16d70*/  @!P6 HFMA2.BF16_V2 R226, -RZ.H0_H0, RZ.H0_H0, -R161.H0_H0 ;  /* 0x200000ffffe2e231 */ /* 0x000fe200003409a1 */
[----:B------:R-:W-:Y:S02]  /*16d80*/  PRMT R142, R7, 0x5410, R6 ;  /* 0x00005410078e7816 */ /* 0x000fe40000000006 */
[----:B------:R-:W-:Y:S02]  /*16d90*/  PRMT R162, R163, 0x7632, R162 ;  /* 0x00007632a3a27816 */ /* 0x000fe400000000a2 */
[----:B------:R-:W-:Y:S02]  /*16da0*/  PRMT R160, R161, 0x7632, R160 ;  /* 0x00007632a1a07816 */ /* 0x000fe400000000a0 */
[----:B------:R-:W-:Y:S01]  /*16db0*/  LOP3.LUT R140, R143, R140, RZ, 0xc0, !PT ;  /* 0x0000008c8f8c7212 */ /* 0x000fe200078ec0ff */
[----:B------:R-:W-:Y:S01]  /*16dc0*/  @!P5 HFMA2.BF16_V2 R227, -RZ.H0_H0, RZ.H0_H0, -R162.H0_H0 ;  /* 0x200000ffffe3d231 */ /* 0x000fe200003409a2 */
[----:B------:R-:W-:Y:S02]  /*16dd0*/  LOP3.LUT R141, R141, R142, RZ, 0xc0, !PT ;  /* 0x0000008e8d8d7212 */ /* 0x000fe400078ec0ff */
[--C-:B------:R-:W-:Y:S02]  /*16de0*/  HSET2.LE.AND R142, R159, R3.reuse, PT ;  /* 0x000000039f8e7233 */ /* 0x100fe40003803000 */
[----:B------:R-:W-:Y:S02]  /*16df0*/  HSET2.LE.AND R143, R158, R3, PT ;  /* 0x000000039e8f7233 */ /* 0x000fe40003803000 */
[----:B------:R-:W-:Y:S02]  /*16e00*/  PRMT R156, R161, 0x5410, R160 ;  /* 0x00005410a19c7816 */ /* 0x000fe400000000a0 */
[----:B------:R-:W-:Y:S02]  /*16e10*/  PRMT R5, R163, 0x5410, R162 ;  /* 0x00005410a3057816 */ /* 0x000fe400000000a2 */
[----:B------:R-:W-:Y:S02]  /*16e20*/  LOP3.LUT R143, R143, R156, RZ, 0xc0, !PT ;  /* 0x0000009c8f8f7212 */ /* 0x000fe400078ec0ff */
[----:B------:R-:W-:Y:S01]  /*16e30*/  LOP3.LUT R142, R142, R5, RZ, 0xc0, !PT ;  /* 0x000000058e8e7212 */ /* 0x000fe200078ec0ff */
[----:B------:R-:W3:Y:S01]  /*16e40*/  LDSM.16.MT88.4 R156, [R208+0x1b000] ;  /* 0x01b00000d09c783b */ /* 0x000ee20000004200 */
[----:B------:R-:W-:Y:S02]  /*16e50*/  @!P1 PRMT R164, R221, 0x5410, RZ ;  /* 0x00005410dda49816 */ /* 0x000fe400000000ff */
[----:B------:R-:W-:Y:S02]  /*16e60*/  @!P0 PRMT R6, R229, 0x5410, RZ ;  /* 0x00005410e5068816 */ /* 0x000fe400000000ff */
[----:B------:R-:W-:Y:S01]  /*16e70*/  @!P2 PRMT R7, R230, 0x5410, RZ ;  /* 0x00005410e607a816 */ /* 0x000fe200000000ff */
[C---:B-1----:R-:W-:Y:S02]  /*16e80*/  HMMA.16816.F32.BF16 R8, R140.reuse, R152, R8 ;  /* 0x000000988c08723c */ /* 0x042fe40000041808 */
[----:B------:R-:W-:Y:S03]  /*16e90*/  STG.E.U16 desc[UR28][R182.64+0x42], R164 ;  /* 0x000042a4b6007986 */ /* 0x000fe6000c10151c */
[----:B------:R-:W-:Y:S01]  /*16ea0*/  @!P4 PRMT R163, R228, 0x5410, RZ ;  /* 0x00005410e4a3c816 */ /* 0x000fe200000000ff */
[C---:B------:R-:W-:Y:S01]  /*16eb0*/  HMMA.16816.F32.BF16 R12, R140.reuse, R154, R12 ;  /* 0x0000009a8c0c723c */ /* 0x040fe2000004180c */
[----:B------:R-:W1:Y:S04]  /*16ec0*/  LDSM.16.MT88.4 R152, [R206+0x1b000] ;  /* 0x01b00000ce98783b */ /* 0x000e680000004200 */
[----:B------:R-:W-:Y:S01]  /*16ed0*/  @!P5 PRMT R162, R227, 0x5410, RZ ;  /* 0x00005410e3a2d816 */ /* 0x000fe200000000ff */
[C---:B------:R-:W-:Y:S03]  /*16ee0*/  HMMA.16816.F32.BF16 R16, R140.reuse, R144, R16 ;  /* 0x000000908c10723c */ /* 0x040fe60000041810 */
[----:B------:R-:W-:Y:S02]  /*16ef0*/  STG.E.U16 desc[UR28][R184.64+0x42], R6 ;  /* 0x00004206b8007986 */ /* 0x000fe4000c10151c */
[----:B------:R-:W-:Y:S01]  /*16f00*/  @!P6 PRMT R161, R226, 0x5410, RZ ;  /* 0x00005410e2a1e816 */ /* 0x000fe200000000ff */
[C---:B------:R-:W-:Y:S01]  /*16f10*/  HMMA.16816.F32.BF16 R20, R140.reuse, R146, R20 ;  /* 0x000000928c14723c */ /* 0x040fe20000041814 */
[----:B------:R-:W-:Y:S04]  /*16f20*/  LDSM.16.MT88.4 R144, [R204+0x1b000] ;  /* 0x01b00000cc90783b */ /* 0x000fe80000004200 */
[----:B------:R-:W-:Y:S01]  /*16f30*/  LOP3.LUT R5, R187, UR18, R166, 0x96, !PT ;  /* 0x00000012bb057c12 */ /* 0x000fe2000f8e96a6 */
[C---:B------:R-:W-:Y:S03]  /*16f40*/  HMMA.16816.F32.BF16 R24, R140.reuse, R136, R24 ;  /* 0x000000888c18723c */ /* 0x040fe60000041818 */
[----:B------:R4:W-:Y:S02]  /*16f50*/  STG.E.U16 desc[UR28][R184.64+0x40], R7 ;  /* 0x00004007b8007986 */ /* 0x0009e4000c10151c */
[----:B------:R-:W-:Y:S01]  /*16f60*/  SHF.R.U32.HI R180, RZ, 0x18, R180 ;  /* 0x00000018ffb47819 */ /* 0x000fe200000116b4 */
[C---:B------:R-:W-:Y:S01]  /*16f70*/  HMMA.16816.F32.BF16 R28, R140.reuse, R138, R28 ;  /* 0x0000008a8c1c723c */ /* 0x040fe2000004181c */
[----:B------:R-:W1:Y:S02]  /*16f80*/  LDSM.16.MT88.4 R136, [R205+0x1b000] ;  /* 0x01b00000cd88783b */ /* 0x000e640000004200 */
[----:B------:R-:W-:Y:S03]  /*16f90*/  ISETP.LE.U32.AND P1, PT, R180, UR14, PT ;  /* 0x0000000eb4007c0c */ /* 0x000fe6000bf23070 */
[C---:B--2---:R-:W-:Y:S03]  /*16fa0*/  HMMA.16816.F32.BF16 R32, R140.reuse, R148, R32 ;  /* 0x000000948c20723c */ /* 0x044fe60000041820 */
[----:B------:R-:W-:Y:S03]  /*16fb0*/  STG.E.U16 desc[UR28][R182.64+0x50], R163 ;  /* 0x000050a3b6007986 */ /* 0x000fe6000c10151c */
[C---:B------:R-:W-:Y:S01]  /*16fc0*/  HMMA.16816.F32.BF16 R36, R140.reuse, R150, R36 ;  /* 0x000000968c24723c */ /* 0x040fe20000041824 */
[----:B------:R-:W2:Y:S04]  /*16fd0*/  LDSM.16.MT88.4 R148, [R208+0x1d000] ;  /* 0x01d00000d094783b */ /* 0x000ea80000004200 */
[----:B------:R-:W-:Y:S01]  /*16fe0*/  @!P1 HFMA2.BF16_V2 R225, -RZ.H0_H0, RZ.H0_H0, -R160.H0_H0 ;  /* 0x200000ffffe19231 */ /* 0x000fe200003409a0 */
[C---:B---3--:R-:W-:Y:S03]  /*16ff0*/  HMMA.16816.F32.BF16 R40, R140.reuse, R156, R40 ;  /* 0x0000009c8c28723c */ /* 0x048fe60000041828 */
[----:B------:R-:W-:Y:S02]  /*17000*/  STG.E.U16 desc[UR28][R182.64+0x52], R162 ;  /* 0x000052a2b6007986 */ /* 0x000fe4000c10151c */
[----:B------:R-:W-:Y:S01]  /*17010*/  @!P1 PRMT R160, R225, 0x5410, RZ ;  /* 0x00005410e1a09816 */ /* 0x000fe200000000ff */
[C---:B------:R-:W-:Y:S01]  /*17020*/  HMMA.16816.F32.BF16 R44, R140.reuse, R158, R44 ;  /* 0x0000009e8c2c723c */ /* 0x040fe2000004182c */
[----:B------:R-:W3:Y:S04]  /*17030*/  LDSM.16.MT88.4 R156, [R206+0x1d000] ;  /* 0x01d00000ce9c783b */ /* 0x000ee80000004200 */
[----:B----4-:R-:W-:Y:S01]  /*17040*/  LOP3.LUT R7, R5, 0xffff, RZ, 0xc0, !PT ;  /* 0x0000ffff05077812 */ /* 0x010fe200078ec0ff */
[C---:B-1----:R-:W-:Y:S03]  /*17050*/  HMMA.16816.F32.BF16 R48, R140.reuse, R152, R48 ;  /* 0x000000988c30723c */ /* 0x042fe60000041830 */
[----:B------:R-:W-:Y:S02]  /*17060*/  STG.E.U16 desc[UR28][R184.64+0x50], R161 ;  /* 0x000050a1b8007986 */ /* 0x000fe4000c10151c */
[----:B------:R-:W-:Y:S01]  /*17070*/  SHF.R.U32.HI R7, RZ, 0x8, R7 ;  /* 0x00000008ff077819 */ /* 0x000fe20000011607 */
[C---:B------:R-:W-:Y:S01]  /*17080*/  HMMA.16816.F32.BF16 R52, R140.reuse, R154, R52 ;  /* 0x0000009a8c34723c */ /* 0x040fe20000041834 */
[----:B------:R-:W-:Y:S04]  /*17090*/  STG.E.U16 desc[UR28][R184.64+0x52], R160 ;  /* 0x000052a0b8007986 */ /* 0x000fe8000c10151c */
[----:B------:R-:W-:Y:S01]  /*170a0*/  LOP3.LUT R153, R186, 0xffff, RZ, 0xc0, !PT ;  /* 0x0000ffffba997812 */ /* 0x000fe200078ec0ff */
[C---:B------:R-:W-:Y:S05]  /*170b0*/  HMMA.16816.F32.BF16 R56, R140.reuse, R136, R56 ;  /* 0x000000888c38723c */ /* 0x040fea0000041838 */
[----:B------:R-:W-:Y:S01]  /*170c0*/  SHF.R.U32.HI R153, RZ, 0x8, R153 ;  /* 0x00000008ff997819 */ /* 0x000fe20000011699 */
[C---:B------:R-:W-:Y:S01]  /*170d0*/  HMMA.16816.F32.BF16 R60, R140.reuse, R138, R60 ;  /* 0x0000008a8c3c723c */ /* 0x040fe2000004183c */
[----:B------:R-:W1:Y:S04]  /*170e0*/  LDSM.16.MT88.4 R136, [R205+0x1d000] ;  /* 0x01d00000cd88783b */ /* 0x000e680000004200 */
[----:B------:R-:W-:Y:S01]  /*170f0*/  LOP3.LUT R7, R7, 0xffff, RZ, 0xc0, !PT ;  /* 0x0000ffff07077812 */ /* 0x000fe200078ec0ff */
[C---:B------:R-:W-:Y:S03]  /*17100*/  HMMA.16816.F32.BF16 R64, R140.reuse, R144, R64 ;  /* 0x000000908c40723c */ /* 0x040fe60000041840 */
[----:B------:R-:W-:Y:S02]  /*17110*/  ISETP.LE.U32.AND P0, PT, R7, UR14, PT ;  /* 0x0000000e07007c0c */ /* 0x000fe4000bf03070 */
[--C-:B------:R-:W-:Y:S01]  /*17120*/  SHF.R.U32.HI R7, RZ, 0x18, R5.reuse ;  /* 0x00000018ff077819 */ /* 0x100fe20000011605 */
[C---:B------:R-:W-:Y:S01]  /*17130*/  HMMA.16816.F32.BF16 R68, R140.reuse, R146, R68 ;  /* 0x000000928c44723c */ /* 0x040fe20000041844 */
[----:B------:R-:W4:Y:S02]  /*17140*/  LDSM.16.MT88.4 R144, [R204+0x1d000] ;  /* 0x01d00000cc90783b */ /* 0x000f240000004200 */
[----:B------:R-:W-:Y:S03]  /*17150*/  ISETP.LE.U32.AND P4, PT, R7, UR14, PT ;  /* 0x0000000e07007c0c */ /* 0x000fe6000bf83070 */
[C---:B--2---:R-:W-:Y:S06]  /*17160*/  HMMA.16816.F32.BF16 R72, R140.reuse, R148, R72 ;  /* 0x000000948c48723c */ /* 0x044fec0000041848 */
[C---:B------:R-:W-:Y:S05]  /*17170*/  HMMA.16816.F32.BF16 R76, R140.reuse, R150, R76 ;  /* 0x000000968c4c723c */ /* 0x040fea000004184c */
[----:B------:R-:W-:Y:S01]  /*17180*/  LOP3.LUT R148, R5, 0xff, RZ, 0xc0, !PT ;  /* 0x000000ff05947812 */ /* 0x000fe200078ec0ff */
[C---:B---3--:R-:W-:Y:S01]  /*17190*/  HMMA.16816.F32.BF16 R80, R140.reuse, R156, R80 ;  /* 0x0000009c8c50723c */ /* 0x048fe20000041850 */
[----:B------:R-:W2:Y:S02]  /*171a0*/  MUFU.EX2 R157, R169 ;  /* 0x000000a9009d7308 */ /* 0x000ea40000000800 */
[----:B------:R-:W-:Y:S02]  /*171b0*/  ISETP.LE.U32.AND P2, PT, R148, UR14, PT ;  /* 0x0000000e94007c0c */ /* 0x000fe4000bf43070 */
[----:B------:R-:W3:Y:S01]  /*171c0*/  LDSM.16.MT88.4 R148, [R208+0x1f000] ;  /* 0x01f00000d094783b */ /* 0x000ee20000004200 */
[C---:B------:R-:W-:Y:S05]  /*171d0*/  HMMA.16816.F32.BF16 R84, R140.reuse, R158, R84 ;  /* 0x0000009e8c54723c */ /* 0x040fea0000041854 */
[----:B------:R-:W2:Y:S01]  /*171e0*/  MUFU.EX2 R156, R171 ;  /* 0x000000ab009c7308 */ /* 0x000ea20000000800 */
[----:B------:R-:W-:Y:S01]  /*171f0*/  SHF.R.U32.HI R5, RZ, 0x10, R5 ;  /* 0x00000010ff057819 */ /* 0x000fe20000011605 */
[C---:B-1----:R-:W-:Y:S04]  /*17200*/  HMMA.16816.F32.BF16 R88, R140.reuse, R136, R88 ;  /* 0x000000888c58723c */ /* 0x042fe80000041858 */
[----:B------:R-:W-:Y:S02]  /*17210*/  IMAD.MOV.U32 R158, RZ, RZ, R186 ;  /* 0x000000ffff9e7224 */ /* 0x000fe400078e00ba */
[C---:B------:R-:W-:Y:S02]  /*17220*/  HMMA.16816.F32.BF16 R92, R140.reuse, R138, R92 ;  /* 0x0000008a8c5c723c */ /* 0x040fe4000004185c */
[----:B------:R1:W3:Y:S03]  /*17230*/  MUFU.EX2 R186, R172 ;  /* 0x000000ac00ba7308 */ /* 0x0002e60000000800 */
[----:B------:R-:W-:Y:S01]  /*17240*/  IMAD.MOV.U32 R159, RZ, RZ, R187 ;  /* 0x000000ffff9f7224 */ /* 0x000fe200078e00bb */
[C---:B----4-:R-:W-:Y:S06]  /*17250*/  HMMA.16816.F32.BF16 R96, R140.reuse, R144, R96 ;  /* 0x000000908c60723c */ /* 0x050fec0000041860 */
[----:B------:R4:W-:Y:S01]  /*17260*/  MUFU.EX2 R187, R175 ;  /* 0x000000af00bb7308 */ /* 0x0009e20000000800 */
[----:B------:R-:W-:Y:S01]  /*17270*/  LOP3.LUT R152, R158, 0xff, RZ, 0xc0, !PT ;  /* 0x000000ff9e987812 */ /* 0x000fe200078ec0ff */
[C---:B------:R-:W-:Y:S01]  /*17280*/  HMMA.16816.F32.BF16 R100, R140.reuse, R146, R100 ;  /* 0x000000928c64723c */ /* 0x040fe20000041864 */
[----:B------:R-:W-:Y:S02]  /*17290*/  LDSM.16.MT88.4 R144, [R204+0x1f000] ;  /* 0x01f00000cc90783b */ /* 0x000fe40000004200 */
[----:B------:R-:W-:Y:S01]  /*172a0*/  LOP3.LUT R6, R159, UR18, R166, 0x96, !PT ;  /* 0x000000129f067c12 */ /* 0x000fe2000f8e96a6 */
[----:B-1----:R-:W-:Y:S01]  /*172b0*/  IMAD.MOV.U32 R172, RZ, RZ, R3 ;  /* 0x000000ffffac7224 */ /* 0x002fe200078e0003 */
[----:B------:R-:W-:Y:S03]  /*172c0*/  PRMT R166, R152, 0x5410, R153 ;  /* 0x0000541098a67816 */ /* 0x000fe60000000099 */
[----:B------:R-:W1:Y:S01]  /*172d0*/  MUFU.EX2 R3, R170 ;  /* 0x000000aa00037308 */ /* 0x000e620000000800 */
[----:B------:R-:W1:Y:S02]  /*172e0*/  LDSM.16.MT88.4 R152, [R206+0x1f000] ;  /* 0x01f00000ce98783b */ /* 0x000e640000004200 */
[--C-:B------:R-:W-:Y:S01]  /*172f0*/  SHF.R.U32.HI R167, RZ, 0x10, R158.reuse ;  /* 0x00000010ffa77819 */ /* 0x100fe2000001169e */
[----:B--2---:R-:W-:Y:S01]  /*17300*/  IMAD.MOV.U32 R161, RZ, RZ, R157 ;  /* 0x000000ffffa17224 */ /* 0x004fe200078e009d */
[----:B------:R-:W-:Y:S01]  /*17310*/  SHF.R.U32.HI R136, RZ, 0x18, R158 ;  /* 0x00000018ff887819 */ /* 0x000fe2000001169e */
[----:B------:R-:W-:Y:S01]  /*17320*/  IMAD.MOV.U32 R160, RZ, RZ, R156 ;  /* 0x000000ffffa07224 */ /* 0x000fe200078e009c */
[C---:B---3--:R-:W-:Y:S03]  /*17330*/  HMMA.16816.F32.BF16 R104, R140.reuse, R148, R104 ;  /* 0x000000948c68723c */ /* 0x048fe60000041868 */
[----:B------:R-:W-:Y:S01]  /*17340*/  LOP3.LUT R167, R167, 0xff, RZ, 0xc0, !PT ;  /* 0x000000ffa7a77812 */ /* 0x000fe200078ec0ff */
[----:B----4-:R-:W-:Y:S01]  /*17350*/  FADD.FTZ R175, R173, R176 ;  /* 0x000000b0adaf7221 */ /* 0x010fe20000010000 */
[----:B------:R-:W-:Y:S01]  /*17360*/  F2FP.BF16.F32.PACK_AB R180, R186, R173 ;  /* 0x000000adbab4723e */ /* 0x000fe200000010ff */
[C---:B------:R-:W-:Y:S01]  /*17370*/  HMMA.16816.F32.BF16 R108, R140.reuse, R150, R108 ;  /* 0x000000968c6c723c */ /* 0x040fe2000004186c */
[----:B------:R-:W-:Y:S04]  /*17380*/  LDSM.16.MT88.4 R148, [R208+0x19800] ;  /* 0x01980000d094783b */ /* 0x000fe80000004200 */
[----:B------:R-:W-:Y:S01]  /*17390*/  PRMT R167, R167, 0x5410, R136 ;  /* 0x00005410a7a77816 */ /* 0x000fe20000000088 */
[----:B------:R-:W-:Y:S01]  /*173a0*/  IMAD.MOV.U32 R162, RZ, RZ, R158 ;  /* 0x000000ffffa27224 */ /* 0x000fe200078e009e */
[--C-:B------:R-:W-:Y:S01]  /*173b0*/  HSET2.LE.AND R166, R166, R172.reuse, PT ;  /* 0x000000aca6a67233 */ /* 0x100fe20003803000 */
[----:B------:R-:W-:Y:S01]  /*173c0*/  IMAD.MOV.U32 R163, RZ, RZ, R159 ;  /* 0x000000ffffa37224 */ /* 0x000fe200078e009f */
[----:B------:R-:W2:Y:S02]  /*173d0*/  LDSM.16.MT88.4 R136, [R205+0x1f000] ;  /* 0x01f00000cd88783b */ /* 0x000ea40000004200 */
[----:B------:R-:W-:Y:S01]  /*173e0*/  HSET2.LE.AND R167, R167, R172, PT ;  /* 0x000000aca7a77233 */ /* 0x000fe20003803000 */
[----:B------:R-:W-:Y:S01]  /*173f0*/  @!P2 HFMA2.BF16_V2 R220, -RZ.H0_H0, RZ.H0_H0, -R180.H0_H0 ;  /* 0x200000ffffdca231 */ /* 0x000fe200003409b4 */
[----:B-1----:R-:W-:Y:S01]  /*17400*/  F2FP.BF16.F32.PACK_AB R177, R161, R3 ;  /* 0x00000003a1b1723e */ /* 0x002fe200000010ff */
[----:B------:R-:W-:Y:S01]  /*17410*/  FADD.FTZ R181, R187, R181 ;  /* 0x000000b5bbb57221 */ /* 0x000fe20000010000 */
[----:B------:R-:W-:Y:S02]  /*17420*/  LOP3.LUT R164, R6, 0xff, RZ, 0xc0, !PT ;  /* 0x000000ff06a47812 */ /* 0x000fe400078ec0ff */
[----:B------:R-:W-:Y:S01]  /*17430*/  LDSM.16.MT88.4 R156, [R205+0x19800] ;  /* 0x01980000cd9c783b */ /* 0x000fe20000004200 */
[----:B------:R-:W-:Y:S01]  /*17440*/  PRMT R176, R177, 0x7632, R176 ;  /* 0x00007632b1b07816 */ /* 0x000fe200000000b0 */
[----:B------:R-:W-:Y:S01]  /*17450*/  FADD.FTZ R181, R4, R181 ;  /* 0x000000b504b57221 */ /* 0x000fe20000010000 */
[----:B------:R-:W-:Y:S02]  /*17460*/  LOP3.LUT R5, R5, 0xff, RZ, 0xc0, !PT ;  /* 0x000000ff05057812 */ /* 0x000fe400078ec0ff */
[----:B------:R-:W-:Y:S02]  /*17470*/  LOP3.LUT R7, R6, 0xffff, RZ, 0xc0, !PT ;  /* 0x0000ffff06077812 */ /* 0x000fe400078ec0ff */
[----:B------:R-:W-:Y:S02]  /*17480*/  ISETP.LE.U32.AND P5, PT, R5, UR14, PT ;  /* 0x0000000e05007c0c */ /* 0x000fe4000bfa3070 */
[----:B------:R-:W-:Y:S01]  /*17490*/  SHF.R.U32.HI R7, RZ, 0x8, R7 ;  /* 0x00000008ff077819 */ /* 0x000fe20000011607 */
[C---:B------:R-:W-:Y:S03]  /*174a0*/  HMMA.16816.F32.BF16 R112, R140.reuse, R152, R112 ;  /* 0x000000988c70723c */ /* 0x040fe60000041870 */
[--C-:B------:R-:W-:Y:S02]  /*174b0*/  PRMT R164, R164, 0x5410, R7.reuse ;  /* 0x00005410a4a47816 */ /* 0x100fe40000000007 */
[----:B------:R-:W-:Y:S01]  /*174c0*/  PRMT R7, R180, 0x7632, R7 ;  /* 0x00007632b4077816 */ /* 0x000fe20000000007 */
[C---:B------:R-:W-:Y:S01]  /*174d0*/  HMMA.16816.F32.BF16 R116, R140.reuse, R154, R116 ;  /* 0x0000009a8c74723c */ /* 0x040fe20000041874 */
[----:B------:R-:W1:Y:S04]  /*174e0*/  LDSM.16.MT88.4 R152, [R206+0x19800] ;  /* 0x01980000ce98783b */ /* 0x000e680000004200 */
[--C-:B------:R-:W-:Y:S01]  /*174f0*/  HSET2.LE.AND R164, R164, R172.reuse, PT ;  /* 0x000000aca4a47233 */ /* 0x100fe20003803000 */
[----:B------:R-:W-:Y:S01]  /*17500*/  @!P0 HFMA2.BF16_V2 R215, -RZ.H0_H0, RZ.H0_H0, -R7.H0_H0 ;  /* 0x200000ffffd78231 */ /* 0x000fe20000340907 */
[--C-:B------:R-:W-:Y:S04]  /*17510*/  SHF.R.U32.HI R165, RZ, 0x10, R6.reuse ;  /* 0x00000010ffa57819 */ /* 0x100fe80000011606 */
[----:B------:R-:W-:Y:S02]  /*17520*/  SHF.R.U32.HI R6, RZ, 0x18, R6 ;  /* 0x00000018ff067819 */ /* 0x000fe40000011606 */
[----:B------:R-:W-:Y:S01]  /*17530*/  LOP3.LUT R165, R165, 0xff, RZ, 0xc0, !PT ;  /* 0x000000ffa5a57812 */ /* 0x000fe200078ec0ff */
[C---:B--2---:R-:W-:Y:S03]  /*17540*/  HMMA.16816.F32.BF16 R120, R140.reuse, R136, R120 ;  /* 0x000000888c78723c */ /* 0x044fe60000041878 */
[----:B------:R-:W-:Y:S02]  /*17550*/  PRMT R165, R165, 0x5410, R6 ;  /* 0x00005410a5a57816 */ /* 0x000fe40000000006 */
[----:B------:R-:W-:Y:S01]  /*17560*/  F2FP.BF16.F32.PACK_AB R6, R4, R187 ;  /* 0x000000bb0406723e */ /* 0x000fe200000010ff */
[C---:B------:R-:W-:Y:S05]  /*17570*/  HMMA.16816.F32.BF16 R124, R140.reuse, R138, R124 ;  /* 0x0000008a8c7c723c */ /* 0x040fea000004187c */
[----:B------:R-:W-:Y:S01]  /*17580*/  PRMT R137, R180, 0x5410, R7 ;  /* 0x00005410b4897816 */ /* 0x000fe20000000007 */
[C---:B------:R-:W-:Y:S05]  /*17590*/  HMMA.16816.F32.BF16 R128, R140.reuse, R144, R128 ;  /* 0x000000908c80723c */ /* 0x040fea0000041880 */
[----:B------:R-:W-:Y:S01]  /*175a0*/  @!P2 PRMT R180, R220, 0x5410, RZ ;  /* 0x00005410dcb4a816 */ /* 0x000fe200000000ff */
[----:B------:R-:W-:Y:S04]  /*175b0*/  HMMA.16816.F32.BF16 R132, R140, R146, R132 ;  /* 0x000000928c84723c */ /* 0x000fe80000041884 */
[----:B------:R2:W-:Y:S01]  /*175c0*/  STG.E.U16 desc[UR28][R182.64+0x60], R180 ;  /* 0x000060b4b6007986 */ /* 0x0005e2000c10151c */
[C---:B------:R-:W-:Y:S01]  /*175d0*/  PRMT R5, R6.reuse, 0x7632, R5 ;  /* 0x0000763206057816 */ /* 0x040fe20000000005 */
[----:B------:R-:W-:Y:S01]  /*175e0*/  IMAD.MOV.U32 R145, RZ, RZ, R175 ;  /* 0x000000ffff917224 */ /* 0x000fe200078e00af */
[----:B------:R-:W-:Y:S01]  /*175f0*/  HSET2.LE.AND R165, R165, R172, PT ;  /* 0x000000aca5a57233 */ /* 0x000fe20003803000 */
[----:B------:R-:W-:Y:S01]  /*17600*/  @!P5 HFMA2.BF16_V2 R232, -RZ.H0_H0, RZ.H0_H0, -R6.H0_H0 ;  /* 0x200000ffffe8d231 */ /* 0x000fe20000340906 */
[----:B------:R-:W-:Y:S02]  /*17610*/  LDSM.16.MT88.4 R172, [R208+0x1b800] ;  /* 0x01b80000d0ac783b */ /* 0x000fe40000004200 */
[----:B------:R-:W-:Y:S01]  /*17620*/  PRMT R136, R6, 0x5410, R5 ;  /* 0x0000541006887816 */ /* 0x000fe20000000005 */
[----:B------:R-:W-:Y:S01]  /*17630*/  @!P4 HFMA2.BF16_V2 R231, -RZ.H0_H0, RZ.H0_H0, -R5.H0_H0 ;  /* 0x200000ffffe7c231 */ /* 0x000fe20000340905 */
[----:B------:R-:W-:Y:S02]  /*17640*/  LOP3.LUT R164, R164, R137, RZ, 0xc0, !PT ;  /* 0x00000089a4a47212 */ /* 0x000fe400078ec0ff */
[----:B------:R-:W-:Y:S02]  /*17650*/  LOP3.LUT R165, R165, R136, RZ, 0xc0, !PT ;  /* 0x00000088a5a57212 */ /* 0x000fe400078ec0ff */
[----:B------:R-:W-:Y:S02]  /*17660*/  PRMT R137, R177, 0x5410, R176 ;  /* 0x00005410b1897816 */ /* 0x000fe400000000b0 */
[----:B------:R-:W-:Y:S02]  /*17670*/  @!P0 PRMT R7, R215, 0x5410, RZ ;  /* 0x00005410d7078816 */ /* 0x000fe400000000ff */
[----:B------:R-:W-:Y:S02]  /*17680*/  LOP3.LUT R166, R166, R137, RZ, 0xc0, !PT ;  /* 0x00000089a6a67212 */ /* 0x000fe400078ec0ff */
[----:B------:R-:W-:Y:S01]  /*17690*/  @!P5 PRMT R6, R232, 0x5410, RZ ;  /* 0x00005410e806d816 */ /* 0x000fe200000000ff */
[----:B------:R-:W-:Y:S01]  /*176a0*/  STG.E.U16 desc[UR28][R182.64+0x62], R7 ;  /* 0x00006207b6007986 */ /* 0x000fe2000c10151c */
[----:B------:R-:W-:Y:S03]  /*176b0*/  @!P4 PRMT R5, R231, 0x5410, RZ ;  /* 0x00005410e705c816 */ /* 0x000fe600000000ff */
[----:B------:R-:W-:Y:S01]  /*176c0*/  STG.E.U16 desc[UR28][R184.64+0x60], R6 ;  /* 0x00006006b8007986 */ /* 0x000fe2000c10151c */
[----:B--2---:R-:W-:Y:S03]  /*176d0*/  IMAD.MOV.U32 R180, RZ, RZ, R168 ;  /* 0x000000ffffb47224 */ /* 0x004fe600078e00a8 */
[----:B------:R-:W-:Y:S02]  /*176e0*/  STG.E.U16 desc[UR28][R184.64+0x62], R5 ;  /* 0x00006205b8007986 */ /* 0x000fe4000c10151c */
[----:B------:R-:W-:Y:S02]  /*176f0*/  F2FP.BF16.F32.PACK_AB R179, R180, R160 ;  /* 0x000000a0b4b3723e */ /* 0x000fe400000010ff */
[----:B------:R-:W2:Y:S02]  /*17700*/  LDSM.16.MT88.4 R168, [R204+0x19800] ;  /* 0x01980000cca8783b */ /* 0x000ea40000004200 */
[C---:B------:R-:W-:Y:S04]  /*17710*/  PRMT R178, R179.reuse, 0x7632, R178 ;  /* 0x00007632b3b27816 */ /* 0x040fe800000000b2 */
[----:B------:R-:W-:Y:S04]  /*17720*/  PRMT R136, R179, 0x5410, R178 ;  /* 0x00005410b3887816 */ /* 0x000fe800000000b2 */
[----:B------:R-:W-:Y:S07]  /*17730*/  LOP3.LUT R167, R167, R136, RZ, 0xc0, !PT ;  /* 0x00000088a7a77212 */ /* 0x000fee00078ec0ff */
[C---:B------:R-:W-:Y:S01]  /*17740*/  HMMA.16816.F32.BF16 R136, R164.reuse, R148, R8 ;  /* 0x00000094a488723c */ /* 0x040fe20000041808 */
[----:B------:R-:W3:Y:S05]  /*17750*/  LDSM.16.MT88.4 R8, [R206+0x1b800] ;  /* 0x01b80000ce08783b */ /* 0x000eea0000004200 */
[C---:B------:R-:W-:Y:S03]  /*17760*/  HMMA.16816.F32.BF16 R140, R164.reuse, R150, R12 ;  /* 0x00000096a48c723c */ /* 0x040fe6000004180c */
[----:B------:R-:W4:Y:S02]  /*17770*/  LDSM.16.MT88.4 R12, [R205+0x1b800] ;  /* 0x01b80000cd0c783b */ /* 0x000f240000004200 */
[----:B------:R-:W-:Y:S02]  /*17780*/  IMAD.MOV.U32 R149, RZ, RZ, R145 ;  /* 0x000000ffff957224 */ /* 0x000fe400078e0091 */
[C---:B-1----:R-:W-:Y:S07]  /*17790*/  HMMA.16816.F32.BF16 R144, R164.reuse, R152, R16 ;  /* 0x00000098a490723c */ /* 0x042fee0000041810 */
[----:B------:R-:W-:Y:S02]  /*177a0*/  IMAD.MOV.U32 R19, RZ, RZ, R149 ;  /* 0x000000ffff137224 */ /* 0x000fe400078e0095 */
[C---:B------:R-:W-:Y:S06]  /*177b0*/  HMMA.16816.F32.BF16 R148, R164.reuse, R154, R20 ;  /* 0x0000009aa494723c */ /* 0x040fec0000041814 */
[C---:B------:R-:W-:Y:S05]  /*177c0*/  HMMA.16816.F32.BF16 R152, R164.reuse, R156, R24 ;  /* 0x0000009ca498723c */ /* 0x040fea0000041818 */
[----:B------:R-:W-:Y:S01]  /*177d0*/  IMAD.MOV.U32 R22, RZ, RZ, R160 ;  /* 0x000000ffff167224 */ /* 0x000fe200078e00a0 */
[C---:B------:R-:W-:Y:S01]  /*177e0*/  HMMA.16816.F32.BF16 R156, R164.reuse, R158, R28 ;  /* 0x0000009ea49c723c */ /* 0x040fe2000004181c */
[----:B------:R-:W-:Y:S04]  /*177f0*/  LDSM.16.MT88.4 R28, [R204+0x1d800] ;  /* 0x01d80000cc1c783b */ /* 0x000fe80000004200 */
[----:B------:R-:W-:Y:S02]  /*17800*/  IMAD.MOV.U32 R23, RZ, RZ, R161 ;  /* 0x000000ffff177224 */ /* 0x000fe400078e00a1 */
[----:B------:R-:W-:Y:S04]  /*17810*/  IMAD.MOV.U32 R26, RZ, RZ, R162 ;  /* 0x000000ffff1a7224 */ /* 0x000fe800078e00a2 */
[----:B------:R-:W-:Y:S02]  /*17820*/  IMAD.MOV.U32 R27, RZ, RZ, R163 ;  /* 0x000000ffff1b7224 */ /* 0x000fe400078e00a3 */
[C---:B--2---:R-:W-:Y:S03]  /*17830*/  HMMA.16816.F32.BF16 R160, R164.reuse, R168, R32 ;  /* 0x000000a8a4a0723c */ /* 0x044fe60000041820 */
[----:B------:R-:W-:Y:S02]  /*17840*/  IMAD.MOV.U32 R21, RZ, RZ, R19 ;  /* 0x000000ffff157224 */ /* 0x000fe400078e0013 */
[----:B------:R-:W1:Y:S01]  /*17850*/  LDSM.16.MT88.4 R16, [R204+0x1b800] ;  /* 0x01b80000cc10783b */ /* 0x000e620000004200 */
[C---:B------:R-:W-:Y:S05]  /*17860*/  HMMA.16816.F32.BF16 R36, R164.reuse, R170, R36 ;  /* 0x000000aaa424723c */ /* 0x040fea0000041824 */
[----:B------:R-:W-:Y:S01]  /*17870*/  IMAD.MOV.U32 R33, RZ, RZ, R21 ;  /* 0x000000ffff217224 */ /* 0x000fe200078e0015 */
[C---:B------:R-:W-:Y:S05]  /*17880*/  HMMA.16816.F32.BF16 R40, R164.reuse, R172, R40 ;  /* 0x000000aca428723c */ /* 0x040fea0000041828 */
[----:B------:R-:W-:Y:S01]  /*17890*/  IMAD.MOV.U32 R34, RZ, RZ, R22 ;  /* 0x000000ffff227224 */ /* 0x000fe200078e0016 */
[C---:B------:R-:W-:Y:S05]  /*178a0*/  HMMA.16816.F32.BF16 R44, R164.reuse, R174, R44 ;  /* 0x000000aea42c723c */ /* 0x040fea000004182c */
[----:B------:R-:W-:Y:S01]  /*178b0*/  IMAD.MOV.U32 R35, RZ, RZ, R23 ;  /* 0x000000ffff237224 */ /* 0x000fe200078e0017 */
[C---:B---3--:R-:W-:Y:S01]  /*178c0*/  HMMA.16816.F32.BF16 R48, R164.reuse, R8, R48 ;  /* 0x00000008a430723c */ /* 0x048fe20000041830 */
[----:B------:R-:W2:Y:S04]  /*178d0*/  LDSM.16.MT88.4 R20, [R208+0x1d800] ;  /* 0x01d80000d014783b */ /* 0x000ea80000004200 */
[----:B------:R-:W-:Y:S01]  /*178e0*/  IMAD.MOV.U32 R168, RZ, RZ, R26 ;  /* 0x000000ffffa87224 */ /* 0x000fe200078e001a */
[C---:B------:R-:W-:Y:S03]  /*178f0*/  HMMA.16816.F32.BF16 R52, R164.reuse, R10, R52 ;  /* 0x0000000aa434723c */ /* 0x040fe60000041834 */
[----:B------:R-:W-:Y:S02]  /*17900*/  LDSM.16.MT88.4 R8, [R205+0x1d800] ;  /* 0x01d80000cd08783b */ /* 0x000fe40000004200 */
[----:B------:R-:W-:Y:S01]  /*17910*/  IMAD.MOV.U32 R169, RZ, RZ, R27 ;  /* 0x000000ffffa97224 */ /* 0x000fe200078e001b */
[C---:B----4-:R-:W-:Y:S05]  /*17920*/  HMMA.16816.F32.BF16 R56, R164.reuse, R12, R56 ;  /* 0x0000000ca438723c */ /* 0x050fea0000041838 */
[----:B------:R-:W3:Y:S01]  /*17930*/  LDSM.16.MT88.4 R24, [R206+0x1d800] ;  /* 0x01d80000ce18783b */ /* 0x000ee20000004200 */
[C---:B------:R-:W-:Y:S05]  /*17940*/  HMMA.16816.F32.BF16 R60, R164.reuse, R14, R60 ;  /* 0x0000000ea43c723c */ /* 0x040fea000004183c */
[----:B------:R-:W-:Y:S01]  /*17950*/  FADD.FTZ R186, R186, R33 ;  /* 0x00000021baba7221 */ /* 0x000fe20000010000 */
[C---:B-1----:R-:W-:Y:S01]  /*17960*/  HMMA.16816.F32.BF16 R64, R164.reuse, R16, R64 ;  /* 0x00000010a440723c */ /* 0x042fe20000041840 */
[----:B------:R-:W1:Y:S04]  /*17970*/  LDSM.16.MT88.4 R12, [R208+0x1f800] ;  /* 0x01f80000d00c783b */ /* 0x000e680000004200 */
[----:B------:R-:W-:Y:S01]  /*17980*/  FADD.FTZ R186, R3, R186 ;  /* 0x000000ba03ba7221 */ /* 0x000fe20000010000 */
[C---:B------:R-:W-:Y:S03]  /*17990*/  HMMA.16816.F32.BF16 R68, R164.reuse, R18, R68 ;  /* 0x00000012a444723c */ /* 0x040fe60000041844 */
[----:B------:R-:W4:Y:S02]  /*179a0*/  LDSM.16.MT88.4 R16, [R206+0x1f800] ;  /* 0x01f80000ce10783b */ /* 0x000f240000004200 */
[----:B------:R-:W-:Y:S01]  /*179b0*/  FADD.FTZ R3, R35, R186 ;  /* 0x000000ba23037221 */ /* 0x000fe20000010000 */
[----:B------:R-:W-:Y:S01]  /*179c0*/  FADD.FTZ R181, R34, R181 ;  /* 0x000000b522b57221 */ /* 0x000fe20000010000 */
[C---:B--2---:R-:W-:Y:S04]  /*179d0*/  HMMA.16816.F32.BF16 R72, R164.reuse, R20, R72 ;  /* 0x00000014a448723c */ /* 0x044fe80000041848 */
[----:B------:R-:W-:Y:S02]  /*179e0*/  STL [R1+0x34], R3 ;  /* 0x0000340301007387 */ /* 0x000fe40000100800 */
[C---:B------:R-:W-:Y:S02]  /*179f0*/  HMMA.16816.F32.BF16 R76, R164.reuse, R22, R76 ;  /* 0x00000016a44c723c */ /* 0x040fe4000004184c */
[----:B------:R-:W2:Y:S04]  /*17a00*/  LDSM.16.MT88.4 R20, [R205+0x1f800] ;  /* 0x01f80000cd14783b */ /* 0x000ea80000004200 */
[C---:B---3--:R-:W-:Y:S06]  /*17a10*/  HMMA.16816.F32.BF16 R80, R164.reuse, R24, R80 ;  /* 0x00000018a450723c */ /* 0x048fec0000041850 */
[C---:B------:R-:W-:Y:S05]  /*17a20*/  HMMA.16816.F32.BF16 R84, R164.reuse, R26, R84 ;  /* 0x0000001aa454723c */ /* 0x040fea0000041854 */
[--C-:B------:R-:W-:Y:S01]  /*17a30*/  SHF.R.U32.HI R24, RZ, 0x10, R168.reuse ;  /* 0x00000010ff187819 */ /* 0x100fe200000116a8 */
[C---:B------:R-:W-:Y:S05]  /*17a40*/  HMMA.16816.F32.BF16 R88, R164.reuse, R8, R88 ;  /* 0x00000008a458723c */ /* 0x040fea0000041858 */
[----:B------:R-:W-:Y:S01]  /*17a50*/  LOP3.LUT R24, R24, 0xff, RZ, 0xc0, !PT ;  /* 0x000000ff18187812 */ /* 0x000fe200078ec0ff */
[C---:B------:R-:W-:Y:S01]  /*17a60*/  HMMA.16816.F32.BF16 R92, R164.reuse, R10, R92 ;  /* 0x0000000aa45c723c */ /* 0x040fe2000004185c */
[----:B------:R-:W3:Y:S02]  /*17a70*/  LDSM.16.MT88.4 R8, [R204+0x1f800] ;  /* 0x01f80000cc08783b */ /* 0x000ee40000004200 */
[----:B------:R-:W-:Y:S02]  /*17a80*/  ISETP.LE.U32.AND P1, PT, R24, UR14, PT ;  /* 0x0000000e18007c0c */ /* 0x000fe4000bf23070 */
[C---:B------:R-:W-:Y:S01]  /*17a90*/  LOP3.LUT R25, R168.reuse, 0xffff, RZ, 0xc0, !PT ;  /* 0x0000ffffa8197812 */ /* 0x040fe200078ec0ff */
[C---:B------:R-:W-:Y:S05]  /*17aa0*/  HMMA.16816.F32.BF16 R96, R164.reuse, R28, R96 ;  /* 0x0000001ca460723c */ /* 0x040fea0000041860 */
[----:B------:R-:W-:Y:S01]  /*17ab0*/  SHF.R.U32.HI R25, RZ, 0x8, R25 ;  /* 0x00000008ff197819 */ /* 0x000fe20000011619 */
[C---:B------:R-:W-:Y:S05]  /*17ac0*/  HMMA.16816.F32.BF16 R100, R164.reuse, R30, R100 ;  /* 0x0000001ea464723c */ /* 0x040fea0000041864 */
[----:B------:R-:W-:Y:S01]  /*17ad0*/  @!P1 HFMA2.BF16_V2 R235, -RZ.H0_H0, RZ.H0_H0, -R179.H0_H0 ;  /* 0x200000ffffeb9231 */ /* 0x000fe200003409b3 */
[C---:B-1----:R-:W-:Y:S05]  /*17ae0*/  HMMA.16816.F32.BF16 R104, R164.reuse, R12, R104 ;  /* 0x0000000ca468723c */ /* 0x042fea0000041868 */
[----:B------:R-:W-:Y:S01]  /*17af0*/  @!P1 PRMT R179, R235, 0x5410, RZ ;  /* 0x00005410ebb39816 */ /* 0x000fe200000000ff */
[C---:B------:R-:W-:Y:S01]  /*17b00*/  HMMA.16816.F32.BF16 R108, R164.reuse, R14, R108 ;  /* 0x0000000ea46c723c */ /* 0x040fe2000004186c */
[----:B------:R-:W-:Y:S04]  /*17b10*/  ISETP.LT.AND P1, PT, RZ, UR40, PT ;  /* 0x00000028ff007c0c */ /* 0x000fe8000bf21270 */
[----:B------:R-:W-:Y:S01]  /*17b20*/  LOP3.LUT R13, R168, 0xff, RZ, 0xc0, !PT ;  /* 0x000000ffa80d7812 */ /* 0x000fe200078ec0ff */
[C---:B----4-:R-:W-:Y:S03]  /*17b30*/  HMMA.16816.F32.BF16 R112, R164.reuse, R16, R112 ;  /* 0x00000010a470723c */ /* 0x050fe60000041870 */
[----:B------:R-:W-:Y:S02]  /*17b40*/  ISETP.LE.U32.AND P6, PT, R13, UR14, PT ;  /* 0x0000000e0d007c0c */ /* 0x000fe4000bfc3070 */
[----:B------:R-:W-:Y:S01]  /*17b50*/  LOP3.LUT R25, R25, 0xffff, RZ, 0xc0, !PT ;  /* 0x0000ffff19197812 */ /* 0x000fe200078ec0ff */
[C---:B------:R-:W-:Y:S03]  /*17b60*/  HMMA.16816.F32.BF16 R116, R164.reuse, R18, R116 ;  /* 0x00000012a474723c */ /* 0x040fe60000041874 */
[----:B------:R-:W-:Y:S02]  /*17b70*/  ISETP.LE.U32.AND P2, PT, R25, UR14, PT ;  /* 0x0000000e19007c0c */ /* 0x000fe4000bf43070 */
[----:B------:R-:W-:Y:S01]  /*17b80*/  SHF.R.U32.HI R12, RZ, 0x18, R168 ;  /* 0x00000018ff0c7819 */ /* 0x000fe200000116a8 */
[C---:B--2---:R-:W-:Y:S03]  /*17b90*/  HMMA.16816.F32.BF16 R120, R164.reuse, R20, R120 ;  /* 0x00000014a478723c */ /* 0x044fe60000041878 */
[----:B------:R-:W-:Y:S02]  /*17ba0*/  ISETP.LE.U32.AND P0, PT, R12, UR14, PT ;  /* 0x0000000e0c007c0c */ /* 0x000fe4000bf03070 */
[----:B------:R-:W-:Y:S01]  /*17bb0*/  @!P6 HFMA2.BF16_V2 R237, -RZ.H0_H0, RZ.H0_H0, -R177.H0_H0 ;  /* 0x200000ffffede231 */ /* 0x000fe200003409b1 */
[C---:B------:R-:W-:Y:S05]  /*17bc0*/  HMMA.16816.F32.BF16 R124, R164.reuse, R22, R124 ;  /* 0x00000016a47c723c */ /* 0x040fea000004187c */
[----:B------:R-:W-:Y:S01]  /*17bd0*/  @!P2 HFMA2.BF16_V2 R236, -RZ.H0_H0, RZ.H0_H0, -R176.H0_H0 ;  /* 0x200000ffffeca231 */ /* 0x000fe200003409b0 */
[----:B------:R-:W-:Y:S01]  /*17be0*/  @!P6 PRMT R177, R237, 0x5410, RZ ;  /* 0x00005410edb1e816 */ /* 0x000fe200000000ff */
[----:B------:R-:W-:Y:S01]  /*17bf0*/  IMAD.MOV.U32 R3, RZ, RZ, R2 ;  /* 0x000000ffff037224 */ /* 0x000fe200078e0002 */
[C---:B---3--:R-:W-:Y:S03]  /*17c00*/  HMMA.16816.F32.BF16 R128, R164.reuse, R8, R128 ;  /* 0x00000008a480723c */ /* 0x048fe60000041880 */
[----:B------:R2:W-:Y:S01]  /*17c10*/  STG.E.U16 desc[UR28][R182.64+0x70], R177 ;  /* 0x000070b1b6007986 */ /* 0x0005e2000c10151c */
[----:B------:R-:W-:Y:S01]  /*17c20*/  @!P0 HFMA2.BF16_V2 R234, -RZ.H0_H0, RZ.H0_H0, -R178.H0_H0 ;  /* 0x200000ffffea8231 */ /* 0x000fe200003409b2 */
[----:B------:R-:W-:Y:S01]  /*17c30*/  @!P2 PRMT R176, R236, 0x5410, RZ ;  /* 0x00005410ecb0a816 */ /* 0x000fe200000000ff */
[----:B------:R-:W-:Y:S04]  /*17c40*/  HMMA.16816.F32.BF16 R132, R164, R10, R132 ;  /* 0x0000000aa484723c */ /* 0x000fe80000041884 */
[----:B------:R2:W-:Y:S01]  /*17c50*/  STG.E.U16 desc[UR28][R182.64+0x72], R176 ;  /* 0x000072b0b6007986 */ /* 0x0005e2000c10151c */
[----:B------:R-:W-:Y:S02]  /*17c60*/  @!P0 PRMT R178, R234, 0x5410, RZ ;  /* 0x00005410eab28816 */ /* 0x000fe400000000ff */
[----:B------:R-:W-:Y:S01]  /*17c70*/  IADD3 R166, P0, R182, -0x80, RZ ;  /* 0xffffff80b6a67810 */ /* 0x000fe20007f1e0ff */
[----:B------:R2:W-:Y:S03]  /*17c80*/  STG.E.U16 desc[UR28][R184.64+0x70], R179 ;  /* 0x000070b3b8007986 */ /* 0x0005e6000c10151c */
[----:B------:R-:W-:Y:S01]  /*17c90*/  IADD3.X R167, R183, -0x1, RZ, P0, !PT ;  /* 0xffffffffb7a77810 */ /* 0x000fe200007fe4ff */
[----:B------:R2:W-:Y:S01]  /*17ca0*/  STG.E.U16 desc[UR28][R184.64+0x72], R178 ;  /* 0x000072b2b8007986 */ /* 0x0005e2000c10151c */
[----:B------:R-:W-:Y:S02]  /*17cb0*/  IMAD.MOV.U32 R165, RZ, RZ, R0 ;  /* 0x000000ffffa57224 */ /* 0x000fe400078e0000 */
[----:B------:R-:W-:Y:S01]  /*17cc0*/  FADD.FTZ R164, R180, R181 ;  /* 0x000000b5b4a47221 */ /* 0x000fe20000010000 */
[----:B------:R-:W-:Y:S08]  /*17cd0*/  @P1 BRA `(.L_x_1044) ;  /* 0xffffffac00c01947 */ /* 0x000ff0000383ffff */
.L_x_1043:
[----:B------:R-:W3:Y:S01]  /*17ce0*/  LDL.LU R4, [R1+0x34] ;  /* 0x0000340001047983 */ /* 0x000ee20000300800 */
[----:B-----5:R-:W-:Y:S01]  /*17cf0*/  MOV R12, 0x3f800000 ;  /* 0x3f800000000c7802 */ /* 0x020fe20000000f00 */
[----:B------:R-:W-:Y:S01]  /*17d00*/  ULDC UR4, c[0x0][0x38c] ;  /* 0x0000e30000047ab9 */ /* 0x000fe20000000800 */
[----:B------:R-:W-:Y:S01]  /*17d10*/  MOV R13, 0x3f800000 ;  /* 0x3f800000000d7802 */ /* 0x000fe20000000f00 */
[----:B------:R-:W-:Y:S01]  /*17d20*/  SHFL.BFLY PT, R5, R164, 0x2, 0x1f ;  /* 0x0c401f00a4057f89 */ /* 0x000fe200000e0000 */
[----:B------:R-:W-:Y:S01]  /*17d30*/  UMOV UR5, 0x400 ;  /* 0x0000040000057882 */ /* 0x000fe20000000000 */
[----:B------:R-:W-:Y:S01]  /*17d40*/  UISETP.NE.AND UP0, UPT, UR15, -0x1, UPT ;  /* 0xffffffff0f00788c */ /* 0x000fe2000bf05270 */
[----:B------:R-:W1:Y:S01]  /*17d50*/  S2R R6, SR_TID.X ;  /* 0x0000000000067919 */ /* 0x000e620000002100 */
[----:B---3--:R-:W3:Y:S02]  /*17d60*/  SHFL.BFLY PT, R3, R4, 0x2, 0x1f ;  /* 0x0c401f0004037f89 */ /* 0x008ee400000e0000 */
[----:B---3--:R-:W-:Y:S01]  /*17d70*/  FADD.FTZ R3, R3, R4 ;  /* 0x0000000403037221 */ /* 0x008fe20000010000 */
[----:B------:R-:W-:Y:S01]  /*17d80*/  FADD.FTZ R4, R5, R164 ;  /* 0x000000a405047221 */ /* 0x000fe20000010000 */
[----:B-1----:R-:W-:-:S03]  /*17d90*/  SHF.R.S32.HI R5, RZ, 0x1f, R6 ;  /* 0x0000001fff057819 */ /* 0x002fc60000011406 */
[----:B------:R-:W1:Y:S01]  /*17da0*/  SHFL.BFLY PT, R8, R3, 0x1, 0x1f ;  /* 0x0c201f0003087f89 */ /* 0x000e6200000e0000 */
[----:B------:R-:W-:-:S03]  /*17db0*/  LEA.HI R15, R5, R6, RZ, 0x2 ;  /* 0x00000006050f7211 */ /* 0x000fc600078f10ff */
[----:B------:R-:W3:Y:S01]  /*17dc0*/  SHFL.BFLY PT, R7, R4, 0x1, 0x1f ;  /* 0x0c201f0004077f89 */ /* 0x000ee200000e0000 */
[--C-:B------:R-:W-:Y:S02]  /*17dd0*/  SHF.R.S32.HI R11, RZ, 0x2, R15.reuse ;  /* 0x00000002ff0b7819 */ /* 0x100fe4000001140f */
[----:B------:R-:W-:Y:S02]  /*17de0*/  SHF.R.S32.HI R10, RZ, 0x1f, R15 ;  /* 0x0000001fff0a7819 */ /* 0x000fe4000001140f */
[----:B------:R-:W-:Y:S02]  /*17df0*/  LOP3.LUT R15, R15, 0x3ffffffc, RZ, 0xc0, !PT ;  /* 0x3ffffffc0f0f7812 */ /* 0x000fe400078ec0ff */
[----:B------:R-:W-:Y:S02]  /*17e00*/  LEA.HI R9, R10, R11, RZ, 0x3 ;  /* 0x0000000b0a097211 */ /* 0x000fe400078f18ff */
[----:B------:R-:W-:Y:S02]  /*17e10*/  IADD3 R10, -R15, R6, RZ ;  /* 0x000000060f0a7210 */ /* 0x000fe40007ffe1ff */
[----:B------:R-:W-:-:S04]  /*17e20*/  LOP3.LUT R14, R9, 0xfffffff8, RZ, 0xc0, !PT ;  /* 0xfffffff8090e7812 */ /* 0x000fc800078ec0ff */
[----:B------:R-:W-:-:S04]  /*17e30*/  IADD3 R14, R11, -R14, RZ ;  /* 0x8000000e0b0e7210 */ /* 0x000fc80007ffe0ff */
[----:B------:R-:W-:Y:S01]  /*17e40*/  SHF.L.U32 R9, R14, 0x6, RZ ;  /* 0x000000060e097819 */ /* 0x000fe200000006ff */
[----:B-1----:R-:W-:-:S03]  /*17e50*/  FADD.FTZ R8, R3, R8 ;  /* 0x0000000803087221 */ /* 0x002fc60000010000 */
[----:B------:R-:W-:Y:S01]  /*17e60*/  LOP3.LUT R9, R9, 0x1c0, RZ, 0xc0, !PT ;  /* 0x000001c009097812 */ /* 0x000fe200078ec0ff */
[----:B---3--:R-:W-:Y:S01]  /*17e70*/  FADD.FTZ R7, R4, R7 ;  /* 0x0000000704077221 */ /* 0x008fe20000010000 */
[----:B------:R-:W-:Y:S02]  /*17e80*/  FSETP.NE.FTZ.AND P3, PT, R8, RZ, PT ;  /* 0x000000ff0800720b */ /* 0x000fe40003f75000 */
[----:B------:R-:W-:Y:S02]  /*17e90*/  LEA.HI R4, R5, R6, RZ, 0x5 ;  /* 0x0000000605047211 */ /* 0x000fe400078f28ff */
[----:B------:R-:W-:Y:S02]  /*17ea0*/  FSETP.NE.FTZ.AND P0, PT, R7, RZ, PT ;  /* 0x000000ff0700720b */ /* 0x000fe40003f15000 */
[----:B------:R-:W-:Y:S02]  /*17eb0*/  SHF.R.S32.HI R3, RZ, 0x5, R4 ;  /* 0x00000005ff037819 */ /* 0x000fe40000011404 */
[----:B------:R-:W-:-:S02]  /*17ec0*/  R2P PR, R14, 0x6 ;  /* 0x000000060e007804 */ /* 0x000fc40000000000 */
[----:B------:R-:W-:Y:S02]  /*17ed0*/  LOP3.LUT R14, R14, 0x1, RZ, 0xc0, !PT ;  /* 0x000000010e0e7812 */ /* 0x000fe400078ec0ff */
[----:B------:R-:W-:Y:S01]  /*17ee0*/  LEA R3, R3, R10, 0x9 ;  /* 0x0000000a03037211 */ /* 0x000fe200078e48ff */
[----:B------:R-:W1:Y:S01]  /*17ef0*/  @P3 MUFU.RCP R12, R8 ;  /* 0x00000008000c3308 */ /* 0x000e620000001000 */
[----:B------:R-:W-:Y:S02]  /*17f00*/  LEA.HI R10, R9, R9, RZ, 0x1d ;  /* 0x00000009090a7211 */ /* 0x000fe400078fe8ff */
[----:B------:R-:W-:Y:S02]  /*17f10*/  ISETP.NE.U32.AND P4, PT, R14, 0x1, PT ;  /* 0x000000010e00780c */ /* 0x000fe40003f85070 */
[----:B------:R-:W-:Y:S02]  /*17f20*/  LEA R3, R3, R10, 0x1 ;  /* 0x0000000a03037211 */ /* 0x000fe400078e08ff */
[----:B------:R-:W-:Y:S01]  /*17f30*/  MOV R9, 0x20 ;  /* 0x0000002000097802 */ /* 0x000fe20000000f00 */
[----:B------:R-:W3:Y:S03]  /*17f40*/  @P0 MUFU.RCP R13, R7 ;  /* 0x00000007000d0308 */ /* 0x000ee60000001000 */
[----:B------:R-:W-:-:S02]  /*17f50*/  SEL R10, R9, 0xffffffe0, !P1 ;  /* 0xffffffe0090a7807 */ /* 0x000fc40004800000 */
[----:B------:R-:W-:Y:S02]  /*17f60*/  MOV R9, 0x40 ;  /* 0x0000004000097802 */ /* 0x000fe40000000f00 */
[----:B------:R-:W-:Y:S01]  /*17f70*/  PLOP3.LUT P1, PT, PT, PT, UP0, 0x80, 0x0 ;  /* 0x000000000000781c */ /* 0x000fe20003f2f008 */
[----:B-1----:R-:W-:-:S04]  /*17f80*/  FMUL.FTZ R12, R12, UR4 ;  /* 0x000000040c0c7c20 */ /* 0x002fc80008410000 */
[C---:B------:R-:W-:Y:S01]  /*17f90*/  FMUL.FTZ R136, R12.reuse, R136 ;  /* 0x000000880c887220 */ /* 0x040fe20000410000 */
[C---:B------:R-:W-:Y:S01]  /*17fa0*/  FMUL.FTZ R137, R12.reuse, R137 ;  /* 0x000000890c897220 */ /* 0x040fe20000410000 */
[C---:B------:R-:W-:Y:S01]  /*17fb0*/  FMUL.FTZ R140, R12.reuse, R140 ;  /* 0x0000008c0c8c7220 */ /* 0x040fe20000410000 */
[C---:B------:R-:W-:Y:S01]  /*17fc0*/  FMUL.FTZ R141, R12.reuse, R141 ;  /* 0x0000008d0c8d7220 */ /* 0x040fe20000410000 */
[----:B---3--:R-:W-:Y:S01]  /*17fd0*/  FMUL.FTZ R13, R13, UR4 ;  /* 0x000000040d0d7c20 */ /* 0x008fe20008410000 */
        /* <DEDUP_REMOVED lines=29> */
[C---:B------:R-:W-:Y:S01]  /*181b0*/  FMUL.FTZ R53, R12.reuse, R53 ;  /* 0x000000350c357220 */ /* 0x040fe20000410000 */
[----:B------:R-:W-:Y:S01]  /*181c0*/  LEA R3, R3, UR4, 0x1 ;  /* 0x0000000403037c11 */ /* 0x000fe2000f8e08ff */
[C---:B------:R-:W-:Y:S01]  /*181d0*/  FMUL.FTZ R56, R12.reuse, R56 ;  /* 0x000000380c387220 */ /* 0x040fe20000410000 */
[C---:B------:R-:W-:Y:S01]  /*181e0*/  FMUL.FTZ R57, R12.reuse, R57 ;  /* 0x000000390c397220 */ /* 0x040fe20000410000 */
[C---:B------:R-:W-:Y:S01]  /*181f0*/  FMUL.FTZ R60, R12.reuse, R60 ;  /* 0x0000003c0c3c7220 */ /* 0x040fe20000410000 */
[----:B------:R-:W-:Y:S01]  /*18200*/  IADD3 R11, R3, -0x10, RZ ;  /* 0xfffffff0030b7810 */ /* 0x000fe20007ffe0ff */
        /* <DEDUP_REMOVED lines=39> */
[----:B------:R-:W-:Y:S01]  /*18480*/  @P4 IADD3 R11, R3, 0x10, RZ ;  /* 0x00000010030b4810 */ /* 0x000fe20007ffe0ff */
[C---:B------:R-:W-:Y:S01]  /*18490*/  FMUL.FTZ R158, R13.reuse, R158 ;  /* 0x0000009e0d9e7220 */ /* 0x040fe20000410000 */
[----:B------:R-:W-:Y:S01]  /*184a0*/  FMUL.FTZ R159, R13, R159 ;  /* 0x0000009f0d9f7220 */ /* 0x000fe20000410000 */
[----:B------:R-:W-:Y:S01]  /*184b0*/  F2FP.BF16.F32.PACK_AB R136, R137, R136 ;  /* 0x000000888988723e */ /* 0x000fe200000010ff */
[----:B------:R-:W-:Y:S01]  /*184c0*/  FMUL.FTZ R162, R13, R162 ;  /* 0x000000a20da27220 */ /* 0x000fe20000410000 */
[----:B------:R-:W-:Y:S01]  /*184d0*/  F2FP.BF16.F32.PACK_AB R138, R139, R138 ;  /* 0x0000008a8b8a723e */ /* 0x000fe200000010ff */
[----:B------:R-:W-:Y:S01]  /*184e0*/  FMUL.FTZ R163, R13, R163 ;  /* 0x000000a30da37220 */ /* 0x000fe20000410000 */
        /* <DEDUP_REMOVED lines=9> */
[----:B------:R-:W-:Y:S01]  /*18580*/  FMUL.FTZ R46, R13, R46 ;  /* 0x0000002e0d2e7220 */ /* 0x000fe20000410000 */
[----:B------:R-:W-:Y:S01]  /*18590*/  IADD3 R15, R3, R10, RZ ;  /* 0x0000000a030f7210 */ /* 0x000fe20007ffe0ff */
[----:B------:R-:W-:Y:S01]  /*185a0*/  FMUL.FTZ R47, R13, R47 ;  /* 0x0000002f0d2f7220 */ /* 0x000fe20000410000 */
[----:B------:R-:W-:Y:S01]  /*185b0*/  F2FP.BF16.F32.PACK_AB R148, R149, R148 ;  /* 0x000000949594723e */ /* 0x000fe200000010ff */
[----:B------:R-:W-:Y:S01]  /*185c0*/  FMUL.FTZ R50, R13, R50 ;  /* 0x000000320d327220 */ /* 0x000fe20000410000 */
        /* <DEDUP_REMOVED lines=29> */
[----:B------:R-:W-:Y:S01]  /*187a0*/  @UP0 ULDC.64 UR4, c[0x0][0x298] ;  /* 0x0000a60000040ab9 */ /* 0x000fe20000000a00 */
[----:B------:R-:W-:Y:S01]  /*187b0*/  F2FP.BF16.F32.PACK_AB R42, R43, R42 ;  /* 0x0000002a2b2a723e */ /* 0x000fe200000010ff */
[----:B------:R1:W-:Y:S01]  /*187c0*/  STS [R9+0x400], R150 ;  /* 0x0004009609007388 */ /* 0x0003e20000000800 */
[----:B------:R-:W-:Y:S01]  /*187d0*/  F2FP.BF16.F32.PACK_AB R44, R45, R44 ;  /* 0x0000002c2d2c723e */ /* 0x000fe200000010ff */
[----:B------:R-:W-:Y:S01]  /*187e0*/  @UP0 UIMAD.WIDE.U32 UR8, UR15, UR4, URZ ;  /* 0x000000040f0802a5 */ /* 0x000fe2000f8e003f */
[----:B------:R-:W-:Y:S01]  /*187f0*/  F2FP.BF16.F32.PACK_AB R46, R47, R46 ;  /* 0x0000002e2f2e723e */ /* 0x000fe200000010ff */
        /* <DEDUP_REMOVED lines=47> */
[----:B------:R-:W-:Y:S01]  /*18af0*/  @UP0 UIMAD UR7, UR15, UR5, UR9 ;  /* 0x000000050f0702a4 */ /* 0x000fe2000f8e0209 */
        /* <DEDUP_REMOVED lines=13> */
[----:B------:R-:W-:Y:S01]  /*18bd0*/  FMUL.FTZ R13, R13, R135 ;  /* 0x000000870d0d7220 */ /* 0x000fe20000410000 */
        /* <DEDUP_REMOVED lines=39> */
.L_x_1047:
[----:B------:R-:W-:Y:S01]  /*18e50*/  ULDC.U8 UR4, c[0x0][0x3d8] ;  /* 0x0000f60000047ab9 */ /* 0x000fe20000000000 */
[----:B------:R-:W-:Y:S01]  /*18e60*/  ULDC.U8 UR6, c[0x0][0x3d9] ;  /* 0x0000f64000067ab9 */ /* 0x000fe20000000000 */
[----:B------:R-:W-:Y:S02]  /*18e70*/  ISETP.NE.AND P2, PT, RZ, UR4, PT ;  /* 0x00000004ff007c0c */ /* 0x000fe4000bf45270 */
[----:B------:R-:W-:Y:S02]  /*18e80*/  F2FP.BF16.F32.PACK_AB R134, R13, R134 ;  /* 0x000000860d86723e */ /* 0x000fe400000010ff */
[----:B------:R-:W-:Y:S02]  /*18e90*/  CS2R R12, SRZ ;  /* 0x00000000000c7805 */ /* 0x000fe4000001ff00 */
        /* <DEDUP_REMOVED lines=19> */
.L_x_1048:
[----:B------:R-:W-:Y:S01]  /*18fd0*/  ISETP.NE.AND P4, PT, RZ, UR6, PT ;  /* 0x00000006ff007c0c */ /* 0x000fe2000bf85270 */
[----:B------:R-:W-:Y:S01]  /*18fe0*/  STS [R21+0x4400], R66 ;  /* 0x0044004215007388 */ /* 0x000fe20000000800 */
[----:B------:R-:W-:Y:S01]  /*18ff0*/  PLOP3.LUT P1, PT, PT, PT, PT, 0x8, 0x0 ;  /* 0x000000000000781c */ /* 0x000fe20003f2e170 */
[----:B------:R-:W1:Y:S01]  /*19000*/  S2UR UR4, SR_CTAID.X ;  /* 0x00000000000479c3 */ /* 0x000e620000002500 */
[----:B------:R-:W-:Y:S01]  /*19010*/  @P3 MUFU.LG2 R8, R8 ;  /* 0x0000000800083308 */ /* 0x000fe20000000c00 */
[----:B------:R-:W-:Y:S01]  /*19020*/  STS [R23+0x4000], R68 ;  /* 0x0040004417007388 */ /* 0x000fe20000000800 */
[----:B------:R-:W-:Y:S01]  /*19030*/  LEA.HI R5, R5, R6, RZ, 0x3 ;  /* 0x0000000605057211 */ /* 0x000fe200078f18ff */
[----:B------:R-:W-:Y:S02]  /*19040*/  BSSY B0, `(.L_x_1049) ;  /* 0x0000073000007945 */ /* 0x000fe40003800000 */
[----:B------:R-:W-:Y:S01]  /*19050*/  STS [R23+0x4400], R70 ;  /* 0x0044004617007388 */ /* 0x000fe20000000800 */
[----:B------:R-:W-:Y:S01]  /*19060*/  LEA.HI.SX32 R22, R5, 0x20, 0x1d ;  /* 0x0000002005167811 */ /* 0x000fe200078feaff */
[----:B------:R-:W3:Y:S01]  /*19070*/  @P3 LDC R27, c[0x0][0x2e8] ;  /* 0x0000ba00ff1b3b82 */ /* 0x000ee20000000800 */
[----:B------:R-:W4:Y:S01]  /*19080*/  @P0 MUFU.LG2 R7, R7 ;  /* 0x0000000700070308 */ /* 0x000f220000000c00 */
[----:B------:R-:W-:Y:S01]  /*19090*/  STS [R3+0x8000], R72 ;  /* 0x0080004803007388 */ /* 0x000fe20000000800 */
[----:B------:R-:W-:-:S03]  /*190a0*/  @!P4 PLOP3.LUT P1, PT, P2, PT, PT, 0x80, 0x0 ;  /* 0x000000000000c81c */ /* 0x000fc6000172f070 */
[----:B------:R-:W-:Y:S02]  /*190b0*/  STS [R3+0x8400], R74 ;  /* 0x0084004a03007388 */ /* 0x000fe40000000800 */
[----:B------:R-:W5:Y:S02]  /*190c0*/  @!P4 LDC R14, c[0x0][0x2c4] ;  /* 0x0000b100ff0ecb82 */ /* 0x000f640000000800 */
[----:B------:R-:W-:Y:S04]  /*190d0*/  STS [R11+0x8000], R76 ;  /* 0x0080004c0b007388 */ /* 0x000fe80000000800 */
[----:B------:R-:W-:Y:S02]  /*190e0*/  STS [R11+0x8400], R78 ;  /* 0x0084004e0b007388 */ /* 0x000fe40000000800 */
[----:B------:R-:W2:Y:S01]  /*190f0*/  @!P4 LDC R25, c[0x0][0x270] ;  /* 0x00009c00ff19cb82 */ /* 0x000ea20000000800 */
[----:B-1----:R-:W-:Y:S01]  /*19100*/  UIMAD UR6, UR4, -0x80, UR17 ;  /* 0xffffff80040678a4 */ /* 0x002fe2000f8e0211 */
[----:B------:R-:W-:Y:S04]  /*19110*/  STS [R15+0x8000], R80 ;  /* 0x008000500f007388 */ /* 0x000fe80000000800 */
[----:B------:R-:W-:Y:S04]  /*19120*/  STS [R15+0x8400], R82 ;  /* 0x008400520f007388 */ /* 0x000fe80000000800 */
[----:B------:R-:W-:Y:S04]  /*19130*/  STS [R9+0x8000], R84 ;  /* 0x0080005409007388 */ /* 0x000fe80000000800 */
[----:B------:R-:W-:Y:S01]  /*19140*/  STS [R9+0x8400], R86 ;  /* 0x0084005609007388 */ /* 0x000fe20000000800 */
[----:B-----5:R-:W2:Y:S01]  /*19150*/  @P1 LDC R14, c[0x0][0x2e4] ;  /* 0x0000b900ff0e1b82 */ /* 0x020ea20000000800 */
[----:B------:R-:W-:-:S02]  /*19160*/  ISETP.GE.AND P1, PT, R22, UR6, PT ;  /* 0x0000000616007c0c */ /* 0x000fc4000bf26270 */
        /* <DEDUP_REMOVED lines=18> */
[----:B-1----:R-:W1:Y:S03]  /*19290*/  @P4 LDC.64 R10, c[0x0][0x2c0] ;  /* 0x0000b000ff0a4b82 */ /* 0x002e660000000a00 */
[----:B------:R-:W-:Y:S04]  /*192a0*/  STS [R19+0xc000], R124 ;  /* 0x00c0007c13007388 */ /* 0x000fe80000000800 */
[----:B------:R-:W-:Y:S01]  /*192b0*/  STS [R19+0xc400], R126 ;  /* 0x00c4007e13007388 */ /* 0x000fe20000000800 */
[----:B-----5:R-:W-:-:S02]  /*192c0*/  LOP3.LUT R15, R4, 0xffffffe0, RZ, 0xc0, !PT ;  /* 0xffffffe0040f7812 */ /* 0x020fc400078ec0ff */
[----:B------:R-:W-:Y:S01]  /*192d0*/  SHF.R.S32.HI R4, RZ, 0x3, R5 ;  /* 0x00000003ff047819 */ /* 0x000fe20000011405 */
[----:B------:R-:W-:Y:S02]  /*192e0*/  STS [R21+0xc000], R128 ;  /* 0x00c0008015007388 */ /* 0x000fe40000000800 */
[----:B------:R-:W-:Y:S01]  /*192f0*/  IMAD.IADD R15, R6, 0x1, -R15 ;  /* 0x00000001060f7824 */ /* 0x000fe200078e0a0f */
[----:B------:R-:W-:Y:S01]  /*19300*/  ISETP.GE.AND P2, PT, R4, UR6, PT ;  /* 0x0000000604007c0c */ /* 0x000fe2000bf46270 */
[----:B------:R5:W-:Y:S01]  /*19310*/  STS [R21+0xc400], R130 ;  /* 0x00c4008215007388 */ /* 0x000be20000000800 */
[----:B----4-:R-:W4:Y:S01]  /*19320*/  @P4 LDC R9, c[0x0][0x2c0] ;  /* 0x0000b000ff094b82 */ /* 0x010f220000000800 */
[----:B------:R-:W-:Y:S02]  /*19330*/  LEA.HI.SX32 R4, R5, 0x40, 0x1d ;  /* 0x0000004005047811 */ /* 0x000fe400078feaff */
[----:B------:R-:W-:Y:S02]  /*19340*/  STS [R23+0xc000], R132 ;  /* 0x00c0008417007388 */ /* 0x000fe40000000800 */
[----:B------:R-:W-:Y:S01]  /*19350*/  ISETP.GE.AND P6, PT, R4, UR6, PT ;  /* 0x0000000604007c0c */ /* 0x000fe2000bfc6270 */
[----:B------:R-:W-:Y:S01]  /*19360*/  IMAD.MOV.U32 R4, RZ, RZ, 0x7f800000 ;  /* 0x7f800000ff047424 */ /* 0x000fe200078e00ff */
[----:B------:R1:W-:Y:S01]  /*19370*/  STS [R23+0xc400], R134 ;  /* 0x00c4008617007388 */ /* 0x0003e20000000800 */
[----:B------:R-:W-:Y:S06]  /*19380*/  BAR.SYNC.DEFER_BLOCKING 0x0 ;  /* 0x0000000000007b1d */ /* 0x000fec0000010000 */
[----:B------:R-:W3:Y:S01]  /*19390*/  S2R R20, SR_CTAID.Y ;  /* 0x0000000000147919 */ /* 0x000ee20000002600 */
[----:B------:R-:W3:Y:S01]  /*193a0*/  S2R R3, SR_TID.X ;  /* 0x0000000000037919 */ /* 0x000ee20000002100 */
[----:B-----5:R-:W-:-:S02]  /*193b0*/  @P4 IMAD.MOV.U32 R21, RZ, RZ, 0x1 ;  /* 0x00000001ff154424 */ /* 0x020fc400078e00ff */
[----:B--2---:R-:W-:Y:S01]  /*193c0*/  @!P4 IMAD R21, R14, R25, RZ ;  /* 0x000000190e15c224 */ /* 0x004fe200078e02ff */
[----:B------:R-:W2:Y:S01]  /*193d0*/  S2R R24, SR_CTAID.Z ;  /* 0x0000000000187919 */ /* 0x000ea20000002700 */
[----:B------:R-:W-:Y:S02]  /*193e0*/  @!P4 IMAD.MOV.U32 R9, RZ, RZ, 0x1 ;  /* 0x00000001ff09c424 */ /* 0x000fe400078e00ff */
[----:B-1----:R-:W-:Y:S02]  /*193f0*/  @P4 IMAD R23, R11, R10, RZ ;  /* 0x0000000a0b174224 */ /* 0x002fe400078e02ff */
[----:B------:R-:W1:Y:S01]  /*19400*/  @P0 LDC R11, c[0x0][0x2e8] ;  /* 0x0000ba00ff0b0b82 */ /* 0x000e620000000800 */
[----:B------:R1:W1:Y:S01]  /*19410*/  LDS.128 R16, [R251+0x3000] ;  /* 0x00300000fb107984 */ /* 0x0002620000000c00 */
[----:B------:R-:W-:Y:S01]  /*19420*/  @!P4 IMAD.MOV.U32 R23, RZ, RZ, R14 ;  /* 0x000000ffff17c224 */ /* 0x000fe200078e000e */
[----:B------:R-:W-:Y:S01]  /*19430*/  LOP3.LUT P4, RZ, R15, 0x3, RZ, 0xc0, !PT ;  /* 0x000000030fff7812 */ /* 0x000fe2000788c0ff */
[----:B----4-:R-:W-:-:S02]  /*19440*/  IMAD R10, R9, UR4, RZ ;  /* 0x00000004090a7c24 */ /* 0x010fc4000f8e02ff */
[----:B------:R-:W-:Y:S01]  /*19450*/  @P0 FMUL.FTZ R15, R7, 0.69314718246459960938 ;  /* 0x3f317218070f0820 */ /* 0x000fe20000410000 */
[----:B---3--:R-:W-:Y:S02]  /*19460*/  IMAD R20, R20, R21, RZ ;  /* 0x0000001514147224 */ /* 0x008fe400078e02ff */
[----:B------:R-:W-:Y:S01]  /*19470*/  @P3 FMUL.FTZ R21, R8, 0.69314718246459960938 ;  /* 0x3f31721808153820 */ /* 0x000fe20000410000 */
[----:B------:R-:W-:-:S03]  /*19480*/  SHF.R.S32.HI R6, RZ, 0x1f, R3 ;  /* 0x0000001fff067819 */ /* 0x000fc60000011403 */
[----:B------:R-:W-:Y:S01]  /*19490*/  @P3 FFMA.FTZ R4, R2, R27, R21 ;  /* 0x0000001b02043223 */ /* 0x000fe20000010015 */
[----:B------:R-:W-:Y:S01]  /*194a0*/  SEL R14, R20, RZ, !P5 ;  /* 0x000000ff140e7207 */ /* 0x000fe20006800000 */
[----:B------:R-:W-:Y:S01]  /*194b0*/  IMAD.SHL.U32 R2, R10, 0x80, RZ ;  /* 0x000000800a027824 */ /* 0x000fe200078e00ff */
[----:B------:R-:W-:Y:S01]  /*194c0*/  LEA.HI R8, R6, R3, RZ, 0x3 ;  /* 0x0000000306087211 */ /* 0x000fe200078f18ff */
[----:B------:R-:W-:Y:S02]  /*194d0*/  IMAD.MOV.U32 R10, RZ, RZ, 0x7f800000 ;  /* 0x7f800000ff0a7424 */ /* 0x000fe400078e00ff */
[----:B-1----:R-:W-:Y:S01]  /*194e0*/  @P0 FFMA.FTZ R10, R0, R11, R15 ;  /* 0x0000000b000a0223 */ /* 0x002fe2000001000f */
[----:B--2---:R-:W-:Y:S01]  /*194f0*/  IMAD R23, R24, R23, R14 ;  /* 0x0000001718177224 */ /* 0x004fe200078e020e */
[----:B------:R-:W-:Y:S02]  /*19500*/  LOP3.LUT R14, R8, 0xfffffff8, RZ, 0xc0, !PT ;  /* 0xfffffff8080e7812 */ /* 0x000fe400078ec0ff */
[----:B------:R-:W-:-:S02]  /*19510*/  SHF.R.S32.HI R7, RZ, 0x1f, R2 ;  /* 0x0000001fff077819 */ /* 0x000fc40000011402 */
[--C-:B------:R-:W-:Y:S01]  /*19520*/  IADD3 R12, P5, P3, R2, R12, R23.reuse ;  /* 0x0000000c020c7210 */ /* 0x100fe20007bbe017 */
[----:B------:R-:W-:Y:S01]  /*19530*/  IMAD.IADD R14, R3, 0x1, -R14 ;  /* 0x00000001030e7824 */ /* 0x000fe200078e0a0e */
        /* <DEDUP_REMOVED lines=35> */
.L_x_1050:
[----:B------:R-:W-:Y:S05]  /*19770*/  BSYNC B0 ;  /* 0x0000000000007941 */ /* 0x000fea0003800000 */
.L_x_1049:
[----:B------:R2:W5:Y:S04]  /*19780*/  LDL R34, [R1] ;  /* 0x0000000001227983 */ /* 0x0005680000100800 */
[----:B------:R2:W5:Y:S01]  /*19790*/  LDL R35, [R1+0x4] ;  /* 0x0000040001237983 */ /* 0x0005620000100800 */
        /* <DEDUP_REMOVED lines=8> */
[----:B------:R2:W1:Y:S01]  /*19820*/  LDS.128 R20, [R251] ;  /* 0x00000000fb147984 */ /* 0x0004620000000c00 */
        /* <DEDUP_REMOVED lines=29> */
[----:B----4-:R1:W-:Y:S04]  /*19a00*/  @!P2 STG.E.128 desc[UR28][R32.64+0x100], R8 ;  /* 0x000100082000a986 */ /* 0x0103e8000c101d1c */
[----:B------:R1:W-:Y:S02]  /*19a10*/  @!P0 STG.E.128 desc[UR28][R32.64+0x180], R4 ;  /* 0x0001800420008986 */ /* 0x0003e4000c101d1c */
.L_x_1052:
[----:B------:R-:W-:Y:S05]  /*19a20*/  BSYNC B0 ;  /* 0x0000000000007941 */ /* 0x000fea0003800000 */
.L_x_1051:
[----:B-1----:R1:W1:Y:S01]  /*19a30*/  LDS.128 R20, [R251+0x1000] ;  /* 0x00100000fb147984 */ /* 0x0022620000000c00 */
[----:B------:R-:W-:Y:S03]  /*19a40*/  BSSY B0, `(.L_x_1053) ;  /* 0x000001a000007945 */ /* 0x000fe60003800000 */
[----:B---3--:R3:W1:Y:S04]  /*19a50*/  LDS.128 R12, [R251+0x5000] ;  /* 0x00500000fb0c7984 */ /* 0x0086680000000c00 */
[----:B----4-:R3:W4:Y:S04]  /*19a60*/  LDS.128 R8, [R251+0x9000] ;  /* 0x00900000fb087984 */ /* 0x0107280000000c00 */
        /* <DEDUP_REMOVED lines=9> */
[----:B-----5:R-:W-:Y:S01]  /*19b00*/  ISETP.GE.AND P2, PT, R35, UR7, PT ;  /* 0x0000000723007c0c */ /* 0x020fe2000bf46270 */
        /* <DEDUP_REMOVED lines=9> */
[----:B-1----:R1:W-:Y:S04]  /*19ba0*/  @!P3 STG.E.128 desc[UR28][R32.64], R20 ;  /* 0x000000142000b986 */ /* 0x0023e8000c101d1c */
[----:B------:R1:W-:Y:S04]  /*19bb0*/  @!P2 STG.E.128 desc[UR28][R32.64+0x80], R12 ;  /* 0x0000800c2000a986 */ /* 0x0003e8000c101d1c */
[----:B----4-:R1:W-:Y:S04]  /*19bc0*/  @!P1 STG.E.128 desc[UR28][R32.64+0x100], R8 ;  /* 0x0001000820009986 */ /* 0x0103e8000c101d1c */
[----:B------:R1:W-:Y:S02]  /*19bd0*/  @!P0 STG.E.128 desc[UR28][R32.64+0x180], R4 ;  /* 0x0001800420008986 */ /* 0x0003e4000c101d1c */
.L_x_1054:
[----:B------:R-:W-:Y:S05]  /*19be0*/  BSYNC B0 ;  /* 0x0000000000007941 */ /* 0x000fea0003800000 */
.L_x_1053:
[----:B-1----:R1:W1:Y:S01]  /*19bf0*/  LDS.128 R20, [R251+0x2000] ;  /* 0x00200000fb147984 */ /* 0x0022620000000c00 */
[----:B------:R-:W-:Y:S03]  /*19c00*/  BSSY B0, `(.L_x_1055) ;  /* 0x000001a000007945 */ /* 0x000fe60003800000 */
[----:B------:R1:W1:Y:S04]  /*19c10*/  LDS.128 R12, [R251+0x6000] ;  /* 0x00600000fb0c7984 */ /* 0x0002680000000c00 */
[----:B----4-:R4:W1:Y:S04]  /*19c20*/  LDS.128 R8, [R251+0xa000] ;  /* 0x00a00000fb087984 */ /* 0x0108680000000c00 */
        /* <DEDUP_REMOVED lines=23> */
.L_x_1056:
[----:B------:R-:W-:Y:S05]  /*19da0*/  BSYNC B0 ;  /* 0x0000000000007941 */ /* 0x000fea0003800000 */
.L_x_1055:
[----:B-1----:R1:W1:Y:S04]  /*19db0*/  LDS.128 R8, [R251+0x7000] ;  /* 0x00700000fb087984 */ /* 0x0022680000000c00 */
        /* <DEDUP_REMOVED lines=26> */
.L_x_1013:
        /* <DEDUP_REMOVED lines=39> */
.L_x_1057:
[C---:B------:R-:W-:Y:S01]  /*1a1d0*/  IMAD.SHL.U32 R9, R3.reuse, 0x8, RZ ;  /* 0x0000000803097824 */ /* 0x040fe200078e00ff */
[----:B------:R-:W-:Y:S01]  /*1a1e0*/  UIADD3 UR17, -UR25, UR17, URZ ;  /* 0x0000001119117290 */ /* 0x000fe2000fffe13f */
[----:B------:R-:W-:Y:S01]  /*1a1f0*/  SHF.R.S32.HI R12, RZ, 0x3, R5 ;  /* 0x00000003ff0c7819 */ /* 0x000fe20000011405 */
[----:B------:R-:W-:Y:S01]  /*1a200*/  UIMAD UR11, UR6, UR11, URZ ;  /* 0x0000000b060b72a4 */ /* 0x000fe2000f8e023f */
[----:B------:R-:W-:Y:S01]  /*1a210*/  ISETP.NE.AND P3, PT, R3, RZ, PT ;  /* 0x000000ff0300720c */ /* 0x000fe20003f65270 */
[----:B------:R-:W-:Y:S01]  /*1a220*/  USHF.R.S32.HI UR7, URZ, 0x1f, UR12 ;  /* 0x0000001f3f077899 */ /* 0x000fe2000801140c */
[C---:B------:R-:W-:Y:S01]  /*1a230*/  IADD3 R2, P0, R9.reuse, UR10, RZ ;  /* 0x0000000a09027c10 */ /* 0x040fe2000ff1e0ff */
[----:B------:R-:W-:Y:S01]  /*1a240*/  ULDC.64 UR4, c[0x0][0x2a0] ;  /* 0x0000a80000047ab9 */ /* 0x000fe20000000a00 */
[----:B------:R-:W-:Y:S01]  /*1a250*/  USEL UR11, UR11, URZ, !UP3 ;  /* 0x0000003f0b0b7287 */ /* 0x000fe2000d800000 */
[----:B------:R-:W-:Y:S01]  /*1a260*/  ISETP.GE.AND P1, PT, R12, UR17, PT ;  /* 0x000000110c007c0c */ /* 0x000fe2000bf26270 */
[----:B------:R-:W-:Y:S01]  /*1a270*/  UIMAD UR7, UR7, UR4, URZ ;  /* 0x00000004070772a4 */ /* 0x000fe2000f8e023f */
[----:B------:R-:W-:Y:S01]  /*1a280*/  LEA.HI.X.SX32 R3, R9, UR9, 0x1, P0 ;  /* 0x0000000909037c11 */ /* 0x000fe200080f0eff */
[----:B------:R-:W-:Y:S01]  /*1a290*/  IMAD.U32 R14, RZ, RZ, UR4 ;  /* 0x00000004ff0e7e24 */ /* 0x000fe2000f8e00ff */
[----:B------:R-:W-:Y:S01]  /*1a2a0*/  UIMAD UR6, UR25, UR14, URZ ;  /* 0x0000000e190672a4 */ /* 0x000fe2000f8e023f */
[----:B------:R-:W-:Y:S01]  /*1a2b0*/  SHF.R.S32.HI R13, RZ, 0x1f, R12 ;  /* 0x0000001fff0d7819 */ /* 0x000fe2000001140c */
[----:B------:R-:W-:Y:S01]  /*1a2c0*/  UIMAD UR11, UR12, UR13, UR11 ;  /* 0x0000000d0c0b72a4 */ /* 0x000fe2000f8e020b */
[----:B------:R-:W-:Y:S01]  /*1a2d0*/  IMAD.WIDE.U32 R14, R14, UR12, R2 ;  /* 0x0000000c0e0e7c25 */ /* 0x000fe2000f8e0002 */
[----:B------:R-:W-:Y:S01]  /*1a2e0*/  UIMAD UR5, UR12, UR5, UR7 ;  /* 0x000000050c0572a4 */ /* 0x000fe2000f8e0207 */
[C---:B------:R-:W-:Y:S01]  /*1a2f0*/  IADD3 R5, R12.reuse, 0x20, RZ ;  /* 0x000000200c057810 */ /* 0x040fe20007ffe0ff */
[----:B------:R-:W-:Y:S01]  /*1a300*/  USHF.R.S32.HI UR4, URZ, 0x1f, UR6 ;  /* 0x0000001f3f047899 */ /* 0x000fe20008011406 */
[----:B------:R-:W-:Y:S01]  /*1a310*/  IMAD.U32 R11, RZ, RZ, UR16 ;  /* 0x00000010ff0b7e24 */ /* 0x000fe2000f8e00ff */
        /* <DEDUP_REMOVED lines=30> */
.L_x_1059:
[----:B------:R-:W-:Y:S05]  /*1a500*/  BSYNC B0 ;  /* 0x0000000000007941 */ /* 0x000fea0003800000 */
.L_x_1058:
        /* <DEDUP_REMOVED lines=25> */
.L_x_1061:
[----:B------:R-:W-:Y:S05]  /*1a6a0*/  BSYNC B0 ;  /* 0x0000000000007941 */ /* 0x000fea0003800000 */
.L_x_1060:
        /* <DEDUP_REMOVED lines=24> */
.L_x_1063:
[----:B------:R-:W-:Y:S05]  /*1a830*/  BSYNC B0 ;  /* 0x0000000000007941 */ /* 0x000fea0003800000 */
.L_x_1062:
        /* <DEDUP_REMOVED lines=27> */
.L_x_1065:
[----:B------:R-:W-:Y:S05]  /*1a9f0*/  BSYNC B0 ;  /* 0x0000000000007941 */ /* 0x000fea0003800000 */
.L_x_1064:
        /* <DEDUP_REMOVED lines=10> */
.L_x_1067:
[----:B------:R-:W-:Y:S05]  /*1aaa0*/  BSYNC B0 ;  /* 0x0000000000007941 */ /* 0x000fea0003800000 */
.L_x_1066:
        /* <DEDUP_REMOVED lines=10> */
.L_x_1069:
[----:B------:R-:W-:Y:S05]  /*1ab50*/  BSYNC B0 ;  /* 0x0000000000007941 */ /* 0x000fea0003800000 */
.L_x_1068:
        /* <DEDUP_REMOVED lines=10> */
.L_x_1071:
[----:B------:R-:W-:Y:S05]  /*1ac00*/  BSYNC B0 ;  /* 0x0000000000007941 */ /* 0x000fea0003800000 */
.L_x_1070:
        /* <DEDUP_REMOVED lines=10> */
.L_x_1072:
        /* <DEDUP_REMOVED lines=13> */
.L_x_1275:


//--------------------- .text._ZN5flash16flash_fwd_kernelI23Flash_fwd_kernel_traitsILi256ELi128ELi64ELi8ELb0ELb0EN7cutlass10bfloat16_tE19Flash_kernel_traitsILi256ELi128ELi64ELi8ES3_EELb0ELb1ELb0ELb0ELb0ELb0ELb1ELb0EEEvNS_16Flash_fwd_paramsE --------------------------
	.section	.text._ZN5flash16flash_fwd_kernelI23Flash_fwd_kernel_traitsILi256ELi128ELi64ELi8ELb0ELb0EN7cutlass10bfloat16_tE19Flash_kernel_traitsILi256ELi128ELi64ELi8ES3_EELb0ELb1ELb0ELb0ELb0ELb0ELb1ELb0EEEvNS_16Flash_fwd_paramsE,"ax",@progbits
	.align	128
        .global         _ZN5flash16flash_fwd_kernelI23Flash_fwd_kernel_traitsILi256ELi128ELi64ELi8ELb0ELb0EN7cutlass10bfloat16_tE19Flash_kernel_traitsILi256ELi128ELi64ELi8ES3_EELb0ELb1ELb0ELb0ELb0ELb0ELb1ELb0EEEvNS_16Flash_fwd_paramsE
        .type           _ZN5flash16flash_fwd_kernelI23Flash_fwd_kernel_traitsILi256ELi128ELi64ELi8ELb0ELb0EN7cutlass10bfloat16_tE19Flash_kernel_traitsILi256ELi128ELi64ELi8ES3_EELb0ELb1ELb0ELb0ELb0ELb0ELb1ELb0EEEvNS_16Flash_fwd_paramsE,@function
        .size           _ZN5flash16flash_fwd_kernelI23Flash_fwd_kernel_traitsILi256ELi128ELi64ELi8ELb0ELb0EN7cutlass10bfloat16_tE19Flash_kernel_traitsILi256ELi128ELi64ELi8ES3_EELb0ELb1ELb0ELb0ELb0ELb0ELb1ELb0EEEvNS_16Flash_fwd_paramsE,(.L_x_1276 - _ZN5flash16flash_fwd_kernelI23Flash_fwd_kernel_traitsILi256ELi128ELi64ELi8ELb0ELb0EN7cutlass10bfloat16_tE19Flash_kernel_traitsILi256ELi128ELi64ELi8ES3_EELb0ELb1ELb0ELb0ELb0ELb0ELb1ELb0EEEvNS_16Flash_fwd_paramsE)
        .other          _ZN5flash16flash_fwd_kernelI23Flash_fwd_kernel_traitsILi256ELi128ELi64ELi8ELb0ELb0EN7cutlass10bfloat16_tE19Flash_kernel_traitsILi256ELi128ELi64ELi8ES3_EELb0ELb1ELb0ELb0ELb0ELb0ELb1ELb0EEEvNS_16Flash_fwd_paramsE,@"STO_CUDA_ENTRY STV_DEFAULT"
_ZN5flash16flash_fwd_kernelI23Flash_fwd_kernel_traitsILi256ELi128ELi64ELi8ELb0ELb0EN7cutlass10bfloat16_tE19Flash_kernel_traitsILi256ELi128ELi64ELi8ES3_EELb0ELb1ELb0ELb0ELb0ELb0ELb1ELb0EEEvNS_16Flash_fwd_paramsE:
.text._ZN5flash16flash_fwd_kernelI23Flash_fwd_kernel_traitsILi256ELi128ELi64ELi8ELb0ELb0EN7cutlass10bfloat16_tE19Flash_kernel_traitsILi256ELi128ELi64ELi8ES3_EELb0ELb1ELb0ELb0ELb0ELb0ELb1ELb0EEEvNS_16Flash_fwd_paramsE:
        /* <DEDUP_REMOVED lines=55> */
.L_x_1073:
[----:B------:R-:W-:-:S05]  /*0370*/  ULDC UR8, c[0x0][0x2c8] ;  /* 0x0000b20000087ab9 */ /* 0x000fca0000000800 */
.L_x_1074:
        /* <DEDUP_REMOVED lines=70> */
.L_x_1076:
        /* <DEDUP_REMOVED lines=71> */
.L_x_1077:
        /* <DEDUP_REMOVED lines=81> */
.L_x_1079:
[----:B------:R-:W-:Y:S05]  /*1160*/  BSYNC B0 ;  /* 0x0000000000007941 */ /* 0x000fea0003800000 */
.L_x_1078:
[----:B------:R-:W-:Y:S01]  /*1170*/  ISETP.GE.AND P2, PT, R14, UR5, PT ;  /* 0x000000050e007c0c */ /* 0x000fe2000bf46270 */
[----:B------:R-:W-:Y:S01]  /*1180*/  IMAD R11, R248, UR13, R11 ;  /* 0x0000000df80b7c24 */ /* 0x000fe2000f8e020b */
[----:B-12---:R-:W-:Y:S01]  /*1190*/  LOP3.LUT R3, R0, 0xfffffff0, RZ, 0xc0, !PT ;  /* 0xfffffff000037812 */ /* 0x006fe200078ec0ff */
[----:B------:R-:W-:Y:S01]  /*11a0*/  BSSY B0, `(.L_x_1080) ;  /* 0x0000036000007945 */ /* 0x000fe20003800000 */
[----:B------:R-:W-:Y:S02]  /*11b0*/  IADD3 R244, P1, R26, UR26, RZ ;  /* 0x0000001a1af47c10 */ /* 0x000fe4000ff3e0ff */
[----:B------:R-:W-:Y:S01]  /*11c0*/  ISETP.GE.AND P0, PT, R14, UR19, PT ;  /* 0x000000130e007c0c */ /* 0x000fe2000bf06270 */
[----:B------:R-:W-:Y:S01]  /*11d0*/  IMAD.IADD R10, R4, 0x1, -R3 ;  /* 0x00000001040a7824 */ /* 0x000fe200078e0a03 */
[----:B------:R-:W-:Y:S02]  /*11e0*/  ISETP.GE.AND P6, PT, R14, UR19, PT ;  /* 0x000000130e007c0c */ /* 0x000fe4000bfc6270 */
[----:B------:R-:W-:-:S03]  /*11f0*/  IADD3.X R245, R27, UR24, R11, P1, !PT ;  /* 0x000000181bf57c10 */ /* 0x000fc60008ffe40b */
        /* <DEDUP_REMOVED lines=48> */
.L_x_1081:
[----:B------:R-:W-:Y:S05]  /*1500*/  BSYNC B0 ;  /* 0x0000000000007941 */ /* 0x000fea0003800000 */
.L_x_1080:
        /* <DEDUP_REMOVED lines=13> */
[----:B------:R-:W3:Y:S01]  /*15e0*/  @!P2 LDC.64 R8, c[0x0][0x210] ;  /* 0x00008400ff08ab82 */ /* 0x000ee20000000a00 */
[----:B------:R-:W-:Y:S01]  /*15f0*/  IMAD R11, R14, UR7, R11 ;  /* 0x000000070e0b7c24 */ /* 0x000fe2000f8e020b */
[----:B------:R4:W-:Y:S06]  /*1600*/  @P2 STS.128 [R235+0x2000], RZ ;  /* 0x002000ffeb002388 */ /* 0x0009ec0000000c00 */
[----:B--2---:R-:W2:Y:S08]  /*1610*/  @!P4 LDC.64 R6, c[0x0][0x210] ;  /* 0x00008400ff06cb82 */ /* 0x004eb00000000a00 */
[----:B-1----:R-:W1:Y:S01]  /*1620*/  @!P3 LDC.64 R2, c[0x0][0x210] ;  /* 0x00008400ff02bb82 */ /* 0x002e620000000a00 */
[----:B---3--:R-:W-:Y:S01]  /*1630*/  @!P2 LEA R24, P1, R22, R8, 0x1 ;  /* 0x000000081618a211 */ /* 0x008fe200078208ff */
[----:B------:R-:W-:-:S05]  /*1640*/  IMAD.IADD R8, R23, 0x1, R11 ;  /* 0x0000000117087824 */ /* 0x000fca00078e020b */
[C---:B------:R-:W-:Y:S02]  /*1650*/  @!P2 LEA.HI.X R25, R22.reuse, R9, R8, 0x1, P1 ;  /* 0x000000091619a211 */ /* 0x040fe400008f0c08 */
[----:B--2---:R-:W-:-:S03]  /*1660*/  @!P4 LEA R6, P1, R22, R6, 0x1 ;  /* 0x000000061606c211 */ /* 0x004fc600078208ff */
[----:B------:R-:W-:Y:S01]  /*1670*/  @!PT LDS RZ, [RZ] ;  /* 0x00000000fffff984 */ /* 0x000fe20000000800 */
[----:B------:R-:W-:Y:S01]  /*1680*/  @!PT LDS RZ, [RZ] ;  /* 0x00000000fffff984 */ /* 0x000fe20000000800 */
[----:B------:R-:W-:Y:S01]  /*1690*/  @!PT LDS RZ, [RZ] ;  /* 0x00000000fffff984 */ /* 0x000fe20000000800 */
[----:B------:R4:W-:Y:S01]  /*16a0*/  @!P2 LDGSTS.E.BYPASS.LTC128B.128 [R235+0x2000], desc[UR30][R24.64] ;  /* 0x0200000018ebafae */ /* 0x0009e2000b901d5e */
[----:B------:R-:W-:Y:S02]  /*16b0*/  @!P4 LEA.HI.X R7, R22, R7, R8, 0x1, P1 ;  /* 0x000000071607c211 */ /* 0x000fe400008f0c08 */
[----:B------:R-:W-:Y:S01]  /*16c0*/  ISETP.GE.AND P1, PT, R240, UR8, PT ;  /* 0x00000008f0007c0c */ /* 0x000fe2000bf26270 */
        /* <DEDUP_REMOVED lines=21> */
.L_x_1083:
[----:B------:R-:W-:Y:S05]  /*1820*/  BSYNC B0 ;  /* 0x0000000000007941 */ /* 0x000fea0003800000 */
.L_x_1082:
        /* <DEDUP_REMOVED lines=12> */
[----:B--2-4-:R-:W2:Y:S01]  /*18f0*/  @!P4 LDC.64 R6, c[0x0][0x210] ;  /* 0x00008400ff06cb82 */ /* 0x014ea20000000a00 */
[----:B------:R-:W-:Y:S01]  /*1900*/  IMAD R14, R11, UR7, R14 ;  /* 0x000000070b0e7c24 */ /* 0x000fe2000f8e020e */
[----:B------:R4:W-:Y:S03]  /*1910*/  @P5 STS.128 [R235+0x3000], RZ ;  /* 0x003000ffeb005388 */ /* 0x0009e60000000c00 */
[----:B------:R-:W-:-:S03]  /*1920*/  IMAD.IADD R14, R17, 0x1, R14 ;  /* 0x00000001110e7824 */ /* 0x000fc600078e020e */
[----:B------:R-:W5:Y:S08]  /*1930*/  @!P5 LDC.64 R8, c[0x0][0x210] ;  /* 0x00008400ff08db82 */ /* 0x000f700000000a00 */
[----:B-1-3--:R-:W1:Y:S01]  /*1940*/  @!P3 LDC.64 R2, c[0x0][0x210] ;  /* 0x00008400ff02bb82 */ /* 0x00ae620000000a00 */
        /* <DEDUP_REMOVED lines=30> */
.L_x_1085:
[----:B------:R-:W-:Y:S05]  /*1b30*/  BSYNC B0 ;  /* 0x0000000000007941 */ /* 0x000fea0003800000 */
.L_x_1084:
[----:B------:R-:W-:Y:S01]  /*1b40*/  USHF.L.U32 UR35, UR12, 0x6, URZ ;  /* 0x000000060c237899 */ /* 0x000fe2000800063f */
[----:B-1234-:R-:W-:Y:S01]  /*1b50*/  SHF.R.S32.HI R3, RZ, 0x1f, R10 ;  /* 0x0000001fff037819 */ /* 0x01efe2000001140a */
[----:B------:R-:W-:Y:S01]  /*1b60*/  USHF.L.U64.HI UR34, UR12, 0x6, UR13 ;  /* 0x000000060c227899 */ /* 0x000fe2000801020d */
[----:B------:R-:W-:Y:S01]  /*1b70*/  IMAD.WIDE.U32 R244, R13, UR21, R244 ;  /* 0x000000150df47c25 */ /* 0x000fe2000f8e00f4 */
[----:B------:R-:W-:Y:S01]  /*1b80*/  ISETP.GE.AND P1, PT, R248, UR19, PT ;  /* 0x00000013f8007c0c */ /* 0x000fe2000bf26270 */
[----:B------:R-:W-:Y:S01]  /*1b90*/  USHF.R.S32.HI UR36, URZ, 0x1f, UR20 ;  /* 0x0000001f3f247899 */ /* 0x000fe20008011414 */
[----:B------:R-:W-:Y:S01]  /*1ba0*/  LEA.HI R14, R3, R10, RZ, 0x3 ;  /* 0x0000000a030e7211 */ /* 0x000fe200078f18ff */
[----:B------:R-:W-:Y:S01]  /*1bb0*/  UIMAD UR6, UR34, UR20, URZ ;  /* 0x00000014220672a4 */ /* 0x000fe2000f8e023f */
[----:B------:R-:W-:Y:S01]  /*1bc0*/  VIADD R247, R245, UR9 ;  /* 0x00000009f5f77c36 */ /* 0x000fe20008000000 */
[----:B------:R-:W-:Y:S01]  /*1bd0*/  SHF.R.S32.HI R19, RZ, 0x4, R0 ;  /* 0x00000004ff137819 */ /* 0x000fe20000011400 */
[----:B------:R-:W-:Y:S01]  /*1be0*/  IMAD.U32 R3, RZ, RZ, UR35 ;  /* 0x00000023ff037e24 */ /* 0x000fe2000f8e00ff */
[----:B------:R-:W-:Y:S01]  /*1bf0*/  UIMAD UR6, UR36, UR35, UR6 ;  /* 0x00000023240672a4 */ /* 0x000fe2000f8e0206 */
[----:B------:R-:W-:Y:S01]  /*1c00*/  IMAD.MOV.U32 R246, RZ, RZ, R244 ;  /* 0x000000fffff67224 */ /* 0x000fe200078e00f4 */
[----:B------:R-:W-:Y:S01]  /*1c10*/  LOP3.LUT R7, R14, 0xfffffff8, RZ, 0xc0, !PT ;  /* 0xfffffff80e077812 */ /* 0x000fe200078ec0ff */
[----:B------:R-:W-:Y:S01]  /*1c20*/  BSSY B0, `(.L_x_1086) ;  /* 0x000002d000007945 */ /* 0x000fe20003800000 */
[----:B------:R-:W-:Y:S01]  /*1c30*/  LEA.HI R20, R0, R19, RZ, 0x1 ;  /* 0x0000001300147211 */ /* 0x000fe200078f08ff */
[----:B------:R-:W-:Y:S01]  /*1c40*/  IMAD.WIDE.U32 R16, R3, UR20, R246 ;  /* 0x0000001403107c25 */ /* 0x000fe2000f8e00f6 */
[----:B------:R-:W-:-:S03]  /*1c50*/  IADD3 R2, R10, -R7, RZ ;  /* 0x800000070a027210 */ /* 0x000fc60007ffe0ff */
[----:B------:R-:W-:Y:S01]  /*1c60*/  IMAD.SHL.U32 R18, R5, 0x40, RZ ;  /* 0x0000004005127824 */ /* 0x000fe200078e00ff */
        /* <DEDUP_REMOVED lines=40> */
.L_x_1087:
[----:B------:R-:W-:Y:S05]  /*1ef0*/  BSYNC B0 ;  /* 0x0000000000007941 */ /* 0x000fea0003800000 */
.L_x_1086:
[----:B--2---:R-:W-:Y:S01]  /*1f00*/  IMAD.SHL.U32 R8, R248, 0x8, RZ ;  /* 0x00000008f8087824 */ /* 0x004fe200078e00ff */
[----:B------:R-:W-:Y:S01]  /*1f10*/  LOP3.LUT R233, R18, 0x1c0, RZ, 0xc0, !PT ;  /* 0x000001c012e97812 */ /* 0x000fe200078ec0ff */
[----:B------:R-:W-:Y:S01]  /*1f20*/  IMAD.WIDE.U32 R10, R248, UR10, R166 ;  /* 0x0000000af80a7c25 */ /* 0x000fe2000f8e00a6 */
[----:B------:R-:W-:Y:S01]  /*1f30*/  LOP3.LUT R18, R20, 0xfffffffe, RZ, 0xc0, !PT ;  /* 0xfffffffe14127812 */ /* 0x000fe200078ec0ff */
[----:B------:R-:W-:Y:S01]  /*1f40*/  USHF.L.U64.HI UR8, UR12, 0x5, UR13 ;  /* 0x000000050c087899 */ /* 0x000fe2000801020d */
[----:B------:R-:W-:Y:S01]  /*1f50*/  LOP3.LUT R8, R233, 0x8, R8, 0xf8, !PT ;  /* 0x00000008e9087812 */ /* 0x000fe200078ef808 */
[----:B-1----:R-:W-:Y:S01]  /*1f60*/  IMAD R7, R249, UR10, RZ ;  /* 0x0000000af9077c24 */ /* 0x002fe2000f8e02ff */
[----:B------:R-:W-:Y:S01]  /*1f70*/  SHF.R.U32.HI R233, RZ, 0x3, R233 ;  /* 0x00000003ffe97819 */ /* 0x000fe200000116e9 */
[----:B------:R-:W-:Y:S01]  /*1f80*/  IMAD.SHL.U32 R20, R2, 0x40, RZ ;  /* 0x0000004002147824 */ /* 0x000fe200078e00ff */
[----:B------:R-:W-:Y:S01]  /*1f90*/  IADD3 R22, P1, R10, UR28, RZ ;  /* 0x0000001c0a167c10 */ /* 0x000fe2000ff3e0ff */
[C---:B------:R-:W-:Y:S01]  /*1fa0*/  IMAD R6, R248.reuse, UR11, R7 ;  /* 0x0000000bf8067c24 */ /* 0x040fe2000f8e0207 */
[----:B------:R-:W-:Y:S01]  /*1fb0*/  USHF.L.U32 UR14, UR12, 0x5, URZ ;  /* 0x000000050c0e7899 */ /* 0x000fe2000800063f */
[----:B------:R-:W-:Y:S01]  /*1fc0*/  IMAD.IADD R18, R19, 0x1, -R18 ;  /* 0x0000000113127824 */ /* 0x000fe200078e0a12 */
[----:B------:R-:W-:Y:S01]  /*1fd0*/  BSSY B0, `(.L_x_1088) ;  /* 0x000002f000007945 */ /* 0x000fe20003800000 */
[----:B------:R-:W-:-:S02]  /*1fe0*/  ISETP.GE.AND P5, PT, R248, UR19, PT ;  /* 0x00000013f8007c0c */ /* 0x000fc4000bfa6270 */
[----:B------:R-:W-:Y:S01]  /*1ff0*/  LOP3.LUT R233, R8, R233, RZ, 0x3c, !PT ;  /* 0x000000e908e97212 */ /* 0x000fe200078e3cff */
[----:B------:R-:W-:Y:S01]  /*2000*/  IMAD.SHL.U32 R19, R18, 0x8, RZ ;  /* 0x0000000812137824 */ /* 0x000fe200078e00ff */
        /* <DEDUP_REMOVED lines=43> */
.L_x_1089:
[----:B------:R-:W-:Y:S05]  /*22c0*/  BSYNC B0 ;  /* 0x0000000000007941 */ /* 0x000fea0003800000 */
.L_x_1088:
        /* <DEDUP_REMOVED lines=11> */
[----:B-1----:R-:W-:Y:S01]  /*2380*/  LEA.HI R6, R15, R4, RZ, 0x5 ;  /* 0x000000040f067211 */ /* 0x002fe200078f28ff */
        /* <DEDUP_REMOVED lines=55> */
.L_x_1091:
[----:B------:R-:W-:Y:S05]  /*2700*/  BSYNC B0 ;  /* 0x0000000000007941 */ /* 0x000fea0003800000 */
.L_x_1090:
        /* <DEDUP_REMOVED lines=49> */
.L_x_1093:
[----:B------:R-:W-:Y:S05]  /*2a20*/  BSYNC B0 ;  /* 0x0000000000007941 */ /* 0x000fea0003800000 */
.L_x_1092:
[----:B------:R-:W-:Y:S01]  /*2a30*/  LDSM.16.M88.4 R48, [R234] ;  /* 0x00000000ea30783b */ /* 0x000fe20000000200 */
[----:B------:R-:W-:Y:S01]  /*2a40*/  R2P PR, R5, 0x6 ;  /* 0x0000000605007804 */ /* 0x000fe20000000000 */
[----:B------:R-:W-:Y:S01]  /*2a50*/  IMAD.MOV.U32 R7, RZ, RZ, 0x10 ;  /* 0x00000010ff077424 */ /* 0x000fe200078e00ff */
[C---:B------:R-:W-:Y:S01]  /*2a60*/  LOP3.LUT P0, RZ, R2.reuse, 0x2, RZ, 0xc0, !PT ;  /* 0x0000000202ff7812 */ /* 0x040fe2000780c0ff */
[----:B------:R-:W5:Y:S01]  /*2a70*/  LDSM.16.M88.4 R36, [R233+0x10000] ;  /* 0x01000000e924783b */ /* 0x000f620000000200 */
[----:B------:R-:W-:Y:S01]  /*2a80*/  VIADD R5, R233, 0x10000 ;  /* 0x00010000e9057836 */ /* 0x000fe20000000000 */
[----:B------:R-:W-:Y:S01]  /*2a90*/  ULDC UR37, c[0x0][0x39c] ;  /* 0x0000e70000257ab9 */ /* 0x000fe20000000800 */
[----:B------:R-:W-:Y:S01]  /*2aa0*/  SEL R7, R7, 0xfffffff0, !P0 ;  /* 0xfffffff007077807 */ /* 0x000fe20004000000 */
[----:B------:R-:W-:Y:S01]  /*2ab0*/  VIADD R231, R233, 0x10020 ;  /* 0x00010020e9e77836 */ /* 0x000fe20000000000 */
[----:B------:R-:W-:Y:S01]  /*2ac0*/  LOP3.LUT P0, RZ, R2, 0x4, RZ, 0xc0, !PT ;  /* 0x0000000402ff7812 */ /* 0x000fe2000780c0ff */
[----:B------:R-:W-:Y:S01]  /*2ad0*/  IMAD.MOV.U32 R2, RZ, RZ, 0x40 ;  /* 0x00000040ff027424 */ /* 0x000fe200078e00ff */
[----:B------:R-:W4:Y:S01]  /*2ae0*/  LDSM.16.M88.4 R52, [R233+0x10800] ;  /* 0x01080000e934783b */ /* 0x000f220000000200 */
[----:B------:R-:W-:Y:S01]  /*2af0*/  IMAD R232, R7, 0x2, R234 ;  /* 0x0000000207e87824 */ /* 0x000fe200078e02ea */
[----:B------:R-:W-:Y:S01]  /*2b00*/  LEA R15, R15, UR27, 0x4 ;  /* 0x0000001b0f0f7c11 */ /* 0x000fe2000f8e20ff */
[----:B------:R-:W-:Y:S01]  /*2b10*/  @P1 VIADD R231, R5, 0xffffffe0 ;  /* 0xffffffe005e71836 */ /* 0x000fe20000000000 */
[----:B------:R-:W-:Y:S01]  /*2b20*/  SEL R2, R2, 0xffffffc0, !P2 ;  /* 0xffffffc002027807 */ /* 0x000fe20005000000 */
[----:B------:R-:W-:Y:S01]  /*2b30*/  IMAD.MOV.U32 R5, RZ, RZ, 0x20 ;  /* 0x00000020ff057424 */ /* 0x000fe200078e00ff */
[----:B------:R-:W-:Y:S01]  /*2b40*/  LDSM.16.M88.4 R24, [R232] ;  /* 0x00000000e818783b */ /* 0x000fe20000000200 */
[----:B------:R-:W-:Y:S01]  /*2b50*/  UISETP.GE.AND UP0, UPT, UR22, 0x2, UPT ;  /* 0x000000021600788c */ /* 0x000fe2000bf06270 */
[----:B------:R-:W-:-:S02]  /*2b60*/  VIADD R223, R231, 0x800 ;  /* 0x00000800e7df7836 */ /* 0x000fc40000000000 */
[----:B------:R-:W4:Y:S01]  /*2b70*/  LDSM.16.M88.4 R32, [R231] ;  /* 0x00000000e720783b */ /* 0x000f220000000200 */
[----:B------:R-:W-:Y:S01]  /*2b80*/  SEL R5, R5, 0xffffffe0, !P0 ;  /* 0xffffffe005057807 */ /* 0x000fe20004000000 */
[----:B------:R-:W-:Y:S02]  /*2b90*/  IMAD.IADD R227, R233, 0x1, R2 ;  /* 0x00000001e9e37824 */ /* 0x000fe400078e0202 */
[----:B------:R-:W4:Y:S01]  /*2ba0*/  LDSM.16.M88.4 R80, [R233+0x11000] ;  /* 0x01100000e950783b */ /* 0x000f220000000200 */
[----:B------:R-:W-:Y:S02]  /*2bb0*/  IMAD.IADD R220, R2, 0x1, R231 ;  /* 0x0000000102dc7824 */ /* 0x000fe400078e02e7 */
[C---:B------:R-:W-:Y:S01]  /*2bc0*/  IMAD R230, R5.reuse, 0x2, R234 ;  /* 0x0000000205e67824 */ /* 0x040fe200078e02ea */
[----:B------:R-:W-:Y:S01]  /*2bd0*/  LDSM.16.M88.4 R68, [R227+0x10000] ;  /* 0x01000000e344783b */ /* 0x000fe20000000200 */
[----:B------:R-:W-:Y:S02]  /*2be0*/  IMAD R229, R5, 0x2, R232 ;  /* 0x0000000205e57824 */ /* 0x000fe400078e02e8 */
[C---:B------:R-:W-:Y:S01]  /*2bf0*/  VIADD R222, R231.reuse, 0x1000 ;  /* 0x00001000e7de7836 */ /* 0x040fe20000000000 */
[----:B------:R-:W4:Y:S01]  /*2c00*/  LDSM.16.M88.4 R92, [R230] ;  /* 0x00000000e65c783b */ /* 0x000f220000000200 */
[----:B------:R-:W-:-:S02]  /*2c10*/  VIADD R221, R231, 0x1800 ;  /* 0x00001800e7dd7836 */ /* 0x000fc40000000000 */
[C---:B------:R-:W-:Y:S01]  /*2c20*/  VIADD R219, R231.reuse, 0x2000 ;  /* 0x00002000e7db7836 */ /* 0x040fe20000000000 */
[----:B-1-3--:R-:W1:Y:S01]  /*2c30*/  LDSM.16.M88.4 R20, [R233+0x11800] ;  /* 0x01180000e914783b */ /* 0x00ae620000000200 */
[C---:B------:R-:W-:Y:S02]  /*2c40*/  VIADD R218, R231.reuse, 0x2800 ;  /* 0x00002800e7da7836 */ /* 0x040fe40000000000 */
[C---:B------:R-:W-:Y:S01]  /*2c50*/  VIADD R217, R231.reuse, 0x3000 ;  /* 0x00003000e7d97836 */ /* 0x040fe20000000000 */
[----:B------:R-:W3:Y:S01]  /*2c60*/  LDSM.16.M88.4 R72, [R231+0x800] ;  /* 0x00080000e748783b */ /* 0x000ee20000000200 */
[C---:B------:R-:W-:Y:S01]  /*2c70*/  VIADD R216, R231.reuse, 0x3800 ;  /* 0x00003800e7d87836 */ /* 0x040fe20000000000 */
[----:B-----5:R-:W-:Y:S02]  /*2c80*/  HMMA.16816.F32.BF16 R28, R48, R36, RZ ;  /* 0x00000024301c723c */ /* 0x020fe400000418ff */
[----:B--2---:R-:W-:Y:S01]  /*2c90*/  LDSM.16.M88.4 R16, [R229] ;  /* 0x00000000e510783b */ /* 0x004fe20000000200 */
[----:B------:R-:W-:-:S02]  /*2ca0*/  VIADD R215, R231, 0x4000 ;  /* 0x00004000e7d77836 */ /* 0x000fc40000000000 */
[C---:B------:R-:W-:Y:S01]  /*2cb0*/  VIADD R214, R231.reuse, 0x4800 ;  /* 0x00004800e7d67836 */ /* 0x040fe20000000000 */
[----:B------:R-:W2:Y:S01]  /*2cc0*/  LDSM.16.M88.4 R96, [R220] ;  /* 0x00000000dc60783b */ /* 0x000ea20000000200 */
[C---:B------:R-:W-:Y:S01]  /*2cd0*/  HMMA.16816.F32.BF16 R36, R48.reuse, R38, RZ ;  /* 0x000000263024723c */ /* 0x040fe200000418ff */
[C---:B------:R-:W-:Y:S02]  /*2ce0*/  VIADD R213, R231.reuse, 0x5000 ;  /* 0x00005000e7d57836 */ /* 0x040fe40000000000 */
[----:B------:R-:W5:Y:S01]  /*2cf0*/  LDSM.16.M88.4 R60, [R231+0x1000] ;  /* 0x00100000e73c783b */ /* 0x000f620000000200 */
[C---:B------:R-:W-:Y:S02]  /*2d00*/  VIADD R212, R231.reuse, 0x5800 ;  /* 0x00005800e7d47836 */ /* 0x040fe40000000000 */
[----:B----4-:R-:W-:Y:S01]  /*2d10*/  HMMA.16816.F32.BF16 R44, R48, R52, RZ ;  /* 0x00000034302c723c */ /* 0x010fe200000418ff */
[----:B------:R-:W4:Y:S01]  /*2d20*/  LDSM.16.M88.4 R56, [R231+0x1800] ;  /* 0x00180000e738783b */ /* 0x000f220000000200 */
[----:B------:R-:W-:-:S02]  /*2d30*/  VIADD R211, R231, 0x6000 ;  /* 0x00006000e7d37836 */ /* 0x000fc40000000000 */
[C---:B------:R-:W-:Y:S01]  /*2d40*/  VIADD R210, R231.reuse, 0x6800 ;  /* 0x00006800e7d27836 */ /* 0x040fe20000000000 */
[----:B------:R-:W4:Y:S01]  /*2d50*/  LDSM.16.M88.4 R100, [R227+0x10800] ;  /* 0x01080000e364783b */ /* 0x000f220000000200 */
[----:B------:R-:W-:Y:S01]  /*2d60*/  HMMA.16816.F32.BF16 R52, R48, R54, RZ ;  /* 0x000000363034723c */ /* 0x000fe200000418ff */
[C---:B------:R-:W-:Y:S02]  /*2d70*/  VIADD R209, R231.reuse, 0x7000 ;  /* 0x00007000e7d17836 */ /* 0x040fe40000000000 */
[----:B------:R-:W-:Y:S01]  /*2d80*/  LDSM.16.M88.4 R84, [R233+0x12000] ;  /* 0x01200000e954783b */ /* 0x000fe20000000200 */
[----:B------:R-:W-:Y:S02]  /*2d90*/  VIADD R208, R231, 0x7800 ;  /* 0x00007800e7d07836 */ /* 0x000fe40000000000 */
        /* <DEDUP_REMOVED lines=9> */
[----:B------:R-:W-:Y:S03]  /*2e30*/  LDSM.16.M88.4 R112, [R231+0x5800] ;  /* 0x00580000e770783b */ /* 0x000fe60000000200 */
[----:B------:R-:W-:Y:S01]  /*2e40*/  HMMA.16816.F32.BF16 R28, R92, R68, R28 ;  /* 0x000000445c1c723c */ /* 0x000fe2000004181c */
[----:B------:R-:W0:Y:S05]  /*2e50*/  LDGDEPBAR ;  /* 0x00000000000079af */ /* 0x000e2a0000000000 */
[----:B-1----:R-:W-:Y:S06]  /*2e60*/  HMMA.16816.F32.BF16 R76, R48, R20, RZ ;  /* 0x00000014304c723c */ /* 0x002fec00000418ff */
[----:B------:R-:W-:Y:S01]  /*2e70*/  HMMA.16816.F32.BF16 R36, R92, R70, R36 ;  /* 0x000000465c24723c */ /* 0x000fe20000041824 */
[----:B------:R-:W-:Y:S05]  /*2e80*/  LDSM.16.M88.4 R68, [R220+0x1000] ;  /* 0x00100000dc44783b */ /* 0x000fea0000000200 */
[----:B------:R-:W-:Y:S01]  /*2e90*/  HMMA.16816.F32.BF16 R48, R48, R22, RZ ;  /* 0x000000163030723c */ /* 0x000fe200000418ff */
[----:B------:R-:W1:Y:S05]  /*2ea0*/  LDSM.16.M88.4 R20, [R234+0x4000] ;  /* 0x00400000ea14783b */ /* 0x000e6a0000000200 */
[C---:B---3--:R-:W-:Y:S06]  /*2eb0*/  HMMA.16816.F32.BF16 R44, R24.reuse, R72, R44 ;  /* 0x00000048182c723c */ /* 0x048fec000004182c */
[----:B------:R-:W-:Y:S01]  /*2ec0*/  HMMA.16816.F32.BF16 R52, R24, R74, R52 ;  /* 0x0000004a1834723c */ /* 0x000fe20000041834 */
[----:B------:R-:W-:Y:S05]  /*2ed0*/  LDSM.16.M88.4 R72, [R233+0x12800] ;  /* 0x01280000e948783b */ /* 0x000fea0000000200 */
[----:B--2---:R-:W-:Y:S06]  /*2ee0*/  HMMA.16816.F32.BF16 R28, R16, R96, R28 ;  /* 0x00000060101c723c */ /* 0x004fec000004181c */
[C---:B-----5:R-:W-:Y:S06]  /*2ef0*/  HMMA.16816.F32.BF16 R64, R24.reuse, R60, R64 ;  /* 0x0000003c1840723c */ /* 0x060fec0000041840 */
[C---:B------:R-:W-:Y:S01]  /*2f00*/  HMMA.16816.F32.BF16 R80, R24.reuse, R62, R80 ;  /* 0x0000003e1850723c */ /* 0x040fe20000041850 */
[----:B------:R-:W-:Y:S05]  /*2f10*/  LDSM.16.M88.4 R60, [R220+0x1800] ;  /* 0x00180000dc3c783b */ /* 0x000fea0000000200 */
[----:B----4-:R-:W-:Y:S06]  /*2f20*/  HMMA.16816.F32.BF16 R76, R24, R56, R76 ;  /* 0x00000038184c723c */ /* 0x010fec000004184c */
[----:B------:R-:W-:Y:S01]  /*2f30*/  HMMA.16816.F32.BF16 R36, R16, R98, R36 ;  /* 0x000000621024723c */ /* 0x000fe20000041824 */
[----:B------:R-:W-:Y:S05]  /*2f40*/  LDSM.16.M88.4 R96, [R227+0x12000] ;  /* 0x01200000e360783b */ /* 0x000fea0000000200 */
[----:B------:R-:W-:Y:S01]  /*2f50*/  HMMA.16816.F32.BF16 R24, R24, R58, R48 ;  /* 0x0000003a1818723c */ /* 0x000fe20000041830 */
[----:B------:R-:W-:Y:S04]  /*2f60*/  LDSM.16.M88.4 R48, [R232+0x4000] ;  /* 0x00400000e830783b */ /* 0x000fe80000000200 */
[----:B------:R-:W2:Y:S01]  /*2f70*/  LDSM.16.M88.4 R56, [R231+0x2000] ;  /* 0x00200000e738783b */ /* 0x000ea20000000200 */
[C---:B------:R-:W-:Y:S06]  /*2f80*/  HMMA.16816.F32.BF16 R44, R92.reuse, R100, R44 ;  /* 0x000000645c2c723c */ /* 0x040fec000004182c */
[----:B------:R-:W-:Y:S01]  /*2f90*/  HMMA.16816.F32.BF16 R52, R92, R102, R52 ;  /* 0x000000665c34723c */ /* 0x000fe20000041834 */
[----:B------:R-:W-:Y:S05]  /*2fa0*/  LDSM.16.M88.4 R100, [R231+0x2800] ;  /* 0x00280000e764783b */ /* 0x000fea0000000200 */
[----:B-1----:R-:W-:Y:S06]  /*2fb0*/  HMMA.16816.F32.BF16 R28, R20, R84, R28 ;  /* 0x00000054141c723c */ /* 0x002fec000004181c */
[C---:B------:R-:W-:Y:S06]  /*2fc0*/  HMMA.16816.F32.BF16 R64, R92.reuse, R40, R64 ;  /* 0x000000285c40723c */ /* 0x040fec0000041840 */
[C---:B------:R-:W-:Y:S01]  /*2fd0*/  HMMA.16816.F32.BF16 R80, R92.reuse, R42, R80 ;  /* 0x0000002a5c50723c */ /* 0x040fe20000041850 */
[----:B------:R-:W-:Y:S05]  /*2fe0*/  LDSM.16.M88.4 R40, [R233+0x13000] ;  /* 0x01300000e928783b */ /* 0x000fea0000000200 */
[----:B------:R-:W-:Y:S06]  /*2ff0*/  HMMA.16816.F32.BF16 R76, R92, R32, R76 ;  /* 0x000000205c4c723c */ /* 0x000fec000004184c */
[----:B------:R-:W-:Y:S01]  /*3000*/  HMMA.16816.F32.BF16 R36, R20, R86, R36 ;  /* 0x000000561424723c */ /* 0x000fe20000041824 */
[----:B------:R-:W-:Y:S05]  /*3010*/  LDSM.16.M88.4 R84, [R227+0x12800] ;  /* 0x01280000e354783b */ /* 0x000fea0000000200 */
[----:B------:R-:W-:Y:S01]  /*3020*/  HMMA.16816.F32.BF16 R92, R92, R34, R24 ;  /* 0x000000225c5c723c */ /* 0x000fe20000041818 */
[----:B------:R-:W1:Y:S04]  /*3030*/  LDSM.16.M88.4 R32, [R230+0x4000] ;  /* 0x00400000e620783b */ /* 0x000e680000000200 */
[----:B------:R-:W3:Y:S01]  /*3040*/  LDSM.16.M88.4 R24, [R233+0x13800] ;  /* 0x01380000e918783b */ /* 0x000ee20000000200 */
[C---:B------:R-:W-:Y:S06]  /*3050*/  HMMA.16816.F32.BF16 R44, R16.reuse, R88, R44 ;  /* 0x00000058102c723c */ /* 0x040fec000004182c */
[----:B------:R-:W-:Y:S01]  /*3060*/  HMMA.16816.F32.BF16 R52, R16, R90, R52 ;  /* 0x0000005a1034723c */ /* 0x000fe20000041834 */
[----:B------:R-:W-:Y:S05]  /*3070*/  LDSM.16.M88.4 R88, [R231+0x3000] ;  /* 0x00300000e758783b */ /* 0x000fea0000000200 */
        /* <DEDUP_REMOVED lines=8> */
[----:B------:R-:W-:Y:S04]  /*3100*/  LDSM.16.M88.4 R16, [R229+0x4000] ;  /* 0x00400000e510783b */ /* 0x000fe80000000200 */
[----:B------:R-:W2:Y:S01]  /*3110*/  LDSM.16.M88.4 R60, [R220+0x2000] ;  /* 0x00200000dc3c783b */ /* 0x000ea20000000200 */
[C---:B------:R-:W-:Y:S06]  /*3120*/  HMMA.16816.F32.BF16 R44, R20.reuse, R72, R44 ;  /* 0x00000048142c723c */ /* 0x040fec000004182c */
[----:B------:R-:W-:Y:S01]  /*3130*/  HMMA.16816.F32.BF16 R52, R20, R74, R52 ;  /* 0x0000004a1434723c */ /* 0x000fe20000041834 */
[----:B------:R-:W-:Y:S05]  /*3140*/  LDSM.16.M88.4 R72, [R220+0x2800] ;  /* 0x00280000dc48783b */ /* 0x000fea0000000200 */
[C---:B-1----:R-:W-:Y:S06]  /*3150*/  HMMA.16816.F32.BF16 R28, R32.reuse, R96, R28 ;  /* 0x00000060201c723c */ /* 0x042fec000004181c */
[----:B------:R-:W-:Y:S01]  /*3160*/  HMMA.16816.F32.BF16 R36, R32, R98, R36 ;  /* 0x000000622024723c */ /* 0x000fe20000041824 */
[----:B------:R-:W-:Y:S05]  /*3170*/  LDSM.16.M88.4 R96, [R232+0x8000] ;  /* 0x00800000e860783b */ /* 0x000fea0000000200 */
[C---:B------:R-:W-:Y:S06]  /*3180*/  HMMA.16816.F32.BF16 R64, R20.reuse, R40, R64 ;  /* 0x000000281440723c */ /* 0x040fec0000041840 */
[C---:B------:R-:W-:Y:S01]  /*3190*/  HMMA.16816.F32.BF16 R80, R20.reuse, R42, R80 ;  /* 0x0000002a1450723c */ /* 0x040fe20000041850 */
[----:B------:R-:W-:Y:S05]  /*31a0*/  LDSM.16.M88.4 R40, [R227+0x13800] ;  /* 0x01380000e328783b */ /* 0x000fea0000000200 */
[C---:B---3--:R-:W-:Y:S06]  /*31b0*/  HMMA.16816.F32.BF16 R76, R20.reuse, R24, R76 ;  /* 0x00000018144c723c */ /* 0x048fec000004184c */
[----:B------:R-:W-:Y:S01]  /*31c0*/  HMMA.16816.F32.BF16 R92, R20, R26, R92 ;  /* 0x0000001a145c723c */ /* 0x000fe2000004185c */
[----:B------:R-:W-:Y:S04]  /*31d0*/  LDSM.16.M88.4 R20, [R234+0x8000] ;  /* 0x00800000ea14783b */ /* 0x000fe80000000200 */
[----:B------:R-:W1:Y:S01]  /*31e0*/  LDSM.16.M88.4 R24, [R233+0x14000] ;  /* 0x01400000e918783b */ /* 0x000e620000000200 */
        /* <DEDUP_REMOVED lines=12> */
[----:B------:R-:W3:Y:S01]  /*32b0*/  LDSM.16.M88.4 R68, [R220+0x3000] ;  /* 0x00300000dc44783b */ /* 0x000ee20000000200 */
        /* <DEDUP_REMOVED lines=9> */
[C---:B------:R-:W-:Y:S06]  /*3350*/  HMMA.16816.F32.BF16 R76, R32.reuse, R40, R76 ;  /* 0x00000028204c723c */ /* 0x040fec000004184c */
[----:B------:R-:W-:Y:S01]  /*3360*/  HMMA.16816.F32.BF16 R92, R32, R42, R92 ;  /* 0x0000002a205c723c */ /* 0x000fe2000004185c */
[----:B------:R-:W1:Y:S04]  /*3370*/  LDSM.16.M88.4 R32, [R227+0x14000] ;  /* 0x01400000e320783b */ /* 0x000e680000000200 */
[----:B------:R-:W4:Y:S01]  /*3380*/  LDSM.16.M88.4 R40, [R233+0x15000] ;  /* 0x01500000e928783b */ /* 0x000f220000000200 */
[C---:B------:R-:W-:Y:S06]  /*3390*/  HMMA.16816.F32.BF16 R44, R16.reuse, R72, R44 ;  /* 0x00000048102c723c */ /* 0x040fec000004182c */
[----:B------:R-:W-:Y:S01]  /*33a0*/  HMMA.16816.F32.BF16 R52, R16, R74, R52 ;  /* 0x0000004a1034723c */ /* 0x000fe20000041834 */
[----:B------:R-:W-:Y:S05]  /*33b0*/  LDSM.16.M88.4 R72, [R229+0x8000] ;  /* 0x00800000e548783b */ /* 0x000fea0000000200 */
[C---:B--2---:R-:W-:Y:S06]  /*33c0*/  HMMA.16816.F32.BF16 R28, R96.reuse, R48, R28 ;  /* 0x00000030601c723c */ /* 0x044fec000004181c */
[----:B------:R-:W-:Y:S01]  /*33d0*/  HMMA.16816.F32.BF16 R36, R96, R50, R36 ;  /* 0x000000326024723c */ /* 0x000fe20000041824 */
[----:B------:R-:W-:Y:S05]  /*33e0*/  LDSM.16.M88.4 R48, [R227+0x14800] ;  /* 0x01480000e330783b */ /* 0x000fea0000000200 */
[C---:B---3--:R-:W-:Y:S06]  /*33f0*/  HMMA.16816.F32.BF16 R64, R16.reuse, R68, R64 ;  /* 0x000000441040723c */ /* 0x048fec0000041840 */
[----:B------:R-:W-:Y:S01]  /*3400*/  HMMA.16816.F32.BF16 R80, R16, R70, R80 ;  /* 0x000000461050723c */ /* 0x000fe20000041850 */
[----:B------:R-:W2:Y:S05]  /*3410*/  LDSM.16.M88.4 R68, [R220+0x4000] ;  /* 0x00400000dc44783b */ /* 0x000eaa0000000200 */
[C---:B------:R-:W-:Y:S06]  /*3420*/  HMMA.16816.F32.BF16 R44, R20.reuse, R60, R44 ;  /* 0x0000003c142c723c */ /* 0x040fec000004182c */
[----:B------:R-:W-:Y:S01]  /*3430*/  HMMA.16816.F32.BF16 R52, R20, R62, R52 ;  /* 0x0000003e1434723c */ /* 0x000fe20000041834 */
[----:B------:R-:W-:Y:S05]  /*3440*/  LDSM.16.M88.4 R60, [R234+0xc000] ;  /* 0x00c00000ea3c783b */ /* 0x000fea0000000200 */
[C---:B-1----:R-:W-:Y:S06]  /*3450*/  HMMA.16816.F32.BF16 R28, R88.reuse, R32, R28 ;  /* 0x00000020581c723c */ /* 0x042fec000004181c */
[----:B------:R-:W-:Y:S01]  /*3460*/  HMMA.16816.F32.BF16 R36, R88, R34, R36 ;  /* 0x000000225824723c */ /* 0x000fe20000041824 */
[----:B------:R-:W1:Y:S05]  /*3470*/  LDSM.16.M88.4 R32, [R231+0x5000] ;  /* 0x00500000e720783b */ /* 0x000e6a0000000200 */
[C---:B------:R-:W-:Y:S06]  /*3480*/  HMMA.16816.F32.BF16 R76, R16.reuse, R56, R76 ;  /* 0x00000038104c723c */ /* 0x040fec000004184c */
[----:B------:R-:W-:Y:S01]  /*3490*/  HMMA.16816.F32.BF16 R92, R16, R58, R92 ;  /* 0x0000003a105c723c */ /* 0x000fe2000004185c */
[----:B------:R-:W3:Y:S04]  /*34a0*/  LDSM.16.M88.4 R16, [R233+0x16000] ;  /* 0x01600000e910783b */ /* 0x000ee80000000200 */
[----:B------:R-:W5:Y:S01]  /*34b0*/  LDSM.16.M88.4 R56, [R220+0x4800] ;  /* 0x00480000dc38783b */ /* 0x000f620000000200 */
[----:B----4-:R-:W-:Y:S06]  /*34c0*/  HMMA.16816.F32.BF16 R64, R20, R40, R64 ;  /* 0x000000281440723c */ /* 0x010fec0000041840 */
[C---:B------:R-:W-:Y:S06]  /*34d0*/  HMMA.16816.F32.BF16 R44, R96.reuse, R24, R44 ;  /* 0x00000018602c723c */ /* 0x040fec000004182c */
[----:B------:R-:W-:Y:S01]  /*34e0*/  HMMA.16816.F32.BF16 R52, R96, R26, R52 ;  /* 0x0000001a6034723c */ /* 0x000fe20000041834 */
[----:B------:R-:W-:Y:S05]  /*34f0*/  LDSM.16.M88.4 R24, [R232+0xc000] ;  /* 0x00c00000e818783b */ /* 0x000fea0000000200 */
[C---:B--2---:R-:W-:Y:S06]  /*3500*/  HMMA.16816.F32.BF16 R28, R72.reuse, R68, R28 ;  /* 0x00000044481c723c */ /* 0x044fec000004181c */
[----:B------:R-:W-:Y:S01]  /*3510*/  HMMA.16816.F32.BF16 R36, R72, R70, R36 ;  /* 0x000000464824723c */ /* 0x000fe20000041824 */
[----:B------:R-:W-:Y:S05]  /*3520*/  LDSM.16.M88.4 R68, [R220+0x5000] ;  /* 0x00500000dc44783b */ /* 0x000fea0000000200 */
[----:B------:R-:W-:Y:S01]  /*3530*/  HMMA.16816.F32.BF16 R80, R20, R42, R80 ;  /* 0x0000002a1450723c */ /* 0x000fe20000041850 */
[----:B------:R-:W2:Y:S05]  /*3540*/  LDSM.16.M88.4 R40, [R231+0x6000] ;  /* 0x00600000e728783b */ /* 0x000eaa0000000200 */
[----:B-1----:R-:W-:Y:S06]  /*3550*/  HMMA.16816.F32.BF16 R64, R96, R32, R64 ;  /* 0x000000206040723c */ /* 0x002fec0000041840 */
[----:B------:R-:W-:Y:S06]  /*3560*/  HMMA.16816.F32.BF16 R44, R88, R48, R44 ;  /* 0x00000030582c723c */ /* 0x000fec000004182c */
[----:B---3--:R-:W-:Y:S06]  /*3570*/  HMMA.16816.F32.BF16 R28, R60, R16, R28 ;  /* 0x000000103c1c723c */ /* 0x008fec000004181c */
[----:B------:R-:W-:Y:S01]  /*3580*/  HMMA.16816.F32.BF16 R52, R88, R50, R52 ;  /* 0x000000325834723c */ /* 0x000fe20000041834 */
[----:B------:R-:W-:Y:S05]  /*3590*/  LDSM.16.M88.4 R48, [R231+0x6800] ;  /* 0x00680000e730783b */ /* 0x000fea0000000200 */
[----:B------:R-:W-:Y:S01]  /*35a0*/  HMMA.16816.F32.BF16 R36, R60, R18, R36 ;  /* 0x000000123c24723c */ /* 0x000fe20000041824 */
[----:B------:R-:W-:Y:S05]  /*35b0*/  LDSM.16.M88.4 R16, [R229+0xc000] ;  /* 0x00c00000e510783b */ /* 0x000fea0000000200 */
[C---:B------:R-:W-:Y:S06]  /*35c0*/  HMMA.16816.F32.BF16 R76, R20.reuse, R84, R76 ;  /* 0x00000054144c723c */ /* 0x040fec000004184c */
[----:B------:R-:W-:Y:S01]  /*35d0*/  HMMA.16816.F32.BF16 R92, R20, R86, R92 ;  /* 0x00000056145c723c */ /* 0x000fe2000004185c */
[----:B------:R-:W1:Y:S04]  /*35e0*/  LDSM.16.M88.4 R20, [R230+0xc000] ;  /* 0x00c00000e614783b */ /* 0x000e680000000200 */
[----:B------:R-:W-:Y:S01]  /*35f0*/  LDSM.16.M88.4 R84, [R227+0x15800] ;  /* 0x01580000e354783b */ /* 0x000fe20000000200 */
[----:B------:R-:W-:Y:S06]  /*3600*/  HMMA.16816.F32.BF16 R64, R88, R108, R64 ;  /* 0x0000006c5840723c */ /* 0x000fec0000041840 */
[----:B-----5:R-:W-:Y:S06]  /*3610*/  HMMA.16816.F32.BF16 R44, R72, R56, R44 ;  /* 0x00000038482c723c */ /* 0x020fec000004182c */
[----:B--2---:R-:W-:Y:S06]  /*3620*/  HMMA.16816.F32.BF16 R28, R24, R40, R28 ;  /* 0x00000028181c723c */ /* 0x004fec000004181c */
[----:B------:R-:W-:Y:S01]  /*3630*/  HMMA.16816.F32.BF16 R52, R72, R58, R52 ;  /* 0x0000003a4834723c */ /* 0x000fe20000041834 */
[----:B------:R-:W2:Y:S05]  /*3640*/  LDSM.16.M88.4 R56, [R233+0x17000] ;  /* 0x01700000e938783b */ /* 0x000eaa0000000200 */
[----:B------:R-:W-:Y:S01]  /*3650*/  HMMA.16816.F32.BF16 R36, R24, R42, R36 ;  /* 0x0000002a1824723c */ /* 0x000fe20000041824 */
[----:B------:R-:W-:Y:S05]  /*3660*/  LDSM.16.M88.4 R40, [R227+0x16800] ;  /* 0x01680000e328783b */ /* 0x000fea0000000200 */
[----:B------:R-:W-:Y:S01]  /*3670*/  HMMA.16816.F32.BF16 R80, R96, R34, R80 ;  /* 0x000000226050723c */ /* 0x000fe20000041850 */
[----:B------:R-:W3:Y:S05]  /*3680*/  LDSM.16.M88.4 R32, [R220+0x6000] ;  /* 0x00600000dc20783b */ /* 0x000eea0000000200 */
[----:B------:R-:W-:Y:S06]  /*3690*/  HMMA.16816.F32.BF16 R64, R72, R68, R64 ;  /* 0x000000444840723c */ /* 0x000fec0000041840 */
[----:B------:R-:W-:Y:S06]  /*36a0*/  HMMA.16816.F32.BF16 R44, R60, R104, R44 ;  /* 0x000000683c2c723c */ /* 0x000fec000004182c */
[----:B-1----:R-:W-:Y:S06]  /*36b0*/  HMMA.16816.F32.BF16 R28, R20, R100, R28 ;  /* 0x00000064141c723c */ /* 0x002fec000004181c */
[----:B------:R-:W-:Y:S06]  /*36c0*/  HMMA.16816.F32.BF16 R52, R60, R106, R52 ;  /* 0x0000006a3c34723c */ /* 0x000fec0000041834 */
[C---:B------:R-:W-:Y:S06]  /*36d0*/  HMMA.16816.F32.BF16 R76, R96.reuse, R112, R76 ;  /* 0x00000070604c723c */ /* 0x040fec000004184c */
[----:B------:R-:W-:Y:S01]  /*36e0*/  HMMA.16816.F32.BF16 R92, R96, R114, R92 ;  /* 0x00000072605c723c */ /* 0x000fe2000004185c */
[----:B------:R-:W1:Y:S05]  /*36f0*/  LDSM.16.M88.4 R96, [R231+0x7000] ;  /* 0x00700000e760783b */ /* 0x000e6a0000000200 */
[----:B------:R-:W-:Y:S06]  /*3700*/  HMMA.16816.F32.BF16 R36, R20, R102, R36 ;  /* 0x000000661424723c */ /* 0x000fec0000041824 */
[----:B------:R-:W-:Y:S06]  /*3710*/  HMMA.16816.F32.BF16 R80, R88, R110, R80 ;  /* 0x0000006e5850723c */ /* 0x000fec0000041850 */
[----:B--2---:R-:W-:Y:S06]  /*3720*/  HMMA.16816.F32.BF16 R64, R60, R56, R64 ;  /* 0x000000383c40723c */ /* 0x004fec0000041840 */
[----:B------:R-:W-:Y:S06]  /*3730*/  HMMA.16816.F32.BF16 R44, R24, R48, R44 ;  /* 0x00000030182c723c */ /* 0x000fec000004182c */
[----:B---3--:R-:W-:Y:S06]  /*3740*/  HMMA.16816.F32.BF16 R28, R16, R32, R28 ;  /* 0x00000020101c723c */ /* 0x008fec000004181c */
[----:B------:R-:W-:Y:S01]  /*3750*/  HMMA.16816.F32.BF16 R52, R24, R50, R52 ;  /* 0x000000321834723c */ /* 0x000fe20000041834 */
[----:B------:R-:W2:Y:S05]  /*3760*/  LDSM.16.M88.4 R48, [R220+0x5800] ;  /* 0x00580000dc30783b */ /* 0x000eaa0000000200 */
[----:B------:R-:W-:Y:S01]  /*3770*/  HMMA.16816.F32.BF16 R36, R16, R34, R36 ;  /* 0x000000221024723c */ /* 0x000fe20000041824 */
[----:B------:R-:W3:Y:S05]  /*3780*/  LDSM.16.M88.4 R32, [R227+0x17000] ;  /* 0x01700000e320783b */ /* 0x000eea0000000200 */
[C---:B------:R-:W-:Y:S06]  /*3790*/  HMMA.16816.F32.BF16 R76, R88.reuse, R84, R76 ;  /* 0x00000054584c723c */ /* 0x040fec000004184c */
[----:B------:R-:W-:Y:S01]  /*37a0*/  HMMA.16816.F32.BF16 R92, R88, R86, R92 ;  /* 0x00000056585c723c */ /* 0x000fe2000004185c */
[----:B------:R-:W4:Y:S01]  /*37b0*/  LDSM.16.M88.4 R84, [R220+0x6800] ;  /* 0x00680000dc54783b */ /* 0x000f220000000200 */
[----:B------:R-:W-:Y:S01]  /*37c0*/  FMUL.FTZ R56, R28, UR37 ;  /* 0x000000251c387c20 */ /* 0x000fe20008410000 */
[----:B------:R-:W-:Y:S01]  /*37d0*/  FMUL.FTZ R68, R29, UR37 ;  /* 0x000000251d447c20 */ /* 0x000fe20008410000 */
[----:B------:R-:W-:Y:S01]  /*37e0*/  FMUL.FTZ R57, R30, UR37 ;  /* 0x000000251e397c20 */ /* 0x000fe20008410000 */
[----:B------:R-:W-:Y:S01]  /*37f0*/  FMUL.FTZ R69, R31, UR37 ;  /* 0x000000251f457c20 */ /* 0x000fe20008410000 */
[----:B------:R-:W-:Y:S01]  /*3800*/  HMMA.16816.F32.BF16 R80, R72, R70, R80 ;  /* 0x000000464850723c */ /* 0x000fe20000041850 */
[----:B------:R-:W5:Y:S01]  /*3810*/  LDSM.16.M88.4 R28, [R233+0x17800] ;  /* 0x01780000e91c783b */ /* 0x000f620000000200 */
[----:B------:R-:W-:Y:S04]  /*3820*/  MUFU.TANH R56, R56 ;  /* 0x0000003800387308 */ /* 0x000fe80000002400 */
[----:B-1----:R-:W-:Y:S01]  /*3830*/  HMMA.16816.F32.BF16 R64, R24, R96, R64 ;  /* 0x000000601840723c */ /* 0x002fe20000041840 */
[----:B------:R-:W-:-:S03]  /*3840*/  FMUL.FTZ R36, R36, UR37 ;  /* 0x0000002524247c20 */ /* 0x000fc60008410000 */
[----:B------:R-:W1:Y:S02]  /*3850*/  MUFU.TANH R69, R69 ;  /* 0x0000004500457308 */ /* 0x000e640000002400 */
[----:B------:R-:W-:Y:S06]  /*3860*/  HMMA.16816.F32.BF16 R44, R20, R40, R44 ;  /* 0x00000028142c723c */ /* 0x000fec000004182c */
[----:B--2---:R-:W-:Y:S01]  /*3870*/  HMMA.16816.F32.BF16 R76, R72, R48, R76 ;  /* 0x00000030484c723c */ /* 0x004fe2000004184c */
[----:B------:R2:W1:Y:S05]  /*3880*/  MUFU.TANH R70, R36 ;  /* 0x0000002400467308 */ /* 0x00046a0000002400 */
[----:B------:R-:W-:Y:S01]  /*3890*/  HMMA.16816.F32.BF16 R80, R60, R58, R80 ;  /* 0x0000003a3c50723c */ /* 0x000fe20000041850 */
[----:B------:R-:W-:-:S02]  /*38a0*/  FMUL.FTZ R48, R38, UR37 ;  /* 0x0000002526307c20 */ /* 0x000fc40008410000 */
[----:B------:R-:W-:Y:S03]  /*38b0*/  MUFU.TANH R68, R68 ;  /* 0x0000004400447308 */ /* 0x000fe60000002400 */
[----:B---3--:R-:W-:Y:S01]  /*38c0*/  HMMA.16816.F32.BF16 R64, R20, R32, R64 ;  /* 0x000000201440723c */ /* 0x008fe20000041840 */
[----:B------:R-:W-:-:S04]  /*38d0*/  FMUL.FTZ R58, R37, UR37 ;  /* 0x00000025253a7c20 */ /* 0x000fc80008410000 */
[----:B------:R-:W3:Y:S01]  /*38e0*/  MUFU.TANH R48, R48 ;  /* 0x0000003000307308 */ /* 0x000ee20000002400 */
[----:B----4-:R-:W-:Y:S01]  /*38f0*/  HMMA.16816.F32.BF16 R44, R16, R84, R44 ;  /* 0x00000054102c723c */ /* 0x010fe2000004182c */
[----:B------:R-:W-:Y:S02]  /*3900*/  FMUL.FTZ R32, R39, UR37 ;  /* 0x0000002527207c20 */ /* 0x000fe40008410000 */
[----:B--2---:R-:W2:Y:S03]  /*3910*/  LDSM.16.M88.4 R36, [R231+0x7800] ;  /* 0x00780000e724783b */ /* 0x004ea60000000200 */
[----:B------:R-:W-:Y:S01]  /*3920*/  HMMA.16816.F32.BF16 R92, R72, R50, R92 ;  /* 0x00000032485c723c */ /* 0x000fe2000004185c */
[----:B------:R-:W4:Y:S05]  /*3930*/  MUFU.TANH R58, R58 ;  /* 0x0000003a003a7308 */ /* 0x000f2a0000002400 */
[----:B-----5:R-:W-:Y:S03]  /*3940*/  HMMA.16816.F32.BF16 R76, R60, R28, R76 ;  /* 0x0000001c3c4c723c */ /* 0x020fe6000004184c */
[----:B------:R-:W5:Y:S03]  /*3950*/  MUFU.TANH R32, R32 ;  /* 0x0000002000207308 */ /* 0x000f660000002400 */
[----:B------:R-:W-:Y:S01]  /*3960*/  HMMA.16816.F32.BF16 R52, R20, R42, R52 ;  /* 0x0000002a1434723c */ /* 0x000fe20000041834 */
[----:B------:R-:W-:Y:S01]  /*3970*/  LOP3.LUT R29, R6, 0xffffffe0, RZ, 0xc0, !PT ;  /* 0xffffffe0061d7812 */ /* 0x000fe200078ec0ff */
[----:B------:R-:W1:Y:S03]  /*3980*/  LDSM.16.M88.4 R40, [R220+0x7000] ;  /* 0x00700000dc28783b */ /* 0x000e660000000200 */
[----:B------:R-:W-:Y:S01]  /*3990*/  MUFU.TANH R57, R57 ;  /* 0x0000003900397308 */ /* 0x000fe20000002400 */
[----:B------:R-:W-:Y:S01]  /*39a0*/  FMUL.FTZ R33, R44, UR37 ;  /* 0x000000252c217c20 */ /* 0x000fe20008410000 */
[----:B------:R-:W-:Y:S01]  /*39b0*/  FMUL.FTZ R49, R45, UR37 ;  /* 0x000000252d317c20 */ /* 0x000fe20008410000 */
[----:B------:R-:W-:Y:S01]  /*39c0*/  FMUL.FTZ R59, R46, UR37 ;  /* 0x000000252e3b7c20 */ /* 0x000fe20008410000 */
[----:B------:R-:W-:Y:S01]  /*39d0*/  FMUL.FTZ R50, R47, UR37 ;  /* 0x000000252f327c20 */ /* 0x000fe20008410000 */
[----:B------:R-:W-:Y:S01]  /*39e0*/  HMMA.16816.F32.BF16 R80, R24, R98, R80 ;  /* 0x000000621850723c */ /* 0x000fe20000041850 */
[----:B------:R-:W3:Y:S01]  /*39f0*/  LDSM.16.M88.4 R44, [R227+0x17800] ;  /* 0x01780000e32c783b */ /* 0x000ee20000000200 */
[----:B------:R-:W-:Y:S01]  /*3a00*/  IMAD.IADD R2, R4, 0x1, -R29 ;  /* 0x0000000104027824 */ /* 0x000fe200078e0a1d */
[----:B------:R-:W5:Y:S03]  /*3a10*/  MUFU.TANH R33, R33 ;  /* 0x0000002100217308 */ /* 0x000f660000002400 */
[----:B------:R-:W-:Y:S01]  /*3a20*/  HMMA.16816.F32.BF16 R92, R60, R30, R92 ;  /* 0x0000001e3c5c723c */ /* 0x000fe2000004185c */
[----:B------:R-:W-:-:S04]  /*3a30*/  SHF.R.S32.HI R29, RZ, 0x1f, R2 ;  /* 0x0000001fff1d7819 */ /* 0x000fc80000011402 */
[----:B------:R-:W-:Y:S01]  /*3a40*/  LEA.HI R2, R29, R2, RZ, 0x2 ;  /* 0x000000021d027211 */ /* 0x000fe200078f10ff */
[----:B------:R-:W5:Y:S01]  /*3a50*/  MUFU.TANH R59, R59 ;  /* 0x0000003b003b7308 */ /* 0x000f620000002400 */
[----:B------:R-:W4:Y:S01]  /*3a60*/  LDSM.16.M88.4 R28, [R220+0x7800] ;  /* 0x00780000dc1c783b */ /* 0x000f220000000200 */
[----:B------:R-:W-:Y:S01]  /*3a70*/  HMMA.16816.F32.BF16 R52, R16, R86, R52 ;  /* 0x000000561034723c */ /* 0x000fe20000041834 */
[----:B------:R-:W-:Y:S01]  /*3a80*/  SHF.R.S32.HI R2, RZ, 0x2, R2 ;  /* 0x00000002ff027819 */ /* 0x000fe20000011402 */
[----:B------:R-:W-:-:S04]  /*3a90*/  DEPBAR.LE SB0, 0x0 ;  /* 0x000080000000791a */ /* 0x000fc80000000000 */
[----:B--2---:R-:W-:Y:S01]  /*3aa0*/  HMMA.16816.F32.BF16 R76, R24, R36, R76 ;  /* 0x00000024184c723c */ /* 0x004fe2000004184c */
[----:B------:R-:W-:Y:S01]  /*3ab0*/  IADD3 R2, R15, 0x1, R2 ;  /* 0x000000010f027810 */ /* 0x000fe20007ffe002 */
[----:B------:R-:W-:Y:S01]  /*3ac0*/  IMAD.SHL.U32 R15, R4, 0x2, RZ ;  /* 0x00000002040f7824 */ /* 0x000fe200078e00ff */
[----:B------:R-:W2:Y:S01]  /*3ad0*/  MUFU.TANH R49, R49 ;  /* 0x0000003100317308 */ /* 0x000ea20000002400 */
[----:B------:R-:W-:Y:S02]  /*3ae0*/  IMAD.U32 R4, RZ, RZ, UR20 ;  /* 0x00000014ff047e24 */ /* 0x000fe4000f8e00ff */
[----:B------:R-:W-:Y:S01]  /*3af0*/  HMMA.16816.F32.BF16 R80, R20, R34, R80 ;  /* 0x000000221450723c */ /* 0x000fe20000041850 */
[----:B------:R-:W-:-:S04]  /*3b00*/  LOP3.LUT R15, R15, 0x6, RZ, 0xc0, !PT ;  /* 0x000000060f0f7812 */ /* 0x000fc800078ec0ff */
[----:B------:R-:W-:Y:S01]  /*3b10*/  MUFU.TANH R50, R50 ;  /* 0x0000003200327308 */ /* 0x000fe20000002400 */
[----:B------:R-:W-:Y:S01]  /*3b20*/  HMMA.16816.F32.BF16 R92, R24, R38, R92 ;  /* 0x00000026185c723c */ /* 0x000fe2000004185c */
[----:B------:R-:W-:-:S05]  /*3b30*/  IMAD R37, R4, 0x40, R15 ;  /* 0x0000004004257824 */ /* 0x000fca00078e020f */
[----:B-1----:R-:W-:Y:S01]  /*3b40*/  HMMA.16816.F32.BF16 R64, R16, R40, R64 ;  /* 0x000000281040723c */ /* 0x002fe20000041840 */
[----:B------:R-:W-:Y:S01]  /*3b50*/  FMUL.FTZ R36, R55, UR37 ;  /* 0x0000002537247c20 */ /* 0x000fe20008410000 */
[----:B------:R-:W-:Y:S01]  /*3b60*/  FMUL.FTZ R35, R54, UR37 ;  /* 0x0000002536237c20 */ /* 0x000fe20008410000 */
[----:B------:R-:W-:Y:S02]  /*3b70*/  VIADD R25, R37, 0x11 ;  /* 0x0000001125197836 */ /* 0x000fe40000000000 */
[----:B------:R-:W-:Y:S01]  /*3b80*/  FMUL.FTZ R34, R53, UR37 ;  /* 0x0000002535227c20 */ /* 0x000fe20008410000 */
[----:B------:R-:W-:Y:S01]  /*3b90*/  VIADD R27, R37, 0x10 ;  /* 0x00000010251b7836 */ /* 0x000fe20000000000 */
[----:B---3--:R-:W-:Y:S01]  /*3ba0*/  HMMA.16816.F32.BF16 R76, R20, R44, R76 ;  /* 0x0000002c144c723c */ /* 0x008fe2000004184c */
[----:B------:R-:W-:Y:S02]  /*3bb0*/  IMAD.U32 R41, RZ, RZ, UR29 ;  /* 0x0000001dff297e24 */ /* 0x000fe4000f8e00ff */
[----:B------:R-:W-:Y:S01]  /*3bc0*/  FMUL.FTZ R40, R52, UR37 ;  /* 0x0000002534287c20 */ /* 0x000fe20008410000 */
[----:B------:R-:W1:Y:S02]  /*3bd0*/  MUFU.TANH R36, R36 ;  /* 0x0000002400247308 */ /* 0x000e640000002400 */
[----:B------:R-:W-:Y:S01]  /*3be0*/  IADD3 R2, R41, -UR18, R2 ;  /* 0x8000001229027c10 */ /* 0x000fe2000fffe002 */
[----:B------:R-:W-:Y:S04]  /*3bf0*/  HMMA.16816.F32.BF16 R80, R16, R42, R80 ;  /* 0x0000002a1050723c */ /* 0x000fe80000041850 */
[----:B------:R-:W-:Y:S01]  /*3c00*/  VIADD R14, R2, UR23 ;  /* 0x00000017020e7c36 */ /* 0x000fe20008000000 */
[----:B------:R-:W-:Y:S01]  /*3c10*/  MUFU.TANH R35, R35 ;  /* 0x0000002300237308 */ /* 0x000fe20000002400 */
[----:B------:R-:W-:Y:S01]  /*3c20*/  HMMA.16816.F32.BF16 R92, R20, R46, R92 ;  /* 0x0000002e145c723c */ /* 0x000fe2000004185c */
[C---:B------:R-:W-:Y:S01]  /*3c30*/  VIADD R43, R37.reuse, 0x1 ;  /* 0x00000001252b7836 */ /* 0x040fe20000000000 */
[----:B------:R-:W-:Y:S01]  /*3c40*/  UMOV UR23, UR20 ;  /* 0x0000001400177c82 */ /* 0x000fe20008000000 */
[C---:B------:R-:W-:Y:S01]  /*3c50*/  VIADDMNMX R2, R14.reuse, 0x8, R41, PT ;  /* 0x000000080e027846 */ /* 0x040fe20003800129 */
[----:B------:R-:W-:Y:S01]  /*3c60*/  VIADD R41, R37, 0x8 ;  /* 0x0000000825297836 */ /* 0x000fe20000000000 */
[----:B------:R-:W-:Y:S01]  /*3c70*/  VIMNMX R14, R14, UR29, PT ;  /* 0x0000001d0e0e7c48 */ /* 0x000fe2000bfe0100 */
[----:B------:R-:W-:Y:S01]  /*3c80*/  FMUL.FTZ R64, R64, UR37 ;  /* 0x0000002540407c20 */ /* 0x000fe20008410000 */
[----:B------:R-:W-:Y:S01]  /*3c90*/  ISETP.GE.AND P3, PT, R43, R2, PT ;  /* 0x000000022b00720c */ /* 0x000fe20003f66270 */
[----:B------:R-:W-:Y:S01]  /*3ca0*/  MUFU.TANH R40, R40 ;  /* 0x0000002800287308 */ /* 0x000fe20000002400 */
[C---:B------:R-:W-:Y:S01]  /*3cb0*/  ISETP.GE.AND P4, PT, R41.reuse, R14, PT ;  /* 0x0000000e2900720c */ /* 0x040fe20003f86270 */
[----:B------:R-:W-:Y:S01]  /*3cc0*/  FMUL.FTZ R66, R66, UR37 ;  /* 0x0000002542427c20 */ /* 0x000fe20008410000 */
[C---:B----4-:R-:W-:Y:S01]  /*3cd0*/  HMMA.16816.F32.BF16 R76, R16.reuse, R28, R76 ;  /* 0x0000001c104c723c */ /* 0x050fe2000004184c */
[----:B------:R-:W-:Y:S01]  /*3ce0*/  ISETP.GE.AND P1, PT, R41, R2, PT ;  /* 0x000000022900720c */ /* 0x000fe20003f26270 */
[----:B------:R-:W-:Y:S01]  /*3cf0*/  VIADD R41, R37, 0x9 ;  /* 0x0000000925297836 */ /* 0x000fe20000000000 */
[----:B------:R-:W-:Y:S01]  /*3d00*/  FSEL R4, R69, -INF , !P3 ;  /* 0xff80000045047808 */ /* 0x000fe20005800000 */
[----:B------:R-:W-:Y:S01]  /*3d10*/  VIADD R21, R37, 0x20 ;  /* 0x0000002025157836 */ /* 0x000fe20000000000 */
[----:B------:R-:W3:Y:S01]  /*3d20*/  MUFU.TANH R197, R64 ;  /* 0x0000004000c57308 */ /* 0x000ee20000002400 */
[-C--:B------:R-:W-:Y:S01]  /*3d30*/  ISETP.GE.AND P3, PT, R25, R14.reuse, PT ;  /* 0x0000000e1900720c */ /* 0x080fe20003f66270 */
[----:B------:R-:W-:Y:S01]  /*3d40*/  FMUL.FTZ R80, R80, UR37 ;  /* 0x0000002550507c20 */ /* 0x000fe20008410000 */
[----:B------:R-:W-:Y:S01]  /*3d50*/  ISETP.GE.AND P0, PT, R41, R14, PT ;  /* 0x0000000e2900720c */ /* 0x000fe20003f06270 */
[----:B------:R-:W-:Y:S01]  /*3d60*/  FMUL.FTZ R65, R65, UR37 ;  /* 0x0000002541417c20 */ /* 0x000fe20008410000 */
[-C--:B------:R-:W-:Y:S01]  /*3d70*/  ISETP.GE.AND P5, PT, R41, R2.reuse, PT ;  /* 0x000000022900720c */ /* 0x080fe20003fa6270 */
[----:B------:R-:W-:Y:S01]  /*3d80*/  FMUL.FTZ R83, R83, UR37 ;  /* 0x0000002553537c20 */ /* 0x000fe20008410000 */
[----:B------:R-:W-:Y:S01]  /*3d90*/  FSEL R41, R70, -INF , !P4 ;  /* 0xff80000046297808 */ /* 0x000fe20006000000 */
[----:B------:R-:W-:Y:S01]  /*3da0*/  HMMA.16816.F32.BF16 R16, R16, R30, R92 ;  /* 0x0000001e1010723c */ /* 0x000fe2000004185c */
[----:B------:R-:W-:Y:S01]  /*3db0*/  ISETP.GE.AND P4, PT, R25, R2, PT ;  /* 0x000000021900720c */ /* 0x000fe20003f86270 */
[----:B------:R-:W-:Y:S01]  /*3dc0*/  VIADD R25, R37, 0x18 ;  /* 0x0000001825197836 */ /* 0x000fe20000000000 */
[-C--:B------:R-:W-:Y:S01]  /*3dd0*/  ISETP.GE.AND P6, PT, R43, R14.reuse, PT ;  /* 0x0000000e2b00720c */ /* 0x080fe20003fc6270 */
[----:B------:R-:W4:Y:S01]  /*3de0*/  MUFU.TANH R34, R34 ;  /* 0x0000002200227308 */ /* 0x000f220000002400 */
[----:B------:R-:W-:Y:S01]  /*3df0*/  FSEL R48, R48, -INF , !P1 ;  /* 0xff80000030307808 */ /* 0x000fe20004800000 */
[----:B------:R-:W-:Y:S01]  /*3e00*/  FMUL.FTZ R67, R67, UR37 ;  /* 0x0000002543437c20 */ /* 0x000fe20008410000 */
[----:B------:R-:W-:Y:S01]  /*3e10*/  FSEL R43, R58, -INF , !P0 ;  /* 0xff8000003a2b7808 */ /* 0x000fe20004000000 */
[C---:B------:R-:W-:Y:S01]  /*3e20*/  VIADD R31, R37.reuse, 0x29 ;  /* 0x00000029251f7836 */ /* 0x040fe20000000000 */
[----:B------:R-:W-:Y:S01]  /*3e30*/  FSEL R39, R68, -INF , !P6 ;  /* 0xff80000044277808 */ /* 0x000fe20007000000 */
[----:B------:R-:W-:Y:S01]  /*3e40*/  VIADD R29, R37, 0x28 ;  /* 0x00000028251d7836 */ /* 0x000fe20000000000 */
[C---:B------:R-:W-:Y:S01]  /*3e50*/  ISETP.GE.AND P1, PT, R25.reuse, R14, PT ;  /* 0x0000000e1900720c */ /* 0x040fe20003f26270 */
[----:B------:R-:W4:Y:S01]  /*3e60*/  MUFU.TANH R195, R80 ;  /* 0x0000005000c37308 */ /* 0x000f220000002400 */
[----:B------:R-:W-:Y:S01]  /*3e70*/  ISETP.GE.AND P0, PT, R25, R2, PT ;  /* 0x000000021900720c */ /* 0x000fe20003f06270 */
[----:B------:R-:W-:Y:S01]  /*3e80*/  FMUL.FTZ R79, R79, UR37 ;  /* 0x000000254f4f7c20 */ /* 0x000fe20008410000 */
[----:B------:R-:W-:Y:S01]  /*3e90*/  ISETP.GE.AND P2, PT, R27, R14, PT ;  /* 0x0000000e1b00720c */ /* 0x000fe20003f46270 */
[----:B------:R-:W-:Y:S01]  /*3ea0*/  VIADD R25, R37, 0x19 ;  /* 0x0000001925197836 */ /* 0x000fe20000000000 */
[----:B------:R-:W-:Y:S01]  /*3eb0*/  ISETP.GE.AND P6, PT, R27, R2, PT ;  /* 0x000000021b00720c */ /* 0x000fe20003fc6270 */
[----:B------:R-:W-:Y:S01]  /*3ec0*/  FMUL.FTZ R76, R76, UR37 ;  /* 0x000000254c4c7c20 */ /* 0x000fe20008410000 */
[----:B-----5:R-:W-:Y:S01]  /*3ed0*/  FSEL R6, R32, -INF , !P5 ;  /* 0xff80000020067808 */ /* 0x020fe20006800000 */
[----:B------:R-:W5:Y:S01]  /*3ee0*/  MUFU.TANH R194, R66 ;  /* 0x0000004200c27308 */ /* 0x000f620000002400 */
[----:B------:R-:W-:Y:S01]  /*3ef0*/  FSEL R27, R33, -INF , !P2 ;  /* 0xff800000211b7808 */ /* 0x000fe20005000000 */
[----:B------:R-:W-:Y:S01]  /*3f00*/  FMUL.FTZ R81, R81, UR37 ;  /* 0x0000002551517c20 */ /* 0x000fe20008410000 */
[----:B------:R-:W-:Y:S01]  /*3f10*/  FSEL R26, R59, -INF , !P6 ;  /* 0xff8000003b1a7808 */ /* 0x000fe20007000000 */
[----:B------:R-:W-:Y:S01]  /*3f20*/  FMUL.FTZ R82, R82, UR37 ;  /* 0x0000002552527c20 */ /* 0x000fe20008410000 */
[----:B------:R-:W-:Y:S01]  /*3f30*/  ISETP.GE.AND P5, PT, R25, R14, PT ;  /* 0x0000000e1900720c */ /* 0x000fe20003fa6270 */
[----:B------:R-:W-:Y:S01]  /*3f40*/  FMUL.FTZ R77, R77, UR37 ;  /* 0x000000254d4d7c20 */ /* 0x000fe20008410000 */
[----:B------:R-:W-:Y:S01]  /*3f50*/  ISETP.GE.AND P2, PT, R25, R2, PT ;  /* 0x000000021900720c */ /* 0x000fe20003f46270 */
[----:B------:R-:W5:Y:S01]  /*3f60*/  MUFU.TANH R198, R79 ;  /* 0x0000004f00c67308 */ /* 0x000f620000002400 */
[----:B------:R-:W-:Y:S01]  /*3f70*/  ISETP.GE.AND P6, PT, R21, R14, PT ;  /* 0x0000000e1500720c */ /* 0x000fe20003fc6270 */
[----:B------:R-:W-:Y:S01]  /*3f80*/  FMUL.FTZ R78, R78, UR37 ;  /* 0x000000254e4e7c20 */ /* 0x000fe20008410000 */
[----:B--2---:R-:W-:Y:S01]  /*3f90*/  FSEL R25, R49, -INF , !P3 ;  /* 0xff80000031197808 */ /* 0x004fe20005800000 */
[----:B------:R-:W-:Y:S01]  /*3fa0*/  FMUL.FTZ R16, R16, UR37 ;  /* 0x0000002510107c20 */ /* 0x000fe20008410000 */
[----:B------:R-:W-:Y:S01]  /*3fb0*/  ISETP.GE.AND P3, PT, R21, R2, PT ;  /* 0x000000021500720c */ /* 0x000fe20003f66270 */
[----:B------:R-:W-:Y:S01]  /*3fc0*/  VIADD R21, R37, 0x21 ;  /* 0x0000002125157836 */ /* 0x000fe20000000000 */
[----:B-1----:R-:W-:Y:S01]  /*3fd0*/  FSEL R20, R36, -INF , !P2 ;  /* 0xff80000024147808 */ /* 0x002fe20005000000 */
[----:B------:R-:W1:Y:S01]  /*3fe0*/  MUFU.TANH R191, R65 ;  /* 0x0000004100bf7308 */ /* 0x000e620000002400 */
[----:B---3--:R-:W-:Y:S01]  /*3ff0*/  FSEL R197, R197, -INF , !P6 ;  /* 0xff800000c5c57808 */ /* 0x008fe20007000000 */
[----:B------:R-:W-:Y:S01]  /*4000*/  FMUL.FTZ R17, R17, UR37 ;  /* 0x0000002511117c20 */ /* 0x000fe20008410000 */
[----:B------:R-:W-:Y:S01]  /*4010*/  FSEL R22, R35, -INF , !P0 ;  /* 0xff80000023167808 */ /* 0x000fe20004000000 */
[----:B------:R-:W-:Y:S01]  /*4020*/  FMUL.FTZ R18, R18, UR37 ;  /* 0x0000002512127c20 */ /* 0x000fe20008410000 */
[----:B------:R-:W-:Y:S01]  /*4030*/  ISETP.GE.AND P2, PT, R31, R14, PT ;  /* 0x0000000e1f00720c */ /* 0x000fe20003f46270 */
[----:B------:R-:W-:Y:S01]  /*4040*/  FMUL.FTZ R19, R19, UR37 ;  /* 0x0000002513137c20 */ /* 0x000fe20008410000 */
[----:B------:R-:W-:Y:S01]  /*4050*/  ISETP.GE.AND P6, PT, R31, R2, PT ;  /* 0x000000021f00720c */ /* 0x000fe20003fc6270 */
[----:B------:R-:W2:Y:S01]  /*4060*/  MUFU.TANH R204, R83 ;  /* 0x0000005300cc7308 */ /* 0x000ea20000002400 */
[----:B------:R-:W-:Y:S01]  /*4070*/  ISETP.GE.AND P0, PT, R29, R14, PT ;  /* 0x0000000e1d00720c */ /* 0x000fe20003f06270 */
[----:B------:R-:W-:Y:S01]  /*4080*/  VIADD R31, R37, 0x31 ;  /* 0x00000031251f7836 */ /* 0x000fe20000000000 */
[----:B------:R-:W-:-:S02]  /*4090*/  FSEL R24, R50, -INF , !P4 ;  /* 0xff80000032187808 */ /* 0x000fc40006000000 */
[----:B------:R-:W-:Y:S02]  /*40a0*/  FSEL R23, R40, -INF , !P1 ;  /* 0xff80000028177808 */ /* 0x000fe40004800000 */
[C---:B------:R-:W-:Y:S01]  /*40b0*/  ISETP.GE.AND P4, PT, R21.reuse, R14, PT ;  /* 0x0000000e1500720c */ /* 0x040fe20003f86270 */
[----:B------:R-:W3:Y:S01]  /*40c0*/  MUFU.TANH R203, R76 ;  /* 0x0000004c00cb7308 */ /* 0x000ee20000002400 */
[-C--:B------:R-:W-:Y:S02]  /*40d0*/  ISETP.GE.AND P1, PT, R21, R2.reuse, PT ;  /* 0x000000021500720c */ /* 0x080fe40003f26270 */
[----:B----4-:R-:W-:Y:S02]  /*40e0*/  FSEL R21, R34, -INF , !P5 ;  /* 0xff80000022157808 */ /* 0x010fe40006800000 */
[-C--:B------:R-:W-:Y:S01]  /*40f0*/  ISETP.GE.AND P5, PT, R29, R2.reuse, PT ;  /* 0x000000021d00720c */ /* 0x080fe20003fa6270 */
[----:B------:R-:W-:Y:S01]  /*4100*/  VIADD R29, R37, 0x30 ;  /* 0x00000030251d7836 */ /* 0x000fe20000000000 */
[----:B------:R-:W-:Y:S01]  /*4110*/  FSEL R195, R195, -INF , !P0 ;  /* 0xff800000c3c37808 */ /* 0x000fe20004000000 */
[----:B------:R-:W4:Y:S01]  /*4120*/  MUFU.TANH R206, R67 ;  /* 0x0000004300ce7308 */ /* 0x000f220000002400 */
[----:B------:R-:W-:-:S02]  /*4130*/  ISETP.GE.AND P0, PT, R31, R2, PT ;  /* 0x000000021f00720c */ /* 0x000fc40003f06270 */
[----:B-----5:R-:W-:Y:S02]  /*4140*/  FSEL R194, R194, -INF , !P3 ;  /* 0xff800000c2c27808 */ /* 0x020fe40005800000 */
[----:B------:R-:W-:Y:S02]  /*4150*/  FSEL R198, R198, -INF , !P0 ;  /* 0xff800000c6c67808 */ /* 0x000fe40004000000 */
[----:B------:R-:W-:Y:S01]  /*4160*/  ISETP.GE.AND P3, PT, R29, R14, PT ;  /* 0x0000000e1d00720c */ /* 0x000fe20003f66270 */
[----:B------:R-:W5:Y:S01]  /*4170*/  MUFU.TANH R193, R81 ;  /* 0x0000005100c17308 */ /* 0x000f620000002400 */
[----:B------:R-:W-:Y:S02]  /*4180*/  PLOP3.LUT P0, PT, PT, PT, UP0, 0x80, 0x0 ;  /* 0x000000000000781c */ /* 0x000fe40003f0f008 */
[----:B-1----:R-:W-:Y:S02]  /*4190*/  FSEL R191, R191, -INF , !P4 ;  /* 0xff800000bfbf7808 */ /* 0x002fe40006000000 */
[----:B------:R-:W-:Y:S01]  /*41a0*/  ISETP.GE.AND P4, PT, R29, R2, PT ;  /* 0x000000021d00720c */ /* 0x000fe20003f86270 */
[----:B------:R-:W-:Y:S01]  /*41b0*/  VIADD R29, R37, 0x38 ;  /* 0x00000038251d7836 */ /* 0x000fe20000000000 */
[----:B--2---:R-:W-:Y:S01]  /*41c0*/  FSEL R204, R204, -INF , !P6 ;  /* 0xff800000cccc7808 */ /* 0x004fe20007000000 */
[----:B------:R-:W1:Y:S01]  /*41d0*/  MUFU.TANH R196, R82 ;  /* 0x0000005200c47308 */ /* 0x000e620000002400 */
[----:B---3--:R-:W-:-:S02]  /*41e0*/  FSEL R203, R203, -INF , !P3 ;  /* 0xff800000cbcb7808 */ /* 0x008fc40005800000 */
[----:B----4-:R-:W-:Y:S02]  /*41f0*/  FSEL R206, R206, -INF , !P1 ;  /* 0xff800000cece7808 */ /* 0x010fe40004800000 */
[C---:B------:R-:W-:Y:S02]  /*4200*/  ISETP.GE.AND P6, PT, R37.reuse, R14, PT ;  /* 0x0000000e2500720c */ /* 0x040fe40003fc6270 */
[----:B------:R-:W-:Y:S01]  /*4210*/  ISETP.GE.AND P3, PT, R37, R2, PT ;  /* 0x000000022500720c */ /* 0x000fe20003f66270 */
[----:B------:R-:W2:Y:S01]  /*4220*/  MUFU.TANH R201, R77 ;  /* 0x0000004d00c97308 */ /* 0x000ea20000002400 */
[----:B------:R-:W-:Y:S01]  /*4230*/  ISETP.GE.AND P1, PT, R31, R14, PT ;  /* 0x0000000e1f00720c */ /* 0x000fe20003f26270 */
[----:B------:R-:W-:Y:S01]  /*4240*/  VIADD R37, R37, 0x39 ;  /* 0x0000003925257836 */ /* 0x000fe20000000000 */
[----:B-----5:R-:W-:Y:S02]  /*4250*/  FSEL R193, R193, -INF , !P2 ;  /* 0xff800000c1c17808 */ /* 0x020fe40005000000 */
[----:B------:R-:W-:-:S02]  /*4260*/  ISETP.GE.AND P2, PT, R29, R2, PT ;  /* 0x000000021d00720c */ /* 0x000fc40003f46270 */
[----:B------:R-:W-:Y:S01]  /*4270*/  FSEL R45, R56, -INF , !P6 ;  /* 0xff800000382d7808 */ /* 0x000fe20007000000 */
[----:B------:R-:W3:Y:S01]  /*4280*/  MUFU.TANH R200, R78 ;  /* 0x0000004e00c87308 */ /* 0x000ee20000002400 */
[----:B-1----:R-:W-:Y:S02]  /*4290*/  FSEL R196, R196, -INF , !P5 ;  /* 0xff800000c4c47808 */ /* 0x002fe40006800000 */
[----:B------:R-:W-:Y:S02]  /*42a0*/  ISETP.GE.AND P5, PT, R29, R14, PT ;  /* 0x0000000e1d00720c */ /* 0x000fe40003fa6270 */
[----:B------:R-:W-:-:S03]  /*42b0*/  FSEL R38, R57, -INF , !P3 ;  /* 0xff80000039267808 */ /* 0x000fc60005800000 */
[----:B------:R-:W1:Y:S01]  /*42c0*/  MUFU.TANH R199, R16 ;  /* 0x0000001000c77308 */ /* 0x000e620000002400 */
[----:B--2---:R-:W-:Y:S01]  /*42d0*/  FSEL R201, R201, -INF , !P1 ;  /* 0xff800000c9c97808 */ /* 0x004fe20004800000 */
[----:B------:R-:W-:Y:S01]  /*42e0*/  BAR.SYNC.DEFER_BLOCKING 0x0 ;  /* 0x0000000000007b1d */ /* 0x000fe20000010000 */
[----:B------:R-:W-:-:S05]  /*42f0*/  ISETP.GE.AND P1, PT, R37, R2, PT ;  /* 0x000000022500720c */ /* 0x000fca0003f26270 */
[----:B------:R-:W2:Y:S01]  /*4300*/  MUFU.TANH R175, R17 ;  /* 0x0000001100af7308 */ /* 0x000ea20000002400 */
[----:B---3--:R-:W-:Y:S02]  /*4310*/  FSEL R200, R200, -INF , !P4 ;  /* 0xff800000c8c87808 */ /* 0x008fe40006000000 */
[----:B------:R-:W-:-:S05]  /*4320*/  ISETP.GE.AND P4, PT, R37, R14, PT ;  /* 0x0000000e2500720c */ /* 0x000fca0003f86270 */
[----:B------:R-:W3:Y:S01]  /*4330*/  MUFU.TANH R174, R18 ;  /* 0x0000001200ae7308 */ /* 0x000ee20000002400 */
[----:B-1----:R-:W-:-:S07]  /*4340*/  FSEL R199, R199, -INF , !P5 ;  /* 0xff800000c7c77808 */ /* 0x002fce0006800000 */
[----:B------:R-:W1:Y:S01]  /*4350*/  MUFU.TANH R172, R19 ;  /* 0x0000001300ac7308 */ /* 0x000e620000002400 */
[----:B--2---:R-:W-:Y:S02]  /*4360*/  FSEL R175, R175, -INF , !P4 ;  /* 0xff800000afaf7808 */ /* 0x004fe40006000000 */
[----:B---3--:R-:W-:Y:S02]  /*4370*/  FSEL R174, R174, -INF , !P2 ;  /* 0xff800000aeae7808 */ /* 0x008fe40005000000 */
[----:B-1----:R-:W-:Y:S01]  /*4380*/  FSEL R172, R172, -INF , !P1 ;  /* 0xff800000acac7808 */ /* 0x002fe20004800000 */
        /* <DEDUP_REMOVED lines=80> */
.L_x_1096:
[----:B------:R-:W-:Y:S05]  /*4890*/  BSYNC B0 ;  /* 0x0000000000007941 */ /* 0x000fea0003800000 */
.L_x_1095:
[----:B------:R-:W0:Y:S02]  /*48a0*/  LDGDEPBAR ;  /* 0x00000000000079af */ /* 0x000e240000000000 */
.L_x_1094:
[----:B--2---:R-:W-:Y:S01]  /*48b0*/  FMNMX.FTZ R18, R45, R39, !PT ;  /* 0x000000272d127209 */ /* 0x004fe20007810000 */
        /* <DEDUP_REMOVED lines=31> */
[----:B-1----:R-:W1:Y:S03]  /*4ab0*/  SHFL.BFLY PT, R17, R18, 0x2, 0x1f ;  /* 0x0c401f0012117f89 */ /* 0x002e6600000e0000 */
        /* <DEDUP_REMOVED lines=23> */
[C---:B------:R-:W-:Y:S01]  /*4c30*/  FMUL.FTZ R173, R3.reuse, UR20 ;  /* 0x0000001403ad7c20 */ /* 0x040fe20008410000 */
        /* <DEDUP_REMOVED lines=8> */
[----:B------:R-:W-:Y:S01]  /*4cc0*/  LDSM.16.MT88.4 R120, [R225+0x1e000] ;  /* 0x01e00000e178783b */ /* 0x000fe20000004200 */
[--C-:B------:R-:W-:Y:S01]  /*4cd0*/  FFMA.FTZ R188, R38, UR20, -R173.reuse ;  /* 0x0000001426bc7c23 */ /* 0x100fe200080108ad */
[--C-:B------:R-:W-:Y:S01]  /*4ce0*/  FFMA.FTZ R189, R4, UR20, -R173.reuse ;  /* 0x0000001404bd7c23 */ /* 0x100fe200080108ad */
[--C-:B------:R-:W-:Y:S01]  /*4cf0*/  FFMA.FTZ R184, R48, UR20, -R173.reuse ;  /* 0x0000001430b87c23 */ /* 0x100fe200080108ad */
[--C-:B------:R-:W-:Y:S01]  /*4d00*/  FFMA.FTZ R183, R6, UR20, -R173.reuse ;  /* 0x0000001406b77c23 */ /* 0x100fe200080108ad */
[----:B------:R-:W1:Y:S01]  /*4d10*/  LDSM.16.MT88.4 R40, [R228+0x1a000] ;  /* 0x01a00000e428783b */ /* 0x000e620000004200 */
[----:B------:R-:W-:Y:S01]  /*4d20*/  MUFU.EX2 R187, R187 ;  /* 0x000000bb00bb7308 */ /* 0x000fe20000000800 */
[--C-:B------:R-:W-:Y:S01]  /*4d30*/  FFMA.FTZ R180, R27, UR20, -R202.reuse ;  /* 0x000000141bb47c23 */ /* 0x100fe200080108ca */
[--C-:B------:R-:W-:Y:S01]  /*4d40*/  FFMA.FTZ R179, R25, UR20, -R202.reuse ;  /* 0x0000001419b37c23 */ /* 0x100fe200080108ca */
[----:B------:R-:W2:Y:S01]  /*4d50*/  LDSM.16.MT88.4 R48, [R226+0x1a000] ;  /* 0x01a00000e230783b */ /* 0x000ea20000004200 */
[--C-:B------:R-:W-:Y:S01]  /*4d60*/  FFMA.FTZ R178, R23, UR20, -R202.reuse ;  /* 0x0000001417b27c23 */ /* 0x100fe200080108ca */
[--C-:B------:R-:W-:Y:S01]  /*4d70*/  FFMA.FTZ R165, R21, UR20, -R202.reuse ;  /* 0x0000001415a57c23 */ /* 0x100fe200080108ca */
[--C-:B------:R-:W-:Y:S01]  /*4d80*/  FFMA.FTZ R181, R26, UR20, -R173.reuse ;  /* 0x000000141ab57c23 */ /* 0x100fe200080108ad */
[----:B------:R-:W3:Y:S01]  /*4d90*/  LDSM.16.MT88.4 R4, [R224+0x1e000] ;  /* 0x01e00000e004783b */ /* 0x000ee20000004200 */
[----:B------:R-:W4:Y:S01]  /*4da0*/  MUFU.EX2 R186, R186 ;  /* 0x000000ba00ba7308 */ /* 0x000f220000000800 */
[--C-:B------:R-:W-:Y:S01]  /*4db0*/  FFMA.FTZ R176, R24, UR20, -R173.reuse ;  /* 0x0000001418b07c23 */ /* 0x100fe200080108ad */
[--C-:B------:R-:W-:Y:S01]  /*4dc0*/  FFMA.FTZ R177, R22, UR20, -R173.reuse ;  /* 0x0000001416b17c23 */ /* 0x100fe200080108ad */
[----:B------:R-:W5:Y:S01]  /*4dd0*/  LDSM.16.MT88.4 R16, [R228+0x18800] ;  /* 0x01880000e410783b */ /* 0x000f620000004200 */
[--C-:B------:R-:W-:Y:S01]  /*4de0*/  FFMA.FTZ R0, R20, UR20, -R173.reuse ;  /* 0x0000001414007c23 */ /* 0x100fe200080108ad */
[--C-:B------:R-:W-:Y:S01]  /*4df0*/  FFMA.FTZ R190, R197, UR20, -R202.reuse ;  /* 0x00000014c5be7c23 */ /* 0x100fe200080108ca */
[--C-:B------:R-:W-:Y:S01]  /*4e00*/  FFMA.FTZ R192, R195, UR20, -R202.reuse ;  /* 0x00000014c3c07c23 */ /* 0x100fe200080108ca */
[----:B------:R-:W5:Y:S01]  /*4e10*/  LDSM.16.MT88.4 R20, [R224+0x18800] ;  /* 0x01880000e014783b */ /* 0x000f620000004200 */
[----:B------:R-:W-:Y:S01]  /*4e20*/  MUFU.EX2 R185, R185 ;  /* 0x000000b900b97308 */ /* 0x000fe20000000800 */
[--C-:B------:R-:W-:Y:S01]  /*4e30*/  FFMA.FTZ R191, R191, UR20, -R202.reuse ;  /* 0x00000014bfbf7c23 */ /* 0x100fe200080108ca */
[--C-:B------:R-:W-:Y:S01]  /*4e40*/  FFMA.FTZ R193, R193, UR20, -R202.reuse ;  /* 0x00000014c1c17c23 */ /* 0x100fe200080108ca */
[----:B------:R-:W5:Y:S01]  /*4e50*/  LDSM.16.MT88.4 R24, [R228+0x1a800] ;  /* 0x01a80000e418783b */ /* 0x000f620000004200 */
[--C-:B------:R-:W-:Y:S01]  /*4e60*/  FFMA.FTZ R194, R194, UR20, -R173.reuse ;  /* 0x00000014c2c27c23 */ /* 0x100fe200080108ad */
[--C-:B------:R-:W-:Y:S01]  /*4e70*/  FFMA.FTZ R195, R206, UR20, -R173.reuse ;  /* 0x00000014cec37c23 */ /* 0x100fe200080108ad */
[--C-:B------:R-:W-:Y:S01]  /*4e80*/  FFMA.FTZ R196, R196, UR20, -R173.reuse ;  /* 0x00000014c4c47c23 */ /* 0x100fe200080108ad */
[----:B------:R-:W5:Y:S01]  /*4e90*/  LDSM.16.MT88.4 R168, [R226+0x18800] ;  /* 0x01880000e2a8783b */ /* 0x000f620000004200 */
[----:B------:R-:W1:Y:S01]  /*4ea0*/  MUFU.EX2 R182, R182 ;  /* 0x000000b600b67308 */ /* 0x000e620000000800 */
[----:B----4-:R-:W-:Y:S01]  /*4eb0*/  F2FP.BF16.F32.PACK_AB R128, R186, R187 ;  /* 0x000000bbba80723e */ /* 0x010fe200000010ff */
        /* <DEDUP_REMOVED lines=8> */
[----:B------:R-:W-:Y:S01]  /*4f40*/  FFMA.FTZ R202, R175, UR20, -R202 ;  /* 0x00000014afca7c23 */ /* 0x000fe200080108ca */
[--C-:B------:R-:W-:Y:S01]  /*4f50*/  FFMA.FTZ R200, R200, UR20, -R173.reuse ;  /* 0x00000014c8c87c23 */ /* 0x100fe200080108ad */
[--C-:B------:R-:W-:Y:S01]  /*4f60*/  FFMA.FTZ R198, R174, UR20, -R173.reuse ;  /* 0x00000014aec67c23 */ /* 0x100fe200080108ad */
[----:B------:R-:W-:Y:S01]  /*4f70*/  FFMA.FTZ R205, R172, UR20, -R173 ;  /* 0x00000014accd7c23 */ /* 0x000fe200080108ad */
[----:B------:R-:W-:Y:S01]  /*4f80*/  FADD.FTZ R186, R187, R186 ;  /* 0x000000babbba7221 */ /* 0x000fe20000010000 */
[----:B------:R-:W-:Y:S01]  /*4f90*/  LDSM.16.MT88.4 R172, [R225+0x19800] ;  /* 0x01980000e1ac783b */ /* 0x000fe20000004200 */
[----:B------:R-:W4:Y:S01]  /*4fa0*/  MUFU.EX2 R189, R189 ;  /* 0x000000bd00bd7308 */ /* 0x000f220000000800 */
[----:B-1----:R-:W-:Y:S01]  /*4fb0*/  F2FP.BF16.F32.PACK_AB R130, R182, R185 ;  /* 0x000000b9b682723e */ /* 0x002fe200000010ff */
[----:B------:R-:W-:-:S04]  /*4fc0*/  FADD.FTZ R185, R185, R186 ;  /* 0x000000bab9b97221 */ /* 0x000fc80000010000 */
[----:B------:R-:W-:Y:S02]  /*4fd0*/  FADD.FTZ R185, R182, R185 ;  /* 0x000000b9b6b97221 */ /* 0x000fe40000010000 */
[----:B------:R-:W-:Y:S08]  /*4fe0*/  MUFU.EX2 R184, R184 ;  /* 0x000000b800b87308 */ /* 0x000ff00000000800 */
[----:B------:R-:W1:Y:S01]  /*4ff0*/  MUFU.EX2 R183, R183 ;  /* 0x000000b700b77308 */ /* 0x000e620000000800 */
[----:B----4-:R-:W-:Y:S01]  /*5000*/  F2FP.BF16.F32.PACK_AB R129, R189, R188 ;  /* 0x000000bcbd81723e */ /* 0x010fe200000010ff */
[----:B------:R-:W-:-:S06]  /*5010*/  FADD.FTZ R189, R188, R189 ;  /* 0x000000bdbcbd7221 */ /* 0x000fcc0000010000 */
[----:B------:R-:W-:Y:S08]  /*5020*/  MUFU.EX2 R180, R180 ;  /* 0x000000b400b47308 */ /* 0x000ff00000000800 */
[----:B------:R-:W4:Y:S01]  /*5030*/  MUFU.EX2 R179, R179 ;  /* 0x000000b300b37308 */ /* 0x000f220000000800 */
[----:B-1----:R-:W-:Y:S01]  /*5040*/  F2FP.BF16.F32.PACK_AB R131, R183, R184 ;  /* 0x000000b8b783723e */ /* 0x002fe200000010ff */
        /* <DEDUP_REMOVED lines=10> */
[----:B------:R-:W1:Y:S05]  /*50f0*/  MUFU.EX2 R176, R176 ;  /* 0x000000b000b07308 */ /* 0x000e6a0000000800 */
[C---:B------:R-:W-:Y:S03]  /*5100*/  HMMA.16816.F32.BF16 R36, R128.reuse, R40, RZ ;  /* 0x000000288024723c */ /* 0x040fe600000418ff */
[----:B------:R-:W-:Y:S03]  /*5110*/  MUFU.EX2 R177, R177 ;  /* 0x000000b100b17308 */ /* 0x000fe60000000800 */
[C---:B--2---:R-:W-:Y:S05]  /*5120*/  HMMA.16816.F32.BF16 R44, R128.reuse, R48, RZ ;  /* 0x00000030802c723c */ /* 0x044fea00000418ff */
[----:B------:R-:W2:Y:S01]  /*5130*/  MUFU.EX2 R0, R0 ;  /* 0x0000000000007308 */ /* 0x000ea20000000800 */
        /* <DEDUP_REMOVED lines=13> */
[----:B------:R-:W5:Y:S01]  /*5210*/  MUFU.EX2 R195, R195 ;  /* 0x000000c300c37308 */ /* 0x000f620000000800 */
        /* <DEDUP_REMOVED lines=25> */
[C---:B---3--:R-:W-:Y:S06]  /*53b0*/  HMMA.16816.F32.BF16 R124, R128.reuse, R4, RZ ;  /* 0x00000004807c723c */ /* 0x048fec00000418ff */
[----:B------:R-:W-:Y:S01]  /*53c0*/  HMMA.16816.F32.BF16 R128, R128, R6, RZ ;  /* 0x000000068080723c */ /* 0x000fe200000418ff */
[----:B----4-:R-:W-:Y:S01]  /*53d0*/  F2FP.BF16.F32.PACK_AB R4, R179, R180 ;  /* 0x000000b4b304723e */ /* 0x010fe200000010ff */
[----:B------:R-:W-:Y:S01]  /*53e0*/  FADD.FTZ R180, R180, R185 ;  /* 0x000000b9b4b47221 */ /* 0x000fe20000010000 */
[----:B-1----:R-:W-:Y:S01]  /*53f0*/  F2FP.BF16.F32.PACK_AB R5, R176, R181 ;  /* 0x000000b5b005723e */ /* 0x002fe200000010ff */
[----:B------:R-:W-:-:S02]  /*5400*/  FADD.FTZ R181, R181, R184 ;  /* 0x000000b8b5b57221 */ /* 0x000fc40000010000 */
[----:B------:R-:W-:Y:S01]  /*5410*/  FADD.FTZ R179, R179, R180 ;  /* 0x000000b4b3b37221 */ /* 0x000fe20000010000 */
[----:B------:R-:W-:Y:S01]  /*5420*/  F2FP.BF16.F32.PACK_AB R6, R165, R178 ;  /* 0x000000b2a506723e */ /* 0x000fe200000010ff */
[----:B------:R-:W-:Y:S01]  /*5430*/  FADD.FTZ R176, R176, R181 ;  /* 0x000000b5b0b07221 */ /* 0x000fe20000010000 */
[----:B--2---:R-:W-:Y:S01]  /*5440*/  F2FP.BF16.F32.PACK_AB R7, R0, R177 ;  /* 0x000000b10007723e */ /* 0x004fe200000010ff */
[----:B------:R-:W-:Y:S02]  /*5450*/  FADD.FTZ R178, R178, R179 ;  /* 0x000000b3b2b27221 */ /* 0x000fe40000010000 */
[----:B------:R-:W-:Y:S02]  /*5460*/  FADD.FTZ R177, R177, R176 ;  /* 0x000000b0b1b17221 */ /* 0x000fe40000010000 */
[----:B------:R-:W-:Y:S02]  /*5470*/  FADD.FTZ R165, R165, R178 ;  /* 0x000000b2a5a57221 */ /* 0x000fe40000010000 */
[----:B-----5:R-:W-:Y:S01]  /*5480*/  HMMA.16816.F32.BF16 R160, R4, R16, R160 ;  /* 0x0000001004a0723c */ /* 0x020fe200000418a0 */
[----:B------:R-:W-:-:S05]  /*5490*/  FADD.FTZ R177, R0, R177 ;  /* 0x000000b100b17221 */ /* 0x000fca0000010000 */
[C---:B------:R-:W-:Y:S01]  /*54a0*/  HMMA.16816.F32.BF16 R156, R4.reuse, R18, R156 ;  /* 0x00000012049c723c */ /* 0x040fe2000004189c */
[----:B------:R-:W1:Y:S05]  /*54b0*/  LDSM.16.MT88.4 R16, [R226+0x1a800] ;  /* 0x01a80000e210783b */ /* 0x000e6a0000004200 */
[C---:B------:R-:W-:Y:S06]  /*54c0*/  HMMA.16816.F32.BF16 R136, R4.reuse, R20, R136 ;  /* 0x000000140488723c */ /* 0x040fec0000041888 */
[C---:B------:R-:W-:Y:S01]  /*54d0*/  HMMA.16816.F32.BF16 R132, R4.reuse, R22, R132 ;  /* 0x000000160484723c */ /* 0x040fe20000041884 */
[----:B------:R-:W2:Y:S05]  /*54e0*/  LDSM.16.MT88.4 R20, [R228+0x1c800] ;  /* 0x01c80000e414783b */ /* 0x000eaa0000004200 */
[C---:B------:R-:W-:Y:S06]  /*54f0*/  HMMA.16816.F32.BF16 R36, R4.reuse, R24, R36 ;  /* 0x000000180424723c */ /* 0x040fec0000041824 */
        /* <DEDUP_REMOVED lines=29> */
[C---:B-----5:R-:W-:Y:S06]  /*56d0*/  HMMA.16816.F32.BF16 R100, R4.reuse, R28, R100 ;  /* 0x0000001c0464723c */ /* 0x060fec0000041864 */
[C---:B------:R-:W-:Y:S01]  /*56e0*/  HMMA.16816.F32.BF16 R104, R4.reuse, R30, R104 ;  /* 0x0000001e0468723c */ /* 0x040fe20000041868 */
[----:B------:R-:W-:Y:S05]  /*56f0*/  LDSM.16.MT88.4 R28, [R225+0x19000] ;  /* 0x01900000e11c783b */ /* 0x000fea0000004200 */
[C---:B--2---:R-:W-:Y:S06]  /*5700*/  HMMA.16816.F32.BF16 R108, R4.reuse, R20, R108 ;  /* 0x00000014046c723c */ /* 0x044fec000004186c */
[C---:B------:R-:W-:Y:S01]  /*5710*/  HMMA.16816.F32.BF16 R112, R4.reuse, R22, R112 ;  /* 0x000000160470723c */ /* 0x040fe20000041870 */
[----:B------:R-:W2:Y:S05]  /*5720*/  LDSM.16.MT88.4 R20, [R226+0x19000] ;  /* 0x01900000e214783b */ /* 0x000eaa0000004200 */
[C---:B---3--:R-:W-:Y:S06]  /*5730*/  HMMA.16816.F32.BF16 R116, R4.reuse, R24, R116 ;  /* 0x000000180474723c */ /* 0x048fec0000041874 */
        /* <DEDUP_REMOVED lines=17> */
[----:B------:R-:W-:-:S04]  /*5850*/  FADD.FTZ R197, R197, R196 ;  /* 0x000000c4c5c57221 */ /* 0x000fc80000010000 */
        /* <DEDUP_REMOVED lines=55> */
[----:B------:R-:W-:Y:S02]  /*5bd0*/  FADD.FTZ R199, R199, R204 ;  /* 0x000000ccc7c77221 */ /* 0x000fe40000010000 */
[----:B------:R-:W5:Y:S01]  /*5be0*/  LDSM.16.MT88.4 R28, [R225+0x1b800] ;  /* 0x01b80000e11c783b */ /* 0x000f620000004200 */
[----:B---3--:R-:W-:Y:S01]  /*5bf0*/  HMMA.16816.F32.BF16 R160, R4, R24, R160 ;  /* 0x0000001804a0723c */ /* 0x008fe200000418a0 */
[----:B------:R-:W-:Y:S01]  /*5c00*/  FADD.FTZ R243, R205, R198 ;  /* 0x000000c6cdf37221 */ /* 0x000fe20000010000 */
[----:B------:R-:W-:-:S04]  /*5c10*/  FADD.FTZ R250, R202, R199 ;  /* 0x000000c7cafa7221 */ /* 0x000fc80000010000 */
[C---:B------:R-:W-:Y:S01]  /*5c20*/  HMMA.16816.F32.BF16 R156, R4.reuse, R26, R156 ;  /* 0x0000001a049c723c */ /* 0x040fe2000004189c */
[----:B------:R-:W3:Y:S04]  /*5c30*/  LDSM.16.MT88.4 R24, [R224+0x1b800] ;  /* 0x01b80000e018783b */ /* 0x000ee80000004200 */
[----:B------:R-:W-:Y:S01]  /*5c40*/  STL [R1+0x8], R243 ;  /* 0x000008f301007387 */ /* 0x000fe20000100800 */
[C---:B--2---:R-:W-:Y:S03]  /*5c50*/  HMMA.16816.F32.BF16 R152, R4.reuse, R20, R152 ;  /* 0x000000140498723c */ /* 0x044fe60000041898 */
[----:B------:R-:W-:Y:S03]  /*5c60*/  STL [R1+0xc], R250 ;  /* 0x00000cfa01007387 */ /* 0x000fe60000100800 */
        /* <DEDUP_REMOVED lines=85> */
[----:B------:R1:W-:Y:S01]  /*61c0*/  @!P4 LDGSTS.E.BYPASS.LTC128B.128 [R235+0x1c000], desc[UR30][R30.64+0x100] ;  /* 0x1c0001001eebcfae */ /* 0x0003e2000b901d5e */
[----:B------:R-:W-:Y:S02]  /*61d0*/  IADD3.X R20, R0, UR19, RZ, P1, !PT ;  /* 0x0000001300147c10 */ /* 0x000fe40008ffe4ff */
[----:B------:R-:W-:Y:S01]  /*61e0*/  @!P3 LEA.HI.X R33, R24, R21, R0, 0x1, P0 ;  /* 0x000000151821b211 */ /* 0x000fe200000f0c00 */
[----:B------:R-:W-:Y:S02]  /*61f0*/  @P3 STS.128 [R235+0x1e000], RZ ;  /* 0x01e000ffeb003388 */ /* 0x000fe40000000c00 */
[----:B------:R-:W5:Y:S01]  /*6200*/  @!P3 LDC.64 R4, c[0x0][0x220] ;  /* 0x00008800ff04bb82 */ /* 0x000f620000000a00 */
[C---:B----4-:R-:W-:Y:S01]  /*6210*/  @!P6 LEA R34, P1, R22.reuse, R18, 0x1 ;  /* 0x000000121622e211 */ /* 0x050fe200078208ff */
        /* <DEDUP_REMOVED lines=17> */
[----:B------:R2:W-:Y:S01]  /*6330*/  @!P5 LDGSTS.E.BYPASS.LTC128B.128 [R235+0x1b000], desc[UR30][R24.64+0x80] ;  /* 0x1b00008018ebdfae */ /* 0x0005e2000b901d5e */
[----:B------:R-:W-:-:S03]  /*6340*/  @!P4 LEA.HI.X R167, R22, R7, R20, 0x1, P1 ;  /* 0x0000000716a7c211 */ /* 0x000fc600008f0c14 */
[----:B------:R-:W-:Y:S01]  /*6350*/  @P4 STS.128 [R235+0x1d000], RZ ;  /* 0x01d000ffeb004388 */ /* 0x000fe20000000c00 */
[----:B-----5:R-:W-:-:S03]  /*6360*/  @!P3 LEA R172, P0, R22, R4, 0x1 ;  /* 0x0000000416acb211 */ /* 0x020fc600078008ff */
        /* <DEDUP_REMOVED lines=10> */
[----:B------:R-:W-:Y:S04]  /*6410*/  LDSM.16.M88.4 R192, [R234] ;  /* 0x00000000eac0783b */ /* 0x000fe80000000200 */
[----:B------:R-:W4:Y:S04]  /*6420*/  LDSM.16.M88.4 R16, [R233+0x10000] ;  /* 0x01000000e910783b */ /* 0x000f280000000200 */
[----:B------:R-:W3:Y:S04]  /*6430*/  LDSM.16.M88.4 R168, [R233+0x10800] ;  /* 0x01080000e9a8783b */ /* 0x000ee80000000200 */
[----:B-1----:R-:W1:Y:S04]  /*6440*/  LDSM.16.M88.4 R28, [R233+0x11000] ;  /* 0x01100000e91c783b */ /* 0x002e680000000200 */
[----:B------:R-:W5:Y:S04]  /*6450*/  LDSM.16.M88.4 R20, [R233+0x11800] ;  /* 0x01180000e914783b */ /* 0x000f680000000200 */
[----:B------:R-:W-:Y:S04]  /*6460*/  LDSM.16.M88.4 R184, [R232] ;  /* 0x00000000e8b8783b */ /* 0x000fe80000000200 */
[----:B------:R-:W5:Y:S04]  /*6470*/  LDSM.16.M88.4 R204, [R231] ;  /* 0x00000000e7cc783b */ /* 0x000f680000000200 */
[----:B------:R-:W5:Y:S04]  /*6480*/  LDSM.16.M88.4 R200, [R223] ;  /* 0x00000000dfc8783b */ /* 0x000f680000000200 */
[----:B--2---:R-:W2:Y:S04]  /*6490*/  LDSM.16.M88.4 R24, [R222] ;  /* 0x00000000de18783b */ /* 0x004ea80000000200 */
[----:B------:R-:W2:Y:S04]  /*64a0*/  LDSM.16.M88.4 R188, [R221] ;  /* 0x00000000ddbc783b */ /* 0x000ea80000000200 */
[----:B------:R-:W-:Y:S01]  /*64b0*/  LDSM.16.M88.4 R176, [R227+0x10000] ;  /* 0x01000000e3b0783b */ /* 0x000fe20000000200 */
[C---:B----4-:R-:W-:Y:S03]  /*64c0*/  HMMA.16816.F32.BF16 R4, R192.reuse, R16, RZ ;  /* 0x00000010c004723c */ /* 0x050fe600000418ff */
[----:B------:R-:W-:Y:S04]  /*64d0*/  LDSM.16.M88.4 R180, [R227+0x10800] ;  /* 0x01080000e3b4783b */ /* 0x000fe80000000200 */
[----:B------:R-:W-:Y:S01]  /*64e0*/  LDSM.16.M88.4 R236, [R220+0x6000] ;  /* 0x00600000dcec783b */ /* 0x000fe20000000200 */
[C---:B------:R-:W-:Y:S03]  /*64f0*/  HMMA.16816.F32.BF16 R16, R192.reuse, R18, RZ ;  /* 0x00000012c010723c */ /* 0x040fe600000418ff */
[----:B------:R-:W0:Y:S03]  /*6500*/  LDGDEPBAR ;  /* 0x00000000000079af */ /* 0x000e260000000000 */
[C---:B---3--:R-:W-:Y:S06]  /*6510*/  HMMA.16816.F32.BF16 R172, R192.reuse, R168, RZ ;  /* 0x000000a8c0ac723c */ /* 0x048fec00000418ff */
[C---:B-1----:R-:W-:Y:S06]  /*6520*/  HMMA.16816.F32.BF16 R32, R192.reuse, R28, RZ ;  /* 0x0000001cc020723c */ /* 0x042fec00000418ff */
[C---:B------:R-:W-:Y:S06]  /*6530*/  HMMA.16816.F32.BF16 R168, R192.reuse, R170, RZ ;  /* 0x000000aac0a8723c */ /* 0x040fec00000418ff */
[C---:B------:R-:W-:Y:S06]  /*6540*/  HMMA.16816.F32.BF16 R28, R192.reuse, R30, RZ ;  /* 0x0000001ec01c723c */ /* 0x040fec00000418ff */
[C---:B-----5:R-:W-:Y:S06]  /*6550*/  HMMA.16816.F32.BF16 R196, R192.reuse, R20, RZ ;  /* 0x00000014c0c4723c */ /* 0x060fec00000418ff */
[----:B------:R-:W-:Y:S01]  /*6560*/  HMMA.16816.F32.BF16 R192, R192, R22, RZ ;  /* 0x00000016c0c0723c */ /* 0x000fe200000418ff */
[----:B------:R-:W1:Y:S05]  /*6570*/  LDSM.16.M88.4 R20, [R230] ;  /* 0x00000000e614783b */ /* 0x000e6a0000000200 */
[C---:B------:R-:W-:Y:S06]  /*6580*/  HMMA.16816.F32.BF16 R4, R184.reuse, R204, R4 ;  /* 0x000000ccb804723c */ /* 0x040fec0000041804 */
[C---:B------:R-:W-:Y:S01]  /*6590*/  HMMA.16816.F32.BF16 R16, R184.reuse, R206, R16 ;  /* 0x000000ceb810723c */ /* 0x040fe20000041810 */
[----:B------:R-:W-:Y:S05]  /*65a0*/  LDSM.16.M88.4 R204, [R227+0x13000] ;  /* 0x01300000e3cc783b */ /* 0x000fea0000000200 */
[C---:B------:R-:W-:Y:S06]  /*65b0*/  HMMA.16816.F32.BF16 R172, R184.reuse, R200, R172 ;  /* 0x000000c8b8ac723c */ /* 0x040fec00000418ac */
[C---:B------:R-:W-:Y:S01]  /*65c0*/  HMMA.16816.F32.BF16 R168, R184.reuse, R202, R168 ;  /* 0x000000cab8a8723c */ /* 0x040fe200000418a8 */
[----:B------:R-:W3:Y:S05]  /*65d0*/  LDSM.16.M88.4 R200, [R227+0x11000] ;  /* 0x01100000e3c8783b */ /* 0x000eea0000000200 */
[C---:B--2---:R-:W-:Y:S06]  /*65e0*/  HMMA.16816.F32.BF16 R32, R184.reuse, R24, R32 ;  /* 0x00000018b820723c */ /* 0x044fec0000041820 */
[C---:B------:R-:W-:Y:S01]  /*65f0*/  HMMA.16816.F32.BF16 R28, R184.reuse, R26, R28 ;  /* 0x0000001ab81c723c */ /* 0x040fe2000004181c */
[----:B------:R-:W2:Y:S05]  /*6600*/  LDSM.16.M88.4 R24, [R227+0x11800] ;  /* 0x01180000e318783b */ /* 0x000eaa0000000200 */
        /* <DEDUP_REMOVED lines=9> */
[----:B------:R-:W4:Y:S05]  /*66a0*/  LDSM.16.M88.4 R180, [R220+0x1000] ;  /* 0x00100000dcb4783b */ /* 0x000f2a0000000200 */
[C---:B---3--:R-:W-:Y:S06]  /*66b0*/  HMMA.16816.F32.BF16 R32, R20.reuse, R200, R32 ;  /* 0x000000c81420723c */ /* 0x048fec0000041820 */
[C---:B------:R-:W-:Y:S01]  /*66c0*/  HMMA.16816.F32.BF16 R28, R20.reuse, R202, R28 ;  /* 0x000000ca141c723c */ /* 0x040fe2000004181c */
[----:B------:R-:W3:Y:S05]  /*66d0*/  LDSM.16.M88.4 R200, [R220+0x1800] ;  /* 0x00180000dcc8783b */ /* 0x000eea0000000200 */
[C---:B--2---:R-:W-:Y:S06]  /*66e0*/  HMMA.16816.F32.BF16 R196, R20.reuse, R24, R196 ;  /* 0x0000001814c4723c */ /* 0x044fec00000418c4 */
[----:B------:R-:W-:Y:S01]  /*66f0*/  HMMA.16816.F32.BF16 R192, R20, R26, R192 ;  /* 0x0000001a14c0723c */ /* 0x000fe200000418c0 */
[----:B------:R-:W-:Y:S04]  /*6700*/  LDSM.16.M88.4 R24, [R234+0x4000] ;  /* 0x00400000ea18783b */ /* 0x000fe80000000200 */
[----:B------:R-:W2:Y:S01]  /*6710*/  LDSM.16.M88.4 R20, [R233+0x12000] ;  /* 0x01200000e914783b */ /* 0x000ea20000000200 */
[C---:B-1----:R-:W-:Y:S06]  /*6720*/  HMMA.16816.F32.BF16 R4, R176.reuse, R188, R4 ;  /* 0x000000bcb004723c */ /* 0x042fec0000041804 */
[C---:B------:R-:W-:Y:S01]  /*6730*/  HMMA.16816.F32.BF16 R16, R176.reuse, R190, R16 ;  /* 0x000000beb010723c */ /* 0x040fe20000041810 */
[----:B------:R-:W1:Y:S05]  /*6740*/  LDSM.16.M88.4 R188, [R233+0x12800] ;  /* 0x01280000e9bc783b */ /* 0x000e6a0000000200 */
[C---:B------:R-:W-:Y:S06]  /*6750*/  HMMA.16816.F32.BF16 R172, R176.reuse, R184, R172 ;  /* 0x000000b8b0ac723c */ /* 0x040fec00000418ac */
[C---:B------:R-:W-:Y:S01]  /*6760*/  HMMA.16816.F32.BF16 R168, R176.reuse, R186, R168 ;  /* 0x000000bab0a8723c */ /* 0x040fe200000418a8 */
[----:B------:R-:W5:Y:S05]  /*6770*/  LDSM.16.M88.4 R184, [R233+0x13000] ;  /* 0x01300000e9b8783b */ /* 0x000f6a0000000200 */
[C---:B----4-:R-:W-:Y:S06]  /*6780*/  HMMA.16816.F32.BF16 R32, R176.reuse, R180, R32 ;  /* 0x000000b4b020723c */ /* 0x050fec0000041820 */
[C---:B------:R-:W-:Y:S01]  /*6790*/  HMMA.16816.F32.BF16 R28, R176.reuse, R182, R28 ;  /* 0x000000b6b01c723c */ /* 0x040fe2000004181c */
[----:B------:R-:W4:Y:S05]  /*67a0*/  LDSM.16.M88.4 R180, [R233+0x13800] ;  /* 0x01380000e9b4783b */ /* 0x000f2a0000000200 */
[C---:B---3--:R-:W-:Y:S06]  /*67b0*/  HMMA.16816.F32.BF16 R196, R176.reuse, R200, R196 ;  /* 0x000000c8b0c4723c */ /* 0x048fec00000418c4 */
[----:B------:R-:W-:Y:S01]  /*67c0*/  HMMA.16816.F32.BF16 R192, R176, R202, R192 ;  /* 0x000000cab0c0723c */ /* 0x000fe200000418c0 */
[----:B------:R-:W-:Y:S04]  /*67d0*/  LDSM.16.M88.4 R176, [R219] ;  /* 0x00000000dbb0783b */ /* 0x000fe80000000200 */
[----:B------:R-:W-:Y:S01]  /*67e0*/  LDSM.16.M88.4 R200, [R218] ;  /* 0x00000000dac8783b */ /* 0x000fe20000000200 */
[C---:B--2---:R-:W-:Y:S06]  /*67f0*/  HMMA.16816.F32.BF16 R4, R24.reuse, R20, R4 ;  /* 0x000000141804723c */ /* 0x044fec0000041804 */
[C---:B------:R-:W-:Y:S01]  /*6800*/  HMMA.16816.F32.BF16 R16, R24.reuse, R22, R16 ;  /* 0x000000161810723c */ /* 0x040fe20000041810 */
[----:B------:R-:W2:Y:S05]  /*6810*/  LDSM.16.M88.4 R20, [R232+0x4000] ;  /* 0x00400000e814783b */ /* 0x000eaa0000000200 */
[C---:B-1----:R-:W-:Y:S06]  /*6820*/  HMMA.16816.F32.BF16 R172, R24.reuse, R188, R172 ;  /* 0x000000bc18ac723c */ /* 0x042fec00000418ac */
[C---:B------:R-:W-:Y:S01]  /*6830*/  HMMA.16816.F32.BF16 R168, R24.reuse, R190, R168 ;  /* 0x000000be18a8723c */ /* 0x040fe200000418a8 */
[----:B------:R-:W1:Y:S05]  /*6840*/  LDSM.16.M88.4 R188, [R217] ;  /* 0x00000000d9bc783b */ /* 0x000e6a0000000200 */
[C---:B-----5:R-:W-:Y:S06]  /*6850*/  HMMA.16816.F32.BF16 R32, R24.reuse, R184, R32 ;  /* 0x000000b81820723c */ /* 0x060fec0000041820 */
        /* <DEDUP_REMOVED lines=14> */
[----:B------:R-:W-:Y:S05]  /*6940*/  LDSM.16.M88.4 R188, [R220+0x2000] ;  /* 0x00200000dcbc783b */ /* 0x000fea0000000200 */
[C---:B---3--:R-:W-:Y:S06]  /*6950*/  HMMA.16816.F32.BF16 R196, R20.reuse, R184, R196 ;  /* 0x000000b814c4723c */ /* 0x048fec00000418c4 */
[----:B------:R-:W-:Y:S01]  /*6960*/  HMMA.16816.F32.BF16 R192, R20, R186, R192 ;  /* 0x000000ba14c0723c */ /* 0x000fe200000418c0 */
[----:B------:R-:W1:Y:S04]  /*6970*/  LDSM.16.M88.4 R20, [R229+0x4000] ;  /* 0x00400000e514783b */ /* 0x000e680000000200 */
[----:B------:R-:W3:Y:S01]  /*6980*/  LDSM.16.M88.4 R184, [R220+0x2800] ;  /* 0x00280000dcb8783b */ /* 0x000ee20000000200 */
[C---:B----4-:R-:W-:Y:S06]  /*6990*/  HMMA.16816.F32.BF16 R4, R24.reuse, R180, R4 ;  /* 0x000000b41804723c */ /* 0x050fec0000041804 */
[C---:B------:R-:W-:Y:S01]  /*69a0*/  HMMA.16816.F32.BF16 R16, R24.reuse, R182, R16 ;  /* 0x000000b61810723c */ /* 0x040fe20000041810 */
[----:B------:R-:W4:Y:S05]  /*69b0*/  LDSM.16.M88.4 R180, [R220+0x3000] ;  /* 0x00300000dcb4783b */ /* 0x000f2a0000000200 */
[C---:B--2---:R-:W-:Y:S06]  /*69c0*/  HMMA.16816.F32.BF16 R172, R24.reuse, R176, R172 ;  /* 0x000000b018ac723c */ /* 0x044fec00000418ac */
[C---:B------:R-:W-:Y:S01]  /*69d0*/  HMMA.16816.F32.BF16 R168, R24.reuse, R178, R168 ;  /* 0x000000b218a8723c */ /* 0x040fe200000418a8 */
[----:B------:R-:W2:Y:S05]  /*69e0*/  LDSM.16.M88.4 R176, [R220+0x3800] ;  /* 0x00380000dcb0783b */ /* 0x000eaa0000000200 */
[C---:B------:R-:W-:Y:S06]  /*69f0*/  HMMA.16816.F32.BF16 R32, R24.reuse, R204, R32 ;  /* 0x000000cc1820723c */ /* 0x040fec0000041820 */
[C---:B------:R-:W-:Y:S01]  /*6a00*/  HMMA.16816.F32.BF16 R28, R24.reuse, R206, R28 ;  /* 0x000000ce181c723c */ /* 0x040fe2000004181c */
[----:B------:R-:W-:Y:S05]  /*6a10*/  LDSM.16.M88.4 R204, [R214] ;  /* 0x00000000d6cc783b */ /* 0x000fea0000000200 */
[C---:B-----5:R-:W-:Y:S06]  /*6a20*/  HMMA.16816.F32.BF16 R196, R24.reuse, R200, R196 ;  /* 0x000000c818c4723c */ /* 0x060fec00000418c4 */
[----:B------:R-:W-:Y:S01]  /*6a30*/  HMMA.16816.F32.BF16 R192, R24, R202, R192 ;  /* 0x000000ca18c0723c */ /* 0x000fe200000418c0 */
[----:B------:R-:W-:Y:S04]  /*6a40*/  LDSM.16.M88.4 R24, [R234+0x8000] ;  /* 0x00800000ea18783b */ /* 0x000fe80000000200 */
[----:B------:R-:W5:Y:S01]  /*6a50*/  LDSM.16.M88.4 R200, [R233+0x14000] ;  /* 0x01400000e9c8783b */ /* 0x000f620000000200 */
[C---:B-1----:R-:W-:Y:S06]  /*6a60*/  HMMA.16816.F32.BF16 R4, R20.reuse, R188, R4 ;  /* 0x000000bc1404723c */ /* 0x042fec0000041804 */
[C---:B------:R-:W-:Y:S01]  /*6a70*/  HMMA.16816.F32.BF16 R16, R20.reuse, R190, R16 ;  /* 0x000000be1410723c */ /* 0x040fe20000041810 */
[----:B------:R-:W1:Y:S05]  /*6a80*/  LDSM.16.M88.4 R188, [R233+0x14800] ;  /* 0x01480000e9bc783b */ /* 0x000e6a0000000200 */
        /* <DEDUP_REMOVED lines=8> */
[----:B------:R-:W-:Y:S04]  /*6b10*/  LDSM.16.M88.4 R176, [R232+0x8000] ;  /* 0x00800000e8b0783b */ /* 0x000fe80000000200 */
[----:B------:R-:W2:Y:S01]  /*6b20*/  LDSM.16.M88.4 R20, [R215] ;  /* 0x00000000d714783b */ /* 0x000ea20000000200 */
[C---:B-----5:R-:W-:Y:S06]  /*6b30*/  HMMA.16816.F32.BF16 R4, R24.reuse, R200, R4 ;  /* 0x000000c81804723c */ /* 0x060fec0000041804 */
[C---:B------:R-:W-:Y:S01]  /*6b40*/  HMMA.16816.F32.BF16 R16, R24.reuse, R202, R16 ;  /* 0x000000ca1810723c */ /* 0x040fe20000041810 */
[----:B------:R-:W-:Y:S05]  /*6b50*/  LDSM.16.M88.4 R200, [R227+0x15000] ;  /* 0x01500000e3c8783b */ /* 0x000fea0000000200 */
[C---:B-1----:R-:W-:Y:S06]  /*6b60*/  HMMA.16816.F32.BF16 R172, R24.reuse, R188, R172 ;  /* 0x000000bc18ac723c */ /* 0x042fec00000418ac */
[C---:B------:R-:W-:Y:S01]  /*6b70*/  HMMA.16816.F32.BF16 R168, R24.reuse, R190, R168 ;  /* 0x000000be18a8723c */ /* 0x040fe200000418a8 */
[----:B------:R-:W1:Y:S05]  /*6b80*/  LDSM.16.M88.4 R188, [R213] ;  /* 0x00000000d5bc783b */ /* 0x000e6a0000000200 */
[C---:B---3--:R-:W-:Y:S06]  /*6b90*/  HMMA.16816.F32.BF16 R32, R24.reuse, R184, R32 ;  /* 0x000000b81820723c */ /* 0x048fec0000041820 */
        /* <DEDUP_REMOVED lines=11> */
[----:B------:R-:W-:Y:S05]  /*6c50*/  LDSM.16.M88.4 R204, [R234+0xc000] ;  /* 0x00c00000eacc783b */ /* 0x000fea0000000200 */
[C---:B-1----:R-:W-:Y:S06]  /*6c60*/  HMMA.16816.F32.BF16 R32, R176.reuse, R188, R32 ;  /* 0x000000bcb020723c */ /* 0x042fec0000041820 */
[C---:B------:R-:W-:Y:S01]  /*6c70*/  HMMA.16816.F32.BF16 R28, R176.reuse, R190, R28 ;  /* 0x000000beb01c723c */ /* 0x040fe2000004181c */
[----:B------:R-:W1:Y:S05]  /*6c80*/  LDSM.16.M88.4 R188, [R227+0x15800] ;  /* 0x01580000e3bc783b */ /* 0x000e6a0000000200 */
[C---:B---3--:R-:W-:Y:S06]  /*6c90*/  HMMA.16816.F32.BF16 R196, R176.reuse, R184, R196 ;  /* 0x000000b8b0c4723c */ /* 0x048fec00000418c4 */
[----:B------:R-:W-:Y:S01]  /*6ca0*/  HMMA.16816.F32.BF16 R192, R176, R186, R192 ;  /* 0x000000bab0c0723c */ /* 0x000fe200000418c0 */
[----:B------:R-:W-:Y:S04]  /*6cb0*/  LDSM.16.M88.4 R184, [R229+0x8000] ;  /* 0x00800000e5b8783b */ /* 0x000fe80000000200 */
        /* <DEDUP_REMOVED lines=9> */
[----:B------:R-:W-:Y:S05]  /*6d50*/  LDSM.16.M88.4 R200, [R220+0x5800] ;  /* 0x00580000dcc8783b */ /* 0x000fea0000000200 */
[C---:B-1----:R-:W-:Y:S06]  /*6d60*/  HMMA.16816.F32.BF16 R196, R180.reuse, R188, R196 ;  /* 0x000000bcb4c4723c */ /* 0x042fec00000418c4 */
[----:B------:R-:W-:Y:S01]  /*6d70*/  HMMA.16816.F32.BF16 R192, R180, R190, R192 ;  /* 0x000000beb4c0723c */ /* 0x000fe200000418c0 */
[----:B------:R-:W1:Y:S04]  /*6d80*/  LDSM.16.M88.4 R180, [R233+0x16000] ;  /* 0x01600000e9b4783b */ /* 0x000e680000000200 */
[----:B------:R-:W-:Y:S01]  /*6d90*/  LDSM.16.M88.4 R188, [R232+0xc000] ;  /* 0x00c00000e8bc783b */ /* 0x000fe20000000200 */
[C---:B---3--:R-:W-:Y:S06]  /*6da0*/  HMMA.16816.F32.BF16 R4, R184.reuse, R176, R4 ;  /* 0x000000b0b804723c */ /* 0x048fec0000041804 */
[C---:B------:R-:W-:Y:S01]  /*6db0*/  HMMA.16816.F32.BF16 R16, R184.reuse, R178, R16 ;  /* 0x000000b2b810723c */ /* 0x040fe20000041810 */
[----:B------:R-:W3:Y:S05]  /*6dc0*/  LDSM.16.M88.4 R176, [R233+0x16800] ;  /* 0x01680000e9b0783b */ /* 0x000eea0000000200 */
[C---:B----4-:R-:W-:Y:S06]  /*6dd0*/  HMMA.16816.F32.BF16 R172, R184.reuse, R24, R172 ;  /* 0x00000018b8ac723c */ /* 0x050fec00000418ac */
[C---:B------:R-:W-:Y:S01]  /*6de0*/  HMMA.16816.F32.BF16 R168, R184.reuse, R26, R168 ;  /* 0x0000001ab8a8723c */ /* 0x040fe200000418a8 */
[----:B------:R-:W-:Y:S05]  /*6df0*/  LDSM.16.M88.4 R24, [R211] ;  /* 0x00000000d318783b */ /* 0x000fea0000000200 */
[C---:B--2---:R-:W-:Y:S06]  /*6e00*/  HMMA.16816.F32.BF16 R32, R184.reuse, R20, R32 ;  /* 0x00000014b820723c */ /* 0x044fec0000041820 */
[----:B------:R-:W-:Y:S01]  /*6e10*/  HMMA.16816.F32.BF16 R28, R184, R22, R28 ;  /* 0x00000016b81c723c */ /* 0x000fe2000004181c */
[----:B------:R-:W2:Y:S05]  /*6e20*/  LDSM.16.M88.4 R20, [R233+0x17000] ;  /* 0x01700000e914783b */ /* 0x000eaa0000000200 */
[C---:B-1----:R-:W-:Y:S06]  /*6e30*/  HMMA.16816.F32.BF16 R4, R204.reuse, R180, R4 ;  /* 0x000000b4cc04723c */ /* 0x042fec0000041804 */
[----:B------:R-:W-:Y:S01]  /*6e40*/  HMMA.16816.F32.BF16 R16, R204, R182, R16 ;  /* 0x000000b6cc10723c */ /* 0x000fe20000041810 */
[----:B------:R-:W1:Y:S05]  /*6e50*/  LDSM.16.M88.4 R180, [R210] ;  /* 0x00000000d2b4783b */ /* 0x000e6a0000000200 */
[C---:B------:R-:W-:Y:S06]  /*6e60*/  HMMA.16816.F32.BF16 R196, R184.reuse, R200, R196 ;  /* 0x000000c8b8c4723c */ /* 0x040fec00000418c4 */
[----:B------:R-:W-:Y:S01]  /*6e70*/  HMMA.16816.F32.BF16 R192, R184, R202, R192 ;  /* 0x000000cab8c0723c */ /* 0x000fe200000418c0 */
[----:B------:R-:W-:Y:S04]  /*6e80*/  LDSM.16.M88.4 R184, [R230+0xc000] ;  /* 0x00c00000e6b8783b */ /* 0x000fe80000000200 */
[----:B------:R-:W-:Y:S01]  /*6e90*/  LDSM.16.M88.4 R200, [R233+0x17800] ;  /* 0x01780000e9c8783b */ /* 0x000fe20000000200 */
[C---:B---3--:R-:W-:Y:S06]  /*6ea0*/  HMMA.16816.F32.BF16 R172, R204.reuse, R176, R172 ;  /* 0x000000b0ccac723c */ /* 0x048fec00000418ac */
[C---:B------:R-:W-:Y:S01]  /*6eb0*/  HMMA.16816.F32.BF16 R168, R204.reuse, R178, R168 ;  /* 0x000000b2cca8723c */ /* 0x040fe200000418a8 */
[----:B------:R-:W3:Y:S05]  /*6ec0*/  LDSM.16.M88.4 R176, [R227+0x16000] ;  /* 0x01600000e3b0783b */ /* 0x000eea0000000200 */
[C---:B--2---:R-:W-:Y:S06]  /*6ed0*/  HMMA.16816.F32.BF16 R32, R204.reuse, R20, R32 ;  /* 0x00000014cc20723c */ /* 0x044fec0000041820 */
[----:B------:R-:W-:Y:S01]  /*6ee0*/  HMMA.16816.F32.BF16 R28, R204, R22, R28 ;  /* 0x00000016cc1c723c */ /* 0x000fe2000004181c */
[----:B------:R-:W2:Y:S05]  /*6ef0*/  LDSM.16.M88.4 R20, [R209] ;  /* 0x00000000d114783b */ /* 0x000eaa0000000200 */
[C---:B------:R-:W-:Y:S06]  /*6f00*/  HMMA.16816.F32.BF16 R4, R188.reuse, R24, R4 ;  /* 0x00000018bc04723c */ /* 0x040fec0000041804 */
[C---:B------:R-:W-:Y:S01]  /*6f10*/  HMMA.16816.F32.BF16 R16, R188.reuse, R26, R16 ;  /* 0x0000001abc10723c */ /* 0x040fe20000041810 */
[----:B------:R-:W4:Y:S05]  /*6f20*/  LDSM.16.M88.4 R24, [R229+0xc000] ;  /* 0x00c00000e518783b */ /* 0x000f2a0000000200 */
[C---:B-1----:R-:W-:Y:S06]  /*6f30*/  HMMA.16816.F32.BF16 R172, R188.reuse, R180, R172 ;  /* 0x000000b4bcac723c */ /* 0x042fec00000418ac */
[----:B------:R-:W-:Y:S01]  /*6f40*/  HMMA.16816.F32.BF16 R168, R188, R182, R168 ;  /* 0x000000b6bca8723c */ /* 0x000fe200000418a8 */
[----:B------:R-:W1:Y:S05]  /*6f50*/  LDSM.16.M88.4 R180, [R227+0x16800] ;  /* 0x01680000e3b4783b */ /* 0x000e6a0000000200 */
[C---:B---3--:R-:W-:Y:S06]  /*6f60*/  HMMA.16816.F32.BF16 R4, R184.reuse, R176, R4 ;  /* 0x000000b0b804723c */ /* 0x048fec0000041804 */
[----:B------:R-:W-:Y:S01]  /*6f70*/  HMMA.16816.F32.BF16 R16, R184, R178, R16 ;  /* 0x000000b2b810723c */ /* 0x000fe20000041810 */
[----:B------:R-:W3:Y:S05]  /*6f80*/  LDSM.16.M88.4 R176, [R227+0x17000] ;  /* 0x01700000e3b0783b */ /* 0x000eea0000000200 */
[C---:B--2---:R-:W-:Y:S06]  /*6f90*/  HMMA.16816.F32.BF16 R32, R188.reuse, R20, R32 ;  /* 0x00000014bc20723c */ /* 0x044fec0000041820 */
[----:B------:R-:W-:Y:S01]  /*6fa0*/  HMMA.16816.F32.BF16 R28, R188, R22, R28 ;  /* 0x00000016bc1c723c */ /* 0x000fe2000004181c */
[----:B------:R-:W2:Y:S05]  /*6fb0*/  LDSM.16.M88.4 R20, [R220+0x6800] ;  /* 0x00680000dc14783b */ /* 0x000eaa0000000200 */
[C---:B----4-:R-:W-:Y:S06]  /*6fc0*/  HMMA.16816.F32.BF16 R4, R24.reuse, R236, R4 ;  /* 0x000000ec1804723c */ /* 0x050fec0000041804 */
[----:B------:R-:W-:Y:S06]  /*6fd0*/  HMMA.16816.F32.BF16 R16, R24, R238, R16 ;  /* 0x000000ee1810723c */ /* 0x000fec0000041810 */
[----:B-1----:R-:W-:Y:S06]  /*6fe0*/  HMMA.16816.F32.BF16 R168, R184, R182, R168 ;  /* 0x000000b6b8a8723c */ /* 0x002fec00000418a8 */
[----:B------:R-:W-:Y:S06]  /*6ff0*/  HMMA.16816.F32.BF16 R196, R204, R200, R196 ;  /* 0x000000c8ccc4723c */ /* 0x000fec00000418c4 */
[----:B---3--:R-:W-:Y:S01]  /*7000*/  HMMA.16816.F32.BF16 R32, R184, R176, R32 ;  /* 0x000000b0b820723c */ /* 0x008fe20000041820 */
[----:B------:R-:W-:Y:S01]  /*7010*/  FMUL.FTZ R0, R4, UR37 ;  /* 0x0000002504007c20 */ /* 0x000fe20008410000 */
[----:B------:R-:W-:Y:S01]  /*7020*/  FMUL.FTZ R166, R5, UR37 ;  /* 0x0000002505a67c20 */ /* 0x000fe20008410000 */
[----:B------:R-:W-:Y:S01]  /*7030*/  FMUL.FTZ R165, R6, UR37 ;  /* 0x0000002506a57c20 */ /* 0x000fe20008410000 */
[----:B------:R-:W-:-:S02]  /*7040*/  FMUL.FTZ R182, R7, UR37 ;  /* 0x0000002507b67c20 */ /* 0x000fc40008410000 */
[C---:B------:R-:W-:Y:S01]  /*7050*/  HMMA.16816.F32.BF16 R28, R184.reuse, R178, R28 ;  /* 0x000000b2b81c723c */ /* 0x040fe2000004181c */
[----:B------:R-:W1:Y:S01]  /*7060*/  LDSM.16.M88.4 R176, [R208] ;  /* 0x00000000d0b0783b */ /* 0x000e620000000200 */
[----:B------:R-:W-:Y:S01]  /*7070*/  FMUL.FTZ R16, R16, UR37 ;  /* 0x0000002510107c20 */ /* 0x000fe20008410000 */
[----:B------:R-:W-:Y:S01]  /*7080*/  FMUL.FTZ R17, R17, UR37 ;  /* 0x0000002511117c20 */ /* 0x000fe20008410000 */
[----:B------:R-:W-:Y:S01]  /*7090*/  FMUL.FTZ R18, R18, UR37 ;  /* 0x0000002512127c20 */ /* 0x000fe20008410000 */
[----:B------:R-:W3:Y:S01]  /*70a0*/  LDSM.16.M88.4 R4, [R220+0x7000] ;  /* 0x00700000dc04783b */ /* 0x000ee20000000200 */
[----:B------:R-:W-:Y:S01]  /*70b0*/  HMMA.16816.F32.BF16 R172, R184, R180, R172 ;  /* 0x000000b4b8ac723c */ /* 0x000fe200000418ac */
[----:B------:R-:W-:Y:S05]  /*70c0*/  MUFU.TANH R200, R16 ;  /* 0x0000001000c87308 */ /* 0x000fea0000002400 */
[----:B------:R-:W-:Y:S01]  /*70d0*/  HMMA.16816.F32.BF16 R192, R204, R202, R192 ;  /* 0x000000caccc0723c */ /* 0x000fe200000418c0 */
[----:B------:R-:W-:-:S02]  /*70e0*/  FMUL.FTZ R181, R19, UR37 ;  /* 0x0000002513b57c20 */ /* 0x000fc40008410000 */
[----:B------:R-:W-:Y:S03]  /*70f0*/  MUFU.TANH R167, R17 ;  /* 0x0000001100a77308 */ /* 0x000fe60000002400 */
[C---:B--2---:R-:W-:Y:S05]  /*7100*/  HMMA.16816.F32.BF16 R168, R24.reuse, R22, R168 ;  /* 0x0000001618a8723c */ /* 0x044fea00000418a8 */
[----:B------:R2:W-:Y:S07]  /*7110*/  MUFU.TANH R180, R18 ;  /* 0x0000001200b47308 */ /* 0x0005ee0000002400 */
[----:B------:R-:W-:Y:S01]  /*7120*/  HMMA.16816.F32.BF16 R172, R24, R20, R172 ;  /* 0x0000001418ac723c */ /* 0x000fe200000418ac */
[----:B------:R-:W-:Y:S01]  /*7130*/  LDSM.16.M88.4 R20, [R220+0x7800] ;  /* 0x00780000dc14783b */ /* 0x000fe20000000200 */
[----:B------:R-:W4:Y:S03]  /*7140*/  MUFU.TANH R166, R166 ;  /* 0x000000a600a67308 */ /* 0x000f260000002400 */
[----:B--2---:R-:W2:Y:S01]  /*7150*/  LDSM.16.M88.4 R16, [R227+0x17800] ;  /* 0x01780000e310783b */ /* 0x004ea20000000200 */
[----:B-1----:R-:W-:Y:S04]  /*7160*/  HMMA.16816.F32.BF16 R196, R188, R176, R196 ;  /* 0x000000b0bcc4723c */ /* 0x002fe800000418c4 */
[----:B------:R-:W1:Y:S02]  /*7170*/  MUFU.TANH R182, R182 ;  /* 0x000000b600b67308 */ /* 0x000e640000002400 */
[----:B------:R-:W-:Y:S01]  /*7180*/  FMUL.FTZ R168, R168, UR37 ;  /* 0x00000025a8a87c20 */ /* 0x000fe20008410000 */
[----:B------:R-:W-:-:S04]  /*7190*/  DEPBAR.LE SB0, 0x0 ;  /* 0x000080000000791a */ /* 0x000fc80000000000 */
[----:B------:R-:W-:Y:S01]  /*71a0*/  HMMA.16816.F32.BF16 R192, R188, R178, R192 ;  /* 0x000000b2bcc0723c */ /* 0x000fe200000418c0 */
[----:B------:R-:W5:Y:S05]  /*71b0*/  MUFU.TANH R181, R181 ;  /* 0x000000b500b57308 */ /* 0x000f6a0000002400 */
[C---:B---3--:R-:W-:Y:S01]  /*71c0*/  HMMA.16816.F32.BF16 R32, R24.reuse, R4, R32 ;  /* 0x000000041820723c */ /* 0x048fe20000041820 */
[----:B------:R-:W-:Y:S01]  /*71d0*/  FMUL.FTZ R183, R172, UR37 ;  /* 0x00000025acb77c20 */ /* 0x000fe20008410000 */
[----:B------:R-:W-:Y:S01]  /*71e0*/  FMUL.FTZ R172, R173, UR37 ;  /* 0x00000025adac7c20 */ /* 0x000fe20008410000 */
[----:B------:R-:W-:Y:S01]  /*71f0*/  FMUL.FTZ R173, R174, UR37 ;  /* 0x00000025aead7c20 */ /* 0x000fe20008410000 */
[----:B------:R-:W-:Y:S01]  /*7200*/  FMUL.FTZ R174, R175, UR37 ;  /* 0x00000025afae7c20 */ /* 0x000fe20008410000 */
[----:B------:R-:W-:Y:S01]  /*7210*/  MUFU.TANH R168, R168 ;  /* 0x000000a800a87308 */ /* 0x000fe20000002400 */
[----:B------:R-:W-:Y:S01]  /*7220*/  HMMA.16816.F32.BF16 R28, R24, R6, R28 ;  /* 0x00000006181c723c */ /* 0x000fe2000004181c */
[----:B------:R-:W-:Y:S01]  /*7230*/  FMUL.FTZ R4, R169, UR37 ;  /* 0x00000025a9047c20 */ /* 0x000fe20008410000 */
[----:B------:R-:W-:Y:S01]  /*7240*/  FMUL.FTZ R5, R170, UR37 ;  /* 0x00000025aa057c20 */ /* 0x000fe20008410000 */
[----:B------:R-:W-:-:S04]  /*7250*/  FMUL.FTZ R170, R171, UR37 ;  /* 0x00000025abaa7c20 */ /* 0x000fc80008410000 */
[----:B------:R-:W-:Y:S01]  /*7260*/  IMAD.U32 R6, RZ, RZ, UR23 ;  /* 0x00000017ff067e24 */ /* 0x000fe2000f8e00ff */
[----:B------:R-:W3:Y:S03]  /*7270*/  MUFU.TANH R183, R183 ;  /* 0x000000b700b77308 */ /* 0x000ee60000002400 */
[----:B------:R-:W-:-:S05]  /*7280*/  IMAD R15, R6, 0x40, R15 ;  /* 0x00000040060f7824 */ /* 0x000fca00078e020f */
[----:B------:R-:W-:Y:S02]  /*7290*/  MUFU.TANH R173, R173 ;  /* 0x000000ad00ad7308 */ /* 0x000fe40000002400 */
[----:B------:R-:W-:Y:S01]  /*72a0*/  FMUL.FTZ R7, R35, UR37 ;  /* 0x0000002523077c20 */ /* 0x000fe20008410000 */
[----:B------:R-:W-:Y:S01]  /*72b0*/  VIADD R35, R15, 0x1 ;  /* 0x000000010f237836 */ /* 0x000fe20000000000 */
[C---:B--2---:R-:W-:Y:S01]  /*72c0*/  HMMA.16816.F32.BF16 R196, R184.reuse, R16, R196 ;  /* 0x00000010b8c4723c */ /* 0x044fe200000418c4 */
[----:B------:R-:W-:Y:S01]  /*72d0*/  FMUL.FTZ R32, R32, UR37 ;  /* 0x0000002520207c20 */ /* 0x000fe20008410000 */
[----:B------:R-:W-:Y:S01]  /*72e0*/  FMUL.FTZ R33, R33, UR37 ;  /* 0x0000002521217c20 */ /* 0x000fe20008410000 */
[----:B------:R-:W-:Y:S01]  /*72f0*/  FMUL.FTZ R34, R34, UR37 ;  /* 0x0000002522227c20 */ /* 0x000fe20008410000 */
[----:B------:R-:W-:Y:S01]  /*7300*/  ISETP.GE.AND P2, PT, R35, R14, PT ;  /* 0x0000000e2300720c */ /* 0x000fe20003f46270 */
[----:B------:R-:W-:Y:S01]  /*7310*/  MUFU.TANH R172, R172 ;  /* 0x000000ac00ac7308 */ /* 0x000fe20000002400 */
[----:B------:R-:W-:Y:S01]  /*7320*/  HMMA.16816.F32.BF16 R192, R184, R18, R192 ;  /* 0x00000012b8c0723c */ /* 0x000fe200000418c0 */
[----:B------:R-:W-:Y:S01]  /*7330*/  VIADD R17, R15, 0x8 ;  /* 0x000000080f117836 */ /* 0x000fe20000000000 */
[----:B----4-:R-:W-:Y:S01]  /*7340*/  FSEL R169, R166, -INF , !P2 ;  /* 0xff800000a6a97808 */ /* 0x010fe20005000000 */
[----:B------:R-:W-:Y:S01]  /*7350*/  FMUL.FTZ R29, R29, UR37 ;  /* 0x000000251d1d7c20 */ /* 0x000fe20008410000 */
[----:B------:R-:W-:Y:S01]  /*7360*/  ISETP.GE.AND P1, PT, R35, R2, PT ;  /* 0x000000022300720c */ /* 0x000fe20003f26270 */
[----:B------:R-:W-:Y:S01]  /*7370*/  FMUL.FTZ R16, R28, UR37 ;  /* 0x000000251c107c20 */ /* 0x000fe20008410000 */
[C---:B------:R-:W-:Y:S01]  /*7380*/  ISETP.GE.AND P0, PT, R17.reuse, R14, PT ;  /* 0x0000000e1100720c */ /* 0x040fe20003f06270 */
[----:B------:R-:W2:Y:S01]  /*7390*/  MUFU.TANH R174, R174 ;  /* 0x000000ae00ae7308 */ /* 0x000ea20000002400 */
[----:B------:R-:W-:Y:S01]  /*73a0*/  ISETP.GE.AND P2, PT, R17, R2, PT ;  /* 0x000000021100720c */ /* 0x000fe20003f46270 */
[----:B------:R-:W-:Y:S01]  /*73b0*/  VIADD R17, R15, 0x9 ;  /* 0x000000090f117836 */ /* 0x000fe20000000000 */
[----:B-1----:R-:W-:Y:S01]  /*73c0*/  FSEL R166, R182, -INF , !P1 ;  /* 0xff800000b6a67808 */ /* 0x002fe20004800000 */
[----:B------:R-:W-:Y:S01]  /*73d0*/  FMUL.FTZ R18, R30, UR37 ;  /* 0x000000251e127c20 */ /* 0x000fe20008410000 */
[----:B------:R-:W-:Y:S01]  /*73e0*/  FSEL R188, R180, -INF , !P2 ;  /* 0xff800000b4bc7808 */ /* 0x000fe20005000000 */
[----:B------:R-:W-:Y:S01]  /*73f0*/  FMUL.FTZ R19, R31, UR37 ;  /* 0x000000251f137c20 */ /* 0x000fe20008410000 */
[----:B------:R-:W-:Y:S01]  /*7400*/  ISETP.GE.AND P1, PT, R17, R14, PT ;  /* 0x0000000e1100720c */ /* 0x000fe20003f26270 */
[----:B------:R-:W1:Y:S01]  /*7410*/  MUFU.TANH R5, R5 ;  /* 0x0000000500057308 */ /* 0x000e620000002400 */
[----:B------:R-:W-:-:S02]  /*7420*/  FSEL R171, R200, -INF , !P0 ;  /* 0xff800000c8ab7808 */ /* 0x000fc40004000000 */
[C---:B------:R-:W-:Y:S01]  /*7430*/  HMMA.16816.F32.BF16 R196, R24.reuse, R20, R196 ;  /* 0x0000001418c4723c */ /* 0x040fe200000418c4 */
[----:B------:R-:W-:Y:S02]  /*7440*/  FSEL R167, R167, -INF , !P1 ;  /* 0xff800000a7a77808 */ /* 0x000fe40004800000 */
[----:B------:R-:W-:Y:S02]  /*7450*/  ISETP.GE.AND P0, PT, R17, R2, PT ;  /* 0x000000021100720c */ /* 0x000fe40003f06270 */
[----:B------:R-:W4:Y:S01]  /*7460*/  MUFU.TANH R170, R170 ;  /* 0x000000aa00aa7308 */ /* 0x000f220000002400 */
[----:B------:R-:W-:Y:S01]  /*7470*/  HMMA.16816.F32.BF16 R192, R24, R22, R192 ;  /* 0x0000001618c0723c */ /* 0x000fe200000418c0 */
[----:B------:R-:W-:Y:S01]  /*7480*/  VIADD R21, R15, 0x10 ;  /* 0x000000100f157836 */ /* 0x000fe20000000000 */
[----:B-----5:R-:W-:-:S04]  /*7490*/  FSEL R186, R181, -INF , !P0 ;  /* 0xff800000b5ba7808 */ /* 0x020fc80004000000 */
[C---:B------:R-:W-:Y:S01]  /*74a0*/  ISETP.GE.AND P2, PT, R21.reuse, R14, PT ;  /* 0x0000000e1500720c */ /* 0x040fe20003f46270 */
[----:B------:R5:W4:Y:S01]  /*74b0*/  MUFU.TANH R203, R32 ;  /* 0x0000002000cb7308 */ /* 0x000b220000002400 */
[----:B------:R-:W-:Y:S01]  /*74c0*/  ISETP.GE.AND P1, PT, R21, R2, PT ;  /* 0x000000021500720c */ /* 0x000fe20003f26270 */
[----:B------:R-:W-:Y:S01]  /*74d0*/  VIADD R21, R15, 0x11 ;  /* 0x000000110f157836 */ /* 0x000fe20000000000 */
[----:B---3--:R-:W-:Y:S01]  /*74e0*/  FSEL R35, R183, -INF , !P2 ;  /* 0xff800000b7237808 */ /* 0x008fe20005000000 */
[----:B------:R-:W-:-:S03]  /*74f0*/  VIADD R23, R15, 0x20 ;  /* 0x000000200f177836 */ /* 0x000fc60000000000 */
[C---:B------:R-:W-:Y:S01]  /*7500*/  ISETP.GE.AND P0, PT, R21.reuse, R14, PT ;  /* 0x0000000e1500720c */ /* 0x040fe20003f06270 */
[----:B------:R-:W3:Y:S01]  /*7510*/  MUFU.TANH R4, R4 ;  /* 0x0000000400047308 */ /* 0x000ee20000002400 */
[----:B------:R-:W-:Y:S01]  /*7520*/  ISETP.GE.AND P2, PT, R21, R2, PT ;  /* 0x000000021500720c */ /* 0x000fe20003f46270 */
[----:B------:R-:W-:Y:S02]  /*7530*/  VIADD R21, R15, 0x19 ;  /* 0x000000190f157836 */ /* 0x000fe40000000000 */
[----:B------:R-:W-:Y:S01]  /*7540*/  FMUL.FTZ R182, R198, UR37 ;  /* 0x00000025c6b67c20 */ /* 0x000fe20008410000 */
[----:B------:R-:W-:Y:S01]  /*7550*/  FMUL.FTZ R180, R199, UR37 ;  /* 0x00000025c7b47c20 */ /* 0x000fe20008410000 */
[----:B--2---:R-:W-:Y:S01]  /*7560*/  FSEL R30, R174, -INF , !P2 ;  /* 0xff800000ae1e7808 */ /* 0x004fe20005000000 */
[----:B------:R-:W-:Y:S01]  /*7570*/  FMUL.FTZ R187, R196, UR37 ;  /* 0x00000025c4bb7c20 */ /* 0x000fe20008410000 */
[----:B------:R-:W-:Y:S01]  /*7580*/  ISETP.GE.AND P2, PT, R21, R14, PT ;  /* 0x0000000e1500720c */ /* 0x000fe20003f46270 */
[----:B------:R2:W-:Y:S01]  /*7590*/  MUFU.TANH R17, R29 ;  /* 0x0000001d00117308 */ /* 0x0005e20000002400 */
[----:B-----5:R-:W-:Y:S01]  /*75a0*/  FSEL R32, R173, -INF , !P1 ;  /* 0xff800000ad207808 */ /* 0x020fe20004800000 */
[----:B------:R-:W-:Y:S01]  /*75b0*/  FMUL.FTZ R183, R192, UR37 ;  /* 0x00000025c0b77c20 */ /* 0x000fe20008410000 */
[----:B------:R-:W-:Y:S01]  /*75c0*/  FMUL.FTZ R185, R197, UR37 ;  /* 0x00000025c5b97c20 */ /* 0x000fe20008410000 */
[----:B------:R-:W-:Y:S01]  /*75d0*/  FMUL.FTZ R178, R194, UR37 ;  /* 0x00000025c2b27c20 */ /* 0x000fe20008410000 */
[----:B------:R-:W-:Y:S01]  /*75e0*/  FMUL.FTZ R181, R193, UR37 ;  /* 0x00000025c1b57c20 */ /* 0x000fe20008410000 */
[----:B------:R-:W-:-:S02]  /*75f0*/  FMUL.FTZ R176, R195, UR37 ;  /* 0x00000025c3b07c20 */ /* 0x000fc40008410000 */
[----:B------:R5:W-:Y:S08]  /*7600*/  MUFU.TANH R201, R33 ;  /* 0x0000002100c97308 */ /* 0x000bf00000002400 */
[----:B------:R1:W-:Y:S01]  /*7610*/  MUFU.TANH R6, R34 ;  /* 0x0000002200067308 */ /* 0x0003e20000002400 */
[----:B--2---:R-:W-:-:S05]  /*7620*/  VIADD R29, R15, 0x18 ;  /* 0x000000180f1d7836 */ /* 0x004fca0000000000 */
[C---:B------:R-:W-:Y:S02]  /*7630*/  ISETP.GE.AND P1, PT, R29.reuse, R14, PT ;  /* 0x0000000e1d00720c */ /* 0x040fe40003f26270 */
[----:B------:R-:W2:Y:S01]  /*7640*/  MUFU.TANH R7, R7 ;  /* 0x0000000700077308 */ /* 0x000ea20000002400 */
[----:B-----5:R-:W-:Y:S02]  /*7650*/  FSEL R33, R172, -INF , !P0 ;  /* 0xff800000ac217808 */ /* 0x020fe40004000000 */
[-C--:B------:R-:W-:Y:S02]  /*7660*/  ISETP.GE.AND P0, PT, R29, R2.reuse, PT ;  /* 0x000000021d00720c */ /* 0x080fe40003f06270 */
[----:B------:R-:W-:Y:S02]  /*7670*/  FSEL R31, R168, -INF , !P1 ;  /* 0xff800000a81f7808 */ /* 0x000fe40004800000 */
[----:B------:R-:W-:Y:S01]  /*7680*/  ISETP.GE.AND P1, PT, R21, R2, PT ;  /* 0x000000021500720c */ /* 0x000fe20003f26270 */
[----:B------:R-:W5:Y:S01]  /*7690*/  MUFU.TANH R16, R16 ;  /* 0x0000001000107308 */ /* 0x000f620000002400 */
[----:B-1----:R-:W-:Y:S01]  /*76a0*/  FSEL R34, R5, -INF , !P0 ;  /* 0xff80000005227808 */ /* 0x002fe20004000000 */
[----:B------:R-:W-:Y:S01]  /*76b0*/  VIADD R21, R15, 0x21 ;  /* 0x000000210f157836 */ /* 0x000fe20000000000 */
[----:B------:R-:W-:Y:S01]  /*76c0*/  ISETP.GE.AND P0, PT, R23, R14, PT ;  /* 0x0000000e1700720c */ /* 0x000fe20003f06270 */
[----:B------:R-:W-:Y:S01]  /*76d0*/  VIADD R5, R15, 0x29 ;  /* 0x000000290f057836 */ /* 0x000fe20000000000 */
[----:B----4-:R-:W-:-:S02]  /*76e0*/  FSEL R28, R170, -INF , !P1 ;  /* 0xff800000aa1c7808 */ /* 0x010fc40004800000 */
[----:B------:R-:W-:Y:S01]  /*76f0*/  FSEL R203, R203, -INF , !P0 ;  /* 0xff800000cbcb7808 */ /* 0x000fe20004000000 */
[----:B------:R-:W1:Y:S01]  /*7700*/  MUFU.TANH R18, R18 ;  /* 0x0000001200127308 */ /* 0x000e620000002400 */
[----:B---3--:R-:W-:Y:S02]  /*7710*/  FSEL R29, R4, -INF , !P2 ;  /* 0xff800000041d7808 */ /* 0x008fe40005000000 */
[C---:B------:R-:W-:Y:S02]  /*7720*/  ISETP.GE.AND P1, PT, R21.reuse, R14, PT ;  /* 0x0000000e1500720c */ /* 0x040fe40003f26270 */
[-C--:B------:R-:W-:Y:S01]  /*7730*/  ISETP.GE.AND P0, PT, R21, R2.reuse, PT ;  /* 0x000000021500720c */ /* 0x080fe20003f06270 */
[----:B------:R-:W-:Y:S01]  /*7740*/  VIADD R21, R15, 0x28 ;  /* 0x000000280f157836 */ /* 0x000fe20000000000 */
[----:B------:R-:W-:Y:S01]  /*7750*/  ISETP.GE.AND P2, PT, R23, R2, PT ;  /* 0x000000021700720c */ /* 0x000fe20003f46270 */
[----:B------:R-:W3:Y:S01]  /*7760*/  MUFU.TANH R182, R182 ;  /* 0x000000b600b67308 */ /* 0x000ee20000002400 */
[----:B--2---:R-:W-:Y:S01]  /*7770*/  FSEL R198, R7, -INF , !P0 ;  /* 0xff80000007c67808 */ /* 0x004fe20004000000 */
[----:B------:R-:W-:Y:S01]  /*7780*/  VIADD R7, R15, 0x31 ;  /* 0x000000310f077836 */ /* 0x000fe20000000000 */
[----:B------:R-:W-:-:S02]  /*7790*/  FSEL R200, R6, -INF , !P2 ;  /* 0xff80000006c87808 */ /* 0x000fc40005000000 */
[-C--:B------:R-:W-:Y:S02]  /*77a0*/  ISETP.GE.AND P2, PT, R21, R14.reuse, PT ;  /* 0x0000000e1500720c */ /* 0x080fe40003f46270 */
[----:B------:R-:W-:Y:S01]  /*77b0*/  FSEL R201, R201, -INF , !P1 ;  /* 0xff800000c9c97808 */ /* 0x000fe20004800000 */
[----:B------:R-:W2:Y:S01]  /*77c0*/  MUFU.TANH R183, R183 ;  /* 0x000000b700b77308 */ /* 0x000ea20000002400 */
[----:B-----5:R-:W-:Y:S02]  /*77d0*/  FSEL R199, R16, -INF , !P2 ;  /* 0xff80000010c77808 */ /* 0x020fe40005000000 */
[C---:B------:R-:W-:Y:S02]  /*77e0*/  ISETP.GE.AND P0, PT, R5.reuse, R14, PT ;  /* 0x0000000e0500720c */ /* 0x040fe40003f06270 */
[-C--:B------:R-:W-:Y:S01]  /*77f0*/  ISETP.GE.AND P2, PT, R5, R2.reuse, PT ;  /* 0x000000020500720c */ /* 0x080fe20003f46270 */
[----:B------:R-:W-:Y:S01]  /*7800*/  VIADD R5, R15, 0x30 ;  /* 0x000000300f057836 */ /* 0x000fe20000000000 */
[----:B------:R-:W-:Y:S01]  /*7810*/  ISETP.GE.AND P1, PT, R21, R2, PT ;  /* 0x000000021500720c */ /* 0x000fe20003f26270 */
[----:B------:R-:W-:Y:S01]  /*7820*/  MUFU.TANH R165, R165 ;  /* 0x000000a500a57308 */ /* 0x000fe20000002400 */
[----:B------:R-:W-:-:S02]  /*7830*/  FSEL R197, R17, -INF , !P0 ;  /* 0xff80000011c57808 */ /* 0x000fc40004000000 */
[----:B-1----:R-:W-:Y:S02]  /*7840*/  FSEL R196, R18, -INF , !P1 ;  /* 0xff80000012c47808 */ /* 0x002fe40004800000 */
[C---:B------:R-:W-:Y:S02]  /*7850*/  ISETP.GE.AND P1, PT, R5.reuse, R14, PT ;  /* 0x0000000e0500720c */ /* 0x040fe40003f26270 */
[----:B------:R-:W-:Y:S01]  /*7860*/  ISETP.GE.AND P0, PT, R5, R2, PT ;  /* 0x000000020500720c */ /* 0x000fe20003f06270 */
[----:B------:R-:W1:Y:S01]  /*7870*/  MUFU.TANH R19, R19 ;  /* 0x0000001300137308 */ /* 0x000e620000002400 */
[----:B------:R-:W-:Y:S02]  /*7880*/  VIADD R5, R15, 0x38 ;  /* 0x000000380f057836 */ /* 0x000fe40000000000 */
[----:B---3--:R-:W-:-:S03]  /*7890*/  FSEL R182, R182, -INF , !P0 ;  /* 0xff800000b6b67808 */ /* 0x008fc60004000000 */
[----:B------:R-:W-:Y:S02]  /*78a0*/  ISETP.GE.AND P0, PT, R5, R14, PT ;  /* 0x0000000e0500720c */ /* 0x000fe40003f06270 */
[----:B------:R-:W3:Y:S02]  /*78b0*/  MUFU.TANH R187, R187 ;  /* 0x000000bb00bb7308 */ /* 0x000ee40000002400 */
[----:B--2---:R-:W-:Y:S02]  /*78c0*/  FSEL R183, R183, -INF , !P0 ;  /* 0xff800000b7b77808 */ /* 0x004fe40004000000 */
[----:B------:R-:W-:-:S04]  /*78d0*/  ISETP.GE.AND P0, PT, R15, R2, PT ;  /* 0x000000020f00720c */ /* 0x000fc80003f06270 */
[----:B------:R-:W2:Y:S01]  /*78e0*/  MUFU.TANH R185, R185 ;  /* 0x000000b900b97308 */ /* 0x000ea20000002400 */
[----:B-1----:R-:W-:Y:S02]  /*78f0*/  FSEL R194, R19, -INF , !P2 ;  /* 0xff80000013c27808 */ /* 0x002fe40005000000 */
[----:B------:R-:W-:Y:S02]  /*7900*/  FSEL R26, R165, -INF , !P0 ;  /* 0xff800000a51a7808 */ /* 0x000fe40004000000 */
[----:B------:R-:W-:Y:S02]  /*7910*/  ISETP.GE.AND P2, PT, R7, R14, PT ;  /* 0x0000000e0700720c */ /* 0x000fe40003f46270 */
[----:B------:R-:W-:Y:S01]  /*7920*/  PLOP3.LUT P0, PT, PT, PT, UP0, 0x80, 0x0 ;  /* 0x000000000000781c */ /* 0x000fe20003f0f008 */
[----:B------:R-:W1:Y:S01]  /*7930*/  MUFU.TANH R180, R180 ;  /* 0x000000b400b47308 */ /* 0x000e620000002400 */
[----:B---3--:R-:W-:Y:S01]  /*7940*/  FSEL R187, R187, -INF , !P1 ;  /* 0xff800000bbbb7808 */ /* 0x008fe20004800000 */
[----:B------:R-:W-:Y:S01]  /*7950*/  BAR.SYNC.DEFER_BLOCKING 0x0 ;  /* 0x0000000000007b1d */ /* 0x000fe20000010000 */
[----:B------:R-:W-:-:S05]  /*7960*/  ISETP.GE.AND P1, PT, R7, R2, PT ;  /* 0x000000020700720c */ /* 0x000fca0003f26270 */
[----:B------:R-:W3:Y:S01]  /*7970*/  MUFU.TANH R0, R0 ;  /* 0x0000000000007308 */ /* 0x000ee20000002400 */
[----:B--2---:R-:W-:Y:S02]  /*7980*/  FSEL R185, R185, -INF , !P2 ;  /* 0xff800000b9b97808 */ /* 0x004fe40005000000 */
[----:B------:R-:W-:Y:S01]  /*7990*/  ISETP.GE.AND P2, PT, R5, R2, PT ;  /* 0x000000020500720c */ /* 0x000fe20003f46270 */
[----:B------:R-:W-:-:S04]  /*79a0*/  VIADD R5, R15, 0x39 ;  /* 0x000000390f057836 */ /* 0x000fc80000000000 */
[----:B------:R-:W2:Y:S01]  /*79b0*/  MUFU.TANH R178, R178 ;  /* 0x000000b200b27308 */ /* 0x000ea20000002400 */
[----:B-1----:R-:W-:Y:S02]  /*79c0*/  FSEL R180, R180, -INF , !P1 ;  /* 0xff800000b4b47808 */ /* 0x002fe40004800000 */
[----:B------:R-:W-:-:S05]  /*79d0*/  ISETP.GE.AND P1, PT, R15, R14, PT ;  /* 0x0000000e0f00720c */ /* 0x000fca0003f26270 */
[----:B------:R-:W1:Y:S01]  /*79e0*/  MUFU.TANH R181, R181 ;  /* 0x000000b500b57308 */ /* 0x000e620000002400 */
[----:B---3--:R-:W-:Y:S02]  /*79f0*/  FSEL R27, R0, -INF , !P1 ;  /* 0xff800000001b7808 */ /* 0x008fe40004800000 */
[----:B------:R-:W-:-:S05]  /*7a00*/  ISETP.GE.AND P1, PT, R5, R2, PT ;  /* 0x000000020500720c */ /* 0x000fca0003f26270 */
[----:B------:R-:W3:Y:S01]  /*7a10*/  MUFU.TANH R176, R176 ;  /* 0x000000b000b07308 */ /* 0x000ee20000002400 */
[----:B--2---:R-:W-:Y:S02]  /*7a20*/  FSEL R178, R178, -INF , !P2 ;  /* 0xff800000b2b27808 */ /* 0x004fe40005000000 */
[----:B------:R-:W-:-:S04]  /*7a30*/  ISETP.GE.AND P2, PT, R5, R14, PT ;  /* 0x0000000e0500720c */ /* 0x000fc80003f46270 */
[----:B-1----:R-:W-:Y:S02]  /*7a40*/  FSEL R181, R181, -INF , !P2 ;  /* 0xff800000b5b57808 */ /* 0x002fe40005000000 */
[----:B---3--:R-:W-:Y:S01]  /*7a50*/  FSEL R176, R176, -INF , !P1 ;  /* 0xff800000b0b07808 */ /* 0x008fe20004800000 */
        /* <DEDUP_REMOVED lines=80> */
.L_x_1100:
[----:B------:R-:W-:Y:S05]  /*7f60*/  BSYNC B0 ;  /* 0x0000000000007941 */ /* 0x000fea0003800000 */
.L_x_1099:
[----:B------:R-:W0:Y:S02]  /*7f70*/  LDGDEPBAR ;  /* 0x00000000000079af */ /* 0x000e240000000000 */
.L_x_1098:
[----:B------:R-:W-:Y:S01]  /*7f80*/  FMNMX.FTZ R0, R164, R27, !PT ;  /* 0x0000001ba4007209 */ /* 0x000fe20007810000 */
[----:B--2---:R-:W-:Y:S01]  /*7f90*/  LDSM.16.MT88.4 R20, [R228+0x18000] ;  /* 0x01800000e414783b */ /* 0x004fe20000004200 */
[----:B-1----:R-:W-:Y:S02]  /*7fa0*/  FMNMX.FTZ R5, R3, R26, !PT ;  /* 0x0000001a03057209 */ /* 0x002fe40007810000 */
        /* <DEDUP_REMOVED lines=82> */
[--C-:B------:R-:W-:Y:S01]  /*84d0*/  FFMA.FTZ R187, R187, UR20, -R184.reuse ;  /* 0x00000014bbbb7c23 */ /* 0x100fe200080108b8 */
[----:B------:R-:W3:Y:S01]  /*84e0*/  MUFU.EX2 R171, R171 ;  /* 0x000000ab00ab7308 */ /* 0x000ee20000000800 */
[----:B--2---:R-:W-:Y:S01]  /*84f0*/  F2FP.BF16.F32.PACK_AB R4, R173, R174 ;  /* 0x000000aead04723e */ /* 0x004fe200000010ff */
[--C-:B------:R-:W-:Y:S01]  /*8500*/  FFMA.FTZ R194, R185, UR20, -R184.reuse ;  /* 0x00000014b9c27c23 */ /* 0x100fe200080108b8 */
[--C-:B------:R-:W-:Y:S01]  /*8510*/  FFMA.FTZ R183, R183, UR20, -R184.reuse ;  /* 0x00000014b7b77c23 */ /* 0x100fe200080108b8 */
[----:B------:R-:W-:Y:S01]  /*8520*/  FFMA.FTZ R184, R181, UR20, -R184 ;  /* 0x00000014b5b87c23 */ /* 0x000fe200080108b8 */
[--C-:B------:R-:W-:Y:S01]  /*8530*/  FFMA.FTZ R181, R182, UR20, -R179.reuse ;  /* 0x00000014b6b57c23 */ /* 0x100fe200080108b3 */
[--C-:B------:R-:W-:Y:S01]  /*8540*/  FFMA.FTZ R180, R180, UR20, -R179.reuse ;  /* 0x00000014b4b47c23 */ /* 0x100fe200080108b3 */
[--C-:B------:R-:W-:Y:S01]  /*8550*/  FFMA.FTZ R178, R178, UR20, -R179.reuse ;  /* 0x00000014b2b27c23 */ /* 0x100fe200080108b3 */
[----:B------:R-:W-:Y:S01]  /*8560*/  MUFU.EX2 R170, R170 ;  /* 0x000000aa00aa7308 */ /* 0x000fe20000000800 */
[----:B------:R-:W-:-:S07]  /*8570*/  FFMA.FTZ R179, R176, UR20, -R179 ;  /* 0x00000014b0b37c23 */ /* 0x000fce00080108b3 */
        /* <DEDUP_REMOVED lines=32> */
[----:B------:R-:W2:Y:S01]  /*8780*/  LDSM.16.MT88.4 R20, [R224+0x18000] ;  /* 0x01800000e014783b */ /* 0x000ea20000004200 */
        /* <DEDUP_REMOVED lines=23> */
[----:B------:R-:W1:Y:S01]  /*8900*/  LDSM.16.MT88.4 R24, [R228+0x1a000] ;  /* 0x01a00000e418783b */ /* 0x000e620000004200 */
        /* <DEDUP_REMOVED lines=24> */
[-C--:B------:R-:W-:Y:S01]  /*8a90*/  FMUL.FTZ R70, R70, R3.reuse ;  /* 0x0000000346467220 */ /* 0x080fe20000410000 */
[-C--:B------:R-:W-:Y:S01]  /*8aa0*/  FMUL.FTZ R71, R71, R3.reuse ;  /* 0x0000000347477220 */ /* 0x080fe20000410000 */
[-C--:B------:R-:W-:Y:S01]  /*8ab0*/  FMUL.FTZ R74, R74, R3.reuse ;  /* 0x000000034a4a7220 */ /* 0x080fe20000410000 */
[C---:B---3--:R-:W-:Y:S01]  /*8ac0*/  HMMA.16816.F32.BF16 R44, R4.reuse, R16, R44 ;  /* 0x00000010042c723c */ /* 0x048fe2000004182c */
[----:B------:R-:W-:Y:S01]  /*8ad0*/  FMUL.FTZ R75, R75, R3 ;  /* 0x000000034b4b7220 */ /* 0x000fe20000410000 */
[-C--:B------:R-:W-:Y:S01]  /*8ae0*/  FMUL.FTZ R60, R60, R177.reuse ;  /* 0x000000b13c3c7220 */ /* 0x080fe20000410000 */
[-C--:B------:R-:W-:Y:S01]  /*8af0*/  FMUL.FTZ R61, R61, R177.reuse ;  /* 0x000000b13d3d7220 */ /* 0x080fe20000410000 */
[-C--:B------:R-:W-:Y:S01]  /*8b00*/  FMUL.FTZ R64, R64, R177.reuse ;  /* 0x000000b140407220 */ /* 0x080fe20000410000 */
[----:B------:R-:W-:Y:S01]  /*8b10*/  FMUL.FTZ R65, R65, R177 ;  /* 0x000000b141417220 */ /* 0x000fe20000410000 */
[C---:B------:R-:W-:Y:S01]  /*8b20*/  HMMA.16816.F32.BF16 R48, R4.reuse, R18, R48 ;  /* 0x000000120430723c */ /* 0x040fe20000041830 */
[----:B------:R-:W3:Y:S01]  /*8b30*/  LDSM.16.MT88.4 R16, [R228+0x1c000] ;  /* 0x01c00000e410783b */ /* 0x000ee20000004200 */
        /* <DEDUP_REMOVED lines=27> */
[C---:B--2---:R-:W-:Y:S01]  /*8cf0*/  HMMA.16816.F32.BF16 R52, R4.reuse, R20, R52 ;  /* 0x000000140434723c */ /* 0x044fe20000041834 */
[-C--:B------:R-:W-:Y:S01]  /*8d00*/  FMUL.FTZ R86, R86, R3.reuse ;  /* 0x0000000356567220 */ /* 0x080fe20000410000 */
[-C--:B------:R-:W-:Y:S01]  /*8d10*/  FMUL.FTZ R87, R87, R3.reuse ;  /* 0x0000000357577220 */ /* 0x080fe20000410000 */
        /* <DEDUP_REMOVED lines=21> */
[C---:B-1----:R-:W-:Y:S01]  /*8e70*/  HMMA.16816.F32.BF16 R60, R4.reuse, R24, R60 ;  /* 0x00000018043c723c */ /* 0x042fe2000004183c */
[-C--:B------:R-:W-:Y:S01]  /*8e80*/  FMUL.FTZ R122, R122, R3.reuse ;  /* 0x000000037a7a7220 */ /* 0x080fe20000410000 */
[----:B------:R-:W-:Y:S01]  /*8e90*/  FMUL.FTZ R123, R123, R3 ;  /* 0x000000037b7b7220 */ /* 0x000fe20000410000 */
[----:B------:R-:W1:Y:S01]  /*8ea0*/  MUFU.EX2 R189, R189 ;  /* 0x000000bd00bd7308 */ /* 0x000e620000000800 */
[-C--:B------:R-:W-:Y:S01]  /*8eb0*/  FMUL.FTZ R108, R108, R177.reuse ;  /* 0x000000b16c6c7220 */ /* 0x080fe20000410000 */
[----:B------:R-:W-:Y:S01]  /*8ec0*/  FMUL.FTZ R109, R109, R177 ;  /* 0x000000b16d6d7220 */ /* 0x000fe20000410000 */
[C---:B------:R-:W-:Y:S01]  /*8ed0*/  HMMA.16816.F32.BF16 R64, R4.reuse, R26, R64 ;  /* 0x0000001a0440723c */ /* 0x040fe20000041840 */
[----:B------:R-:W4:Y:S01]  /*8ee0*/  LDSM.16.MT88.4 R24, [R225+0x1c000] ;  /* 0x01c00000e118783b */ /* 0x000f220000004200 */
[-C--:B------:R-:W-:Y:S01]  /*8ef0*/  FMUL.FTZ R110, R110, R3.reuse ;  /* 0x000000036e6e7220 */ /* 0x080fe20000410000 */
[----:B------:R-:W-:Y:S01]  /*8f00*/  FMUL.FTZ R111, R111, R3 ;  /* 0x000000036f6f7220 */ /* 0x000fe20000410000 */
[-C--:B------:R-:W-:Y:S01]  /*8f10*/  FMUL.FTZ R112, R112, R177.reuse ;  /* 0x000000b170707220 */ /* 0x080fe20000410000 */
[----:B------:R-:W-:Y:S01]  /*8f20*/  MUFU.EX2 R188, R188 ;  /* 0x000000bc00bc7308 */ /* 0x000fe20000000800 */
[----:B------:R-:W-:Y:S01]  /*8f30*/  FMUL.FTZ R113, R113, R177 ;  /* 0x000000b171717220 */ /* 0x000fe20000410000 */
[-C--:B------:R-:W-:Y:S01]  /*8f40*/  FMUL.FTZ R114, R114, R3.reuse ;  /* 0x0000000372727220 */ /* 0x080fe20000410000 */
[----:B------:R-:W-:Y:S01]  /*8f50*/  FMUL.FTZ R115, R115, R3 ;  /* 0x0000000373737220 */ /* 0x000fe20000410000 */
[-C--:B------:R-:W-:Y:S01]  /*8f60*/  FMUL.FTZ R124, R124, R177.reuse ;  /* 0x000000b17c7c7220 */ /* 0x080fe20000410000 */
[-C--:B------:R-:W-:Y:S01]  /*8f70*/  FMUL.FTZ R125, R125, R177.reuse ;  /* 0x000000b17d7d7220 */ /* 0x080fe20000410000 */
[-C--:B------:R-:W-:Y:S01]  /*8f80*/  FMUL.FTZ R128, R128, R177.reuse ;  /* 0x000000b180807220 */ /* 0x080fe20000410000 */
[----:B------:R-:W-:Y:S01]  /*8f90*/  FMUL.FTZ R129, R129, R177 ;  /* 0x000000b181817220 */ /* 0x000fe20000410000 */
[----:B------:R-:W-:Y:S01]  /*8fa0*/  MUFU.EX2 R191, R191 ;  /* 0x000000bf00bf7308 */ /* 0x000fe20000000800 */
[-C--:B------:R-:W-:Y:S01]  /*8fb0*/  FMUL.FTZ R126, R126, R3.reuse ;  /* 0x000000037e7e7220 */ /* 0x080fe20000410000 */
[-C--:B------:R-:W-:Y:S01]  /*8fc0*/  FMUL.FTZ R127, R127, R3.reuse ;  /* 0x000000037f7f7220 */ /* 0x080fe20000410000 */
[-C--:B------:R-:W-:Y:S01]  /*8fd0*/  FMUL.FTZ R130, R130, R3.reuse ;  /* 0x0000000382827220 */ /* 0x080fe20000410000 */
[C---:B--2---:R-:W-:Y:S01]  /*8fe0*/  HMMA.16816.F32.BF16 R76, R4.reuse, R20, R76 ;  /* 0x00000014044c723c */ /* 0x044fe2000004184c */
[----:B------:R-:W-:Y:S01]  /*8ff0*/  FMUL.FTZ R131, R131, R3 ;  /* 0x0000000383837220 */ /* 0x000fe20000410000 */
[----:B------:R-:W-:Y:S01]  /*9000*/  FFMA.FTZ R174, R250, R177, R174 ;  /* 0x000000b1faae7223 */ /* 0x000fe200000100ae */
[----:B------:R-:W-:Y:S01]  /*9010*/  FFMA.FTZ R170, R243, R3, R170 ;  /* 0x00000003f3aa7223 */ /* 0x000fe200000100aa */
[----:B------:R-:W-:Y:S02]  /*9020*/  MUFU.EX2 R190, R190 ;  /* 0x000000be00be7308 */ /* 0x000fe40000000800 */
[----:B------:R-:W-:Y:S01]  /*9030*/  HMMA.16816.F32.BF16 R80, R4, R22, R80 ;  /* 0x000000160450723c */ /* 0x000fe20000041850 */
[----:B------:R-:W2:Y:S01]  /*9040*/  LDSM.16.MT88.4 R20, [R228+0x1e000] ;  /* 0x01e00000e414783b */ /* 0x000ea20000004200 */
[----:B------:R-:W-:Y:S01]  /*9050*/  FADD.FTZ R173, R173, R174 ;  /* 0x000000aeadad7221 */ /* 0x000fe20000010000 */
[----:B------:R-:W-:-:S03]  /*9060*/  FADD.FTZ R169, R169, R170 ;  /* 0x000000aaa9a97221 */ /* 0x000fc60000010000 */
[----:B---3--:R-:W-:Y:S01]  /*9070*/  HMMA.16816.F32.BF16 R92, R4, R16, R92 ;  /* 0x00000010045c723c */ /* 0x008fe2000004185c */
[----:B------:R-:W3:Y:S01]  /*9080*/  MUFU.EX2 R193, R193 ;  /* 0x000000c100c17308 */ /* 0x000ee20000000800 */
        /* <DEDUP_REMOVED lines=10> */
[----:B------:R-:W1:Y:S06]  /*9130*/  LDSM.16.MT88.4 R24, [R226+0x1e000] ;  /* 0x01e00000e218783b */ /* 0x000e6c0000004200 */
[----:B------:R-:W-:Y:S08]  /*9140*/  MUFU.EX2 R202, R202 ;  /* 0x000000ca00ca7308 */ /* 0x000ff00000000800 */
        /* <DEDUP_REMOVED lines=9> */
[C---:B-1----:R-:W-:Y:S01]  /*91e0*/  HMMA.16816.F32.BF16 R108, R4.reuse, R24, R108 ;  /* 0x00000018046c723c */ /* 0x042fe2000004186c */
[----:B------:R-:W-:Y:S05]  /*91f0*/  MUFU.EX2 R197, R197 ;  /* 0x000000c500c57308 */ /* 0x000fea0000000800 */
[C---:B------:R-:W-:Y:S01]  /*9200*/  HMMA.16816.F32.BF16 R112, R4.reuse, R26, R112 ;  /* 0x0000001a0470723c */ /* 0x040fe20000041870 */
[----:B------:R-:W1:Y:S02]  /*9210*/  LDSM.16.MT88.4 R24, [R228+0x1a800] ;  /* 0x01a80000e418783b */ /* 0x000e640000004200 */
[----:B------:R-:W1:Y:S08]  /*9220*/  MUFU.EX2 R198, R198 ;  /* 0x000000c600c67308 */ /* 0x000e700000000800 */
        /* <DEDUP_REMOVED lines=8> */
[----:B---3--:R-:W-:Y:S01]  /*92b0*/  F2FP.BF16.F32.PACK_AB R5, R193, R190 ;  /* 0x000000bec105723e */ /* 0x008fe200000010ff */
[----:B------:R-:W-:Y:S01]  /*92c0*/  FADD.FTZ R190, R190, R175 ;  /* 0x000000afbebe7221 */ /* 0x000fe20000010000 */
[----:B------:R-:W-:-:S03]  /*92d0*/  F2FP.BF16.F32.PACK_AB R6, R191, R188 ;  /* 0x000000bcbf06723e */ /* 0x000fc600000010ff */
[----:B------:R-:W3:Y:S01]  /*92e0*/  MUFU.EX2 R194, R194 ;  /* 0x000000c200c27308 */ /* 0x000ee20000000800 */
[----:B----4-:R-:W-:Y:S01]  /*92f0*/  F2FP.BF16.F32.PACK_AB R7, R195, R192 ;  /* 0x000000c0c307723e */ /* 0x010fe200000010ff */
[----:B------:R-:W-:Y:S01]  /*9300*/  FADD.FTZ R189, R189, R186 ;  /* 0x000000babdbd7221 */ /* 0x000fe20000010000 */
[----:B------:R-:W-:-:S03]  /*9310*/  FADD.FTZ R193, R193, R190 ;  /* 0x000000bec1c17221 */ /* 0x000fc60000010000 */
[----:B------:R-:W-:Y:S02]  /*9320*/  FADD.FTZ R188, R188, R189 ;  /* 0x000000bdbcbc7221 */ /* 0x000fe40000010000 */
[----:B-----5:R-:W-:Y:S01]  /*9330*/  HMMA.16816.F32.BF16 R152, R4, R16, R152 ;  /* 0x000000100498723c */ /* 0x020fe20000041898 */
[----:B------:R-:W-:Y:S01]  /*9340*/  MUFU.EX2 R183, R183 ;  /* 0x000000b700b77308 */ /* 0x000fe20000000800 */
[----:B------:R-:W-:-:S04]  /*9350*/  FADD.FTZ R191, R191, R188 ;  /* 0x000000bcbfbf7221 */ /* 0x000fc80000010000 */
[C---:B------:R-:W-:Y:S01]  /*9360*/  HMMA.16816.F32.BF16 R148, R4.reuse, R18, R148 ;  /* 0x000000120494723c */ /* 0x040fe20000041894 */
[----:B------:R-:W4:Y:S02]  /*9370*/  LDSM.16.MT88.4 R16, [R225+0x1a800] ;  /* 0x01a80000e110783b */ /* 0x000f240000004200 */
[----:B------:R-:W-:Y:S03]  /*9380*/  MUFU.EX2 R184, R184 ;  /* 0x000000b800b87308 */ /* 0x000fe60000000800 */
[C---:B------:R-:W-:Y:S05]  /*9390*/  HMMA.16816.F32.BF16 R144, R4.reuse, R32, R144 ;  /* 0x000000200490723c */ /* 0x040fea0000041890 */
[----:B------:R-:W-:Y:S01]  /*93a0*/  MUFU.EX2 R181, R181 ;  /* 0x000000b500b57308 */ /* 0x000fe20000000800 */
[C---:B------:R-:W-:Y:S01]  /*93b0*/  HMMA.16816.F32.BF16 R140, R4.reuse, R34, R140 ;  /* 0x00000022048c723c */ /* 0x040fe2000004188c */
[----:B------:R-:W5:Y:S05]  /*93c0*/  LDSM.16.MT88.4 R32, [R224+0x1a800] ;  /* 0x01a80000e020783b */ /* 0x000f6a0000004200 */
[C---:B------:R-:W-:Y:S01]  /*93d0*/  HMMA.16816.F32.BF16 R136, R4.reuse, R28, R136 ;  /* 0x0000001c0488723c */ /* 0x040fe20000041888 */
[----:B------:R-:W3:Y:S05]  /*93e0*/  MUFU.EX2 R180, R180 ;  /* 0x000000b400b47308 */ /* 0x000eea0000000800 */
[C---:B------:R-:W-:Y:S01]  /*93f0*/  HMMA.16816.F32.BF16 R132, R4.reuse, R30, R132 ;  /* 0x0000001e0484723c */ /* 0x040fe20000041884 */
[----:B------:R-:W3:Y:S02]  /*9400*/  LDSM.16.MT88.4 R28, [R228+0x1c800] ;  /* 0x01c80000e41c783b */ /* 0x000ee40000004200 */
[----:B------:R-:W-:Y:S03]  /*9410*/  MUFU.EX2 R178, R178 ;  /* 0x000000b200b27308 */ /* 0x000fe60000000800 */
[C---:B-1----:R-:W-:Y:S05]  /*9420*/  HMMA.16816.F32.BF16 R36, R4.reuse, R24, R36 ;  /* 0x000000180424723c */ /* 0x042fea0000041824 */
[----:B------:R-:W1:Y:S01]  /*9430*/  MUFU.EX2 R179, R179 ;  /* 0x000000b300b37308 */ /* 0x000e620000000800 */
        /* <DEDUP_REMOVED lines=32> */
[C---:B-1----:R-:W-:Y:S06]  /*9640*/  HMMA.16816.F32.BF16 R116, R4.reuse, R24, R116 ;  /* 0x000000180474723c */ /* 0x042fec0000041874 */
[C---:B------:R-:W-:Y:S01]  /*9650*/  HMMA.16816.F32.BF16 R120, R4.reuse, R26, R120 ;  /* 0x0000001a0478723c */ /* 0x040fe20000041878 */
[----:B------:R-:W-:Y:S05]  /*9660*/  LDSM.16.MT88.4 R24, [R228+0x1b000] ;  /* 0x01b00000e418783b */ /* 0x000fea0000004200 */
[C---:B--2---:R-:W-:Y:S06]  /*9670*/  HMMA.16816.F32.BF16 R124, R4.reuse, R20, R124 ;  /* 0x00000014047c723c */ /* 0x044fec000004187c */
[----:B------:R-:W-:Y:S01]  /*9680*/  HMMA.16816.F32.BF16 R128, R4, R22, R128 ;  /* 0x000000160480723c */ /* 0x000fe20000041880 */
[----:B------:R-:W-:Y:S06]  /*9690*/  LDSM.16.MT88.4 R20, [R226+0x1b000] ;  /* 0x01b00000e214783b */ /* 0x000fec0000004200 */
[----:B------:R-:W-:Y:S01]  /*96a0*/  F2FP.BF16.F32.PACK_AB R4, R201, R202 ;  /* 0x000000cac904723e */ /* 0x000fe200000010ff */
[----:B------:R-:W-:Y:S01]  /*96b0*/  FADD.FTZ R202, R202, R191 ;  /* 0x000000bfcaca7221 */ /* 0x000fe20000010000 */
[----:B------:R-:W-:-:S02]  /*96c0*/  F2FP.BF16.F32.PACK_AB R5, R198, R197 ;  /* 0x000000c5c605723e */ /* 0x000fc400000010ff */
[----:B------:R-:W-:Y:S02]  /*96d0*/  F2FP.BF16.F32.PACK_AB R6, R204, R199 ;  /* 0x000000c7cc06723e */ /* 0x000fe400000010ff */
[----:B------:R-:W-:-:S07]  /*96e0*/  F2FP.BF16.F32.PACK_AB R7, R203, R196 ;  /* 0x000000c4cb07723e */ /* 0x000fce00000010ff */
[C---:B----4-:R-:W-:Y:S06]  /*96f0*/  HMMA.16816.F32.BF16 R160, R4.reuse, R16, R160 ;  /* 0x0000001004a0723c */ /* 0x050fec00000418a0 */
[C---:B------:R-:W-:Y:S01]  /*9700*/  HMMA.16816.F32.BF16 R156, R4.reuse, R18, R156 ;  /* 0x00000012049c723c */ /* 0x040fe2000004189c */
[----:B------:R-:W1:Y:S05]  /*9710*/  LDSM.16.MT88.4 R16, [R225+0x1b000] ;  /* 0x01b00000e110783b */ /* 0x000e6a0000004200 */
[C---:B---3--:R-:W-:Y:S06]  /*9720*/  HMMA.16816.F32.BF16 R152, R4.reuse, R28, R152 ;  /* 0x0000001c0498723c */ /* 0x048fec0000041898 */
[C---:B------:R-:W-:Y:S01]  /*9730*/  HMMA.16816.F32.BF16 R148, R4.reuse, R30, R148 ;  /* 0x0000001e0494723c */ /* 0x040fe20000041894 */
[----:B------:R-:W-:Y:S05]  /*9740*/  LDSM.16.MT88.4 R28, [R226+0x1d000] ;  /* 0x01d00000e21c783b */ /* 0x000fea0000004200 */
[C---:B------:R-:W-:Y:S06]  /*9750*/  HMMA.16816.F32.BF16 R144, R4.reuse, R164, R144 ;  /* 0x000000a40490723c */ /* 0x040fec0000041890 */
        /* <DEDUP_REMOVED lines=34> */
[----:B------:R-:W-:Y:S05]  /*9980*/  LDSM.16.MT88.4 R164, [R226+0x1b800] ;  /* 0x01b80000e2a4783b */ /* 0x000fea0000004200 */
[C---:B---3--:R-:W-:Y:S06]  /*9990*/  HMMA.16816.F32.BF16 R116, R4.reuse, R32, R116 ;  /* 0x000000200474723c */ /* 0x048fec0000041874 */
[C---:B------:R-:W-:Y:S01]  /*99a0*/  HMMA.16816.F32.BF16 R120, R4.reuse, R34, R120 ;  /* 0x000000220478723c */ /* 0x040fe20000041878 */
[----:B------:R-:W-:Y:S05]  /*99b0*/  LDSM.16.MT88.4 R32, [R224+0x19800] ;  /* 0x01980000e020783b */ /* 0x000fea0000004200 */
[C---:B------:R-:W-:Y:S06]  /*99c0*/  HMMA.16816.F32.BF16 R124, R4.reuse, R28, R124 ;  /* 0x0000001c047c723c */ /* 0x040fec000004187c */
[----:B------:R-:W-:Y:S01]  /*99d0*/  HMMA.16816.F32.BF16 R128, R4, R30, R128 ;  /* 0x0000001e0480723c */ /* 0x000fe20000041880 */
[----:B------:R-:W2:Y:S06]  /*99e0*/  LDSM.16.MT88.4 R28, [R228+0x1b800] ;  /* 0x01b80000e41c783b */ /* 0x000eac0000004200 */
[----:B------:R-:W-:-:S02]  /*99f0*/  F2FP.BF16.F32.PACK_AB R4, R194, R187 ;  /* 0x000000bbc204723e */ /* 0x000fc400000010ff */
[----:B------:R-:W-:Y:S02]  /*9a00*/  F2FP.BF16.F32.PACK_AB R5, R180, R181 ;  /* 0x000000b5b405723e */ /* 0x000fe400000010ff */
[----:B------:R-:W-:Y:S02]  /*9a10*/  F2FP.BF16.F32.PACK_AB R6, R184, R183 ;  /* 0x000000b7b806723e */ /* 0x000fe400000010ff */
[----:B------:R-:W-:-:S07]  /*9a20*/  F2FP.BF16.F32.PACK_AB R7, R179, R178 ;  /* 0x000000b2b307723e */ /* 0x000fce00000010ff */
[C---:B-1----:R-:W-:Y:S06]  /*9a30*/  HMMA.16816.F32.BF16 R144, R4.reuse, R16, R144 ;  /* 0x000000100490723c */ /* 0x042fec0000041890 */
[C---:B------:R-:W-:Y:S01]  /*9a40*/  HMMA.16816.F32.BF16 R140, R4.reuse, R18, R140 ;  /* 0x00000012048c723c */ /* 0x040fe2000004188c */
[----:B------:R-:W1:Y:S05]  /*9a50*/  LDSM.16.MT88.4 R16, [R228+0x1d800] ;  /* 0x01d80000e410783b */ /* 0x000e6a0000004200 */
[C---:B----4-:R-:W-:Y:S06]  /*9a60*/  HMMA.16816.F32.BF16 R160, R4.reuse, R24, R160 ;  /* 0x0000001804a0723c */ /* 0x050fec00000418a0 */
[C---:B------:R-:W-:Y:S01]  /*9a70*/  HMMA.16816.F32.BF16 R156, R4.reuse, R26, R156 ;  /* 0x0000001a049c723c */ /* 0x040fe2000004189c */
[----:B------:R-:W3:Y:S05]  /*9a80*/  LDSM.16.MT88.4 R24, [R225+0x1b800] ;  /* 0x01b80000e118783b */ /* 0x000eea0000004200 */
[C---:B-----5:R-:W-:Y:S06]  /*9a90*/  HMMA.16816.F32.BF16 R152, R4.reuse, R20, R152 ;  /* 0x000000140498723c */ /* 0x060fec0000041898 */
[C---:B------:R-:W-:Y:S01]  /*9aa0*/  HMMA.16816.F32.BF16 R148, R4.reuse, R22, R148 ;  /* 0x000000160494723c */ /* 0x040fe20000041894 */
[----:B------:R-:W-:Y:S05]  /*9ab0*/  LDSM.16.MT88.4 R20, [R224+0x1b800] ;  /* 0x01b80000e014783b */ /* 0x000fea0000004200 */
[C---:B--2---:R-:W-:Y:S06]  /*9ac0*/  HMMA.16816.F32.BF16 R36, R4.reuse, R28, R36 ;  /* 0x0000001c0424723c */ /* 0x044fec0000041824 */
        /* <DEDUP_REMOVED lines=10> */
[----:B------:R-:W2:Y:S05]  /*9b70*/  LDSM.16.MT88.4 R164, [R225+0x1d800] ;  /* 0x01d80000e1a4783b */ /* 0x000eaa0000004200 */
[C---:B---3--:R-:W-:Y:S06]  /*9b80*/  HMMA.16816.F32.BF16 R52, R4.reuse, R24, R52 ;  /* 0x000000180434723c */ /* 0x048fec0000041834 */
[C---:B------:R-:W-:Y:S01]  /*9b90*/  HMMA.16816.F32.BF16 R56, R4.reuse, R26, R56 ;  /* 0x0000001a0438723c */ /* 0x040fe20000041838 */
[----:B------:R-:W3:Y:S05]  /*9ba0*/  LDSM.16.MT88.4 R24, [R228+0x1f800] ;  /* 0x01f80000e418783b */ /* 0x000eea0000004200 */
[C---:B-1----:R-:W-:Y:S06]  /*9bb0*/  HMMA.16816.F32.BF16 R116, R4.reuse, R16, R116 ;  /* 0x000000100474723c */ /* 0x042fec0000041874 */
[----:B------:R-:W-:Y:S01]  /*9bc0*/  HMMA.16816.F32.BF16 R60, R4, R20, R60 ;  /* 0x00000014043c723c */ /* 0x000fe2000004183c */
[----:B------:R-:W-:-:S04]  /*9bd0*/  FADD.FTZ R16, R192, R193 ;  /* 0x000000c1c0107221 */ /* 0x000fc80000010000 */
[----:B------:R-:W-:Y:S01]  /*9be0*/  FADD.FTZ R16, R195, R16 ;  /* 0x00000010c3107221 */ /* 0x000fe20000010000 */
[C---:B------:R-:W-:Y:S01]  /*9bf0*/  HMMA.16816.F32.BF16 R64, R4.reuse, R22, R64 ;  /* 0x000000160440723c */ /* 0x040fe20000041840 */
[----:B------:R-:W1:Y:S02]  /*9c00*/  LDSM.16.MT88.4 R20, [R226+0x1f800] ;  /* 0x01f80000e214783b */ /* 0x000e640000004200 */
[----:B------:R-:W-:Y:S01]  /*9c10*/  FADD.FTZ R3, R197, R16 ;  /* 0x00000010c5037221 */ /* 0x000fe20000010000 */
[----:B------:R-:W-:Y:S02]  /*9c20*/  FADD.FTZ R16, R201, R202 ;  /* 0x000000cac9107221 */ /* 0x000fe40000010000 */
[----:B------:R-:W-:Y:S01]  /*9c30*/  HMMA.16816.F32.BF16 R76, R4, R28, R76 ;  /* 0x0000001c044c723c */ /* 0x000fe2000004184c */
[----:B------:R-:W-:Y:S01]  /*9c40*/  FADD.FTZ R3, R198, R3 ;  /* 0x00000003c6037221 */ /* 0x000fe20000010000 */
[----:B------:R-:W-:-:S03]  /*9c50*/  FADD.FTZ R199, R199, R16 ;  /* 0x00000010c7c77221 */ /* 0x000fc60000010000 */
[----:B------:R-:W-:Y:S01]  /*9c60*/  FADD.FTZ R16, R196, R3 ;  /* 0x00000003c4107221 */ /* 0x000fe20000010000 */
[C---:B------:R-:W-:Y:S01]  /*9c70*/  HMMA.16816.F32.BF16 R80, R4.reuse, R30, R80 ;  /* 0x0000001e0450723c */ /* 0x040fe20000041850 */
[----:B------:R-:W4:Y:S01]  /*9c80*/  LDSM.16.MT88.4 R28, [R224+0x1f800] ;  /* 0x01f80000e01c783b */ /* 0x000f220000004200 */
[----:B------:R-:W-:Y:S01]  /*9c90*/  FADD.FTZ R204, R204, R199 ;  /* 0x000000c7cccc7221 */ /* 0x000fe20000010000 */
[----:B------:R-:W-:Y:S01]  /*9ca0*/  FADD.FTZ R16, R203, R16 ;  /* 0x00000010cb107221 */ /* 0x000fe20000010000 */
[----:B------:R-:W-:Y:S02]  /*9cb0*/  MOV R3, R0 ;  /* 0x0000000000037202 */ /* 0x000fe40000000f00 */
[----:B------:R-:W-:Y:S01]  /*9cc0*/  FADD.FTZ R187, R187, R204 ;  /* 0x000000ccbbbb7221 */ /* 0x000fe20000010000 */
[----:B------:R-:W-:Y:S01]  /*9cd0*/  FADD.FTZ R181, R181, R16 ;  /* 0x00000010b5b57221 */ /* 0x000fe20000010000 */
[----:B--2---:R-:W-:Y:S02]  /*9ce0*/  HMMA.16816.F32.BF16 R84, R4, R164, R84 ;  /* 0x000000a40454723c */ /* 0x004fe40000041854 */
[----:B------:R-:W-:Y:S01]  /*9cf0*/  FADD.FTZ R194, R194, R187 ;  /* 0x000000bbc2c27221 */ /* 0x000fe20000010000 */
[----:B------:R-:W-:-:S03]  /*9d00*/  FADD.FTZ R181, R180, R181 ;  /* 0x000000b5b4b57221 */ /* 0x000fc60000010000 */
[----:B------:R-:W-:Y:S01]  /*9d10*/  FADD.FTZ R183, R183, R194 ;  /* 0x000000c2b7b77221 */ /* 0x000fe20000010000 */
[----:B------:R-:W-:Y:S01]  /*9d20*/  FADD.FTZ R178, R178, R181 ;  /* 0x000000b5b2b27221 */ /* 0x000fe20000010000 */
[----:B------:R-:W-:Y:S01]  /*9d30*/  HMMA.16816.F32.BF16 R88, R4, R166, R88 ;  /* 0x000000a60458723c */ /* 0x000fe20000041858 */
[----:B------:R-:W-:Y:S01]  /*9d40*/  MOV R164, R15 ;  /* 0x0000000f00a47202 */ /* 0x000fe20000000f00 */
[----:B------:R-:W-:Y:S01]  /*9d50*/  FADD.FTZ R237, R184, R183 ;  /* 0x000000b7b8ed7221 */ /* 0x000fe20000010000 */
[----:B------:R-:W-:-:S03]  /*9d60*/  FADD.FTZ R236, R179, R178 ;  /* 0x000000b2b3ec7221 */ /* 0x000fc60000010000 */
[C---:B------:R-:W-:Y:S01]  /*9d70*/  HMMA.16816.F32.BF16 R92, R4.reuse, R32, R92 ;  /* 0x00000020045c723c */ /* 0x040fe2000004185c */
[----:B------:R2:W-:Y:S04]  /*9d80*/  STL [R1+0xc], R237 ;  /* 0x00000ced01007387 */ /* 0x0005e80000100800 */
[----:B------:R2:W-:Y:S01]  /*9d90*/  STL [R1+0x8], R236 ;  /* 0x000008ec01007387 */ /* 0x0005e20000100800 */
[C---:B------:R-:W-:Y:S06]  /*9da0*/  HMMA.16816.F32.BF16 R96, R4.reuse, R34, R96 ;  /* 0x000000220460723c */ /* 0x040fec0000041860 */
[C---:B---3--:R-:W-:Y:S06]  /*9db0*/  HMMA.16816.F32.BF16 R100, R4.reuse, R24, R100 ;  /* 0x000000180464723c */ /* 0x048fec0000041864 */
[C---:B------:R-:W-:Y:S06]  /*9dc0*/  HMMA.16816.F32.BF16 R104, R4.reuse, R26, R104 ;  /* 0x0000001a0468723c */ /* 0x040fec0000041868 */
[C---:B-1----:R-:W-:Y:S06]  /*9dd0*/  HMMA.16816.F32.BF16 R108, R4.reuse, R20, R108 ;  /* 0x00000014046c723c */ /* 0x042fec000004186c */
[C---:B------:R-:W-:Y:S06]  /*9de0*/  HMMA.16816.F32.BF16 R112, R4.reuse, R22, R112 ;  /* 0x000000160470723c */ /* 0x040fec0000041870 */
[C---:B------:R-:W-:Y:S06]  /*9df0*/  HMMA.16816.F32.BF16 R120, R4.reuse, R18, R120 ;  /* 0x000000120478723c */ /* 0x040fec0000041878 */
[C---:B----4-:R-:W-:Y:S06]  /*9e00*/  HMMA.16816.F32.BF16 R124, R4.reuse, R28, R124 ;  /* 0x0000001c047c723c */ /* 0x050fec000004187c */
[----:B------:R-:W-:Y:S01]  /*9e10*/  HMMA.16816.F32.BF16 R128, R4, R30, R128 ;  /* 0x0000001e0480723c */ /* 0x000fe20000041880 */
[----:B------:R-:W-:-:S08]  /*9e20*/  NOP ;  /* 0x0000000000007918 */ /* 0x000fd00000000000 */
[----:B--2---:R-:W-:-:S15]  /*9e30*/  @!P0 BRA `(.L_x_1097) ;  /* 0x0000003c00d48947 */ /* 0x004fde0003800000 */
        /* <DEDUP_REMOVED lines=38> */
[----:B------:R-:W5:Y:S01]  /*a0a0*/  @!P4 LDC.64 R6, c[0x0][0x220] ;  /* 0x00008800ff06cb82 */ /* 0x000f620000000a00 */
        /* <DEDUP_REMOVED lines=15> */
[C---:B------:R-:W-:Y:S02]  /*a1a0*/  @!P6 LEA.HI.X R165, R22.reuse, R19, R18, 0x1, P1 ;  /* 0x0000001316a5e211 */ /* 0x040fe400008f0c12 */
[----:B--2---:R-:W-:-:S03]  /*a1b0*/  @!P5 LEA R28, P2, R22, R16, 0x1 ;  /* 0x00000010161cd211 */ /* 0x004fc600078408ff */
[----:B------:R-:W-:Y:S01]  /*a1c0*/  @!PT LDS RZ, [RZ] ;  /* 0x00000000fffff984 */ /* 0x000fe20000000800 */
[----:B------:R-:W-:Y:S01]  /*a1d0*/  @!PT LDS RZ, [RZ] ;  /* 0x00000000fffff984 */ /* 0x000fe20000000800 */
[----:B------:R-:W-:Y:S01]  /*a1e0*/  @!PT LDS RZ, [RZ] ;  /* 0x00000000fffff984 */ /* 0x000fe20000000800 */
[----:B------:R2:W-:Y:S01]  /*a1f0*/  @!P6 LDGSTS.E.BYPASS.LTC128B.128 [R235+0x19000], desc[UR30][R164.64] ;  /* 0x19000000a4ebefae */ /* 0x0005e2000b901d5e */
[C-C-:B------:R-:W-:Y:S02]  /*a200*/  @!P5 LEA.HI.X R29, R22.reuse, R17, R18.reuse, 0x1, P2 ;  /* 0x00000011161dd211 */ /* 0x140fe400010f0c12 */
[C---:B-----5:R-:W-:Y:S01]  /*a210*/  @!P4 LEA R168, P1, R22.reuse, R6, 0x1 ;  /* 0x0000000616a8c211 */ /* 0x060fe200078208ff */
        /* <DEDUP_REMOVED lines=19> */
[----:B------:R-:W5:Y:S04]  /*a350*/  LDSM.16.M88.4 R32, [R233+0x10000] ;  /* 0x01000000e920783b */ /* 0x000f680000000200 */
[----:B---3--:R-:W3:Y:S04]  /*a360*/  LDSM.16.M88.4 R24, [R233+0x10800] ;  /* 0x01080000e918783b */ /* 0x008ee80000000200 */
[----:B------:R-:W4:Y:S04]  /*a370*/  LDSM.16.M88.4 R172, [R233+0x11000] ;  /* 0x01100000e9ac783b */ /* 0x000f280000000200 */
[----:B------:R-:W4:Y:S04]  /*a380*/  LDSM.16.M88.4 R16, [R233+0x11800] ;  /* 0x01180000e910783b */ /* 0x000f280000000200 */
[----:B--2---:R-:W-:Y:S04]  /*a390*/  LDSM.16.M88.4 R164, [R232] ;  /* 0x00000000e8a4783b */ /* 0x004fe80000000200 */
[----:B------:R-:W2:Y:S04]  /*a3a0*/  LDSM.16.M88.4 R180, [R231] ;  /* 0x00000000e7b4783b */ /* 0x000ea80000000200 */
[----:B-1----:R-:W1:Y:S04]  /*a3b0*/  LDSM.16.M88.4 R168, [R223] ;  /* 0x00000000dfa8783b */ /* 0x002e680000000200 */
[----:B------:R-:W1:Y:S04]  /*a3c0*/  LDSM.16.M88.4 R20, [R222] ;  /* 0x00000000de14783b */ /* 0x000e680000000200 */
[----:B------:R-:W1:Y:S04]  /*a3d0*/  LDSM.16.M88.4 R196, [R221] ;  /* 0x00000000ddc4783b */ /* 0x000e680000000200 */
[----:B------:R-:W-:Y:S01]  /*a3e0*/  LDSM.16.M88.4 R184, [R227+0x10000] ;  /* 0x01000000e3b8783b */ /* 0x000fe20000000200 */
[C---:B-----5:R-:W-:Y:S03]  /*a3f0*/  HMMA.16816.F32.BF16 R4, R188.reuse, R32, RZ ;  /* 0x00000020bc04723c */ /* 0x060fe600000418ff */
[----:B------:R-:W-:Y:S04]  /*a400*/  LDSM.16.M88.4 R200, [R220] ;  /* 0x00000000dcc8783b */ /* 0x000fe80000000200 */
[----:B------:R-:W-:Y:S01]  /*a410*/  LDSM.16.M88.4 R204, [R227+0x16000] ;  /* 0x01600000e3cc783b */ /* 0x000fe20000000200 */
[C---:B------:R-:W-:Y:S03]  /*a420*/  HMMA.16816.F32.BF16 R32, R188.reuse, R34, RZ ;  /* 0x00000022bc20723c */ /* 0x040fe600000418ff */
[----:B------:R-:W0:Y:S03]  /*a430*/  LDGDEPBAR ;  /* 0x00000000000079af */ /* 0x000e260000000000 */
[C---:B---3--:R-:W-:Y:S06]  /*a440*/  HMMA.16816.F32.BF16 R28, R188.reuse, R24, RZ ;  /* 0x00000018bc1c723c */ /* 0x048fec00000418ff */
[C---:B----4-:R-:W-:Y:S06]  /*a450*/  HMMA.16816.F32.BF16 R176, R188.reuse, R172, RZ ;  /* 0x000000acbcb0723c */ /* 0x050fec00000418ff */
[C---:B------:R-:W-:Y:S06]  /*a460*/  HMMA.16816.F32.BF16 R24, R188.reuse, R26, RZ ;  /* 0x0000001abc18723c */ /* 0x040fec00000418ff */
[C---:B------:R-:W-:Y:S06]  /*a470*/  HMMA.16816.F32.BF16 R172, R188.reuse, R174, RZ ;  /* 0x000000aebcac723c */ /* 0x040fec00000418ff */
[C---:B------:R-:W-:Y:S06]  /*a480*/  HMMA.16816.F32.BF16 R192, R188.reuse, R16, RZ ;  /* 0x00000010bcc0723c */ /* 0x040fec00000418ff */
[----:B------:R-:W-:Y:S01]  /*a490*/  HMMA.16816.F32.BF16 R188, R188, R18, RZ ;  /* 0x00000012bcbc723c */ /* 0x000fe200000418ff */
[----:B------:R-:W-:Y:S05]  /*a4a0*/  LDSM.16.M88.4 R16, [R230] ;  /* 0x00000000e610783b */ /* 0x000fea0000000200 */
[C---:B--2---:R-:W-:Y:S06]  /*a4b0*/  HMMA.16816.F32.BF16 R4, R164.reuse, R180, R4 ;  /* 0x000000b4a404723c */ /* 0x044fec0000041804 */
[C---:B------:R-:W-:Y:S01]  /*a4c0*/  HMMA.16816.F32.BF16 R32, R164.reuse, R182, R32 ;  /* 0x000000b6a420723c */ /* 0x040fe20000041820 */
[----:B------:R-:W2:Y:S05]  /*a4d0*/  LDSM.16.M88.4 R180, [R227+0x10800] ;  /* 0x01080000e3b4783b */ /* 0x000eaa0000000200 */
[C---:B-1----:R-:W-:Y:S06]  /*a4e0*/  HMMA.16816.F32.BF16 R28, R164.reuse, R168, R28 ;  /* 0x000000a8a41c723c */ /* 0x042fec000004181c */
[C---:B------:R-:W-:Y:S01]  /*a4f0*/  HMMA.16816.F32.BF16 R24, R164.reuse, R170, R24 ;  /* 0x000000aaa418723c */ /* 0x040fe20000041818 */
[----:B------:R-:W1:Y:S05]  /*a500*/  LDSM.16.M88.4 R168, [R227+0x11000] ;  /* 0x01100000e3a8783b */ /* 0x000e6a0000000200 */
[C---:B------:R-:W-:Y:S06]  /*a510*/  HMMA.16816.F32.BF16 R176, R164.reuse, R20, R176 ;  /* 0x00000014a4b0723c */ /* 0x040fec00000418b0 */
[C---:B------:R-:W-:Y:S01]  /*a520*/  HMMA.16816.F32.BF16 R172, R164.reuse, R22, R172 ;  /* 0x00000016a4ac723c */ /* 0x040fe200000418ac */
[----:B------:R-:W3:Y:S05]  /*a530*/  LDSM.16.M88.4 R20, [R227+0x11800] ;  /* 0x01180000e314783b */ /* 0x000eea0000000200 */
[C---:B------:R-:W-:Y:S06]  /*a540*/  HMMA.16816.F32.BF16 R192, R164.reuse, R196, R192 ;  /* 0x000000c4a4c0723c */ /* 0x040fec00000418c0 */
[----:B------:R-:W-:Y:S01]  /*a550*/  HMMA.16816.F32.BF16 R188, R164, R198, R188 ;  /* 0x000000c6a4bc723c */ /* 0x000fe200000418bc */
[----:B------:R-:W4:Y:S04]  /*a560*/  LDSM.16.M88.4 R164, [R229] ;  /* 0x00000000e5a4783b */ /* 0x000f280000000200 */
        /* <DEDUP_REMOVED lines=16> */
[----:B------:R-:W-:Y:S05]  /*a670*/  LDSM.16.M88.4 R200, [R217] ;  /* 0x00000000d9c8783b */ /* 0x000fea0000000200 */
[C---:B--2---:R-:W-:Y:S06]  /*a680*/  HMMA.16816.F32.BF16 R176, R164.reuse, R180, R176 ;  /* 0x000000b4a4b0723c */ /* 0x044fec00000418b0 */
[C---:B------:R-:W-:Y:S01]  /*a690*/  HMMA.16816.F32.BF16 R172, R164.reuse, R182, R172 ;  /* 0x000000b6a4ac723c */ /* 0x040fe200000418ac */
[----:B------:R-:W2:Y:S05]  /*a6a0*/  LDSM.16.M88.4 R180, [R233+0x13800] ;  /* 0x01380000e9b4783b */ /* 0x000eaa0000000200 */
[C---:B-----5:R-:W-:Y:S06]  /*a6b0*/  HMMA.16816.F32.BF16 R28, R164.reuse, R184, R28 ;  /* 0x000000b8a41c723c */ /* 0x060fec000004181c */
[C---:B------:R-:W-:Y:S01]  /*a6c0*/  HMMA.16816.F32.BF16 R24, R164.reuse, R186, R24 ;  /* 0x000000baa418723c */ /* 0x040fe20000041818 */
[----:B------:R-:W4:Y:S05]  /*a6d0*/  LDSM.16.M88.4 R184, [R233+0x13000] ;  /* 0x01300000e9b8783b */ /* 0x000f2a0000000200 */
[C---:B-1----:R-:W-:Y:S06]  /*a6e0*/  HMMA.16816.F32.BF16 R192, R164.reuse, R168, R192 ;  /* 0x000000a8a4c0723c */ /* 0x042fec00000418c0 */
[----:B------:R-:W-:Y:S01]  /*a6f0*/  HMMA.16816.F32.BF16 R188, R164, R170, R188 ;  /* 0x000000aaa4bc723c */ /* 0x000fe200000418bc */
[----:B------:R-:W-:Y:S04]  /*a700*/  LDSM.16.M88.4 R168, [R219] ;  /* 0x00000000dba8783b */ /* 0x000fe80000000200 */
[----:B------:R-:W-:Y:S01]  /*a710*/  LDSM.16.M88.4 R164, [R218] ;  /* 0x00000000daa4783b */ /* 0x000fe20000000200 */
[C---:B---3--:R-:W-:Y:S06]  /*a720*/  HMMA.16816.F32.BF16 R4, R20.reuse, R16, R4 ;  /* 0x000000101404723c */ /* 0x048fec0000041804 */
[C---:B------:R-:W-:Y:S01]  /*a730*/  HMMA.16816.F32.BF16 R32, R20.reuse, R18, R32 ;  /* 0x000000121420723c */ /* 0x040fe20000041820 */
[----:B------:R-:W1:Y:S05]  /*a740*/  LDSM.16.M88.4 R16, [R232+0x4000] ;  /* 0x00400000e810783b */ /* 0x000e6a0000000200 */
[C---:B------:R-:W-:Y:S06]  /*a750*/  HMMA.16816.F32.BF16 R28, R20.reuse, R196, R28 ;  /* 0x000000c4141c723c */ /* 0x040fec000004181c */
[C---:B------:R-:W-:Y:S01]  /*a760*/  HMMA.16816.F32.BF16 R24, R20.reuse, R198, R24 ;  /* 0x000000c61418723c */ /* 0x040fe20000041818 */
[----:B------:R-:W-:Y:S05]  /*a770*/  LDSM.16.M88.4 R196, [R227+0x12000] ;  /* 0x01200000e3c4783b */ /* 0x000fea0000000200 */
[C---:B--2---:R-:W-:Y:S06]  /*a780*/  HMMA.16816.F32.BF16 R192, R20.reuse, R180, R192 ;  /* 0x000000b414c0723c */ /* 0x044fec00000418c0 */
[C---:B------:R-:W-:Y:S01]  /*a790*/  HMMA.16816.F32.BF16 R188, R20.reuse, R182, R188 ;  /* 0x000000b614bc723c */ /* 0x040fe200000418bc */
[----:B------:R-:W2:Y:S05]  /*a7a0*/  LDSM.16.M88.4 R180, [R216] ;  /* 0x00000000d8b4783b */ /* 0x000eaa0000000200 */
        /* <DEDUP_REMOVED lines=26> */
[C---:B------:R-:W-:Y:S06]  /*a950*/  HMMA.16816.F32.BF16 R192, R20.reuse, R184, R192 ;  /* 0x000000b814c0723c */ /* 0x040fec00000418c0 */
        /* <DEDUP_REMOVED lines=14> */
[----:B------:R-:W-:Y:S04]  /*aa40*/  LDSM.16.M88.4 R164, [R232+0x8000] ;  /* 0x00800000e8a4783b */ /* 0x000fe80000000200 */
[----:B------:R-:W3:Y:S01]  /*aa50*/  LDSM.16.M88.4 R16, [R215] ;  /* 0x00000000d710783b */ /* 0x000ee20000000200 */
[C---:B----4-:R-:W-:Y:S06]  /*aa60*/  HMMA.16816.F32.BF16 R4, R20.reuse, R184, R4 ;  /* 0x000000b81404723c */ /* 0x050fec0000041804 */
[C---:B------:R-:W-:Y:S01]  /*aa70*/  HMMA.16816.F32.BF16 R32, R20.reuse, R186, R32 ;  /* 0x000000ba1420723c */ /* 0x040fe20000041820 */
[----:B------:R-:W4:Y:S05]  /*aa80*/  LDSM.16.M88.4 R184, [R213] ;  /* 0x00000000d5b8783b */ /* 0x000f2a0000000200 */
[C---:B--2---:R-:W-:Y:S06]  /*aa90*/  HMMA.16816.F32.BF16 R28, R20.reuse, R180, R28 ;  /* 0x000000b4141c723c */ /* 0x044fec000004181c */
[C---:B------:R-:W-:Y:S01]  /*aaa0*/  HMMA.16816.F32.BF16 R24, R20.reuse, R182, R24 ;  /* 0x000000b61418723c */ /* 0x040fe20000041818 */
[----:B------:R-:W2:Y:S05]  /*aab0*/  LDSM.16.M88.4 R180, [R212] ;  /* 0x00000000d4b4783b */ /* 0x000eaa0000000200 */
[C---:B------:R-:W-:Y:S06]  /*aac0*/  HMMA.16816.F32.BF16 R176, R20.reuse, R196, R176 ;  /* 0x000000c414b0723c */ /* 0x040fec00000418b0 */
[C---:B------:R-:W-:Y:S01]  /*aad0*/  HMMA.16816.F32.BF16 R172, R20.reuse, R198, R172 ;  /* 0x000000c614ac723c */ /* 0x040fe200000418ac */
[----:B------:R-:W-:Y:S05]  /*aae0*/  LDSM.16.M88.4 R196, [R227+0x15000] ;  /* 0x01500000e3c4783b */ /* 0x000fea0000000200 */
[C---:B-1----:R-:W-:Y:S06]  /*aaf0*/  HMMA.16816.F32.BF16 R192, R20.reuse, R168, R192 ;  /* 0x000000a814c0723c */ /* 0x042fec00000418c0 */
[----:B------:R-:W-:Y:S01]  /*ab00*/  HMMA.16816.F32.BF16 R188, R20, R170, R188 ;  /* 0x000000aa14bc723c */ /* 0x000fe200000418bc */
[----:B------:R-:W-:Y:S04]  /*ab10*/  LDSM.16.M88.4 R168, [R230+0x8000] ;  /* 0x00800000e6a8783b */ /* 0x000fe80000000200 */
[----:B------:R-:W1:Y:S01]  /*ab20*/  LDSM.16.M88.4 R20, [R227+0x14000] ;  /* 0x01400000e314783b */ /* 0x000e620000000200 */
        /* <DEDUP_REMOVED lines=9> */
[C---:B--2---:R-:W-:Y:S06]  /*abc0*/  HMMA.16816.F32.BF16 R192, R164.reuse, R180, R192 ;  /* 0x000000b4a4c0723c */ /* 0x044fec00000418c0 */
[----:B------:R-:W-:Y:S01]  /*abd0*/  HMMA.16816.F32.BF16 R188, R164, R182, R188 ;  /* 0x000000b6a4bc723c */ /* 0x000fe200000418bc */
[----:B------:R-:W-:Y:S04]  /*abe0*/  LDSM.16.M88.4 R180, [R229+0x8000] ;  /* 0x00800000e5b4783b */ /* 0x000fe80000000200 */
[----:B------:R-:W2:Y:S01]  /*abf0*/  LDSM.16.M88.4 R164, [R220+0x4000] ;  /* 0x00400000dca4783b */ /* 0x000ea20000000200 */
[C---:B-1----:R-:W-:Y:S06]  /*ac00*/  HMMA.16816.F32.BF16 R4, R168.reuse, R20, R4 ;  /* 0x00000014a804723c */ /* 0x042fec0000041804 */
[C---:B------:R-:W-:Y:S01]  /*ac10*/  HMMA.16816.F32.BF16 R32, R168.reuse, R22, R32 ;  /* 0x00000016a820723c */ /* 0x040fe20000041820 */
[----:B------:R-:W1:Y:S05]  /*ac20*/  LDSM.16.M88.4 R20, [R220+0x4800] ;  /* 0x00480000dc14783b */ /* 0x000e6a0000000200 */
[C---:B---3--:R-:W-:Y:S06]  /*ac30*/  HMMA.16816.F32.BF16 R28, R168.reuse, R16, R28 ;  /* 0x00000010a81c723c */ /* 0x048fec000004181c */
[C---:B------:R-:W-:Y:S01]  /*ac40*/  HMMA.16816.F32.BF16 R24, R168.reuse, R18, R24 ;  /* 0x00000012a818723c */ /* 0x040fe20000041818 */
[----:B------:R-:W3:Y:S05]  /*ac50*/  LDSM.16.M88.4 R16, [R220+0x5000] ;  /* 0x00500000dc10783b */ /* 0x000eea0000000200 */
[C---:B------:R-:W-:Y:S06]  /*ac60*/  HMMA.16816.F32.BF16 R176, R168.reuse, R196, R176 ;  /* 0x000000c4a8b0723c */ /* 0x040fec00000418b0 */
[C---:B------:R-:W-:Y:S01]  /*ac70*/  HMMA.16816.F32.BF16 R172, R168.reuse, R198, R172 ;  /* 0x000000c6a8ac723c */ /* 0x040fe200000418ac */
[----:B------:R-:W5:Y:S05]  /*ac80*/  LDSM.16.M88.4 R196, [R220+0x5800] ;  /* 0x00580000dcc4783b */ /* 0x000f6a0000000200 */
        /* <DEDUP_REMOVED lines=12> */
[----:B------:R-:W1:Y:S05]  /*ad50*/  LDSM.16.M88.4 R16, [R211] ;  /* 0x00000000d310783b */ /* 0x000e6a0000000200 */
[C---:B-----5:R-:W-:Y:S06]  /*ad60*/  HMMA.16816.F32.BF16 R192, R180.reuse, R196, R192 ;  /* 0x000000c4b4c0723c */ /* 0x060fec00000418c0 */
[----:B------:R-:W-:Y:S01]  /*ad70*/  HMMA.16816.F32.BF16 R188, R180, R198, R188 ;  /* 0x000000c6b4bc723c */ /* 0x000fe200000418bc */
[----:B------:R-:W3:Y:S04]  /*ad80*/  LDSM.16.M88.4 R180, [R210] ;  /* 0x00000000d2b4783b */ /* 0x000ee80000000200 */
[----:B------:R-:W-:Y:S01]  /*ad90*/  LDSM.16.M88.4 R196, [R233+0x17800] ;  /* 0x01780000e9c4783b */ /* 0x000fe20000000200 */
[C---:B----4-:R-:W-:Y:S06]  /*ada0*/  HMMA.16816.F32.BF16 R32, R200.reuse, R170, R32 ;  /* 0x000000aac820723c */ /* 0x050fec0000041820 */
[C---:B------:R-:W-:Y:S01]  /*adb0*/  HMMA.16816.F32.BF16 R4, R200.reuse, R168, R4 ;  /* 0x000000a8c804723c */ /* 0x040fe20000041804 */
[----:B------:R-:W4:Y:S05]  /*adc0*/  LDSM.16.M88.4 R168, [R230+0xc000] ;  /* 0x00c00000e6a8783b */ /* 0x000f2a0000000200 */
[C---:B--2---:R-:W-:Y:S06]  /*add0*/  HMMA.16816.F32.BF16 R28, R200.reuse, R164, R28 ;  /* 0x000000a4c81c723c */ /* 0x044fec000004181c */
[----:B------:R-:W-:Y:S01]  /*ade0*/  HMMA.16816.F32.BF16 R24, R200, R166, R24 ;  /* 0x000000a6c818723c */ /* 0x000fe20000041818 */
[----:B------:R-:W2:Y:S05]  /*adf0*/  LDSM.16.M88.4 R164, [R227+0x16800] ;  /* 0x01680000e3a4783b */ /* 0x000eaa0000000200 */
[C---:B-1----:R-:W-:Y:S06]  /*ae00*/  HMMA.16816.F32.BF16 R32, R184.reuse, R18, R32 ;  /* 0x00000012b820723c */ /* 0x042fec0000041820 */
[C---:B------:R-:W-:Y:S01]  /*ae10*/  HMMA.16816.F32.BF16 R4, R184.reuse, R16, R4 ;  /* 0x00000010b804723c */ /* 0x040fe20000041804 */
[----:B------:R-:W-:Y:S05]  /*ae20*/  LDSM.16.M88.4 R16, [R220+0x6000] ;  /* 0x00600000dc10783b */ /* 0x000fea0000000200 */
[C---:B---3--:R-:W-:Y:S06]  /*ae30*/  HMMA.16816.F32.BF16 R28, R184.reuse, R180, R28 ;  /* 0x000000b4b81c723c */ /* 0x048fec000004181c */
[----:B------:R-:W-:Y:S01]  /*ae40*/  HMMA.16816.F32.BF16 R24, R184, R182, R24 ;  /* 0x000000b6b818723c */ /* 0x000fe20000041818 */
[----:B------:R-:W1:Y:S05]  /*ae50*/  LDSM.16.M88.4 R180, [R209] ;  /* 0x00000000d1b4783b */ /* 0x000e6a0000000200 */
[C---:B------:R-:W-:Y:S06]  /*ae60*/  HMMA.16816.F32.BF16 R176, R200.reuse, R20, R176 ;  /* 0x00000014c8b0723c */ /* 0x040fec00000418b0 */
[----:B------:R-:W-:Y:S01]  /*ae70*/  HMMA.16816.F32.BF16 R172, R200, R22, R172 ;  /* 0x00000016c8ac723c */ /* 0x000fe200000418ac */
[----:B------:R-:W3:Y:S05]  /*ae80*/  LDSM.16.M88.4 R20, [R229+0xc000] ;  /* 0x00c00000e514783b */ /* 0x000eea0000000200 */
[C---:B----4-:R-:W-:Y:S06]  /*ae90*/  HMMA.16816.F32.BF16 R32, R168.reuse, R206, R32 ;  /* 0x000000cea820723c */ /* 0x050fec0000041820 */
[C---:B------:R-:W-:Y:S06]  /*aea0*/  HMMA.16816.F32.BF16 R4, R168.reuse, R204, R4 ;  /* 0x000000cca804723c */ /* 0x040fec0000041804 */
[C---:B--2---:R-:W-:Y:S06]  /*aeb0*/  HMMA.16816.F32.BF16 R28, R168.reuse, R164, R28 ;  /* 0x000000a4a81c723c */ /* 0x044fec000004181c */
[----:B------:R-:W-:Y:S01]  /*aec0*/  HMMA.16816.F32.BF16 R24, R168, R166, R24 ;  /* 0x000000a6a818723c */ /* 0x000fe20000041818 */
[----:B------:R-:W2:Y:S05]  /*aed0*/  LDSM.16.M88.4 R164, [R220+0x6800] ;  /* 0x00680000dca4783b */ /* 0x000eaa0000000200 */
[C---:B-1----:R-:W-:Y:S06]  /*aee0*/  HMMA.16816.F32.BF16 R176, R184.reuse, R180, R176 ;  /* 0x000000b4b8b0723c */ /* 0x042fec00000418b0 */
[----:B------:R-:W-:Y:S06]  /*aef0*/  HMMA.16816.F32.BF16 R172, R184, R182, R172 ;  /* 0x000000b6b8ac723c */ /* 0x000fec00000418ac */
[C---:B---3--:R-:W-:Y:S06]  /*af00*/  HMMA.16816.F32.BF16 R32, R20.reuse, R18, R32 ;  /* 0x000000121420723c */ /* 0x048fec0000041820 */
[----:B------:R-:W-:Y:S01]  /*af10*/  HMMA.16816.F32.BF16 R4, R20, R16, R4 ;  /* 0x000000101404723c */ /* 0x000fe20000041804 */
[----:B------:R-:W1:Y:S05]  /*af20*/  LDSM.16.M88.4 R16, [R227+0x17000] ;  /* 0x01700000e310783b */ /* 0x000e6a0000000200 */
[C---:B------:R-:W-:Y:S06]  /*af30*/  HMMA.16816.F32.BF16 R192, R200.reuse, R196, R192 ;  /* 0x000000c4c8c0723c */ /* 0x040fec00000418c0 */
[----:B------:R-:W-:Y:S06]  /*af40*/  HMMA.16816.F32.BF16 R188, R200, R198, R188 ;  /* 0x000000c6c8bc723c */ /* 0x000fec00000418bc */
[----:B--2---:R-:W-:Y:S01]  /*af50*/  HMMA.16816.F32.BF16 R28, R20, R164, R28 ;  /* 0x000000a4141c723c */ /* 0x004fe2000004181c */
[----:B------:R-:W-:Y:S01]  /*af60*/  FMUL.FTZ R182, R34, UR37 ;  /* 0x0000002522b67c20 */ /* 0x000fe20008410000 */
[----:B------:R-:W-:-:S04]  /*af70*/  FMUL.FTZ R183, R35, UR37 ;  /* 0x0000002523b77c20 */ /* 0x000fc80008410000 */
[----:B------:R-:W-:Y:S01]  /*af80*/  FMUL.FTZ R3, R4, UR37 ;  /* 0x0000002504037c20 */ /* 0x000fe20008410000 */
[----:B------:R-:W-:Y:S01]  /*af90*/  FMUL.FTZ R164, R32, UR37 ;  /* 0x0000002520a47c20 */ /* 0x000fe20008410000 */
[----:B------:R-:W-:Y:S01]  /*afa0*/  FMUL.FTZ R165, R33, UR37 ;  /* 0x0000002521a57c20 */ /* 0x000fe20008410000 */
[----:B------:R-:W-:Y:S01]  /*afb0*/  FMUL.FTZ R196, R5, UR37 ;  /* 0x0000002505c47c20 */ /* 0x000fe20008410000 */
[----:B------:R-:W2:Y:S01]  /*afc0*/  LDSM.16.M88.4 R32, [R208] ;  /* 0x00000000d020783b */ /* 0x000ea20000000200 */
[----:B------:R-:W-:Y:S01]  /*afd0*/  FMUL.FTZ R180, R6, UR37 ;  /* 0x0000002506b47c20 */ /* 0x000fe20008410000 */
[----:B------:R-:W-:Y:S01]  /*afe0*/  FMUL.FTZ R181, R7, UR37 ;  /* 0x0000002507b57c20 */ /* 0x000fe20008410000 */
[----:B------:R-:W-:Y:S01]  /*aff0*/  HMMA.16816.F32.BF16 R24, R20, R166, R24 ;  /* 0x000000a61418723c */ /* 0x000fe20000041818 */
[----:B------:R-:W3:Y:S01]  /*b000*/  LDSM.16.M88.4 R4, [R220+0x7000] ;  /* 0x00700000dc04783b */ /* 0x000ee20000000200 */
[----:B------:R-:W4:Y:S04]  /*b010*/  MUFU.TANH R196, R196 ;  /* 0x000000c400c47308 */ /* 0x000f280000002400 */
[C---:B-1----:R-:W-:Y:S05]  /*b020*/  HMMA.16816.F32.BF16 R176, R168.reuse, R16, R176 ;  /* 0x00000010a8b0723c */ /* 0x042fea00000418b0 */
[----:B------:R-:W-:Y:S01]  /*b030*/  FMUL.FTZ R203, R30, UR37 ;  /* 0x000000251ecb7c20 */ /* 0x000fe20008410000 */
[----:B------:R-:W-:Y:S01]  /*b040*/  FMUL.FTZ R202, R28, UR37 ;  /* 0x000000251cca7c20 */ /* 0x000fe20008410000 */
[----:B------:R-:W1:Y:S01]  /*b050*/  S2R R30, SR_TID.X ;  /* 0x00000000001e7919 */ /* 0x000e620000002100 */
[----:B------:R-:W-:Y:S01]  /*b060*/  FMUL.FTZ R28, R29, UR37 ;  /* 0x000000251d1c7c20 */ /* 0x000fe20008410000 */
[----:B------:R-:W-:Y:S01]  /*b070*/  FMUL.FTZ R29, R31, UR37 ;  /* 0x000000251f1d7c20 */ /* 0x000fe20008410000 */
[----:B------:R-:W-:Y:S01]  /*b080*/  HMMA.16816.F32.BF16 R172, R168, R18, R172 ;  /* 0x00000012a8ac723c */ /* 0x000fe200000418ac */
[----:B------:R-:W5:Y:S01]  /*b090*/  LDSM.16.M88.4 R16, [R227+0x17800] ;  /* 0x01780000e310783b */ /* 0x000f620000000200 */
[----:B------:R-:W-:Y:S06]  /*b0a0*/  MUFU.TANH R181, R181 ;  /* 0x000000b500b57308 */ /* 0x000fec0000002400 */
[----:B------:R-:W-:Y:S01]  /*b0b0*/  FMUL.FTZ R31, R26, UR37 ;  /* 0x000000251a1f7c20 */ /* 0x000fe20008410000 */
[----:B------:R-:W-:Y:S01]  /*b0c0*/  FMUL.FTZ R201, R27, UR37 ;  /* 0x000000251bc97c20 */ /* 0x000fe20008410000 */
[----:B------:R-:W4:Y:S08]  /*b0d0*/  MUFU.TANH R164, R164 ;  /* 0x000000a400a47308 */ /* 0x000f300000002400 */
[----:B------:R-:W-:Y:S01]  /*b0e0*/  MUFU.TANH R165, R165 ;  /* 0x000000a500a57308 */ /* 0x000fe20000002400 */
[----:B--2---:R-:W-:Y:S07]  /*b0f0*/  HMMA.16816.F32.BF16 R192, R184, R32, R192 ;  /* 0x00000020b8c0723c */ /* 0x004fee00000418c0 */
[----:B------:R2:W-:Y:S01]  /*b100*/  MUFU.TANH R32, R31 ;  /* 0x0000001f00207308 */ /* 0x0005e20000002400 */
[----:B---3--:R-:W-:Y:S06]  /*b110*/  HMMA.16816.F32.BF16 R176, R20, R4, R176 ;  /* 0x0000000414b0723c */ /* 0x008fec00000418b0 */
[----:B------:R-:W-:Y:S01]  /*b120*/  HMMA.16816.F32.BF16 R188, R184, R34, R188 ;  /* 0x00000022b8bc723c */ /* 0x000fe200000418bc */
[----:B------:R-:W-:Y:S01]  /*b130*/  FMUL.FTZ R5, R24, UR37 ;  /* 0x0000002518057c20 */ /* 0x000fe20008410000 */
[----:B------:R-:W-:Y:S01]  /*b140*/  FMUL.FTZ R4, R25, UR37 ;  /* 0x0000002519047c20 */ /* 0x000fe20008410000 */
[----:B------:R-:W3:Y:S01]  /*b150*/  MUFU.TANH R182, R182 ;  /* 0x000000b600b67308 */ /* 0x000ee20000002400 */
[----:B------:R-:W3:Y:S01]  /*b160*/  LDSM.16.M88.4 R24, [R220+0x7800] ;  /* 0x00780000dc18783b */ /* 0x000ee20000000200 */
[----:B------:R-:W-:-:S04]  /*b170*/  DEPBAR.LE SB0, 0x0 ;  /* 0x000080000000791a */ /* 0x000fc80000000000 */
[----:B------:R-:W-:Y:S02]  /*b180*/  HMMA.16816.F32.BF16 R172, R20, R6, R172 ;  /* 0x0000000614ac723c */ /* 0x000fe400000418ac */
[----:B------:R-:W3:Y:S04]  /*b190*/  MUFU.TANH R202, R202 ;  /* 0x000000ca00ca7308 */ /* 0x000ee80000002400 */
[C---:B-----5:R-:W-:Y:S01]  /*b1a0*/  HMMA.16816.F32.BF16 R192, R168.reuse, R16, R192 ;  /* 0x00000010a8c0723c */ /* 0x060fe200000418c0 */
[----:B-1----:R-:W-:Y:S02]  /*b1b0*/  IMAD.SHL.U32 R6, R30, 0x2, RZ ;  /* 0x000000021e067824 */ /* 0x002fe400078e00ff */
[----:B------:R-:W-:Y:S01]  /*b1c0*/  IMAD.U32 R7, RZ, RZ, UR23 ;  /* 0x00000017ff077e24 */ /* 0x000fe2000f8e00ff */
[----:B------:R-:W1:Y:S01]  /*b1d0*/  MUFU.TANH R203, R203 ;  /* 0x000000cb00cb7308 */ /* 0x000e620000002400 */
[----:B------:R-:W-:Y:S01]  /*b1e0*/  FMUL.FTZ R176, R176, UR37 ;  /* 0x00000025b0b07c20 */ /* 0x000fe20008410000 */
[----:B------:R-:W-:Y:S01]  /*b1f0*/  LOP3.LUT R6, R6, 0x6, RZ, 0xc0, !PT ;  /* 0x0000000606067812 */ /* 0x000fe200078ec0ff */
[----:B------:R-:W-:Y:S01]  /*b200*/  FMUL.FTZ R178, R178, UR37 ;  /* 0x00000025b2b27c20 */ /* 0x000fe20008410000 */
[----:B------:R-:W-:Y:S01]  /*b210*/  FMUL.FTZ R179, R179, UR37 ;  /* 0x00000025b3b37c20 */ /* 0x000fe20008410000 */
[----:B------:R-:W-:Y:S01]  /*b220*/  HMMA.16816.F32.BF16 R188, R168, R18, R188 ;  /* 0x00000012a8bc723c */ /* 0x000fe200000418bc */
[----:B------:R-:W-:Y:S01]  /*b230*/  FMUL.FTZ R177, R177, UR37 ;  /* 0x00000025b1b17c20 */ /* 0x000fe20008410000 */
[----:B------:R-:W-:Y:S01]  /*b240*/  IMAD R7, R7, 0x40, R6 ;  /* 0x0000004007077824 */ /* 0x000fe200078e0206 */
[----:B------:R-:W5:Y:S03]  /*b250*/  MUFU.TANH R183, R183 ;  /* 0x000000b700b77308 */ /* 0x000f660000002400 */
[----:B--2---:R-:W-:-:S02]  /*b260*/  VIADD R31, R7, 0x1 ;  /* 0x00000001071f7836 */ /* 0x004fc40000000000 */
[C---:B------:R-:W-:Y:S02]  /*b270*/  VIADD R17, R7.reuse, 0x8 ;  /* 0x0000000807117836 */ /* 0x040fe40000000000 */
[----:B------:R-:W-:Y:S01]  /*b280*/  FMUL.FTZ R172, R172, UR37 ;  /* 0x00000025acac7c20 */ /* 0x000fe20008410000 */
[----:B------:R-:W-:Y:S01]  /*b290*/  VIADD R19, R7, 0x10 ;  /* 0x0000001007137836 */ /* 0x000fe20000000000 */
[-C--:B------:R-:W-:Y:S01]  /*b2a0*/  ISETP.GE.AND P2, PT, R31, R14.reuse, PT ;  /* 0x0000000e1f00720c */ /* 0x080fe20003f46270 */
[----:B------:R-:W2:Y:S01]  /*b2b0*/  MUFU.TANH R29, R29 ;  /* 0x0000001d001d7308 */ /* 0x000ea20000002400 */
[----:B------:R-:W-:Y:S01]  /*b2c0*/  ISETP.GE.AND P0, PT, R17, R14, PT ;  /* 0x0000000e1100720c */ /* 0x000fe20003f06270 */
[----:B------:R-:W-:Y:S01]  /*b2d0*/  VIADD R35, R7, 0x18 ;  /* 0x0000001807237836 */ /* 0x000fe20000000000 */
[----:B----4-:R-:W-:Y:S01]  /*b2e0*/  FSEL R30, R196, -INF , !P2 ;  /* 0xff800000c41e7808 */ /* 0x010fe20005000000 */
[----:B------:R-:W-:Y:S01]  /*b2f0*/  FMUL.FTZ R6, R173, UR37 ;  /* 0x00000025ad067c20 */ /* 0x000fe20008410000 */
[-C--:B------:R-:W-:Y:S01]  /*b300*/  ISETP.GE.AND P2, PT, R17, R2.reuse, PT ;  /* 0x000000021100720c */ /* 0x080fe20003f46270 */
[----:B------:R-:W-:Y:S01]  /*b310*/  VIADD R17, R7, 0x9 ;  /* 0x0000000907117836 */ /* 0x000fe20000000000 */
[----:B------:R-:W-:Y:S01]  /*b320*/  ISETP.GE.AND P1, PT, R31, R2, PT ;  /* 0x000000021f00720c */ /* 0x000fe20003f26270 */
[----:B---3--:R-:W-:Y:S01]  /*b330*/  HMMA.16816.F32.BF16 R192, R20, R24, R192 ;  /* 0x0000001814c0723c */ /* 0x008fe200000418c0 */
[----:B------:R-:W3:Y:S01]  /*b340*/  MUFU.TANH R5, R5 ;  /* 0x0000000500057308 */ /* 0x000ee20000002400 */
[----:B------:R-:W-:Y:S01]  /*b350*/  FSEL R34, R164, -INF , !P0 ;  /* 0xff800000a4227808 */ /* 0x000fe20004000000 */
[----:B------:R-:W-:Y:S01]  /*b360*/  FMUL.FTZ R16, R174, UR37 ;  /* 0x00000025ae107c20 */ /* 0x000fe20008410000 */
[----:B------:R-:W-:-:S02]  /*b370*/  FSEL R31, R181, -INF , !P1 ;  /* 0xff800000b51f7808 */ /* 0x000fc40004800000 */
[C---:B------:R-:W-:Y:S01]  /*b380*/  ISETP.GE.AND P1, PT, R17.reuse, R14, PT ;  /* 0x0000000e1100720c */ /* 0x040fe20003f26270 */
[----:B------:R-:W-:Y:S01]  /*b390*/  HMMA.16816.F32.BF16 R188, R20, R26, R188 ;  /* 0x0000001a14bc723c */ /* 0x000fe200000418bc */
[----:B------:R-:W-:Y:S01]  /*b3a0*/  ISETP.GE.AND P0, PT, R17, R2, PT ;  /* 0x000000021100720c */ /* 0x000fe20003f06270 */
[----:B------:R-:W4:Y:S01]  /*b3b0*/  MUFU.TANH R28, R28 ;  /* 0x0000001c001c7308 */ /* 0x000f220000002400 */
[----:B------:R-:W-:Y:S01]  /*b3c0*/  FSEL R33, R182, -INF , !P2 ;  /* 0xff800000b6217808 */ /* 0x000fe20005000000 */
[----:B------:R-:W-:Y:S01]  /*b3d0*/  VIADD R17, R7, 0x11 ;  /* 0x0000001107117836 */ /* 0x000fe20000000000 */
[----:B------:R-:W-:Y:S02]  /*b3e0*/  FSEL R24, R165, -INF , !P1 ;  /* 0xff800000a5187808 */ /* 0x000fe40004800000 */
[C---:B------:R-:W-:Y:S02]  /*b3f0*/  ISETP.GE.AND P2, PT, R19.reuse, R14, PT ;  /* 0x0000000e1300720c */ /* 0x040fe40003f46270 */
[----:B------:R-:W-:Y:S01]  /*b400*/  ISETP.GE.AND P1, PT, R19, R2, PT ;  /* 0x000000021300720c */ /* 0x000fe20003f26270 */
[----:B------:R-:W4:Y:S01]  /*b410*/  MUFU.TANH R4, R4 ;  /* 0x0000000400047308 */ /* 0x000f220000002400 */
[----:B------:R-:W-:Y:S01]  /*b420*/  FSEL R202, R202, -INF , !P2 ;  /* 0xff800000caca7808 */ /* 0x000fe20005000000 */
[----:B------:R-:W-:Y:S01]  /*b430*/  VIADD R19, R7, 0x19 ;  /* 0x0000001907137836 */ /* 0x000fe20000000000 */
[----:B-1----:R-:W-:-:S02]  /*b440*/  FSEL R203, R203, -INF , !P1 ;  /* 0xff800000cbcb7808 */ /* 0x002fc40004800000 */
[----:B-----5:R-:W-:Y:S02]  /*b450*/  FSEL R25, R183, -INF , !P0 ;  /* 0xff800000b7197808 */ /* 0x020fe40004000000 */
[----:B------:R-:W-:Y:S01]  /*b460*/  ISETP.GE.AND P2, PT, R17, R2, PT ;  /* 0x000000021100720c */ /* 0x000fe20003f46270 */
[----:B------:R-:W1:Y:S01]  /*b470*/  MUFU.TANH R201, R201 ;  /* 0x000000c900c97308 */ /* 0x000e620000002400 */
[-C--:B------:R-:W-:Y:S01]  /*b480*/  ISETP.GE.AND P1, PT, R35, R14.reuse, PT ;  /* 0x0000000e2300720c */ /* 0x080fe20003f26270 */
[----:B------:R-:W-:Y:S01]  /*b490*/  FMUL.FTZ R182, R193, UR37 ;  /* 0x00000025c1b67c20 */ /* 0x000fe20008410000 */
[-C--:B------:R-:W-:Y:S01]  /*b4a0*/  ISETP.GE.AND P0, PT, R17, R14.reuse, PT ;  /* 0x0000000e1100720c */ /* 0x080fe20003f06270 */
[----:B------:R-:W-:Y:S01]  /*b4b0*/  FMUL.FTZ R17, R175, UR37 ;  /* 0x00000025af117c20 */ /* 0x000fe20008410000 */
[----:B--2---:R-:W-:Y:S01]  /*b4c0*/  FSEL R171, R29, -INF , !P2 ;  /* 0xff8000001dab7808 */ /* 0x004fe20005000000 */
[----:B------:R-:W-:Y:S01]  /*b4d0*/  FMUL.FTZ R173, R194, UR37 ;  /* 0x00000025c2ad7c20 */ /* 0x000fe20008410000 */
[----:B---3--:R-:W-:Y:S01]  /*b4e0*/  FSEL R170, R5, -INF , !P1 ;  /* 0xff80000005aa7808 */ /* 0x008fe20004800000 */
[----:B------:R-:W2:Y:S01]  /*b4f0*/  MUFU.TANH R200, R176 ;  /* 0x000000b000c87308 */ /* 0x000ea20000002400 */
[----:B----4-:R-:W-:Y:S01]  /*b500*/  FSEL R186, R28, -INF , !P0 ;  /* 0xff8000001cba7808 */ /* 0x010fe20004000000 */
[----:B------:R-:W-:Y:S01]  /*b510*/  VIADD R5, R7, 0x21 ;  /* 0x0000002107057836 */ /* 0x000fe20000000000 */
[C---:B------:R-:W-:Y:S01]  /*b520*/  ISETP.GE.AND P2, PT, R19.reuse, R14, PT ;  /* 0x0000000e1300720c */ /* 0x040fe20003f46270 */
[----:B------:R-:W-:Y:S01]  /*b530*/  FMUL.FTZ R174, R188, UR37 ;  /* 0x00000025bcae7c20 */ /* 0x000fe20008410000 */
[-C--:B------:R-:W-:Y:S01]  /*b540*/  ISETP.GE.AND P1, PT, R19, R2.reuse, PT ;  /* 0x000000021300720c */ /* 0x080fe20003f26270 */
[----:B------:R-:W-:Y:S01]  /*b550*/  VIADD R19, R7, 0x20 ;  /* 0x0000002007137836 */ /* 0x000fe20000000000 */
[----:B------:R-:W-:Y:S01]  /*b560*/  ISETP.GE.AND P0, PT, R35, R2, PT ;  /* 0x000000022300720c */ /* 0x000fe20003f06270 */
[----:B------:R-:W3:Y:S01]  /*b570*/  MUFU.TANH R199, R178 ;  /* 0x000000b200c77308 */ /* 0x000ee20000002400 */
[----:B------:R-:W-:Y:S01]  /*b580*/  FSEL R168, R4, -INF , !P2 ;  /* 0xff80000004a87808 */ /* 0x000fe20005000000 */
[----:B------:R-:W-:Y:S01]  /*b590*/  FMUL.FTZ R192, R192, UR37 ;  /* 0x00000025c0c07c20 */ /* 0x000fe20008410000 */
[----:B------:R-:W-:Y:S01]  /*b5a0*/  FSEL R169, R32, -INF , !P0 ;  /* 0xff80000020a97808 */ /* 0x000fe20004000000 */
[----:B------:R-:W-:Y:S01]  /*b5b0*/  FMUL.FTZ R183, R195, UR37 ;  /* 0x00000025c3b77c20 */ /* 0x000fe20008410000 */
[C---:B------:R-:W-:Y:S01]  /*b5c0*/  ISETP.GE.AND P0, PT, R19.reuse, R14, PT ;  /* 0x0000000e1300720c */ /* 0x040fe20003f06270 */
[----:B------:R-:W-:Y:S01]  /*b5d0*/  FMUL.FTZ R181, R190, UR37 ;  /* 0x00000025beb57c20 */ /* 0x000fe20008410000 */
[----:B------:R-:W-:Y:S01]  /*b5e0*/  ISETP.GE.AND P2, PT, R19, R2, PT ;  /* 0x000000021300720c */ /* 0x000fe20003f46270 */
[----:B------:R-:W4:Y:S01]  /*b5f0*/  MUFU.TANH R197, R179 ;  /* 0x000000b300c57308 */ /* 0x000f220000002400 */
[----:B------:R-:W-:Y:S01]  /*b600*/  VIADD R19, R7, 0x28 ;  /* 0x0000002807137836 */ /* 0x000fe20000000000 */
[----:B-1----:R-:W-:-:S02]  /*b610*/  FSEL R201, R201, -INF , !P1 ;  /* 0xff800000c9c97808 */ /* 0x002fc40004800000 */
[----:B--2---:R-:W-:Y:S02]  /*b620*/  FSEL R200, R200, -INF , !P0 ;  /* 0xff800000c8c87808 */ /* 0x004fe40004000000 */
[C---:B------:R-:W-:Y:S02]  /*b630*/  ISETP.GE.AND P1, PT, R5.reuse, R14, PT ;  /* 0x0000000e0500720c */ /* 0x040fe40003f26270 */
[----:B------:R-:W1:Y:S01]  /*b640*/  MUFU.TANH R196, R172 ;  /* 0x000000ac00c47308 */ /* 0x000e620000002400 */
[----:B------:R-:W-:Y:S01]  /*b650*/  ISETP.GE.AND P0, PT, R5, R2, PT ;  /* 0x000000020500720c */ /* 0x000fe20003f06270 */
[----:B------:R-:W-:Y:S01]  /*b660*/  VIADD R5, R7, 0x29 ;  /* 0x0000002907057836 */ /* 0x000fe20000000000 */
[----:B---3--:R-:W-:Y:S02]  /*b670*/  FSEL R199, R199, -INF , !P2 ;  /* 0xff800000c7c77808 */ /* 0x008fe40005000000 */
[----:B------:R-:W-:-:S03]  /*b680*/  ISETP.GE.AND P2, PT, R19, R14, PT ;  /* 0x0000000e1300720c */ /* 0x000fc60003f46270 */
[----:B------:R-:W2:Y:S01]  /*b690*/  MUFU.TANH R198, R177 ;  /* 0x000000b100c67308 */ /* 0x000ea20000002400 */
[----:B----4-:R-:W-:Y:S01]  /*b6a0*/  FSEL R197, R197, -INF , !P0 ;  /* 0xff800000c5c57808 */ /* 0x010fe20004000000 */
[----:B------:R-:W-:Y:S01]  /*b6b0*/  FMUL.FTZ R179, R191, UR37 ;  /* 0x00000025bfb37c20 */ /* 0x000fe20008410000 */
[----:B------:R-:W-:-:S05]  /*b6c0*/  ISETP.GE.AND P0, PT, R5, R14, PT ;  /* 0x0000000e0500720c */ /* 0x000fca0003f06270 */
[----:B------:R-:W3:Y:S01]  /*b6d0*/  MUFU.TANH R6, R6 ;  /* 0x0000000600067308 */ /* 0x000ee20000002400 */
[----:B-1----:R-:W-:Y:S01]  /*b6e0*/  FSEL R196, R196, -INF , !P2 ;  /* 0xff800000c4c47808 */ /* 0x002fe20005000000 */
[----:B------:R-:W-:Y:S01]  /*b6f0*/  FMUL.FTZ R172, R189, UR37 ;  /* 0x00000025bdac7c20 */ /* 0x000fe20008410000 */
[----:B------:R-:W-:Y:S01]  /*b700*/  ISETP.GE.AND P2, PT, R5, R2, PT ;  /* 0x000000020500720c */ /* 0x000fe20003f46270 */
[----:B------:R-:W-:-:S04]  /*b710*/  VIADD R5, R7, 0x30 ;  /* 0x0000003007057836 */ /* 0x000fc80000000000 */
[----:B------:R-:W1:Y:S01]  /*b720*/  MUFU.TANH R16, R16 ;  /* 0x0000001000107308 */ /* 0x000e620000002400 */
[----:B--2---:R-:W-:Y:S02]  /*b730*/  FSEL R198, R198, -INF , !P1 ;  /* 0xff800000c6c67808 */ /* 0x004fe40004800000 */
[----:B------:R-:W-:Y:S01]  /*b740*/  ISETP.GE.AND P1, PT, R19, R2, PT ;  /* 0x000000021300720c */ /* 0x000fe20003f26270 */
[----:B------:R-:W-:-:S04]  /*b750*/  VIADD R19, R7, 0x31 ;  /* 0x0000003107137836 */ /* 0x000fc80000000000 */
[----:B------:R-:W2:Y:S01]  /*b760*/  MUFU.TANH R17, R17 ;  /* 0x0000001100117308 */ /* 0x000ea20000002400 */
[----:B---3--:R-:W-:Y:S02]  /*b770*/  FSEL R194, R6, -INF , !P0 ;  /* 0xff80000006c27808 */ /* 0x008fe40004000000 */
[----:B------:R-:W-:-:S05]  /*b780*/  ISETP.GE.AND P0, PT, R5, R2, PT ;  /* 0x000000020500720c */ /* 0x000fca0003f06270 */
[----:B------:R-:W3:Y:S01]  /*b790*/  MUFU.TANH R182, R182 ;  /* 0x000000b600b67308 */ /* 0x000ee20000002400 */
[----:B-1----:R-:W-:Y:S02]  /*b7a0*/  FSEL R195, R16, -INF , !P1 ;  /* 0xff80000010c37808 */ /* 0x002fe40004800000 */
[----:B------:R-:W-:Y:S01]  /*b7b0*/  ISETP.GE.AND P1, PT, R5, R14, PT ;  /* 0x0000000e0500720c */ /* 0x000fe20003f26270 */
[----:B------:R-:W-:-:S04]  /*b7c0*/  VIADD R5, R7, 0x38 ;  /* 0x0000003807057836 */ /* 0x000fc80000000000 */
[----:B------:R-:W1:Y:S01]  /*b7d0*/  MUFU.TANH R173, R173 ;  /* 0x000000ad00ad7308 */ /* 0x000e620000002400 */
[----:B--2---:R-:W-:Y:S02]  /*b7e0*/  FSEL R193, R17, -INF , !P2 ;  /* 0xff80000011c17808 */ /* 0x004fe40005000000 */
[----:B------:R-:W-:-:S05]  /*b7f0*/  ISETP.GE.AND P2, PT, R19, R14, PT ;  /* 0x0000000e1300720c */ /* 0x000fca0003f46270 */
[----:B------:R-:W2:Y:S01]  /*b800*/  MUFU.TANH R174, R174 ;  /* 0x000000ae00ae7308 */ /* 0x000ea20000002400 */
[----:B---3--:R-:W-:Y:S02]  /*b810*/  FSEL R182, R182, -INF , !P2 ;  /* 0xff800000b6b67808 */ /* 0x008fe40005000000 */
[----:B------:R-:W-:-:S05]  /*b820*/  ISETP.GE.AND P2, PT, R5, R2, PT ;  /* 0x000000020500720c */ /* 0x000fca0003f46270 */
[----:B------:R-:W3:Y:S01]  /*b830*/  MUFU.TANH R172, R172 ;  /* 0x000000ac00ac7308 */ /* 0x000ee20000002400 */
[----:B-1----:R-:W-:Y:S01]  /*b840*/  FSEL R173, R173, -INF , !P0 ;  /* 0xff800000adad7808 */ /* 0x002fe20004000000 */
[----:B------:R-:W-:Y:S01]  /*b850*/  BAR.SYNC.DEFER_BLOCKING 0x0 ;  /* 0x0000000000007b1d */ /* 0x000fe20000010000 */
[----:B------:R-:W-:Y:S01]  /*b860*/  ISETP.GE.AND P0, PT, R5, R14, PT ;  /* 0x0000000e0500720c */ /* 0x000fe20003f06270 */
[----:B------:R-:W-:-:S04]  /*b870*/  VIADD R5, R7, 0x39 ;  /* 0x0000003907057836 */ /* 0x000fc80000000000 */
[----:B------:R-:W1:Y:S01]  /*b880*/  MUFU.TANH R184, R192 ;  /* 0x000000c000b87308 */ /* 0x000e620000002400 */
[----:B--2---:R-:W-:Y:S02]  /*b890*/  FSEL R174, R174, -INF , !P0 ;  /* 0xff800000aeae7808 */ /* 0x004fe40004000000 */
[----:B------:R-:W-:-:S05]  /*b8a0*/  ISETP.GE.AND P0, PT, R5, R14, PT ;  /* 0x0000000e0500720c */ /* 0x000fca0003f06270 */
[----:B------:R-:W2:Y:S01]  /*b8b0*/  MUFU.TANH R183, R183 ;  /* 0x000000b700b77308 */ /* 0x000ea20000002400 */
[----:B---3--:R-:W-:Y:S02]  /*b8c0*/  FSEL R172, R172, -INF , !P0 ;  /* 0xff800000acac7808 */ /* 0x008fe40004000000 */
[----:B------:R-:W-:-:S05]  /*b8d0*/  PLOP3.LUT P0, PT, PT, PT, UP0, 0x80, 0x0 ;  /* 0x000000000000781c */ /* 0x000fca0003f0f008 */
[----:B------:R-:W3:Y:S01]  /*b8e0*/  MUFU.TANH R3, R3 ;  /* 0x0000000300037308 */ /* 0x000ee20000002400 */
[----:B-1----:R-:W-:Y:S02]  /*b8f0*/  FSEL R184, R184, -INF , !P1 ;  /* 0xff800000b8b87808 */ /* 0x002fe40004800000 */
[----:B------:R-:W-:-:S05]  /*b900*/  ISETP.GE.AND P1, PT, R19, R2, PT ;  /* 0x000000021300720c */ /* 0x000fca0003f26270 */
[----:B------:R-:W1:Y:S01]  /*b910*/  MUFU.TANH R181, R181 ;  /* 0x000000b500b57308 */ /* 0x000e620000002400 */
[----:B--2---:R-:W-:Y:S02]  /*b920*/  FSEL R183, R183, -INF , !P1 ;  /* 0xff800000b7b77808 */ /* 0x004fe40004800000 */
[----:B------:R-:W-:-:S05]  /*b930*/  ISETP.GE.AND P1, PT, R7, R14, PT ;  /* 0x0000000e0700720c */ /* 0x000fca0003f26270 */
[----:B------:R-:W2:Y:S01]  /*b940*/  MUFU.TANH R180, R180 ;  /* 0x000000b400b47308 */ /* 0x000ea20000002400 */
[----:B---3--:R-:W-:Y:S02]  /*b950*/  FSEL R14, R3, -INF , !P1 ;  /* 0xff800000030e7808 */ /* 0x008fe40004800000 */
[----:B------:R-:W-:-:S05]  /*b960*/  ISETP.GE.AND P1, PT, R5, R2, PT ;  /* 0x000000020500720c */ /* 0x000fca0003f26270 */
[----:B------:R-:W3:Y:S01]  /*b970*/  MUFU.TANH R179, R179 ;  /* 0x000000b300b37308 */ /* 0x000ee20000002400 */
[----:B-1----:R-:W-:Y:S02]  /*b980*/  FSEL R181, R181, -INF , !P2 ;  /* 0xff800000b5b57808 */ /* 0x002fe40005000000 */
[----:B------:R-:W-:-:S04]  /*b990*/  ISETP.GE.AND P2, PT, R7, R2, PT ;  /* 0x000000020700720c */ /* 0x000fc80003f46270 */
[----:B--2---:R-:W-:Y:S02]  /*b9a0*/  FSEL R27, R180, -INF , !P2 ;  /* 0xff800000b41b7808 */ /* 0x004fe40005000000 */
        /* <DEDUP_REMOVED lines=81> */
.L_x_1103:
[----:B------:R-:W-:Y:S05]  /*bec0*/  BSYNC B0 ;  /* 0x0000000000007941 */ /* 0x000fea0003800000 */
.L_x_1102:
[----:B------:R-:W0:Y:S02]  /*bed0*/  LDGDEPBAR ;  /* 0x00000000000079af */ /* 0x000e240000000000 */
.L_x_1101:
[----:B-12---:R-:W-:Y:S01]  /*bee0*/  FMNMX.FTZ R3, R15, R14, !PT ;  /* 0x0000000e0f037209 */ /* 0x006fe20007810000 */
[----:B------:R-:W-:Y:S01]  /*bef0*/  LDSM.16.MT88.4 R20, [R228+0x18000] ;  /* 0x01800000e414783b */ /* 0x000fe20000004200 */
[----:B------:R-:W-:Y:S01]  /*bf00*/  FMNMX.FTZ R2, R0, R27, !PT ;  /* 0x0000001b00027209 */ /* 0x000fe20007810000 */
[----:B------:R-:W-:Y:S01]  /*bf10*/  @UP0 UIADD3 UR22, UR22, -0x4, URZ ;  /* 0xfffffffc16160890 */ /* 0x000fe2000fffe03f */
        /* <DEDUP_REMOVED lines=54> */
[----:B------:R-:W1:Y:S01]  /*c280*/  LDSM.16.MT88.4 R24, [R226+0x18000] ;  /* 0x01800000e218783b */ /* 0x000e620000004200 */
[--C-:B------:R-:W-:Y:S01]  /*c290*/  FFMA.FTZ R167, R34, UR20, -R175.reuse ;  /* 0x0000001422a77c23 */ /* 0x100fe200080108af */
[--C-:B------:R-:W-:Y:S01]  /*c2a0*/  FFMA.FTZ R14, R31, UR20, -R180.reuse ;  /* 0x000000141f0e7c23 */ /* 0x100fe200080108b4 */
[--C-:B------:R-:W-:Y:S01]  /*c2b0*/  FFMA.FTZ R2, R33, UR20, -R180.reuse ;  /* 0x0000001421027c23 */ /* 0x100fe200080108b4 */
[----:B------:R-:W-:Y:S01]  /*c2c0*/  FMUL.FTZ R178, R4, UR20 ;  /* 0x0000001404b27c20 */ /* 0x000fe20008410000 */
[----:B------:R-:W-:Y:S01]  /*c2d0*/  FMUL.FTZ R0, R5, UR20 ;  /* 0x0000001405007c20 */ /* 0x000fe20008410000 */
[----:B------:R-:W-:Y:S01]  /*c2e0*/  MUFU.EX2 R177, R177 ;  /* 0x000000b100b17308 */ /* 0x000fe20000000800 */
[----:B------:R-:W2:Y:S01]  /*c2f0*/  LDSM.16.MT88.4 R28, [R224+0x18000] ;  /* 0x01800000e01c783b */ /* 0x000ea20000004200 */
[--C-:B------:R-:W-:Y:S01]  /*c300*/  FFMA.FTZ R185, R202, UR20, -R175.reuse ;  /* 0x00000014cab97c23 */ /* 0x100fe200080108af */
[--C-:B------:R-:W-:Y:S01]  /*c310*/  FFMA.FTZ R186, R186, UR20, -R175.reuse ;  /* 0x00000014baba7c23 */ /* 0x100fe200080108af */
[--C-:B------:R-:W-:Y:S01]  /*c320*/  FFMA.FTZ R187, R170, UR20, -R175.reuse ;  /* 0x00000014aabb7c23 */ /* 0x100fe200080108af */
[----:B------:R-:W-:Y:S01]  /*c330*/  LDSM.16.MT88.4 R32, [R228+0x1e000] ;  /* 0x01e00000e420783b */ /* 0x000fe20000004200 */
[--C-:B------:R-:W-:Y:S01]  /*c340*/  FFMA.FTZ R188, R168, UR20, -R175.reuse ;  /* 0x00000014a8bc7c23 */ /* 0x100fe200080108af */
[--C-:B------:R-:W-:Y:S01]  /*c350*/  FFMA.FTZ R189, R203, UR20, -R180.reuse ;  /* 0x00000014cbbd7c23 */ /* 0x100fe200080108b4 */
[----:B------:R-:W3:Y:S01]  /*c360*/  MUFU.EX2 R176, R176 ;  /* 0x000000b000b07308 */ /* 0x000ee20000000800 */
        /* <DEDUP_REMOVED lines=16> */
[----:B---3--:R-:W-:Y:S01]  /*c470*/  F2FP.BF16.F32.PACK_AB R4, R176, R177 ;  /* 0x000000b1b004723e */ /* 0x008fe200000010ff */
[--C-:B------:R-:W-:Y:S01]  /*c480*/  FFMA.FTZ R183, R183, UR20, -R180.reuse ;  /* 0x00000014b7b77c23 */ /* 0x100fe200080108b4 */
[--C-:B------:R-:W-:Y:S01]  /*c490*/  FFMA.FTZ R181, R181, UR20, -R180.reuse ;  /* 0x00000014b5b57c23 */ /* 0x100fe200080108b4 */
[--C-:B------:R-:W-:Y:S01]  /*c4a0*/  FFMA.FTZ R184, R184, UR20, -R175.reuse ;  /* 0x00000014b8b87c23 */ /* 0x100fe200080108af */
[--C-:B------:R-:W-:Y:S01]  /*c4b0*/  FFMA.FTZ R182, R174, UR20, -R175.reuse ;  /* 0x00000014aeb67c23 */ /* 0x100fe200080108af */
[----:B------:R-:W-:Y:S01]  /*c4c0*/  FFMA.FTZ R199, R172, UR20, -R175 ;  /* 0x00000014acc77c23 */ /* 0x000fe200080108af */
[----:B------:R-:W-:Y:S01]  /*c4d0*/  FFMA.FTZ R180, R179, UR20, -R180 ;  /* 0x00000014b3b47c23 */ /* 0x000fe200080108b4 */
[----:B------:R-:W-:Y:S01]  /*c4e0*/  MUFU.EX2 R165, R165 ;  /* 0x000000a500a57308 */ /* 0x000fe20000000800 */
[----:B------:R-:W-:Y:S07]  /*c4f0*/  LDSM.16.MT88.4 R172, [R228+0x19800] ;  /* 0x01980000e4ac783b */ /* 0x000fee0000004200 */
[----:B------:R-:W3:Y:S01]  /*c500*/  MUFU.EX2 R14, R14 ;  /* 0x0000000e000e7308 */ /* 0x000ee20000000800 */
[----:B----4-:R-:W-:-:S07]  /*c510*/  F2FP.BF16.F32.PACK_AB R6, R166, R167 ;  /* 0x000000a7a606723e */ /* 0x010fce00000010ff */
[----:B------:R-:W-:Y:S08]  /*c520*/  MUFU.EX2 R2, R2 ;  /* 0x0000000200027308 */ /* 0x000ff00000000800 */
[----:B------:R-:W4:Y:S01]  /*c530*/  MUFU.EX2 R15, R15 ;  /* 0x0000000f000f7308 */ /* 0x000f220000000800 */
[----:B---3--:R-:W-:-:S07]  /*c540*/  F2FP.BF16.F32.PACK_AB R5, R14, R165 ;  /* 0x000000a50e05723e */ /* 0x008fce00000010ff */
[----:B------:R-:W3:Y:S08]  /*c550*/  MUFU.EX2 R178, R178 ;  /* 0x000000b200b27308 */ /* 0x000ef00000000800 */
[----:B------:R-:W5:Y:S01]  /*c560*/  MUFU.EX2 R0, R0 ;  /* 0x0000000000007308 */ /* 0x000f620000000800 */
[----:B----4-:R-:W-:-:S07]  /*c570*/  F2FP.BF16.F32.PACK_AB R7, R15, R2 ;  /* 0x000000020f07723e */ /* 0x010fce00000010ff */
        /* <DEDUP_REMOVED lines=9> */
[-C--:B-----5:R-:W-:Y:S01]  /*c610*/  FMUL.FTZ R162, R162, R0.reuse ;  /* 0x00000000a2a27220 */ /* 0x0a0fe20000410000 */
        /* <DEDUP_REMOVED lines=26> */
[----:B------:R-:W4:Y:S01]  /*c7c0*/  LDSM.16.MT88.4 R16, [R225+0x1a000] ;  /* 0x01a00000e110783b */ /* 0x000f220000004200 */
        /* <DEDUP_REMOVED lines=45> */
[C---:B----4-:R-:W-:Y:S01]  /*caa0*/  HMMA.16816.F32.BF16 R52, R4.reuse, R16, R52 ;  /* 0x000000100434723c */ /* 0x050fe20000041834 */
        /* <DEDUP_REMOVED lines=82> */
[----:B------:R-:W2:Y:S01]  /*cfd0*/  MUFU.EX2 R186, R186 ;  /* 0x000000ba00ba7308 */ /* 0x000ea20000000800 */
        /* <DEDUP_REMOVED lines=9> */
[C---:B---3--:R-:W-:Y:S01]  /*d070*/  HMMA.16816.F32.BF16 R108, R4.reuse, R16, R108 ;  /* 0x00000010046c723c */ /* 0x048fe2000004186c */
[----:B------:R-:W-:Y:S01]  /*d080*/  FADD.FTZ R0, R2, R165 ;  /* 0x000000a502007221 */ /* 0x000fe20000010000 */
[----:B------:R-:W-:Y:S02]  /*d090*/  FADD.FTZ R166, R166, R167 ;  /* 0x000000a7a6a67221 */ /* 0x000fe40000010000 */
[----:B------:R-:W-:Y:S01]  /*d0a0*/  MUFU.EX2 R188, R188 ;  /* 0x000000bc00bc7308 */ /* 0x000fe20000000800 */
[----:B------:R-:W-:Y:S01]  /*d0b0*/  FADD.FTZ R0, R15, R0 ;  /* 0x000000000f007221 */ /* 0x000fe20000010000 */
[C---:B------:R-:W-:Y:S01]  /*d0c0*/  HMMA.16816.F32.BF16 R112, R4.reuse, R18, R112 ;  /* 0x000000120470723c */ /* 0x040fe20000041870 */
[----:B------:R-:W3:Y:S05]  /*d0d0*/  LDSM.16.MT88.4 R16, [R228+0x18800] ;  /* 0x01880000e410783b */ /* 0x000eea0000004200 */
[C---:B------:R-:W-:Y:S01]  /*d0e0*/  HMMA.16816.F32.BF16 R124, R4.reuse, R20, R124 ;  /* 0x00000014047c723c */ /* 0x040fe2000004187c */
[----:B------:R-:W-:Y:S05]  /*d0f0*/  MUFU.EX2 R189, R189 ;  /* 0x000000bd00bd7308 */ /* 0x000fea0000000800 */
[C---:B------:R-:W-:Y:S01]  /*d100*/  HMMA.16816.F32.BF16 R128, R4.reuse, R22, R128 ;  /* 0x000000160480723c */ /* 0x040fe20000041880 */
[----:B------:R-:W4:Y:S02]  /*d110*/  LDSM.16.MT88.4 R20, [R226+0x1a800] ;  /* 0x01a80000e214783b */ /* 0x000f240000004200 */
[----:B------:R-:W5:Y:S03]  /*d120*/  MUFU.EX2 R190, R190 ;  /* 0x000000be00be7308 */ /* 0x000f660000000800 */
[C---:B-1----:R-:W-:Y:S05]  /*d130*/  HMMA.16816.F32.BF16 R116, R4.reuse, R24, R116 ;  /* 0x000000180474723c */ /* 0x042fea0000041874 */
[----:B------:R-:W-:Y:S01]  /*d140*/  MUFU.EX2 R192, R192 ;  /* 0x000000c000c07308 */ /* 0x000fe20000000800 */
[----:B------:R-:W-:Y:S01]  /*d150*/  HMMA.16816.F32.BF16 R120, R4, R26, R120 ;  /* 0x0000001a0478723c */ /* 0x000fe20000041878 */
[----:B------:R-:W1:Y:S06]  /*d160*/  LDSM.16.MT88.4 R24, [R228+0x1a800] ;  /* 0x01a80000e418783b */ /* 0x000e6c0000004200 */
[----:B------:R-:W3:Y:S01]  /*d170*/  MUFU.EX2 R191, R191 ;  /* 0x000000bf00bf7308 */ /* 0x000ee20000000800 */
[----:B--2---:R-:W-:Y:S01]  /*d180*/  F2FP.BF16.F32.PACK_AB R4, R186, R185 ;  /* 0x000000b9ba04723e */ /* 0x004fe200000010ff */
[----:B------:R-:W-:Y:S01]  /*d190*/  FADD.FTZ R185, R185, R166 ;  /* 0x000000a6b9b97221 */ /* 0x000fe20000010000 */
[----:B-----5:R-:W-:Y:S01]  /*d1a0*/  F2FP.BF16.F32.PACK_AB R5, R190, R189 ;  /* 0x000000bdbe05723e */ /* 0x020fe200000010ff */
[----:B------:R-:W-:Y:S01]  /*d1b0*/  FADD.FTZ R189, R189, R0 ;  /* 0x00000000bdbd7221 */ /* 0x000fe20000010000 */
[----:B------:R-:W-:Y:S01]  /*d1c0*/  F2FP.BF16.F32.PACK_AB R6, R188, R187 ;  /* 0x000000bbbc06723e */ /* 0x000fe200000010ff */
[----:B------:R-:W-:-:S02]  /*d1d0*/  FADD.FTZ R186, R186, R185 ;  /* 0x000000b9baba7221 */ /* 0x000fc40000010000 */
[----:B------:R-:W-:Y:S01]  /*d1e0*/  MUFU.EX2 R200, R200 ;  /* 0x000000c800c87308 */ /* 0x000fe20000000800 */
[----:B------:R-:W-:Y:S01]  /*d1f0*/  FADD.FTZ R189, R190, R189 ;  /* 0x000000bdbebd7221 */ /* 0x000fe20000010000 */
[----:B------:R-:W-:-:S04]  /*d200*/  FADD.FTZ R187, R187, R186 ;  /* 0x000000babbbb7221 */ /* 0x000fc80000010000 */
[----:B------:R-:W-:Y:S02]  /*d210*/  FADD.FTZ R187, R188, R187 ;  /* 0x000000bbbcbb7221 */ /* 0x000fe40000010000 */
[----:B------:R-:W-:Y:S01]  /*d220*/  MUFU.EX2 R201, R201 ;  /* 0x000000c900c97308 */ /* 0x000fe20000000800 */
[----:B---3--:R-:W-:Y:S01]  /*d230*/  F2FP.BF16.F32.PACK_AB R7, R191, R192 ;  /* 0x000000c0bf07723e */ /* 0x008fe200000010ff */
[----:B------:R-:W-:-:S04]  /*d240*/  FADD.FTZ R192, R192, R189 ;  /* 0x000000bdc0c07221 */ /* 0x000fc80000010000 */
[----:B------:R-:W-:Y:S02]  /*d250*/  FADD.FTZ R191, R191, R192 ;  /* 0x000000c0bfbf7221 */ /* 0x000fe40000010000 */
[C---:B------:R-:W-:Y:S01]  /*d260*/  HMMA.16816.F32.BF16 R160, R4.reuse, R16, R160 ;  /* 0x0000001004a0723c */ /* 0x040fe200000418a0 */
[----:B------:R-:W-:Y:S05]  /*d270*/  MUFU.EX2 R196, R196 ;  /* 0x000000c400c47308 */ /* 0x000fea0000000800 */
[C---:B------:R-:W-:Y:S01]  /*d280*/  HMMA.16816.F32.BF16 R156, R4.reuse, R18, R156 ;  /* 0x00000012049c723c */ /* 0x040fe2000004189c */
[----:B------:R-:W2:Y:S02]  /*d290*/  LDSM.16.MT88.4 R16, [R225+0x1a800] ;  /* 0x01a80000e110783b */ /* 0x000ea40000004200 */
[----:B------:R-:W-:Y:S03]  /*d2a0*/  MUFU.EX2 R203, R203 ;  /* 0x000000cb00cb7308 */ /* 0x000fe60000000800 */
[C---:B------:R-:W-:Y:S05]  /*d2b0*/  HMMA.16816.F32.BF16 R144, R4.reuse, R32, R144 ;  /* 0x000000200490723c */ /* 0x040fea0000041890 */
[----:B------:R-:W3:Y:S01]  /*d2c0*/  MUFU.EX2 R194, R194 ;  /* 0x000000c200c27308 */ /* 0x000ee20000000800 */
[C---:B------:R-:W-:Y:S01]  /*d2d0*/  HMMA.16816.F32.BF16 R140, R4.reuse, R34, R140 ;  /* 0x00000022048c723c */ /* 0x040fe2000004188c */
[----:B------:R-:W5:Y:S05]  /*d2e0*/  LDSM.16.MT88.4 R32, [R224+0x1a800] ;  /* 0x01a80000e020783b */ /* 0x000f6a0000004200 */
[C---:B------:R-:W-:Y:S01]  /*d2f0*/  HMMA.16816.F32.BF16 R136, R4.reuse, R28, R136 ;  /* 0x0000001c0488723c */ /* 0x040fe20000041888 */
[----:B------:R-:W1:Y:S05]  /*d300*/  MUFU.EX2 R197, R197 ;  /* 0x000000c500c57308 */ /* 0x000e6a0000000800 */
[----:B------:R-:W-:Y:S01]  /*d310*/  HMMA.16816.F32.BF16 R132, R4, R30, R132 ;  /* 0x0000001e0484723c */ /* 0x000fe20000041884 */
[----:B------:R-:W5:Y:S02]  /*d320*/  LDSM.16.MT88.4 R28, [R228+0x1c800] ;  /* 0x01c80000e41c783b */ /* 0x000f640000004200 */
[----:B------:R-:W-:Y:S01]  /*d330*/  MUFU.EX2 R195, R195 ;  /* 0x000000c300c37308 */ /* 0x000fe20000000800 */
[----:B---3--:R-:W-:-:S02]  /*d340*/  FADD.FTZ R0, R194, R191 ;  /* 0x000000bfc2007221 */ /* 0x008fc40000010000 */
[C---:B----4-:R-:W-:Y:S05]  /*d350*/  HMMA.16816.F32.BF16 R44, R4.reuse, R20, R44 ;  /* 0x00000014042c723c */ /* 0x050fea000004182c */
[----:B------:R-:W3:Y:S01]  /*d360*/  MUFU.EX2 R198, R198 ;  /* 0x000000c600c67308 */ /* 0x000ee20000000800 */
[----:B------:R-:W-:Y:S01]  /*d370*/  HMMA.16816.F32.BF16 R48, R4, R22, R48 ;  /* 0x000000160430723c */ /* 0x000fe20000041830 */
[----:B------:R-:W4:Y:S01]  /*d380*/  LDSM.16.MT88.4 R20, [R224+0x1c800] ;  /* 0x01c80000e014783b */ /* 0x000f220000004200 */
[----:B-1----:R-:W-:-:S04]  /*d390*/  FADD.FTZ R0, R197, R0 ;  /* 0x00000000c5007221 */ /* 0x002fc80000010000 */
[C---:B------:R-:W-:Y:S01]  /*d3a0*/  HMMA.16816.F32.BF16 R36, R4.reuse, R24, R36 ;  /* 0x000000180424723c */ /* 0x040fe20000041824 */
[----:B------:R-:W-:Y:S05]  /*d3b0*/  MUFU.EX2 R184, R184 ;  /* 0x000000b800b87308 */ /* 0x000fea0000000800 */
[C---:B------:R-:W-:Y:S01]  /*d3c0*/  HMMA.16816.F32.BF16 R40, R4.reuse, R26, R40 ;  /* 0x0000001a0428723c */ /* 0x040fe20000041828 */
[----:B------:R-:W1:Y:S02]  /*d3d0*/  LDSM.16.MT88.4 R24, [R225+0x1c800] ;  /* 0x01c80000e118783b */ /* 0x000e640000004200 */
[----:B------:R-:W3:Y:S03]  /*d3e0*/  MUFU.EX2 R193, R193 ;  /* 0x000000c100c17308 */ /* 0x000ee60000000800 */
[C---:B------:R-:W-:Y:S05]  /*d3f0*/  HMMA.16816.F32.BF16 R152, R4.reuse, R168, R152 ;  /* 0x000000a80498723c */ /* 0x040fea0000041898 */
[----:B------:R-:W-:Y:S01]  /*d400*/  MUFU.EX2 R182, R182 ;  /* 0x000000b600b67308 */ /* 0x000fe20000000800 */
[C---:B------:R-:W-:Y:S01]  /*d410*/  HMMA.16816.F32.BF16 R148, R4.reuse, R170, R148 ;  /* 0x000000aa0494723c */ /* 0x040fe20000041894 */
[----:B------:R-:W3:Y:S05]  /*d420*/  LDSM.16.MT88.4 R168, [R226+0x1c800] ;  /* 0x01c80000e2a8783b */ /* 0x000eea0000004200 */
[C---:B--2---:R-:W-:Y:S01]  /*d430*/  HMMA.16816.F32.BF16 R52, R4.reuse, R16, R52 ;  /* 0x000000100434723c */ /* 0x044fe20000041834 */
[----:B------:R-:W-:Y:S05]  /*d440*/  MUFU.EX2 R199, R199 ;  /* 0x000000c700c77308 */ /* 0x000fea0000000800 */
[C---:B------:R-:W-:Y:S01]  /*d450*/  HMMA.16816.F32.BF16 R56, R4.reuse, R18, R56 ;  /* 0x000000120438723c */ /* 0x040fe20000041838 */
[----:B------:R-:W2:Y:S02]  /*d460*/  LDSM.16.MT88.4 R16, [R228+0x1e800] ;  /* 0x01e80000e410783b */ /* 0x000ea40000004200 */
[----:B------:R-:W-:Y:S03]  /*d470*/  MUFU.EX2 R202, R202 ;  /* 0x000000ca00ca7308 */ /* 0x000fe60000000800 */
[C---:B-----5:R-:W-:Y:S05]  /*d480*/  HMMA.16816.F32.BF16 R60, R4.reuse, R32, R60 ;  /* 0x00000020043c723c */ /* 0x060fea000004183c */
[----:B------:R-:W5:Y:S01]  /*d490*/  MUFU.EX2 R183, R183 ;  /* 0x000000b700b77308 */ /* 0x000f620000000800 */
[C---:B------:R-:W-:Y:S01]  /*d4a0*/  HMMA.16816.F32.BF16 R64, R4.reuse, R34, R64 ;  /* 0x000000220440723c */ /* 0x040fe20000041840 */
[----:B------:R-:W-:Y:S05]  /*d4b0*/  LDSM.16.MT88.4 R32, [R225+0x1e800] ;  /* 0x01e80000e120783b */ /* 0x000fea0000004200 */
[C---:B------:R-:W-:Y:S01]  /*d4c0*/  HMMA.16816.F32.BF16 R68, R4.reuse, R28, R68 ;  /* 0x0000001c0444723c */ /* 0x040fe20000041844 */
[----:B------:R-:W-:Y:S05]  /*d4d0*/  MUFU.EX2 R181, R181 ;  /* 0x000000b500b57308 */ /* 0x000fea0000000800 */
[C---:B------:R-:W-:Y:S01]  /*d4e0*/  HMMA.16816.F32.BF16 R72, R4.reuse, R30, R72 ;  /* 0x0000001e0448723c */ /* 0x040fe20000041848 */
[----:B------:R-:W5:Y:S02]  /*d4f0*/  LDSM.16.MT88.4 R28, [R226+0x1e800] ;  /* 0x01e80000e21c783b */ /* 0x000f640000004200 */
[----:B------:R-:W5:Y:S03]  /*d500*/  MUFU.EX2 R180, R180 ;  /* 0x000000b400b47308 */ /* 0x000f660000000800 */
        /* <DEDUP_REMOVED lines=15> */
[C---:B------:R-:W-:Y:S06]  /*d600*/  HMMA.16816.F32.BF16 R116, R4.reuse, R32, R116 ;  /* 0x000000200474723c */ /* 0x040fec0000041874 */
[C---:B------:R-:W-:Y:S01]  /*d610*/  HMMA.16816.F32.BF16 R120, R4.reuse, R34, R120 ;  /* 0x000000220478723c */ /* 0x040fe20000041878 */
[----:B------:R-:W-:Y:S05]  /*d620*/  LDSM.16.MT88.4 R32, [R225+0x19000] ;  /* 0x01900000e120783b */ /* 0x000fea0000004200 */
[C---:B----4-:R-:W-:Y:S06]  /*d630*/  HMMA.16816.F32.BF16 R124, R4.reuse, R20, R124 ;  /* 0x00000014047c723c */ /* 0x050fec000004187c */
[----:B------:R-:W-:Y:S01]  /*d640*/  HMMA.16816.F32.BF16 R128, R4, R22, R128 ;  /* 0x000000160480723c */ /* 0x000fe20000041880 */
[----:B------:R-:W3:Y:S06]  /*d650*/  LDSM.16.MT88.4 R20, [R228+0x1b000] ;  /* 0x01b00000e414783b */ /* 0x000eec0000004200 */
[----:B------:R-:W-:Y:S01]  /*d660*/  F2FP.BF16.F32.PACK_AB R4, R201, R200 ;  /* 0x000000c8c904723e */ /* 0x000fe200000010ff */
[----:B------:R-:W-:Y:S01]  /*d670*/  FADD.FTZ R200, R200, R187 ;  /* 0x000000bbc8c87221 */ /* 0x000fe20000010000 */
[----:B------:R-:W-:-:S02]  /*d680*/  F2FP.BF16.F32.PACK_AB R5, R197, R194 ;  /* 0x000000c2c505723e */ /* 0x000fc400000010ff */
[----:B------:R-:W-:Y:S01]  /*d690*/  F2FP.BF16.F32.PACK_AB R6, R203, R196 ;  /* 0x000000c4cb06723e */ /* 0x000fe200000010ff */
[----:B------:R-:W-:Y:S01]  /*d6a0*/  FADD.FTZ R201, R201, R200 ;  /* 0x000000c8c9c97221 */ /* 0x000fe20000010000 */
[----:B------:R-:W-:Y:S01]  /*d6b0*/  F2FP.BF16.F32.PACK_AB R7, R198, R195 ;  /* 0x000000c3c607723e */ /* 0x000fe200000010ff */
[----:B------:R-:W-:Y:S02]  /*d6c0*/  FADD.FTZ R195, R195, R0 ;  /* 0x00000000c3c37221 */ /* 0x000fe40000010000 */
[----:B------:R-:W-:Y:S02]  /*d6d0*/  FADD.FTZ R196, R196, R201 ;  /* 0x000000c9c4c47221 */ /* 0x000fe40000010000 */
[----:B------:R-:W-:Y:S02]  /*d6e0*/  FADD.FTZ R195, R198, R195 ;  /* 0x000000c3c6c37221 */ /* 0x000fe40000010000 */
[----:B-1----:R-:W-:Y:S01]  /*d6f0*/  HMMA.16816.F32.BF16 R160, R4, R24, R160 ;  /* 0x0000001804a0723c */ /* 0x002fe200000418a0 */
[----:B------:R-:W-:-:S05]  /*d700*/  FADD.FTZ R203, R203, R196 ;  /* 0x000000c4cbcb7221 */ /* 0x000fca0000010000 */
        /* <DEDUP_REMOVED lines=61> */
[----:B------:R-:W5:Y:S04]  /*dae0*/  LDSM.16.MT88.4 R168, [R228+0x1d800] ;  /* 0x01d80000e4a8783b */ /* 0x000f680000004200 */
[----:B------:R-:W-:Y:S01]  /*daf0*/  STL [R1+0xc], R2 ;  /* 0x00000c0201007387 */ /* 0x000fe20000100800 */
[C---:B-1----:R-:W-:Y:S03]  /*db00*/  HMMA.16816.F32.BF16 R36, R4.reuse, R24, R36 ;  /* 0x000000180424723c */ /* 0x042fe60000041824 */
[----:B------:R-:W-:Y:S03]  /*db10*/  STL [R1+0x8], R0 ;  /* 0x0000080001007387 */ /* 0x000fe60000100800 */
        /* <DEDUP_REMOVED lines=34> */
[C---:B------:R-:W-:Y:S06]  /*dd40*/  HMMA.16816.F32.BF16 R120, R4.reuse, R170, R120 ;  /* 0x000000aa0478723c */ /* 0x040fec0000041878 */
[C---:B-1----:R-:W-:Y:S06]  /*dd50*/  HMMA.16816.F32.BF16 R124, R4.reuse, R24, R124 ;  /* 0x00000018047c723c */ /* 0x042fec000004187c */
[----:B------:R-:W-:Y:S01]  /*dd60*/  HMMA.16816.F32.BF16 R128, R4, R26, R128 ;  /* 0x0000001a0480723c */ /* 0x000fe20000041880 */
[----:B------:R-:W-:-:S08]  /*dd70*/  NOP ;  /* 0x0000000000007918 */ /* 0x000fd00000000000 */
[----:B------:R-:W-:-:S15]  /*dd80*/  @P0 BRA `(.L_x_1104) ;  /* 0x0000000000040947 */ /* 0x000fde0003800000 */
.L_x_1097:
[----:B------:R-:W-:-:S12]  /*dd90*/  UIADD3 UR22, UR23, -0x1, URZ ;  /* 0xffffffff17167890 */ /* 0x000fd8000fffe03f */
.L_x_1104:
[----:B------:R-:W-:-:S13]  /*dda0*/  ISETP.LE.AND P0, PT, RZ, UR22, PT ;  /* 0x00000016ff007c0c */ /* 0x000fda000bf03270 */
[----:B------:R-:W-:Y:S05]  /*ddb0*/  @!P0 BRA `(.L_x_1105) ;  /* 0x0000003c005c8947 */ /* 0x000fea0003800000 */
[----:B------:R-:W1:Y:S01]  /*ddc0*/  S2R R5, SR_TID.X ;  /* 0x0000000000057919 */ /* 0x000e620000002100 */
[----:B------:R-:W-:Y:S01]  /*ddd0*/  IMAD.U32 R243, RZ, RZ, UR25 ;  /* 0x00000019fff37e24 */ /* 0x000fe2000f8e00ff */
[----:B------:R-:W-:Y:S01]  /*dde0*/  ULDC.64 UR6, c[0x0][0x220] ;  /* 0x0000880000067ab9 */ /* 0x000fe20000000a00 */
[----:B------:R-:W-:Y:S01]  /*ddf0*/  ULDC UR4, c[0x0][0x2d0] ;  /* 0x0000b40000047ab9 */ /* 0x000fe20000000800 */
[----:B------:R-:W-:Y:S01]  /*de00*/  IMAD.U32 R251, RZ, RZ, UR24 ;  /* 0x00000018fffb7e24 */ /* 0x000fe2000f8e00ff */
[----:B------:R-:W-:Y:S01]  /*de10*/  ULDC.64 UR10, c[0x0][0x218] ;  /* 0x00008600000a7ab9 */ /* 0x000fe20000000a00 */
[----:B------:R-:W-:Y:S01]  /*de20*/  IMAD.MOV.U32 R167, RZ, RZ, R164 ;  /* 0x000000ffffa77224 */ /* 0x000fe200078e00a4 */
[----:B------:R-:W-:Y:S01]  /*de30*/  UIADD3 UR20, UR22, -0x1, URZ ;  /* 0xffffffff16147890 */ /* 0x000fe2000fffe03f */
[----:B------:R-:W-:Y:S01]  /*de40*/  UMOV UR23, URZ ;  /* 0x0000003f00177c82 */ /* 0x000fe20008000000 */
[----:B------:R-:W-:Y:S01]  /*de50*/  ULDC UR12, c[0x0][0x2d0] ;  /* 0x0000b400000c7ab9 */ /* 0x000fe20000000800 */
[----:B-1----:R-:W-:-:S04]  /*de60*/  SHF.R.S32.HI R2, RZ, 0x1f, R5 ;  /* 0x0000001fff027819 */ /* 0x002fc80000011405 */
[----:B------:R-:W-:-:S04]  /*de70*/  LEA.HI R2, R2, R5, RZ, 0x3 ;  /* 0x0000000502027211 */ /* 0x000fc800078f18ff */
[----:B------:R-:W-:Y:S02]  /*de80*/  LOP3.LUT R0, R2, 0xfffffff8, RZ, 0xc0, !PT ;  /* 0xfffffff802007812 */ /* 0x000fe400078ec0ff */
[----:B------:R-:W-:-:S03]  /*de90*/  SHF.R.S32.HI R2, RZ, 0x3, R2 ;  /* 0x00000003ff027819 */ /* 0x000fc60000011402 */
[----:B------:R-:W-:-:S04]  /*dea0*/  IMAD.IADD R0, R5, 0x1, -R0 ;  /* 0x0000000105007824 */ /* 0x000fc800078e0a00 */
[----:B------:R-:W-:-:S05]  /*deb0*/  IMAD.SHL.U32 R6, R0, 0x8, RZ ;  /* 0x0000000800067824 */ /* 0x000fca00078e00ff */
[--C-:B------:R-:W-:Y:S02]  /*dec0*/  SHF.R.S32.HI R7, RZ, 0x1f, R6.reuse ;  /* 0x0000001fff077819 */ /* 0x100fe40000011406 */
[----:B------:R-:W-:Y:S01]  /*ded0*/  ISETP.GE.AND P3, PT, R6, UR4, PT ;  /* 0x0000000406007c0c */ /* 0x000fe2000bf66270 */
[----:B------:R-:W-:Y:S01]  /*dee0*/  ULDC UR4, c[0x0][0x2ec] ;  /* 0x0000bb0000047ab9 */ /* 0x000fe20000000800 */
[----:B------:R-:W-:-:S04]  /*def0*/  IMAD.WIDE.U32 R4, R13, UR21, R6 ;  /* 0x000000150d047c25 */ /* 0x000fc8000f8e0006 */
[----:B------:R-:W-:Y:S01]  /*df00*/  IMAD.WIDE.U32 R12, R12, UR21, R6 ;  /* 0x000000150c0c7c25 */ /* 0x000fe2000f8e0006 */
[----:B------:R-:W-:Y:S02]  /*df10*/  IADD3 R4, P1, R4, UR26, RZ ;  /* 0x0000001a04047c10 */ /* 0x000fe4000ff3e0ff */
[----:B------:R-:W-:-:S04]  /*df20*/  IADD3 R0, P0, R12, UR28, RZ ;  /* 0x0000001c0c007c10 */ /* 0x000fc8000ff1e0ff */
[----:B------:R-:W1:Y:S01]  /*df30*/  @!P3 LDC.64 R238, c[0x0][0x220] ;  /* 0x00008800ffeebb82 */ /* 0x000e620000000a00 */
[----:B------:R-:W-:Y:S01]  /*df40*/  IADD3.X R251, R251, UR9, R5, P1, !PT ;  /* 0x00000009fbfb7c10 */ /* 0x000fe20008ffe405 */
[----:B------:R-:W-:Y:S01]  /*df50*/  IMAD.MOV.U32 R5, RZ, RZ, R15 ;  /* 0x000000ffff057224 */ /* 0x000fe200078e000f */
[----:B------:R-:W-:Y:S01]  /*df60*/  IADD3.X R243, R243, UR32, R13, P0, !PT ;  /* 0x00000020f3f37c10 */ /* 0x000fe200087fe40d */
[----:B------:R-:W-:Y:S01]  /*df70*/  ULDC UR9, c[0x0][0x39c] ;  /* 0x0000e70000097ab9 */ /* 0x000fe20000000800 */
[----:B------:R-:W-:Y:S02]  /*df80*/  LEA R250, P0, R0, UR6, 0x1 ;  /* 0x0000000600fa7c11 */ /* 0x000fe4000f8008ff */
[----:B------:R-:W-:Y:S01]  /*df90*/  LEA R252, P1, R4, UR10, 0x1 ;  /* 0x0000000a04fc7c11 */ /* 0x000fe2000f8208ff */
[----:B------:R-:W2:Y:S01]  /*dfa0*/  @!P3 LDC.64 R236, c[0x0][0x220] ;  /* 0x00008800ffecbb82 */ /* 0x000ea20000000a00 */
[----:B------:R-:W-:Y:S01]  /*dfb0*/  LEA.HI.X R243, R0, UR7, R243, 0x1, P0 ;  /* 0x0000000700f37c11 */ /* 0x000fe200080f0cf3 */
[----:B------:R-:W-:Y:S01]  /*dfc0*/  IMAD.MOV.U32 R0, RZ, RZ, R3 ;  /* 0x000000ffff007224 */ /* 0x000fe200078e0003 */
[----:B------:R-:W-:Y:S01]  /*dfd0*/  IADD3 R14, P0, R2, 0x20, RZ ;  /* 0x00000020020e7810 */ /* 0x000fe20007f1e0ff */
[----:B------:R-:W-:Y:S01]  /*dfe0*/  IMAD.MOV.U32 R3, RZ, RZ, R11 ;  /* 0x000000ffff037224 */ /* 0x000fe200078e000b */
[----:B------:R-:W-:Y:S01]  /*dff0*/  SHF.R.S32.HI R2, RZ, 0x1f, R2 ;  /* 0x0000001fff027819 */ /* 0x000fe20000011402 */
[----:B------:R-:W-:Y:S01]  /*e000*/  ULDC.64 UR6, c[0x0][0x250] ;  /* 0x0000940000067ab9 */ /* 0x000fe20000000a00 */
[----:B------:R-:W-:Y:S01]  /*e010*/  LEA.HI.X R251, R4, UR11, R251, 0x1, P1 ;  /* 0x0000000b04fb7c11 */ /* 0x000fe200088f0cfb */
[----:B------:R3:W-:Y:S01]  /*e020*/  STL [R1+0x10], R14 ;  /* 0x0000100e01007387 */ /* 0x0007e20000100800 */
[----:B------:R-:W-:Y:S01]  /*e030*/  IMAD.MOV.U32 R4, RZ, RZ, R14 ;  /* 0x000000ffff047224 */ /* 0x000fe200078e000e */
[----:B------:R-:W-:Y:S01]  /*e040*/  ULDC.64 UR10, c[0x0][0x248] ;  /* 0x00009200000a7ab9 */ /* 0x000fe20000000a00 */
[----:B------:R-:W-:-:S02]  /*e050*/  IMAD.X R5, RZ, RZ, R2, P0 ;  /* 0x000000ffff057224 */ /* 0x000fc400000e0602 */
[----:B------:R-:W-:-:S03]  /*e060*/  IMAD.MOV.U32 R2, RZ, RZ, R8 ;  /* 0x000000ffff027224 */ /* 0x000fc600078e0008 */
[----:B------:R3:W-:Y:S04]  /*e070*/  STL [R1+0x14], R5 ;  /* 0x0000140501007387 */ /* 0x0007e80000100800 */
[----:B------:R3:W-:Y:S01]  /*e080*/  STL.64 [R1], R2 ;  /* 0x0000000201007387 */ /* 0x0007e20000100a00 */
[----:B------:R-:W-:Y:S05]  /*e090*/  BRA `(.L_x_1106) ;  /* 0x0000000000f07947 */ /* 0x000fea0003800000 */
.L_x_1108:
        /* <DEDUP_REMOVED lines=60> */
.L_x_1106:
[----:B----4-:R-:W4:Y:S01]  /*e460*/  LDL.64 R6, [R1] ;  /* 0x0000000001067983 */ /* 0x010f220000100a00 */
[----:B------:R-:W-:Y:S01]  /*e470*/  UIADD3 UR21, -UR23, UR22, URZ ;  /* 0x0000001617157290 */ /* 0x000fe2000fffe13f */
[----:B------:R-:W-:Y:S04]  /*e480*/  DEPBAR.LE SB0, 0x0 ;  /* 0x000080000000791a */ /* 0x000fe80000000000 */
[----:B---3--:R-:W3:Y:S01]  /*e490*/  LDL.64 R4, [R1+0x10] ;  /* 0x0000100001047983 */ /* 0x008ee20000100a00 */
[----:B------:R-:W-:Y:S01]  /*e4a0*/  IMAD.U32 R165, RZ, RZ, UR21 ;  /* 0x00000015ffa57e24 */ /* 0x000fe2000f8e00ff */
[----:B------:R-:W-:Y:S01]  /*e4b0*/  USHF.R.S32.HI UR24, URZ, 0x1f, UR21 ;  /* 0x0000001f3f187899 */ /* 0x000fe20008011415 */
[----:B------:R-:W-:Y:S01]  /*e4c0*/  IMAD.U32 R33, RZ, RZ, UR21 ;  /* 0x00000015ff217e24 */ /* 0x000fe2000f8e00ff */
[----:B------:R-:W-:Y:S01]  /*e4d0*/  BAR.SYNC.DEFER_BLOCKING 0x0 ;  /* 0x0000000000007b1d */ /* 0x000fe20000010000 */
[----:B------:R-:W-:Y:S01]  /*e4e0*/  UIMAD UR13, UR15, UR21, URZ ;  /* 0x000000150f0d72a4 */ /* 0x000fe2000f8e023f */
[----:B------:R-:W-:Y:S01]  /*e4f0*/  LEA R164, P1, R165, R248, 0x6 ;  /* 0x000000f8a5a47211 */ /* 0x000fe200078230ff */
[----:B------:R-:W-:Y:S01]  /*e500*/  IMAD.U32 R34, RZ, RZ, UR21 ;  /* 0x00000015ff227e24 */ /* 0x000fe2000f8e00ff */
[----:B------:R-:W-:Y:S01]  /*e510*/  MOV R3, UR21 ;  /* 0x0000001500037c02 */ /* 0x000fe20008000f00 */
[----:B------:R-:W-:Y:S01]  /*e520*/  IMAD.U32 R2, RZ, RZ, UR21 ;  /* 0x00000015ff027e24 */ /* 0x000fe2000f8e00ff */
[----:B------:R-:W-:Y:S01]  /*e530*/  LEA.HI.X.SX32 R165, R33, R249, 0x6, P1 ;  /* 0x000000f921a57211 */ /* 0x000fe200008f36ff */
[----:B------:R-:W-:Y:S04]  /*e540*/  UIMAD UR13, UR24, UR33, UR13 ;  /* 0x00000021180d72a4 */ /* 0x000fe8000f8e020d */
[----:B------:R-:W-:Y:S04]  /*e550*/  IMAD R32, R165, UR6, RZ ;  /* 0x00000006a5207c24 */ /* 0x000fe8000f8e02ff */
[C---:B------:R-:W-:Y:S02]  /*e560*/  IMAD R32, R164.reuse, UR7, R32 ;  /* 0x00000007a4207c24 */ /* 0x040fe4000f8e0220 */
[----:B------:R-:W-:Y:S04]  /*e570*/  IMAD.WIDE.U32 R164, R164, UR6, RZ ;  /* 0x00000006a4a47c25 */ /* 0x000fe8000f8e00ff */
[----:B------:R-:W-:Y:S01]  /*e580*/  IMAD.IADD R32, R165, 0x1, R32 ;  /* 0x00000001a5207824 */ /* 0x000fe200078e0220 */
[C---:B------:R-:W-:Y:S01]  /*e590*/  LEA R14, P2, R164.reuse, R250, 0x1 ;  /* 0x000000faa40e7211 */ /* 0x040fe200078408ff */
[----:B------:R-:W-:Y:S03]  /*e5a0*/  @P3 STS.128 [R235+0x18000], RZ ;  /* 0x018000ffeb003388 */ /* 0x000fe60000000c00 */
[----:B------:R-:W-:Y:S02]  /*e5b0*/  LEA.HI.X R15, R164, R243, R32, 0x1, P2 ;  /* 0x000000f3a40f7211 */ /* 0x000fe400010f0c20 */
[----:B------:R-:W-:Y:S02]  /*e5c0*/  ISETP.GE.AND P2, PT, R242, UR12, PT ;  /* 0x0000000cf2007c0c */ /* 0x000fe4000bf46270 */
[----:B---3--:R-:W-:Y:S01]  /*e5d0*/  LEA R34, P0, R34, R4, 0x6 ;  /* 0x0000000422227211 */ /* 0x008fe200078030ff */
[----:B----4-:R-:W-:Y:S03]  /*e5e0*/  IMAD.WIDE.U32 R10, R2, UR33, R6 ;  /* 0x00000021020a7c25 */ /* 0x010fe6000f8e0006 */
[----:B------:R-:W-:Y:S01]  /*e5f0*/  LEA.HI.X.SX32 R35, R3, R5, 0x6, P0 ;  /* 0x0000000503237211 */ /* 0x000fe200000f36ff */
[----:B------:R-:W-:Y:S01]  /*e600*/  VIADD R2, R11, UR13 ;  /* 0x0000000d0b027c36 */ /* 0x000fe20008000000 */
[C---:B-1----:R-:W-:Y:S01]  /*e610*/  @!P3 LEA R6, P1, R10.reuse, R238, 0x1 ;  /* 0x000000ee0a06b211 */ /* 0x042fe200078208ff */
[----:B------:R-:W-:Y:S01]  /*e620*/  UIADD3 UR13, UR20, -UR23, URZ ;  /* 0x80000017140d7290 */ /* 0x000fe2000fffe03f */
[C---:B------:R-:W-:Y:S01]  /*e630*/  @!P3 IADD3 R33, P0, R10.reuse, UR36, RZ ;  /* 0x000000240a21bc10 */ /* 0x040fe2000ff1e0ff */
[----:B------:R-:W-:Y:S01]  /*e640*/  IMAD R3, R35, UR6, RZ ;  /* 0x0000000623037c24 */ /* 0x000fe2000f8e02ff */
[----:B------:R-:W-:Y:S01]  /*e650*/  @!P3 LEA.HI.X R7, R10, R239, R2, 0x1, P1 ;  /* 0x000000ef0a07b211 */ /* 0x000fe200008f0c02 */
[----:B------:R-:W-:Y:S01]  /*e660*/  IMAD.WIDE.U32 R10, R34, UR6, RZ ;  /* 0x00000006220a7c25 */ /* 0x000fe2000f8e00ff */
[C---:B--2---:R-:W-:Y:S02]  /*e670*/  @!P3 LEA R18, P1, R33.reuse, R236, 0x1 ;  /* 0x000000ec2112b211 */ /* 0x044fe400078208ff */
[----:B------:R-:W-:Y:S01]  /*e680*/  @!P3 IADD3.X R2, R2, UR19, RZ, P0, !PT ;  /* 0x000000130202bc10 */ /* 0x000fe200087fe4ff */
[----:B------:R-:W-:Y:S01]  /*e690*/  IMAD R3, R34, UR7, R3 ;  /* 0x0000000722037c24 */ /* 0x000fe2000f8e0203 */
[----:B------:R-:W-:Y:S01]  /*e6a0*/  @!PT LDS RZ, [RZ] ;  /* 0x00000000fffff984 */ /* 0x000fe20000000800 */
[----:B------:R-:W-:Y:S01]  /*e6b0*/  @!PT LDS RZ, [RZ] ;  /* 0x00000000fffff984 */ /* 0x000fe20000000800 */
[----:B------:R-:W-:Y:S01]  /*e6c0*/  @!PT LDS RZ, [RZ] ;  /* 0x00000000fffff984 */ /* 0x000fe20000000800 */
[----:B------:R1:W-:Y:S01]  /*e6d0*/  @!P3 LDGSTS.E.BYPASS.LTC128B.128 [R235+0x18000], desc[UR30][R6.64] ;  /* 0x1800000006ebbfae */ /* 0x0003e2000b901d5e */
[C---:B------:R-:W-:Y:S02]  /*e6e0*/  LEA R22, P0, R10.reuse, R250, 0x1 ;  /* 0x000000fa0a167211 */ /* 0x040fe400078008ff */
[----:B------:R-:W-:Y:S01]  /*e6f0*/  @!P3 LEA.HI.X R19, R33, R237, R2, 0x1, P1 ;  /* 0x000000ed2113b211 */ /* 0x000fe200008f0c02 */
[----:B------:R-:W-:Y:S01]  /*e700*/  IMAD.IADD R34, R11, 0x1, R3 ;  /* 0x000000010b227824 */ /* 0x000fe200078e0203 */
[----:B------:R-:W-:Y:S01]  /*e710*/  ISETP.GE.AND P1, PT, R241, UR12, PT ;  /* 0x0000000cf1007c0c */ /* 0x000fe2000bf26270 */
[----:B------:R-:W-:Y:S01]  /*e720*/  @P2 STS.128 [R235+0x1a000], RZ ;  /* 0x01a000ffeb002388 */ /* 0x000fe20000000c00 */
[----:B------:R-:W-:Y:S01]  /*e730*/  MOV R2, R4 ;  /* 0x0000000400027202 */ /* 0x000fe20000000f00 */
[----:B------:R-:W-:Y:S01]  /*e740*/  IMAD.MOV.U32 R3, RZ, RZ, R5 ;  /* 0x000000ffff037224 */ /* 0x000fe200078e0005 */
[----:B------:R-:W-:Y:S02]  /*e750*/  LEA.HI.X R23, R10, R243, R34, 0x1, P0 ;  /* 0x000000f30a177211 */ /* 0x000fe400000f0c22 */
[----:B------:R-:W-:Y:S01]  /*e760*/  @!PT LDS RZ, [RZ] ;  /* 0x00000000fffff984 */ /* 0x000fe20000000800 */
[----:B------:R-:W-:Y:S01]  /*e770*/  @!PT LDS RZ, [RZ] ;  /* 0x00000000fffff984 */ /* 0x000fe20000000800 */
[----:B------:R-:W-:Y:S01]  /*e780*/  @!PT LDS RZ, [RZ] ;  /* 0x00000000fffff984 */ /* 0x000fe20000000800 */
[----:B------:R-:W-:Y:S01]  /*e790*/  @!P2 LDGSTS.E.BYPASS.LTC128B.128 [R235+0x1a000], desc[UR30][R14.64+0x80] ;  /* 0x1a0000800eebafae */ /* 0x000fe2000b901d5e */
[----:B------:R-:W-:Y:S06]  /*e7a0*/  ISETP.GE.AND P0, PT, R240, UR12, PT ;  /* 0x0000000cf0007c0c */ /* 0x000fec000bf06270 */
        /* <DEDUP_REMOVED lines=31> */
[----:B------:R-:W1:Y:S05]  /*e9a0*/  LDSM.16.M88.4 R172, [R233+0x10000] ;  /* 0x01000000e9ac783b */ /* 0x000e6a0000000200 */
[----:B------:R-:W2:Y:S05]  /*e9b0*/  LDSM.16.M88.4 R176, [R233+0x10800] ;  /* 0x01080000e9b0783b */ /* 0x000eaa0000000200 */
[----:B------:R-:W4:Y:S05]  /*e9c0*/  LDSM.16.M88.4 R180, [R233+0x11000] ;  /* 0x01100000e9b4783b */ /* 0x000f2a0000000200 */
[----:B------:R-:W5:Y:S05]  /*e9d0*/  LDSM.16.M88.4 R184, [R233+0x11800] ;  /* 0x01180000e9b8783b */ /* 0x000f6a0000000200 */
[----:B------:R-:W0:Y:S05]  /*e9e0*/  LDGDEPBAR ;  /* 0x00000000000079af */ /* 0x000e2a0000000000 */
[----:B------:R-:W-:Y:S05]  /*e9f0*/  LDSM.16.M88.4 R188, [R232] ;  /* 0x00000000e8bc783b */ /* 0x000fea0000000200 */
[----:B------:R-:W5:Y:S05]  /*ea00*/  LDSM.16.M88.4 R192, [R231] ;  /* 0x00000000e7c0783b */ /* 0x000f6a0000000200 */
[----:B------:R-:W5:Y:S05]  /*ea10*/  LDSM.16.M88.4 R196, [R223] ;  /* 0x00000000dfc4783b */ /* 0x000f6a0000000200 */
[----:B------:R-:W5:Y:S01]  /*ea20*/  LDSM.16.M88.4 R200, [R222] ;  /* 0x00000000dec8783b */ /* 0x000f620000000200 */
[C---:B-1----:R-:W-:Y:S04]  /*ea30*/  HMMA.16816.F32.BF16 R4, R168.reuse, R172, RZ ;  /* 0x000000aca804723c */ /* 0x042fe800000418ff */
[----:B------:R-:W1:Y:S02]  /*ea40*/  LDSM.16.M88.4 R204, [R221] ;  /* 0x00000000ddcc783b */ /* 0x000e640000000200 */
[C---:B------:R-:W-:Y:S03]  /*ea50*/  HMMA.16816.F32.BF16 R8, R168.reuse, R174, RZ ;  /* 0x000000aea808723c */ /* 0x040fe600000418ff */
[----:B------:R-:W-:Y:S03]  /*ea60*/  LDSM.16.M88.4 R172, [R230] ;  /* 0x00000000e6ac783b */ /* 0x000fe60000000200 */
[C---:B--2---:R-:W-:Y:S06]  /*ea70*/  HMMA.16816.F32.BF16 R12, R168.reuse, R176, RZ ;  /* 0x000000b0a80c723c */ /* 0x044fec00000418ff */
[C---:B---3--:R-:W-:Y:S01]  /*ea80*/  HMMA.16816.F32.BF16 R16, R168.reuse, R178, RZ ;  /* 0x000000b2a810723c */ /* 0x048fe200000418ff */
[----:B------:R-:W2:Y:S05]  /*ea90*/  LDSM.16.M88.4 R176, [R227+0x10000] ;  /* 0x01000000e3b0783b */ /* 0x000eaa0000000200 */
[C---:B----4-:R-:W-:Y:S06]  /*eaa0*/  HMMA.16816.F32.BF16 R20, R168.reuse, R180, RZ ;  /* 0x000000b4a814723c */ /* 0x050fec00000418ff */
[C---:B------:R-:W-:Y:S01]  /*eab0*/  HMMA.16816.F32.BF16 R24, R168.reuse, R182, RZ ;  /* 0x000000b6a818723c */ /* 0x040fe200000418ff */
[----:B------:R-:W-:Y:S05]  /*eac0*/  LDSM.16.M88.4 R180, [R227+0x11000] ;  /* 0x01100000e3b4783b */ /* 0x000fea0000000200 */
[C---:B-----5:R-:W-:Y:S06]  /*ead0*/  HMMA.16816.F32.BF16 R28, R168.reuse, R184, RZ ;  /* 0x000000b8a81c723c */ /* 0x060fec00000418ff */
[----:B------:R-:W-:Y:S01]  /*eae0*/  HMMA.16816.F32.BF16 R32, R168, R186, RZ ;  /* 0x000000baa820723c */ /* 0x000fe200000418ff */
[----:B------:R-:W3:Y:S05]  /*eaf0*/  LDSM.16.M88.4 R168, [R227+0x10800] ;  /* 0x01080000e3a8783b */ /* 0x000eea0000000200 */
[C---:B------:R-:W-:Y:S01]  /*eb00*/  HMMA.16816.F32.BF16 R4, R188.reuse, R192, R4 ;  /* 0x000000c0bc04723c */ /* 0x040fe20000041804 */
[----:B------:R-:W4:Y:S05]  /*eb10*/  LDSM.16.M88.4 R184, [R227+0x11800] ;  /* 0x01180000e3b8783b */ /* 0x000f2a0000000200 */
[C---:B------:R-:W-:Y:S01]  /*eb20*/  HMMA.16816.F32.BF16 R8, R188.reuse, R194, R8 ;  /* 0x000000c2bc08723c */ /* 0x040fe20000041808 */
[----:B------:R-:W-:Y:S05]  /*eb30*/  LDSM.16.M88.4 R192, [R229] ;  /* 0x00000000e5c0783b */ /* 0x000fea0000000200 */
[C---:B------:R-:W-:Y:S06]  /*eb40*/  HMMA.16816.F32.BF16 R12, R188.reuse, R196, R12 ;  /* 0x000000c4bc0c723c */ /* 0x040fec000004180c */
[C---:B------:R-:W-:Y:S01]  /*eb50*/  HMMA.16816.F32.BF16 R16, R188.reuse, R198, R16 ;  /* 0x000000c6bc10723c */ /* 0x040fe20000041810 */
[----:B------:R-:W5:Y:S05]  /*eb60*/  LDSM.16.M88.4 R196, [R220] ;  /* 0x00000000dcc4783b */ /* 0x000f6a0000000200 */
[C---:B------:R-:W-:Y:S06]  /*eb70*/  HMMA.16816.F32.BF16 R20, R188.reuse, R200, R20 ;  /* 0x000000c8bc14723c */ /* 0x040fec0000041814 */
[C---:B------:R-:W-:Y:S01]  /*eb80*/  HMMA.16816.F32.BF16 R24, R188.reuse, R202, R24 ;  /* 0x000000cabc18723c */ /* 0x040fe20000041818 */
[----:B------:R-:W-:Y:S05]  /*eb90*/  LDSM.16.M88.4 R200, [R220+0x1000] ;  /* 0x00100000dcc8783b */ /* 0x000fea0000000200 */
[C---:B-1----:R-:W-:Y:S06]  /*eba0*/  HMMA.16816.F32.BF16 R28, R188.reuse, R204, R28 ;  /* 0x000000ccbc1c723c */ /* 0x042fec000004181c */
[----:B------:R-:W-:Y:S01]  /*ebb0*/  HMMA.16816.F32.BF16 R32, R188, R206, R32 ;  /* 0x000000cebc20723c */ /* 0x000fe20000041820 */
        /* <DEDUP_REMOVED lines=9> */
[----:B------:R-:W3:Y:S05]  /*ec50*/  LDSM.16.M88.4 R180, [R233+0x12000] ;  /* 0x01200000e9b4783b */ /* 0x000eea0000000200 */
[C---:B----4-:R-:W-:Y:S06]  /*ec60*/  HMMA.16816.F32.BF16 R28, R172.reuse, R184, R28 ;  /* 0x000000b8ac1c723c */ /* 0x050fec000004181c */
[----:B------:R-:W-:Y:S01]  /*ec70*/  HMMA.16816.F32.BF16 R32, R172, R186, R32 ;  /* 0x000000baac20723c */ /* 0x000fe20000041820 */
[----:B------:R-:W4:Y:S05]  /*ec80*/  LDSM.16.M88.4 R172, [R233+0x12800] ;  /* 0x01280000e9ac783b */ /* 0x000f2a0000000200 */
[C---:B-----5:R-:W-:Y:S01]  /*ec90*/  HMMA.16816.F32.BF16 R4, R192.reuse, R196, R4 ;  /* 0x000000c4c004723c */ /* 0x060fe20000041804 */
[----:B------:R-:W5:Y:S05]  /*eca0*/  LDSM.16.M88.4 R184, [R233+0x13000] ;  /* 0x01300000e9b8783b */ /* 0x000f6a0000000200 */
[C---:B------:R-:W-:Y:S01]  /*ecb0*/  HMMA.16816.F32.BF16 R8, R192.reuse, R198, R8 ;  /* 0x000000c6c008723c */ /* 0x040fe20000041808 */
[----:B------:R-:W-:Y:S05]  /*ecc0*/  LDSM.16.M88.4 R196, [R232+0x4000] ;  /* 0x00400000e8c4783b */ /* 0x000fea0000000200 */
[C---:B-1----:R-:W-:Y:S06]  /*ecd0*/  HMMA.16816.F32.BF16 R12, R192.reuse, R188, R12 ;  /* 0x000000bcc00c723c */ /* 0x042fec000004180c */
[C---:B------:R-:W-:Y:S01]  /*ece0*/  HMMA.16816.F32.BF16 R16, R192.reuse, R190, R16 ;  /* 0x000000bec010723c */ /* 0x040fe20000041810 */
[----:B------:R-:W1:Y:S05]  /*ecf0*/  LDSM.16.M88.4 R188, [R233+0x13800] ;  /* 0x01380000e9bc783b */ /* 0x000e6a0000000200 */
[C---:B------:R-:W-:Y:S06]  /*ed00*/  HMMA.16816.F32.BF16 R20, R192.reuse, R200, R20 ;  /* 0x000000c8c014723c */ /* 0x040fec0000041814 */
[C---:B------:R-:W-:Y:S01]  /*ed10*/  HMMA.16816.F32.BF16 R24, R192.reuse, R202, R24 ;  /* 0x000000cac018723c */ /* 0x040fe20000041818 */
[----:B------:R-:W1:Y:S05]  /*ed20*/  LDSM.16.M88.4 R200, [R219] ;  /* 0x00000000dbc8783b */ /* 0x000e6a0000000200 */
[C---:B--2---:R-:W-:Y:S06]  /*ed30*/  HMMA.16816.F32.BF16 R28, R192.reuse, R168, R28 ;  /* 0x000000a8c01c723c */ /* 0x044fec000004181c */
[----:B------:R-:W-:Y:S01]  /*ed40*/  HMMA.16816.F32.BF16 R32, R192, R170, R32 ;  /* 0x000000aac020723c */ /* 0x000fe20000041820 */
[----:B------:R-:W2:Y:S05]  /*ed50*/  LDSM.16.M88.4 R168, [R218] ;  /* 0x00000000daa8783b */ /* 0x000eaa0000000200 */
[C---:B---3--:R-:W-:Y:S01]  /*ed60*/  HMMA.16816.F32.BF16 R4, R176.reuse, R180, R4 ;  /* 0x000000b4b004723c */ /* 0x048fe20000041804 */
[----:B------:R-:W3:Y:S05]  /*ed70*/  LDSM.16.M88.4 R192, [R217] ;  /* 0x00000000d9c0783b */ /* 0x000eea0000000200 */
[C---:B------:R-:W-:Y:S01]  /*ed80*/  HMMA.16816.F32.BF16 R8, R176.reuse, R182, R8 ;  /* 0x000000b6b008723c */ /* 0x040fe20000041808 */
[----:B------:R-:W3:Y:S05]  /*ed90*/  LDSM.16.M88.4 R180, [R216] ;  /* 0x00000000d8b4783b */ /* 0x000eea0000000200 */
[C---:B----4-:R-:W-:Y:S06]  /*eda0*/  HMMA.16816.F32.BF16 R12, R176.reuse, R172, R12 ;  /* 0x000000acb00c723c */ /* 0x050fec000004180c */
[C---:B------:R-:W-:Y:S01]  /*edb0*/  HMMA.16816.F32.BF16 R16, R176.reuse, R174, R16 ;  /* 0x000000aeb010723c */ /* 0x040fe20000041810 */
[----:B------:R-:W-:Y:S05]  /*edc0*/  LDSM.16.M88.4 R172, [R230+0x4000] ;  /* 0x00400000e6ac783b */ /* 0x000fea0000000200 */
[C---:B-----5:R-:W-:Y:S06]  /*edd0*/  HMMA.16816.F32.BF16 R20, R176.reuse, R184, R20 ;  /* 0x000000b8b014723c */ /* 0x060fec0000041814 */
[C---:B------:R-:W-:Y:S01]  /*ede0*/  HMMA.16816.F32.BF16 R24, R176.reuse, R186, R24 ;  /* 0x000000bab018723c */ /* 0x040fe20000041818 */
[----:B------:R-:W-:Y:S05]  /*edf0*/  LDSM.16.M88.4 R184, [R227+0x12800] ;  /* 0x01280000e3b8783b */ /* 0x000fea0000000200 */
[C---:B-1----:R-:W-:Y:S06]  /*ee00*/  HMMA.16816.F32.BF16 R28, R176.reuse, R188, R28 ;  /* 0x000000bcb01c723c */ /* 0x042fec000004181c */
[----:B------:R-:W-:Y:S01]  /*ee10*/  HMMA.16816.F32.BF16 R32, R176, R190, R32 ;  /* 0x000000beb020723c */ /* 0x000fe20000041820 */
[----:B------:R-:W1:Y:S05]  /*ee20*/  LDSM.16.M88.4 R176, [R227+0x12000] ;  /* 0x01200000e3b0783b */ /* 0x000e6a0000000200 */
[C---:B------:R-:W-:Y:S01]  /*ee30*/  HMMA.16816.F32.BF16 R4, R196.reuse, R200, R4 ;  /* 0x000000c8c404723c */ /* 0x040fe20000041804 */
[----:B------:R-:W4:Y:S05]  /*ee40*/  LDSM.16.M88.4 R188, [R227+0x13000] ;  /* 0x01300000e3bc783b */ /* 0x000f2a0000000200 */
[C---:B------:R-:W-:Y:S01]  /*ee50*/  HMMA.16816.F32.BF16 R8, R196.reuse, R202, R8 ;  /* 0x000000cac408723c */ /* 0x040fe20000041808 */
[----:B------:R-:W5:Y:S05]  /*ee60*/  LDSM.16.M88.4 R200, [R227+0x13800] ;  /* 0x01380000e3c8783b */ /* 0x000f6a0000000200 */
        /* <DEDUP_REMOVED lines=8> */
[----:B------:R-:W3:Y:S05]  /*eef0*/  LDSM.16.M88.4 R180, [R220+0x2800] ;  /* 0x00280000dcb4783b */ /* 0x000eea0000000200 */
[C---:B-1----:R-:W-:Y:S01]  /*ef00*/  HMMA.16816.F32.BF16 R4, R172.reuse, R176, R4 ;  /* 0x000000b0ac04723c */ /* 0x042fe20000041804 */
[----:B------:R-:W1:Y:S05]  /*ef10*/  LDSM.16.M88.4 R196, [R220+0x3000] ;  /* 0x00300000dcc4783b */ /* 0x000e6a0000000200 */
        /* <DEDUP_REMOVED lines=10> */
[----:B------:R-:W5:Y:S05]  /*efc0*/  LDSM.16.M88.4 R172, [R233+0x14800] ;  /* 0x01480000e9ac783b */ /* 0x000f6a0000000200 */
[C---:B--2---:R-:W-:Y:S01]  /*efd0*/  HMMA.16816.F32.BF16 R4, R168.reuse, R192, R4 ;  /* 0x000000c0a804723c */ /* 0x044fe20000041804 */
[----:B------:R-:W2:Y:S05]  /*efe0*/  LDSM.16.M88.4 R200, [R233+0x15000] ;  /* 0x01500000e9c8783b */ /* 0x000eaa0000000200 */
[C---:B------:R-:W-:Y:S01]  /*eff0*/  HMMA.16816.F32.BF16 R8, R168.reuse, R194, R8 ;  /* 0x000000c2a808723c */ /* 0x040fe20000041808 */
[----:B------:R-:W-:Y:S05]  /*f000*/  LDSM.16.M88.4 R192, [R232+0x8000] ;  /* 0x00800000e8c0783b */ /* 0x000fea0000000200 */
[C---:B---3--:R-:W-:Y:S06]  /*f010*/  HMMA.16816.F32.BF16 R12, R168.reuse, R180, R12 ;  /* 0x000000b4a80c723c */ /* 0x048fec000004180c */
[C---:B------:R-:W-:Y:S01]  /*f020*/  HMMA.16816.F32.BF16 R16, R168.reuse, R182, R16 ;  /* 0x000000b6a810723c */ /* 0x040fe20000041810 */
[----:B------:R-:W3:Y:S05]  /*f030*/  LDSM.16.M88.4 R180, [R233+0x15800] ;  /* 0x01580000e9b4783b */ /* 0x000eea0000000200 */
[C---:B-1----:R-:W-:Y:S06]  /*f040*/  HMMA.16816.F32.BF16 R20, R168.reuse, R196, R20 ;  /* 0x000000c4a814723c */ /* 0x042fec0000041814 */
[C---:B------:R-:W-:Y:S01]  /*f050*/  HMMA.16816.F32.BF16 R24, R168.reuse, R198, R24 ;  /* 0x000000c6a818723c */ /* 0x040fe20000041818 */
[----:B------:R-:W1:Y:S05]  /*f060*/  LDSM.16.M88.4 R196, [R215] ;  /* 0x00000000d7c4783b */ /* 0x000e6a0000000200 */
[C---:B------:R-:W-:Y:S06]  /*f070*/  HMMA.16816.F32.BF16 R28, R168.reuse, R176, R28 ;  /* 0x000000b0a81c723c */ /* 0x040fec000004181c */
[----:B------:R-:W-:Y:S01]  /*f080*/  HMMA.16816.F32.BF16 R32, R168, R178, R32 ;  /* 0x000000b2a820723c */ /* 0x000fe20000041820 */
[----:B------:R-:W1:Y:S05]  /*f090*/  LDSM.16.M88.4 R168, [R214] ;  /* 0x00000000d6a8783b */ /* 0x000e6a0000000200 */
[C---:B----4-:R-:W-:Y:S01]  /*f0a0*/  HMMA.16816.F32.BF16 R4, R184.reuse, R188, R4 ;  /* 0x000000bcb804723c */ /* 0x050fe20000041804 */
[----:B------:R-:W-:Y:S05]  /*f0b0*/  LDSM.16.M88.4 R176, [R212] ;  /* 0x00000000d4b0783b */ /* 0x000fea0000000200 */
[C---:B------:R-:W-:Y:S01]  /*f0c0*/  HMMA.16816.F32.BF16 R8, R184.reuse, R190, R8 ;  /* 0x000000beb808723c */ /* 0x040fe20000041808 */
[----:B------:R-:W-:Y:S05]  /*f0d0*/  LDSM.16.M88.4 R188, [R230+0x8000] ;  /* 0x00800000e6bc783b */ /* 0x000fea0000000200 */
[C---:B-----5:R-:W-:Y:S06]  /*f0e0*/  HMMA.16816.F32.BF16 R12, R184.reuse, R172, R12 ;  /* 0x000000acb80c723c */ /* 0x060fec000004180c */
[C---:B------:R-:W-:Y:S01]  /*f0f0*/  HMMA.16816.F32.BF16 R16, R184.reuse, R174, R16 ;  /* 0x000000aeb810723c */ /* 0x040fe20000041810 */
[----:B------:R-:W4:Y:S05]  /*f100*/  LDSM.16.M88.4 R172, [R213] ;  /* 0x00000000d5ac783b */ /* 0x000f2a0000000200 */
[C---:B--2---:R-:W-:Y:S06]  /*f110*/  HMMA.16816.F32.BF16 R20, R184.reuse, R200, R20 ;  /* 0x000000c8b814723c */ /* 0x044fec0000041814 */
[C---:B------:R-:W-:Y:S01]  /*f120*/  HMMA.16816.F32.BF16 R24, R184.reuse, R202, R24 ;  /* 0x000000cab818723c */ /* 0x040fe20000041818 */
[----:B------:R-:W2:Y:S05]  /*f130*/  LDSM.16.M88.4 R200, [R227+0x14000] ;  /* 0x01400000e3c8783b */ /* 0x000eaa0000000200 */
[C---:B---3--:R-:W-:Y:S06]  /*f140*/  HMMA.16816.F32.BF16 R28, R184.reuse, R180, R28 ;  /* 0x000000b4b81c723c */ /* 0x048fec000004181c */
[----:B------:R-:W-:Y:S01]  /*f150*/  HMMA.16816.F32.BF16 R32, R184, R182, R32 ;  /* 0x000000b6b820723c */ /* 0x000fe20000041820 */
[----:B------:R-:W3:Y:S05]  /*f160*/  LDSM.16.M88.4 R180, [R227+0x14800] ;  /* 0x01480000e3b4783b */ /* 0x000eea0000000200 */
[C---:B-1----:R-:W-:Y:S01]  /*f170*/  HMMA.16816.F32.BF16 R4, R192.reuse, R196, R4 ;  /* 0x000000c4c004723c */ /* 0x042fe20000041804 */
[----:B------:R-:W1:Y:S05]  /*f180*/  LDSM.16.M88.4 R184, [R227+0x15000] ;  /* 0x01500000e3b8783b */ /* 0x000e6a0000000200 */
[C---:B------:R-:W-:Y:S01]  /*f190*/  HMMA.16816.F32.BF16 R8, R192.reuse, R198, R8 ;  /* 0x000000c6c008723c */ /* 0x040fe20000041808 */
[----:B------:R-:W5:Y:S05]  /*f1a0*/  LDSM.16.M88.4 R196, [R227+0x15800] ;  /* 0x01580000e3c4783b */ /* 0x000f6a0000000200 */
        /* <DEDUP_REMOVED lines=8> */
[----:B------:R-:W4:Y:S05]  /*f230*/  LDSM.16.M88.4 R176, [R220+0x4800] ;  /* 0x00480000dcb0783b */ /* 0x000f2a0000000200 */
[C---:B--2---:R-:W-:Y:S01]  /*f240*/  HMMA.16816.F32.BF16 R4, R188.reuse, R200, R4 ;  /* 0x000000c8bc04723c */ /* 0x044fe20000041804 */
[----:B------:R-:W2:Y:S05]  /*f250*/  LDSM.16.M88.4 R192, [R220+0x5000] ;  /* 0x00500000dcc0783b */ /* 0x000eaa0000000200 */
[C---:B------:R-:W-:Y:S01]  /*f260*/  HMMA.16816.F32.BF16 R8, R188.reuse, R202, R8 ;  /* 0x000000cabc08723c */ /* 0x040fe20000041808 */
[----:B------:R-:W2:Y:S05]  /*f270*/  LDSM.16.M88.4 R200, [R220+0x5800] ;  /* 0x00580000dcc8783b */ /* 0x000eaa0000000200 */
[C---:B---3--:R-:W-:Y:S06]  /*f280*/  HMMA.16816.F32.BF16 R12, R188.reuse, R180, R12 ;  /* 0x000000b4bc0c723c */ /* 0x048fec000004180c */
[C---:B------:R-:W-:Y:S01]  /*f290*/  HMMA.16816.F32.BF16 R16, R188.reuse, R182, R16 ;  /* 0x000000b6bc10723c */ /* 0x040fe20000041810 */
[----:B------:R-:W-:Y:S05]  /*f2a0*/  LDSM.16.M88.4 R180, [R234+0xc000] ;  /* 0x00c00000eab4783b */ /* 0x000fea0000000200 */
[C---:B-1----:R-:W-:Y:S06]  /*f2b0*/  HMMA.16816.F32.BF16 R20, R188.reuse, R184, R20 ;  /* 0x000000b8bc14723c */ /* 0x042fec0000041814 */
[C---:B------:R-:W-:Y:S01]  /*f2c0*/  HMMA.16816.F32.BF16 R24, R188.reuse, R186, R24 ;  /* 0x000000babc18723c */ /* 0x040fe20000041818 */
[----:B------:R-:W1:Y:S05]  /*f2d0*/  LDSM.16.M88.4 R184, [R233+0x16000] ;  /* 0x01600000e9b8783b */ /* 0x000e6a0000000200 */
[C---:B-----5:R-:W-:Y:S06]  /*f2e0*/  HMMA.16816.F32.BF16 R28, R188.reuse, R196, R28 ;  /* 0x000000c4bc1c723c */ /* 0x060fec000004181c */
[----:B------:R-:W-:Y:S01]  /*f2f0*/  HMMA.16816.F32.BF16 R32, R188, R198, R32 ;  /* 0x000000c6bc20723c */ /* 0x000fe20000041820 */
[----:B------:R-:W3:Y:S05]  /*f300*/  LDSM.16.M88.4 R188, [R233+0x16800] ;  /* 0x01680000e9bc783b */ /* 0x000eea0000000200 */
[C---:B----4-:R-:W-:Y:S01]  /*f310*/  HMMA.16816.F32.BF16 R4, R168.reuse, R172, R4 ;  /* 0x000000aca804723c */ /* 0x050fe20000041804 */
[----:B------:R-:W4:Y:S05]  /*f320*/  LDSM.16.M88.4 R196, [R233+0x17000] ;  /* 0x01700000e9c4783b */ /* 0x000f2a0000000200 */
[C---:B------:R-:W-:Y:S01]  /*f330*/  HMMA.16816.F32.BF16 R8, R168.reuse, R174, R8 ;  /* 0x000000aea808723c */ /* 0x040fe20000041808 */
[----:B------:R-:W5:Y:S05]  /*f340*/  LDSM.16.M88.4 R172, [R233+0x17800] ;  /* 0x01780000e9ac783b */ /* 0x000f6a0000000200 */
[C---:B------:R-:W-:Y:S06]  /*f350*/  HMMA.16816.F32.BF16 R12, R168.reuse, R176, R12 ;  /* 0x000000b0a80c723c */ /* 0x040fec000004180c */
[C---:B------:R-:W-:Y:S01]  /*f360*/  HMMA.16816.F32.BF16 R16, R168.reuse, R178, R16 ;  /* 0x000000b2a810723c */ /* 0x040fe20000041810 */
[----:B------:R-:W-:Y:S05]  /*f370*/  LDSM.16.M88.4 R176, [R232+0xc000] ;  /* 0x00c00000e8b0783b */ /* 0x000fea0000000200 */
[C---:B--2---:R-:W-:Y:S06]  /*f380*/  HMMA.16816.F32.BF16 R20, R168.reuse, R192, R20 ;  /* 0x000000c0a814723c */ /* 0x044fec0000041814 */
[C---:B------:R-:W-:Y:S01]  /*f390*/  HMMA.16816.F32.BF16 R24, R168.reuse, R194, R24 ;  /* 0x000000c2a818723c */ /* 0x040fe20000041818 */
[----:B------:R-:W2:Y:S05]  /*f3a0*/  LDSM.16.M88.4 R192, [R211] ;  /* 0x00000000d3c0783b */ /* 0x000eaa0000000200 */
[C---:B------:R-:W-:Y:S06]  /*f3b0*/  HMMA.16816.F32.BF16 R28, R168.reuse, R200, R28 ;  /* 0x000000c8a81c723c */ /* 0x040fec000004181c */
[----:B------:R-:W-:Y:S01]  /*f3c0*/  HMMA.16816.F32.BF16 R32, R168, R202, R32 ;  /* 0x000000caa820723c */ /* 0x000fe20000041820 */
[----:B------:R-:W2:Y:S05]  /*f3d0*/  LDSM.16.M88.4 R168, [R210] ;  /* 0x00000000d2a8783b */ /* 0x000eaa0000000200 */
[C---:B-1----:R-:W-:Y:S01]  /*f3e0*/  HMMA.16816.F32.BF16 R4, R180.reuse, R184, R4 ;  /* 0x000000b8b404723c */ /* 0x042fe20000041804 */
[----:B------:R-:W1:Y:S05]  /*f3f0*/  LDSM.16.M88.4 R200, [R209] ;  /* 0x00000000d1c8783b */ /* 0x000e6a0000000200 */
[C---:B------:R-:W-:Y:S01]  /*f400*/  HMMA.16816.F32.BF16 R8, R180.reuse, R186, R8 ;  /* 0x000000bab408723c */ /* 0x040fe20000041808 */
[----:B------:R-:W1:Y:S05]  /*f410*/  LDSM.16.M88.4 R184, [R208] ;  /* 0x00000000d0b8783b */ /* 0x000e6a0000000200 */
        /* <DEDUP_REMOVED lines=8> */
[----:B------:R-:W-:Y:S05]  /*f4a0*/  LDSM.16.M88.4 R172, [R227+0x17000] ;  /* 0x01700000e3ac783b */ /* 0x000fea0000000200 */
[C---:B--2---:R-:W-:Y:S01]  /*f4b0*/  HMMA.16816.F32.BF16 R4, R176.reuse, R192, R4 ;  /* 0x000000c0b004723c */ /* 0x044fe20000041804 */
[----:B------:R-:W-:Y:S05]  /*f4c0*/  LDSM.16.M88.4 R180, [R227+0x17800] ;  /* 0x01780000e3b4783b */ /* 0x000fea0000000200 */
        /* <DEDUP_REMOVED lines=8> */
[C---:B------:R-:W-:Y:S06]  /*f550*/  HMMA.16816.F32.BF16 R28, R176.reuse, R184, R28 ;  /* 0x000000b8b01c723c */ /* 0x040fec000004181c */
[----:B------:R-:W-:Y:S05]  /*f560*/  HMMA.16816.F32.BF16 R32, R176, R186, R32 ;  /* 0x000000bab020723c */ /* 0x000fea0000041820 */
[----:B------:R-:W-:Y:S01]  /*f570*/  IMAD.MOV.U32 R185, RZ, RZ, R3 ;  /* 0x000000ffffb97224 */ /* 0x000fe200078e0003 */
[C---:B---3--:R-:W-:Y:S05]  /*f580*/  HMMA.16816.F32.BF16 R4, R188.reuse, R196, R4 ;  /* 0x000000c4bc04723c */ /* 0x048fea0000041804 */
[----:B------:R-:W-:Y:S01]  /*f590*/  IMAD.MOV.U32 R184, RZ, RZ, R2 ;  /* 0x000000ffffb87224 */ /* 0x000fe200078e0002 */
[C---:B------:R-:W-:Y:S06]  /*f5a0*/  HMMA.16816.F32.BF16 R8, R188.reuse, R198, R8 ;  /* 0x000000c6bc08723c */ /* 0x040fec0000041808 */
[C---:B--2---:R-:W-:Y:S06]  /*f5b0*/  HMMA.16816.F32.BF16 R12, R188.reuse, R168, R12 ;  /* 0x000000a8bc0c723c */ /* 0x044fec000004180c */
[C---:B------:R-:W-:Y:S01]  /*f5c0*/  HMMA.16816.F32.BF16 R16, R188.reuse, R170, R16 ;  /* 0x000000aabc10723c */ /* 0x040fe20000041810 */
[----:B------:R-:W2:Y:S05]  /*f5d0*/  LDSM.16.M88.4 R168, [R220+0x6800] ;  /* 0x00680000dca8783b */ /* 0x000eaa0000000200 */
[C---:B------:R-:W-:Y:S06]  /*f5e0*/  HMMA.16816.F32.BF16 R20, R188.reuse, R172, R20 ;  /* 0x000000acbc14723c */ /* 0x040fec0000041814 */
[C---:B------:R-:W-:Y:S01]  /*f5f0*/  HMMA.16816.F32.BF16 R24, R188.reuse, R174, R24 ;  /* 0x000000aebc18723c */ /* 0x040fe20000041818 */
[----:B------:R-:W3:Y:S05]  /*f600*/  LDSM.16.M88.4 R172, [R220+0x7000] ;  /* 0x00700000dcac783b */ /* 0x000eea0000000200 */
[C---:B------:R-:W-:Y:S06]  /*f610*/  HMMA.16816.F32.BF16 R28, R188.reuse, R180, R28 ;  /* 0x000000b4bc1c723c */ /* 0x040fec000004181c */
[----:B------:R-:W-:Y:S06]  /*f620*/  HMMA.16816.F32.BF16 R32, R188, R182, R32 ;  /* 0x000000b6bc20723c */ /* 0x000fec0000041820 */
[C---:B-1----:R-:W-:Y:S06]  /*f630*/  HMMA.16816.F32.BF16 R4, R192.reuse, R200, R4 ;  /* 0x000000c8c004723c */ /* 0x042fec0000041804 */
[C---:B------:R-:W-:Y:S06]  /*f640*/  HMMA.16816.F32.BF16 R8, R192.reuse, R202, R8 ;  /* 0x000000cac008723c */ /* 0x040fec0000041808 */
[C---:B--2---:R-:W-:Y:S06]  /*f650*/  HMMA.16816.F32.BF16 R12, R192.reuse, R168, R12 ;  /* 0x000000a8c00c723c */ /* 0x044fec000004180c */
[C---:B------:R-:W-:Y:S01]  /*f660*/  HMMA.16816.F32.BF16 R16, R192.reuse, R170, R16 ;  /* 0x000000aac010723c */ /* 0x040fe20000041810 */
[----:B------:R-:W1:Y:S01]  /*f670*/  LDSM.16.M88.4 R168, [R220+0x7800] ;  /* 0x00780000dca8783b */ /* 0x000e620000000200 */
[----:B------:R-:W-:Y:S04]  /*f680*/  DEPBAR.LE SB0, 0x0 ;  /* 0x000080000000791a */ /* 0x000fe80000000000 */
[----:B------:R-:W-:Y:S01]  /*f690*/  BAR.SYNC.DEFER_BLOCKING 0x0 ;  /* 0x0000000000007b1d */ /* 0x000fe20000010000 */
[C---:B---3--:R-:W-:Y:S05]  /*f6a0*/  HMMA.16816.F32.BF16 R20, R192.reuse, R172, R20 ;  /* 0x000000acc014723c */ /* 0x048fea0000041814 */
        /* <DEDUP_REMOVED lines=8> */
[----:B------:R-:W-:Y:S01]  /*f730*/  FMUL.FTZ R5, R12, UR9 ;  /* 0x000000090c057c20 */ /* 0x000fe20008410000 */
[----:B------:R-:W-:Y:S03]  /*f740*/  FMUL.FTZ R13, R13, UR9 ;  /* 0x000000090d0d7c20 */ /* 0x000fe60008410000 */
[----:B------:R4:W5:Y:S02]  /*f750*/  MUFU.TANH R181, R2 ;  /* 0x0000000200b57308 */ /* 0x0009640000002400 */
[----:B------:R-:W-:Y:S03]  /*f760*/  FMUL.FTZ R6, R16, UR9 ;  /* 0x0000000910067c20 */ /* 0x000fe60008410000 */
[----:B------:R-:W-:Y:S05]  /*f770*/  FMUL.FTZ R21, R21, UR9 ;  /* 0x0000000915157c20 */ /* 0x000fea0008410000 */
[----:B------:R3:W-:Y:S01]  /*f780*/  MUFU.TANH R200, R165 ;  /* 0x000000a500c87308 */ /* 0x0007e20000002400 */
[----:B--2---:R-:W-:Y:S09]  /*f790*/  FMUL.FTZ R3, R10, UR9 ;  /* 0x000000090a037c20 */ /* 0x004ff20008410000 */
[----:B------:R2:W-:Y:S01]  /*f7a0*/  MUFU.TANH R10, R3 ;  /* 0x00000003000a7308 */ /* 0x0005e20000002400 */
[----:B----4-:R-:W-:Y:S01]  /*f7b0*/  FMUL.FTZ R2, R11, UR9 ;  /* 0x000000090b027c20 */ /* 0x010fe20008410000 */
[C---:B-1----:R-:W-:Y:S03]  /*f7c0*/  HMMA.16816.F32.BF16 R28, R192.reuse, R168, R28 ;  /* 0x000000a8c01c723c */ /* 0x042fe6000004181c */
[----:B------:R-:W-:Y:S01]  /*f7d0*/  FMUL.FTZ R26, R26, UR9 ;  /* 0x000000091a1a7c20 */ /* 0x000fe20008410000 */
[----:B------:R-:W-:Y:S04]  /*f7e0*/  FMUL.FTZ R25, R25, UR9 ;  /* 0x0000000919197c20 */ /* 0x000fe80008410000 */
[----:B------:R1:W4:Y:S03]  /*f7f0*/  MUFU.TANH R183, R166 ;  /* 0x000000a600b77308 */ /* 0x0003260000002400 */
[----:B---3--:R-:W-:Y:S01]  /*f800*/  FMUL.FTZ R165, R15, UR9 ;  /* 0x000000090fa57c20 */ /* 0x008fe20008410000 */
[----:B------:R-:W-:Y:S06]  /*f810*/  HMMA.16816.F32.BF16 R32, R192, R170, R32 ;  /* 0x000000aac020723c */ /* 0x000fec0000041820 */
[----:B------:R3:W-:Y:S01]  /*f820*/  MUFU.TANH R9, R2 ;  /* 0x0000000200097308 */ /* 0x0007e20000002400 */
[----:B--2---:R-:W-:Y:S09]  /*f830*/  FMUL.FTZ R3, R18, UR9 ;  /* 0x0000000912037c20 */ /* 0x004ff20008410000 */
[----:B------:R2:W-:Y:S01]  /*f840*/  MUFU.TANH R177, R165 ;  /* 0x000000a500b17308 */ /* 0x0005e20000002400 */
[----:B-1----:R-:W-:Y:S01]  /*f850*/  FMUL.FTZ R166, R14, UR9 ;  /* 0x000000090ea67c20 */ /* 0x002fe20008410000 */
[----:B------:R-:W-:Y:S01]  /*f860*/  FMUL.FTZ R194, R28, UR9 ;  /* 0x000000091cc27c20 */ /* 0x000fe20008410000 */
[----:B------:R-:W-:Y:S01]  /*f870*/  FMUL.FTZ R30, R30, UR9 ;  /* 0x000000091e1e7c20 */ /* 0x000fe20008410000 */
[----:B------:R-:W-:Y:S06]  /*f880*/  FMUL.FTZ R31, R31, UR9 ;  /* 0x000000091f1f7c20 */ /* 0x000fec0008410000 */
[----:B------:R1:W-:Y:S01]  /*f890*/  MUFU.TANH R198, R3 ;  /* 0x0000000300c67308 */ /* 0x0003e20000002400 */
[----:B---3--:R-:W-:Y:S01]  /*f8a0*/  FMUL.FTZ R2, R19, UR9 ;  /* 0x0000000913027c20 */ /* 0x008fe20008410000 */
[----:B------:R-:W-:Y:S01]  /*f8b0*/  FMUL.FTZ R189, R32, UR9 ;  /* 0x0000000920bd7c20 */ /* 0x000fe20008410000 */
[----:B------:R-:W-:Y:S01]  /*f8c0*/  FMUL.FTZ R33, R33, UR9 ;  /* 0x0000000921217c20 */ /* 0x000fe20008410000 */
[----:B------:R-:W-:Y:S06]  /*f8d0*/  FMUL.FTZ R35, R35, UR9 ;  /* 0x0000000923237c20 */ /* 0x000fec0008410000 */
[----:B------:R3:W-:Y:S01]  /*f8e0*/  MUFU.TANH R8, R164 ;  /* 0x000000a400087308 */ /* 0x0007e20000002400 */
[----:B--2---:R-:W-:Y:S09]  /*f8f0*/  FMUL.FTZ R165, R22, UR9 ;  /* 0x0000000916a57c20 */ /* 0x004ff20008410000 */
[----:B------:R2:W-:Y:S01]  /*f900*/  MUFU.TANH R197, R166 ;  /* 0x000000a600c57308 */ /* 0x0005e20000002400 */
[----:B-1----:R-:W-:Y:S09]  /*f910*/  FMUL.FTZ R3, R23, UR9 ;  /* 0x0000000917037c20 */ /* 0x002ff20008410000 */
[----:B------:R1:W-:Y:S01]  /*f920*/  MUFU.TANH R201, R2 ;  /* 0x0000000200c97308 */ /* 0x0003e20000002400 */
[----:B---3--:R-:W-:Y:S09]  /*f930*/  FMUL.FTZ R164, R17, UR9 ;  /* 0x0000000911a47c20 */ /* 0x008ff20008410000 */
[----:B------:R3:W-:Y:S01]  /*f940*/  MUFU.TANH R173, R165 ;  /* 0x000000a500ad7308 */ /* 0x0007e20000002400 */
[----:B--2---:R-:W-:Y:S09]  /*f950*/  FMUL.FTZ R166, R24, UR9 ;  /* 0x0000000918a67c20 */ /* 0x004ff20008410000 */
[----:B------:R2:W-:Y:S01]  /*f960*/  MUFU.TANH R207, R3 ;  /* 0x0000000300cf7308 */ /* 0x0005e20000002400 */
[----:B-1----:R-:W-:Y:S09]  /*f970*/  FMUL.FTZ R2, R27, UR9 ;  /* 0x000000091b027c20 */ /* 0x002ff20008410000 */
[----:B------:R1:W-:Y:S01]  /*f980*/  MUFU.TANH R199, R164 ;  /* 0x000000a400c77308 */ /* 0x0003e20000002400 */
[----:B---3--:R-:W-:Y:S09]  /*f990*/  MOV R165, UR13 ;  /* 0x0000000d00a57c02 */ /* 0x008ff20008000f00 */
[----:B------:R3:W-:Y:S01]  /*f9a0*/  MUFU.TANH R202, R166 ;  /* 0x000000a600ca7308 */ /* 0x0007e20000002400 */
[----:B--2---:R-:W-:Y:S09]  /*f9b0*/  IMAD.U32 R3, RZ, RZ, UR13 ;  /* 0x0000000dff037e24 */ /* 0x004ff2000f8e00ff */
[----:B------:R2:W-:Y:S01]  /*f9c0*/  MUFU.TANH R203, R2 ;  /* 0x0000000200cb7308 */ /* 0x0005e20000002400 */
[----:B-1----:R-:W-:Y:S04]  /*f9d0*/  LEA R164, P4, R165, R248, 0x6 ;  /* 0x000000f8a5a47211 */ /* 0x002fe800078830ff */
[----:B------:R-:W-:Y:S01]  /*f9e0*/  LEA.HI.X.SX32 R165, R3, R249, 0x6, P4 ;  /* 0x000000f903a57211 */ /* 0x000fe200020f36ff */
[C---:B------:R-:W-:Y:S04]  /*f9f0*/  IMAD.WIDE.U32 R18, R164.reuse, UR10, RZ ;  /* 0x0000000aa4127c25 */ /* 0x040fe8000f8e00ff */
[----:B------:R1:W-:Y:S01]  /*fa00*/  MUFU.TANH R179, R6 ;  /* 0x0000000600b37308 */ /* 0x0003e20000002400 */
[----:B---3--:R-:W-:Y:S02]  /*fa10*/  IMAD.U32 R166, RZ, RZ, UR13 ;  /* 0x0000000dffa67e24 */ /* 0x008fe4000f8e00ff */
[----:B------:R-:W-:Y:S02]  /*fa20*/  IMAD R3, R165, UR10, RZ ;  /* 0x0000000aa5037c24 */ /* 0x000fe4000f8e02ff */
[----:B------:R-:W-:Y:S05]  /*fa30*/  IMAD.U32 R165, RZ, RZ, UR13 ;  /* 0x0000000dffa57e24 */ /* 0x000fea000f8e00ff */
[----:B------:R-:W3:Y:S01]  /*fa40*/  MUFU.TANH R182, R186 ;  /* 0x000000ba00b67308 */ /* 0x000ee20000002400 */
[----:B--2---:R-:W-:Y:S01]  /*fa50*/  FMNMX.FTZ R2, R187, R167, !PT ;  /* 0x000000a7bb027209 */ /* 0x004fe20007810000 */
[----:B------:R-:W-:Y:S01]  /*fa60*/  IMAD R3, R164, UR11, R3 ;  /* 0x0000000ba4037c24 */ /* 0x000fe2000f8e0203 */
[----:B-----5:R-:W-:Y:S07]  /*fa70*/  FMNMX.FTZ R164, R181, R0, !PT ;  /* 0x00000000b5a47209 */ /* 0x020fee0007810000 */
[----:B------:R2:W5:Y:S01]  /*fa80*/  MUFU.TANH R188, R5 ;  /* 0x0000000500bc7308 */ /* 0x0005620000002400 */
[----:B-1----:R-:W-:Y:S01]  /*fa90*/  LEA R6, P4, R166, R184, 0x6 ;  /* 0x000000b8a6067211 */ /* 0x002fe200078830ff */
[----:B------:R-:W-:Y:S03]  /*faa0*/  FMUL.FTZ R166, R29, UR9 ;  /* 0x000000091da67c20 */ /* 0x000fe60008410000 */
[----:B------:R-:W-:Y:S02]  /*fab0*/  LEA.HI.X.SX32 R7, R165, R185, 0x6, P4 ;  /* 0x000000b9a5077211 */ /* 0x000fe400020f36ff */
[----:B----4-:R-:W-:Y:S03]  /*fac0*/  FMNMX.FTZ R165, R183, R164, !PT ;  /* 0x000000a4b7a57209 */ /* 0x010fe60007810000 */
[----:B------:R-:W1:Y:S01]  /*fad0*/  MUFU.TANH R196, R13 ;  /* 0x0000000d00c47308 */ /* 0x000e620000002400 */
[----:B---3--:R-:W-:Y:S02]  /*fae0*/  FMNMX.FTZ R2, R182, R2, !PT ;  /* 0x00000002b6027209 */ /* 0x008fe40007810000 */
[----:B------:R-:W-:Y:S02]  /*faf0*/  IADD3 R164, R19, R3, RZ ;  /* 0x0000000313a47210 */ /* 0x000fe40007ffe0ff */
[----:B------:R-:W-:Y:S02]  /*fb00*/  FMNMX.FTZ R2, R200, R2, !PT ;  /* 0x00000002c8027209 */ /* 0x000fe40007810000 */
[----:B------:R-:W-:Y:S03]  /*fb10*/  FMNMX.FTZ R165, R10, R165, !PT ;  /* 0x000000a50aa57209 */ /* 0x000fe60007810000 */
[----:B------:R3:W-:Y:S01]  /*fb20*/  MUFU.TANH R190, R166 ;  /* 0x000000a600be7308 */ /* 0x0007e20000002400 */
[----:B--2---:R-:W-:Y:S01]  /*fb30*/  FMUL.FTZ R5, R20, UR9 ;  /* 0x0000000914057c20 */ /* 0x004fe20008410000 */
[----:B------:R-:W-:Y:S02]  /*fb40*/  FMNMX.FTZ R3, R8, R2, !PT ;  /* 0x0000000208037209 */ /* 0x000fe40007810000 */
[----:B------:R-:W-:Y:S02]  /*fb50*/  LEA R14, P4, R18, R252, 0x1 ;  /* 0x000000fc120e7211 */ /* 0x000fe400078808ff */
[----:B------:R-:W-:Y:S04]  /*fb60*/  FMNMX.FTZ R2, R9, R165, !PT ;  /* 0x000000a509027209 */ /* 0x000fe80007810000 */
[----:B------:R-:W2:Y:S01]  /*fb70*/  MUFU.TANH R178, R5 ;  /* 0x0000000500b27308 */ /* 0x000ea20000002400 */
[----:B-----5:R-:W-:Y:S02]  /*fb80*/  FMNMX.FTZ R165, R188, R3, !PT ;  /* 0x00000003bca57209 */ /* 0x020fe40007810000 */
[----:B------:R-:W-:Y:S02]  /*fb90*/  LEA.HI.X R15, R18, R251, R164, 0x1, P4 ;  /* 0x000000fb120f7211 */ /* 0x000fe400020f0ca4 */
[----:B------:R-:W-:Y:S01]  /*fba0*/  FMNMX.FTZ R3, R197, R2, !PT ;  /* 0x00000002c5037209 */ /* 0x000fe20007810000 */
[----:B------:R-:W-:Y:S01]  /*fbb0*/  IMAD R2, R7, UR10, RZ ;  /* 0x0000000a07027c24 */ /* 0x000fe2000f8e02ff */
[----:B-1----:R-:W-:Y:S03]  /*fbc0*/  FMNMX.FTZ R164, R196, R165, !PT ;  /* 0x000000a5c4a47209 */ /* 0x002fe60007810000 */
[----:B------:R-:W1:Y:S01]  /*fbd0*/  MUFU.TANH R174, R21 ;  /* 0x0000001500ae7308 */ /* 0x000e620000002400 */
[----:B------:R-:W-:Y:S01]  /*fbe0*/  FMNMX.FTZ R3, R177, R3, !PT ;  /* 0x00000003b1037209 */ /* 0x000fe20007810000 */
[----:B---3--:R-:W-:Y:S01]  /*fbf0*/  FMUL.FTZ R166, R34, UR9 ;  /* 0x0000000922a67c20 */ /* 0x008fe20008410000 */
[----:B------:R-:W-:Y:S01]  /*fc00*/  FMNMX.FTZ R164, R179, R164, !PT ;  /* 0x000000a4b3a47209 */ /* 0x000fe20007810000 */
[----:B------:R-:W-:Y:S01]  /*fc10*/  IMAD R2, R6, UR11, R2 ;  /* 0x0000000b06027c24 */ /* 0x000fe2000f8e0202 */
[----:B------:R-:W-:Y:S02]  /*fc20*/  FMNMX.FTZ R32, R198, R3, !PT ;  /* 0x00000003c6207209 */ /* 0x000fe40007810000 */
[----:B------:R-:W-:Y:S03]  /*fc30*/  FMNMX.FTZ R3, R199, R164, !PT ;  /* 0x000000a4c7037209 */ /* 0x000fe60007810000 */
[----:B------:R-:W3:Y:S01]  /*fc40*/  MUFU.TANH R205, R26 ;  /* 0x0000001a00cd7308 */ /* 0x000ee20000002400 */
[----:B------:R-:W-:Y:S01]  /*fc50*/  FMNMX.FTZ R34, R201, R32, !PT ;  /* 0x00000020c9227209 */ /* 0x000fe20007810000 */
[----:B------:R-:W-:Y:S01]  /*fc60*/  IMAD.WIDE.U32 R164, R6, UR10, RZ ;  /* 0x0000000a06a47c25 */ /* 0x000fe2000f8e00ff */
[----:B--2---:R-:W-:Y:S02]  /*fc70*/  FMNMX.FTZ R3, R178, R3, !PT ;  /* 0x00000003b2037209 */ /* 0x004fe40007810000 */
[----:B------:R-:W-:Y:S01]  /*fc80*/  FMNMX.FTZ R34, R173, R34, !PT ;  /* 0x00000022ad227209 */ /* 0x000fe20007810000 */
[----:B------:R-:W-:Y:S01]  /*fc90*/  IMAD.IADD R32, R165, 0x1, R2 ;  /* 0x00000001a5207824 */ /* 0x000fe200078e0202 */
[----:B------:R-:W-:Y:S03]  /*fca0*/  LEA R18, P4, R164, R252, 0x1 ;  /* 0x000000fca4127211 */ /* 0x000fe600078808ff */
[----:B------:R-:W2:Y:S01]  /*fcb0*/  MUFU.TANH R206, R25 ;  /* 0x0000001900ce7308 */ /* 0x000ea20000002400 */
[----:B-1----:R-:W-:Y:S02]  /*fcc0*/  FMNMX.FTZ R3, R174, R3, !PT ;  /* 0x00000003ae037209 */ /* 0x002fe40007810000 */
[----:B------:R-:W-:Y:S02]  /*fcd0*/  FMNMX.FTZ R34, R207, R34, !PT ;  /* 0x00000022cf227209 */ /* 0x000fe40007810000 */
[----:B------:R-:W-:Y:S02]  /*fce0*/  FMNMX.FTZ R3, R202, R3, !PT ;  /* 0x00000003ca037209 */ /* 0x000fe40007810000 */
[----:B------:R-:W-:Y:S03]  /*fcf0*/  LEA.HI.X R19, R164, R251, R32, 0x1, P4 ;  /* 0x000000fba4137211 */ /* 0x000fe600020f0c20 */
[----:B------:R-:W1:Y:S01]  /*fd00*/  MUFU.TANH R194, R194 ;  /* 0x000000c200c27308 */ /* 0x000e620000002400 */
[----:B---3--:R-:W-:Y:S02]  /*fd10*/  FMNMX.FTZ R2, R205, R34, !PT ;  /* 0x00000022cd027209 */ /* 0x008fe40007810000 */
[----:B------:R-:W-:Y:S02]  /*fd20*/  ISETP.LT.AND P4, PT, RZ, UR21, PT ;  /* 0x00000015ff007c0c */ /* 0x000fe4000bf81270 */
[----:B------:R-:W-:Y:S05]  /*fd30*/  FMNMX.FTZ R2, R203, R2, !PT ;  /* 0x00000002cb027209 */ /* 0x000fea0007810000 */
[----:B------:R-:W3:Y:S01]  /*fd40*/  MUFU.TANH R193, R30 ;  /* 0x0000001e00c17308 */ /* 0x000ee20000002400 */
[----:B--2---:R-:W-:Y:S09]  /*fd50*/  FMNMX.FTZ R3, R206, R3, !PT ;  /* 0x00000003ce037209 */ /* 0x004ff20007810000 */
[----:B------:R-:W2:Y:S01]  /*fd60*/  MUFU.TANH R191, R31 ;  /* 0x0000001f00bf7308 */ /* 0x000ea20000002400 */
[----:B-1----:R-:W-:Y:S04]  /*fd70*/  FMNMX.FTZ R3, R194, R3, !PT ;  /* 0x00000003c2037209 */ /* 0x002fe80007810000 */
[----:B------:R-:W-:Y:S05]  /*fd80*/  FMNMX.FTZ R32, R190, R3, !PT ;  /* 0x00000003be207209 */ /* 0x000fea0007810000 */
[----:B------:R-:W1:Y:S01]  /*fd90*/  MUFU.TANH R189, R189 ;  /* 0x000000bd00bd7308 */ /* 0x000e620000002400 */
[----:B---3--:R-:W-:Y:S09]  /*fda0*/  FMNMX.FTZ R2, R193, R2, !PT ;  /* 0x00000002c1027209 */ /* 0x008ff20007810000 */
[----:B------:R1:W3:Y:S01]  /*fdb0*/  MUFU.TANH R186, R33 ;  /* 0x0000002100ba7308 */ /* 0x0002e20000002400 */
[----:B--2---:R-:W-:Y:S09]  /*fdc0*/  FMNMX.FTZ R3, R191, R2, !PT ;  /* 0x00000002bf037209 */ /* 0x004ff20007810000 */
[----:B------:R-:W2:Y:S10]  /*fdd0*/  MUFU.TANH R166, R166 ;  /* 0x000000a600a67308 */ /* 0x000eb40000002400 */
[----:B------:R4:W4:Y:S01]  /*fde0*/  MUFU.TANH R165, R35 ;  /* 0x0000002300a57308 */ /* 0x0009220000002400 */
[----:B-1----:R-:W-:Y:S04]  /*fdf0*/  FMNMX.FTZ R33, R189, R32, !PT ;  /* 0x00000020bd217209 */ /* 0x002fe80007810000 */
[----:B---3--:R-:W-:Y:S02]  /*fe00*/  FMNMX.FTZ R32, R186, R33, !PT ;  /* 0x00000021ba207209 */ /* 0x008fe40007810000 */
[----:B--2---:R-:W-:Y:S01]  /*fe10*/  FMNMX.FTZ R2, R166, R3, !PT ;  /* 0x00000003a6027209 */ /* 0x004fe20007810000 */
[----:B------:R-:W-:Y:S06]  /*fe20*/  @P4 BRA `(.L_x_1108) ;  /* 0xffffffe0009c4947 */ /* 0x000fec000383ffff */
.L_x_1107:
[----:B------:R-:W2:Y:S01]  /*fe30*/  SHFL.BFLY PT, R3, R32, 0x2, 0x1f ;  /* 0x0c401f0020037f89 */ /* 0x000ea200000e0000 */
[----:B----4-:R-:W-:Y:S01]  /*fe40*/  FMNMX.FTZ R7, R165, R2, !PT ;  /* 0x00000002a5077209 */ /* 0x010fe20007810000 */
[----:B------:R-:W-:Y:S06]  /*fe50*/  UIADD3 UR23, UR23, 0x1, URZ ;  /* 0x0000000117177890 */ /* 0x000fec000fffe03f */
[----:B-1----:R-:W-:Y:S08]  /*fe60*/  LDSM.16.MT88.4 R12, [R228+0x18000] ;  /* 0x01800000e40c783b */ /* 0x002ff00000004200 */
[----:B------:R-:W1:Y:S08]  /*fe70*/  SHFL.BFLY PT, R2, R7, 0x2, 0x1f ;  /* 0x0c401f0007027f89 */ /* 0x000e7000000e0000 */
[----:B------:R-:W-:Y:S08]  /*fe80*/  LDSM.16.MT88.4 R20, [R226+0x18000] ;  /* 0x01800000e214783b */ /* 0x000ff00000004200 */
[----:B------:R-:W-:Y:S01]  /*fe90*/  LDSM.16.MT88.4 R28, [R225+0x18000] ;  /* 0x01800000e11c783b */ /* 0x000fe20000004200 */
[----:B--2---:R-:W-:Y:S07]  /*fea0*/  FMNMX.FTZ R11, R32, R3, !PT ;  /* 0x00000003200b7209 */ /* 0x004fee0007810000 */
[----:B------:R-:W2:Y:S01]  /*feb0*/  SHFL.BFLY PT, R164, R11, 0x1, 0x1f ;  /* 0x0c201f000ba47f89 */ /* 0x000ea200000e0000 */
[----:B-1----:R-:W-:Y:S07]  /*fec0*/  FMNMX.FTZ R4, R7, R2, !PT ;  /* 0x0000000207047209 */ /* 0x002fee0007810000 */
[----:B------:R-:W1:Y:S01]  /*fed0*/  SHFL.BFLY PT, R3, R4, 0x1, 0x1f ;  /* 0x0c201f0004037f89 */ /* 0x000e6200000e0000 */
[----:B--2---:R-:W-:Y:S04]  /*fee0*/  FMNMX.FTZ R164, R11, R164, !PT ;  /* 0x000000a40ba47209 */ /* 0x004fe80007810000 */
[C---:B------:R-:W-:Y:S01]  /*fef0*/  FSETP.NEU.FTZ.AND P0, PT, R164.reuse, -INF , PT ;  /* 0xff800000a400780b */ /* 0x040fe20003f1d000 */
[C---:B------:R-:W-:Y:S01]  /*ff00*/  FMUL.FTZ R169, R164.reuse, UR4 ;  /* 0x00000004a4a97c20 */ /* 0x040fe20008410000 */
[----:B------:R-:W-:Y:S01]  /*ff10*/  FADD.FTZ R2, -R164, R167 ;  /* 0x000000a7a4027221 */ /* 0x000fe20000010100 */
[----:B-1----:R-:W-:Y:S03]  /*ff20*/  FMNMX.FTZ R3, R4, R3, !PT ;  /* 0x0000000304037209 */ /* 0x002fe60007810000 */
[----:B------:R-:W-:Y:S01]  /*ff30*/  FMUL.FTZ R5, R2, UR4 ;  /* 0x0000000402057c20 */ /* 0x000fe20008410000 */
[----:B------:R-:W-:Y:S02]  /*ff40*/  FSEL R169, R169, RZ, P0 ;  /* 0x000000ffa9a97208 */ /* 0x000fe40000000000 */
[C---:B------:R-:W-:Y:S01]  /*ff50*/  FSETP.NEU.FTZ.AND P0, PT, R3.reuse, -INF , PT ;  /* 0xff8000000300780b */ /* 0x040fe20003f1d000 */
[C---:B------:R-:W-:Y:S01]  /*ff60*/  FMUL.FTZ R168, R3.reuse, UR4 ;  /* 0x0000000403a87c20 */ /* 0x040fe20008410000 */
[----:B------:R-:W-:Y:S01]  /*ff70*/  FADD.FTZ R0, -R3, R0 ;  /* 0x0000000003007221 */ /* 0x000fe20000010100 */
[--C-:B------:R-:W-:Y:S01]  /*ff80*/  FFMA.FTZ R184, R182, UR4, -R169.reuse ;  /* 0x00000004b6b87c23 */ /* 0x100fe200080108a9 */
[--C-:B------:R-:W-:Y:S01]  /*ff90*/  FFMA.FTZ R182, R8, UR4, -R169.reuse ;  /* 0x0000000408b67c23 */ /* 0x100fe200080108a9 */
[--C-:B------:R-:W-:Y:S01]  /*ffa0*/  FFMA.FTZ R187, R187, UR4, -R169.reuse ;  /* 0x00000004bbbb7c23 */ /* 0x100fe200080108a9 */
[----:B------:R-:W-:Y:S01]  /*ffb0*/  FSEL R168, R168, RZ, P0 ;  /* 0x000000ffa8a87208 */ /* 0x000fe20000000000 */
[----:B------:R-:W-:Y:S01]  /*ffc0*/  FMUL.FTZ R6, R0, UR4 ;  /* 0x0000000400067c20 */ /* 0x000fe20008410000 */
[----:B------:R-:W1:Y:S01]  /*ffd0*/  MUFU.EX2 R2, R5 ;  /* 0x0000000500027308 */ /* 0x000e620000000800 */
[--C-:B------:R-:W-:Y:S01]  /*ffe0*/  FFMA.FTZ R195, R196, UR4, -R169.reuse ;  /* 0x00000004c4c37c23 */ /* 0x100fe200080108a9 */
[--C-:B------:R-:W-:Y:S01]  /*fff0*/  FFMA.FTZ R196, R179, UR4, -R169.reuse ;  /* 0x00000004b3c47c23 */ /* 0x100fe200080108a9 */
[--C-:B------:R-:W-:Y:S01]  /*10000*/  FFMA.FTZ R185, R181, UR4, -R168.reuse ;  /* 0x00000004b5b97c23 */ /* 0x100fe200080108a8 */
[--C-:B------:R-:W-:Y:S01]  /*10010*/  FFMA.FTZ R181, R183, UR4, -R168.reuse ;  /* 0x00000004b7b57c23 */ /* 0x100fe200080108a8 */
[--C-:B------:R-:W-:Y:S01]  /*10020*/  FFMA.FTZ R183, R200, UR4, -R169.reuse ;  /* 0x00000004c8b77c23 */ /* 0x100fe200080108a9 */
[--C-:B------:R-:W-:Y:S01]  /*10030*/  FFMA.FTZ R180, R10, UR4, -R168.reuse ;  /* 0x000000040ab47c23 */ /* 0x100fe200080108a8 */
[--C-:B------:R-:W-:Y:S03]  /*10040*/  FFMA.FTZ R167, R9, UR4, -R168.reuse ;  /* 0x0000000409a77c23 */ /* 0x100fe600080108a8 */
        /* <DEDUP_REMOVED lines=22> */
[----:B------:R-:W-:Y:S01]  /*101b0*/  FMUL.FTZ R19, R0, R151 ;  /* 0x0000009700137220 */ /* 0x000fe20000410000 */
[----:B------:R-:W2:Y:S03]  /*101c0*/  LDSM.16.MT88.4 R156, [R224+0x18000] ;  /* 0x01800000e09c783b */ /* 0x000ea60000004200 */
[----:B------:R-:W-:Y:S01]  /*101d0*/  MUFU.EX2 R185, R185 ;  /* 0x000000b900b97308 */ /* 0x000fe20000000800 */
[----:B------:R-:W-:Y:S01]  /*101e0*/  FMUL.FTZ R25, R2, R141 ;  /* 0x0000008d02197220 */ /* 0x000fe20000410000 */
[C---:B------:R-:W-:Y:S01]  /*101f0*/  FMUL.FTZ R26, R0.reuse, R142 ;  /* 0x0000008e001a7220 */ /* 0x040fe20000410000 */
[----:B------:R-:W-:Y:S01]  /*10200*/  FMUL.FTZ R27, R0, R143 ;  /* 0x0000008f001b7220 */ /* 0x000fe20000410000 */
[C---:B------:R-:W-:Y:S01]  /*10210*/  FMUL.FTZ R32, R2.reuse, R132 ;  /* 0x0000008402207220 */ /* 0x040fe20000410000 */
[----:B------:R-:W-:Y:S01]  /*10220*/  FMUL.FTZ R33, R2, R133 ;  /* 0x0000008502217220 */ /* 0x000fe20000410000 */
[----:B------:R-:W-:Y:S01]  /*10230*/  FMUL.FTZ R34, R0, R134 ;  /* 0x0000008600227220 */ /* 0x000fe20000410000 */
[----:B------:R-:W3:Y:S03]  /*10240*/  LDSM.16.MT88.4 R148, [R228+0x1a000] ;  /* 0x01a00000e494783b */ /* 0x000ee60000004200 */
[----:B------:R-:W4:Y:S01]  /*10250*/  MUFU.EX2 R181, R181 ;  /* 0x000000b500b57308 */ /* 0x000f220000000800 */
[----:B-1----:R-:W-:Y:S01]  /*10260*/  F2FP.BF16.F32.PACK_AB R160, R184, R187 ;  /* 0x000000bbb8a0723e */ /* 0x002fe200000010ff */
[----:B------:R-:W-:Y:S01]  /*10270*/  FMUL.FTZ R35, R0, R135 ;  /* 0x0000008700237220 */ /* 0x000fe20000410000 */
[C---:B------:R-:W-:Y:S01]  /*10280*/  FMUL.FTZ R36, R2.reuse, R36 ;  /* 0x0000002402247220 */ /* 0x040fe20000410000 */
[----:B------:R-:W-:Y:S01]  /*10290*/  FMUL.FTZ R37, R2, R37 ;  /* 0x0000002502257220 */ /* 0x000fe20000410000 */
[C---:B------:R-:W-:Y:S01]  /*102a0*/  FMUL.FTZ R38, R0.reuse, R38 ;  /* 0x0000002600267220 */ /* 0x040fe20000410000 */
[----:B------:R-:W-:Y:S01]  /*102b0*/  FMUL.FTZ R39, R0, R39 ;  /* 0x0000002700277220 */ /* 0x000fe20000410000 */
[----:B------:R-:W1:Y:S03]  /*102c0*/  LDSM.16.MT88.4 R140, [R226+0x1a000] ;  /* 0x01a00000e28c783b */ /* 0x000e660000004200 */
[----:B------:R-:W-:Y:S01]  /*102d0*/  MUFU.EX2 R183, R183 ;  /* 0x000000b700b77308 */ /* 0x000fe20000000800 */
[C---:B------:R-:W-:Y:S01]  /*102e0*/  FMUL.FTZ R40, R2.reuse, R40 ;  /* 0x0000002802287220 */ /* 0x040fe20000410000 */
[----:B------:R-:W-:Y:S01]  /*102f0*/  FMUL.FTZ R41, R2, R41 ;  /* 0x0000002902297220 */ /* 0x000fe20000410000 */
[C---:B------:R-:W-:Y:S01]  /*10300*/  FMUL.FTZ R42, R0.reuse, R42 ;  /* 0x0000002a002a7220 */ /* 0x040fe20000410000 */
[----:B------:R-:W-:Y:S01]  /*10310*/  FMUL.FTZ R43, R0, R43 ;  /* 0x0000002b002b7220 */ /* 0x000fe20000410000 */
[C---:B------:R-:W-:Y:S01]  /*10320*/  FMUL.FTZ R44, R2.reuse, R44 ;  /* 0x0000002c022c7220 */ /* 0x040fe20000410000 */
[----:B------:R-:W-:Y:S01]  /*10330*/  FMUL.FTZ R45, R2, R45 ;  /* 0x0000002d022d7220 */ /* 0x000fe20000410000 */
[----:B------:R-:W5:Y:S03]  /*10340*/  LDSM.16.MT88.4 R132, [R225+0x1a000] ;  /* 0x01a00000e184783b */ /* 0x000f660000004200 */
[----:B------:R-:W2:Y:S01]  /*10350*/  MUFU.EX2 R182, R182 ;  /* 0x000000b600b67308 */ /* 0x000ea20000000800 */
[----:B----4-:R-:W-:Y:S01]  /*10360*/  F2FP.BF16.F32.PACK_AB R161, R181, R185 ;  /* 0x000000b9b5a1723e */ /* 0x010fe200000010ff */
        /* <DEDUP_REMOVED lines=14> */
[----:B------:R-:W4:Y:S01]  /*10450*/  MUFU.EX2 R167, R167 ;  /* 0x000000a700a77308 */ /* 0x000f220000000800 */
[----:B--2---:R-:W-:Y:S01]  /*10460*/  F2FP.BF16.F32.PACK_AB R162, R182, R183 ;  /* 0x000000b7b6a2723e */ /* 0x004fe200000010ff */
        /* <DEDUP_REMOVED lines=16> */
[----:B------:R-:W-:Y:S01]  /*10570*/  LDSM.16.MT88.4 R176, [R228+0x1b800] ;  /* 0x01b80000e4b0783b */ /* 0x000fe20000004200 */
[--C-:B------:R-:W-:Y:S01]  /*10580*/  FFMA.FTZ R204, R174, UR4, -R169.reuse ;  /* 0x00000004aecc7c23 */ /* 0x100fe200080108a9 */
[--C-:B------:R-:W-:Y:S01]  /*10590*/  FFMA.FTZ R173, R173, UR4, -R168.reuse ;  /* 0x00000004adad7c23 */ /* 0x100fe200080108a8 */
[C---:B------:R-:W-:Y:S01]  /*105a0*/  FMUL.FTZ R74, R0.reuse, R74 ;  /* 0x0000004a004a7220 */ /* 0x040fe20000410000 */
[----:B------:R-:W-:Y:S01]  /*105b0*/  FMUL.FTZ R75, R0, R75 ;  /* 0x0000004b004b7220 */ /* 0x000fe20000410000 */
[C---:B------:R-:W-:Y:S01]  /*105c0*/  FMUL.FTZ R76, R2.reuse, R76 ;  /* 0x0000004c024c7220 */ /* 0x040fe20000410000 */
[C---:B------:R-:W-:Y:S01]  /*105d0*/  HMMA.16816.F32.BF16 R4, R160.reuse, R12, R4 ;  /* 0x0000000ca004723c */ /* 0x040fe20000041804 */
[----:B------:R2:W-:Y:S04]  /*105e0*/  MUFU.EX2 R170, R173 ;  /* 0x000000ad00aa7308 */ /* 0x0005e80000000800 */
[C---:B------:R-:W-:Y:S01]  /*105f0*/  FMUL.FTZ R77, R2.reuse, R77 ;  /* 0x0000004d024d7220 */ /* 0x040fe20000410000 */
[C---:B------:R-:W-:Y:S05]  /*10600*/  HMMA.16816.F32.BF16 R8, R160.reuse, R14, R8 ;  /* 0x0000000ea008723c */ /* 0x040fea0000041808 */
[----:B------:R-:W-:Y:S01]  /*10610*/  MUFU.EX2 R188, R188 ;  /* 0x000000bc00bc7308 */ /* 0x000fe20000000800 */
[C---:B------:R-:W-:Y:S01]  /*10620*/  FMUL.FTZ R12, R2.reuse, R152 ;  /* 0x00000098020c7220 */ /* 0x040fe20000410000 */
[----:B------:R-:W-:Y:S01]  /*10630*/  FMUL.FTZ R13, R2, R153 ;  /* 0x00000099020d7220 */ /* 0x000fe20000410000 */
[C---:B------:R-:W-:Y:S03]  /*10640*/  FMUL.FTZ R14, R0.reuse, R154 ;  /* 0x0000009a000e7220 */ /* 0x040fe60000410000 */
[C---:B------:R-:W-:Y:S02]  /*10650*/  FMUL.FTZ R15, R0.reuse, R155 ;  /* 0x0000009b000f7220 */ /* 0x040fe40000410000 */
[----:B------:R-:W-:Y:S01]  /*10660*/  LDSM.16.MT88.4 R152, [R225+0x18800] ;  /* 0x01880000e198783b */ /* 0x000fe20000004200 */
[C---:B------:R-:W-:Y:S01]  /*10670*/  FMUL.FTZ R78, R0.reuse, R78 ;  /* 0x0000004e004e7220 */ /* 0x040fe20000410000 */
[----:B------:R-:W-:Y:S01]  /*10680*/  FMUL.FTZ R79, R0, R79 ;  /* 0x0000004f004f7220 */ /* 0x000fe20000410000 */
[C---:B------:R-:W-:Y:S01]  /*10690*/  FMUL.FTZ R80, R2.reuse, R80 ;  /* 0x0000005002507220 */ /* 0x040fe20000410000 */
[----:B------:R-:W-:Y:S01]  /*106a0*/  FMUL.FTZ R81, R2, R81 ;  /* 0x0000005102517220 */ /* 0x000fe20000410000 */
[C---:B------:R-:W-:Y:S01]  /*106b0*/  HMMA.16816.F32.BF16 R12, R160.reuse, R20, R12 ;  /* 0x00000014a00c723c */ /* 0x040fe2000004180c */
[----:B------:R-:W4:Y:S02]  /*106c0*/  MUFU.EX2 R195, R195 ;  /* 0x000000c300c37308 */ /* 0x000f240000000800 */
[----:B--2---:R-:W-:Y:S01]  /*106d0*/  LDSM.16.MT88.4 R172, [R224+0x19800] ;  /* 0x01980000e0ac783b */ /* 0x004fe20000004200 */
[C---:B------:R-:W-:Y:S01]  /*106e0*/  FMUL.FTZ R82, R0.reuse, R82 ;  /* 0x0000005200527220 */ /* 0x040fe20000410000 */
[----:B------:R-:W-:Y:S01]  /*106f0*/  FMUL.FTZ R83, R0, R83 ;  /* 0x0000005300537220 */ /* 0x000fe20000410000 */
[C---:B------:R-:W-:Y:S05]  /*10700*/  HMMA.16816.F32.BF16 R16, R160.reuse, R22, R16 ;  /* 0x00000016a010723c */ /* 0x040fea0000041810 */
[----:B------:R-:W-:Y:S01]  /*10710*/  MUFU.EX2 R197, R197 ;  /* 0x000000c500c57308 */ /* 0x000fe20000000800 */
        /* <DEDUP_REMOVED lines=10> */
[----:B------:R-:W2:Y:S02]  /*107c0*/  MUFU.EX2 R192, R192 ;  /* 0x000000c000c07308 */ /* 0x000ea40000000800 */
[C---:B------:R-:W-:Y:S01]  /*107d0*/  FMUL.FTZ R88, R2.reuse, R88 ;  /* 0x0000005802587220 */ /* 0x040fe20000410000 */
[----:B------:R-:W-:Y:S01]  /*107e0*/  FMUL.FTZ R89, R2, R89 ;  /* 0x0000005902597220 */ /* 0x000fe20000410000 */
[----:B------:R-:W-:Y:S01]  /*107f0*/  FMUL.FTZ R90, R0, R90 ;  /* 0x0000005a005a7220 */ /* 0x000fe20000410000 */
[C---:B------:R-:W-:Y:S05]  /*10800*/  HMMA.16816.F32.BF16 R24, R160.reuse, R30, R24 ;  /* 0x0000001ea018723c */ /* 0x040fea0000041818 */
[----:B------:R-:W-:Y:S01]  /*10810*/  MUFU.EX2 R196, R196 ;  /* 0x000000c400c47308 */ /* 0x000fe20000000800 */
[C---:B------:R-:W-:Y:S01]  /*10820*/  FMUL.FTZ R28, R2.reuse, R136 ;  /* 0x00000088021c7220 */ /* 0x040fe20000410000 */
[----:B------:R-:W-:Y:S01]  /*10830*/  FMUL.FTZ R29, R2, R137 ;  /* 0x00000089021d7220 */ /* 0x000fe20000410000 */
[C---:B------:R-:W-:Y:S03]  /*10840*/  FMUL.FTZ R30, R0.reuse, R138 ;  /* 0x0000008a001e7220 */ /* 0x040fe60000410000 */
[C---:B------:R-:W-:Y:S02]  /*10850*/  FMUL.FTZ R31, R0.reuse, R139 ;  /* 0x0000008b001f7220 */ /* 0x040fe40000410000 */
[----:B------:R-:W4:Y:S01]  /*10860*/  LDSM.16.MT88.4 R136, [R224+0x1a000] ;  /* 0x01a00000e088783b */ /* 0x000f220000004200 */
[----:B------:R-:W-:Y:S01]  /*10870*/  FMUL.FTZ R91, R0, R91 ;  /* 0x0000005b005b7220 */ /* 0x000fe20000410000 */
[C---:B------:R-:W-:Y:S01]  /*10880*/  FMUL.FTZ R92, R2.reuse, R92 ;  /* 0x0000005c025c7220 */ /* 0x040fe20000410000 */
[----:B------:R-:W-:Y:S01]  /*10890*/  FMUL.FTZ R93, R2, R93 ;  /* 0x0000005d025d7220 */ /* 0x000fe20000410000 */
[C---:B------:R-:W-:Y:S01]  /*108a0*/  FMUL.FTZ R94, R0.reuse, R94 ;  /* 0x0000005e005e7220 */ /* 0x040fe20000410000 */
[C---:B------:R-:W-:Y:S01]  /*108b0*/  HMMA.16816.F32.BF16 R28, R160.reuse, R156, R28 ;  /* 0x0000009ca01c723c */ /* 0x040fe2000004181c */
[----:B------:R-:W2:Y:S02]  /*108c0*/  MUFU.EX2 R199, R199 ;  /* 0x000000c700c77308 */ /* 0x000ea40000000800 */
[----:B------:R-:W-:Y:S01]  /*108d0*/  FMUL.FTZ R95, R0, R95 ;  /* 0x0000005f005f7220 */ /* 0x000fe20000410000 */
[C---:B------:R-:W-:Y:S01]  /*108e0*/  FMUL.FTZ R96, R2.reuse, R96 ;  /* 0x0000006002607220 */ /* 0x040fe20000410000 */
[----:B------:R-:W-:Y:S01]  /*108f0*/  FMUL.FTZ R97, R2, R97 ;  /* 0x0000006102617220 */ /* 0x000fe20000410000 */
[C---:B------:R-:W-:Y:S01]  /*10900*/  HMMA.16816.F32.BF16 R32, R160.reuse, R158, R32 ;  /* 0x0000009ea020723c */ /* 0x040fe20000041820 */
[----:B------:R-:W-:Y:S04]  /*10910*/  LDSM.16.MT88.4 R156, [R224+0x1a800] ;  /* 0x01a80000e09c783b */ /* 0x000fe80000004200 */
[----:B------:R-:W-:Y:S01]  /*10920*/  MUFU.EX2 R198, R198 ;  /* 0x000000c600c67308 */ /* 0x000fe20000000800 */
[C---:B------:R-:W-:Y:S01]  /*10930*/  FMUL.FTZ R98, R0.reuse, R98 ;  /* 0x0000006200627220 */ /* 0x040fe20000410000 */
[C---:B---3--:R-:W-:Y:S04]  /*10940*/  HMMA.16816.F32.BF16 R36, R160.reuse, R148, R36 ;  /* 0x00000094a024723c */ /* 0x048fe80000041824 */
[----:B------:R-:W-:Y:S02]  /*10950*/  FMUL.FTZ R99, R0, R99 ;  /* 0x0000006300637220 */ /* 0x000fe40000410000 */
[C---:B------:R-:W-:Y:S01]  /*10960*/  HMMA.16816.F32.BF16 R40, R160.reuse, R150, R40 ;  /* 0x00000096a028723c */ /* 0x040fe20000041828 */
[----:B------:R-:W-:Y:S01]  /*10970*/  LDSM.16.MT88.4 R148, [R226+0x18800] ;  /* 0x01880000e294783b */ /* 0x000fe20000004200 */
[----:B------:R-:W3:Y:S03]  /*10980*/  MUFU.EX2 R201, R201 ;  /* 0x000000c900c97308 */ /* 0x000ee60000000800 */
[C---:B------:R-:W-:Y:S01]  /*10990*/  FMUL.FTZ R100, R2.reuse, R100 ;  /* 0x0000006402647220 */ /* 0x040fe20000410000 */
[C---:B-1----:R-:W-:Y:S06]  /*109a0*/  HMMA.16816.F32.BF16 R44, R160.reuse, R140, R44 ;  /* 0x0000008ca02c723c */ /* 0x042fec000004182c */
[----:B------:R-:W-:Y:S01]  /*109b0*/  MUFU.EX2 R200, R200 ;  /* 0x000000c800c87308 */ /* 0x000fe20000000800 */
[----:B------:R-:W-:Y:S01]  /*109c0*/  FMUL.FTZ R101, R2, R101 ;  /* 0x0000006502657220 */ /* 0x000fe20000410000 */
[C---:B------:R-:W-:Y:S01]  /*109d0*/  HMMA.16816.F32.BF16 R48, R160.reuse, R142, R48 ;  /* 0x0000008ea030723c */ /* 0x040fe20000041830 */
[----:B------:R-:W1:Y:S02]  /*109e0*/  LDSM.16.MT88.4 R140, [R228+0x1c000] ;  /* 0x01c00000e48c783b */ /* 0x000e640000004200 */
[C---:B------:R-:W-:Y:S03]  /*109f0*/  FMUL.FTZ R102, R0.reuse, R102 ;  /* 0x0000006600667220 */ /* 0x040fe60000410000 */
[C---:B-----5:R-:W-:Y:S02]  /*10a00*/  HMMA.16816.F32.BF16 R52, R160.reuse, R132, R52 ;  /* 0x00000084a034723c */ /* 0x060fe40000041834 */
[----:B------:R-:W-:Y:S03]  /*10a10*/  MUFU.EX2 R204, R204 ;  /* 0x000000cc00cc7308 */ /* 0x000fe60000000800 */
[----:B------:R-:W-:Y:S01]  /*10a20*/  FMUL.FTZ R103, R0, R103 ;  /* 0x0000006700677220 */ /* 0x000fe20000410000 */
[C---:B------:R-:W-:Y:S01]  /*10a30*/  HMMA.16816.F32.BF16 R56, R160.reuse, R134, R56 ;  /* 0x00000086a038723c */ /* 0x040fe20000041838 */
[----:B------:R-:W5:Y:S04]  /*10a40*/  LDSM.16.MT88.4 R132, [R226+0x1c000] ;  /* 0x01c00000e284783b */ /* 0x000f680000004200 */
        /* <DEDUP_REMOVED lines=22> */
[C---:B-----5:R-:W-:Y:S05]  /*10bb0*/  HMMA.16816.F32.BF16 R76, R160.reuse, R132, R76 ;  /* 0x00000084a04c723c */ /* 0x060fea000004184c */
[C---:B------:R-:W-:Y:S01]  /*10bc0*/  FMUL.FTZ R120, R2.reuse, R120 ;  /* 0x0000007802787220 */ /* 0x040fe20000410000 */
[C---:B------:R-:W-:Y:S01]  /*10bd0*/  HMMA.16816.F32.BF16 R80, R160.reuse, R134, R80 ;  /* 0x00000086a050723c */ /* 0x040fe20000041850 */
[----:B------:R-:W5:Y:S04]  /*10be0*/  LDSM.16.MT88.4 R132, [R228+0x1e000] ;  /* 0x01e00000e484783b */ /* 0x000f680000004200 */
[----:B------:R-:W-:Y:S01]  /*10bf0*/  FMUL.FTZ R121, R2, R121 ;  /* 0x0000007902797220 */ /* 0x000fe20000410000 */
[C---:B----4-:R-:W-:Y:S05]  /*10c00*/  HMMA.16816.F32.BF16 R84, R160.reuse, R136, R84 ;  /* 0x00000088a054723c */ /* 0x050fea0000041854 */
[C---:B------:R-:W-:Y:S01]  /*10c10*/  FMUL.FTZ R122, R0.reuse, R122 ;  /* 0x0000007a007a7220 */ /* 0x040fe20000410000 */
[C---:B------:R-:W-:Y:S01]  /*10c20*/  HMMA.16816.F32.BF16 R88, R160.reuse, R138, R88 ;  /* 0x0000008aa058723c */ /* 0x040fe20000041858 */
[----:B------:R-:W4:Y:S04]  /*10c30*/  LDSM.16.MT88.4 R136, [R226+0x1e000] ;  /* 0x01e00000e288783b */ /* 0x000f280000004200 */
        /* <DEDUP_REMOVED lines=9> */
[--C-:B------:R-:W-:Y:S01]  /*10cd0*/  FFMA.FTZ R207, R207, UR4, -R168.reuse ;  /* 0x00000004cfcf7c23 */ /* 0x100fe200080108a8 */
[C---:B-1----:R-:W-:Y:S03]  /*10ce0*/  HMMA.16816.F32.BF16 R92, R160.reuse, R140, R92 ;  /* 0x0000008ca05c723c */ /* 0x042fe6000004185c */
[--C-:B------:R-:W-:Y:S01]  /*10cf0*/  FFMA.FTZ R202, R202, UR4, -R169.reuse ;  /* 0x00000004caca7c23 */ /* 0x100fe200080108a9 */
[--C-:B------:R-:W-:Y:S01]  /*10d00*/  FFMA.FTZ R206, R206, UR4, -R169.reuse ;  /* 0x00000004cece7c23 */ /* 0x100fe200080108a9 */
[----:B------:R-:W-:Y:S01]  /*10d10*/  MUFU.EX2 R207, R207 ;  /* 0x000000cf00cf7308 */ /* 0x000fe20000000800 */
[C---:B------:R-:W-:Y:S01]  /*10d20*/  HMMA.16816.F32.BF16 R96, R160.reuse, R142, R96 ;  /* 0x0000008ea060723c */ /* 0x040fe20000041860 */
[----:B------:R-:W1:Y:S04]  /*10d30*/  LDSM.16.MT88.4 R140, [R225+0x1e000] ;  /* 0x01e00000e18c783b */ /* 0x000e680000004200 */
[--C-:B------:R-:W-:Y:S01]  /*10d40*/  FFMA.FTZ R205, R205, UR4, -R168.reuse ;  /* 0x00000004cdcd7c23 */ /* 0x100fe200080108a8 */
[C---:B-----5:R-:W-:Y:S03]  /*10d50*/  HMMA.16816.F32.BF16 R100, R160.reuse, R132, R100 ;  /* 0x00000084a064723c */ /* 0x060fe60000041864 */
[----:B------:R-:W-:Y:S02]  /*10d60*/  MUFU.EX2 R202, R202 ;  /* 0x000000ca00ca7308 */ /* 0x000fe40000000800 */
[--C-:B------:R-:W-:Y:S01]  /*10d70*/  FFMA.FTZ R203, R203, UR4, -R168.reuse ;  /* 0x00000004cbcb7c23 */ /* 0x100fe200080108a8 */
[C---:B------:R-:W-:Y:S01]  /*10d80*/  HMMA.16816.F32.BF16 R104, R160.reuse, R134, R104 ;  /* 0x00000086a068723c */ /* 0x040fe20000041868 */
[----:B------:R-:W5:Y:S06]  /*10d90*/  LDSM.16.MT88.4 R132, [R224+0x1e000] ;  /* 0x01e00000e084783b */ /* 0x000f6c0000004200 */
[----:B------:R-:W-:Y:S01]  /*10da0*/  MUFU.EX2 R206, R206 ;  /* 0x000000ce00ce7308 */ /* 0x000fe20000000800 */
[--C-:B------:R-:W-:Y:S01]  /*10db0*/  FFMA.FTZ R194, R194, UR4, -R169.reuse ;  /* 0x00000004c2c27c23 */ /* 0x100fe200080108a9 */
[C---:B----4-:R-:W-:Y:S08]  /*10dc0*/  HMMA.16816.F32.BF16 R108, R160.reuse, R136, R108 ;  /* 0x00000088a06c723c */ /* 0x050ff0000004186c */
[----:B------:R-:W-:Y:S01]  /*10dd0*/  MUFU.EX2 R205, R205 ;  /* 0x000000cd00cd7308 */ /* 0x000fe20000000800 */
[C---:B------:R-:W-:Y:S03]  /*10de0*/  HMMA.16816.F32.BF16 R112, R160.reuse, R138, R112 ;  /* 0x0000008aa070723c */ /* 0x040fe60000041870 */
[----:B------:R-:W-:Y:S01]  /*10df0*/  F2FP.BF16.F32.PACK_AB R136, R195, R188 ;  /* 0x000000bcc388723e */ /* 0x000fe200000010ff */
[--C-:B------:R-:W-:Y:S01]  /*10e00*/  FFMA.FTZ R190, R190, UR4, -R169.reuse ;  /* 0x00000004bebe7c23 */ /* 0x100fe200080108a9 */
[----:B--2---:R-:W-:Y:S04]  /*10e10*/  F2FP.BF16.F32.PACK_AB R137, R192, R197 ;  /* 0x000000c5c089723e */ /* 0x004fe800000010ff */
[----:B------:R-:W-:Y:S02]  /*10e20*/  MUFU.EX2 R203, R203 ;  /* 0x000000cb00cb7308 */ /* 0x000fe40000000800 */
[----:B------:R-:W-:Y:S01]  /*10e30*/  F2FP.BF16.F32.PACK_AB R138, R199, R196 ;  /* 0x000000c4c78a723e */ /* 0x000fe200000010ff */
[--C-:B------:R-:W-:Y:S01]  /*10e40*/  FFMA.FTZ R193, R193, UR4, -R168.reuse ;  /* 0x00000004c1c17c23 */ /* 0x100fe200080108a8 */
[----:B---3--:R-:W-:Y:S01]  /*10e50*/  F2FP.BF16.F32.PACK_AB R139, R201, R198 ;  /* 0x000000c6c98b723e */ /* 0x008fe200000010ff */
[--C-:B------:R-:W-:Y:S01]  /*10e60*/  FFMA.FTZ R191, R191, UR4, -R168.reuse ;  /* 0x00000004bfbf7c23 */ /* 0x100fe200080108a8 */
[--C-:B------:R-:W-:Y:S01]  /*10e70*/  FFMA.FTZ R189, R189, UR4, -R169.reuse ;  /* 0x00000004bdbd7c23 */ /* 0x100fe200080108a9 */
[----:B------:R-:W-:Y:S01]  /*10e80*/  FFMA.FTZ R169, R186, UR4, -R169 ;  /* 0x00000004baa97c23 */ /* 0x000fe200080108a9 */
[C---:B-1----:R-:W-:Y:S02]  /*10e90*/  HMMA.16816.F32.BF16 R116, R160.reuse, R140, R116 ;  /* 0x0000008ca074723c */ /* 0x042fe40000041874 */
[----:B------:R-:W-:Y:S01]  /*10ea0*/  MUFU.EX2 R194, R194 ;  /* 0x000000c200c27308 */ /* 0x000fe20000000800 */
[--C-:B------:R-:W-:Y:S01]  /*10eb0*/  FFMA.FTZ R166, R166, UR4, -R168.reuse ;  /* 0x00000004a6a67c23 */ /* 0x100fe200080108a8 */
[----:B------:R-:W-:Y:S02]  /*10ec0*/  FFMA.FTZ R168, R165, UR4, -R168 ;  /* 0x00000004a5a87c23 */ /* 0x000fe400080108a8 */
[C---:B------:R-:W-:Y:S01]  /*10ed0*/  HMMA.16816.F32.BF16 R120, R160.reuse, R142, R120 ;  /* 0x0000008ea078723c */ /* 0x040fe20000041878 */
[----:B------:R-:W1:Y:S05]  /*10ee0*/  LDSM.16.MT88.4 R140, [R224+0x18800] ;  /* 0x01880000e08c783b */ /* 0x000e6a0000004200 */
[----:B------:R-:W-:Y:S01]  /*10ef0*/  MUFU.EX2 R186, R169 ;  /* 0x000000a900ba7308 */ /* 0x000fe20000000800 */
[C---:B-----5:R-:W-:Y:S09]  /*10f00*/  HMMA.16816.F32.BF16 R124, R160.reuse, R132, R124 ;  /* 0x00000084a07c723c */ /* 0x060ff2000004187c */
[----:B------:R-:W-:Y:S01]  /*10f10*/  MUFU.EX2 R165, R168 ;  /* 0x000000a800a57308 */ /* 0x000fe20000000800 */
[----:B------:R-:W-:Y:S01]  /*10f20*/  HMMA.16816.F32.BF16 R128, R160, R134, R128 ;  /* 0x00000086a080723c */ /* 0x000fe20000041880 */
[----:B------:R-:W2:Y:S05]  /*10f30*/  LDSM.16.MT88.4 R132, [R228+0x1a800] ;  /* 0x01a80000e484783b */ /* 0x000eaa0000004200 */
[C---:B------:R-:W-:Y:S03]  /*10f40*/  HMMA.16816.F32.BF16 R4, R136.reuse, R144, R4 ;  /* 0x000000908804723c */ /* 0x040fe60000041804 */
[----:B------:R-:W3:Y:S01]  /*10f50*/  MUFU.EX2 R190, R190 ;  /* 0x000000be00be7308 */ /* 0x000ee20000000800 */
[----:B------:R-:W-:Y:S02]  /*10f60*/  LDSM.16.MT88.4 R160, [R228+0x1c800] ;  /* 0x01c80000e4a0783b */ /* 0x000fe40000004200 */
[C---:B------:R-:W-:Y:S07]  /*10f70*/  HMMA.16816.F32.BF16 R8, R136.reuse, R146, R8 ;  /* 0x000000928808723c */ /* 0x040fee0000041808 */
[----:B------:R-:W-:Y:S01]  /*10f80*/  MUFU.EX2 R193, R193 ;  /* 0x000000c100c17308 */ /* 0x000fe20000000800 */
[----:B------:R-:W4:Y:S01]  /*10f90*/  LDSM.16.MT88.4 R144, [R226+0x1a800] ;  /* 0x01a80000e290783b */ /* 0x000f220000004200 */
[C---:B------:R-:W-:Y:S08]  /*10fa0*/  HMMA.16816.F32.BF16 R12, R136.reuse, R148, R12 ;  /* 0x00000094880c723c */ /* 0x040ff0000004180c */
[----:B------:R-:W5:Y:S01]  /*10fb0*/  MUFU.EX2 R191, R191 ;  /* 0x000000bf00bf7308 */ /* 0x000f620000000800 */
[C---:B------:R-:W-:Y:S01]  /*10fc0*/  HMMA.16816.F32.BF16 R16, R136.reuse, R150, R16 ;  /* 0x000000968810723c */ /* 0x040fe20000041810 */
[----:B------:R-:W4:Y:S02]  /*10fd0*/  LDSM.16.MT88.4 R148, [R225+0x1a800] ;  /* 0x01a80000e194783b */ /* 0x000f240000004200 */
[----:B---3--:R-:W-:Y:S03]  /*10fe0*/  F2FP.BF16.F32.PACK_AB R168, R190, R194 ;  /* 0x000000c2bea8723e */ /* 0x008fe600000010ff */
[C---:B------:R-:W-:Y:S03]  /*10ff0*/  HMMA.16816.F32.BF16 R20, R136.reuse, R152, R20 ;  /* 0x000000988814723c */ /* 0x040fe60000041814 */
[----:B------:R-:W-:Y:S03]  /*11000*/  MUFU.EX2 R189, R189 ;  /* 0x000000bd00bd7308 */ /* 0x000fe60000000800 */
[C---:B------:R-:W-:Y:S01]  /*11010*/  HMMA.16816.F32.BF16 R24, R136.reuse, R154, R24 ;  /* 0x0000009a8818723c */ /* 0x040fe20000041818 */
[----:B------:R-:W3:Y:S06]  /*11020*/  LDSM.16.MT88.4 R152, [R226+0x1c800] ;  /* 0x01c80000e298783b */ /* 0x000eec0000004200 */
[----:B------:R-:W4:Y:S01]  /*11030*/  MUFU.EX2 R166, R166 ;  /* 0x000000a600a67308 */ /* 0x000f220000000800 */
[----:B-----5:R-:W-:Y:S01]  /*11040*/  F2FP.BF16.F32.PACK_AB R169, R191, R193 ;  /* 0x000000c1bfa9723e */ /* 0x020fe200000010ff */
[C---:B-1----:R-:W-:Y:S06]  /*11050*/  HMMA.16816.F32.BF16 R28, R136.reuse, R140, R28 ;  /* 0x0000008c881c723c */ /* 0x042fec000004181c */
[C---:B------:R-:W-:Y:S01]  /*11060*/  HMMA.16816.F32.BF16 R32, R136.reuse, R142, R32 ;  /* 0x0000008e8820723c */ /* 0x040fe20000041820 */
[----:B------:R-:W1:Y:S05]  /*11070*/  LDSM.16.MT88.4 R140, [R225+0x1c800] ;  /* 0x01c80000e18c783b */ /* 0x000e6a0000004200 */
[C---:B--2---:R-:W-:Y:S05]  /*11080*/  HMMA.16816.F32.BF16 R36, R136.reuse, R132, R36 ;  /* 0x000000848824723c */ /* 0x044fea0000041824 */
[----:B----4-:R-:W-:Y:S01]  /*11090*/  F2FP.BF16.F32.PACK_AB R171, R165, R166 ;  /* 0x000000a6a5ab723e */ /* 0x010fe200000010ff */
        /* <DEDUP_REMOVED lines=38> */
[C---:B-1----:R-:W-:Y:S03]  /*11300*/  HMMA.16816.F32.BF16 R4, R132.reuse, R140, R4 ;  /* 0x0000008c8404723c */ /* 0x042fe60000041804 */
[----:B------:R-:W-:Y:S03]  /*11310*/  LDSM.16.MT88.4 R156, [R224+0x1b000] ;  /* 0x01b00000e09c783b */ /* 0x000fe60000004200 */
[C---:B------:R-:W-:Y:S05]  /*11320*/  HMMA.16816.F32.BF16 R8, R132.reuse, R142, R8 ;  /* 0x0000008e8408723c */ /* 0x040fea0000041808 */
[----:B------:R-:W1:Y:S01]  /*11330*/  LDSM.16.MT88.4 R140, [R226+0x1b000] ;  /* 0x01b00000e28c783b */ /* 0x000e620000004200 */
        /* <DEDUP_REMOVED lines=21> */
[C---:B-----5:R-:W-:Y:S06]  /*11490*/  HMMA.16816.F32.BF16 R68, R132.reuse, R160, R68 ;  /* 0x000000a08444723c */ /* 0x060fec0000041844 */
[C---:B------:R-:W-:Y:S05]  /*114a0*/  HMMA.16816.F32.BF16 R72, R132.reuse, R162, R72 ;  /* 0x000000a28448723c */ /* 0x040fea0000041848 */
[----:B------:R-:W-:Y:S01]  /*114b0*/  MOV R161, R170 ;  /* 0x000000aa00a17202 */ /* 0x000fe20000000f00 */
[C---:B--2---:R-:W-:Y:S05]  /*114c0*/  HMMA.16816.F32.BF16 R76, R132.reuse, R144, R76 ;  /* 0x00000090844c723c */ /* 0x044fea000004184c */
[----:B------:R-:W-:Y:S01]  /*114d0*/  F2FP.BF16.F32.PACK_AB R170, R186, R189 ;  /* 0x000000bdbaaa723e */ /* 0x000fe200000010ff */
        /* <DEDUP_REMOVED lines=13> */
[C---:B--2---:R-:W-:Y:S06]  /*115b0*/  HMMA.16816.F32.BF16 R116, R132.reuse, R144, R116 ;  /* 0x000000908474723c */ /* 0x044fec0000041874 */
[C---:B------:R-:W-:Y:S06]  /*115c0*/  HMMA.16816.F32.BF16 R120, R132.reuse, R146, R120 ;  /* 0x000000928478723c */ /* 0x040fec0000041878 */
[C---:B----4-:R-:W-:Y:S06]  /*115d0*/  HMMA.16816.F32.BF16 R124, R132.reuse, R148, R124 ;  /* 0x00000094847c723c */ /* 0x050fec000004187c */
[----:B------:R-:W-:Y:S07]  /*115e0*/  HMMA.16816.F32.BF16 R128, R132, R150, R128 ;  /* 0x000000968480723c */ /* 0x000fee0000041880 */
[----:B------:R-:W-:Y:S02]  /*115f0*/  MOV R135, R161 ;  /* 0x000000a100877202 */ /* 0x000fe40000000f00 */
[C---:B------:R-:W-:Y:S01]  /*11600*/  HMMA.16816.F32.BF16 R160, R168.reuse, R156, R4 ;  /* 0x0000009ca8a0723c */ /* 0x040fe20000041804 */
[----:B------:R-:W2:Y:S05]  /*11610*/  LDSM.16.MT88.4 R4, [R226+0x1b800] ;  /* 0x01b80000e204783b */ /* 0x000eaa0000004200 */
[C---:B------:R-:W-:Y:S03]  /*11620*/  HMMA.16816.F32.BF16 R156, R168.reuse, R158, R8 ;  /* 0x0000009ea89c723c */ /* 0x040fe60000041808 */
[----:B------:R-:W4:Y:S03]  /*11630*/  LDSM.16.MT88.4 R8, [R225+0x1b800] ;  /* 0x01b80000e108783b */ /* 0x000f260000004200 */
[C---:B---3--:R-:W-:Y:S05]  /*11640*/  HMMA.16816.F32.BF16 R152, R168.reuse, R136, R12 ;  /* 0x00000088a898723c */ /* 0x048fea000004180c */
[----:B------:R-:W3:Y:S01]  /*11650*/  LDSM.16.MT88.4 R12, [R224+0x1b800] ;  /* 0x01b80000e00c783b */ /* 0x000ee20000004200 */
[C---:B------:R-:W-:Y:S06]  /*11660*/  HMMA.16816.F32.BF16 R148, R168.reuse, R138, R16 ;  /* 0x0000008aa894723c */ /* 0x040fec0000041810 */
[C---:B-1----:R-:W-:Y:S01]  /*11670*/  HMMA.16816.F32.BF16 R144, R168.reuse, R140, R20 ;  /* 0x0000008ca890723c */ /* 0x042fe20000041814 */
[----:B------:R-:W1:Y:S05]  /*11680*/  LDSM.16.MT88.4 R16, [R228+0x1d800] ;  /* 0x01d80000e410783b */ /* 0x000e6a0000004200 */
[C---:B------:R-:W-:Y:S03]  /*11690*/  HMMA.16816.F32.BF16 R140, R168.reuse, R142, R24 ;  /* 0x0000008ea88c723c */ /* 0x040fe60000041818 */
[----:B------:R-:W5:Y:S03]  /*116a0*/  LDSM.16.MT88.4 R20, [R226+0x1d800] ;  /* 0x01d80000e214783b */ /* 0x000f660000004200 */
[C---:B------:R-:W-:Y:S05]  /*116b0*/  HMMA.16816.F32.BF16 R136, R168.reuse, R172, R28 ;  /* 0x000000aca888723c */ /* 0x040fea000004181c */
[----:B------:R-:W5:Y:S02]  /*116c0*/  LDL.LU R29, [R1+0xc] ;  /* 0x00000c00011d7983 */ /* 0x000f640000300800 */
[----:B------:R-:W-:Y:S02]  /*116d0*/  MOV R31, R135 ;  /* 0x00000087001f7202 */ /* 0x000fe40000000f00 */
[C---:B------:R-:W-:Y:S01]  /*116e0*/  HMMA.16816.F32.BF16 R132, R168.reuse, R174, R32 ;  /* 0x000000aea884723c */ /* 0x040fe20000041820 */
[----:B------:R-:W5:Y:S04]  /*116f0*/  LDL.LU R30, [R1+0x8] ;  /* 0x00000800011e7983 */ /* 0x000f680000300800 */
[----:B------:R-:W5:Y:S01]  /*11700*/  LDSM.16.MT88.4 R24, [R225+0x1d800] ;  /* 0x01d80000e118783b */ /* 0x000f620000004200 */
[C---:B------:R-:W-:Y:S06]  /*11710*/  HMMA.16816.F32.BF16 R36, R168.reuse, R176, R36 ;  /* 0x000000b0a824723c */ /* 0x040fec0000041824 */
[C---:B------:R-:W-:Y:S06]  /*11720*/  HMMA.16816.F32.BF16 R40, R168.reuse, R178, R40 ;  /* 0x000000b2a828723c */ /* 0x040fec0000041828 */
        /* <DEDUP_REMOVED lines=19> */
[C---:B----4-:R-:W-:Y:S06]  /*11860*/  HMMA.16816.F32.BF16 R100, R168.reuse, R8, R100 ;  /* 0x00000008a864723c */ /* 0x050fec0000041864 */
[C---:B------:R-:W-:Y:S06]  /*11870*/  HMMA.16816.F32.BF16 R104, R168.reuse, R10, R104 ;  /* 0x0000000aa868723c */ /* 0x040fec0000041868 */
[C---:B---3--:R-:W-:Y:S06]  /*11880*/  HMMA.16816.F32.BF16 R108, R168.reuse, R12, R108 ;  /* 0x0000000ca86c723c */ /* 0x048fec000004186c */
[C---:B------:R-:W-:Y:S06]  /*11890*/  HMMA.16816.F32.BF16 R112, R168.reuse, R14, R112 ;  /* 0x0000000ea870723c */ /* 0x040fec0000041870 */
[C---:B-1----:R-:W-:Y:S06]  /*118a0*/  HMMA.16816.F32.BF16 R116, R168.reuse, R16, R116 ;  /* 0x00000010a874723c */ /* 0x042fec0000041874 */
[C---:B------:R-:W-:Y:S06]  /*118b0*/  HMMA.16816.F32.BF16 R120, R168.reuse, R18, R120 ;  /* 0x00000012a878723c */ /* 0x040fec0000041878 */
[C---:B-----5:R-:W-:Y:S06]  /*118c0*/  HMMA.16816.F32.BF16 R124, R168.reuse, R20, R124 ;  /* 0x00000014a87c723c */ /* 0x060fec000004187c */
[----:B------:R-:W-:Y:S05]  /*118d0*/  HMMA.16816.F32.BF16 R128, R168, R22, R128 ;  /* 0x00000016a880723c */ /* 0x000fea0000041880 */
[----:B------:R-:W-:Y:S06]  /*118e0*/  FFMA.FTZ R187, R2, R29, R187 ;  /* 0x0000001d02bb7223 */ /* 0x000fec00000100bb */
[----:B------:R-:W-:Y:S01]  /*118f0*/  FADD.FTZ R184, R184, R187 ;  /* 0x000000bbb8b87221 */ /* 0x000fe20000010000 */
[----:B------:R-:W-:Y:S03]  /*11900*/  FFMA.FTZ R185, R0, R30, R185 ;  /* 0x0000001e00b97223 */ /* 0x000fe600000100b9 */
[----:B------:R-:W-:Y:S01]  /*11910*/  FADD.FTZ R183, R183, R184 ;  /* 0x000000b8b7b77221 */ /* 0x000fe20000010000 */
[----:B------:R-:W-:Y:S03]  /*11920*/  FADD.FTZ R185, R181, R185 ;  /* 0x000000b9b5b97221 */ /* 0x000fe60000010000 */
[----:B------:R-:W-:Y:S01]  /*11930*/  FADD.FTZ R183, R182, R183 ;  /* 0x000000b7b6b77221 */ /* 0x000fe20000010000 */
[----:B------:R-:W-:Y:S03]  /*11940*/  FADD.FTZ R180, R180, R185 ;  /* 0x000000b9b4b47221 */ /* 0x000fe60000010000 */
[----:B------:R-:W-:Y:S01]  /*11950*/  FADD.FTZ R188, R188, R183 ;  /* 0x000000b7bcbc7221 */ /* 0x000fe20000010000 */
[----:B------:R-:W-:Y:S01]  /*11960*/  FADD.FTZ R180, R167, R180 ;  /* 0x000000b4a7b47221 */ /* 0x000fe20000010000 */
[----:B------:R-:W-:Y:S02]  /*11970*/  MOV R167, R164 ;  /* 0x000000a400a77202 */ /* 0x000fe40000000f00 */
[----:B------:R-:W-:Y:S01]  /*11980*/  FADD.FTZ R195, R195, R188 ;  /* 0x000000bcc3c37221 */ /* 0x000fe20000010000 */
[----:B------:R-:W-:Y:S03]  /*11990*/  FADD.FTZ R197, R197, R180 ;  /* 0x000000b4c5c57221 */ /* 0x000fe60000010000 */
        /* <DEDUP_REMOVED lines=19> */
[----:B------:R-:W-:Y:S04]  /*11ad0*/  FADD.FTZ R166, R166, R191 ;  /* 0x000000bfa6a67221 */ /* 0x000fe80000010000 */
[----:B------:R1:W-:Y:S01]  /*11ae0*/  STL [R1+0xc], R0 ;  /* 0x00000c0001007387 */ /* 0x0003e20000100800 */
[----:B------:R-:W-:Y:S05]  /*11af0*/  FADD.FTZ R2, R165, R166 ;  /* 0x000000a6a5027221 */ /* 0x000fea0000010000 */
[----:B------:R4:W-:Y:S01]  /*11b00*/  STL [R1+0x8], R2 ;  /* 0x0000080201007387 */ /* 0x0009e20000100800 */
[----:B-1----:R-:W-:Y:S01]  /*11b10*/  MOV R0, R3 ;  /* 0x0000000300007202 */ /* 0x002fe20000000f00 */
[----:B------:R-:W-:Y:S06]  /*11b20*/  @P4 BRA `(.L_x_1106) ;  /* 0xffffffc8004c4947 */ /* 0x000fec000383ffff */
.L_x_1105:
[----:B------:R-:W2:Y:S04]  /*11b30*/  LDL.LU R13, [R1+0xc] ;  /* 0x00000c00010d7983 */ /* 0x000ea80000300800 */
[----:B------:R-:W3:Y:S01]  /*11b40*/  LDL.LU R12, [R1+0x8] ;  /* 0x00000800010c7983 */ /* 0x000ee20000300800 */
[----:B------:R-:W1:Y:S01]  /*11b50*/  S2UR UR4, SR_CgaCtaId ;  /* 0x00000000000479c3 */ /* 0x000e620000008800 */
[----:B------:R-:W-:Y:S01]  /*11b60*/  UISETP.NE.AND UP0, UPT, UR16, -0x1, UPT ;  /* 0xffffffff1000788c */ /* 0x000fe2000bf05270 */
[----:B------:R-:W5:Y:S05]  /*11b70*/  S2R R5, SR_TID.X ;  /* 0x0000000000057919 */ /* 0x000f6a0000002100 */
[----:B------:R-:W-:-:S05]  /*11b80*/  PLOP3.LUT P0, PT, PT, PT, UP0, 0x80, 0x0 ;  /* 0x000000000000781c */ /* 0x000fca0003f0f008 */
[----:B------:R-:W-:Y:S02]  /*11b90*/  @UP0 ULDC.64 UR6, c[0x0][0x298] ;  /* 0x0000a60000060ab9 */ /* 0x000fe40000000a00 */
[----:B------:R-:W-:-:S03]  /*11ba0*/  @UP0 UIMAD.WIDE.U32 UR10, UR16, UR6, URZ ;  /* 0x00000006100a02a5 */ /* 0x000fc6000f8e003f */
[----:B------:R-:W-:Y:S01]  /*11bb0*/  UMOV UR6, 0x400 ;  /* 0x0000040000067882 */ /* 0x000fe20000000000 */
[----:B------:R-:W-:Y:S02]  /*11bc0*/  @UP0 UIMAD UR8, UR16, UR7, UR11 ;  /* 0x00000007100802a4 */ /* 0x000fe4000f8e020b */
[----:B-1----:R-:W-:-:S03]  /*11bd0*/  ULEA UR4, UR4, UR6, 0x18 ;  /* 0x0000000604047291 */ /* 0x002fc6000f8ec03f */
[----:B------:R-:W-:Y:S01]  /*11be0*/  @UP0 UMOV UR6, UR10 ;  /* 0x0000000a00060c82 */ /* 0x000fe20008000000 */
[----:B-----5:R-:W-:-:S04]  /*11bf0*/  SHF.R.S32.HI R4, RZ, 0x1f, R5 ;  /* 0x0000001fff047819 */ /* 0x020fc80000011405 */
[CC--:B------:R-:W-:Y:S02]  /*11c00*/  LEA.HI R10, R4.reuse, R5.reuse, RZ, 0x2 ;  /* 0x00000005040a7211 */ /* 0x0c0fe400078f10ff */
[----:B----4-:R-:W-:Y:S02]  /*11c10*/  LEA.HI R2, R4, R5, RZ, 0x5 ;  /* 0x0000000504027211 */ /* 0x010fe400078f28ff */
[--C-:B------:R-:W-:Y:S02]  /*11c20*/  SHF.R.S32.HI R9, RZ, 0x2, R10.reuse ;  /* 0x00000002ff097819 */ /* 0x100fe4000001140a */
[----:B------:R-:W-:Y:S02]  /*11c30*/  SHF.R.S32.HI R6, RZ, 0x1f, R10 ;  /* 0x0000001fff067819 */ /* 0x000fe4000001140a */
[----:B------:R-:W-:Y:S02]  /*11c40*/  LOP3.LUT R10, R10, 0x3ffffffc, RZ, 0xc0, !PT ;  /* 0x3ffffffc0a0a7812 */ /* 0x000fe400078ec0ff */
[----:B------:R-:W-:-:S02]  /*11c50*/  LEA.HI R6, R6, R9, RZ, 0x3 ;  /* 0x0000000906067211 */ /* 0x000fc400078f18ff */
[----:B------:R-:W-:Y:S01]  /*11c60*/  SHF.R.S32.HI R0, RZ, 0x5, R2 ;  /* 0x00000005ff007819 */ /* 0x000fe20000011402 */
[----:B------:R-:W-:Y:S01]  /*11c70*/  IMAD.IADD R11, R5, 0x1, -R10 ;  /* 0x00000001050b7824 */ /* 0x000fe200078e0a0a */
[----:B------:R-:W-:Y:S01]  /*11c80*/  LOP3.LUT R6, R6, 0xfffffff8, RZ, 0xc0, !PT ;  /* 0xfffffff806067812 */ /* 0x000fe200078ec0ff */
[----:B------:R-:W-:Y:S02]  /*11c90*/  IMAD.MOV.U32 R10, RZ, RZ, 0x20 ;  /* 0x00000020ff0a7424 */ /* 0x000fe400078e00ff */
[----:B------:R-:W-:Y:S02]  /*11ca0*/  IMAD R11, R0, 0x200, R11 ;  /* 0x00000200000b7824 */ /* 0x000fe400078e020b */
[----:B------:R-:W-:Y:S02]  /*11cb0*/  IMAD.IADD R6, R9, 0x1, -R6 ;  /* 0x0000000109067824 */ /* 0x000fe400078e0a06 */
[----:B------:R-:W-:Y:S02]  /*11cc0*/  IMAD.MOV.U32 R9, RZ, RZ, 0x40 ;  /* 0x00000040ff097424 */ /* 0x000fe400078e00ff */
        /* <DEDUP_REMOVED lines=8> */
[----:B--2---:R-:W1:Y:S04]  /*11d50*/  SHFL.BFLY PT, R7, R13, 0x2, 0x1f ;  /* 0x0c401f000d077f89 */ /* 0x004e6800000e0000 */
[----:B---3--:R-:W2:Y:S01]  /*11d60*/  SHFL.BFLY PT, R16, R12, 0x2, 0x1f ;  /* 0x0c401f000c107f89 */ /* 0x008ea200000e0000 */
        /* <DEDUP_REMOVED lines=13> */
.L_x_1109:
        /* <DEDUP_REMOVED lines=15> */
.L_x_1110:
[----:B------:R-:W4:Y:S01]  /*11f30*/  S2UR UR7, SR_CTAID.X ;  /* 0x00000000000779c3 */ /* 0x000f220000002500 */
[----:B------:R-:W-:Y:S01]  /*11f40*/  LOP3.LUT R6, R6, 0x1, RZ, 0xc0, !PT ;  /* 0x0000000106067812 */ /* 0x000fe200078ec0ff */
[----:B-12---:R-:W-:Y:S01]  /*11f50*/  FADD.FTZ R7, R7, R8 ;  /* 0x0000000807077221 */ /* 0x006fe20000010000 */
[----:B------:R-:W-:Y:S01]  /*11f60*/  ISETP.NE.AND P3, PT, RZ, UR9, PT ;  /* 0x00000009ff007c0c */ /* 0x000fe2000bf65270 */
[----:B------:R-:W1:Y:S01]  /*11f70*/  S2R R24, SR_CTAID.Z ;  /* 0x0000000000187919 */ /* 0x000e620000002700 */
[----:B------:R-:W-:Y:S01]  /*11f80*/  ISETP.NE.U32.AND P1, PT, R6, 0x1, PT ;  /* 0x000000010600780c */ /* 0x000fe20003f25070 */
[----:B---3--:R-:W-:Y:S01]  /*11f90*/  FADD.FTZ R6, R16, R13 ;  /* 0x0000000d10067221 */ /* 0x008fe20000010000 */
[----:B------:R-:W-:Y:S01]  /*11fa0*/  LEA.HI R4, R4, R5, RZ, 0x3 ;  /* 0x0000000504047211 */ /* 0x000fe200078f18ff */
[----:B------:R-:W-:Y:S01]  /*11fb0*/  BSSY B0, `(.L_x_1111) ;  /* 0x000015e000007945 */ /* 0x000fe20003800000 */
[----:B------:R-:W-:Y:S02]  /*11fc0*/  FSETP.NE.FTZ.AND P5, PT, R7, RZ, PT ;  /* 0x000000ff0700720b */ /* 0x000fe40003fb5000 */
[----:B------:R-:W-:-:S02]  /*11fd0*/  FSETP.NE.FTZ.AND P4, PT, R6, RZ, PT ;  /* 0x000000ff0600720b */ /* 0x000fc40003f95000 */
[----:B------:R-:W-:Y:S02]  /*11fe0*/  LOP3.LUT R16, R2, 0xffffffe0, RZ, 0xc0, !PT ;  /* 0xffffffe002107812 */ /* 0x000fe400078ec0ff */
[----:B------:R-:W-:Y:S01]  /*11ff0*/  SHF.R.S32.HI R2, RZ, 0x3, R4 ;  /* 0x00000003ff027819 */ /* 0x000fe20000011404 */
[----:B------:R-:W2:Y:S01]  /*12000*/  @!P3 LDC R8, c[0x0][0x2c4] ;  /* 0x0000b100ff08bb82 */ /* 0x000ea20000000800 */
[----:B------:R-:W-:Y:S02]  /*12010*/  PLOP3.LUT P0, PT, PT, PT, PT, 0x8, 0x0 ;  /* 0x000000000000781c */ /* 0x000fe40003f0e170 */
[----:B------:R-:W-:Y:S02]  /*12020*/  @!P3 PLOP3.LUT P0, PT, P2, PT, PT, 0x80, 0x0 ;  /* 0x000000000000b81c */ /* 0x000fe4000170f070 */
[----:B------:R-:W-:Y:S02]  /*12030*/  MOV R12, 0x3f800000 ;  /* 0x3f800000000c7802 */ /* 0x000fe40000000f00 */
[C---:B------:R-:W-:Y:S01]  /*12040*/  IADD3 R13, R11.reuse, -0x10, RZ ;  /* 0xfffffff00b0d7810 */ /* 0x040fe20007ffe0ff */
[----:B----4-:R-:W-:Y:S01]  /*12050*/  UIMAD UR4, UR7, -0x80, UR18 ;  /* 0xffffff80070478a4 */ /* 0x010fe2000f8e0212 */
[C---:B------:R-:W-:Y:S01]  /*12060*/  @P1 IADD3 R13, R11.reuse, 0x10, RZ ;  /* 0x000000100b0d1810 */ /* 0x040fe20007ffe0ff */
[----:B------:R-:W3:Y:S01]  /*12070*/  @!P3 LDC R29, c[0x0][0x270] ;  /* 0x00009c00ff1dbb82 */ /* 0x000ee20000000800 */
[----:B------:R-:W4:Y:S01]  /*12080*/  @P5 MUFU.RCP R12, R7 ;  /* 0x00000007000c5308 */ /* 0x000f220000001000 */
[----:B------:R-:W-:-:S02]  /*12090*/  IADD3 R17, R11, R10, RZ ;  /* 0x0000000a0b117210 */ /* 0x000fc40007ffe0ff */
[----:B------:R-:W-:Y:S02]  /*120a0*/  ISETP.GE.AND P2, PT, R2, UR4, PT ;  /* 0x0000000402007c0c */ /* 0x000fe4000bf46270 */
[----:B------:R-:W-:Y:S02]  /*120b0*/  MOV R2, 0x3f800000 ;  /* 0x3f80000000027802 */ /* 0x000fe40000000f00 */
[----:B------:R-:W-:Y:S01]  /*120c0*/  IADD3 R19, R10, R13, RZ ;  /* 0x0000000d0a137210 */ /* 0x000fe20007ffe0ff */
[----:B------:R-:W5:Y:S01]  /*120d0*/  @P3 LDC.64 R26, c[0x0][0x2c0] ;  /* 0x0000b000ff1a3b82 */ /* 0x000f620000000a00 */
[----:B------:R-:W-:Y:S01]  /*120e0*/  IADD3 R21, R11, R9, RZ ;  /* 0x000000090b157210 */ /* 0x000fe20007ffe0ff */
[----:B------:R-:W1:Y:S01]  /*120f0*/  S2R R10, SR_CTAID.Y ;  /* 0x00000000000a7919 */ /* 0x000e620000002600 */
[----:B------:R-:W2:Y:S01]  /*12100*/  @P4 MUFU.RCP R2, R6 ;  /* 0x0000000600024308 */ /* 0x000ea20000001000 */
[----:B------:R-:W-:Y:S02]  /*12110*/  IADD3 R23, R9, R13, RZ ;  /* 0x0000000d09177210 */ /* 0x000fe40007ffe0ff */
[----:B------:R-:W-:-:S02]  /*12120*/  IADD3 R25, R17, R9, RZ ;  /* 0x0000000911197210 */ /* 0x000fc40007ffe0ff */
[----:B------:R-:W-:Y:S01]  /*12130*/  IADD3 R9, R19, R9, RZ ;  /* 0x0000000913097210 */ /* 0x000fe20007ffe0ff */
[C---:B----4-:R-:W-:Y:S01]  /*12140*/  FMUL.FTZ R160, R12.reuse, R160 ;  /* 0x000000a00ca07220 */ /* 0x050fe20000410000 */
        /* <DEDUP_REMOVED lines=220> */
[----:B------:R-:W-:Y:S01]  /*12f10*/  FMUL.FTZ R2, R2, R130 ;  /* 0x0000008202027220 */ /* 0x000fe20000410000 */
[----:B------:R-:W-:Y:S01]  /*12f20*/  F2FP.BF16.F32.PACK_AB R108, R109, R108 ;  /* 0x0000006c6d6c723e */ /* 0x000fe200000010ff */
[----:B------:R-:W2:Y:S01]  /*12f30*/  @P0 LDC R8, c[0x0][0x2e4] ;  /* 0x0000b900ff080b82 */ /* 0x000ea20000000800 */
[----:B------:R-:W-:Y:S01]  /*12f40*/  F2FP.BF16.F32.PACK_AB R110, R111, R110 ;  /* 0x0000006e6f6e723e */ /* 0x000fe200000010ff */
[----:B------:R-:W-:Y:S01]  /*12f50*/  STS [R23+0x8000], R88 ;  /* 0x0080005817007388 */ /* 0x000fe20000000800 */
[----:B------:R-:W-:Y:S01]  /*12f60*/  F2FP.BF16.F32.PACK_AB R112, R113, R112 ;  /* 0x000000707170723e */ /* 0x000fe200000010ff */
[----:B------:R-:W4:Y:S01]  /*12f70*/  @P5 MUFU.LG2 R7, R7 ;  /* 0x0000000700075308 */ /* 0x000f220000000c00 */
[----:B------:R-:W-:Y:S01]  /*12f80*/  F2FP.BF16.F32.PACK_AB R114, R115, R114 ;  /* 0x000000727372723e */ /* 0x000fe200000010ff */
[----:B------:R-:W-:Y:S01]  /*12f90*/  STS [R23+0x8400], R90 ;  /* 0x0084005a17007388 */ /* 0x000fe20000000800 */
[----:B------:R-:W-:Y:S01]  /*12fa0*/  F2FP.BF16.F32.PACK_AB R116, R117, R116 ;  /* 0x000000747574723e */ /* 0x000fe200000010ff */
[----:B------:R-:W1:Y:S01]  /*12fb0*/  @P3 LDC R12, c[0x0][0x2c0] ;  /* 0x0000b000ff0c3b82 */ /* 0x000e620000000800 */
[----:B------:R-:W-:Y:S01]  /*12fc0*/  F2FP.BF16.F32.PACK_AB R118, R119, R118 ;  /* 0x000000767776723e */ /* 0x000fe200000010ff */
[----:B------:R-:W-:Y:S01]  /*12fd0*/  STS [R25+0x8000], R92 ;  /* 0x0080005c19007388 */ /* 0x000fe20000000800 */
[----:B------:R-:W-:Y:S01]  /*12fe0*/  IADD3 R5, -R16, R5, RZ ;  /* 0x0000000510057210 */ /* 0x000fe20007ffe1ff */
[----:B------:R-:W1:Y:S01]  /*12ff0*/  @P4 MUFU.LG2 R6, R6 ;  /* 0x0000000600064308 */ /* 0x000e620000000c00 */
[----:B------:R-:W-:Y:S01]  /*13000*/  F2FP.BF16.F32.PACK_AB R120, R121, R120 ;  /* 0x000000787978723e */ /* 0x000fe200000010ff */
[----:B------:R-:W-:Y:S01]  /*13010*/  STS [R25+0x8400], R94 ;  /* 0x0084005e19007388 */ /* 0x000fe20000000800 */
[----:B------:R-:W-:Y:S01]  /*13020*/  F2FP.BF16.F32.PACK_AB R122, R123, R122 ;  /* 0x0000007a7b7a723e */ /* 0x000fe200000010ff */
[----:B-----5:R-:W-:Y:S01]  /*13030*/  @P3 IMAD R27, R27, R26, RZ ;  /* 0x0000001a1b1b3224 */ /* 0x020fe200078e02ff */
[----:B------:R-:W-:Y:S01]  /*13040*/  LEA.HI.SX32 R16, R4, 0x20, 0x1d ;  /* 0x0000002004107811 */ /* 0x000fe200078feaff */
[----:B------:R-:W-:Y:S01]  /*13050*/  STS [R9+0x8000], R96 ;  /* 0x0080006009007388 */ /* 0x000fe20000000800 */
[----:B------:R-:W-:-:S02]  /*13060*/  F2FP.BF16.F32.PACK_AB R124, R125, R124 ;  /* 0x0000007c7d7c723e */ /* 0x000fc400000010ff */
[----:B------:R-:W-:Y:S01]  /*13070*/  F2FP.BF16.F32.PACK_AB R126, R127, R126 ;  /* 0x0000007e7f7e723e */ /* 0x000fe200000010ff */
[----:B------:R-:W-:Y:S01]  /*13080*/  STS [R9+0x8400], R98 ;  /* 0x0084006209007388 */ /* 0x000fe20000000800 */
[----:B------:R-:W-:Y:S01]  /*13090*/  LEA.HI.SX32 R4, R4, 0x40, 0x1d ;  /* 0x0000004004047811 */ /* 0x000fe200078feaff */
[----:B----4-:R-:W-:Y:S01]  /*130a0*/  @P5 FMUL.FTZ R7, R7, 0.69314718246459960938 ;  /* 0x3f31721807075820 */ /* 0x010fe20000410000 */
[----:B------:R-:W-:Y:S01]  /*130b0*/  F2FP.BF16.F32.PACK_AB R128, R129, R128 ;  /* 0x000000808180723e */ /* 0x000fe200000010ff */
[----:B------:R-:W-:Y:S01]  /*130c0*/  STS [R11+0xc000], R100 ;  /* 0x00c000640b007388 */ /* 0x000fe20000000800 */
[----:B------:R-:W-:Y:S02]  /*130d0*/  F2FP.BF16.F32.PACK_AB R2, R131, R2 ;  /* 0x000000028302723e */ /* 0x000fe400000010ff */
[----:B------:R-:W-:Y:S01]  /*130e0*/  ISETP.GE.AND P0, PT, R4, UR4, PT ;  /* 0x0000000404007c0c */ /* 0x000fe2000bf06270 */
[----:B------:R4:W-:Y:S01]  /*130f0*/  STS [R11+0xc400], R102 ;  /* 0x00c400660b007388 */ /* 0x0009e20000000800 */
[----:B------:R-:W-:-:S02]  /*13100*/  ISETP.GE.AND P1, PT, R16, UR4, PT ;  /* 0x0000000410007c0c */ /* 0x000fc4000bf26270 */
[----:B------:R-:W-:Y:S01]  /*13110*/  @!P3 MOV R12, 0x1 ;  /* 0x00000001000cb802 */ /* 0x000fe20000000f00 */
[----:B------:R-:W-:Y:S01]  /*13120*/  STS [R13+0xc000], R104 ;  /* 0x00c000680d007388 */ /* 0x000fe20000000800 */
[----:B--2---:R-:W-:-:S03]  /*13130*/  @!P3 MOV R27, R8 ;  /* 0x00000008001bb202 */ /* 0x004fc60000000f00 */
[----:B------:R-:W-:Y:S04]  /*13140*/  STS [R13+0xc400], R106 ;  /* 0x00c4006a0d007388 */ /* 0x000fe80000000800 */
[----:B------:R-:W-:Y:S04]  /*13150*/  STS [R17+0xc000], R108 ;  /* 0x00c0006c11007388 */ /* 0x000fe80000000800 */
[----:B------:R-:W-:Y:S04]  /*13160*/  STS [R17+0xc400], R110 ;  /* 0x00c4006e11007388 */ /* 0x000fe80000000800 */
[----:B------:R-:W-:Y:S04]  /*13170*/  STS [R19+0xc000], R112 ;  /* 0x00c0007013007388 */ /* 0x000fe80000000800 */
[----:B------:R-:W-:Y:S01]  /*13180*/  STS [R19+0xc400], R114 ;  /* 0x00c4007213007388 */ /* 0x000fe20000000800 */
[----:B----4-:R-:W-:Y:S01]  /*13190*/  @P3 MOV R11, 0x1 ;  /* 0x00000001000b3802 */ /* 0x010fe20000000f00 */
[----:B---3--:R-:W-:Y:S01]  /*131a0*/  @!P3 IMAD R11, R8, R29, RZ ;  /* 0x0000001d080bb224 */ /* 0x008fe200078e02ff */
[----:B------:R-:W-:Y:S01]  /*131b0*/  MOV R8, 0x7f800000 ;  /* 0x7f80000000087802 */ /* 0x000fe20000000f00 */
[----:B------:R-:W-:Y:S02]  /*131c0*/  STS [R21+0xc000], R116 ;  /* 0x00c0007415007388 */ /* 0x000fe40000000800 */
[----:B-1----:R-:W-:Y:S01]  /*131d0*/  IMAD R10, R10, R11, RZ ;  /* 0x0000000b0a0a7224 */ /* 0x002fe200078e02ff */
[----:B------:R-:W-:Y:S01]  /*131e0*/  SHF.R.S32.HI R11, RZ, 0x1f, R0 ;  /* 0x0000001fff0b7819 */ /* 0x000fe20000011400 */
[----:B------:R1:W-:Y:S03]  /*131f0*/  STS [R21+0xc400], R118 ;  /* 0x00c4007615007388 */ /* 0x0003e60000000800 */
[----:B------:R-:W-:Y:S01]  /*13200*/  LEA.HI R11, R11, R0, RZ, 0x3 ;  /* 0x000000000b0b7211 */ /* 0x000fe200078f18ff */
[----:B------:R-:W-:Y:S01]  /*13210*/  STS [R23+0xc000], R120 ;  /* 0x00c0007817007388 */ /* 0x000fe20000000800 */
[----:B------:R-:W-:-:S02]  /*13220*/  SEL R10, R10, RZ, !P6 ;  /* 0x000000ff0a0a7207 */ /* 0x000fc40007000000 */
[----:B------:R-:W-:Y:S01]  /*13230*/  LOP3.LUT R11, R11, 0xffffff8, RZ, 0xc0, !PT ;  /* 0x0ffffff80b0b7812 */ /* 0x000fe200078ec0ff */
[----:B------:R-:W-:Y:S01]  /*13240*/  STS [R23+0xc400], R122 ;  /* 0x00c4007a17007388 */ /* 0x000fe20000000800 */
[----:B------:R-:W-:Y:S01]  /*13250*/  LOP3.LUT P6, RZ, R5, 0x3, RZ, 0xc0, !PT ;  /* 0x0000000305ff7812 */ /* 0x000fe200078cc0ff */
[----:B------:R-:W-:Y:S01]  /*13260*/  IMAD R27, R24, R27, R10 ;  /* 0x0000001b181b7224 */ /* 0x000fe200078e020a */
[----:B------:R-:W-:Y:S01]  /*13270*/  IADD3 R11, R0, -R11, RZ ;  /* 0x8000000b000b7210 */ /* 0x000fe20007ffe0ff */
[----:B------:R-:W-:Y:S01]  /*13280*/  STS [R25+0xc000], R124 ;  /* 0x00c0007c19007388 */ /* 0x000fe20000000800 */
[----:B------:R-:W-:Y:S02]  /*13290*/  IMAD R0, R12, UR7, RZ ;  /* 0x000000070c007c24 */ /* 0x000fe4000f8e02ff */
[----:B------:R-:W-:Y:S01]  /*132a0*/  @P4 FMUL.FTZ R10, R6, 0.69314718246459960938 ;  /* 0x3f317218060a4820 */ /* 0x000fe20000410000 */
[----:B------:R-:W-:Y:S02]  /*132b0*/  STS [R25+0xc400], R126 ;  /* 0x00c4007e19007388 */ /* 0x000fe40000000800 */
[----:B------:R-:W-:-:S02]  /*132c0*/  SHF.L.U32 R0, R0, 0x7, RZ ;  /* 0x0000000700007819 */ /* 0x000fc400000006ff */
[----:B------:R-:W-:Y:S04]  /*132d0*/  STS [R9+0xc000], R128 ;  /* 0x00c0008009007388 */ /* 0x000fe80000000800 */
[----:B------:R2:W-:Y:S01]  /*132e0*/  STS [R9+0xc400], R2 ;  /* 0x00c4000209007388 */ /* 0x0005e20000000800 */
[----:B-1----:R-:W1:Y:S01]  /*132f0*/  @P5 LDC R21, c[0x0][0x2e8] ;  /* 0x0000ba00ff155b82 */ /* 0x002e620000000800 */
[----:B------:R-:W3:Y:S07]  /*13300*/  S2R R4, SR_TID.X ;  /* 0x0000000000047919 */ /* 0x000eee0000002100 */
[----:B------:R-:W-:Y:S08]  /*13310*/  BAR.SYNC.DEFER_BLOCKING 0x0 ;  /* 0x0000000000007b1d */ /* 0x000ff00000010000 */
[----:B--2---:R-:W2:Y:S01]  /*13320*/  @P4 LDC R2, c[0x0][0x2e8] ;  /* 0x0000ba00ff024b82 */ /* 0x004ea20000000800 */
[----:B-1----:R-:W-:Y:S01]  /*13330*/  @P5 FFMA.FTZ R8, R164, R21, R7 ;  /* 0x00000015a4085223 */ /* 0x002fe20000010007 */
[----:B------:R-:W-:-:S02]  /*13340*/  SHF.R.S32.HI R9, RZ, 0x1f, R0 ;  /* 0x0000001fff097819 */ /* 0x000fc40000011400 */
[--C-:B------:R-:W-:Y:S02]  /*13350*/  IADD3 R0, P5, P3, R0, R14, R27.reuse ;  /* 0x0000000e00007210 */ /* 0x100fe40007bbe01b */
[----:B------:R-:W-:Y:S01]  /*13360*/  SHF.R.S32.HI R14, RZ, 0x1f, R27 ;  /* 0x0000001fff0e7819 */ /* 0x000fe2000001141b */
[----:B------:R1:W4:Y:S01]  /*13370*/  LDS.128 R16, [R235+0x3000] ;  /* 0x00300000eb107984 */ /* 0x0003220000000c00 */
[----:B------:R-:W-:Y:S02]  /*13380*/  MOV R7, 0x7f800000 ;  /* 0x7f80000000077802 */ /* 0x000fe40000000f00 */
[----:B------:R-:W-:Y:S02]  /*13390*/  IADD3.X R14, R9, R15, R14, P5, P3 ;  /* 0x0000000f090e7210 */ /* 0x000fe40002fe640e */
[----:B---3--:R-:W-:-:S04]  /*133a0*/  SHF.R.S32.HI R13, RZ, 0x1f, R4 ;  /* 0x0000001fff0d7819 */ /* 0x008fc80000011404 */
[CC--:B------:R-:W-:Y:S02]  /*133b0*/  LEA.HI R20, R13.reuse, R4.reuse, RZ, 0x5 ;  /* 0x000000040d147211 */ /* 0x0c0fe400078f28ff */
[-C--:B------:R-:W-:Y:S02]  /*133c0*/  LEA.HI R13, R13, R4.reuse, RZ, 0x3 ;  /* 0x000000040d0d7211 */ /* 0x080fe400078f18ff */
[----:B------:R-:W-:Y:S02]  /*133d0*/  LOP3.LUT R23, R20, 0xffffffe0, RZ, 0xc0, !PT ;  /* 0xffffffe014177812 */ /* 0x000fe400078ec0ff */
[----:B------:R-:W-:Y:S02]  /*133e0*/  LOP3.LUT R5, R13, 0xfffffff8, RZ, 0xc0, !PT ;  /* 0xfffffff80d057812 */ /* 0x000fe400078ec0ff */
[----:B------:R-:W-:Y:S01]  /*133f0*/  IADD3 R23, -R23, R4, RZ ;  /* 0x0000000417177210 */ /* 0x000fe20007ffe1ff */
[----:B--2---:R-:W-:Y:S01]  /*13400*/  @P4 FFMA.FTZ R7, R3, R2, R10 ;  /* 0x0000000203074223 */ /* 0x004fe2000001000a */
[----:B------:R-:W-:-:S02]  /*13410*/  IADD3 R6, -R5, R4, RZ ;  /* 0x0000000405067210 */ /* 0x000fc40007ffe1ff */
[----:B------:R-:W-:-:S04]  /*13420*/  SHF.R.S32.HI R20, RZ, 0x1f, R23 ;  /* 0x0000001fff147819 */ /* 0x000fc80000011417 */
[----:B------:R-:W-:-:S04]  /*13430*/  LEA.HI R20, R20, R23, RZ, 0x2 ;  /* 0x0000001714147211 */ /* 0x000fc800078f10ff */
[----:B------:R-:W-:-:S04]  /*13440*/  SHF.R.S32.HI R20, RZ, 0x2, R20 ;  /* 0x00000002ff147819 */ /* 0x000fc80000011414 */
[----:B------:R-:W-:Y:S01]  /*13450*/  LEA R11, R11, R20, 0x4 ;  /* 0x000000140b0b7211 */ /* 0x000fe200078e20ff */
        /* <DEDUP_REMOVED lines=19> */
.L_x_1112:
[----:B------:R-:W-:Y:S05]  /*13590*/  BSYNC B0 ;  /* 0x0000000000007941 */ /* 0x000fea0003800000 */
.L_x_1111:
        /* <DEDUP_REMOVED lines=11> */
[--C-:B------:R-:W-:Y:S01]  /*13650*/  SHF.R.S32.HI R9, RZ, 0x1f, R8.reuse ;  /* 0x0000001fff097819 */ /* 0x100fe20000011408 */
[----:B------:R1:W3:Y:S01]  /*13660*/  LDS.128 R12, [R235+0x4000] ;  /* 0x00400000eb0c7984 */ /* 0x0002e20000000c00 */
[----:B------:R-:W-:Y:S01]  /*13670*/  IADD3.X R7, R4, UR8, RZ, P3, !PT ;  /* 0x0000000804077c10 */ /* 0x000fe20009ffe4ff */
[----:B------:R-:W-:Y:S01]  /*13680*/  IMAD R27, R24, UR7, R5 ;  /* 0x00000007181b7c24 */ /* 0x000fe2000f8e0205 */
        /* <DEDUP_REMOVED lines=25> */
.L_x_1114:
[----:B------:R-:W-:Y:S05]  /*13820*/  BSYNC B0 ;  /* 0x0000000000007941 */ /* 0x000fea0003800000 */
.L_x_1113:
        /* <DEDUP_REMOVED lines=27> */
.L_x_1116:
[----:B------:R-:W-:Y:S05]  /*139e0*/  BSYNC B0 ;  /* 0x0000000000007941 */ /* 0x000fea0003800000 */
.L_x_1115:
        /* <DEDUP_REMOVED lines=27> */
.L_x_1118:
[----:B------:R-:W-:Y:S05]  /*13ba0*/  BSYNC B0 ;  /* 0x0000000000007941 */ /* 0x000fea0003800000 */
.L_x_1117:
        /* <DEDUP_REMOVED lines=27> */
.L_x_1075:
        /* <DEDUP_REMOVED lines=89> */
.L_x_1120:
[----:B------:R-:W-:Y:S05]  /*142f0*/  BSYNC B0 ;  /* 0x0000000000007941 */ /* 0x000fea0003800000 */
.L_x_1119:
        /* <DEDUP_REMOVED lines=25> */
.L_x_1122:
[----:B------:R-:W-:Y:S05]  /*14490*/  BSYNC B0 ;  /* 0x0000000000007941 */ /* 0x000fea0003800000 */
.L_x_1121:
        /* <DEDUP_REMOVED lines=24> */
.L_x_1124:
[----:B------:R-:W-:Y:S05]  /*14620*/  BSYNC B0 ;  /* 0x0000000000007941 */ /* 0x000fea0003800000 */
.L_x_1123:
        /* <DEDUP_REMOVED lines=27> */
.L_x_1126:
[----:B------:R-:W-:Y:S05]  /*147e0*/  BSYNC B0 ;  /* 0x0000000000007941 */ /* 0x000fea0003800000 */
.L_x_1125:
        /* <DEDUP_REMOVED lines=10> */
.L_x_1128:
[----:B------:R-:W-:Y:S05]  /*14890*/  BSYNC B0 ;  /* 0x0000000000007941 */ /* 0x000fea0003800000 */
.L_x_1127:
        /* <DEDUP_REMOVED lines=10> */
.L_x_1130:
[----:B------:R-:W-:Y:S05]  /*14940*/  BSYNC B0 ;  /* 0x0000000000007941 */ /* 0x000fea0003800000 */
.L_x_1129:
        /* <DEDUP_REMOVED lines=10> */
.L_x_1132:
[----:B------:R-:W-:Y:S05]  /*149f0*/  BSYNC B0 ;  /* 0x0000000000007941 */ /* 0x000fea0003800000 */
.L_x_1131:
        /* <DEDUP_REMOVED lines=10> */
.L_x_1133:
        /* <DEDUP_REMOVED lines=14> */
.L_x_1276:


//--------------------- .text._ZN5flash16flash_fwd_kernelI23Flash_fwd_kernel_traitsILi256ELi128ELi64ELi8ELb0ELb0EN7cutlass10bfloat16_tE19Flash_kernel_traitsILi256ELi128ELi64ELi8ES3_EELb1ELb1ELb0ELb1ELb0ELb0ELb0ELb1EEEvNS_16Flash_fwd_paramsE --------------------------
	.section	.text._ZN5flash16flash_fwd_kernelI23Flash_fwd_kernel_traitsILi256ELi128ELi64ELi8ELb0ELb0EN7cutlass10bfloat16_tE19Flash_kernel_traitsILi256ELi128ELi64ELi8ES3_EELb1ELb1ELb0ELb1ELb0ELb0ELb0ELb1EEEvNS_16Flash_fwd_paramsE,"ax",@progbits
	.align	128
        .global         _ZN5flash16flash_fwd_kernelI23Flash_fwd_kernel_traitsILi256ELi128ELi64ELi8ELb0ELb0EN7cutlass10bfloat16_tE19Flash_kernel_traitsILi256ELi128ELi64ELi8ES3_EELb1ELb1ELb0ELb1ELb0ELb0ELb0ELb1EEEvNS_16Flash_fwd_paramsE
        .type           _ZN5flash16flash_fwd_kernelI23Flash_fwd_kernel_traitsILi256ELi128ELi64ELi8ELb0ELb0EN7cutlass10bfloat16_tE19Flash_kernel_traitsILi256ELi128ELi64ELi8ES3_EELb1ELb1ELb0ELb1ELb0ELb0ELb0ELb1EEEvNS_16Flash_fwd_paramsE,@function
        .size           _ZN5flash16flash_fwd_kernelI23Flash_fwd_kernel_traitsILi256ELi128ELi64ELi8ELb0ELb0EN7cutlass10bfloat16_tE19Flash_kernel_traitsILi256ELi128ELi64ELi8ES3_EELb1ELb1ELb0ELb1ELb0ELb0ELb0ELb1EEEvNS_16Flash_fwd_paramsE,(.L_x_1277 - _ZN5flash16flash_fwd_kernelI23Flash_fwd_kernel_traitsILi256ELi128ELi64ELi8ELb0ELb0EN7cutlass10bfloat16_tE19Flash_kernel_traitsILi256ELi128ELi64ELi8ES3_EELb1ELb1ELb0ELb1ELb0ELb0ELb0ELb1EEEvNS_16Flash_fwd_paramsE)
        .other          _ZN5flash16flash_fwd_kernelI23Flash_fwd_kernel_traitsILi256ELi128ELi64ELi8ELb0ELb0EN7cutlass10bfloat16_tE19Flash_kernel_traitsILi256ELi128ELi64ELi8ES3_EELb1ELb1ELb0ELb1ELb0ELb0ELb0ELb1EEEvNS_16Flash_fwd_paramsE,@"STO_CUDA_ENTRY STV_DEFAULT"
_ZN5flash16flash_fwd_kernelI23Flash_fwd_kernel_traitsILi256ELi128ELi64ELi8ELb0ELb0EN7cutlass10bfloat16_tE19Flash_kernel_traitsILi256ELi128ELi64ELi8ES3_EELb1ELb1ELb0ELb1ELb0ELb0ELb0ELb1EEEvNS_16Flash_fwd_paramsE:
.text._ZN5flash16flash_fwd_kernelI23Flash_fwd_kernel_traitsILi256ELi128ELi64ELi8ELb0ELb0EN7cutlass10bfloat16_tE19Flash_kernel_traitsILi256ELi128ELi64ELi8ES3_EELb1ELb1ELb0ELb1ELb0ELb0ELb0ELb1EEEvNS_16Flash_fwd_paramsE:
        /* <DEDUP_REMOVED lines=13> */
[----:B------:R-:W4:Y:S01]  /*00d0*/  @P2 LDG.E.64 R8, desc[UR28][R8.64] ;  /* 0x0000001c08082981 */ /* 0x000f22000c1e1b00 */
[----:B------:R-:W-:Y:S08]  /*00e0*/  S2UR UR15, SR_CTAID.X ;  /* 0x00000000000f79c3 */ /* 0x000ff00000002500 */
[----:B------:R-:W1:Y:S01]  /*00f0*/  S2UR UR27, SR_CTAID.Y ;  /* 0x00000000001b79c3 */ /* 0x000e620000002600 */
[----:B--2---:R-:W2:Y:S07]  /*0100*/  @P2 LDG.E.64 R6, desc[UR28][R2.64] ;  /* 0x0000001c02062981 */ /* 0x004eae000c1e1b00 */
[----:B------:R-:W5:Y:S01]  /*0110*/  S2UR UR26, SR_CTAID.Z ;  /* 0x00000000001a79c3 */ /* 0x000f620000002700 */
[----:B------:R-:W-:-:S03]  /*0120*/  UISETP.NE.U32.AND UP2, UPT, UR6, URZ, UPT ;  /* 0x0000003f0600728c */ /* 0x000fc6000bf45070 */
[----:B------:R-:W-:Y:S01]  /*0130*/  ULDC.U8 UR6, c[0x0][0x3c2] ;  /* 0x0000f08000067ab9 */ /* 0x000fe20000000000 */
[----:B------:R-:W-:Y:S02]  /*0140*/  UISETP.NE.AND.EX UP2, UPT, UR7, URZ, UPT, UP2 ;  /* 0x0000003f0700728c */ /* 0x000fe4000bf45320 */
[----:B------:R-:W-:Y:S01]  /*0150*/  UISETP.NE.AND UP3, UPT, UR6, URZ, UPT ;  /* 0x0000003f0600728c */ /* 0x000fe2000bf65270 */
[----:B------:R-:W2:Y:S02]  /*0160*/  @P2 LDC R0, c[0x0][0x3b0] ;  /* 0x0000ec00ff002b82 */ /* 0x000ea40000000800 */
[----:B------:R-:W-:Y:S01]  /*0170*/  ULDC.64 UR6, c[0x0][0x2f8] ;  /* 0x0000be0000067ab9 */ /* 0x000fe20000000a00 */
[----:B------:R-:W-:Y:S01]  /*0180*/  PLOP3.LUT P0, PT, PT, PT, UP2, 0x80, 0x0 ;  /* 0x000000000000781c */ /* 0x000fe20003f0f028 */
        /* <DEDUP_REMOVED lines=33> */
[----:B------:R-:W-:Y:S01]  /*03a0*/  UMOV UR14, 0xffffffff ;  /* 0xffffffff000e7882 */ /* 0x000fe20000000000 */
[----:B------:R-:W-:Y:S01]  /*03b0*/  UMOV UR34, URZ ;  /* 0x0000003f00227c82 */ /* 0x000fe20008000000 */
[----:B------:R-:W-:Y:S01]  /*03c0*/  UMOV UR10, 0xffffffff ;  /* 0xffffffff000a7882 */ /* 0x000fe20000000000 */
[----:B------:R-:W-:Y:S02]  /*03d0*/  SHF.R.S32.HI R9, RZ, 0x1f, R98 ;  /* 0x0000001fff097819 */ /* 0x000fe40000011462 */
[----:B---3--:R-:W-:-:S02]  /*03e0*/  @P0 R2UR UR14, R8 ;  /* 0x00000000080e02ca */ /* 0x008fc400000e0000 */
[----:B----4-:R-:W-:Y:S02]  /*03f0*/  @P0 R2UR UR16, R0 ;  /* 0x00000000001002ca */ /* 0x010fe400000e0000 */
[----:B------:R-:W-:-:S04]  /*0400*/  ISETP.NE.U32.AND P0, PT, RZ, UR4, PT ;  /* 0x00000004ff007c0c */ /* 0x000fc8000bf05070 */
[----:B------:R-:W-:Y:S01]  /*0410*/  ISETP.NE.AND.EX P0, PT, RZ, UR5, PT, P0 ;  /* 0x00000005ff007c0c */ /* 0x000fe2000bf05300 */
[----:B------:R-:W-:-:S06]  /*0420*/  ULDC.U8 UR5, c[0x0][0x388] ;  /* 0x0000e20000057ab9 */ /* 0x000fcc0000000000 */
[----:B------:R-:W-:-:S07]  /*0430*/  @UP2 UIADD3 UR16, UR16, -UR14, URZ ;  /* 0x8000000e10102290 */ /* 0x000fce000fffe03f */
[----:B------:R-:W-:Y:S01]  /*0440*/  @!UP2 ULDC UR16, c[0x0][0x2c4] ;  /* 0x0000b1000010aab9 */ /* 0x000fe20000000800 */
[----:B--2---:R-:W-:Y:S02]  /*0450*/  @!P2 R2UR UR10, R5 ;  /* 0x00000000050aa2ca */ /* 0x004fe400000e0000 */
        /* <DEDUP_REMOVED lines=10> */
.L_x_1134:
[----:B------:R-:W-:-:S05]  /*0500*/  ULDC UR4, c[0x0][0x2c8] ;  /* 0x0000b20000047ab9 */ /* 0x000fca0000000800 */
.L_x_1135:
        /* <DEDUP_REMOVED lines=40> */
[----:B------:R-:W-:Y:S02]  /*0790*/  ULDC UR19, c[0x0][0x2d8] ;  /* 0x0000b60000137ab9 */ /* 0x000fe40000000800 */
[----:B------:R-:W-:Y:S02]  /*07a0*/  IMAD.IADD R24, R98, 0x1, -R7 ;  /* 0x0000000162187824 */ /* 0x000fe400078e0a07 */
[----:B------:R-:W-:-:S03]  /*07b0*/  PLOP3.LUT P0, PT, PT, PT, UP0, 0x80, 0x0 ;  /* 0x000000000000781c */ /* 0x000fc60003f0f008 */
[----:B------:R-:W-:Y:S01]  /*07c0*/  @UP1 ULDC.64 UR8, c[0x0][0x240] ;  /* 0x0000900000081ab9 */ /* 0x000fe20000000a00 */
[----:B------:R-:W-:Y:S01]  /*07d0*/  @!UP1 USHF.R.S32.HI UR4, URZ, 0x1f, UR27 ;  /* 0x0000001f3f049899 */ /* 0x000fe2000801141b */
[----:B------:R-:W-:Y:S01]  /*07e0*/  SHF.R.S32.HI R0, RZ, 0x1f, R24 ;  /* 0x0000001fff007819 */ /* 0x000fe20000011418 */
[----:B------:R-:W-:Y:S01]  /*07f0*/  @UP1 UIMAD.WIDE.U32 UR22, UR14, UR8, URZ ;  /* 0x000000080e1612a5 */ /* 0x000fe2000f8e003f */
[----:B------:R-:W-:Y:S01]  /*0800*/  @!UP1 ULDC.64 UR6, c[0x0][0x228] ;  /* 0x00008a0000069ab9 */ /* 0x000fe20000000a00 */
[----:B------:R-:W-:Y:S02]  /*0810*/  @UP0 UIADD3 UR21, UR34, UR10, URZ ;  /* 0x0000000a22150290 */ /* 0x000fe4000fffe03f */
[----:B------:R-:W-:Y:S02]  /*0820*/  @!UP1 UIMAD UR8, UR4, UR6, URZ ;  /* 0x00000006040892a4 */ /* 0x000fe4000f8e023f */
[----:B------:R-:W-:Y:S01]  /*0830*/  @UP1 UIMAD UR4, UR14, UR9, UR23 ;  /* 0x000000090e0412a4 */ /* 0x000fe2000f8e0217 */
[----:B------:R-:W-:-:S02]  /*0840*/  @UP0 ULDC.64 UR12, c[0x0][0x248] ;  /* 0x00009200000c0ab9 */ /* 0x000fc40000000a00 */
[----:B------:R-:W-:Y:S01]  /*0850*/  ULDC UR9, c[0x0][0x270] ;  /* 0x00009c0000097ab9 */ /* 0x000fe20000000800 */
[----:B------:R-:W-:Y:S02]  /*0860*/  @!UP1 UIMAD.WIDE.U32 UR24, UR27, UR6, URZ ;  /* 0x000000061b1892a5 */ /* 0x000fe4000f8e003f */
[----:B------:R-:W-:Y:S02]  /*0870*/  UIMAD UR9, UR27, UR9, UR26 ;  /* 0x000000091b0972a4 */ /* 0x000fe4000f8e021a */
[----:B------:R-:W-:Y:S02]  /*0880*/  @UP0 UIMAD.WIDE.U32 UR38, UR21, UR12, URZ ;  /* 0x0000000c152602a5 */ /* 0x000fe4000f8e003f */
[----:B------:R-:W-:Y:S02]  /*0890*/  UIMAD UR37, UR9, UR37, UR30 ;  /* 0x00000025092572a4 */ /* 0x000fe4000f8e021e */
[----:B------:R-:W-:Y:S02]  /*08a0*/  USHF.L.U32 UR9, UR9, 0x5, URZ ;  /* 0x0000000509097899 */ /* 0x000fe4000800063f */
[----:B------:R-:W-:-:S02]  /*08b0*/  @!UP1 UIMAD UR7, UR27, UR7, UR8 ;  /* 0x000000071b0792a4 */ /* 0x000fc4000f8e0208 */
[----:B------:R-:W-:Y:S02]  /*08c0*/  USHF.R.S32.HI UR6, URZ, 0x1f, UR9 ;  /* 0x0000001f3f067899 */ /* 0x000fe40008011409 */
[----:B------:R-:W-:Y:S01]  /*08d0*/  @UP0 UIMAD UR21, UR21, UR13, URZ ;  /* 0x0000000d151502a4 */ /* 0x000fe2000f8e023f */
[----:B------:R-:W-:Y:S01]  /*08e0*/  IADD3 R8, P2, P1, R2, UR9, R24 ;  /* 0x0000000902087c10 */ /* 0x000fe2000f95e018 */
[----:B------:R-:W-:Y:S01]  /*08f0*/  @UP1 UMOV UR8, UR22 ;  /* 0x0000001600081c82 */ /* 0x000fe20008000000 */
        /* <DEDUP_REMOVED lines=19> */
.L_x_1137:
[----:B------:R-:W-:Y:S01]  /*0a30*/  ULDC UR6, c[0x0][0x278] ;  /* 0x00009e0000067ab9 */ /* 0x000fe20000000800 */
[----:B------:R-:W1:Y:S01]  /*0a40*/  S2R R3, SR_CTAID.Z ;  /* 0x0000000000037919 */ /* 0x000e620000002700 */
[----:B------:R-:W-:Y:S01]  /*0a50*/  IMAD.U32 R0, RZ, RZ, UR6 ;  /* 0x00000006ff007e24 */ /* 0x000fe2000f8e00ff */
[----:B------:R-:W-:Y:S01]  /*0a60*/  UMOV UR24, URZ ;  /* 0x0000003f00187c82 */ /* 0x000fe20008000000 */
[----:B------:R-:W-:Y:S01]  /*0a70*/  IMAD.MOV.U32 R33, RZ, RZ, R7 ;  /* 0x000000ffff217224 */ /* 0x000fe200078e0007 */
[----:B------:R-:W-:Y:S01]  /*0a80*/  UIADD3 UR39, -UR30, UR16, URZ ;  /* 0x000000101e277290 */ /* 0x000fe2000fffe13f */
[----:B------:R-:W-:Y:S02]  /*0a90*/  SHF.R.S32.HI R14, RZ, 0x5, R5 ;  /* 0x00000005ff0e7819 */ /* 0x000fe40000011405 */
[----:B------:R-:W-:-:S04]  /*0aa0*/  IABS R0, R0 ;  /* 0x0000000000007213 */ /* 0x000fc80000000000 */
[----:B------:R-:W-:-:S13]  /*0ab0*/  R2UR UR7, R0 ;  /* 0x00000000000772ca */ /* 0x000fda00000e0000 */
[----:B------:R-:W2:Y:S01]  /*0ac0*/  I2F.RP R4, UR7 ;  /* 0x0000000700047d06 */ /* 0x000ea20008209400 */
[----:B-1----:R-:W-:-:S04]  /*0ad0*/  IABS R3, R3 ;  /* 0x0000000300037213 */ /* 0x002fc80000000000 */
[----:B------:R-:W-:Y:S02]  /*0ae0*/  R2UR UR9, R3 ;  /* 0x00000000030972ca */ /* 0x000fe400000e0000 */
[----:B------:R-:W-:Y:S01]  /*0af0*/  LEA.HI R3, R9, R98, RZ, 0x3 ;  /* 0x0000006209037211 */ /* 0x000fe200078f18ff */
[----:B--2---:R-:W1:Y:S03]  /*0b00*/  MUFU.RCP R0, R4 ;  /* 0x0000000400007308 */ /* 0x004e660000001000 */
[----:B------:R-:W-:Y:S02]  /*0b10*/  SHF.R.S32.HI R6, RZ, 0x3, R3 ;  /* 0x00000003ff067819 */ /* 0x000fe40000011403 */
[----:B------:R-:W-:-:S03]  /*0b20*/  LOP3.LUT R3, R3, 0xfffffff8, RZ, 0xc0, !PT ;  /* 0xfffffff803037812 */ /* 0x000fc600078ec0ff */
[--C-:B------:R-:W-:Y:S01]  /*0b30*/  IMAD.MOV.U32 R32, RZ, RZ, R6.reuse ;  /* 0x000000ffff207224 */ /* 0x100fe200078e0006 */
[----:B------:R2:W-:Y:S01]  /*0b40*/  STL [R1+0x20], R6 ;  /* 0x0000200601007387 */ /* 0x0005e20000100800 */
[----:B------:R-:W-:Y:S02]  /*0b50*/  IMAD.MOV.U32 R32, RZ, RZ, R6 ;  /* 0x000000ffff207224 */ /* 0x000fe400078e0006 */
[----:B------:R-:W-:Y:S02]  /*0b60*/  IMAD.IADD R3, R98, 0x1, -R3 ;  /* 0x0000000162037824 */ /* 0x000fe400078e0a03 */
[----:B------:R-:W-:Y:S02]  /*0b70*/  IMAD.SHL.U32 R7, R32, 0x40, RZ ;  /* 0x0000004020077824 */ /* 0x000fe400078e00ff */
[----:B------:R-:W-:Y:S02]  /*0b80*/  IMAD.SHL.U32 R168, R3, 0x8, RZ ;  /* 0x0000000803a87824 */ /* 0x000fe400078e00ff */
[----:B-1----:R-:W-:Y:S01]  /*0b90*/  VIADD R0, R0, 0xffffffe ;  /* 0x0ffffffe00007836 */ /* 0x002fe20000000000 */
[----:B------:R-:W-:-:S02]  /*0ba0*/  LOP3.LUT R7, R7, 0x1c0, RZ, 0xc0, !PT ;  /* 0x000001c007077812 */ /* 0x000fc400078ec0ff */
[--C-:B------:R-:W-:Y:S02]  /*0bb0*/  SHF.R.S32.HI R169, RZ, 0x1f, R168.reuse ;  /* 0x0000001fffa97819 */ /* 0x100fe400000114a8 */
[----:B------:R-:W-:Y:S01]  /*0bc0*/  LOP3.LUT R11, R7, 0x38, R168, 0xf8, !PT ;  /* 0x00000038070b7812 */ /* 0x000fe200078ef8a8 */
[----:B------:R-:W1:Y:S01]  /*0bd0*/  F2I.FTZ.U32.TRUNC.NTZ R0, R0 ;  /* 0x0000000000007305 */ /* 0x000e62000021f000 */
[----:B------:R-:W-:Y:S02]  /*0be0*/  SHF.R.U32.HI R252, RZ, 0x3, R7 ;  /* 0x00000003fffc7819 */ /* 0x000fe40000011607 */
[----:B------:R-:W-:Y:S02]  /*0bf0*/  SHF.R.S32.HI R7, RZ, 0x1f, R24 ;  /* 0x0000001fff077819 */ /* 0x000fe40000011418 */
[----:B------:R-:W-:Y:S02]  /*0c00*/  LOP3.LUT R252, R11, R252, RZ, 0x3c, !PT ;  /* 0x000000fc0bfc7212 */ /* 0x000fe400078e3cff */
[----:B------:R-:W-:-:S02]  /*0c10*/  LEA.HI R11, R9, R98, RZ, 0x6 ;  /* 0x00000062090b7211 */ /* 0x000fc400078f30ff */
[----:B------:R-:W-:-:S03]  /*0c20*/  LEA.HI R7, R7, R24, RZ, 0x2 ;  /* 0x0000001807077211 */ /* 0x000fc600078f10ff */
[----:B------:R-:W-:Y:S01]  /*0c30*/  IMAD.SHL.U32 R11, R11, 0x8, RZ ;  /* 0x000000080b0b7824 */ /* 0x000fe200078e00ff */
[----:B------:R-:W-:Y:S02]  /*0c40*/  LOP3.LUT R13, R7, 0x7ffffffc, RZ, 0xc0, !PT ;  /* 0x7ffffffc070d7812 */ /* 0x000fe400078ec0ff */
[----:B-1----:R-:W-:Y:S01]  /*0c50*/  R2UR UR25, R0 ;  /* 0x00000000001972ca */ /* 0x002fe200000e0000 */
[----:B------:R-:W-:Y:S01]  /*0c60*/  VIADD R0, R32, 0x40 ;  /* 0x0000004020007836 */ /* 0x000fe20000000000 */
[----:B------:R-:W-:Y:S01]  /*0c70*/  LOP3.LUT R252, R252, 0xfffffe00, R11, 0xf8, !PT ;  /* 0xfffffe00fcfc7812 */ /* 0x000fe200078ef80b */
[----:B------:R-:W-:-:S03]  /*0c80*/  IMAD.IADD R24, R24, 0x1, -R13 ;  /* 0x0000000118187824 */ /* 0x000fc600078e0a0d */
[----:B------:R-:W-:Y:S01]  /*0c90*/  ISETP.GE.AND P5, PT, R0, UR39, PT ;  /* 0x0000002700007c0c */ /* 0x000fe2000bfa6270 */
[----:B------:R-:W-:-:S05]  /*0ca0*/  VIADD R0, R32, 0x60 ;  /* 0x0000006020007836 */ /* 0x000fca0000000000 */
[----:B------:R-:W-:Y:S01]  /*0cb0*/  ISETP.GE.AND P6, PT, R0, UR39, PT ;  /* 0x0000002700007c0c */ /* 0x000fe2000bfc6270 */
[----:B------:R-:W-:-:S04]  /*0cc0*/  UIADD3 UR11, URZ, -UR25, URZ ;  /* 0x800000193f0b7290 */ /* 0x000fc8000fffe03f */
[----:B------:R-:W-:-:S04]  /*0cd0*/  UIMAD UR11, UR11, UR7, URZ ;  /* 0x000000070b0b72a4 */ /* 0x000fc8000f8e023f */
[----:B------:R-:W-:-:S07]  /*0ce0*/  UIMAD.WIDE.U32 UR24, UR25, UR11, UR24 ;  /* 0x0000000b191872a5 */ /* 0x000fce000f8e0018 */
[----:B------:R-:W-:Y:S02]  /*0cf0*/  UMOV UR11, UR25 ;  /* 0x00000019000b7c82 */ /* 0x000fe40008000000 */
[----:B------:R-:W-:-:S07]  /*0d00*/  UIMAD.WIDE.U32 UR24, UR11, UR9, URZ ;  /* 0x000000090b1872a5 */ /* 0x000fce000f8e003f */
[----:B------:R-:W-:Y:S01]  /*0d10*/  UMOV UR17, UR25 ;  /* 0x0000001900117c82 */ /* 0x000fe20008000000 */
[----:B------:R-:W-:Y:S02]  /*0d20*/  USHF.R.S32.HI UR25, URZ, 0x1f, UR26 ;  /* 0x0000001f3f197899 */ /* 0x000fe4000801141a */
[----:B------:R-:W-:-:S04]  /*0d30*/  UIADD3 UR11, -UR17, URZ, URZ ;  /* 0x0000003f110b7290 */ /* 0x000fc8000fffe13f */
[----:B------:R-:W-:-:S04]  /*0d40*/  UIMAD UR9, UR7, UR11, UR9 ;  /* 0x0000000b070972a4 */ /* 0x000fc8000f8e0209 */
[----:B------:R-:W-:-:S11]  /*0d50*/  UISETP.GT.U32.AND UP1, UPT, UR7, UR9, UPT ;  /* 0x000000090700728c */ /* 0x000fd6000bf24070 */
[----:B------:R-:W-:Y:S02]  /*0d60*/  @!UP1 UIADD3 UR9, UR9, -UR7, URZ ;  /* 0x8000000709099290 */ /* 0x000fe4000fffe03f */
[----:B------:R-:W-:Y:S02]  /*0d70*/  @!UP1 UIADD3 UR17, UR17, 0x1, URZ ;  /* 0x0000000111119890 */ /* 0x000fe4000fffe03f */
[----:B------:R-:W-:Y:S02]  /*0d80*/  UISETP.GE.U32.AND UP2, UPT, UR9, UR7, UPT ;  /* 0x000000070900728c */ /* 0x000fe4000bf46070 */
[----:B------:R-:W-:Y:S02]  /*0d90*/  ULOP3.LUT UR9, UR26, UR6, URZ, 0x3c, !UPT ;  /* 0x000000061a097292 */ /* 0x000fe4000f8e3c3f */
[----:B------:R-:W-:Y:S02]  /*0da0*/  @UP0 UIADD3 UR7, UR34, UR10, URZ ;  /* 0x0000000a22070290 */ /* 0x000fe4000fffe03f */
[----:B------:R-:W-:Y:S01]  /*0db0*/  UISETP.GE.AND UP1, UPT, UR9, URZ, UPT ;  /* 0x0000003f0900728c */ /* 0x000fe2000bf26270 */
[----:B------:R-:W-:-:S02]  /*0dc0*/  @UP0 ULDC.64 UR10, c[0x0][0x250] ;  /* 0x00009400000a0ab9 */ /* 0x000fc40000000a00 */
[----:B------:R-:W-:Y:S02]  /*0dd0*/  @UP0 UIMAD.WIDE.U32 UR40, UR7, UR10, URZ ;  /* 0x0000000a072802a5 */ /* 0x000fe4000f8e003f */
[----:B------:R-:W-:Y:S02]  /*0de0*/  @UP2 UIADD3 UR17, UR17, 0x1, URZ ;  /* 0x0000000111112890 */ /* 0x000fe4000fffe03f */
[----:B------:R-:W-:Y:S02]  /*0df0*/  UISETP.NE.AND UP2, UPT, UR6, URZ, UPT ;  /* 0x0000003f0600728c */ /* 0x000fe4000bf45270 */
[----:B------:R-:W-:Y:S02]  /*0e00*/  @UP0 UIMAD UR7, UR7, UR11, URZ ;  /* 0x0000000b070702a4 */ /* 0x000fe4000f8e023f */
[----:B------:R-:W-:Y:S02]  /*0e10*/  @!UP1 UIADD3 UR17, -UR17, URZ, URZ ;  /* 0x0000003f11119290 */ /* 0x000fe4000fffe13f */
[----:B------:R-:W-:Y:S01]  /*0e20*/  @UP0 UIADD3 UR23, UR41, UR7, URZ ;  /* 0x0000000729170290 */ /* 0x000fe2000fffe03f */
[----:B------:R-:W-:-:S04]  /*0e30*/  @UP0 UMOV UR24, UR40 ;  /* 0x0000002800180c82 */ /* 0x000fc80008000000 */
        /* <DEDUP_REMOVED lines=11> */
[----:B------:R-:W-:Y:S01]  /*0ef0*/  UIMAD UR9, UR9, UR6, URZ ;  /* 0x00000006090972a4 */ /* 0x000fe2000f8e023f */
[----:B------:R-:W-:Y:S02]  /*0f00*/  UMOV UR34, UR40 ;  /* 0x0000002800227c82 */ /* 0x000fe40008000000 */
[----:B------:R-:W-:Y:S02]  /*0f10*/  UIMAD.WIDE.U32 UR34, UR27, UR6, UR34 ;  /* 0x000000061b2272a5 */ /* 0x000fe4000f8e0022 */
[----:B------:R-:W-:-:S04]  /*0f20*/  UIMAD UR7, UR27, UR7, UR9 ;  /* 0x000000071b0772a4 */ /* 0x000fc8000f8e0209 */
[----:B------:R-:W-:Y:S01]  /*0f30*/  UIADD3 UR23, UR35, UR7, URZ ;  /* 0x0000000723177290 */ /* 0x000fe2000fffe03f */
[----:B------:R-:W-:-:S11]  /*0f40*/  UMOV UR24, UR34 ;  /* 0x0000002200187c82 */ /* 0x000fd60008000000 */
.L_x_1138:
[C---:B------:R-:W-:Y:S01]  /*0f50*/  IADD3 R10, P0, R168.reuse, UR8, RZ ;  /* 0x00000008a80a7c10 */ /* 0x040fe2000ff1e0ff */
[C---:B------:R-:W-:Y:S01]  /*0f60*/  VIADD R103, R168.reuse, 0x80 ;  /* 0x00000080a8677836 */ /* 0x040fe20000000000 */
[----:B------:R-:W-:Y:S01]  /*0f70*/  SHF.R.S32.HI R33, RZ, 0x1f, R32 ;  /* 0x0000001fff217819 */ /* 0x000fe20000011420 */
[----:B------:R-:W-:Y:S01]  /*0f80*/  ULDC.64 UR6, c[0x0][0x258] ;  /* 0x0000960000067ab9 */ /* 0x000fe20000000a00 */
[----:B------:R-:W-:Y:S01]  /*0f90*/  IADD3.X R11, R169, UR4, RZ, P0, !PT ;  /* 0x00000004a90b7c10 */ /* 0x000fe200087fe4ff */
[----:B------:R-:W1:Y:S01]  /*0fa0*/  S2UR UR4, SR_CgaCtaId ;  /* 0x00000000000479c3 */ /* 0x000e620000008800 */
[C---:B------:R-:W-:Y:S01]  /*0fb0*/  IADD3 R104, R168.reuse, 0x40, RZ ;  /* 0x00000040a8687810 */ /* 0x040fe20007ffe0ff */
[----:B------:R2:W-:Y:S01]  /*0fc0*/  STL [R1+0x24], R33 ;  /* 0x0000242101007387 */ /* 0x0005e20000100800 */
[----:B------:R-:W-:Y:S01]  /*0fd0*/  IADD3 R102, R168, 0xc0, RZ ;  /* 0x000000c0a8667810 */ /* 0x000fe20007ffe0ff */
[----:B------:R-:W-:Y:S01]  /*0fe0*/  ULDC.64 UR8, c[0x0][0x260] ;  /* 0x0000980000087ab9 */ /* 0x000fe20000000a00 */
[----:B------:R-:W-:Y:S01]  /*0ff0*/  IMAD.U32 R16, RZ, RZ, UR6 ;  /* 0x00000006ff107e24 */ /* 0x000fe2000f8e00ff */
[----:B------:R2:W-:Y:S01]  /*1000*/  STL [R1+0x8], R104 ;  /* 0x0000086801007387 */ /* 0x0005e20000100800 */
[----:B------:R-:W-:Y:S01]  /*1010*/  UIMAD UR6, UR25, UR6, URZ ;  /* 0x00000006190672a4 */ /* 0x000fe2000f8e023f */
[----:B------:R-:W-:Y:S01]  /*1020*/  ISETP.GE.AND P0, PT, R32, UR39, PT ;  /* 0x0000002720007c0c */ /* 0x000fe2000bf06270 */
[----:B------:R-:W-:Y:S01]  /*1030*/  UIMAD UR34, UR36, UR8, URZ ;  /* 0x00000008242272a4 */ /* 0x000fe2000f8e023f */
[----:B------:R2:W-:Y:S01]  /*1040*/  STL [R1+0x4], R103 ;  /* 0x0000046701007387 */ /* 0x0005e20000100800 */
[----:B------:R-:W-:Y:S01]  /*1050*/  SHF.R.S32.HI R5, RZ, 0x1f, R5 ;  /* 0x0000001fff057819 */ /* 0x000fe20000011405 */
[----:B------:R-:W-:Y:S01]  /*1060*/  IMAD.U32 R6, RZ, RZ, UR8 ;  /* 0x00000008ff067e24 */ /* 0x000fe2000f8e00ff */
[----:B------:R-:W-:Y:S01]  /*1070*/  UIMAD UR34, UR17, UR9, UR34 ;  /* 0x00000009112272a4 */ /* 0x000fe2000f8e0222 */
[----:B------:R2:W-:Y:S01]  /*1080*/  STL [R1], R102 ;  /* 0x0000006601007387 */ /* 0x0005e20000100800 */
[----:B------:R-:W-:Y:S01]  /*1090*/  UIMAD UR7, UR26, UR7, UR6 ;  /* 0x000000071a0772a4 */ /* 0x000fe2000f8e0206 */
[----:B------:R-:W-:Y:S01]  /*10a0*/  LEA.HI R5, R5, R14, RZ, 0x3 ;  /* 0x0000000e05057211 */ /* 0x000fe200078f18ff */
[----:B------:R-:W-:Y:S01]  /*10b0*/  ULDC.64 UR8, c[0x0][0x268] ;  /* 0x00009a0000087ab9 */ /* 0x000fe20000000a00 */
[----:B------:R-:W-:Y:S01]  /*10c0*/  IMAD.WIDE.U32 R16, R16, UR26, R10 ;  /* 0x0000001a10107c25 */ /* 0x000fe2000f8e000a */
[----:B------:R-:W-:Y:S01]  /*10d0*/  UMOV UR6, 0x400 ;  /* 0x0000040000067882 */ /* 0x000fe20000000000 */
[----:B------:R-:W-:Y:S01]  /*10e0*/  UIMAD UR36, UR36, UR8, URZ ;  /* 0x00000008242472a4 */ /* 0x000fe2000f8e023f */
[----:B------:R-:W-:Y:S01]  /*10f0*/  LOP3.LUT R5, R5, 0xffffff8, RZ, 0xc0, !PT ;  /* 0x0ffffff805057812 */ /* 0x000fe200078ec0ff */
[----:B------:R-:W-:Y:S01]  /*1100*/  IMAD R23, R33, UR12, RZ ;  /* 0x0000000c21177c24 */ /* 0x000fe2000f8e02ff */
[----:B------:R-:W-:Y:S01]  /*1110*/  MOV R20, UR15 ;  /* 0x0000000f00147c02 */ /* 0x000fe20008000f00 */
[----:B-1----:R-:W-:Y:S01]  /*1120*/  ULEA UR4, UR4, UR6, 0x18 ;  /* 0x0000000604047291 */ /* 0x002fe2000f8ec03f */
[----:B------:R-:W-:Y:S01]  /*1130*/  IADD3 R19, R17, UR7, RZ ;  /* 0x0000000711137c10 */ /* 0x000fe2000fffe0ff */
[----:B------:R-:W-:Y:S01]  /*1140*/  UIADD3 UR35, UR18, -0x1, URZ ;  /* 0xffffffff12237890 */ /* 0x000fe2000fffe03f */
[----:B------:R-:W-:Y:S01]  /*1150*/  BSSY B0, `(.L_x_1139) ;  /* 0x0000037000007945 */ /* 0x000fe20003800000 */
[----:B------:R-:W-:Y:S01]  /*1160*/  UIMAD UR36, UR17, UR9, UR36 ;  /* 0x00000009112472a4 */ /* 0x000fe2000f8e0224 */
[----:B------:R-:W-:Y:S01]  /*1170*/  VIADD R0, R32, 0x20 ;  /* 0x0000002020007836 */ /* 0x000fe20000000000 */
[----:B------:R-:W-:Y:S01]  /*1180*/  SHF.R.S32.HI R7, RZ, 0x2, R7 ;  /* 0x00000002ff077819 */ /* 0x000fe20000011407 */
[----:B------:R-:W-:Y:S01]  /*1190*/  IMAD.IADD R26, R14, 0x1, -R5 ;  /* 0x000000010e1a7824 */ /* 0x000fe200078e0a05 */
[----:B------:R-:W-:Y:S01]  /*11a0*/  LEA R252, R252, UR4, 0x1 ;  /* 0x00000004fcfc7c11 */ /* 0x000fe2000f8e08ff */
[----:B------:R-:W-:-:S04]  /*11b0*/  IMAD.WIDE R20, R20, 0x80, R32 ;  /* 0x0000008014147825 */ /* 0x000fc800078e0220 */
[----:B------:R-:W-:-:S04]  /*11c0*/  IMAD.WIDE.U32 R30, R32, UR12, R168 ;  /* 0x0000000c201e7c25 */ /* 0x000fc8000f8e00a8 */
[----:B------:R-:W-:Y:S02]  /*11d0*/  IMAD R23, R32, UR13, R23 ;  /* 0x0000000d20177c24 */ /* 0x000fe4000f8e0217 */
[----:B------:R-:W-:Y:S01]  /*11e0*/  IMAD.U32 R15, RZ, RZ, UR8 ;  /* 0x00000008ff0f7e24 */ /* 0x000fe2000f8e00ff */
[----:B--2---:R-:W-:Y:S06]  /*11f0*/  @P0 BRA `(.L_x_1140) ;  /* 0x0000000000b00947 */ /* 0x004fec0003800000 */
        /* <DEDUP_REMOVED lines=44> */
.L_x_1140:
[----:B------:R-:W-:Y:S05]  /*14c0*/  BSYNC B0 ;  /* 0x0000000000007941 */ /* 0x000fea0003800000 */
.L_x_1139:
[----:B-12---:R-:W-:Y:S01]  /*14d0*/  IADD3 R4, P0, R30, UR22, RZ ;  /* 0x000000161e047c10 */ /* 0x006fe2000ff1e0ff */
[----:B------:R-:W-:Y:S01]  /*14e0*/  ULEA UR6, UR18, UR37, 0x6 ;  /* 0x0000002512067291 */ /* 0x000fe2000f8e303f */
[----:B------:R-:W-:Y:S01]  /*14f0*/  ISETP.GE.AND P1, PT, R0, UR39, PT ;  /* 0x0000002700007c0c */ /* 0x000fe2000bf26270 */
[----:B------:R-:W-:Y:S01]  /*1500*/  IMAD R26, R26, 0x10, R7 ;  /* 0x000000101a1a7824 */ /* 0x000fe200078e0207 */
[----:B------:R-:W-:Y:S01]  /*1510*/  IADD3.X R5, R31, UR21, R23, P0, !PT ;  /* 0x000000151f057c10 */ /* 0x000fe200087fe417 */
[----:B------:R-:W-:Y:S01]  /*1520*/  UIADD3 UR6, UR6, -0x40, URZ ;  /* 0xffffffc006067890 */ /* 0x000fe2000fffe03f */
[----:B------:R-:W-:Y:S01]  /*1530*/  SHF.L.U32 R97, R24, 0x1, RZ ;  /* 0x0000000118617819 */ /* 0x000fe200000006ff */
[----:B------:R-:W-:Y:S01]  /*1540*/  USHF.R.S32.HI UR38, URZ, 0x1f, UR35 ;  /* 0x0000001f3f267899 */ /* 0x000fe20008011423 */
[----:B------:R-:W-:Y:S01]  /*1550*/  BSSY B0, `(.L_x_1141) ;  /* 0x0000037000007945 */ /* 0x000fe20003800000 */
[----:B------:R-:W-:Y:S01]  /*1560*/  IMAD.WIDE.U32 R28, R6, UR17, R4 ;  /* 0x00000011061c7c25 */ /* 0x000fe2000f8e0004 */
[----:B------:R-:W-:-:S03]  /*1570*/  UIMAD UR37, UR35, -0x40, UR31 ;  /* 0xffffffc0232578a4 */ /* 0x000fc6000f8e021f */
[----:B------:R-:W-:Y:S01]  /*1580*/  IMAD R97, R26, UR19, R97 ;  /* 0x000000131a617c24 */ /* 0x000fe2000f8e0261 */
[----:B------:R1:W-:Y:S01]  /*1590*/  STL.64 [R1+0x10], R28 ;  /* 0x0000101c01007387 */ /* 0x0003e20000100a00 */
[----:B------:R-:W-:-:S03]  /*15a0*/  IMAD.U32 R6, RZ, RZ, UR6 ;  /* 0x00000006ff067e24 */ /* 0x000fc6000f8e00ff */
        /* <DEDUP_REMOVED lines=49> */
.L_x_1142:
[----:B------:R-:W-:Y:S05]  /*18c0*/  BSYNC B0 ;  /* 0x0000000000007941 */ /* 0x000fea0003800000 */
.L_x_1141:
        /* <DEDUP_REMOVED lines=49> */
.L_x_1144:
[----:B------:R-:W-:Y:S05]  /*1be0*/  BSYNC B0 ;  /* 0x0000000000007941 */ /* 0x000fea0003800000 */
.L_x_1143:
        /* <DEDUP_REMOVED lines=49> */
.L_x_1146:
[----:B------:R-:W-:Y:S05]  /*1f00*/  BSYNC B0 ;  /* 0x0000000000007941 */ /* 0x000fea0003800000 */
.L_x_1145:
        /* <DEDUP_REMOVED lines=10> */
[----:B------:R-:W-:Y:S01]  /*1fb0*/  IMAD.WIDE.U32 R18, R17, UR40, R100 ;  /* 0x0000002811127c25 */ /* 0x000fe2000f8e0064 */
[----:B------:R-:W-:-:S06]  /*1fc0*/  UIMAD UR6, UR38, UR40, UR6 ;  /* 0x00000028260672a4 */ /* 0x000fcc000f8e0206 */
        /* <DEDUP_REMOVED lines=40> */
.L_x_1148:
[----:B------:R-:W-:Y:S05]  /*2250*/  BSYNC B0 ;  /* 0x0000000000007941 */ /* 0x000fea0003800000 */
.L_x_1147:
        /* <DEDUP_REMOVED lines=10> */
[----:B---34-:R-:W3:Y:S01]  /*2300*/  @!P6 LDC.64 R12, c[0x0][0x218] ;  /* 0x00008600ff0ceb82 */ /* 0x018ee20000000a00 */
        /* <DEDUP_REMOVED lines=33> */
.L_x_1150:
[----:B------:R-:W-:Y:S05]  /*2520*/  BSYNC B0 ;  /* 0x0000000000007941 */ /* 0x000fea0003800000 */
.L_x_1149:
        /* <DEDUP_REMOVED lines=11> */
[----:B---34-:R-:W-:Y:S01]  /*25e0*/  LEA.HI R11, R9, R98, RZ, 0x4 ;  /* 0x00000062090b7211 */ /* 0x018fe200078f20ff */
[----:B------:R-:W-:Y:S01]  /*25f0*/  @UP1 UIMAD UR7, UR27, UR7, UR43 ;  /* 0x000000071b0712a4 */ /* 0x000fe2000f8e022b */
[----:B------:R-:W-:-:S04]  /*2600*/  DEPBAR.LE SB0, 0x0 ;  /* 0x000080000000791a */ /* 0x000fc80000000000 */
[----:B------:R-:W-:Y:S02]  /*2610*/  @UP1 ULEA UR8, UP0, UR44, UR8, 0x2 ;  /* 0x000000082c081291 */ /* 0x000fe4000f80103f */
[----:B------:R-:W-:Y:S01]  /*2620*/  @UP1 UIADD3 UR7, UR45, UR7, URZ ;  /* 0x000000072d071290 */ /* 0x000fe2000fffe03f */
[----:B------:R-:W-:Y:S01]  /*2630*/  IMAD.WIDE.U32 R18, R32, UR10, R168 ;  /* 0x0000000a20127c25 */ /* 0x000fe2000f8e00a8 */
[----:B------:R-:W-:Y:S01]  /*2640*/  LEA R16, R14, UR30, 0x4 ;  /* 0x0000001e0e107c11 */ /* 0x000fe2000f8e20ff */
[----:B------:R-:W-:Y:S01]  /*2650*/  @UP1 ULDC UR6, c[0x0][0x2e8] ;  /* 0x0000ba0000061ab9 */ /* 0x000fe20000000800 */
[----:B------:R-:W-:Y:S01]  /*2660*/  @UP1 ULEA.HI.X UR9, UR44, UR9, UR7, 0x2, UP0 ;  /* 0x000000092c091291 */ /* 0x000fe200080f1407 */
[----:B------:R-:W-:-:S05]  /*2670*/  IMAD.U32 R20, RZ, RZ, UR8 ;  /* 0x00000008ff147e24 */ /* 0x000fca000f8e00ff */
[----:B------:R-:W-:-:S05]  /*2680*/  IMAD.U32 R21, RZ, RZ, UR9 ;  /* 0x00000009ff157e24 */ /* 0x000fca000f8e00ff */
[----:B--2---:R-:W2:Y:S01]  /*2690*/  @P1 LDG.E R4, desc[UR28][R20.64] ;  /* 0x0000001c14041981 */ /* 0x004ea2000c1e1900 */
[----:B------:R-:W-:Y:S01]  /*26a0*/  LOP3.LUT R9, R11, 0xfffffff0, RZ, 0xc0, !PT ;  /* 0xfffffff00b097812 */ /* 0x000fe200078ec0ff */
[----:B------:R-:W-:Y:S01]  /*26b0*/  IMAD R5, R33, UR10, RZ ;  /* 0x0000000a21057c24 */ /* 0x000fe2000f8e02ff */
[----:B------:R-:W-:Y:S01]  /*26c0*/  SHF.R.S32.HI R214, RZ, 0x4, R11 ;  /* 0x00000004ffd67819 */ /* 0x000fe2000001140b */
[----:B------:R-:W-:Y:S01]  /*26d0*/  IMAD.U32 R96, RZ, RZ, UR31 ;  /* 0x0000001fff607e24 */ /* 0x000fe2000f8e00ff */
[----:B------:R-:W-:Y:S01]  /*26e0*/  ISETP.GE.AND P3, PT, R0, UR37, PT ;  /* 0x0000002500007c0c */ /* 0x000fe2000bf66270 */
[----:B------:R-:W-:Y:S01]  /*26f0*/  IMAD.IADD R9, R98, 0x1, -R9 ;  /* 0x0000000162097824 */ /* 0x000fe200078e0a09 */
[----:B------:R-:W-:Y:S01]  /*2700*/  LEA.HI R11, R11, R214, RZ, 0x1 ;  /* 0x000000d60b0b7211 */ /* 0x000fe200078f08ff */
[----:B------:R-:W-:Y:S01]  /*2710*/  IMAD R5, R32, UR11, R5 ;  /* 0x0000000b20057c24 */ /* 0x000fe2000f8e0205 */
[----:B------:R-:W-:Y:S01]  /*2720*/  IADD3 R13, R16, 0x1, R7 ;  /* 0x00000001100d7810 */ /* 0x000fe20007ffe007 */
[----:B------:R-:W-:Y:S01]  /*2730*/  USHF.L.U64.HI UR8, UR10, 0x6, UR11 ;  /* 0x000000060a087899 */ /* 0x000fe2000801020b */
[----:B------:R-:W-:Y:S01]  /*2740*/  SHF.R.S32.HI R12, RZ, 0x1f, R9 ;  /* 0x0000001fff0c7819 */ /* 0x000fe20000011409 */
[----:B------:R-:W2:Y:S01]  /*2750*/  @P1 MUFU.RCP R7, UR6 ;  /* 0x0000000600071d08 */ /* 0x000ea20008001000 */
[----:B------:R-:W-:Y:S01]  /*2760*/  LOP3.LUT R11, R11, 0xfffffffe, RZ, 0xc0, !PT ;  /* 0xfffffffe0b0b7812 */ /* 0x000fe200078ec0ff */
[----:B------:R-:W-:Y:S01]  /*2770*/  USHF.L.U32 UR9, UR10, 0x6, URZ ;  /* 0x000000060a097899 */ /* 0x000fe2000800063f */
[----:B------:R-:W-:Y:S01]  /*2780*/  LEA.HI R12, R12, R9, RZ, 0x3 ;  /* 0x000000090c0c7211 */ /* 0x000fe200078f18ff */
[----:B------:R-:W-:Y:S01]  /*2790*/  UIMAD UR7, UR8, UR35, URZ ;  /* 0x00000023080772a4 */ /* 0x000fe2000f8e023f */
[----:B------:R-:W-:Y:S01]  /*27a0*/  BAR.SYNC.DEFER_BLOCKING 0x0 ;  /* 0x0000000000007b1d */ /* 0x000fe20000010000 */
[----:B------:R-:W-:Y:S01]  /*27b0*/  IADD3 R10, P2, R18, UR24, RZ ;  /* 0x00000018120a7c10 */ /* 0x000fe2000ff5e0ff */
[----:B------:R-:W-:Y:S01]  /*27c0*/  IMAD.IADD R214, R214, 0x1, -R11 ;  /* 0x00000001d6d67824 */ /* 0x000fe200078e0a0b */
[----:B------:R-:W-:Y:S01]  /*27d0*/  LOP3.LUT R0, R12, 0xfffffff8, RZ, 0xc0, !PT ;  /* 0xfffffff80c007812 */ /* 0x000fe200078ec0ff */
[----:B------:R-:W-:Y:S01]  /*27e0*/  IMAD.SHL.U32 R18, R3, 0x40, RZ ;  /* 0x0000004003127824 */ /* 0x000fe200078e00ff */
[----:B------:R-:W-:Y:S01]  /*27f0*/  IADD3.X R11, R19, UR23, R5, P2, !PT ;  /* 0x00000017130b7c10 */ /* 0x000fe200097fe405 */
[----:B------:R-:W-:Y:S01]  /*2800*/  IMAD.SHL.U32 R16, R214, 0x8, RZ ;  /* 0x00000008d6107824 */ /* 0x000fe200078e00ff */
[----:B------:R-:W-:Y:S01]  /*2810*/  ISETP.GE.AND P2, PT, R32, UR37, PT ;  /* 0x0000002520007c0c */ /* 0x000fe2000bf46270 */
[----:B------:R-:W-:Y:S01]  /*2820*/  IMAD.IADD R0, R9, 0x1, -R0 ;  /* 0x0000000109007824 */ /* 0x000fe200078e0a00 */
[----:B------:R-:W-:Y:S01]  /*2830*/  LOP3.LUT R18, R18, 0x1c0, RZ, 0xc0, !PT ;  /* 0x000001c012127812 */ /* 0x000fe200078ec0ff */
[----:B------:R-:W-:Y:S01]  /*2840*/  IMAD.SHL.U32 R12, R12, 0x40, RZ ;  /* 0x000000400c0c7824 */ /* 0x000fe200078e00ff */
[----:B------:R-:W-:Y:S01]  /*2850*/  IADD3 R96, R96, -UR16, R13 ;  /* 0x8000001060607c10 */ /* 0x000fe2000fffe00d */
[----:B------:R-:W-:Y:S01]  /*2860*/  IMAD.SHL.U32 R5, R0, 0x40, RZ ;  /* 0x0000004000057824 */ /* 0x000fe200078e00ff */
[----:B------:R-:W-:Y:S01]  /*2870*/  UIMAD UR7, UR38, UR9, UR7 ;  /* 0x00000009260772a4 */ /* 0x000fe2000f8e0207 */
[----:B------:R-:W-:Y:S01]  /*2880*/  IMAD.SHL.U32 R9, R32, 0x8, RZ ;  /* 0x0000000820097824 */ /* 0x000fe200078e00ff */
[----:B------:R-:W-:Y:S01]  /*2890*/  BSSY B0, `(.L_x_1151) ;  /* 0x0000040000007945 */ /* 0x000fe20003800000 */
[----:B------:R-:W-:Y:S01]  /*28a0*/  IMAD.WIDE.U32 R10, R15, UR17, R10 ;  /* 0x000000110f0a7c25 */ /* 0x000fe2000f8e000a */
[----:B------:R-:W-:-:S02]  /*28b0*/  LOP3.LUT R5, R5, 0x1c0, RZ, 0xc0, !PT ;  /* 0x000001c005057812 */ /* 0x000fc400078ec0ff */
[----:B------:R-:W-:Y:S01]  /*28c0*/  LOP3.LUT R9, R18, 0x8, R9, 0xf8, !PT ;  /* 0x0000000812097812 */ /* 0x000fe200078ef809 */
[----:B------:R-:W-:Y:S01]  /*28d0*/  VIADD R13, R11, UR36 ;  /* 0x000000240b0d7c36 */ /* 0x000fe20008000000 */
[----:B------:R-:W-:Y:S01]  /*28e0*/  LOP3.LUT R16, R5, 0x8, R16, 0xf8, !PT ;  /* 0x0000000805107812 */ /* 0x000fe200078ef810 */
[----:B------:R-:W-:Y:S01]  /*28f0*/  VIADD R96, R96, UR20 ;  /* 0x0000001460607c36 */ /* 0x000fe20008000000 */
[----:B------:R-:W-:Y:S01]  /*2900*/  SHF.R.U32.HI R5, RZ, 0x3, R5 ;  /* 0x00000003ff057819 */ /* 0x000fe20000011605 */
[----:B------:R3:W-:Y:S01]  /*2910*/  @P2 STS.128 [R252+0x18000], RZ ;  /* 0x018000fffc002388 */ /* 0x0007e20000000c00 */
[----:B------:R-:W-:Y:S01]  /*2920*/  SHF.R.U32.HI R18, RZ, 0x3, R18 ;  /* 0x00000003ff127819 */ /* 0x000fe20000011612 */
[----:B------:R-:W-:Y:S01]  /*2930*/  UMOV UR20, URZ ;  /* 0x0000003f00147c82 */ /* 0x000fe20008000000 */
[----:B------:R-:W-:Y:S01]  /*2940*/  LOP3.LUT R5, R16, R5, RZ, 0x3c, !PT ;  /* 0x0000000510057212 */ /* 0x000fe200078e3cff */
[----:B------:R3:W-:Y:S01]  /*2950*/  @P2 STS.128 [R252+0x1a000], RZ ;  /* 0x01a000fffc002388 */ /* 0x0007e20000000c00 */
[----:B------:R-:W-:-:S02]  /*2960*/  LOP3.LUT R9, R9, R18, RZ, 0x3c, !PT ;  /* 0x0000001209097212 */ /* 0x000fc400078e3cff */
[----:B------:R-:W-:Y:S01]  /*2970*/  LOP3.LUT R5, R5, 0xfffffe00, R12, 0xf8, !PT ;  /* 0xfffffe0005057812 */ /* 0x000fe200078ef80c */
[----:B------:R3:W-:Y:S01]  /*2980*/  @P2 STS.128 [R252+0x1c000], RZ ;  /* 0x01c000fffc002388 */ /* 0x0007e20000000c00 */
[----:B------:R-:W-:Y:S02]  /*2990*/  IMAD.MOV.U32 R12, RZ, RZ, R10 ;  /* 0x000000ffff0c7224 */ /* 0x000fe400078e000a */
[----:B------:R-:W-:Y:S01]  /*29a0*/  IMAD R214, R214, 0x200, R9 ;  /* 0x00000200d6d67824 */ /* 0x000fe200078e0209 */
[----:B------:R3:W-:Y:S01]  /*29b0*/  @P2 STS.128 [R252+0x1e000], RZ ;  /* 0x01e000fffc002388 */ /* 0x0007e20000000c00 */
[----:B------:R-:W-:-:S04]  /*29c0*/  IMAD.WIDE.U32 R24, R17, UR9, R12 ;  /* 0x0000000911187c25 */ /* 0x000fc8000f8e000c */
[----:B------:R-:W-:Y:S02]  /*29d0*/  VIADD R22, R25, UR7 ;  /* 0x0000000719167c36 */ /* 0x000fe40008000000 */
[----:B------:R-:W-:Y:S02]  /*29e0*/  IMAD R215, R14, 0x400, R5 ;  /* 0x000004000ed77824 */ /* 0x000fe400078e0205 */
[----:B--2---:R-:W-:-:S05]  /*29f0*/  @P1 FMUL.FTZ R4, R4, R7 ;  /* 0x0000000704041220 */ /* 0x004fca0000410000 */
[----:B------:R-:W-:-:S13]  /*2a00*/  @P1 R2UR UR6, R4 ;  /* 0x00000000040612ca */ /* 0x000fda00000e0000 */
[----:B------:R-:W-:Y:S01]  /*2a10*/  @UP1 UMOV UR20, UR6 ;  /* 0x0000000600141c82 */ /* 0x000fe20008000000 */
[----:B---3--:R-:W-:Y:S05]  /*2a20*/  @P2 BRA `(.L_x_1152) ;  /* 0x0000000000982947 */ /* 0x008fea0003800000 */
        /* <DEDUP_REMOVED lines=38> */
.L_x_1152:
[----:B------:R-:W-:Y:S05]  /*2c90*/  BSYNC B0 ;  /* 0x0000000000007941 */ /* 0x000fea0003800000 */
.L_x_1151:
[----:B------:R4:W-:Y:S01]  /*2ca0*/  @P3 STS.128 [R252+0x19000], RZ ;  /* 0x019000fffc003388 */ /* 0x0009e20000000c00 */
[----:B------:R-:W-:Y:S01]  /*2cb0*/  R2P PR, R3, 0x6 ;  /* 0x0000000603007804 */ /* 0x000fe20000000000 */
[----:B------:R-:W-:Y:S01]  /*2cc0*/  IMAD.MOV.U32 R4, RZ, RZ, 0x10 ;  /* 0x00000010ff047424 */ /* 0x000fe200078e00ff */
[----:B------:R-:W-:Y:S01]  /*2cd0*/  USHF.L.U64.HI UR25, UR10, 0x5, UR11 ;  /* 0x000000050a197899 */ /* 0x000fe2000801020b */
[----:B------:R4:W-:Y:S01]  /*2ce0*/  @P3 STS.128 [R252+0x1b000], RZ ;  /* 0x01b000fffc003388 */ /* 0x0009e20000000c00 */
[----:B------:R-:W-:Y:S01]  /*2cf0*/  IMAD.MOV.U32 R3, RZ, RZ, 0x20 ;  /* 0x00000020ff037424 */ /* 0x000fe200078e00ff */
[----:B------:R-:W-:Y:S01]  /*2d00*/  USHF.L.U32 UR26, UR10, 0x5, URZ ;  /* 0x000000050a1a7899 */ /* 0x000fe2000800063f */
[----:B------:R-:W-:Y:S01]  /*2d10*/  BSSY B0, `(.L_x_1153) ;  /* 0x0000030000007945 */ /* 0x000fe20003800000 */
[----:B------:R4:W-:Y:S01]  /*2d20*/  @P3 STS.128 [R252+0x1d000], RZ ;  /* 0x01d000fffc003388 */ /* 0x0009e20000000c00 */
[----:B------:R-:W-:Y:S02]  /*2d30*/  LEA R215, R215, UR4, 0x1 ;  /* 0x00000004d7d77c11 */ /* 0x000fe4000f8e08ff */
[----:B------:R-:W-:Y:S01]  /*2d40*/  LEA R214, R214, UR4, 0x1 ;  /* 0x00000004d6d67c11 */ /* 0x000fe2000f8e08ff */
[----:B------:R4:W-:Y:S01]  /*2d50*/  @P3 STS.128 [R252+0x1f000], RZ ;  /* 0x01f000fffc003388 */ /* 0x0009e20000000c00 */
[----:B------:R-:W-:-:S02]  /*2d60*/  SEL R7, R3, 0xffffffe0, !P2 ;  /* 0xffffffe003077807 */ /* 0x000fc40005000000 */
[----:B------:R-:W-:Y:S01]  /*2d70*/  SEL R9, R4, 0xfffffff0, !P1 ;  /* 0xfffffff004097807 */ /* 0x000fe20004800000 */
[----:B------:R-:W-:Y:S06]  /*2d80*/  @P3 BRA `(.L_x_1154) ;  /* 0x0000000000a03947 */ /* 0x000fec0003800000 */
        /* <DEDUP_REMOVED lines=40> */
.L_x_1154:
[----:B------:R-:W-:Y:S05]  /*3010*/  BSYNC B0 ;  /* 0x0000000000007941 */ /* 0x000fea0003800000 */
.L_x_1153:
[----:B------:R-:W-:Y:S01]  /*3020*/  LDSM.16.M88.4 R44, [R215] ;  /* 0x00000000d72c783b */ /* 0x000fe20000000200 */
[----:B------:R-:W-:Y:S01]  /*3030*/  LOP3.LUT P1, RZ, R0, 0x2, RZ, 0xc0, !PT ;  /* 0x0000000200ff7812 */ /* 0x000fe2000782c0ff */
[--C-:B------:R-:W-:Y:S01]  /*3040*/  IMAD R99, R9, 0x2, R214.reuse ;  /* 0x0000000209637824 */ /* 0x100fe200078e02d6 */
[----:B------:R-:W-:Y:S01]  /*3050*/  SHF.R.S32.HI R189, RZ, 0x1f, R97 ;  /* 0x0000001fffbd7819 */ /* 0x000fe20000011461 */
[----:B-1-3--:R-:W1:Y:S01]  /*3060*/  LDSM.16.M88.4 R20, [R214+0x10000] ;  /* 0x01000000d614783b */ /* 0x00ae620000000200 */
[----:B------:R-:W-:Y:S01]  /*3070*/  SEL R4, R4, 0xfffffff0, !P1 ;  /* 0xfffffff004047807 */ /* 0x000fe20004800000 */
[----:B------:R-:W-:Y:S01]  /*3080*/  IMAD R207, R7, 0x2, R214 ;  /* 0x0000000207cf7824 */ /* 0x000fe200078e02d6 */
[----:B------:R-:W-:Y:S01]  /*3090*/  LOP3.LUT P1, RZ, R0, 0x4, RZ, 0xc0, !PT ;  /* 0x0000000400ff7812 */ /* 0x000fe2000782c0ff */
[----:B------:R-:W3:Y:S01]  /*30a0*/  LDSM.16.M88.4 R52, [R214+0x11000] ;  /* 0x01100000d634783b */ /* 0x000ee20000000200 */
[----:B------:R-:W-:Y:S01]  /*30b0*/  VIADD R0, R214, 0x10000 ;  /* 0x00010000d6007836 */ /* 0x000fe20000000000 */
[----:B------:R-:W-:Y:S01]  /*30c0*/  VIMNMX R228, R96, UR31, PT ;  /* 0x0000001f60e47c48 */ /* 0x000fe2000bfe0100 */
[--C-:B------:R-:W-:Y:S01]  /*30d0*/  IMAD R213, R4, 0x2, R215.reuse ;  /* 0x0000000204d57824 */ /* 0x100fe200078e02d7 */
[----:B------:R-:W2:Y:S01]  /*30e0*/  LDSM.16.M88.4 R64, [R214+0x10800] ;  /* 0x01080000d640783b */ /* 0x000ea20000000200 */
[----:B------:R-:W-:Y:S01]  /*30f0*/  SEL R3, R3, 0xffffffe0, !P1 ;  /* 0xffffffe003037807 */ /* 0x000fe20004800000 */
[----:B------:R-:W-:Y:S01]  /*3100*/  IMAD R212, R9, 0x2, R0 ;  /* 0x0000000209d47824 */ /* 0x000fe200078e0200 */
[----:B------:R-:W-:Y:S01]  /*3110*/  LEA.HI.X.SX32 R189, R6, R189, 0x1, P0 ;  /* 0x000000bd06bd7211 */ /* 0x000fe200000f0eff */
[----:B------:R-:W-:Y:S01]  /*3120*/  LDSM.16.M88.4 R60, [R213] ;  /* 0x00000000d53c783b */ /* 0x000fe20000000200 */
[----:B------:R-:W-:Y:S01]  /*3130*/  IMAD.SHL.U32 R98, R98, 0x2, RZ ;  /* 0x0000000262627824 */ /* 0x000fe200078e00ff */
[----:B------:R-:W-:Y:S01]  /*3140*/  UISETP.GE.AND UP0, UPT, UR18, 0x2, UPT ;  /* 0x000000021200788c */ /* 0x000fe2000bf06270 */
[C---:B------:R-:W-:Y:S01]  /*3150*/  IMAD R211, R3.reuse, 0x2, R215 ;  /* 0x0000000203d37824 */ /* 0x040fe200078e02d7 */
[----:B------:R-:W5:Y:S01]  /*3160*/  LDSM.16.M88.4 R28, [R99+0x10000] ;  /* 0x01000000631c783b */ /* 0x000f620000000200 */
[----:B------:R-:W-:Y:S01]  /*3170*/  IMAD R210, R3, 0x2, R213 ;  /* 0x0000000203d27824 */ /* 0x000fe200078e02d5 */
[----:B------:R-:W-:Y:S01]  /*3180*/  LOP3.LUT R105, R98, 0x6, RZ, 0xc0, !PT ;  /* 0x0000000662697812 */ /* 0x000fe200078ec0ff */
[----:B------:R-:W-:Y:S01]  /*3190*/  IMAD R209, R7, 0x2, R212 ;  /* 0x0000000207d17824 */ /* 0x000fe200078e02d4 */
[----:B------:R-:W4:Y:S01]  /*31a0*/  LDSM.16.M88.4 R32, [R214+0x11800] ;  /* 0x01180000d620783b */ /* 0x000f220000000200 */
[----:B------:R-:W-:Y:S01]  /*31b0*/  IMAD.U32 R0, RZ, RZ, UR35 ;  /* 0x00000023ff007e24 */ /* 0x000fe2000f8e00ff */
[----:B------:R-:W-:Y:S01]  /*31c0*/  UIADD3 UR30, UR33, 0x646e171e, URZ ;  /* 0x646e171e211e7890 */ /* 0x000fe2000fffe03f */
[----:B------:R-:W-:Y:S01]  /*31d0*/  IMAD.U32 R7, RZ, RZ, UR15 ;  /* 0x0000000fff077e24 */ /* 0x000fe2000f8e00ff */
[----:B------:R-:W4:Y:S01]  /*31e0*/  LDSM.16.M88.4 R92, [R99+0x11000] ;  /* 0x01100000635c783b */ /* 0x000f220000000200 */
[----:B------:R-:W-:Y:S01]  /*31f0*/  IMAD R0, R0, 0x40, R105 ;  /* 0x0000004000007824 */ /* 0x000fe200078e0269 */
[----:B------:R-:W-:Y:S01]  /*3200*/  UIADD3 UR27, UR32, -0x4ab325aa, URZ ;  /* 0xb54cda56201b7890 */ /* 0x000fe2000fffe03f */
[----:B------:R-:W-:Y:S01]  /*3210*/  IMAD.U32 R165, RZ, RZ, UR31 ;  /* 0x0000001fffa57e24 */ /* 0x000fe2000f8e00ff */
[----:B------:R-:W4:Y:S01]  /*3220*/  LDSM.16.M88.4 R68, [R99+0x10800] ;  /* 0x010800006344783b */ /* 0x000f220000000200 */
[----:B------:R-:W-:Y:S01]  /*3230*/  IMAD R14, R7, 0x8, R14 ;  /* 0x00000008070e7824 */ /* 0x000fe200078e020e */
[----:B------:R-:W-:Y:S01]  /*3240*/  UMOV UR43, UR35 ;  /* 0x00000023002b7c82 */ /* 0x000fe20008000000 */
[----:B------:R-:W-:Y:S01]  /*3250*/  VIADD R7, R0, 0x1 ;  /* 0x0000000100077836 */ /* 0x000fe20000000000 */
[----:B------:R-:W-:Y:S01]  /*3260*/  LDSM.16.M88.4 R40, [R211] ;  /* 0x00000000d328783b */ /* 0x000fe20000000200 */
[----:B------:R-:W-:Y:S01]  /*3270*/  VIADDMNMX R165, R96, 0x8, R165, PT ;  /* 0x0000000860a57846 */ /* 0x000fe200038001a5 */
[----:B------:R-:W-:-:S02]  /*3280*/  VIADD R9, R0, 0x8 ;  /* 0x0000000800097836 */ /* 0x000fc40000000000 */
[----:B------:R-:W4:Y:S01]  /*3290*/  LDSM.16.M88.4 R36, [R207+0x10000] ;  /* 0x01000000cf24783b */ /* 0x000f220000000200 */
[CC--:B------:R-:W-:Y:S02]  /*32a0*/  ISETP.GE.AND P6, PT, R7.reuse, R228.reuse, PT ;  /* 0x000000e40700720c */ /* 0x0c0fe40003fc6270 */
[----:B------:R-:W-:Y:S01]  /*32b0*/  ISETP.GE.AND P3, PT, R7, R165, PT ;  /* 0x000000a50700720c */ /* 0x000fe20003f66270 */
[C---:B-1----:R-:W-:Y:S01]  /*32c0*/  HMMA.16816.F32.BF16 R24, R44.reuse, R20, RZ ;  /* 0x000000142c18723c */ /* 0x042fe200000418ff */
[----:B------:R-:W1:Y:S01]  /*32d0*/  LDSM.16.M88.4 R56, [R99+0x11800] ;  /* 0x011800006338783b */ /* 0x000e620000000200 */
[----:B------:R-:W-:Y:S02]  /*32e0*/  I2FP.F32.S32 R6, R7 ;  /* 0x0000000700067245 */ /* 0x000fe40000201400 */
[----:B------:R-:W-:Y:S01]  /*32f0*/  I2FP.F32.S32 R7, R9 ;  /* 0x0000000900077245 */ /* 0x000fe20000201400 */
[----:B------:R-:W-:Y:S01]  /*3300*/  LDSM.16.M88.4 R80, [R210] ;  /* 0x00000000d250783b */ /* 0x000fe20000000200 */
[----:B------:R-:W-:Y:S01]  /*3310*/  HMMA.16816.F32.BF16 R20, R44, R22, RZ ;  /* 0x000000162c14723c */ /* 0x000fe200000418ff */
[----:B------:R-:W-:-:S02]  /*3320*/  ISETP.GE.AND P4, PT, R9, R228, PT ;  /* 0x000000e40900720c */ /* 0x000fc40003f86270 */
[----:B------:R-:W-:Y:S01]  /*3330*/  LDSM.16.M88.4 R76, [R209] ;  /* 0x00000000d14c783b */ /* 0x000fe20000000200 */
[-C--:B------:R-:W-:Y:S01]  /*3340*/  ISETP.GE.AND P1, PT, R9, R165.reuse, PT ;  /* 0x000000a50900720c */ /* 0x080fe20003f26270 */
[----:B------:R-:W-:Y:S01]  /*3350*/  VIADD R9, R0, 0x9 ;  /* 0x0000000900097836 */ /* 0x000fe20000000000 */
[C---:B---3--:R-:W-:Y:S01]  /*3360*/  HMMA.16816.F32.BF16 R84, R44.reuse, R52, RZ ;  /* 0x000000342c54723c */ /* 0x048fe200000418ff */
[----:B------:R-:W-:Y:S03]  /*3370*/  LDSM.16.M88.4 R88, [R207+0x11800] ;  /* 0x01180000cf58783b */ /* 0x000fe60000000200 */
[C---:B------:R-:W-:Y:S01]  /*3380*/  ISETP.GE.AND P0, PT, R9.reuse, R228, PT ;  /* 0x000000e40900720c */ /* 0x040fe20003f06270 */
[----:B------:R-:W-:Y:S01]  /*3390*/  LDSM.16.M88.4 R72, [R209+0x800] ;  /* 0x00080000d148783b */ /* 0x000fe20000000200 */
[----:B--2---:R-:W-:Y:S01]  /*33a0*/  HMMA.16816.F32.BF16 R16, R44, R64, RZ ;  /* 0x000000402c10723c */ /* 0x004fe200000418ff */
[----:B------:R-:W-:-:S02]  /*33b0*/  ISETP.GE.AND P5, PT, R9, R165, PT ;  /* 0x000000a50900720c */ /* 0x000fc40003fa6270 */
[----:B------:R-:W0:Y:S03]  /*33c0*/  LDGDEPBAR ;  /* 0x00000000000079af */ /* 0x000e260000000000 */
[----:B------:R-:W-:Y:S06]  /*33d0*/  HMMA.16816.F32.BF16 R64, R44, R66, RZ ;  /* 0x000000422c40723c */ /* 0x000fec00000418ff */
[C---:B-----5:R-:W-:Y:S06]  /*33e0*/  HMMA.16816.F32.BF16 R24, R60.reuse, R28, R24 ;  /* 0x0000001c3c18723c */ /* 0x060fec0000041818 */
[----:B------:R-:W-:Y:S01]  /*33f0*/  HMMA.16816.F32.BF16 R20, R60, R30, R20 ;  /* 0x0000001e3c14723c */ /* 0x000fe20000041814 */
[----:B------:R-:W2:Y:S05]  /*3400*/  LDSM.16.M88.4 R28, [R207+0x11000] ;  /* 0x01100000cf1c783b */ /* 0x000eaa0000000200 */
[C---:B------:R-:W-:Y:S06]  /*3410*/  HMMA.16816.F32.BF16 R52, R44.reuse, R54, RZ ;  /* 0x000000362c34723c */ /* 0x040fec00000418ff */
[C---:B----4-:R-:W-:Y:S06]  /*3420*/  HMMA.16816.F32.BF16 R48, R44.reuse, R32, RZ ;  /* 0x000000202c30723c */ /* 0x050fec00000418ff */
[----:B------:R-:W-:Y:S01]  /*3430*/  HMMA.16816.F32.BF16 R44, R44, R34, RZ ;  /* 0x000000222c2c723c */ /* 0x000fe200000418ff */
[----:B------:R-:W3:Y:S05]  /*3440*/  LDSM.16.M88.4 R32, [R207+0x10800] ;  /* 0x01080000cf20783b */ /* 0x000eea0000000200 */
[C---:B------:R-:W-:Y:S06]  /*3450*/  HMMA.16816.F32.BF16 R84, R60.reuse, R92, R84 ;  /* 0x0000005c3c54723c */ /* 0x040fec0000041854 */
[C---:B------:R-:W-:Y:S06]  /*3460*/  HMMA.16816.F32.BF16 R16, R60.reuse, R68, R16 ;  /* 0x000000443c10723c */ /* 0x040fec0000041810 */
[----:B------:R-:W-:Y:S01]  /*3470*/  HMMA.16816.F32.BF16 R64, R60, R70, R64 ;  /* 0x000000463c40723c */ /* 0x000fe20000041840 */
[----:B------:R-:W4:Y:S05]  /*3480*/  LDSM.16.M88.4 R68, [R209+0x1000] ;  /* 0x00100000d144783b */ /* 0x000f2a0000000200 */
[C---:B------:R-:W-:Y:S06]  /*3490*/  HMMA.16816.F32.BF16 R24, R40.reuse, R36, R24 ;  /* 0x000000242818723c */ /* 0x040fec0000041818 */
[----:B------:R-:W-:Y:S01]  /*34a0*/  HMMA.16816.F32.BF16 R20, R40, R38, R20 ;  /* 0x000000262814723c */ /* 0x000fe20000041814 */
[----:B------:R-:W-:Y:S05]  /*34b0*/  LDSM.16.M88.4 R36, [R214+0x13000] ;  /* 0x01300000d624783b */ /* 0x000fea0000000200 */
[C---:B------:R-:W-:Y:S06]  /*34c0*/  HMMA.16816.F32.BF16 R52, R60.reuse, R94, R52 ;  /* 0x0000005e3c34723c */ /* 0x040fec0000041834 */
[C---:B-1----:R-:W-:Y:S06]  /*34d0*/  HMMA.16816.F32.BF16 R48, R60.reuse, R56, R48 ;  /* 0x000000383c30723c */ /* 0x042fec0000041830 */
[----:B------:R-:W-:Y:S01]  /*34e0*/  HMMA.16816.F32.BF16 R44, R60, R58, R44 ;  /* 0x0000003a3c2c723c */ /* 0x000fe2000004182c */
[----:B------:R-:W-:Y:S04]  /*34f0*/  LDSM.16.M88.4 R60, [R214+0x12000] ;  /* 0x01200000d63c783b */ /* 0x000fe80000000200 */
[----:B------:R-:W-:Y:S01]  /*3500*/  LDSM.16.M88.4 R56, [R214+0x12800] ;  /* 0x01280000d638783b */ /* 0x000fe20000000200 */
[C---:B--2---:R-:W-:Y:S03]  /*3510*/  HMMA.16816.F32.BF16 R92, R40.reuse, R28, R84 ;  /* 0x0000001c285c723c */ /* 0x044fe60000041854 */
[----:B------:R-:W1:Y:S03]  /*3520*/  LDSM.16.M88.4 R84, [R215+0x4000] ;  /* 0x00400000d754783b */ /* 0x000e660000000200 */
[C---:B---3--:R-:W-:Y:S06]  /*3530*/  HMMA.16816.F32.BF16 R16, R40.reuse, R32, R16 ;  /* 0x000000202810723c */ /* 0x048fec0000041810 */
[----:B------:R-:W-:Y:S01]  /*3540*/  HMMA.16816.F32.BF16 R64, R40, R34, R64 ;  /* 0x000000222840723c */ /* 0x000fe20000041840 */
[----:B------:R-:W2:Y:S05]  /*3550*/  LDSM.16.M88.4 R32, [R209+0x1800] ;  /* 0x00180000d120783b */ /* 0x000eaa0000000200 */
[C---:B------:R-:W-:Y:S06]  /*3560*/  HMMA.16816.F32.BF16 R24, R80.reuse, R76, R24 ;  /* 0x0000004c5018723c */ /* 0x040fec0000041818 */
[----:B------:R-:W-:Y:S01]  /*3570*/  HMMA.16816.F32.BF16 R20, R80, R78, R20 ;  /* 0x0000004e5014723c */ /* 0x000fe20000041814 */
[----:B------:R-:W-:Y:S05]  /*3580*/  LDSM.16.M88.4 R76, [R99+0x12000] ;  /* 0x01200000634c783b */ /* 0x000fea0000000200 */
[C---:B------:R-:W-:Y:S01]  /*3590*/  HMMA.16816.F32.BF16 R52, R40.reuse, R30, R52 ;  /* 0x0000001e2834723c */ /* 0x040fe20000041834 */
[----:B------:R-:W-:Y:S05]  /*35a0*/  LDSM.16.M88.4 R28, [R214+0x13800] ;  /* 0x01380000d61c783b */ /* 0x000fea0000000200 */
[C---:B------:R-:W-:Y:S06]  /*35b0*/  HMMA.16816.F32.BF16 R48, R40.reuse, R88, R48 ;  /* 0x000000582830723c */ /* 0x040fec0000041830 */
[----:B------:R-:W-:Y:S01]  /*35c0*/  HMMA.16816.F32.BF16 R44, R40, R90, R44 ;  /* 0x0000005a282c723c */ /* 0x000fe2000004182c */
[----:B------:R-:W3:Y:S04]  /*35d0*/  LDSM.16.M88.4 R88, [R213+0x4000] ;  /* 0x00400000d558783b */ /* 0x000ee80000000200 */
[----:B------:R-:W-:Y:S01]  /*35e0*/  LDSM.16.M88.4 R40, [R99+0x13000] ;  /* 0x013000006328783b */ /* 0x000fe20000000200 */
[C---:B------:R-:W-:Y:S06]  /*35f0*/  HMMA.16816.F32.BF16 R16, R80.reuse, R72, R16 ;  /* 0x000000485010723c */ /* 0x040fec0000041810 */
[C---:B------:R-:W-:Y:S01]  /*3600*/  HMMA.16816.F32.BF16 R64, R80.reuse, R74, R64 ;  /* 0x0000004a5040723c */ /* 0x040fe20000041840 */
[----:B------:R-:W5:Y:S05]  /*3610*/  LDSM.16.M88.4 R72, [R99+0x12800] ;  /* 0x012800006348783b */ /* 0x000f6a0000000200 */
[----:B----4-:R-:W-:Y:S06]  /*3620*/  HMMA.16816.F32.BF16 R92, R80, R68, R92 ;  /* 0x00000044505c723c */ /* 0x010fec000004185c */
[C---:B-1----:R-:W-:Y:S06]  /*3630*/  HMMA.16816.F32.BF16 R24, R84.reuse, R60, R24 ;  /* 0x0000003c5418723c */ /* 0x042fec0000041818 */
[----:B------:R-:W-:Y:S01]  /*3640*/  HMMA.16816.F32.BF16 R20, R84, R62, R20 ;  /* 0x0000003e5414723c */ /* 0x000fe20000041814 */
[----:B------:R-:W-:Y:S05]  /*3650*/  LDSM.16.M88.4 R60, [R207+0x12800] ;  /* 0x01280000cf3c783b */ /* 0x000fea0000000200 */
[C---:B------:R-:W-:Y:S01]  /*3660*/  HMMA.16816.F32.BF16 R52, R80.reuse, R70, R52 ;  /* 0x000000465034723c */ /* 0x040fe20000041834 */
[----:B------:R-:W-:Y:S05]  /*3670*/  LDSM.16.M88.4 R68, [R207+0x12000] ;  /* 0x01200000cf44783b */ /* 0x000fea0000000200 */
[C---:B--2---:R-:W-:Y:S06]  /*3680*/  HMMA.16816.F32.BF16 R48, R80.reuse, R32, R48 ;  /* 0x000000205030723c */ /* 0x044fec0000041830 */
[----:B------:R-:W-:Y:S01]  /*3690*/  HMMA.16816.F32.BF16 R44, R80, R34, R44 ;  /* 0x00000022502c723c */ /* 0x000fe2000004182c */
[----:B------:R-:W1:Y:S04]  /*36a0*/  LDSM.16.M88.4 R80, [R211+0x4000] ;  /* 0x00400000d350783b */ /* 0x000e680000000200 */
[----:B------:R-:W2:Y:S01]  /*36b0*/  LDSM.16.M88.4 R32, [R99+0x13800] ;  /* 0x013800006320783b */ /* 0x000ea20000000200 */
[C---:B------:R-:W-:Y:S06]  /*36c0*/  HMMA.16816.F32.BF16 R16, R84.reuse, R56, R16 ;  /* 0x000000385410723c */ /* 0x040fec0000041810 */
[C---:B------:R-:W-:Y:S01]  /*36d0*/  HMMA.16816.F32.BF16 R64, R84.reuse, R58, R64 ;  /* 0x0000003a5440723c */ /* 0x040fe20000041840 */
[----:B------:R-:W4:Y:S05]  /*36e0*/  LDSM.16.M88.4 R56, [R207+0x13000] ;  /* 0x01300000cf38783b */ /* 0x000f2a0000000200 */
[----:B------:R-:W-:Y:S06]  /*36f0*/  HMMA.16816.F32.BF16 R92, R84, R36, R92 ;  /* 0x00000024545c723c */ /* 0x000fec000004185c */
[C---:B---3--:R-:W-:Y:S06]  /*3700*/  HMMA.16816.F32.BF16 R24, R88.reuse, R76, R24 ;  /* 0x0000004c5818723c */ /* 0x048fec0000041818 */
[----:B------:R-:W-:Y:S01]  /*3710*/  HMMA.16816.F32.BF16 R20, R88, R78, R20 ;  /* 0x0000004e5814723c */ /* 0x000fe20000041814 */
[----:B------:R-:W-:Y:S05]  /*3720*/  LDSM.16.M88.4 R76, [R209+0x2000] ;  /* 0x00200000d14c783b */ /* 0x000fea0000000200 */
[C---:B------:R-:W-:Y:S01]  /*3730*/  HMMA.16816.F32.BF16 R52, R84.reuse, R38, R52 ;  /* 0x000000265434723c */ /* 0x040fe20000041834 */
[----:B------:R-:W-:Y:S05]  /*3740*/  LDSM.16.M88.4 R36, [R209+0x3000] ;  /* 0x00300000d124783b */ /* 0x000fea0000000200 */
[C---:B------:R-:W-:Y:S06]  /*3750*/  HMMA.16816.F32.BF16 R48, R84.reuse, R28, R48 ;  /* 0x0000001c5430723c */ /* 0x040fec0000041830 */
[----:B------:R-:W-:Y:S01]  /*3760*/  HMMA.16816.F32.BF16 R44, R84, R30, R44 ;  /* 0x0000001e542c723c */ /* 0x000fe2000004182c */
[----:B------:R-:W3:Y:S04]  /*3770*/  LDSM.16.M88.4 R84, [R210+0x4000] ;  /* 0x00400000d254783b */ /* 0x000ee80000000200 */
[----:B------:R-:W3:Y:S01]  /*3780*/  LDSM.16.M88.4 R28, [R207+0x13800] ;  /* 0x01380000cf1c783b */ /* 0x000ee20000000200 */
[C---:B-----5:R-:W-:Y:S06]  /*3790*/  HMMA.16816.F32.BF16 R16, R88.reuse, R72, R16 ;  /* 0x000000485810723c */ /* 0x060fec0000041810 */
[C---:B------:R-:W-:Y:S01]  /*37a0*/  HMMA.16816.F32.BF16 R64, R88.reuse, R74, R64 ;  /* 0x0000004a5840723c */ /* 0x040fe20000041840 */
[----:B------:R-:W5:Y:S05]  /*37b0*/  LDSM.16.M88.4 R72, [R209+0x2800] ;  /* 0x00280000d148783b */ /* 0x000f6a0000000200 */
[----:B------:R-:W-:Y:S06]  /*37c0*/  HMMA.16816.F32.BF16 R92, R88, R40, R92 ;  /* 0x00000028585c723c */ /* 0x000fec000004185c */
        /* <DEDUP_REMOVED lines=11> */
[----:B------:R-:W2:Y:S05]  /*3880*/  LDSM.16.M88.4 R60, [R214+0x14800] ;  /* 0x01480000d63c783b */ /* 0x000eaa0000000200 */
[----:B----4-:R-:W-:Y:S06]  /*3890*/  HMMA.16816.F32.BF16 R92, R80, R56, R92 ;  /* 0x00000038505c723c */ /* 0x010fec000004185c */
        /* <DEDUP_REMOVED lines=8> */
[----:B------:R-:W4:Y:S01]  /*3920*/  LDSM.16.M88.4 R28, [R214+0x15800] ;  /* 0x01580000d61c783b */ /* 0x000f220000000200 */
        /* <DEDUP_REMOVED lines=16> */
[----:B------:R-:W-:Y:S06]  /*3a30*/  HMMA.16816.F32.BF16 R92, R88, R40, R92 ;  /* 0x00000028585c723c */ /* 0x000fec000004185c */
[C---:B---3--:R-:W-:Y:S06]  /*3a40*/  HMMA.16816.F32.BF16 R24, R80.reuse, R76, R24 ;  /* 0x0000004c5018723c */ /* 0x048fec0000041818 */
[----:B------:R-:W-:Y:S01]  /*3a50*/  HMMA.16816.F32.BF16 R20, R80, R78, R20 ;  /* 0x0000004e5014723c */ /* 0x000fe20000041814 */
[----:B------:R-:W-:Y:S05]  /*3a60*/  LDSM.16.M88.4 R76, [R209+0x4000] ;  /* 0x00400000d14c783b */ /* 0x000fea0000000200 */
        /* <DEDUP_REMOVED lines=63> */
[----:B------:R-:W-:Y:S06]  /*3e60*/  HMMA.16816.F32.BF16 R20, R88, R70, R20 ;  /* 0x000000465814723c */ /* 0x000fec0000041814 */
[C---:B------:R-:W-:Y:S06]  /*3e70*/  HMMA.16816.F32.BF16 R52, R84.reuse, R38, R52 ;  /* 0x000000265434723c */ /* 0x040fec0000041834 */
[C---:B--2---:R-:W-:Y:S06]  /*3e80*/  HMMA.16816.F32.BF16 R48, R84.reuse, R32, R48 ;  /* 0x000000205430723c */ /* 0x044fec0000041830 */
[----:B------:R-:W-:Y:S01]  /*3e90*/  HMMA.16816.F32.BF16 R44, R84, R34, R44 ;  /* 0x00000022542c723c */ /* 0x000fe2000004182c */
[----:B------:R-:W1:Y:S01]  /*3ea0*/  LDSM.16.M88.4 R32, [R209+0x7800] ;  /* 0x00780000d120783b */ /* 0x000e620000000200 */
[----:B------:R-:W-:-:S04]  /*3eb0*/  DEPBAR.LE SB0, 0x0 ;  /* 0x000080000000791a */ /* 0x000fc80000000000 */
[C---:B------:R-:W-:Y:S06]  /*3ec0*/  HMMA.16816.F32.BF16 R16, R88.reuse, R60, R16 ;  /* 0x0000003c5810723c */ /* 0x040fec0000041810 */
[C---:B------:R-:W-:Y:S06]  /*3ed0*/  HMMA.16816.F32.BF16 R64, R88.reuse, R62, R64 ;  /* 0x0000003e5840723c */ /* 0x040fec0000041840 */
[----:B------:R-:W-:Y:S06]  /*3ee0*/  HMMA.16816.F32.BF16 R92, R88, R40, R92 ;  /* 0x00000028585c723c */ /* 0x000fec000004185c */
[C---:B---3--:R-:W-:Y:S06]  /*3ef0*/  HMMA.16816.F32.BF16 R24, R56.reuse, R80, R24 ;  /* 0x000000503818723c */ /* 0x048fec0000041818 */
[----:B------:R-:W-:Y:S06]  /*3f00*/  HMMA.16816.F32.BF16 R20, R56, R82, R20 ;  /* 0x000000523814723c */ /* 0x000fec0000041814 */
[C---:B------:R-:W-:Y:S06]  /*3f10*/  HMMA.16816.F32.BF16 R52, R88.reuse, R42, R52 ;  /* 0x0000002a5834723c */ /* 0x040fec0000041834 */
[C---:B----4-:R-:W-:Y:S06]  /*3f20*/  HMMA.16816.F32.BF16 R48, R88.reuse, R28, R48 ;  /* 0x0000001c5830723c */ /* 0x050fec0000041830 */
[----:B------:R-:W-:Y:S01]  /*3f30*/  HMMA.16816.F32.BF16 R44, R88, R30, R44 ;  /* 0x0000001e582c723c */ /* 0x000fe2000004182c */
[C---:B------:R-:W-:Y:S01]  /*3f40*/  FFMA.FTZ R25, R6.reuse, UR20, R25 ;  /* 0x0000001406197c23 */ /* 0x040fe20008010019 */
[----:B------:R-:W-:Y:S01]  /*3f50*/  FFMA.FTZ R27, R6, UR20, R27 ;  /* 0x00000014061b7c23 */ /* 0x000fe2000801001b */
[----:B------:R-:W-:-:S03]  /*3f60*/  VIADD R6, R0, 0x11 ;  /* 0x0000001100067836 */ /* 0x000fc60000000000 */
[C---:B------:R-:W-:Y:S01]  /*3f70*/  HMMA.16816.F32.BF16 R16, R56.reuse, R76, R16 ;  /* 0x0000004c3810723c */ /* 0x040fe20000041810 */
[C---:B------:R-:W-:Y:S01]  /*3f80*/  FFMA.FTZ R43, R7.reuse, UR20, R20 ;  /* 0x00000014072b7c23 */ /* 0x040fe20008010014 */
[----:B------:R-:W-:Y:S01]  /*3f90*/  FFMA.FTZ R22, R7, UR20, R22 ;  /* 0x0000001407167c23 */ /* 0x000fe20008010016 */
[C---:B------:R-:W-:Y:S01]  /*3fa0*/  VIADD R7, R0.reuse, 0x10 ;  /* 0x0000001000077836 */ /* 0x040fe20000000000 */
[----:B------:R-:W-:Y:S02]  /*3fb0*/  FSEL R69, R27, -INF , !P3 ;  /* 0xff8000001b457808 */ /* 0x000fe40005800000 */
[C---:B------:R-:W-:Y:S01]  /*3fc0*/  HMMA.16816.F32.BF16 R64, R56.reuse, R78, R64 ;  /* 0x0000004e3840723c */ /* 0x040fe20000041840 */
[----:B------:R-:W-:Y:S02]  /*3fd0*/  FSEL R43, R43, -INF , !P4 ;  /* 0xff8000002b2b7808 */ /* 0x000fe40006000000 */
[----:B------:R-:W-:Y:S01]  /*3fe0*/  I2FP.F32.S32 R20, R9 ;  /* 0x0000000900147245 */ /* 0x000fe20000201400 */
[----:B------:R-:W-:Y:S01]  /*3ff0*/  VIADD R9, R0, 0x20 ;  /* 0x0000002000097836 */ /* 0x000fe20000000000 */
[-C--:B------:R-:W-:Y:S01]  /*4000*/  ISETP.GE.AND P2, PT, R7, R228.reuse, PT ;  /* 0x000000e40700720c */ /* 0x080fe20003f46270 */
[C---:B-----5:R-:W-:Y:S01]  /*4010*/  HMMA.16816.F32.BF16 R92, R56.reuse, R72, R92 ;  /* 0x00000048385c723c */ /* 0x060fe2000004185c */
[----:B------:R-:W-:Y:S01]  /*4020*/  ISETP.GE.AND P3, PT, R6, R228, PT ;  /* 0x000000e40600720c */ /* 0x000fe20003f66270 */
[----:B------:R-:W-:Y:S01]  /*4030*/  FFMA.FTZ R23, R20, UR20, R23 ;  /* 0x0000001414177c23 */ /* 0x000fe20008010017 */
[----:B------:R-:W-:Y:S01]  /*4040*/  BAR.SYNC.DEFER_BLOCKING 0x0 ;  /* 0x0000000000007b1d */ /* 0x000fe20000010000 */
[----:B------:R-:W-:Y:S01]  /*4050*/  ISETP.GE.AND P4, PT, R6, R165, PT ;  /* 0x000000a50600720c */ /* 0x000fe20003f86270 */
[----:B------:R-:W-:Y:S01]  /*4060*/  FFMA.FTZ R21, R20, UR20, R21 ;  /* 0x0000001414157c23 */ /* 0x000fe20008010015 */
[----:B------:R-:W-:Y:S01]  /*4070*/  HMMA.16816.F32.BF16 R52, R56, R74, R52 ;  /* 0x0000004a3834723c */ /* 0x000fe20000041834 */
[----:B------:R-:W-:-:S02]  /*4080*/  I2FP.F32.S32 R6, R6 ;  /* 0x0000000600067245 */ /* 0x000fc40000201400 */
[----:B------:R-:W-:Y:S02]  /*4090*/  FSEL R71, R23, -INF , !P5 ;  /* 0xff80000017477808 */ /* 0x000fe40006800000 */
[----:B------:R-:W-:Y:S01]  /*40a0*/  FSEL R73, R22, -INF , !P1 ;  /* 0xff80000016497808 */ /* 0x000fe20004800000 */
[----:B-1----:R-:W-:Y:S01]  /*40b0*/  HMMA.16816.F32.BF16 R48, R56, R32, R48 ;  /* 0x000000203830723c */ /* 0x002fe20000041830 */
[C---:B------:R-:W-:Y:S01]  /*40c0*/  FFMA.FTZ R17, R6.reuse, UR20, R17 ;  /* 0x0000001406117c23 */ /* 0x040fe20008010011 */
[----:B------:R-:W-:Y:S01]  /*40d0*/  FFMA.FTZ R19, R6, UR20, R19 ;  /* 0x0000001406137c23 */ /* 0x000fe20008010013 */
[----:B------:R-:W-:-:S03]  /*40e0*/  VIADD R6, R0, 0x19 ;  /* 0x0000001900067836 */ /* 0x000fc60000000000 */
[----:B------:R-:W-:Y:S01]  /*40f0*/  HMMA.16816.F32.BF16 R44, R56, R34, R44 ;  /* 0x00000022382c723c */ /* 0x000fe2000004182c */
[----:B------:R-:W-:Y:S01]  /*4100*/  FSEL R23, R17, -INF , !P3 ;  /* 0xff80000011177808 */ /* 0x000fe20005800000 */
[----:B------:R-:W-:Y:S01]  /*4110*/  VIADD R17, R0, 0x30 ;  /* 0x0000003000117836 */ /* 0x000fe20000000000 */
[----:B------:R-:W-:Y:S02]  /*4120*/  ISETP.GE.AND P5, PT, R6, R228, PT ;  /* 0x000000e40600720c */ /* 0x000fe40003fa6270 */
[-C--:B------:R-:W-:Y:S02]  /*4130*/  ISETP.GE.AND P3, PT, R9, R165.reuse, PT ;  /* 0x000000a50900720c */ /* 0x080fe40003f66270 */
[----:B------:R-:W-:Y:S02]  /*4140*/  FSEL R59, R25, -INF , !P6 ;  /* 0xff800000193b7808 */ /* 0x000fe40007000000 */
[----:B------:R-:W-:Y:S02]  /*4150*/  ISETP.GE.AND P6, PT, R7, R165, PT ;  /* 0x000000a50700720c */ /* 0x000fe40003fc6270 */
[----:B------:R-:W-:-:S02]  /*4160*/  I2FP.F32.S32 R7, R7 ;  /* 0x0000000700077245 */ /* 0x000fc40000201400 */
[----:B------:R-:W-:Y:S02]  /*4170*/  FSEL R57, R21, -INF , !P0 ;  /* 0xff80000015397808 */ /* 0x000fe40004000000 */
[----:B------:R-:W-:Y:S01]  /*4180*/  FSEL R63, R19, -INF , !P4 ;  /* 0xff800000133f7808 */ /* 0x000fe20006000000 */
[C---:B------:R-:W-:Y:S01]  /*4190*/  FFMA.FTZ R16, R7.reuse, UR20, R16 ;  /* 0x0000001407107c23 */ /* 0x040fe20008010010 */
[----:B------:R-:W-:Y:S01]  /*41a0*/  FFMA.FTZ R18, R7, UR20, R18 ;  /* 0x0000001407127c23 */ /* 0x000fe20008010012 */
[----:B------:R-:W-:-:S03]  /*41b0*/  VIADD R7, R0, 0x18 ;  /* 0x0000001800077836 */ /* 0x000fc60000000000 */
[----:B------:R-:W-:Y:S01]  /*41c0*/  FSEL R41, R16, -INF , !P2 ;  /* 0xff80000010297808 */ /* 0x000fe20005000000 */
[----:B------:R-:W-:Y:S01]  /*41d0*/  VIADD R16, R0, 0x21 ;  /* 0x0000002100107836 */ /* 0x000fe20000000000 */
[----:B------:R-:W-:Y:S02]  /*41e0*/  FSEL R61, R18, -INF , !P6 ;  /* 0xff800000123d7808 */ /* 0x000fe40007000000 */
[CC--:B------:R-:W-:Y:S02]  /*41f0*/  ISETP.GE.AND P1, PT, R7.reuse, R228.reuse, PT ;  /* 0x000000e40700720c */ /* 0x0c0fe40003f26270 */
[-C--:B------:R-:W-:Y:S02]  /*4200*/  ISETP.GE.AND P0, PT, R7, R165.reuse, PT ;  /* 0x000000a50700720c */ /* 0x080fe40003f06270 */
[----:B------:R-:W-:Y:S02]  /*4210*/  ISETP.GE.AND P2, PT, R6, R165, PT ;  /* 0x000000a50600720c */ /* 0x000fe40003f46270 */
[----:B------:R-:W-:-:S02]  /*4220*/  ISETP.GE.AND P6, PT, R9, R228, PT ;  /* 0x000000e40900720c */ /* 0x000fc40003fc6270 */
[----:B------:R-:W-:Y:S02]  /*4230*/  I2FP.F32.S32 R7, R7 ;  /* 0x0000000700077245 */ /* 0x000fe40000201400 */
[----:B------:R-:W-:Y:S02]  /*4240*/  I2FP.F32.S32 R6, R6 ;  /* 0x0000000600067245 */ /* 0x000fe40000201400 */
[----:B------:R-:W-:Y:S01]  /*4250*/  I2FP.F32.S32 R9, R9 ;  /* 0x0000000900097245 */ /* 0x000fe20000201400 */
[C---:B------:R-:W-:Y:S01]  /*4260*/  FFMA.FTZ R66, R7.reuse, UR20, R66 ;  /* 0x0000001407427c23 */ /* 0x040fe20008010042 */
[----:B------:R-:W-:Y:S01]  /*4270*/  FFMA.FTZ R21, R7, UR20, R64 ;  /* 0x0000001407157c23 */ /* 0x000fe20008010040 */
[C---:B------:R-:W-:Y:S01]  /*4280*/  FFMA.FTZ R65, R6.reuse, UR20, R65 ;  /* 0x0000001406417c23 */ /* 0x040fe20008010041 */
[----:B------:R-:W-:Y:S01]  /*4290*/  FFMA.FTZ R7, R6, UR20, R67 ;  /* 0x0000001406077c23 */ /* 0x000fe20008010043 */
[C---:B------:R-:W-:Y:S01]  /*42a0*/  FFMA.FTZ R92, R9.reuse, UR20, R92 ;  /* 0x00000014095c7c23 */ /* 0x040fe2000801005c */
[----:B------:R-:W-:Y:S01]  /*42b0*/  FFMA.FTZ R94, R9, UR20, R94 ;  /* 0x00000014095e7c23 */ /* 0x000fe2000801005e */
[----:B------:R-:W-:Y:S01]  /*42c0*/  VIADD R9, R0, 0x28 ;  /* 0x0000002800097836 */ /* 0x000fe20000000000 */
[----:B------:R-:W-:Y:S01]  /*42d0*/  FSEL R185, R66, -INF , !P0 ;  /* 0xff80000042b97808 */ /* 0x000fe20004000000 */
[----:B------:R-:W-:Y:S01]  /*42e0*/  VIADD R6, R0, 0x29 ;  /* 0x0000002900067836 */ /* 0x000fe20000000000 */
[----:B------:R-:W-:-:S02]  /*42f0*/  FSEL R181, R65, -INF , !P5 ;  /* 0xff80000041b57808 */ /* 0x000fc40006800000 */
[CC--:B------:R-:W-:Y:S02]  /*4300*/  ISETP.GE.AND P0, PT, R9.reuse, R228.reuse, PT ;  /* 0x000000e40900720c */ /* 0x0c0fe40003f06270 */
[----:B------:R-:W-:Y:S02]  /*4310*/  ISETP.GE.AND P5, PT, R9, R165, PT ;  /* 0x000000a50900720c */ /* 0x000fe40003fa6270 */
[----:B------:R-:W-:Y:S02]  /*4320*/  I2FP.F32.S32 R9, R9 ;  /* 0x0000000900097245 */ /* 0x000fe40000201400 */
[----:B------:R-:W-:Y:S02]  /*4330*/  FSEL R21, R21, -INF , !P1 ;  /* 0xff80000015157808 */ /* 0x000fe40004800000 */
[C---:B------:R-:W-:Y:S01]  /*4340*/  ISETP.GE.AND P4, PT, R16.reuse, R228, PT ;  /* 0x000000e41000720c */ /* 0x040fe20003f86270 */
[C---:B------:R-:W-:Y:S01]  /*4350*/  FFMA.FTZ R52, R9.reuse, UR20, R52 ;  /* 0x0000001409347c23 */ /* 0x040fe20008010034 */
[----:B------:R-:W-:Y:S01]  /*4360*/  ISETP.GE.AND P1, PT, R16, R165, PT ;  /* 0x000000a51000720c */ /* 0x000fe20003f26270 */
[----:B------:R-:W-:Y:S01]  /*4370*/  FFMA.FTZ R54, R9, UR20, R54 ;  /* 0x0000001409367c23 */ /* 0x000fe20008010036 */
[----:B------:R-:W-:Y:S01]  /*4380*/  I2FP.F32.S32 R16, R16 ;  /* 0x0000001000107245 */ /* 0x000fe20000201400 */
[----:B------:R-:W-:Y:S01]  /*4390*/  VIADD R9, R0, 0x31 ;  /* 0x0000003100097836 */ /* 0x000fe20000000000 */
[----:B------:R-:W-:-:S02]  /*43a0*/  FSEL R7, R7, -INF , !P2 ;  /* 0xff80000007077808 */ /* 0x000fc40005000000 */
[----:B------:R-:W-:Y:S01]  /*43b0*/  FSEL R197, R92, -INF , !P6 ;  /* 0xff8000005cc57808 */ /* 0x000fe20007000000 */
[----:B------:R-:W-:Y:S01]  /*43c0*/  FFMA.FTZ R93, R16, UR20, R93 ;  /* 0x00000014105d7c23 */ /* 0x000fe2000801005d */
[----:B------:R-:W-:Y:S01]  /*43d0*/  ISETP.GE.AND P2, PT, R6, R228, PT ;  /* 0x000000e40600720c */ /* 0x000fe20003f46270 */
[----:B------:R-:W-:Y:S01]  /*43e0*/  FFMA.FTZ R95, R16, UR20, R95 ;  /* 0x00000014105f7c23 */ /* 0x000fe2000801005f */
        /* <DEDUP_REMOVED lines=8> */
[----:B------:R-:W-:Y:S01]  /*4470*/  VIADD R6, R0, 0x38 ;  /* 0x0000003800067836 */ /* 0x000fe20000000000 */
[----:B------:R-:W-:Y:S01]  /*4480*/  ISETP.GE.AND P4, PT, R17, R165, PT ;  /* 0x000000a51100720c */ /* 0x000fe20003f86270 */
[C---:B------:R-:W-:Y:S01]  /*4490*/  FFMA.FTZ R51, R16.reuse, UR20, R51 ;  /* 0x0000001410337c23 */ /* 0x040fe20008010033 */
[----:B------:R-:W-:Y:S01]  /*44a0*/  I2FP.F32.S32 R17, R17 ;  /* 0x0000001100117245 */ /* 0x000fe20000201400 */
[----:B------:R-:W-:Y:S01]  /*44b0*/  FFMA.FTZ R49, R16, UR20, R49 ;  /* 0x0000001410317c23 */ /* 0x000fe20008010031 */
[----:B------:R-:W-:-:S02]  /*44c0*/  FSEL R123, R52, -INF , !P0 ;  /* 0xff800000347b7808 */ /* 0x000fc40004000000 */
[----:B------:R-:W-:Y:S01]  /*44d0*/  ISETP.GE.AND P0, PT, R9, R165, PT ;  /* 0x000000a50900720c */ /* 0x000fe20003f06270 */
[----:B------:R-:W-:Y:S01]  /*44e0*/  FFMA.FTZ R50, R17, UR20, R50 ;  /* 0x0000001411327c23 */ /* 0x000fe20008010032 */
[----:B------:R-:W-:Y:S01]  /*44f0*/  FSEL R125, R95, -INF , !P1 ;  /* 0xff8000005f7d7808 */ /* 0x000fe20004800000 */
[----:B------:R-:W-:Y:S01]  /*4500*/  FFMA.FTZ R48, R17, UR20, R48 ;  /* 0x0000001411307c23 */ /* 0x000fe20008010030 */
[-C--:B------:R-:W-:Y:S02]  /*4510*/  ISETP.GE.AND P1, PT, R9, R228.reuse, PT ;  /* 0x000000e40900720c */ /* 0x080fe40003f26270 */
[----:B------:R-:W-:Y:S02]  /*4520*/  FSEL R119, R54, -INF , !P5 ;  /* 0xff80000036777808 */ /* 0x000fe40006800000 */
[----:B------:R-:W-:Y:S02]  /*4530*/  FSEL R121, R53, -INF , !P2 ;  /* 0xff80000035797808 */ /* 0x000fe40005000000 */
[----:B------:R-:W-:-:S02]  /*4540*/  ISETP.GE.AND P5, PT, R6, R228, PT ;  /* 0x000000e40600720c */ /* 0x000fc40003fa6270 */
[----:B------:R-:W-:Y:S02]  /*4550*/  ISETP.GE.AND P2, PT, R6, R165, PT ;  /* 0x000000a50600720c */ /* 0x000fe40003f46270 */
[----:B------:R-:W-:Y:S01]  /*4560*/  I2FP.F32.S32 R9, R6 ;  /* 0x0000000600097245 */ /* 0x000fe20000201400 */
[----:B------:R-:W-:Y:S01]  /*4570*/  VIADD R6, R0, 0x39 ;  /* 0x0000003900067836 */ /* 0x000fe20000000000 */
[----:B------:R-:W-:Y:S02]  /*4580*/  FSEL R109, R51, -INF , !P0 ;  /* 0xff800000336d7808 */ /* 0x000fe40004000000 */
[----:B------:R-:W-:Y:S01]  /*4590*/  PLOP3.LUT P0, PT, PT, PT, UP0, 0x80, 0x0 ;  /* 0x000000000000781c */ /* 0x000fe20003f0f008 */
[C---:B------:R-:W-:Y:S01]  /*45a0*/  FFMA.FTZ R33, R9.reuse, UR20, R44 ;  /* 0x0000001409217c23 */ /* 0x040fe2000801002c */
[----:B------:R-:W-:Y:S01]  /*45b0*/  FSEL R111, R50, -INF , !P4 ;  /* 0xff800000326f7808 */ /* 0x000fe20006000000 */
[----:B------:R-:W-:Y:S01]  /*45c0*/  FFMA.FTZ R46, R9, UR20, R46 ;  /* 0x00000014092e7c23 */ /* 0x000fe2000801002e */
[----:B------:R-:W-:-:S02]  /*45d0*/  FSEL R113, R49, -INF , !P1 ;  /* 0xff80000031717808 */ /* 0x000fc40004800000 */
        /* <DEDUP_REMOVED lines=8> */
[C---:B------:R-:W-:Y:S01]  /*4660*/  FFMA.FTZ R17, R6.reuse, UR20, R45 ;  /* 0x0000001406117c23 */ /* 0x040fe2000801002d */
[----:B------:R-:W-:Y:S01]  /*4670*/  FFMA.FTZ R35, R6, UR20, R47 ;  /* 0x0000001406237c23 */ /* 0x000fe2000801002f */
[----:B------:R-:W-:-:S02]  /*4680*/  ISETP.GE.AND P6, PT, R0, R228, PT ;  /* 0x000000e40000720c */ /* 0x000fc40003fc6270 */
[----:B------:R-:W-:Y:S02]  /*4690*/  ISETP.GE.AND P3, PT, R0, R165, PT ;  /* 0x000000a50000720c */ /* 0x000fe40003f66270 */
[----:B------:R-:W-:Y:S02]  /*46a0*/  FSEL R33, R33, -INF , !P5 ;  /* 0xff80000021217808 */ /* 0x000fe40006800000 */
[----:B------:R-:W-:Y:S02]  /*46b0*/  FSEL R243, R46, -INF , !P2 ;  /* 0xff8000002ef37808 */ /* 0x000fe40005000000 */
[----:B------:R-:W-:Y:S02]  /*46c0*/  FSEL R241, R24, -INF , !P6 ;  /* 0xff80000018f17808 */ /* 0x000fe40007000000 */
[----:B------:R-:W-:Y:S02]  /*46d0*/  FSEL R235, R26, -INF , !P3 ;  /* 0xff8000001aeb7808 */ /* 0x000fe40005800000 */
[----:B------:R-:W-:-:S02]  /*46e0*/  FSEL R17, R17, -INF , !P4 ;  /* 0xff80000011117808 */ /* 0x000fc40006000000 */
        /* <DEDUP_REMOVED lines=35> */
[----:B-----5:R-:W-:Y:S01]  /*4920*/  @!P3 LEA R28, P1, R44, R28, 0x1 ;  /* 0x0000001c2c1cb211 */ /* 0x020fe200078208ff */
[----:B------:R-:W-:Y:S01]  /*4930*/  @!PT LDS RZ, [RZ] ;  /* 0x00000000fffff984 */ /* 0x000fe20000000800 */
[----:B------:R-:W-:Y:S01]  /*4940*/  @!PT LDS RZ, [RZ] ;  /* 0x00000000fffff984 */ /* 0x000fe20000000800 */
[----:B------:R-:W-:Y:S01]  /*4950*/  @!PT LDS RZ, [RZ] ;  /* 0x00000000fffff984 */ /* 0x000fe20000000800 */
[----:B------:R2:W-:Y:S01]  /*4960*/  @!P5 LDGSTS.E.BYPASS.LTC128B.128 [R252+0x12000], desc[UR28][R36.64+0x80] ;  /* 0x1200008024fcdfae */ /* 0x0005e2000b901d5c */
[----:B------:R-:W-:Y:S02]  /*4970*/  IADD3.X R9, R0, UR41, RZ, P2, !PT ;  /* 0x0000002900097c10 */ /* 0x000fe400097fe4ff */
[----:B------:R-:W-:Y:S01]  /*4980*/  @!P3 LEA.HI.X R29, R44, R29, R0, 0x1, P1 ;  /* 0x0000001d2c1db211 */ /* 0x000fe200008f0c00 */
[----:B------:R2:W-:Y:S01]  /*4990*/  @P4 STS.128 [R252+0x14000], RZ ;  /* 0x014000fffc004388 */ /* 0x0005e20000000c00 */
[----:B-1----:R-:W-:-:S03]  /*49a0*/  @!P6 LEA R26, P1, R6, R26, 0x1 ;  /* 0x0000001a061ae211 */ /* 0x002fc600078208ff */
        /* <DEDUP_REMOVED lines=38> */
.L_x_1157:
[----:B------:R-:W-:Y:S05]  /*4c10*/  BSYNC B0 ;  /* 0x0000000000007941 */ /* 0x000fea0003800000 */
.L_x_1156:
[----:B------:R-:W0:Y:S02]  /*4c20*/  LDGDEPBAR ;  /* 0x00000000000079af */ /* 0x000e240000000000 */
.L_x_1155:
[----:B------:R-:W-:Y:S01]  /*4c30*/  FMNMX.FTZ R0, R235, R69, !PT ;  /* 0x00000045eb007209 */ /* 0x000fe20007810000 */
[----:B------:R-:W-:Y:S01]  /*4c40*/  USHF.L.U32 UR48, UR43, 0x1, URZ ;  /* 0x000000012b307899 */ /* 0x000fe2000800063f */
[----:B------:R-:W-:Y:S01]  /*4c50*/  FMNMX.FTZ R6, R241, R59, !PT ;  /* 0x0000003bf1067209 */ /* 0x000fe20007810000 */
[----:B------:R-:W-:Y:S01]  /*4c60*/  IMAD.WIDE.U32 R102, R8, -0x2daee0ad, RZ ;  /* 0xd2511f5308667825 */ /* 0x000fe200078e00ff */
[----:B------:R-:W-:Y:S01]  /*4c70*/  FMNMX.FTZ R0, R73, R0, !PT ;  /* 0x0000000049007209 */ /* 0x000fe20007810000 */
[----:B------:R-:W-:Y:S01]  /*4c80*/  ULOP3.LUT UR7, UR48, UR33, URZ, 0x3c, !UPT ;  /* 0x0000002130077292 */ /* 0x000fe2000f8e3c3f */
[----:B------:R-:W-:Y:S01]  /*4c90*/  FMNMX.FTZ R6, R43, R6, !PT ;  /* 0x000000062b067209 */ /* 0x000fe20007810000 */
[----:B------:R-:W-:Y:S01]  /*4ca0*/  UIADD3 UR47, UR32, -0x61c88647, URZ ;  /* 0x9e3779b9202f7890 */ /* 0x000fe2000fffe03f */
[----:B------:R-:W-:Y:S01]  /*4cb0*/  FMNMX.FTZ R0, R71, R0, !PT ;  /* 0x0000000047007209 */ /* 0x000fe20007810000 */
[----:B------:R-:W-:Y:S01]  /*4cc0*/  IMAD.WIDE.U32 R100, R14, -0x326172a9, RZ ;  /* 0xcd9e8d570e647825 */ /* 0x000fe200078e00ff */
[----:B------:R-:W-:Y:S01]  /*4cd0*/  FMNMX.FTZ R6, R57, R6, !PT ;  /* 0x0000000639067209 */ /* 0x000fe20007810000 */
[----:B------:R-:W-:Y:S01]  /*4ce0*/  UIADD3 UR45, UR33, 0x76cf5d0a, URZ ;  /* 0x76cf5d0a212d7890 */ /* 0x000fe2000fffe03f */
[----:B------:R-:W-:Y:S01]  /*4cf0*/  FMNMX.FTZ R0, R61, R0, !PT ;  /* 0x000000003d007209 */ /* 0x000fe20007810000 */
[----:B------:R-:W-:Y:S01]  /*4d00*/  UIADD3 UR6, UR33, -0x4498517b, URZ ;  /* 0xbb67ae8521067890 */ /* 0x000fe2000fffe03f */
[----:B------:R-:W-:Y:S01]  /*4d10*/  FMNMX.FTZ R6, R41, R6, !PT ;  /* 0x0000000629067209 */ /* 0x000fe20007810000 */
[----:B------:R-:W-:Y:S01]  /*4d20*/  UIADD3 UR46, UR32, 0x3c6ef372, URZ ;  /* 0x3c6ef372202e7890 */ /* 0x000fe2000fffe03f */
[----:B------:R-:W-:Y:S01]  /*4d30*/  FMNMX.FTZ R0, R63, R0, !PT ;  /* 0x000000003f007209 */ /* 0x000fe20007810000 */
[----:B------:R-:W-:Y:S01]  /*4d40*/  ULDC UR31, c[0x0][0x2ec] ;  /* 0x0000bb00001f7ab9 */ /* 0x000fe20000000800 */
[----:B------:R-:W-:Y:S01]  /*4d50*/  FMNMX.FTZ R6, R23, R6, !PT ;  /* 0x0000000617067209 */ /* 0x000fe20007810000 */
[----:B------:R-:W-:Y:S01]  /*4d60*/  UIADD3 UR44, UR32, -0x255992d5, URZ ;  /* 0xdaa66d2b202c7890 */ /* 0x000fe2000fffe03f */
[----:B------:R-:W-:Y:S01]  /*4d70*/  FMNMX.FTZ R0, R185, R0, !PT ;  /* 0x00000000b9007209 */ /* 0x000fe20007810000 */
[----:B------:R-:W-:Y:S01]  /*4d80*/  UIADD3 UR38, UR32, 0x78dde6e4, URZ ;  /* 0x78dde6e420267890 */ /* 0x000fe2000fffe03f */
[----:B------:R-:W-:Y:S01]  /*4d90*/  FMNMX.FTZ R6, R21, R6, !PT ;  /* 0x0000000615067209 */ /* 0x000fe20007810000 */
[----:B------:R-:W-:Y:S01]  /*4da0*/  UIADD3 UR35, UR33, -0x56f99767, URZ ;  /* 0xa906689921237890 */ /* 0x000fe2000fffe03f */
[----:B------:R-:W-:Y:S01]  /*4db0*/  FMNMX.FTZ R0, R7, R0, !PT ;  /* 0x0000000007007209 */ /* 0x000fe20007810000 */
[----:B------:R-:W-:Y:S01]  /*4dc0*/  IMAD.U32 R237, RZ, RZ, UR5 ;  /* 0x00000005ffed7e24 */ /* 0x000fe2000f8e00ff */
[----:B------:R-:W-:Y:S01]  /*4dd0*/  FMNMX.FTZ R6, R181, R6, !PT ;  /* 0x00000006b5067209 */ /* 0x000fe20007810000 */
[----:B------:R-:W-:Y:S01]  /*4de0*/  UIADD3 UR37, UR32, 0x1715609d, URZ ;  /* 0x1715609d20257890 */ /* 0x000fe2000fffe03f */
[----:B------:R-:W-:Y:S01]  /*4df0*/  FMNMX.FTZ R0, R127, R0, !PT ;  /* 0x000000007f007209 */ /* 0x000fe20007810000 */
[----:B------:R-:W-:Y:S01]  /*4e00*/  USHF.L.U32 UR19, UR19, 0x3, URZ ;  /* 0x0000000313137899 */ /* 0x000fe2000800063f */
        /* <DEDUP_REMOVED lines=13> */
[----:B-12---:R-:W-:Y:S02]  /*4ee0*/  FMNMX.FTZ R19, R35, R0, !PT ;  /* 0x0000000023137209 */ /* 0x006fe40007810000 */
[----:B------:R-:W-:Y:S02]  /*4ef0*/  FMNMX.FTZ R6, R17, R6, !PT ;  /* 0x0000000611067209 */ /* 0x000fe40007810000 */
[----:B------:R-:W-:Y:S01]  /*4f00*/  LOP3.LUT R9, R2, UR32, RZ, 0x3c, !PT ;  /* 0x0000002002097c12 */ /* 0x000fe2000f8e3cff */
[----:B------:R-:W1:Y:S01]  /*4f10*/  SHFL.BFLY PT, R0, R19, 0x2, 0x1f ;  /* 0x0c401f0013007f89 */ /* 0x000e6200000e0000 */
[----:B------:R-:W-:Y:S01]  /*4f20*/  LOP3.LUT R2, R103, UR7, RZ, 0x3c, !PT ;  /* 0x0000000767027c12 */ /* 0x000fe2000f8e3cff */
[----:B------:R-:W-:Y:S01]  /*4f30*/  UIADD3 UR7, UR33, 0x32370b8f, URZ ;  /* 0x32370b8f21077890 */ /* 0x000fe2000fffe03f */
[----:B------:R-:W-:Y:S01]  /*4f40*/  LOP3.LUT R218, R101, R9, RZ, 0x3c, !PT ;  /* 0x0000000965da7212 */ /* 0x000fe200078e3cff */
[----:B------:R-:W2:Y:S01]  /*4f50*/  SHFL.BFLY PT, R25, R6, 0x2, 0x1f ;  /* 0x0c401f0006197f89 */ /* 0x000ea200000e0000 */
[----:B------:R-:W-:Y:S01]  /*4f60*/  LEA R208, R5, UR4, 0x1 ;  /* 0x0000000405d07c11 */ /* 0x000fe2000f8e08ff */
[----:B------:R-:W-:Y:S01]  /*4f70*/  IMAD.WIDE.U32 R216, R2, -0x326172a9, RZ ;  /* 0xcd9e8d5702d87825 */ /* 0x000fe200078e00ff */
[----:B------:R-:W-:Y:S01]  /*4f80*/  LEA R237, R237, UR5, 0x10 ;  /* 0x00000005eded7c11 */ /* 0x000fe2000f8e80ff */
[----:B------:R-:W-:-:S02]  /*4f90*/  UIADD3 UR4, UR48, 0x1, URZ ;  /* 0x0000000130047890 */ /* 0x000fc4000fffe03f */
[----:B------:R-:W-:Y:S01]  /*4fa0*/  IMAD.WIDE.U32 R218, R218, -0x2daee0ad, RZ ;  /* 0xd2511f53dada7825 */ /* 0x000fe200078e00ff */
[----:B------:R-:W-:Y:S01]  /*4fb0*/  LOP3.LUT R2, R217, UR47, R100, 0x96, !PT ;  /* 0x0000002fd9027c12 */ /* 0x000fe2000f8e9664 */
[----:B------:R-:W-:Y:S01]  /*4fc0*/  LDSM.16.MT88.4 R156, [R208+0x18000] ;  /* 0x01800000d09c783b */ /* 0x000fe20000004200 */
[----:B------:R-:W-:Y:S01]  /*4fd0*/  ULOP3.LUT UR4, UR4, UR33, URZ, 0x3c, !UPT ;  /* 0x0000002104047292 */ /* 0x000fe2000f8e3c3f */
[----:B------:R-:W-:Y:S01]  /*4fe0*/  IMAD R206, R4, 0x2, R208 ;  /* 0x0000000204ce7824 */ /* 0x000fe200078e02d0 */
[----:B------:R-:W-:Y:S01]  /*4ff0*/  LOP3.LUT R18, R219, UR6, R102, 0x96, !PT ;  /* 0x00000006db127c12 */ /* 0x000fe2000f8e9666 */
[----:B------:R-:W-:Y:S01]  /*5000*/  IMAD.WIDE.U32 R244, R2, -0x2daee0ad, RZ ;  /* 0xd2511f5302f47825 */ /* 0x000fe200078e00ff */
[----:B------:R-:W-:Y:S01]  /*5010*/  UIADD3 UR6, UR33, -0x126145ec, URZ ;  /* 0xed9eba1421067890 */ /* 0x000fe2000fffe03f */
[----:B------:R-:W-:Y:S01]  /*5020*/  LDSM.16.MT88.4 R80, [R208+0x1c800] ;  /* 0x01c80000d050783b */ /* 0x000fe20000004200 */
[----:B------:R-:W-:Y:S01]  /*5030*/  LOP3.LUT R102, R103, UR4, RZ, 0x3c, !PT ;  /* 0x0000000467667c12 */ /* 0x000fe2000f8e3cff */
[----:B------:R-:W-:Y:S01]  /*5040*/  IMAD R204, R3, 0x2, R206 ;  /* 0x0000000203cc7824 */ /* 0x000fe200078e02ce */
[----:B------:R-:W-:Y:S01]  /*5050*/  LOP3.LUT R2, R245, UR45, R218, 0x96, !PT ;  /* 0x0000002df5027c12 */ /* 0x000fe2000f8e96da */
[----:B------:R-:W-:Y:S01]  /*5060*/  LDSM.16.MT88.4 R148, [R206+0x18000] ;  /* 0x01800000ce94783b */ /* 0x000fe20000004200 */
[----:B------:R-:W-:Y:S01]  /*5070*/  IMAD R205, R3, 0x2, R208 ;  /* 0x0000000203cd7824 */ /* 0x000fe200078e02d0 */
[----:B-1----:R-:W-:Y:S01]  /*5080*/  FMNMX.FTZ R0, R19, R0, !PT ;  /* 0x0000000013007209 */ /* 0x002fe20007810000 */
[----:B------:R-:W-:Y:S01]  /*5090*/  IMAD.WIDE.U32 R18, R18, -0x326172a9, RZ ;  /* 0xcd9e8d5712127825 */ /* 0x000fe200078e00ff */
[----:B------:R-:W-:Y:S01]  /*50a0*/  LDSM.16.MT88.4 R132, [R204+0x18000] ;  /* 0x01800000cc84783b */ /* 0x000fe20000004200 */
[----:B--2---:R-:W-:-:S02]  /*50b0*/  FMNMX.FTZ R25, R6, R25, !PT ;  /* 0x0000001906197209 */ /* 0x004fc40007810000 */
[----:B------:R-:W-:Y:S01]  /*50c0*/  IMAD.WIDE.U32 R200, R2, -0x326172a9, RZ ;  /* 0xcd9e8d5702c87825 */ /* 0x000fe200078e00ff */
[----:B------:R-:W1:Y:S01]  /*50d0*/  SHFL.BFLY PT, R27, R0, 0x1, 0x1f ;  /* 0x0c201f00001b7f89 */ /* 0x000e6200000e0000 */
[----:B------:R-:W-:Y:S02]  /*50e0*/  LOP3.LUT R216, R19, UR46, R216, 0x96, !PT ;  /* 0x0000002e13d87c12 */ /* 0x000fe4000f8e96d8 */
[----:B------:R-:W-:Y:S01]  /*50f0*/  IMAD.WIDE.U32 R102, R102, -0x326172a9, RZ ;  /* 0xcd9e8d5766667825 */ /* 0x000fe200078e00ff */
[----:B------:R-:W2:Y:S01]  /*5100*/  SHFL.BFLY PT, R2, R25, 0x1, 0x1f ;  /* 0x0c201f0019027f89 */ /* 0x000ea200000e0000 */
[----:B------:R-:W-:Y:S02]  /*5110*/  LOP3.LUT R6, R201, UR44, R18, 0x96, !PT ;  /* 0x0000002cc9067c12 */ /* 0x000fe4000f8e9612 */
[----:B------:R-:W-:Y:S01]  /*5120*/  IMAD.WIDE.U32 R216, R216, -0x2daee0ad, RZ ;  /* 0xd2511f53d8d87825 */ /* 0x000fe200078e00ff */
[----:B------:R-:W-:Y:S04]  /*5130*/  LDSM.16.MT88.4 R140, [R205+0x18000] ;  /* 0x01800000cd8c783b */ /* 0x000fe80000004200 */
[----:B------:R-:W-:Y:S01]  /*5140*/  LOP3.LUT R244, R217, UR7, R244, 0x96, !PT ;  /* 0x00000007d9f47c12 */ /* 0x000fe2000f8e96f4 */
[----:B------:R-:W-:Y:S04]  /*5150*/  LDSM.16.MT88.4 R64, [R204+0x1a000] ;  /* 0x01a00000cc40783b */ /* 0x000fe80000004200 */
[----:B------:R-:W-:Y:S01]  /*5160*/  IMAD.WIDE.U32 R244, R244, -0x326172a9, RZ ;  /* 0xcd9e8d57f4f47825 */ /* 0x000fe200078e00ff */
[----:B------:R-:W-:Y:S04]  /*5170*/  LDSM.16.MT88.4 R44, [R205+0x18800] ;  /* 0x01880000cd2c783b */ /* 0x000fe80000004200 */
[----:B------:R-:W-:Y:S01]  /*5180*/  LOP3.LUT R200, R245, UR38, R200, 0x96, !PT ;  /* 0x00000026f5c87c12 */ /* 0x000fe2000f8e96c8 */
[----:B------:R-:W-:Y:S01]  /*5190*/  LDSM.16.MT88.4 R48, [R206+0x1a000] ;  /* 0x01a00000ce30783b */ /* 0x000fe20000004200 */
[----:B-1----:R-:W-:Y:S01]  /*51a0*/  FMNMX.FTZ R0, R0, R27, !PT ;  /* 0x0000001b00007209 */ /* 0x002fe20007810000 */
[----:B------:R-:W-:-:S02]  /*51b0*/  IMAD.WIDE.U32 R26, R6, -0x2daee0ad, RZ ;  /* 0xd2511f53061a7825 */ /* 0x000fc400078e00ff */
[----:B------:R-:W-:Y:S01]  /*51c0*/  LDSM.16.MT88.4 R84, [R206+0x1c000] ;  /* 0x01c00000ce54783b */ /* 0x000fe20000004200 */
[----:B--2---:R-:W-:Y:S01]  /*51d0*/  FMNMX.FTZ R2, R25, R2, !PT ;  /* 0x0000000219027209 */ /* 0x004fe20007810000 */
[C---:B------:R-:W-:Y:S01]  /*51e0*/  FMUL.FTZ R240, R0.reuse, UR31 ;  /* 0x0000001f00f07c20 */ /* 0x040fe20008410000 */
[----:B------:R-:W-:Y:S01]  /*51f0*/  FSETP.NEU.FTZ.AND P1, PT, R0, -INF , PT ;  /* 0xff8000000000780b */ /* 0x000fe20003f3d000 */
[----:B------:R-:W-:Y:S01]  /*5200*/  IMAD.WIDE.U32 R200, R200, -0x2daee0ad, RZ ;  /* 0xd2511f53c8c87825 */ /* 0x000fe200078e00ff */
[----:B------:R-:W-:-:S03]  /*5210*/  LOP3.LUT R216, R27, UR6, R216, 0x96, !PT ;  /* 0x000000061bd87c12 */ /* 0x000fc6000f8e96d8 */
[----:B------:R-:W-:Y:S01]  /*5220*/  FMUL.FTZ R238, R2, UR31 ;  /* 0x0000001f02ee7c20 */ /* 0x000fe20008410000 */
[----:B------:R-:W-:Y:S01]  /*5230*/  FSEL R240, R240, RZ, P1 ;  /* 0x000000fff0f07208 */ /* 0x000fe20000800000 */
[----:B------:R-:W-:Y:S01]  /*5240*/  LDSM.16.MT88.4 R88, [R205+0x1c000] ;  /* 0x01c00000cd58783b */ /* 0x000fe20000004200 */
[----:B------:R-:W-:Y:S01]  /*5250*/  FSETP.NEU.FTZ.AND P1, PT, R2, -INF , PT ;  /* 0xff8000000200780b */ /* 0x000fe20003f3d000 */
[----:B------:R-:W-:Y:S01]  /*5260*/  IMAD.WIDE.U32 R216, R216, -0x326172a9, RZ ;  /* 0xcd9e8d57d8d87825 */ /* 0x000fe200078e00ff */
[----:B------:R-:W-:-:S03]  /*5270*/  LOP3.LUT R202, R201, UR35, R26, 0x96, !PT ;  /* 0x00000023c9ca7c12 */ /* 0x000fc6000f8e961a */
[--C-:B------:R-:W-:Y:S01]  /*5280*/  FFMA.FTZ R235, R235, UR31, -R240.reuse ;  /* 0x0000001febeb7c23 */ /* 0x100fe200080108f0 */
[----:B------:R-:W-:Y:S01]  /*5290*/  FSEL R238, R238, RZ, P1 ;  /* 0x000000ffeeee7208 */ /* 0x000fe20000800000 */
[--C-:B------:R-:W-:Y:S01]  /*52a0*/  FFMA.FTZ R234, R69, UR31, -R240.reuse ;  /* 0x0000001f45ea7c23 */ /* 0x100fe200080108f0 */
[----:B------:R-:W-:Y:S01]  /*52b0*/  FFMA.FTZ R233, R73, UR31, -R240 ;  /* 0x0000001f49e97c23 */ /* 0x000fe200080108f0 */
[----:B------:R-:W-:-:S04]  /*52c0*/  IMAD.WIDE.U32 R202, R202, -0x326172a9, RZ ;  /* 0xcd9e8d57caca7825 */ /* 0x000fc800078e00ff */
[----:B------:R-:W-:Y:S01]  /*52d0*/  FFMA.FTZ R192, R71, UR31, -R240 ;  /* 0x0000001f47c07c23 */ /* 0x000fe200080108f0 */
[--C-:B------:R-:W-:Y:S01]  /*52e0*/  FFMA.FTZ R241, R241, UR31, -R238.reuse ;  /* 0x0000001ff1f17c23 */ /* 0x100fe200080108ee */
[--C-:B------:R-:W-:Y:S01]  /*52f0*/  FFMA.FTZ R236, R59, UR31, -R238.reuse ;  /* 0x0000001f3bec7c23 */ /* 0x100fe200080108ee */
[--C-:B------:R-:W-:Y:S01]  /*5300*/  FFMA.FTZ R239, R43, UR31, -R238.reuse ;  /* 0x0000001f2bef7c23 */ /* 0x100fe200080108ee */
[----:B------:R-:W-:Y:S01]  /*5310*/  FFMA.FTZ R194, R57, UR31, -R238 ;  /* 0x0000001f39c27c23 */ /* 0x000fe200080108ee */
[----:B------:R-:W-:Y:S01]  /*5320*/  LOP3.LUT R30, R203, UR27, R216, 0x96, !PT ;  /* 0x0000001bcb1e7c12 */ /* 0x000fe2000f8e96d8 */
[----:B------:R-:W-:Y:S01]  /*5330*/  MUFU.EX2 R235, R235 ;  /* 0x000000eb00eb7308 */ /* 0x000fe20000000800 */
[----:B------:R-:W-:Y:S01]  /*5340*/  LOP3.LUT R25, R202, 0xffff, RZ, 0xc0, !PT ;  /* 0x0000ffffca197812 */ /* 0x000fe200078ec0ff */
[--C-:B------:R-:W-:Y:S01]  /*5350*/  FFMA.FTZ R193, R41, UR31, -R238.reuse ;  /* 0x0000001f29c17c23 */ /* 0x100fe200080108ee */
[C---:B------:R-:W-:Y:S01]  /*5360*/  LOP3.LUT R29, R30.reuse, 0xffff, RZ, 0xc0, !PT ;  /* 0x0000ffff1e1d7812 */ /* 0x040fe200078ec0ff */
[----:B------:R-:W-:Y:S01]  /*5370*/  FFMA.FTZ R188, R23, UR31, -R238 ;  /* 0x0000001f17bc7c23 */ /* 0x000fe200080108ee */
[----:B------:R-:W-:Y:S01]  /*5380*/  LOP3.LUT R36, R30, 0xff, RZ, 0xc0, !PT ;  /* 0x000000ff1e247812 */ /* 0x000fe200078ec0ff */
[--C-:B------:R-:W-:Y:S01]  /*5390*/  FFMA.FTZ R191, R61, UR31, -R240.reuse ;  /* 0x0000001f3dbf7c23 */ /* 0x100fe200080108f0 */
[----:B------:R-:W-:Y:S01]  /*53a0*/  SHF.R.U32.HI R29, RZ, 0x8, R29 ;  /* 0x00000008ff1d7819 */ /* 0x000fe2000001161d */
[----:B------:R-:W-:Y:S01]  /*53b0*/  MUFU.EX2 R241, R241 ;  /* 0x000000f100f17308 */ /* 0x000fe20000000800 */
[----:B------:R-:W-:Y:S01]  /*53c0*/  LOP3.LUT R28, R202, 0xff, RZ, 0xc0, !PT ;  /* 0x000000ffca1c7812 */ /* 0x000fe200078ec0ff */
[--C-:B------:R-:W-:Y:S01]  /*53d0*/  FFMA.FTZ R190, R63, UR31, -R240.reuse ;  /* 0x0000001f3fbe7c23 */ /* 0x100fe200080108f0 */
[----:B------:R-:W-:Y:S01]  /*53e0*/  PRMT R36, R36, 0x5410, R29 ;  /* 0x0000541024247816 */ /* 0x000fe2000000001d */
[----:B------:R-:W-:Y:S01]  /*53f0*/  FFMA.FTZ R185, R185, UR31, -R240 ;  /* 0x0000001fb9b97c23 */ /* 0x000fe200080108f0 */
[----:B------:R-:W-:Y:S01]  /*5400*/  SHF.R.U32.HI R25, RZ, 0x8, R25 ;  /* 0x00000008ff197819 */ /* 0x000fe20000011619 */
[----:B------:R-:W-:Y:S01]  /*5410*/  FFMA.FTZ R186, R21, UR31, -R238 ;  /* 0x0000001f15ba7c23 */ /* 0x000fe200080108ee */
[----:B------:R-:W-:Y:S01]  /*5420*/  SHF.R.U32.HI R6, RZ, 0x10, R202 ;  /* 0x00000010ff067819 */ /* 0x000fe200000116ca */
[----:B------:R-:W1:Y:S01]  /*5430*/  MUFU.EX2 R236, R236 ;  /* 0x000000ec00ec7308 */ /* 0x000e620000000800 */
[----:B------:R-:W-:Y:S01]  /*5440*/  LOP3.LUT R244, R217, UR37, R244, 0x96, !PT ;  /* 0x00000025d9f47c12 */ /* 0x000fe2000f8e96f4 */
[----:B------:R-:W-:Y:S01]  /*5450*/  FFMA.FTZ R181, R181, UR31, -R238 ;  /* 0x0000001fb5b57c23 */ /* 0x000fe200080108ee */
[--C-:B------:R-:W-:Y:S01]  /*5460*/  HSET2.LE.AND R36, R36, R237.reuse, PT ;  /* 0x000000ed24247233 */ /* 0x100fe20003803000 */
[----:B------:R-:W-:Y:S01]  /*5470*/  FFMA.FTZ R180, R7, UR31, -R240 ;  /* 0x0000001f07b47c23 */ /* 0x000fe200080108f0 */
[----:B------:R-:W-:Y:S01]  /*5480*/  PRMT R28, R28, 0x5410, R25 ;  /* 0x000054101c1c7816 */ /* 0x000fe20000000019 */
[----:B------:R-:W-:Y:S01]  /*5490*/  IMAD.WIDE.U32 R244, R244, -0x2daee0ad, RZ ;  /* 0xd2511f53f4f47825 */ /* 0x000fe200078e00ff */
[----:B------:R-:W-:Y:S01]  /*54a0*/  SHF.R.U32.HI R31, RZ, 0x18, R202 ;  /* 0x00000018ff1f7819 */ /* 0x000fe200000116ca */
[----:B------:R-:W-:Y:S01]  /*54b0*/  MUFU.EX2 R239, R239 ;  /* 0x000000ef00ef7308 */ /* 0x000fe20000000800 */
[----:B------:R-:W-:Y:S01]  /*54c0*/  SHF.R.U32.HI R27, RZ, 0x10, R30 ;  /* 0x00000010ff1b7819 */ /* 0x000fe2000001161e */
[----:B------:R-:W2:Y:S01]  /*54d0*/  LDSM.16.MT88.4 R40, [R208+0x1a000] ;  /* 0x01a00000d028783b */ /* 0x000ea20000004200 */
[----:B------:R-:W-:Y:S01]  /*54e0*/  LOP3.LUT R6, R6, 0xff, RZ, 0xc0, !PT ;  /* 0x000000ff06067812 */ /* 0x000fe200078ec0ff */
[----:B------:R-:W-:Y:S01]  /*54f0*/  FFMA.FTZ R232, R197, UR31, -R238 ;  /* 0x0000001fc5e87c23 */ /* 0x000fe200080108ee */
[----:B------:R-:W-:Y:S01]  /*5500*/  SHF.R.U32.HI R30, RZ, 0x18, R30 ;  /* 0x00000018ff1e7819 */ /* 0x000fe2000001161e */
[----:B------:R-:W-:Y:S01]  /*5510*/  LDSM.16.MT88.4 R72, [R208+0x1c000] ;  /* 0x01c00000d048783b */ /* 0x000fe20000004200 */
[----:B------:R-:W-:Y:S01]  /*5520*/  LOP3.LUT R27, R27, 0xff, RZ, 0xc0, !PT ;  /* 0x000000ff1b1b7812 */ /* 0x000fe200078ec0ff */
[----:B------:R-:W3:Y:S01]  /*5530*/  MUFU.EX2 R194, R194 ;  /* 0x000000c200c27308 */ /* 0x000ee20000000800 */
[----:B-1----:R-:W-:Y:S01]  /*5540*/  F2FP.BF16.F32.PACK_AB R184, R236, R241 ;  /* 0x000000f1ecb8723e */ /* 0x002fe200000010ff */
[----:B------:R-:W-:Y:S01]  /*5550*/  LDSM.16.MT88.4 R56, [R205+0x1a000] ;  /* 0x01a00000cd38783b */ /* 0x000fe20000004200 */
[----:B------:R-:W-:Y:S01]  /*5560*/  PRMT R6, R6, 0x5410, R31 ;  /* 0x0000541006067816 */ /* 0x000fe2000000001f */
[----:B------:R-:W-:Y:S01]  /*5570*/  FFMA.FTZ R229, R195, UR31, -R238 ;  /* 0x0000001fc3e57c23 */ /* 0x000fe200080108ee */
[----:B------:R-:W-:Y:S01]  /*5580*/  PRMT R183, R184, 0x7632, R183 ;  /* 0x00007632b8b77816 */ /* 0x000fe200000000b7 */
[----:B------:R-:W-:Y:S01]  /*5590*/  LDSM.16.MT88.4 R96, [R204+0x1c000] ;  /* 0x01c00000cc60783b */ /* 0x000fe20000004200 */
[----:B------:R-:W-:Y:S01]  /*55a0*/  LOP3.LUT R25, R244, 0xffff, RZ, 0xc0, !PT ;  /* 0x0000fffff4197812 */ /* 0x000fe200078ec0ff */
[----:B------:R-:W1:Y:S01]  /*55b0*/  MUFU.EX2 R234, R234 ;  /* 0x000000ea00ea7308 */ /* 0x000e620000000800 */
[----:B------:R-:W-:Y:S01]  /*55c0*/  PRMT R5, R184, 0x5410, R183 ;  /* 0x00005410b8057816 */ /* 0x000fe200000000b7 */
[----:B------:R-:W-:Y:S01]  /*55d0*/  LDSM.16.MT88.4 R104, [R208+0x1e000] ;  /* 0x01e00000d068783b */ /* 0x000fe20000004200 */
[----:B------:R-:W-:Y:S01]  /*55e0*/  PRMT R30, R27, 0x5410, R30 ;  /* 0x000054101b1e7816 */ /* 0x000fe2000000001e */
[--C-:B------:R-:W-:Y:S01]  /*55f0*/  FFMA.FTZ R224, R127, UR31, -R240.reuse ;  /* 0x0000001f7fe07c23 */ /* 0x100fe200080108f0 */
[----:B------:R-:W-:Y:S01]  /*5600*/  LOP3.LUT R128, R36, R5, RZ, 0xc0, !PT ;  /* 0x0000000524807212 */ /* 0x000fe200078ec0ff */
[--C-:B------:R-:W-:Y:S01]  /*5610*/  FFMA.FTZ R223, R125, UR31, -R240.reuse ;  /* 0x0000001f7ddf7c23 */ /* 0x100fe200080108f0 */
[--C-:B------:R-:W-:Y:S01]  /*5620*/  HSET2.LE.AND R5, R28, R237.reuse, PT ;  /* 0x000000ed1c057233 */ /* 0x100fe20003803000 */
[----:B------:R-:W-:Y:S01]  /*5630*/  MUFU.EX2 R233, R233 ;  /* 0x000000e900e97308 */ /* 0x000fe20000000800 */
[----:B---3--:R-:W-:Y:S01]  /*5640*/  F2FP.BF16.F32.PACK_AB R178, R194, R239 ;  /* 0x000000efc2b2723e */ /* 0x008fe200000010ff */
[--C-:B------:R-:W-:Y:S01]  /*5650*/  FFMA.FTZ R222, R119, UR31, -R240.reuse ;  /* 0x0000001f77de7c23 */ /* 0x100fe200080108f0 */
[--C-:B------:R-:W-:Y:S01]  /*5660*/  HSET2.LE.AND R28, R6, R237.reuse, PT ;  /* 0x000000ed061c7233 */ /* 0x100fe20003803000 */
[----:B------:R-:W-:Y:S01]  /*5670*/  FFMA.FTZ R221, R117, UR31, -R240 ;  /* 0x0000001f75dd7c23 */ /* 0x000fe200080108f0 */
[----:B------:R-:W-:Y:S01]  /*5680*/  PRMT R179, R178, 0x7632, R179 ;  /* 0x00007632b2b37816 */ /* 0x000fe200000000b3 */
[--C-:B------:R-:W-:Y:S01]  /*5690*/  FFMA.FTZ R230, R123, UR31, -R238.reuse ;  /* 0x0000001f7be67c23 */ /* 0x100fe200080108ee */
[----:B------:R-:W-:Y:S01]  /*56a0*/  LOP3.LUT R22, R244, 0xff, RZ, 0xc0, !PT ;  /* 0x000000fff4167812 */ /* 0x000fe200078ec0ff */
[----:B------:R-:W3:Y:S01]  /*56b0*/  MUFU.EX2 R192, R192 ;  /* 0x000000c000c07308 */ /* 0x000ee20000000800 */
[----:B------:R-:W-:Y:S01]  /*56c0*/  PRMT R130, R178, 0x5410, R179 ;  /* 0x00005410b2827816 */ /* 0x000fe200000000b3 */
[--C-:B------:R-:W-:Y:S01]  /*56d0*/  FFMA.FTZ R227, R121, UR31, -R238.reuse ;  /* 0x0000001f79e37c23 */ /* 0x100fe200080108ee */
[----:B-1----:R-:W-:Y:S01]  /*56e0*/  F2FP.BF16.F32.PACK_AB R187, R234, R235 ;  /* 0x000000ebeabb723e */ /* 0x002fe200000010ff */
[--C-:B------:R-:W-:Y:S01]  /*56f0*/  FFMA.FTZ R226, R115, UR31, -R238.reuse ;  /* 0x0000001f73e27c23 */ /* 0x100fe200080108ee */
[----:B------:R-:W-:Y:S01]  /*5700*/  LOP3.LUT R130, R5, R130, RZ, 0xc0, !PT ;  /* 0x0000008205827212 */ /* 0x000fe200078ec0ff */
[----:B------:R-:W-:Y:S01]  /*5710*/  FFMA.FTZ R225, R113, UR31, -R238 ;  /* 0x0000001f71e17c23 */ /* 0x000fe200080108ee */
[----:B------:R-:W-:Y:S01]  /*5720*/  PRMT R176, R187, 0x7632, R176 ;  /* 0x00007632bbb07816 */ /* 0x000fe200000000b0 */
[----:B------:R-:W-:Y:S01]  /*5730*/  MUFU.EX2 R193, R193 ;  /* 0x000000c100c17308 */ /* 0x000fe20000000800 */
[----:B------:R-:W1:Y:S01]  /*5740*/  LDSM.16.MT88.4 R4, [R208+0x18800] ;  /* 0x01880000d004783b */ /* 0x000e620000004200 */
[----:B------:R-:W-:Y:S01]  /*5750*/  SHF.R.U32.HI R25, RZ, 0x8, R25 ;  /* 0x00000008ff197819 */ /* 0x000fe20000011619 */
[----:B------:R-:W-:Y:S01]  /*5760*/  FFMA.FTZ R220, R111, UR31, -R240 ;  /* 0x0000001f6fdc7c23 */ /* 0x000fe200080108f0 */
[----:B------:R-:W-:Y:S01]  /*5770*/  HSET2.LE.AND R30, R30, R237, PT ;  /* 0x000000ed1e1e7233 */ /* 0x000fe20003803000 */
[----:B------:R-:W-:Y:S01]  /*5780*/  FADD.FTZ R236, R241, R236 ;  /* 0x000000ecf1ec7221 */ /* 0x000fe20000010000 */
[----:B------:R-:W-:Y:S01]  /*5790*/  PRMT R129, R187, 0x5410, R176 ;  /* 0x00005410bb817816 */ /* 0x000fe200000000b0 */
[----:B------:R-:W-:Y:S01]  /*57a0*/  FFMA.FTZ R247, R243, UR31, -R240 ;  /* 0x0000001ff3f77c23 */ /* 0x000fe200080108f0 */
[----:B------:R-:W4:Y:S01]  /*57b0*/  MUFU.EX2 R188, R188 ;  /* 0x000000bc00bc7308 */ /* 0x000f220000000800 */
[----:B---3--:R-:W-:Y:S01]  /*57c0*/  F2FP.BF16.F32.PACK_AB R173, R192, R233 ;  /* 0x000000e9c0ad723e */ /* 0x008fe200000010ff */
[----:B------:R-:W-:Y:S01]  /*57d0*/  FADD.FTZ R243, R239, R236 ;  /* 0x000000eceff37221 */ /* 0x000fe20000010000 */
[----:B------:R-:W-:-:S02]  /*57e0*/  PRMT R22, R22, 0x5410, R25 ;  /* 0x0000541016167816 */ /* 0x000fc40000000019 */
[----:B------:R-:W-:Y:S01]  /*57f0*/  PRMT R170, R173, 0x7632, R170 ;  /* 0x00007632adaa7816 */ /* 0x000fe200000000aa */
[----:B------:R-:W-:Y:S01]  /*5800*/  FADD.FTZ R194, R194, R243 ;  /* 0x000000f3c2c27221 */ /* 0x000fe20000010000 */
[----:B------:R-:W-:Y:S01]  /*5810*/  LOP3.LUT R25, R245, UR30, R200, 0x96, !PT ;  /* 0x0000001ef5197c12 */ /* 0x000fe2000f8e96c8 */
[----:B------:R-:W-:Y:S01]  /*5820*/  MUFU.EX2 R191, R191 ;  /* 0x000000bf00bf7308 */ /* 0x000fe20000000800 */
[----:B------:R-:W-:Y:S02]  /*5830*/  PRMT R131, R173, 0x5410, R170 ;  /* 0x00005410ad837816 */ /* 0x000fe400000000aa */
[----:B------:R-:W-:Y:S02]  /*5840*/  LOP3.LUT R129, R30, R129, RZ, 0xc0, !PT ;  /* 0x000000811e817212 */ /* 0x000fe400078ec0ff */
[----:B------:R-:W-:Y:S02]  /*5850*/  LOP3.LUT R131, R28, R131, RZ, 0xc0, !PT ;  /* 0x000000831c837212 */ /* 0x000fe400078ec0ff */
[C---:B------:R-:W-:Y:S01]  /*5860*/  LOP3.LUT R27, R25.reuse, 0xffff, RZ, 0xc0, !PT ;  /* 0x0000ffff191b7812 */ /* 0x040fe200078ec0ff */
[----:B------:R-:W3:Y:S01]  /*5870*/  MUFU.EX2 R190, R190 ;  /* 0x000000be00be7308 */ /* 0x000ee20000000800 */
[----:B------:R-:W-:-:S02]  /*5880*/  LOP3.LUT R24, R25, 0xff, RZ, 0xc0, !PT ;  /* 0x000000ff19187812 */ /* 0x000fc400078ec0ff */
[----:B------:R-:W-:Y:S01]  /*5890*/  SHF.R.U32.HI R26, RZ, 0x10, R25 ;  /* 0x00000010ff1a7819 */ /* 0x000fe20000011619 */
[C---:B------:R-:W-:Y:S01]  /*58a0*/  HMMA.16816.F32.BF16 R160, R128.reuse, R156, RZ ;  /* 0x0000009c80a0723c */ /* 0x040fe200000418ff */
[----:B------:R-:W-:Y:S02]  /*58b0*/  SHF.R.U32.HI R27, RZ, 0x8, R27 ;  /* 0x00000008ff1b7819 */ /* 0x000fe4000001161b */
[----:B------:R-:W-:Y:S01]  /*58c0*/  SHF.R.U32.HI R29, RZ, 0x10, R244 ;  /* 0x00000010ff1d7819 */ /* 0x000fe200000116f4 */
[----:B------:R-:W-:Y:S01]  /*58d0*/  MUFU.EX2 R185, R185 ;  /* 0x000000b900b97308 */ /* 0x000fe20000000800 */
[----:B----4-:R-:W-:Y:S01]  /*58e0*/  F2FP.BF16.F32.PACK_AB R164, R188, R193 ;  /* 0x000000c1bca4723e */ /* 0x010fe200000010ff */
[----:B------:R-:W-:Y:S01]  /*58f0*/  HMMA.16816.F32.BF16 R156, R128, R158, RZ ;  /* 0x0000009e809c723c */ /* 0x000fe200000418ff */
[----:B------:R-:W-:Y:S01]  /*5900*/  SHF.R.U32.HI R25, RZ, 0x18, R25 ;  /* 0x00000018ff197819 */ /* 0x000fe20000011619 */
[----:B------:R-:W-:Y:S01]  /*5910*/  FADD.FTZ R193, R193, R194 ;  /* 0x000000c2c1c17221 */ /* 0x000fe20000010000 */
[----:B------:R-:W-:-:S02]  /*5920*/  LOP3.LUT R26, R26, 0xff, RZ, 0xc0, !PT ;  /* 0x000000ff1a1a7812 */ /* 0x000fc400078ec0ff */
[----:B------:R-:W-:Y:S01]  /*5930*/  PRMT R24, R24, 0x5410, R27 ;  /* 0x0000541018187816 */ /* 0x000fe2000000001b */
[----:B------:R-:W-:Y:S01]  /*5940*/  MUFU.EX2 R186, R186 ;  /* 0x000000ba00ba7308 */ /* 0x000fe20000000800 */
[----:B------:R-:W-:Y:S01]  /*5950*/  SHF.R.U32.HI R20, RZ, 0x18, R244 ;  /* 0x00000018ff147819 */ /* 0x000fe200000116f4 */
[C---:B--2---:R-:W-:Y:S01]  /*5960*/  HMMA.16816.F32.BF16 R36, R128.reuse, R40, RZ ;  /* 0x000000288024723c */ /* 0x044fe200000418ff */
[----:B------:R-:W-:Y:S01]  /*5970*/  LOP3.LUT R29, R29, 0xff, RZ, 0xc0, !PT ;  /* 0x000000ff1d1d7812 */ /* 0x000fe200078ec0ff */
[----:B------:R-:W-:Y:S01]  /*5980*/  FADD.FTZ R193, R188, R193 ;  /* 0x000000c1bcc17221 */ /* 0x000fe20000010000 */
[----:B---3--:R-:W-:Y:S02]  /*5990*/  F2FP.BF16.F32.PACK_AB R171, R190, R191 ;  /* 0x000000bfbeab723e */ /* 0x008fe400000010ff */
[----:B------:R-:W-:Y:S01]  /*59a0*/  PRMT R167, R164, 0x7632, R167 ;  /* 0x00007632a4a77816 */ /* 0x000fe200000000a7 */
[----:B------:R-:W2:Y:S01]  /*59b0*/  MUFU.EX2 R181, R181 ;  /* 0x000000b500b57308 */ /* 0x000ea20000000800 */
[----:B------:R-:W-:Y:S01]  /*59c0*/  PRMT R26, R26, 0x5410, R25 ;  /* 0x000054101a1a7816 */ /* 0x000fe20000000019 */
[----:B------:R-:W-:Y:S01]  /*59d0*/  HMMA.16816.F32.BF16 R40, R128, R42, RZ ;  /* 0x0000002a8028723c */ /* 0x000fe200000418ff */
[----:B------:R-:W-:-:S02]  /*59e0*/  PRMT R20, R29, 0x5410, R20 ;  /* 0x000054101d147816 */ /* 0x000fc40000000014 */
[--C-:B------:R-:W-:Y:S01]  /*59f0*/  HSET2.LE.AND R24, R24, R237.reuse, PT ;  /* 0x000000ed18187233 */ /* 0x100fe20003803000 */
[----:B------:R-:W3:Y:S01]  /*5a00*/  LDSM.16.MT88.4 R28, [R206+0x18800] ;  /* 0x01880000ce1c783b */ /* 0x000ee20000004200 */
[----:B------:R-:W-:Y:S01]  /*5a10*/  PRMT R166, R171, 0x7632, R166 ;  /* 0x00007632aba67816 */ /* 0x000fe200000000a6 */
[----:B------:R-:W4:Y:S01]  /*5a20*/  MUFU.EX2 R180, R180 ;  /* 0x000000b400b47308 */ /* 0x000f220000000800 */
[----:B------:R-:W-:Y:S01]  /*5a30*/  PRMT R21, R164, 0x5410, R167 ;  /* 0x00005410a4157816 */ /* 0x000fe200000000a7 */
[C---:B------:R-:W-:Y:S01]  /*5a40*/  HMMA.16816.F32.BF16 R136, R128.reuse, R132, RZ ;  /* 0x000000848088723c */ /* 0x040fe200000418ff */
[--C-:B------:R-:W-:Y:S02]  /*5a50*/  HSET2.LE.AND R25, R26, R237.reuse, PT ;  /* 0x000000ed1a197233 */ /* 0x100fe40003803000 */
[----:B------:R-:W-:Y:S02]  /*5a60*/  LOP3.LUT R24, R24, R21, RZ, 0xc0, !PT ;  /* 0x0000001518187212 */ /* 0x000fe400078ec0ff */
[--C-:B------:R-:W-:Y:S01]  /*5a70*/  HSET2.LE.AND R22, R22, R237.reuse, PT ;  /* 0x000000ed16167233 */ /* 0x100fe20003803000 */
[C---:B------:R-:W-:Y:S01]  /*5a80*/  HMMA.16816.F32.BF16 R132, R128.reuse, R134, RZ ;  /* 0x000000868084723c */ /* 0x040fe200000418ff */
[----:B--2---:R-:W-:Y:S01]  /*5a90*/  F2FP.BF16.F32.PACK_AB R172, R181, R186 ;  /* 0x000000bab5ac723e */ /* 0x004fe200000010ff */
[----:B------:R-:W-:Y:S01]  /*5aa0*/  MUFU.EX2 R232, R232 ;  /* 0x000000e800e87308 */ /* 0x000fe20000000800 */
[----:B------:R-:W-:Y:S01]  /*5ab0*/  PRMT R26, R171, 0x5410, R166 ;  /* 0x00005410ab1a7816 */ /* 0x000fe200000000a6 */
[----:B------:R-:W-:Y:S01]  /*5ac0*/  FADD.FTZ R186, R186, R193 ;  /* 0x000000c1baba7221 */ /* 0x000fe20000010000 */
[----:B------:R-:W-:Y:S01]  /*5ad0*/  PRMT R175, R172, 0x7632, R175 ;  /* 0x00007632acaf7816 */ /* 0x000fe200000000af */
[C---:B------:R-:W-:Y:S01]  /*5ae0*/  HMMA.16816.F32.BF16 R152, R128.reuse, R148, RZ ;  /* 0x000000948098723c */ /* 0x040fe200000418ff */
[----:B------:R-:W-:Y:S01]  /*5af0*/  HSET2.LE.AND R20, R20, R237, PT ;  /* 0x000000ed14147233 */ /* 0x000fe20003803000 */
[----:B------:R-:W-:Y:S01]  /*5b00*/  FADD.FTZ R181, R181, R186 ;  /* 0x000000bab5b57221 */ /* 0x000fe20000010000 */
[----:B----4-:R-:W-:Y:S01]  /*5b10*/  F2FP.BF16.F32.PACK_AB R177, R180, R185 ;  /* 0x000000b9b4b1723e */ /* 0x010fe200000010ff */
[----:B------:R-:W2:Y:S01]  /*5b20*/  MUFU.EX2 R229, R229 ;  /* 0x000000e500e57308 */ /* 0x000ea20000000800 */
[----:B------:R-:W-:Y:S01]  /*5b30*/  PRMT R21, R172, 0x5410, R175 ;  /* 0x00005410ac157816 */ /* 0x000fe200000000af */
[----:B------:R-:W-:Y:S01]  /*5b40*/  HMMA.16816.F32.BF16 R148, R128, R150, RZ ;  /* 0x000000968094723c */ /* 0x000fe200000418ff */
[----:B------:R-:W-:-:S02]  /*5b50*/  PRMT R174, R177, 0x7632, R174 ;  /* 0x00007632b1ae7816 */ /* 0x000fc400000000ae */
[----:B------:R-:W-:Y:S02]  /*5b60*/  LOP3.LUT R25, R25, R26, RZ, 0xc0, !PT ;  /* 0x0000001a19197212 */ /* 0x000fe400078ec0ff */
[----:B------:R-:W-:Y:S01]  /*5b70*/  PRMT R27, R177, 0x5410, R174 ;  /* 0x00005410b11b7816 */ /* 0x000fe200000000ae */
[C---:B------:R-:W-:Y:S01]  /*5b80*/  HMMA.16816.F32.BF16 R144, R128.reuse, R140, RZ ;  /* 0x0000008c8090723c */ /* 0x040fe200000418ff */
[----:B------:R-:W-:Y:S01]  /*5b90*/  LOP3.LUT R26, R22, R21, RZ, 0xc0, !PT ;  /* 0x00000015161a7212 */ /* 0x000fe200078ec0ff */
[----:B------:R-:W-:Y:S01]  /*5ba0*/  MUFU.EX2 R224, R224 ;  /* 0x000000e000e07308 */ /* 0x000fe20000000800 */
[----:B------:R-:W-:Y:S02]  /*5bb0*/  LOP3.LUT R27, R20, R27, RZ, 0xc0, !PT ;  /* 0x0000001b141b7212 */ /* 0x000fe400078ec0ff */
[----:B------:R-:W4:Y:S01]  /*5bc0*/  LDSM.16.MT88.4 R20, [R204+0x18800] ;  /* 0x01880000cc14783b */ /* 0x000f220000004200 */
[----:B------:R-:W-:Y:S01]  /*5bd0*/  HMMA.16816.F32.BF16 R60, R128, R64, RZ ;  /* 0x00000040803c723c */ /* 0x000fe200000418ff */
[----:B------:R-:W-:-:S03]  /*5be0*/  LOP3.LUT R246, R203, UR27, R216, 0x96, !PT ;  /* 0x0000001bcbf67c12 */ /* 0x000fc6000f8e96d8 */
[----:B------:R-:W5:Y:S02]  /*5bf0*/  MUFU.EX2 R223, R223 ;  /* 0x000000df00df7308 */ /* 0x000f640000000800 */
[C---:B-1----:R-:W-:Y:S06]  /*5c00*/  HMMA.16816.F32.BF16 R160, R24.reuse, R4, R160 ;  /* 0x0000000418a0723c */ /* 0x042fec00000418a0 */
[----:B------:R-:W-:Y:S01]  /*5c10*/  HMMA.16816.F32.BF16 R156, R24, R6, R156 ;  /* 0x00000006189c723c */ /* 0x000fe2000004189c */
[----:B------:R-:W1:Y:S01]  /*5c20*/  LDSM.16.MT88.4 R4, [R208+0x1a800] ;  /* 0x01a80000d004783b */ /* 0x000e620000004200 */
[----:B------:R-:W-:Y:S04]  /*5c30*/  MUFU.EX2 R222, R222 ;  /* 0x000000de00de7308 */ /* 0x000fe80000000800 */
[C---:B------:R-:W-:Y:S04]  /*5c40*/  HMMA.16816.F32.BF16 R140, R128.reuse, R142, RZ ;  /* 0x0000008e808c723c */ /* 0x040fe800000418ff */
[----:B------:R-:W5:Y:S02]  /*5c50*/  MUFU.EX2 R221, R221 ;  /* 0x000000dd00dd7308 */ /* 0x000f640000000800 */
[----:B------:R-:W-:Y:S06]  /*5c60*/  HMMA.16816.F32.BF16 R64, R128, R66, RZ ;  /* 0x000000428040723c */ /* 0x000fec00000418ff */
[C---:B---3--:R-:W-:Y:S01]  /*5c70*/  HMMA.16816.F32.BF16 R152, R24.reuse, R28, R152 ;  /* 0x0000001c1898723c */ /* 0x048fe20000041898 */
[----:B------:R-:W-:Y:S05]  /*5c80*/  MUFU.EX2 R230, R230 ;  /* 0x000000e600e67308 */ /* 0x000fea0000000800 */
[C---:B------:R-:W-:Y:S01]  /*5c90*/  HMMA.16816.F32.BF16 R148, R24.reuse, R30, R148 ;  /* 0x0000001e1894723c */ /* 0x040fe20000041894 */
[----:B------:R-:W-:Y:S02]  /*5ca0*/  LDSM.16.MT88.4 R28, [R206+0x1a800] ;  /* 0x01a80000ce1c783b */ /* 0x000fe40000004200 */
[----:B------:R-:W3:Y:S03]  /*5cb0*/  MUFU.EX2 R227, R227 ;  /* 0x000000e300e37308 */ /* 0x000ee60000000800 */
[C---:B----4-:R-:W-:Y:S05]  /*5cc0*/  HMMA.16816.F32.BF16 R136, R24.reuse, R20, R136 ;  /* 0x000000141888723c */ /* 0x050fea0000041888 */
[----:B------:R-:W-:Y:S01]  /*5cd0*/  MUFU.EX2 R226, R226 ;  /* 0x000000e200e27308 */ /* 0x000fe20000000800 */
[C---:B------:R-:W-:Y:S01]  /*5ce0*/  HMMA.16816.F32.BF16 R132, R24.reuse, R22, R132 ;  /* 0x000000161884723c */ /* 0x040fe20000041884 */
[----:B------:R-:W-:Y:S05]  /*5cf0*/  LDSM.16.MT88.4 R20, [R205+0x1a800] ;  /* 0x01a80000cd14783b */ /* 0x000fea0000004200 */
[C---:B-1----:R-:W-:Y:S01]  /*5d00*/  HMMA.16816.F32.BF16 R36, R24.reuse, R4, R36 ;  /* 0x000000041824723c */ /* 0x042fe20000041824 */
[----:B------:R-:W1:Y:S05]  /*5d10*/  MUFU.EX2 R225, R225 ;  /* 0x000000e100e17308 */ /* 0x000e6a0000000800 */
[----:B------:R-:W-:Y:S01]  /*5d20*/  HMMA.16816.F32.BF16 R40, R24, R6, R40 ;  /* 0x000000061828723c */ /* 0x000fe20000041828 */
[----:B------:R-:W4:Y:S02]  /*5d30*/  LDSM.16.MT88.4 R4, [R204+0x1a800] ;  /* 0x01a80000cc04783b */ /* 0x000f240000004200 */
[----:B------:R-:W-:Y:S03]  /*5d40*/  MUFU.EX2 R220, R220 ;  /* 0x000000dc00dc7308 */ /* 0x000fe60000000800 */
[C---:B------:R-:W-:Y:S06]  /*5d50*/  HMMA.16816.F32.BF16 R68, R128.reuse, R72, RZ ;  /* 0x000000488044723c */ /* 0x040fec00000418ff */
[C---:B------:R-:W-:Y:S06]  /*5d60*/  HMMA.16816.F32.BF16 R52, R128.reuse, R56, RZ ;  /* 0x000000388034723c */ /* 0x040fec00000418ff */
[C---:B------:R-:W-:Y:S06]  /*5d70*/  HMMA.16816.F32.BF16 R72, R128.reuse, R74, RZ ;  /* 0x0000004a8048723c */ /* 0x040fec00000418ff */
[----:B------:R-:W-:Y:S06]  /*5d80*/  HMMA.16816.F32.BF16 R56, R128, R58, RZ ;  /* 0x0000003a8038723c */ /* 0x000fec00000418ff */
[C---:B------:R-:W-:Y:S06]  /*5d90*/  HMMA.16816.F32.BF16 R144, R24.reuse, R44, R144 ;  /* 0x0000002c1890723c */ /* 0x040fec0000041890 */
[C---:B------:R-:W-:Y:S06]  /*5da0*/  HMMA.16816.F32.BF16 R140, R24.reuse, R46, R140 ;  /* 0x0000002e188c723c */ /* 0x040fec000004188c */
[C---:B----4-:R-:W-:Y:S06]  /*5db0*/  HMMA.16816.F32.BF16 R60, R24.reuse, R4, R60 ;  /* 0x00000004183c723c */ /* 0x050fec000004183c */
[----:B------:R-:W-:Y:S01]  /*5dc0*/  HMMA.16816.F32.BF16 R64, R24, R6, R64 ;  /* 0x000000061840723c */ /* 0x000fe20000041840 */
[----:B------:R-:W4:Y:S05]  /*5dd0*/  LDSM.16.MT88.4 R4, [R205+0x1c800] ;  /* 0x01c80000cd04783b */ /* 0x000f2a0000004200 */
[C---:B------:R-:W-:Y:S06]  /*5de0*/  HMMA.16816.F32.BF16 R44, R128.reuse, R48, RZ ;  /* 0x00000030802c723c */ /* 0x040fec00000418ff */
[----:B------:R-:W-:Y:S06]  /*5df0*/  HMMA.16816.F32.BF16 R48, R128, R50, RZ ;  /* 0x000000328030723c */ /* 0x000fec00000418ff */
[C---:B------:R-:W-:Y:S06]  /*5e00*/  HMMA.16816.F32.BF16 R68, R24.reuse, R80, R68 ;  /* 0x000000501844723c */ /* 0x040fec0000041844 */
[----:B------:R-:W-:Y:S06]  /*5e10*/  HMMA.16816.F32.BF16 R72, R24, R82, R72 ;  /* 0x000000521848723c */ /* 0x000fec0000041848 */
[----:B------:R-:W-:Y:S06]  /*5e20*/  HMMA.16816.F32.BF16 R76, R128, R84, RZ ;  /* 0x00000054804c723c */ /* 0x000fec00000418ff */
[C---:B------:R-:W-:Y:S06]  /*5e30*/  HMMA.16816.F32.BF16 R52, R24.reuse, R20, R52 ;  /* 0x000000141834723c */ /* 0x040fec0000041834 */
[----:B------:R-:W-:Y:S01]  /*5e40*/  HMMA.16816.F32.BF16 R56, R24, R22, R56 ;  /* 0x000000161838723c */ /* 0x000fe20000041838 */
[----:B------:R-:W2:Y:S05]  /*5e50*/  LDSM.16.MT88.4 R20, [R204+0x1c800] ;  /* 0x01c80000cc14783b */ /* 0x000eaa0000004200 */
[C---:B------:R-:W-:Y:S06]  /*5e60*/  HMMA.16816.F32.BF16 R80, R128.reuse, R86, RZ ;  /* 0x000000568050723c */ /* 0x040fec00000418ff */
[C---:B------:R-:W-:Y:S06]  /*5e70*/  HMMA.16816.F32.BF16 R84, R128.reuse, R88, RZ ;  /* 0x000000588054723c */ /* 0x040fec00000418ff */
[----:B------:R-:W-:Y:S06]  /*5e80*/  HMMA.16816.F32.BF16 R88, R128, R90, RZ ;  /* 0x0000005a8058723c */ /* 0x000fec00000418ff */
[C---:B------:R-:W-:Y:S06]  /*5e90*/  HMMA.16816.F32.BF16 R44, R24.reuse, R28, R44 ;  /* 0x0000001c182c723c */ /* 0x040fec000004182c */
[----:B------:R-:W-:Y:S01]  /*5ea0*/  HMMA.16816.F32.BF16 R48, R24, R30, R48 ;  /* 0x0000001e1830723c */ /* 0x000fe20000041830 */
[----:B------:R-:W5:Y:S05]  /*5eb0*/  LDSM.16.MT88.4 R28, [R206+0x1c800] ;  /* 0x01c80000ce1c783b */ /* 0x000f6a0000004200 */
[----:B------:R-:W-:Y:S06]  /*5ec0*/  HMMA.16816.F32.BF16 R92, R128, R96, RZ ;  /* 0x00000060805c723c */ /* 0x000fec00000418ff */
[C---:B----4-:R-:W-:Y:S06]  /*5ed0*/  HMMA.16816.F32.BF16 R84, R24.reuse, R4, R84 ;  /* 0x000000041854723c */ /* 0x050fec0000041854 */
[----:B------:R-:W-:Y:S01]  /*5ee0*/  HMMA.16816.F32.BF16 R88, R24, R6, R88 ;  /* 0x000000061858723c */ /* 0x000fe20000041858 */
[----:B------:R-:W4:Y:S05]  /*5ef0*/  LDSM.16.MT88.4 R4, [R208+0x1e800] ;  /* 0x01e80000d004783b */ /* 0x000f2a0000004200 */
[----:B------:R-:W-:Y:S06]  /*5f00*/  HMMA.16816.F32.BF16 R96, R128, R98, RZ ;  /* 0x000000628060723c */ /* 0x000fec00000418ff */
[----:B--2---:R-:W-:Y:S07]  /*5f10*/  HMMA.16816.F32.BF16 R92, R24, R20, R92 ;  /* 0x00000014185c723c */ /* 0x004fee000004185c */
[----:B------:R-:W-:-:S02]  /*5f20*/  LOP3.LUT R21, R103, UR47, R100, 0x96, !PT ;  /* 0x0000002f67157c12 */ /* 0x000fc4000f8e9664 */
[----:B------:R-:W-:Y:S02]  /*5f30*/  LOP3.LUT R20, R19, UR46, R102, 0x96, !PT ;  /* 0x0000002e13147c12 */ /* 0x000fe4000f8e9666 */
[C---:B------:R-:W-:Y:S06]  /*5f40*/  HMMA.16816.F32.BF16 R100, R128.reuse, R104, RZ ;  /* 0x000000688064723c */ /* 0x040fec00000418ff */
[----:B------:R-:W-:Y:S06]  /*5f50*/  HMMA.16816.F32.BF16 R104, R128, R106, RZ ;  /* 0x0000006a8068723c */ /* 0x000fec00000418ff */
[C---:B-----5:R-:W-:Y:S06]  /*5f60*/  HMMA.16816.F32.BF16 R80, R24.reuse, R30, R80 ;  /* 0x0000001e1850723c */ /* 0x060fec0000041850 */
[----:B------:R-:W-:Y:S01]  /*5f70*/  HMMA.16816.F32.BF16 R76, R24, R28, R76 ;  /* 0x0000001c184c723c */ /* 0x000fe2000004184c */
[----:B------:R-:W-:-:S04]  /*5f80*/  IMAD.WIDE.U32 R30, R21, -0x2daee0ad, RZ ;  /* 0xd2511f53151e7825 */ /* 0x000fc800078e00ff */
[----:B------:R-:W-:Y:S01]  /*5f90*/  IMAD.WIDE.U32 R20, R20, -0x2daee0ad, RZ ;  /* 0xd2511f5314147825 */ /* 0x000fe200078e00ff */
[----:B------:R-:W-:Y:S01]  /*5fa0*/  LOP3.LUT R218, R31, UR45, R218, 0x96, !PT ;  /* 0x0000002d1fda7c12 */ /* 0x000fe2000f8e96da */
[C---:B----4-:R-:W-:Y:S03]  /*5fb0*/  HMMA.16816.F32.BF16 R100, R24.reuse, R4, R100 ;  /* 0x000000041864723c */ /* 0x050fe60000041864 */
[----:B------:R-:W-:Y:S01]  /*5fc0*/  LOP3.LUT R30, R21, UR7, R30, 0x96, !PT ;  /* 0x00000007151e7c12 */ /* 0x000fe2000f8e961e */
[----:B------:R-:W-:Y:S02]  /*5fd0*/  IMAD.WIDE.U32 R218, R218, -0x326172a9, RZ ;  /* 0xcd9e8d57dada7825 */ /* 0x000fe400078e00ff */
[----:B------:R-:W-:Y:S02]  /*5fe0*/  HMMA.16816.F32.BF16 R104, R24, R6, R104 ;  /* 0x000000061868723c */ /* 0x000fe40000041868 */
[----:B------:R-:W-:Y:S01]  /*5ff0*/  IMAD.WIDE.U32 R30, R30, -0x326172a9, RZ ;  /* 0xcd9e8d571e1e7825 */ /* 0x000fe200078e00ff */
[----:B------:R-:W-:-:S02]  /*6000*/  LOP3.LUT R4, R219, UR44, R18, 0x96, !PT ;  /* 0x0000002cdb047c12 */ /* 0x000fc4000f8e9612 */
[----:B------:R-:W-:Y:S01]  /*6010*/  LOP3.LUT R5, R219, UR44, R18, 0x96, !PT ;  /* 0x0000002cdb057c12 */ /* 0x000fe2000f8e9612 */
[----:B------:R-:W-:Y:S01]  /*6020*/  HMMA.16816.F32.BF16 R96, R24, R22, R96 ;  /* 0x000000161860723c */ /* 0x000fe20000041860 */
[C-C-:B------:R-:W-:Y:S01]  /*6030*/  LOP3.LUT R28, R31.reuse, UR38, R218.reuse, 0x96, !PT ;  /* 0x000000261f1c7c12 */ /* 0x140fe2000f8e96da */
[----:B------:R-:W-:Y:S01]  /*6040*/  IMAD.WIDE.U32 R6, R4, -0x2daee0ad, RZ ;  /* 0xd2511f5304067825 */ /* 0x000fe200078e00ff */
[----:B------:R-:W-:Y:S02]  /*6050*/  LOP3.LUT R248, R31, UR38, R218, 0x96, !PT ;  /* 0x000000261ff87c12 */ /* 0x000fe4000f8e96da */
[----:B------:R-:W-:Y:S01]  /*6060*/  SHF.R.U32.HI R31, RZ, 0x10, R202 ;  /* 0x00000010ff1f7819 */ /* 0x000fe200000116ca */
[----:B------:R-:W-:Y:S01]  /*6070*/  IMAD.WIDE.U32 R28, R28, -0x2daee0ad, RZ ;  /* 0xd2511f531c1c7825 */ /* 0x000fe200078e00ff */
[----:B------:R-:W-:Y:S01]  /*6080*/  LOP3.LUT R4, R7, UR6, R20, 0x96, !PT ;  /* 0x0000000607047c12 */ /* 0x000fe2000f8e9614 */
[----:B------:R-:W-:Y:S01]  /*6090*/  ULDC.64 UR6, c[0x0][0x2a8] ;  /* 0x0000aa0000067ab9 */ /* 0x000fe20000000a00 */
[----:B------:R-:W-:Y:S01]  /*60a0*/  LOP3.LUT R20, R202, 0xff, RZ, 0xc0, !PT ;  /* 0x000000ffca147812 */ /* 0x000fe200078ec0ff */
[----:B------:R-:W-:Y:S01]  /*60b0*/  IMAD R5, R5, -0x2daee0ad, RZ ;  /* 0xd2511f5305057824 */ /* 0x000fe200078e02ff */
[----:B------:R-:W-:Y:S01]  /*60c0*/  LOP3.LUT R7, R29, UR35, R6, 0x96, !PT ;  /* 0x000000231d077c12 */ /* 0x000fe2000f8e9606 */
[----:B------:R-:W-:Y:S01]  /*60d0*/  IMAD.WIDE.U32 R218, R4, -0x326172a9, RZ ;  /* 0xcd9e8d5704da7825 */ /* 0x000fe200078e00ff */
[----:B------:R-:W-:-:S02]  /*60e0*/  ISETP.LE.U32.AND P6, PT, R20, UR5, PT ;  /* 0x0000000514007c0c */ /* 0x000fc4000bfc3070 */
[----:B------:R-:W-:Y:S01]  /*60f0*/  LOP3.LUT R6, R202, 0xffff, RZ, 0xc0, !PT ;  /* 0x0000ffffca067812 */ /* 0x000fe200078ec0ff */
[----:B------:R-:W-:Y:S01]  /*6100*/  IMAD.WIDE.U32 R216, R7, -0x326172a9, RZ ;  /* 0xcd9e8d5707d87825 */ /* 0x000fe200078e00ff */
[C-C-:B------:R-:W-:Y:S02]  /*6110*/  LOP3.LUT R250, R219.reuse, UR37, R30.reuse, 0x96, !PT ;  /* 0x00000025dbfa7c12 */ /* 0x140fe4000f8e961e */
[----:B------:R-:W-:Y:S01]  /*6120*/  LOP3.LUT R4, R219, UR37, R30, 0x96, !PT ;  /* 0x00000025db047c12 */ /* 0x000fe2000f8e961e */
[----:B------:R-:W-:Y:S01]  /*6130*/  IMAD.WIDE.U32 R248, R248, -0x2daee0ad, RZ ;  /* 0xd2511f53f8f87825 */ /* 0x000fe200078e00ff */
[----:B------:R-:W-:-:S03]  /*6140*/  LOP3.LUT R23, R217, UR27, R218, 0x96, !PT ;  /* 0x0000001bd9177c12 */ /* 0x000fc6000f8e96da */
[----:B------:R-:W-:Y:S01]  /*6150*/  FFMA.FTZ R219, R109, UR31, -R240 ;  /* 0x0000001f6ddb7c23 */ /* 0x000fe200080108f0 */
[----:B------:R-:W-:Y:S01]  /*6160*/  SHF.R.U32.HI R29, RZ, 0x18, R216 ;  /* 0x00000018ff1d7819 */ /* 0x000fe200000116d8 */
[----:B------:R-:W-:Y:S01]  /*6170*/  IMAD.WIDE.U32 R250, R250, -0x2daee0ad, RZ ;  /* 0xd2511f53fafa7825 */ /* 0x000fe200078e00ff */
[----:B------:R-:W-:-:S03]  /*6180*/  LOP3.LUT R20, R23, 0xffff, RZ, 0xc0, !PT ;  /* 0x0000ffff17147812 */ /* 0x000fc600078ec0ff */
[----:B------:R-:W-:Y:S01]  /*6190*/  @!P6 HFMA2.BF16_V2 R120, -RZ.H0_H0, RZ.H0_H0, -R178.H0_H0 ;  /* 0x200000ffff78e231 */ /* 0x000fe200003409b2 */
[----:B------:R-:W-:Y:S01]  /*61a0*/  LOP3.LUT R5, R249, UR35, R5, 0x96, !PT ;  /* 0x00000023f9057c12 */ /* 0x000fe2000f8e9605 */
[----:B------:R-:W2:Y:S01]  /*61b0*/  MUFU.EX2 R219, R219 ;  /* 0x000000db00db7308 */ /* 0x000ea20000000800 */
[----:B------:R-:W-:Y:S01]  /*61c0*/  SHF.R.U32.HI R20, RZ, 0x8, R20 ;  /* 0x00000008ff147819 */ /* 0x000fe20000011614 */
[----:B------:R-:W-:Y:S01]  /*61d0*/  FFMA.FTZ R240, R35, UR31, -R240 ;  /* 0x0000001f23f07c23 */ /* 0x000fe200080108f0 */
[----:B------:R-:W-:Y:S02]  /*61e0*/  LOP3.LUT R201, R216, 0xff, RZ, 0xc0, !PT ;  /* 0x000000ffd8c97812 */ /* 0x000fe400078ec0ff */
[----:B------:R-:W-:Y:S02]  /*61f0*/  LOP3.LUT R20, R20, 0xffff, RZ, 0xc0, !PT ;  /* 0x0000ffff14147812 */ /* 0x000fe400078ec0ff */
[----:B------:R-:W-:Y:S01]  /*6200*/  LOP3.LUT R22, R216, 0xffff, RZ, 0xc0, !PT ;  /* 0x0000ffffd8167812 */ /* 0x000fe200078ec0ff */
[----:B------:R-:W-:Y:S01]  /*6210*/  MUFU.EX2 R236, R240 ;  /* 0x000000f000ec7308 */ /* 0x000fe20000000800 */
[----:B------:R-:W-:Y:S01]  /*6220*/  SHF.R.U32.HI R21, RZ, 0x10, R216 ;  /* 0x00000010ff157819 */ /* 0x000fe200000116d8 */
[----:B------:R-:W-:Y:S01]  /*6230*/  IMAD.WIDE.U32 R216, R5, -0x326172a9, RZ ;  /* 0xcd9e8d5705d87825 */ /* 0x000fe200078e00ff */
[----:B------:R-:W-:-:S02]  /*6240*/  ISETP.LE.U32.AND P1, PT, R29, UR5, PT ;  /* 0x000000051d007c0c */ /* 0x000fc4000bf23070 */
[----:B------:R-:W-:Y:S02]  /*6250*/  LOP3.LUT R29, R245, UR30, R200, 0x96, !PT ;  /* 0x0000001ef51d7c12 */ /* 0x000fe4000f8e96c8 */
[----:B------:R-:W-:Y:S02]  /*6260*/  LOP3.LUT R200, R23, 0xff, RZ, 0xc0, !PT ;  /* 0x000000ff17c87812 */ /* 0x000fe400078ec0ff */
[----:B------:R-:W-:Y:S02]  /*6270*/  ISETP.LE.U32.AND P5, PT, R20, UR5, PT ;  /* 0x0000000514007c0c */ /* 0x000fe4000bfa3070 */
[C---:B------:R-:W-:Y:S02]  /*6280*/  LOP3.LUT R231, R216.reuse, 0xffff, RZ, 0xc0, !PT ;  /* 0x0000ffffd8e77812 */ /* 0x040fe400078ec0ff */
[----:B------:R-:W-:Y:S02]  /*6290*/  LOP3.LUT R242, R216, 0xff, RZ, 0xc0, !PT ;  /* 0x000000ffd8f27812 */ /* 0x000fe400078ec0ff */
[----:B------:R-:W-:-:S02]  /*62a0*/  SHF.R.U32.HI R7, RZ, 0x10, R216 ;  /* 0x00000010ff077819 */ /* 0x000fc400000116d8 */
[----:B------:R-:W-:Y:S02]  /*62b0*/  SHF.R.U32.HI R5, RZ, 0x18, R216 ;  /* 0x00000018ff057819 */ /* 0x000fe400000116d8 */
[----:B------:R-:W-:Y:S02]  /*62c0*/  ISETP.LE.U32.AND P4, PT, R200, UR5, PT ;  /* 0x00000005c8007c0c */ /* 0x000fe4000bf83070 */
[C---:B------:R-:W-:Y:S01]  /*62d0*/  F2FP.BF16.F32.PACK_AB R216, R229.reuse, R232 ;  /* 0x000000e8e5d8723e */ /* 0x040fe200000010ff */
[----:B------:R-:W-:Y:S01]  /*62e0*/  FADD.FTZ R232, R232, R181 ;  /* 0x000000b5e8e87221 */ /* 0x000fe20000010000 */
[----:B------:R-:W-:Y:S02]  /*62f0*/  SHF.R.U32.HI R200, RZ, 0x18, R23 ;  /* 0x00000018ffc87819 */ /* 0x000fe40000011617 */
[----:B------:R-:W-:Y:S01]  /*6300*/  PRMT R203, R216, 0x7632, R203 ;  /* 0x00007632d8cb7816 */ /* 0x000fe200000000cb */
[----:B------:R-:W-:Y:S01]  /*6310*/  FADD.FTZ R229, R229, R232 ;  /* 0x000000e8e5e57221 */ /* 0x000fe20000010000 */
[----:B------:R-:W-:-:S02]  /*6320*/  SHF.R.U32.HI R23, RZ, 0x10, R23 ;  /* 0x00000010ff177819 */ /* 0x000fc40000011617 */
[----:B------:R-:W-:Y:S01]  /*6330*/  PRMT R20, R216, 0x5410, R203 ;  /* 0x00005410d8147816 */ /* 0x000fe200000000cb */
[----:B------:R-:W-:Y:S01]  /*6340*/  @!P5 HFMA2.BF16_V2 R198, -RZ.H0_H0, RZ.H0_H0, -R203.H0_H0 ;  /* 0x200000ffffc6d231 */ /* 0x000fe200003409cb */
[----:B------:R-:W-:Y:S01]  /*6350*/  LOP3.LUT R23, R23, 0xff, RZ, 0xc0, !PT ;  /* 0x000000ff17177812 */ /* 0x000fe200078ec0ff */
[----:B------:R-:W-:Y:S01]  /*6360*/  @!P4 HFMA2.BF16_V2 R199, -RZ.H0_H0, RZ.H0_H0, -R216.H0_H0 ;  /* 0x200000ffffc7c231 */ /* 0x000fe200003409d8 */
[----:B------:R-:W-:Y:S02]  /*6370*/  LOP3.LUT R30, R217, UR27, R218, 0x96, !PT ;  /* 0x0000001bd91e7c12 */ /* 0x000fe4000f8e96da */
[----:B------:R-:W-:Y:S02]  /*6380*/  @!P5 PRMT R203, R198, 0x5410, RZ ;  /* 0x00005410c6cbd816 */ /* 0x000fe400000000ff */
[----:B------:R-:W-:Y:S02]  /*6390*/  ISETP.LE.U32.AND P5, PT, R23, UR5, PT ;  /* 0x0000000517007c0c */ /* 0x000fe4000bfa3070 */
[----:B------:R-:W-:-:S02]  /*63a0*/  @!P4 PRMT R216, R199, 0x5410, RZ ;  /* 0x00005410c7d8c816 */ /* 0x000fc400000000ff */
[----:B------:R-:W-:Y:S02]  /*63b0*/  ISETP.LE.U32.AND P4, PT, R200, UR5, PT ;  /* 0x00000005c8007c0c */ /* 0x000fe4000bf83070 */
[----:B------:R-:W-:Y:S02]  /*63c0*/  F2FP.BF16.F32.PACK_AB R218, R223, R224 ;  /* 0x000000e0dfda723e */ /* 0x000fe400000010ff */
[----:B------:R-:W-:Y:S02]  /*63d0*/  SHF.R.U32.HI R22, RZ, 0x8, R22 ;  /* 0x00000008ff167819 */ /* 0x000fe40000011616 */
[----:B------:R-:W-:Y:S02]  /*63e0*/  PRMT R217, R218, 0x7632, R217 ;  /* 0x00007632dad97816 */ /* 0x000fe400000000d9 */
[----:B------:R-:W-:Y:S01]  /*63f0*/  ISETP.LE.U32.AND P2, PT, R201, UR5, PT ;  /* 0x00000005c9007c0c */ /* 0x000fe2000bf43070 */
[----:B------:R-:W-:Y:S01]  /*6400*/  @!P5 HFMA2.BF16_V2 R196, -RZ.H0_H0, RZ.H0_H0, -R218.H0_H0 ;  /* 0x200000ffffc4d231 */ /* 0x000fe200003409da */
[----:B------:R-:W-:-:S02]  /*6410*/  SHF.R.U32.HI R202, RZ, 0x18, R202 ;  /* 0x00000018ffca7819 */ /* 0x000fc400000116ca */
[----:B------:R-:W-:Y:S01]  /*6420*/  LOP3.LUT R22, R22, 0xffff, RZ, 0xc0, !PT ;  /* 0x0000ffff16167812 */ /* 0x000fe200078ec0ff */
[----:B------:R-:W-:Y:S01]  /*6430*/  @!P4 HFMA2.BF16_V2 R197, -RZ.H0_H0, RZ.H0_H0, -R217.H0_H0 ;  /* 0x200000ffffc5c231 */ /* 0x000fe200003409d9 */
[----:B------:R-:W-:Y:S02]  /*6440*/  LOP3.LUT R23, R21, 0xff, RZ, 0xc0, !PT ;  /* 0x000000ff15177812 */ /* 0x000fe400078ec0ff */
[----:B------:R-:W-:Y:S02]  /*6450*/  PRMT R21, R218, 0x5410, R217 ;  /* 0x00005410da157816 */ /* 0x000fe400000000d9 */
[----:B------:R-:W-:Y:S02]  /*6460*/  ISETP.LE.U32.AND P3, PT, R202, UR5, PT ;  /* 0x00000005ca007c0c */ /* 0x000fe4000bf63070 */
[----:B------:R-:W-:Y:S02]  /*6470*/  @!P5 PRMT R218, R196, 0x5410, RZ ;  /* 0x00005410c4dad816 */ /* 0x000fe400000000ff */
[----:B------:R-:W-:-:S02]  /*6480*/  ISETP.LE.U32.AND P5, PT, R22, UR5, PT ;  /* 0x0000000516007c0c */ /* 0x000fc4000bfa3070 */
[----:B------:R-:W-:Y:S02]  /*6490*/  LOP3.LUT R28, R251, UR30, R28, 0x96, !PT ;  /* 0x0000001efb1c7c12 */ /* 0x000fe4000f8e961c */
[----:B------:R-:W-:Y:S02]  /*64a0*/  F2FP.BF16.F32.PACK_AB R202, R221, R222 ;  /* 0x000000deddca723e */ /* 0x000fe400000010ff */
[----:B---3--:R-:W-:Y:S01]  /*64b0*/  F2FP.BF16.F32.PACK_AB R200, R227, R230 ;  /* 0x000000e6e3c8723e */ /* 0x008fe200000010ff */
[----:B------:R-:W-:Y:S01]  /*64c0*/  FADD.FTZ R230, R230, R229 ;  /* 0x000000e5e6e67221 */ /* 0x000fe20000010000 */
[----:B------:R-:W-:Y:S01]  /*64d0*/  @!P4 PRMT R217, R197, 0x5410, RZ ;  /* 0x00005410c5d9c816 */ /* 0x000fe200000000ff */
[----:B------:R-:W-:Y:S01]  /*64e0*/  @!P3 HFMA2.BF16_V2 R117, -RZ.H0_H0, RZ.H0_H0, -R170.H0_H0 ;  /* 0x200000ffff75b231 */ /* 0x000fe200003409aa */
[----:B------:R-:W-:Y:S01]  /*64f0*/  ISETP.LE.U32.AND P4, PT, R23, UR5, PT ;  /* 0x0000000517007c0c */ /* 0x000fe2000bf83070 */
[----:B------:R-:W-:Y:S01]  /*6500*/  @!P2 HFMA2.BF16_V2 R195, -RZ.H0_H0, RZ.H0_H0, -R200.H0_H0 ;  /* 0x200000ffffc3a231 */ /* 0x000fe200003409c8 */
[----:B------:R-:W-:Y:S01]  /*6510*/  SHF.R.U32.HI R23, RZ, 0x10, R28 ;  /* 0x00000010ff177819 */ /* 0x000fe2000001161c */
[----:B------:R-:W-:Y:S01]  /*6520*/  FADD.FTZ R227, R227, R230 ;  /* 0x000000e6e3e37221 */ /* 0x000fe20000010000 */
[----:B------:R-:W-:-:S02]  /*6530*/  PRMT R201, R202, 0x7632, R201 ;  /* 0x00007632cac97816 */ /* 0x000fc400000000c9 */
[C---:B------:R-:W-:Y:S02]  /*6540*/  PRMT R199, R200.reuse, 0x7632, R199 ;  /* 0x00007632c8c77816 */ /* 0x040fe400000000c7 */
[----:B------:R-:W-:Y:S01]  /*6550*/  LOP3.LUT R23, R23, 0xff, RZ, 0xc0, !PT ;  /* 0x000000ff17177812 */ /* 0x000fe200078ec0ff */
[----:B------:R-:W-:Y:S01]  /*6560*/  @!P1 HFMA2.BF16_V2 R125, -RZ.H0_H0, RZ.H0_H0, -R201.H0_H0 ;  /* 0x200000ffff7d9231 */ /* 0x000fe200003409c9 */
[----:B------:R-:W-:Y:S01]  /*6570*/  PRMT R22, R200, 0x5410, R199 ;  /* 0x00005410c8167816 */ /* 0x000fe200000000c7 */
[----:B------:R-:W-:Y:S01]  /*6580*/  @!P5 HFMA2.BF16_V2 R127, -RZ.H0_H0, RZ.H0_H0, -R199.H0_H0 ;  /* 0x200000ffff7fd231 */ /* 0x000fe200003409c7 */
[----:B------:R-:W-:Y:S01]  /*6590*/  @!P2 PRMT R200, R195, 0x5410, RZ ;  /* 0x00005410c3c8a816 */ /* 0x000fe200000000ff */
[----:B------:R-:W-:Y:S01]  /*65a0*/  @!P4 HFMA2.BF16_V2 R126, -RZ.H0_H0, RZ.H0_H0, -R202.H0_H0 ;  /* 0x200000ffff7ec231 */ /* 0x000fe200003409ca */
[----:B------:R-:W-:Y:S02]  /*65b0*/  ISETP.LE.U32.AND P2, PT, R23, UR5, PT ;  /* 0x0000000517007c0c */ /* 0x000fe4000bf43070 */
[----:B------:R-:W-:-:S02]  /*65c0*/  PRMT R23, R202, 0x5410, R201 ;  /* 0x00005410ca177816 */ /* 0x000fc400000000c9 */
[----:B------:R-:W-:Y:S02]  /*65d0*/  @!P1 PRMT R201, R125, 0x5410, RZ ;  /* 0x000054107dc99816 */ /* 0x000fe400000000ff */
[C---:B------:R-:W-:Y:S02]  /*65e0*/  LOP3.LUT R125, R28.reuse, 0xff, RZ, 0xc0, !PT ;  /* 0x000000ff1c7d7812 */ /* 0x040fe400078ec0ff */
[----:B------:R-:W-:Y:S02]  /*65f0*/  @!P5 PRMT R199, R127, 0x5410, RZ ;  /* 0x000054107fc7d816 */ /* 0x000fe400000000ff */
[----:B------:R-:W-:Y:S02]  /*6600*/  ISETP.LE.U32.AND P5, PT, R125, UR5, PT ;  /* 0x000000057d007c0c */ /* 0x000fe4000bfa3070 */
[----:B------:R-:W-:Y:S02]  /*6610*/  SHF.R.U32.HI R125, RZ, 0x18, R28 ;  /* 0x00000018ff7d7819 */ /* 0x000fe4000001161c */
[----:B------:R-:W-:-:S02]  /*6620*/  LOP3.LUT R28, R28, 0xffff, RZ, 0xc0, !PT ;  /* 0x0000ffff1c1c7812 */ /* 0x000fc400078ec0ff */
[----:B------:R-:W-:Y:S02]  /*6630*/  @!P4 PRMT R202, R126, 0x5410, RZ ;  /* 0x000054107ecac816 */ /* 0x000fe400000000ff */
[----:B------:R-:W-:Y:S02]  /*6640*/  SHF.R.U32.HI R28, RZ, 0x8, R28 ;  /* 0x00000008ff1c7819 */ /* 0x000fe4000001161c */
[C---:B-1----:R-:W-:Y:S01]  /*6650*/  F2FP.BF16.F32.PACK_AB R196, R225.reuse, R226 ;  /* 0x000000e2e1c4723e */ /* 0x042fe200000010ff */
[----:B------:R-:W-:Y:S01]  /*6660*/  FADD.FTZ R226, R226, R227 ;  /* 0x000000e3e2e27221 */ /* 0x000fe20000010000 */
[----:B------:R-:W-:Y:S02]  /*6670*/  LOP3.LUT R28, R28, 0xffff, RZ, 0xc0, !PT ;  /* 0x0000ffff1c1c7812 */ /* 0x000fe400078ec0ff */
[----:B------:R-:W-:Y:S01]  /*6680*/  PRMT R195, R196, 0x7632, R195 ;  /* 0x00007632c4c37816 */ /* 0x000fe200000000c3 */
[----:B------:R-:W-:Y:S01]  /*6690*/  @!P5 HFMA2.BF16_V2 R124, -RZ.H0_H0, RZ.H0_H0, -R196.H0_H0 ;  /* 0x200000ffff7cd231 */ /* 0x000fe200003409c4 */
[----:B------:R-:W-:Y:S01]  /*66a0*/  ISETP.LE.U32.AND P4, PT, R28, UR5, PT ;  /* 0x000000051c007c0c */ /* 0x000fe2000bf83070 */
[----:B------:R-:W-:Y:S01]  /*66b0*/  FADD.FTZ R225, R225, R226 ;  /* 0x000000e2e1e17221 */ /* 0x000fe20000010000 */
[----:B------:R-:W-:-:S02]  /*66c0*/  PRMT R28, R196, 0x5410, R195 ;  /* 0x00005410c41c7816 */ /* 0x000fc400000000c3 */
[----:B------:R-:W-:Y:S02]  /*66d0*/  ISETP.LE.U32.AND P1, PT, R125, UR5, PT ;  /* 0x000000057d007c0c */ /* 0x000fe4000bf23070 */
[----:B------:R-:W-:Y:S02]  /*66e0*/  @!P5 PRMT R196, R124, 0x5410, RZ ;  /* 0x000054107cc4d816 */ /* 0x000fe400000000ff */
[----:B------:R-:W-:Y:S02]  /*66f0*/  LOP3.LUT R125, R29, 0xff, RZ, 0xc0, !PT ;  /* 0x000000ff1d7d7812 */ /* 0x000fe400078ec0ff */
[----:B------:R-:W-:Y:S02]  /*6700*/  SHF.R.U32.HI R124, RZ, 0x18, R29 ;  /* 0x00000018ff7c7819 */ /* 0x000fe4000001161d */
[----:B------:R-:W-:Y:S01]  /*6710*/  ISETP.LE.U32.AND P5, PT, R125, UR5, PT ;  /* 0x000000057d007c0c */ /* 0x000fe2000bfa3070 */
[----:B------:R-:W-:Y:S01]  /*6720*/  @!P4 HFMA2.BF16_V2 R123, -RZ.H0_H0, RZ.H0_H0, -R195.H0_H0 ;  /* 0x200000ffff7bc231 */ /* 0x000fe200003409c3 */
[----:B--2---:R-:W-:-:S02]  /*6730*/  F2FP.BF16.F32.PACK_AB R198, R219, R220 ;  /* 0x000000dcdbc6723e */ /* 0x004fc400000010ff */
[----:B------:R-:W-:Y:S02]  /*6740*/  SHF.R.U32.HI R6, RZ, 0x8, R6 ;  /* 0x00000008ff067819 */ /* 0x000fe40000011606 */
[----:B------:R-:W-:Y:S01]  /*6750*/  @!P4 PRMT R195, R123, 0x5410, RZ ;  /* 0x000054107bc3c816 */ /* 0x000fe200000000ff */
[----:B------:R-:W-:Y:S01]  /*6760*/  @!P2 HFMA2.BF16_V2 R114, -RZ.H0_H0, RZ.H0_H0, -R198.H0_H0 ;  /* 0x200000ffff72a231 */ /* 0x000fe200003409c6 */
[----:B------:R-:W-:Y:S02]  /*6770*/  ISETP.LE.U32.AND P4, PT, R124, UR5, PT ;  /* 0x000000057c007c0c */ /* 0x000fe4000bf83070 */
[----:B------:R-:W-:Y:S02]  /*6780*/  LOP3.LUT R124, R29, 0xffff, RZ, 0xc0, !PT ;  /* 0x0000ffff1d7c7812 */ /* 0x000fe400078ec0ff */
[----:B------:R-:W-:Y:S01]  /*6790*/  PRMT R197, R198, 0x7632, R197 ;  /* 0x00007632c6c57816 */ /* 0x000fe200000000c5 */
[----:B------:R-:W-:Y:S01]  /*67a0*/  @!P5 HFMA2.BF16_V2 R121, -RZ.H0_H0, RZ.H0_H0, -R164.H0_H0 ;  /* 0x200000ffff79d231 */ /* 0x000fe200003409a4 */
[----:B------:R-:W-:-:S02]  /*67b0*/  SHF.R.U32.HI R124, RZ, 0x8, R124 ;  /* 0x00000008ff7c7819 */ /* 0x000fc4000001167c */
[----:B------:R-:W-:Y:S01]  /*67c0*/  SHF.R.U32.HI R123, RZ, 0x10, R29 ;  /* 0x00000010ff7b7819 */ /* 0x000fe2000001161d */
[----:B------:R-:W-:Y:S01]  /*67d0*/  @!P1 HFMA2.BF16_V2 R122, -RZ.H0_H0, RZ.H0_H0, -R197.H0_H0 ;  /* 0x200000ffff7a9231 */ /* 0x000fe200003409c5 */
[----:B------:R-:W-:Y:S02]  /*67e0*/  PRMT R29, R198, 0x5410, R197 ;  /* 0x00005410c61d7816 */ /* 0x000fe400000000c5 */
[----:B------:R-:W-:Y:S01]  /*67f0*/  LOP3.LUT R124, R124, 0xffff, RZ, 0xc0, !PT ;  /* 0x0000ffff7c7c7812 */ /* 0x000fe200078ec0ff */
[----:B------:R-:W-:Y:S01]  /*6800*/  @!P4 HFMA2.BF16_V2 R115, -RZ.H0_H0, RZ.H0_H0, -R166.H0_H0 ;  /* 0x200000ffff73c231 */ /* 0x000fe200003409a6 */
[----:B------:R-:W-:Y:S02]  /*6810*/  @!P2 PRMT R198, R114, 0x5410, RZ ;  /* 0x0000541072c6a816 */ /* 0x000fe400000000ff */
[----:B------:R-:W-:Y:S02]  /*6820*/  SHF.R.U32.HI R114, RZ, 0x10, R246 ;  /* 0x00000010ff727819 */ /* 0x000fe400000116f6 */
[----:B------:R-:W-:-:S02]  /*6830*/  ISETP.LE.U32.AND P2, PT, R124, UR5, PT ;  /* 0x000000057c007c0c */ /* 0x000fc4000bf43070 */
[----:B------:R-:W-:Y:S02]  /*6840*/  LOP3.LUT R114, R114, 0xff, RZ, 0xc0, !PT ;  /* 0x000000ff72727812 */ /* 0x000fe400078ec0ff */
[----:B------:R-:W-:Y:S02]  /*6850*/  @!P5 PRMT R164, R121, 0x5410, RZ ;  /* 0x0000541079a4d816 */ /* 0x000fe400000000ff */
[----:B------:R-:W-:Y:S02]  /*6860*/  ISETP.LE.U32.AND P5, PT, R114, UR5, PT ;  /* 0x0000000572007c0c */ /* 0x000fe4000bfa3070 */
[----:B------:R-:W-:Y:S02]  /*6870*/  LOP3.LUT R114, R246, 0xffff, RZ, 0xc0, !PT ;  /* 0x0000fffff6727812 */ /* 0x000fe400078ec0ff */
[----:B------:R-:W-:Y:S02]  /*6880*/  LOP3.LUT R123, R123, 0xff, RZ, 0xc0, !PT ;  /* 0x000000ff7b7b7812 */ /* 0x000fe400078ec0ff */
[----:B------:R-:W-:Y:S01]  /*6890*/  SHF.R.U32.HI R114, RZ, 0x8, R114 ;  /* 0x00000008ff727819 */ /* 0x000fe20000011672 */
[----:B------:R-:W-:Y:S01]  /*68a0*/  @!P2 HFMA2.BF16_V2 R113, -RZ.H0_H0, RZ.H0_H0, -R167.H0_H0 ;  /* 0x200000ffff71a231 */ /* 0x000fe200003409a7 */
[----:B------:R-:W-:-:S02]  /*68b0*/  @!P1 PRMT R197, R122, 0x5410, RZ ;  /* 0x000054107ac59816 */ /* 0x000fc400000000ff */
[----:B------:R-:W-:Y:S02]  /*68c0*/  ISETP.LE.U32.AND P1, PT, R123, UR5, PT ;  /* 0x000000057b007c0c */ /* 0x000fe4000bf23070 */
[----:B------:R-:W-:Y:S01]  /*68d0*/  LOP3.LUT R114, R114, 0xffff, RZ, 0xc0, !PT ;  /* 0x0000ffff72727812 */ /* 0x000fe200078ec0ff */
[----:B------:R-:W-:Y:S01]  /*68e0*/  @!P5 HFMA2.BF16_V2 R109, -RZ.H0_H0, RZ.H0_H0, -R187.H0_H0 ;  /* 0x200000ffff6dd231 */ /* 0x000fe200003409bb */
[----:B------:R-:W-:Y:S02]  /*68f0*/  @!P2 PRMT R167, R113, 0x5410, RZ ;  /* 0x0000541071a7a816 */ /* 0x000fe400000000ff */
[----:B------:R-:W-:Y:S02]  /*6900*/  ISETP.LE.U32.AND P2, PT, R114, UR5, PT ;  /* 0x0000000572007c0c */ /* 0x000fe4000bf43070 */
[----:B------:R-:W-:Y:S02]  /*6910*/  LOP3.LUT R113, R246, 0xff, RZ, 0xc0, !PT ;  /* 0x000000fff6717812 */ /* 0x000fe400078ec0ff */
[----:B------:R-:W-:-:S02]  /*6920*/  @!P4 PRMT R166, R115, 0x5410, RZ ;  /* 0x0000541073a6c816 */ /* 0x000fc400000000ff */
[----:B------:R-:W-:Y:S01]  /*6930*/  SHF.R.U32.HI R246, RZ, 0x18, R246 ;  /* 0x00000018fff67819 */ /* 0x000fe200000116f6 */
[----:B------:R-:W-:Y:S01]  /*6940*/  @!P1 HFMA2.BF16_V2 R112, -RZ.H0_H0, RZ.H0_H0, -R171.H0_H0 ;  /* 0x200000ffff709231 */ /* 0x000fe200003409ab */
[----:B------:R-:W-:Y:S02]  /*6950*/  LOP3.LUT R121, R244, 0xffff, RZ, 0xc0, !PT ;  /* 0x0000fffff4797812 */ /* 0x000fe400078ec0ff */
[----:B------:R-:W-:Y:S02]  /*6960*/  ISETP.LE.U32.AND P4, PT, R246, UR5, PT ;  /* 0x00000005f6007c0c */ /* 0x000fe4000bf83070 */
[----:B------:R-:W-:Y:S01]  /*6970*/  @!P1 PRMT R171, R112, 0x5410, RZ ;  /* 0x0000541070ab9816 */ /* 0x000fe200000000ff */
[----:B------:R-:W-:Y:S01]  /*6980*/  @!P2 HFMA2.BF16_V2 R110, -RZ.H0_H0, RZ.H0_H0, -R183.H0_H0 ;  /* 0x200000ffff6ea231 */ /* 0x000fe200003409b7 */
[----:B------:R-:W-:Y:S02]  /*6990*/  LOP3.LUT R112, R244, 0xff, RZ, 0xc0, !PT ;  /* 0x000000fff4707812 */ /* 0x000fe400078ec0ff */
[----:B------:R-:W-:-:S02]  /*69a0*/  ISETP.LE.U32.AND P1, PT, R113, UR5, PT ;  /* 0x0000000571007c0c */ /* 0x000fc4000bf23070 */
[----:B------:R-:W-:Y:S02]  /*69b0*/  @!P2 PRMT R183, R110, 0x5410, RZ ;  /* 0x000054106eb7a816 */ /* 0x000fe400000000ff */
[----:B------:R-:W-:Y:S02]  /*69c0*/  ISETP.LE.U32.AND P2, PT, R112, UR5, PT ;  /* 0x0000000570007c0c */ /* 0x000fe4000bf43070 */
[----:B------:R-:W1:Y:S01]  /*69d0*/  LDSM.16.MT88.4 R112, [R206+0x1e000] ;  /* 0x01e00000ce70783b */ /* 0x000e620000004200 */
[--C-:B------:R-:W-:Y:S01]  /*69e0*/  SHF.R.U32.HI R122, RZ, 0x10, R244.reuse ;  /* 0x00000010ff7a7819 */ /* 0x100fe200000116f4 */
[----:B------:R-:W-:Y:S01]  /*69f0*/  @!P4 HFMA2.BF16_V2 R108, -RZ.H0_H0, RZ.H0_H0, -R176.H0_H0 ;  /* 0x200000ffff6cc231 */ /* 0x000fe200003409b0 */
[----:B------:R-:W-:Y:S02]  /*6a00*/  SHF.R.U32.HI R244, RZ, 0x18, R244 ;  /* 0x00000018fff47819 */ /* 0x000fe400000116f4 */
[----:B------:R-:W-:Y:S02]  /*6a10*/  @!P5 PRMT R187, R109, 0x5410, RZ ;  /* 0x000054106dbbd816 */ /* 0x000fe400000000ff */
[----:B------:R-:W-:Y:S01]  /*6a20*/  ISETP.LE.U32.AND P5, PT, R244, UR5, PT ;  /* 0x00000005f4007c0c */ /* 0x000fe2000bfa3070 */
[----:B------:R-:W-:Y:S01]  /*6a30*/  @!P1 HFMA2.BF16_V2 R111, -RZ.H0_H0, RZ.H0_H0, -R184.H0_H0 ;  /* 0x200000ffff6f9231 */ /* 0x000fe200003409b8 */
[----:B------:R-:W-:-:S02]  /*6a40*/  LOP3.LUT R244, R7, 0xff, RZ, 0xc0, !PT ;  /* 0x000000ff07f47812 */ /* 0x000fc400078ec0ff */
[----:B------:R-:W-:Y:S01]  /*6a50*/  LOP3.LUT R6, R6, 0xffff, RZ, 0xc0, !PT ;  /* 0x0000ffff06067812 */ /* 0x000fe200078ec0ff */
[----:B------:R-:W-:Y:S01]  /*6a60*/  @!P2 HFMA2.BF16_V2 R116, -RZ.H0_H0, RZ.H0_H0, -R172.H0_H0 ;  /* 0x200000ffff74a231 */ /* 0x000fe200003409ac */
[----:B------:R-:W-:Y:S01]  /*6a70*/  PRMT R244, R244, 0x5410, R5 ;  /* 0x00005410f4f47816 */ /* 0x000fe20000000005 */
[----:B------:R-:W-:Y:S01]  /*6a80*/  IMAD.WIDE.U32 R4, R4, -0x2daee0ad, RZ ;  /* 0xd2511f5304047825 */ /* 0x000fe200078e00ff */
[----:B------:R-:W-:Y:S02]  /*6a90*/  @!P4 PRMT R176, R108, 0x5410, RZ ;  /* 0x000054106cb0c816 */ /* 0x000fe400000000ff */
[----:B------:R-:W-:Y:S02]  /*6aa0*/  ISETP.LE.U32.AND P4, PT, R6, UR5, PT ;  /* 0x0000000506007c0c */ /* 0x000fe4000bf83070 */
[----:B------:R-:W-:Y:S02]  /*6ab0*/  LOP3.LUT R249, R5, UR30, R248, 0x96, !PT ;  /* 0x0000001e05f97c12 */ /* 0x000fe4000f8e96f8 */
[----:B------:R-:W-:-:S02]  /*6ac0*/  LOP3.LUT R125, R4, 0xffff, RZ, 0xc0, !PT ;  /* 0x0000ffff047d7812 */ /* 0x000fc400078ec0ff */
[----:B------:R-:W-:Y:S02]  /*6ad0*/  LOP3.LUT R126, R4, 0xff, RZ, 0xc0, !PT ;  /* 0x000000ff047e7812 */ /* 0x000fe400078ec0ff */
[--C-:B------:R-:W-:Y:S02]  /*6ae0*/  SHF.R.U32.HI R124, RZ, 0x10, R4.reuse ;  /* 0x00000010ff7c7819 */ /* 0x100fe40000011604 */
[----:B------:R-:W-:Y:S02]  /*6af0*/  SHF.R.U32.HI R248, RZ, 0x18, R4 ;  /* 0x00000018fff87819 */ /* 0x000fe40000011604 */
[----:B------:R-:W2:Y:S01]  /*6b00*/  LDSM.16.MT88.4 R4, [R206+0x1e800] ;  /* 0x01e80000ce04783b */ /* 0x000ea20000004200 */
[----:B------:R-:W-:Y:S01]  /*6b10*/  SHF.R.U32.HI R109, RZ, 0x8, R231 ;  /* 0x00000008ff6d7819 */ /* 0x000fe200000116e7 */
[----:B------:R-:W-:Y:S01]  /*6b20*/  @!P4 HFMA2.BF16_V2 R119, -RZ.H0_H0, RZ.H0_H0, -R179.H0_H0 ;  /* 0x200000ffff77c231 */ /* 0x000fe200003409b3 */
[----:B------:R-:W-:Y:S02]  /*6b30*/  @!P1 PRMT R184, R111, 0x5410, RZ ;  /* 0x000054106fb89816 */ /* 0x000fe400000000ff */
[----:B------:R-:W-:-:S02]  /*6b40*/  PRMT R242, R242, 0x5410, R109 ;  /* 0x00005410f2f27816 */ /* 0x000fc4000000006d */
[----:B------:R-:W-:Y:S02]  /*6b50*/  LOP3.LUT R123, R250, 0xff, RZ, 0xc0, !PT ;  /* 0x000000fffa7b7812 */ /* 0x000fe400078ec0ff */
[----:B------:R-:W-:Y:S01]  /*6b60*/  LOP3.LUT R122, R122, 0xff, RZ, 0xc0, !PT ;  /* 0x000000ff7a7a7812 */ /* 0x000fe200078ec0ff */
[C---:B-1----:R-:W-:Y:S01]  /*6b70*/  HMMA.16816.F32.BF16 R108, R128.reuse, R112, RZ ;  /* 0x00000070806c723c */ /* 0x042fe200000418ff */
[----:B------:R-:W-:Y:S02]  /*6b80*/  @!P6 PRMT R178, R120, 0x5410, RZ ;  /* 0x0000541078b2e816 */ /* 0x000fe400000000ff */
[----:B------:R-:W-:Y:S02]  /*6b90*/  @!P4 PRMT R179, R119, 0x5410, RZ ;  /* 0x0000541077b3c816 */ /* 0x000fe400000000ff */
[----:B------:R-:W-:Y:S01]  /*6ba0*/  ISETP.LE.U32.AND P6, PT, R122, UR5, PT ;  /* 0x000000057a007c0c */ /* 0x000fe2000bfc3070 */
[----:B------:R-:W-:Y:S01]  /*6bb0*/  HMMA.16816.F32.BF16 R112, R128, R114, RZ ;  /* 0x000000728070723c */ /* 0x000fe200000418ff */
[----:B------:R-:W-:-:S02]  /*6bc0*/  ISETP.LE.U32.AND P4, PT, R123, UR5, PT ;  /* 0x000000057b007c0c */ /* 0x000fc4000bf83070 */
[----:B------:R-:W-:Y:S02]  /*6bd0*/  LOP3.LUT R31, R31, 0xff, RZ, 0xc0, !PT ;  /* 0x000000ff1f1f7812 */ /* 0x000fe400078ec0ff */
[----:B------:R-:W-:Y:S02]  /*6be0*/  LOP3.LUT R246, R30, 0xff, RZ, 0xc0, !PT ;  /* 0x000000ff1ef67812 */ /* 0x000fe400078ec0ff */
[----:B------:R-:W-:Y:S02]  /*6bf0*/  ISETP.LE.U32.AND P1, PT, R31, UR5, PT ;  /* 0x000000051f007c0c */ /* 0x000fe4000bf23070 */
[----:B------:R-:W-:Y:S02]  /*6c00*/  SHF.R.U32.HI R31, RZ, 0x10, R250 ;  /* 0x00000010ff1f7819 */ /* 0x000fe400000116fa */
[----:B------:R-:W-:Y:S01]  /*6c10*/  @!P3 PRMT R170, R117, 0x5410, RZ ;  /* 0x0000541075aab816 */ /* 0x000fe200000000ff */
[----:B------:R-:W-:Y:S01]  /*6c20*/  @!P6 HFMA2.BF16_V2 R34, -RZ.H0_H0, RZ.H0_H0, -R177.H0_H0 ;  /* 0x200000ffff22e231 */ /* 0x000fe200003409b1 */
[----:B------:R-:W-:-:S02]  /*6c30*/  LOP3.LUT R31, R31, 0xff, RZ, 0xc0, !PT ;  /* 0x000000ff1f1f7812 */ /* 0x000fc400078ec0ff */
[----:B------:R-:W-:Y:S02]  /*6c40*/  @!P2 PRMT R172, R116, 0x5410, RZ ;  /* 0x0000541074aca816 */ /* 0x000fe400000000ff */
[----:B------:R-:W-:Y:S02]  /*6c50*/  ISETP.LE.U32.AND P2, PT, R31, UR5, PT ;  /* 0x000000051f007c0c */ /* 0x000fe4000bf43070 */
[----:B------:R-:W-:Y:S01]  /*6c60*/  LOP3.LUT R245, R249, 0xff, RZ, 0xc0, !PT ;  /* 0x000000fff9f57812 */ /* 0x000fe200078ec0ff */
[----:B------:R-:W-:Y:S01]  /*6c70*/  @!P1 HFMA2.BF16_V2 R118, -RZ.H0_H0, RZ.H0_H0, -R173.H0_H0 ;  /* 0x200000ffff769231 */ /* 0x000fe200003409ad */
[----:B------:R-:W-:Y:S01]  /*6c80*/  SHF.R.U32.HI R31, RZ, 0x18, R249 ;  /* 0x00000018ff1f7819 */ /* 0x000fe200000116f9 */
[----:B--2---:R-:W-:Y:S01]  /*6c90*/  HMMA.16816.F32.BF16 R108, R24, R4, R108 ;  /* 0x00000004186c723c */ /* 0x004fe2000004186c */
[----:B------:R-:W-:Y:S02]  /*6ca0*/  LOP3.LUT R231, R250, 0xffff, RZ, 0xc0, !PT ;  /* 0x0000fffffae77812 */ /* 0x000fe400078ec0ff */
[----:B------:R-:W-:-:S02]  /*6cb0*/  @!P1 PRMT R173, R118, 0x5410, RZ ;  /* 0x0000541076ad9816 */ /* 0x000fc400000000ff */
[----:B------:R-:W-:Y:S01]  /*6cc0*/  SHF.R.U32.HI R250, RZ, 0x18, R250 ;  /* 0x00000018fffa7819 */ /* 0x000fe200000116fa */
[----:B------:R-:W-:Y:S01]  /*6cd0*/  HMMA.16816.F32.BF16 R112, R24, R6, R112 ;  /* 0x000000061870723c */ /* 0x000fe20000041870 */
[----:B------:R-:W-:Y:S02]  /*6ce0*/  LOP3.LUT R4, R30, 0xffff, RZ, 0xc0, !PT ;  /* 0x0000ffff1e047812 */ /* 0x000fe400078ec0ff */
[--C-:B------:R-:W-:Y:S02]  /*6cf0*/  SHF.R.U32.HI R5, RZ, 0x10, R30.reuse ;  /* 0x00000010ff057819 */ /* 0x100fe4000001161e */
[----:B------:R-:W-:Y:S02]  /*6d00*/  SHF.R.U32.HI R30, RZ, 0x18, R30 ;  /* 0x00000018ff1e7819 */ /* 0x000fe4000001161e */
[----:B------:R-:W-:Y:S02]  /*6d10*/  SHF.R.U32.HI R7, RZ, 0x8, R4 ;  /* 0x00000008ff077819 */ /* 0x000fe40000011604 */
[----:B------:R-:W-:-:S02]  /*6d20*/  SHF.R.U32.HI R4, RZ, 0x8, R121 ;  /* 0x00000008ff047819 */ /* 0x000fc40000011679 */
[----:B------:R-:W1:Y:S01]  /*6d30*/  LDSM.16.MT88.4 R120, [R205+0x1e000] ;  /* 0x01e00000cd78783b */ /* 0x000e620000004200 */
[----:B------:R-:W-:Y:S02]  /*6d40*/  LOP3.LUT R5, R5, 0xff, RZ, 0xc0, !PT ;  /* 0x000000ff05057812 */ /* 0x000fe400078ec0ff */
[----:B------:R-:W-:Y:S02]  /*6d50*/  LOP3.LUT R4, R4, 0xffff, RZ, 0xc0, !PT ;  /* 0x0000ffff04047812 */ /* 0x000fe400078ec0ff */
[----:B------:R-:W-:Y:S02]  /*6d60*/  PRMT R30, R5, 0x5410, R30 ;  /* 0x00005410051e7816 */ /* 0x000fe4000000001e */
[----:B------:R-:W-:Y:S02]  /*6d70*/  ISETP.LE.U32.AND P3, PT, R4, UR5, PT ;  /* 0x0000000504007c0c */ /* 0x000fe4000bf63070 */
[----:B------:R-:W-:Y:S02]  /*6d80*/  LOP3.LUT R4, R249, 0xffff, RZ, 0xc0, !PT ;  /* 0x0000fffff9047812 */ /* 0x000fe400078ec0ff */
[----:B------:R-:W-:-:S02]  /*6d90*/  SHF.R.U32.HI R5, RZ, 0x10, R249 ;  /* 0x00000010ff057819 */ /* 0x000fc400000116f9 */
[----:B------:R-:W-:Y:S02]  /*6da0*/  PRMT R246, R246, 0x5410, R7 ;  /* 0x00005410f6f67816 */ /* 0x000fe40000000007 */
[----:B------:R-:W-:Y:S02]  /*6db0*/  SHF.R.U32.HI R6, RZ, 0x8, R4 ;  /* 0x00000008ff067819 */ /* 0x000fe40000011604 */
[----:B------:R-:W-:Y:S02]  /*6dc0*/  LOP3.LUT R7, R124, 0xff, RZ, 0xc0, !PT ;  /* 0x000000ff7c077812 */ /* 0x000fe400078ec0ff */
[----:B------:R-:W-:Y:S01]  /*6dd0*/  LOP3.LUT R4, R5, 0xff, RZ, 0xc0, !PT ;  /* 0x000000ff05047812 */ /* 0x000fe200078ec0ff */
[----:B------:R-:W-:Y:S01]  /*6de0*/  @!P3 HFMA2.BF16_V2 R35, -RZ.H0_H0, RZ.H0_H0, -R175.H0_H0 ;  /* 0x200000ffff23b231 */ /* 0x000fe200003409af */
[----:B------:R-:W-:Y:S02]  /*6df0*/  PRMT R248, R7, 0x5410, R248 ;  /* 0x0000541007f87816 */ /* 0x000fe400000000f8 */
[----:B------:R-:W-:-:S02]  /*6e00*/  PRMT R245, R245, 0x5410, R6 ;  /* 0x00005410f5f57816 */ /* 0x000fc40000000006 */
[----:B------:R-:W-:Y:S02]  /*6e10*/  PRMT R31, R4, 0x5410, R31 ;  /* 0x00005410041f7816 */ /* 0x000fe4000000001f */
[----:B------:R-:W2:Y:S01]  /*6e20*/  LDSM.16.MT88.4 R4, [R205+0x1e800] ;  /* 0x01e80000cd04783b */ /* 0x000ea20000004200 */
[----:B------:R-:W-:Y:S02]  /*6e30*/  SHF.R.U32.HI R125, RZ, 0x8, R125 ;  /* 0x00000008ff7d7819 */ /* 0x000fe4000001167d */
[----:B------:R-:W-:Y:S02]  /*6e40*/  ISETP.LE.U32.AND P1, PT, R250, UR5, PT ;  /* 0x00000005fa007c0c */ /* 0x000fe4000bf23070 */
[----:B------:R-:W-:Y:S02]  /*6e50*/  PRMT R250, R126, 0x5410, R125 ;  /* 0x000054107efa7816 */ /* 0x000fe4000000007d */
[--C-:B------:R-:W-:Y:S02]  /*6e60*/  HSET2.LE.AND R239, R246, R237.reuse, PT ;  /* 0x000000edf6ef7233 */ /* 0x100fe40003803000 */
[----:B------:R-:W-:-:S02]  /*6e70*/  HSET2.LE.AND R245, R245, R237, PT ;  /* 0x000000edf5f57233 */ /* 0x000fc40003803000 */
[--C-:B------:R-:W-:Y:S01]  /*6e80*/  HSET2.LE.AND R244, R244, R237.reuse, PT ;  /* 0x000000edf4f47233 */ /* 0x100fe20003803000 */
[C---:B-1----:R-:W-:Y:S01]  /*6e90*/  HMMA.16816.F32.BF16 R116, R128.reuse, R120, RZ ;  /* 0x000000788074723c */ /* 0x042fe200000418ff */
[----:B------:R-:W-:Y:S02]  /*6ea0*/  HSET2.LE.AND R30, R30, R237, PT ;  /* 0x000000ed1e1e7233 */ /* 0x000fe40003803000 */
[----:B------:R-:W-:Y:S02]  /*6eb0*/  LOP3.LUT R20, R239, R20, RZ, 0xc0, !PT ;  /* 0x00000014ef147212 */ /* 0x000fe400078ec0ff */
[----:B------:R-:W-:Y:S01]  /*6ec0*/  LOP3.LUT R23, R244, R23, RZ, 0xc0, !PT ;  /* 0x00000017f4177212 */ /* 0x000fe200078ec0ff */
[----:B------:R-:W-:Y:S01]  /*6ed0*/  HMMA.16816.F32.BF16 R120, R128, R122, RZ ;  /* 0x0000007a8078723c */ /* 0x000fe200000418ff */
[----:B------:R-:W-:Y:S02]  /*6ee0*/  LOP3.LUT R21, R30, R21, RZ, 0xc0, !PT ;  /* 0x000000151e157212 */ /* 0x000fe400078ec0ff */
[----:B------:R-:W-:-:S02]  /*6ef0*/  SHF.R.U32.HI R231, RZ, 0x8, R231 ;  /* 0x00000008ffe77819 */ /* 0x000fc400000116e7 */
[----:B------:R-:W-:Y:S02]  /*6f00*/  @!P3 PRMT R175, R35, 0x5410, RZ ;  /* 0x0000541023afb816 */ /* 0x000fe400000000ff */
[----:B------:R-:W-:Y:S02]  /*6f10*/  LOP3.LUT R231, R231, 0xffff, RZ, 0xc0, !PT ;  /* 0x0000ffffe7e77812 */ /* 0x000fe400078ec0ff */
[----:B------:R-:W-:Y:S02]  /*6f20*/  @!P6 PRMT R177, R34, 0x5410, RZ ;  /* 0x0000541022b1e816 */ /* 0x000fe400000000ff */
[----:B------:R-:W-:-:S07]  /*6f30*/  ISETP.LE.U32.AND P3, PT, R231, UR5, PT ;  /* 0x00000005e7007c0c */ /* 0x000fce000bf63070 */
[C---:B--2---:R-:W-:Y:S06]  /*6f40*/  HMMA.16816.F32.BF16 R116, R24.reuse, R4, R116 ;  /* 0x000000041874723c */ /* 0x044fec0000041874 */
[----:B------:R-:W-:Y:S01]  /*6f50*/  HMMA.16816.F32.BF16 R120, R24, R6, R120 ;  /* 0x000000061878723c */ /* 0x000fe20000041878 */
[----:B------:R-:W-:Y:S01]  /*6f60*/  FADD.FTZ R4, R235, R234 ;  /* 0x000000eaeb047221 */ /* 0x000fe20000010000 */
[--C-:B------:R-:W-:Y:S01]  /*6f70*/  FFMA.FTZ R234, R33, UR31, -R238.reuse ;  /* 0x0000001f21ea7c23 */ /* 0x100fe200080108ee */
[----:B------:R-:W-:Y:S01]  /*6f80*/  FFMA.FTZ R238, R17, UR31, -R238 ;  /* 0x0000001f11ee7c23 */ /* 0x000fe200080108ee */
[----:B------:R-:W1:Y:S01]  /*6f90*/  MUFU.EX2 R235, R247 ;  /* 0x000000f700eb7308 */ /* 0x000e620000000800 */
[----:B------:R-:W-:Y:S01]  /*6fa0*/  FADD.FTZ R241, R233, R4 ;  /* 0x00000004e9f17221 */ /* 0x000fe20000010000 */
[----:B------:R-:W-:Y:S01]  /*6fb0*/  @!P5 HFMA2.BF16_V2 R33, -RZ.H0_H0, RZ.H0_H0, -R174.H0_H0 ;  /* 0x200000ffff21d231 */ /* 0x000fe200003409ae */
[----:B------:R-:W2:Y:S02]  /*6fc0*/  LDSM.16.MT88.4 R4, [R204+0x1e000] ;  /* 0x01e00000cc04783b */ /* 0x000ea40000004200 */
[----:B------:R-:W-:-:S02]  /*6fd0*/  FADD.FTZ R192, R192, R241 ;  /* 0x000000f1c0c07221 */ /* 0x000fc40000010000 */
[----:B------:R-:W-:Y:S01]  /*6fe0*/  @!P5 PRMT R174, R33, 0x5410, RZ ;  /* 0x0000541021aed816 */ /* 0x000fe200000000ff */
[----:B------:R-:W-:Y:S01]  /*6ff0*/  MUFU.EX2 R234, R234 ;  /* 0x000000ea00ea7308 */ /* 0x000fe20000000800 */
[----:B------:R-:W-:-:S04]  /*7000*/  FADD.FTZ R191, R191, R192 ;  /* 0x000000c0bfbf7221 */ /* 0x000fc80000010000 */
[----:B------:R-:W-:-:S03]  /*7010*/  FADD.FTZ R190, R190, R191 ;  /* 0x000000bfbebe7221 */ /* 0x000fc60000010000 */
[----:B------:R3:W4:Y:S01]  /*7020*/  MUFU.EX2 R233, R238 ;  /* 0x000000ee00e97308 */ /* 0x0007220000000800 */
[----:B-1----:R-:W-:Y:S01]  /*7030*/  F2FP.BF16.F32.PACK_AB R240, R236, R235 ;  /* 0x000000ebecf0723e */ /* 0x002fe200000010ff */
[----:B------:R-:W-:-:S03]  /*7040*/  FADD.FTZ R185, R185, R190 ;  /* 0x000000beb9b97221 */ /* 0x000fc60000010000 */
[----:B------:R-:W-:Y:S01]  /*7050*/  PRMT R239, R240, 0x7632, R239 ;  /* 0x00007632f0ef7816 */ /* 0x000fe200000000ef */
[----:B------:R-:W-:Y:S01]  /*7060*/  FADD.FTZ R185, R180, R185 ;  /* 0x000000b9b4b97221 */ /* 0x000fe20000010000 */
[----:B------:R-:W-:-:S03]  /*7070*/  @!P2 HFMA2.BF16_V2 R16, -RZ.H0_H0, RZ.H0_H0, -R240.H0_H0 ;  /* 0x200000ffff10a231 */ /* 0x000fc600003409f0 */
[----:B------:R-:W-:Y:S02]  /*7080*/  @!P1 HFMA2.BF16_V2 R3, -RZ.H0_H0, RZ.H0_H0, -R239.H0_H0 ;  /* 0x200000ffff039231 */ /* 0x000fe400003409ef */
[----:B------:R-:W-:-:S04]  /*7090*/  FADD.FTZ R224, R224, R185 ;  /* 0x000000b9e0e07221 */ /* 0x000fc80000010000 */
[----:B------:R-:W-:Y:S01]  /*70a0*/  FADD.FTZ R223, R223, R224 ;  /* 0x000000e0dfdf7221 */ /* 0x000fe20000010000 */
[----:B---3--:R-:W-:-:S03]  /*70b0*/  HSET2.LE.AND R238, R31, R237, PT ;  /* 0x000000ed1fee7233 */ /* 0x008fc60003803000 */
[----:B------:R-:W-:-:S04]  /*70c0*/  FADD.FTZ R222, R222, R223 ;  /* 0x000000dfdede7221 */ /* 0x000fc80000010000 */
[----:B------:R-:W-:Y:S01]  /*70d0*/  FADD.FTZ R221, R221, R222 ;  /* 0x000000dedddd7221 */ /* 0x000fe20000010000 */
[----:B--2---:R-:W-:Y:S03]  /*70e0*/  HMMA.16816.F32.BF16 R124, R128, R4, RZ ;  /* 0x00000004807c723c */ /* 0x004fe600000418ff */
[----:B------:R-:W-:-:S04]  /*70f0*/  FADD.FTZ R220, R220, R221 ;  /* 0x000000dddcdc7221 */ /* 0x000fc80000010000 */
[----:B------:R-:W-:Y:S01]  /*7100*/  FADD.FTZ R220, R219, R220 ;  /* 0x000000dcdbdc7221 */ /* 0x000fe20000010000 */
[----:B------:R-:W-:Y:S01]  /*7110*/  HMMA.16816.F32.BF16 R128, R128, R6, RZ ;  /* 0x000000068080723c */ /* 0x000fe200000418ff */
[----:B------:R-:W-:Y:S02]  /*7120*/  HSET2.LE.AND R5, R242, R237, PT ;  /* 0x000000edf2057233 */ /* 0x000fe40003803000 */
[----:B------:R-:W-:Y:S01]  /*7130*/  LOP3.LUT R4, R245, R28, RZ, 0xc0, !PT ;  /* 0x0000001cf5047212 */ /* 0x000fe200078ec0ff */
[----:B------:R-:W-:Y:S01]  /*7140*/  FADD.FTZ R235, R235, R220 ;  /* 0x000000dcebeb7221 */ /* 0x000fe20000010000 */
[----:B------:R-:W-:Y:S02]  /*7150*/  PRMT R28, R240, 0x5410, R239 ;  /* 0x00005410f01c7816 */ /* 0x000fe400000000ef */
[----:B------:R-:W-:Y:S02]  /*7160*/  LOP3.LUT R22, R5, R22, RZ, 0xc0, !PT ;  /* 0x0000001605167212 */ /* 0x000fe400078ec0ff */
[----:B------:R-:W-:-:S02]  /*7170*/  LOP3.LUT R5, R238, R29, RZ, 0xc0, !PT ;  /* 0x0000001dee057212 */ /* 0x000fc400078ec0ff */
[----:B----4-:R-:W-:Y:S01]  /*7180*/  F2FP.BF16.F32.PACK_AB R238, R233, R234 ;  /* 0x000000eae9ee723e */ /* 0x010fe200000010ff */
[----:B------:R-:W-:Y:S01]  /*7190*/  FADD.FTZ R234, R234, R225 ;  /* 0x000000e1eaea7221 */ /* 0x000fe20000010000 */
[--C-:B------:R-:W-:Y:S02]  /*71a0*/  HSET2.LE.AND R6, R250, R237.reuse, PT ;  /* 0x000000edfa067233 */ /* 0x100fe40003803000 */
[----:B------:R-:W-:Y:S01]  /*71b0*/  HSET2.LE.AND R7, R248, R237, PT ;  /* 0x000000edf8077233 */ /* 0x000fe20003803000 */
[----:B------:R-:W-:Y:S01]  /*71c0*/  @!P4 HFMA2.BF16_V2 R32, -RZ.H0_H0, RZ.H0_H0, -R238.H0_H0 ;  /* 0x200000ffff20c231 */ /* 0x000fe200003409ee */
[----:B------:R-:W-:Y:S02]  /*71d0*/  PRMT R237, R238, 0x7632, R237 ;  /* 0x00007632eeed7816 */ /* 0x000fe400000000ed */
[----:B------:R-:W-:Y:S02]  /*71e0*/  @!P2 PRMT R240, R16, 0x5410, RZ ;  /* 0x0000541010f0a816 */ /* 0x000fe400000000ff */
[----:B------:R-:W-:Y:S01]  /*71f0*/  PRMT R29, R238, 0x5410, R237 ;  /* 0x00005410ee1d7816 */ /* 0x000fe200000000ed */
[----:B------:R-:W-:Y:S01]  /*7200*/  @!P3 HFMA2.BF16_V2 R17, -RZ.H0_H0, RZ.H0_H0, -R237.H0_H0 ;  /* 0x200000ffff11b231 */ /* 0x000fe200003409ed */
[----:B------:R-:W-:-:S02]  /*7210*/  LOP3.LUT R7, R7, R28, RZ, 0xc0, !PT ;  /* 0x0000001c07077212 */ /* 0x000fc400078ec0ff */
[----:B------:R-:W-:Y:S02]  /*7220*/  LOP3.LUT R6, R6, R29, RZ, 0xc0, !PT ;  /* 0x0000001d06067212 */ /* 0x000fe400078ec0ff */
[----:B------:R-:W1:Y:S01]  /*7230*/  LDSM.16.MT88.4 R28, [R204+0x1e800] ;  /* 0x01e80000cc1c783b */ /* 0x000e620000004200 */
[----:B------:R-:W-:Y:S01]  /*7240*/  @!P1 PRMT R239, R3, 0x5410, RZ ;  /* 0x0000541003ef9816 */ /* 0x000fe200000000ff */
[----:B------:R-:W-:Y:S01]  /*7250*/  IMAD.U32 R3, RZ, RZ, UR19 ;  /* 0x00000013ff037e24 */ /* 0x000fe2000f8e00ff */
[C---:B------:R-:W-:Y:S02]  /*7260*/  LEA R16, P1, R182.reuse, UR6, 0x1 ;  /* 0x00000006b6107c11 */ /* 0x040fe4000f8208ff */
[----:B------:R-:W-:Y:S02]  /*7270*/  @!P3 PRMT R237, R17, 0x5410, RZ ;  /* 0x0000541011edb816 */ /* 0x000fe400000000ff */
[----:B------:R-:W-:Y:S02]  /*7280*/  LEA.HI.X R17, R182, UR7, R189, 0x1, P1 ;  /* 0x00000007b6117c11 */ /* 0x000fe400088f0cbd */
[----:B------:R-:W-:-:S03]  /*7290*/  @!P4 PRMT R238, R32, 0x5410, RZ ;  /* 0x0000541020eec816 */ /* 0x000fc600000000ff */
[----:B------:R-:W-:Y:S04]  /*72a0*/  STG.E.U16 desc[UR28][R16.64], R184 ;  /* 0x000000b810007986 */ /* 0x000fe8000c10151c */
[----:B------:R-:W-:Y:S01]  /*72b0*/  STG.E.U16 desc[UR28][R16.64+0x2], R183 ;  /* 0x000002b710007986 */ /* 0x000fe2000c10151c */
        /* <DEDUP_REMOVED lines=51> */
[----:B------:R-:W2:Y:S04]  /*75f0*/  LDSM.16.MT88.4 R20, [R205+0x19800] ;  /* 0x01980000cd14783b */ /* 0x000ea80000004200 */
[----:B------:R-:W3:Y:S01]  /*7600*/  LDSM.16.MT88.4 R24, [R206+0x19800] ;  /* 0x01980000ce18783b */ /* 0x000ee20000004200 */
        /* <DEDUP_REMOVED lines=37> */
[C---:B------:R-:W-:Y:S06]  /*7860*/  HMMA.16816.F32.BF16 R104, R4.reuse, R30, R104 ;  /* 0x0000001e0468723c */ /* 0x040fec0000041868 */
[C---:B--2---:R-:W-:Y:S06]  /*7870*/  HMMA.16816.F32.BF16 R108, R4.reuse, R20, R108 ;  /* 0x00000014046c723c */ /* 0x044fec000004186c */
[C---:B------:R-:W-:Y:S01]  /*7880*/  HMMA.16816.F32.BF16 R112, R4.reuse, R22, R112 ;  /* 0x000000160470723c */ /* 0x040fe20000041870 */
[----:B------:R-:W1:Y:S05]  /*7890*/  LDSM.16.MT88.4 R20, [R204+0x1f800] ;  /* 0x01f80000cc14783b */ /* 0x000e6a0000004200 */
[C---:B---3--:R-:W-:Y:S06]  /*78a0*/  HMMA.16816.F32.BF16 R116, R4.reuse, R24, R116 ;  /* 0x000000180474723c */ /* 0x048fec0000041874 */
[----:B------:R-:W-:Y:S01]  /*78b0*/  HMMA.16816.F32.BF16 R120, R4, R26, R120 ;  /* 0x0000001a0478723c */ /* 0x000fe20000041878 */
[----:B------:R-:W-:-:S04]  /*78c0*/  IMAD.WIDE R24, R3, 0x2, R16 ;  /* 0x0000000203187825 */ /* 0x000fc800078e0210 */
[----:B------:R-:W-:Y:S01]  /*78d0*/  FADD.FTZ R3, R236, R235 ;  /* 0x000000ebec037221 */ /* 0x000fe20000010000 */
[----:B------:R-:W-:Y:S04]  /*78e0*/  STG.E.U16 desc[UR28][R24.64], R187 ;  /* 0x000000bb18007986 */ /* 0x000fe8000c10151c */
[----:B------:R-:W-:Y:S04]  /*78f0*/  STG.E.U16 desc[UR28][R24.64+0x2], R176 ;  /* 0x000002b018007986 */ /* 0x000fe8000c10151c */
[----:B------:R-:W-:Y:S04]  /*7900*/  STG.E.U16 desc[UR28][R16.64+0x10], R178 ;  /* 0x000010b210007986 */ /* 0x000fe8000c10151c */
[----:B------:R-:W-:Y:S04]  /*7910*/  STG.E.U16 desc[UR28][R16.64+0x12], R179 ;  /* 0x000012b310007986 */ /* 0x000fe8000c10151c */
[----:B------:R-:W-:Y:S04]  /*7920*/  STG.E.U16 desc[UR28][R24.64+0x10], R173 ;  /* 0x000010ad18007986 */ /* 0x000fe8000c10151c */
[----:B------:R-:W-:Y:S01]  /*7930*/  STG.E.U16 desc[UR28][R24.64+0x12], R170 ;  /* 0x000012aa18007986 */ /* 0x000fe2000c10151c */
[C---:B-1----:R-:W-:Y:S03]  /*7940*/  HMMA.16816.F32.BF16 R124, R4.reuse, R20, R124 ;  /* 0x00000014047c723c */ /* 0x042fe6000004187c */
[----:B------:R1:W-:Y:S04]  /*7950*/  STG.E.U16 desc[UR28][R16.64+0x20], R164 ;  /* 0x000020a410007986 */ /* 0x0003e8000c10151c */
[----:B------:R2:W-:Y:S01]  /*7960*/  STG.E.U16 desc[UR28][R16.64+0x22], R167 ;  /* 0x000022a710007986 */ /* 0x0005e2000c10151c */
[----:B------:R-:W-:Y:S03]  /*7970*/  HMMA.16816.F32.BF16 R128, R4, R22, R128 ;  /* 0x000000160480723c */ /* 0x000fe60000041880 */
[----:B------:R-:W-:Y:S04]  /*7980*/  STG.E.U16 desc[UR28][R24.64+0x20], R171 ;  /* 0x000020ab18007986 */ /* 0x000fe8000c10151c */
[----:B------:R3:W-:Y:S04]  /*7990*/  STG.E.U16 desc[UR28][R24.64+0x22], R166 ;  /* 0x000022a618007986 */ /* 0x0007e8000c10151c */
[----:B------:R4:W-:Y:S04]  /*79a0*/  STG.E.U16 desc[UR28][R16.64+0x30], R172 ;  /* 0x000030ac10007986 */ /* 0x0009e8000c10151c */
[----:B------:R4:W-:Y:S04]  /*79b0*/  STG.E.U16 desc[UR28][R16.64+0x32], R175 ;  /* 0x000032af10007986 */ /* 0x0009e8000c10151c */
[----:B------:R4:W-:Y:S01]  /*79c0*/  STG.E.U16 desc[UR28][R24.64+0x30], R177 ;  /* 0x000030b118007986 */ /* 0x0009e2000c10151c */
[----:B-1----:R-:W-:-:S03]  /*79d0*/  IADD3 R164, P1, R16, -0x80, RZ ;  /* 0xffffff8010a47810 */ /* 0x002fc60007f3e0ff */
[----:B------:R4:W-:Y:S01]  /*79e0*/  STG.E.U16 desc[UR28][R24.64+0x32], R174 ;  /* 0x000032ae18007986 */ /* 0x0009e2000c10151c */
[----:B--2---:R-:W-:-:S03]  /*79f0*/  FADD.FTZ R167, R233, R234 ;  /* 0x000000eae9a77221 */ /* 0x004fc60000010000 */
[----:B------:R4:W-:Y:S04]  /*7a00*/  STG.E.U16 desc[UR28][R16.64+0x40], R216 ;  /* 0x000040d810007986 */ /* 0x0009e8000c10151c */
[----:B------:R4:W-:Y:S01]  /*7a10*/  STG.E.U16 desc[UR28][R16.64+0x42], R203 ;  /* 0x000042cb10007986 */ /* 0x0009e2000c10151c */
[----:B---3--:R-:W-:-:S03]  /*7a20*/  IADD3.X R166, R17, -0x1, RZ, P1, !PT ;  /* 0xffffffff11a67810 */ /* 0x008fc60000ffe4ff */
        /* <DEDUP_REMOVED lines=15> */
[----:B------:R-:W-:Y:S05]  /*7b20*/  @!P0 BRA `(.L_x_1158) ;  /* 0x000000b0002c8947 */ /* 0x000fea0003800000 */
[----:B------:R-:W2:Y:S01]  /*7b30*/  LDL R247, [R1+0x8] ;  /* 0x0000080001f77983 */ /* 0x000ea20000100800 */
[----:B------:R-:W-:-:S03]  /*7b40*/  ULDC UR4, c[0x0][0x2d0] ;  /* 0x0000b40000047ab9 */ /* 0x000fc60000000800 */
[----:B------:R-:W3:Y:S04]  /*7b50*/  LDL R249, [R1+0x4] ;  /* 0x0000040001f97983 */ /* 0x000ee80000100800 */
[----:B------:R-:W5:Y:S01]  /*7b60*/  LDL R251, [R1] ;  /* 0x0000000001fb7983 */ /* 0x000f620000100800 */
[----:B------:R-:W-:Y:S01]  /*7b70*/  ISETP.GE.AND P6, PT, R168, UR4, PT ;  /* 0x00000004a8007c0c */ /* 0x000fe2000bfc6270 */
[----:B------:R-:W-:Y:S01]  /*7b80*/  UIADD3 UR43, UR18, -0x2, URZ ;  /* 0xfffffffe122b7890 */ /* 0x000fe2000fffe03f */
[----:B------:R-:W-:Y:S01]  /*7b90*/  IMAD.MOV.U32 R20, RZ, RZ, R10 ;  /* 0x000000ffff147224 */ /* 0x000fe200078e000a */
[----:B------:R-:W-:-:S04]  /*7ba0*/  DEPBAR.LE SB0, 0x0 ;  /* 0x000080000000791a */ /* 0x000fc80000000000 */
[----:B------:R-:W-:Y:S01]  /*7bb0*/  USHF.R.S32.HI UR6, URZ, 0x1f, UR43 ;  /* 0x0000001f3f067899 */ /* 0x000fe2000801142b */
[----:B------:R-:W-:Y:S01]  /*7bc0*/  IMAD.U32 R30, RZ, RZ, UR43 ;  /* 0x0000002bff1e7e24 */ /* 0x000fe2000f8e00ff */
[----:B------:R-:W-:Y:S01]  /*7bd0*/  BAR.SYNC.DEFER_BLOCKING 0x0 ;  /* 0x0000000000007b1d */ /* 0x000fe20000010000 */
[----:B------:R-:W-:Y:S01]  /*7be0*/  IMAD.MOV.U32 R21, RZ, RZ, R13 ;  /* 0x000000ffff157224 */ /* 0x000fe200078e000d */
[----:B------:R-:W-:Y:S01]  /*7bf0*/  UISETP.GE.AND UP0, UPT, UR18, 0x3, UPT ;  /* 0x000000031200788c */ /* 0x000fe2000bf06270 */
[----:B------:R-:W-:-:S05]  /*7c00*/  IMAD.WIDE.U32 R30, R30, UR9, R20 ;  /* 0x000000091e1e7c25 */ /* 0x000fca000f8e0014 */
[----:B------:R-:W1:Y:S08]  /*7c10*/  @!P6 LDC.64 R6, c[0x0][0x220] ;  /* 0x00008800ff06eb82 */ /* 0x000e700000000a00 */
[----:B------:R-:W4:Y:S01]  /*7c20*/  @!P6 LDC.64 R22, c[0x0][0x220] ;  /* 0x00008800ff16eb82 */ /* 0x000f220000000a00 */
[----:B------:R-:W-:Y:S01]  /*7c30*/  @P6 STS.128 [R252+0x18000], RZ ;  /* 0x018000fffc006388 */ /* 0x000fe20000000c00 */
[----:B-1----:R-:W-:-:S02]  /*7c40*/  @!P6 LEA R34, P1, R30, R6, 0x1 ;  /* 0x000000061e22e211 */ /* 0x002fc400078208ff */
[----:B--2---:R-:W-:Y:S02]  /*7c50*/  ISETP.GE.AND P5, PT, R247, UR4, PT ;  /* 0x00000004f7007c0c */ /* 0x004fe4000bfa6270 */
[----:B---3--:R-:W-:Y:S02]  /*7c60*/  ISETP.GE.AND P4, PT, R249, UR4, PT ;  /* 0x00000004f9007c0c */ /* 0x008fe4000bf86270 */
[----:B-----5:R-:W-:Y:S01]  /*7c70*/  ISETP.GE.AND P3, PT, R251, UR4, PT ;  /* 0x00000004fb007c0c */ /* 0x020fe2000bf66270 */
[----:B------:R-:W-:Y:S01]  /*7c80*/  UIMAD UR4, UR8, UR43, URZ ;  /* 0x0000002b080472a4 */ /* 0x000fe2000f8e023f */
[----:B------:R-:W1:Y:S07]  /*7c90*/  S2R R251, SR_TID.X ;  /* 0x0000000000fb7919 */ /* 0x000e6e0000002100 */
[----:B------:R-:W2:Y:S01]  /*7ca0*/  @!P5 LDC.64 R4, c[0x0][0x220] ;  /* 0x00008800ff04db82 */ /* 0x000ea20000000a00 */
[----:B------:R-:W-:-:S06]  /*7cb0*/  UIMAD UR4, UR6, UR9, UR4 ;  /* 0x00000009060472a4 */ /* 0x000fcc000f8e0204 */
[----:B------:R-:W-:Y:S01]  /*7cc0*/  VIADD R28, R31, UR4 ;  /* 0x000000041f1c7c36 */ /* 0x000fe20008000000 */
[----:B------:R-:W3:Y:S04]  /*7cd0*/  @!P4 LDC.64 R26, c[0x0][0x220] ;  /* 0x00008800ff1acb82 */ /* 0x000ee80000000a00 */
[C---:B------:R-:W-:Y:S02]  /*7ce0*/  @!P6 LEA.HI.X R35, R30.reuse, R7, R28, 0x1, P1 ;  /* 0x000000071e23e211 */ /* 0x040fe400008f0c1c */
[C---:B----4-:R-:W-:Y:S02]  /*7cf0*/  IADD3 R3, P1, R30.reuse, UR26, RZ ;  /* 0x0000001a1e037c10 */ /* 0x050fe4000ff3e0ff */
[----:B------:R-:W4:Y:S01]  /*7d00*/  @!P3 LDC.64 R24, c[0x0][0x220] ;  /* 0x00008800ff18bb82 */ /* 0x000f220000000a00 */
[----:B------:R-:W-:Y:S01]  /*7d10*/  @!PT LDS RZ, [RZ] ;  /* 0x00000000fffff984 */ /* 0x000fe20000000800 */
[----:B------:R-:W-:Y:S01]  /*7d20*/  @!PT LDS RZ, [RZ] ;  /* 0x00000000fffff984 */ /* 0x000fe20000000800 */
[----:B------:R-:W-:Y:S01]  /*7d30*/  @!PT LDS RZ, [RZ] ;  /* 0x00000000fffff984 */ /* 0x000fe20000000800 */
[----:B------:R-:W-:Y:S04]  /*7d40*/  @!P6 LDGSTS.E.BYPASS.LTC128B.128 [R252+0x18000], desc[UR28][R34.64] ;  /* 0x1800000022fcefae */ /* 0x000fe8000b901d5c */
[----:B------:R-:W-:Y:S01]  /*7d50*/  @P5 STS.128 [R252+0x1a000], RZ ;  /* 0x01a000fffc005388 */ /* 0x000fe20000000c00 */
[----:B--2---:R-:W-:-:S02]  /*7d60*/  @!P5 LEA R32, P0, R30, R4, 0x1 ;  /* 0x000000041e20d211 */ /* 0x004fc400078008ff */
[----:B------:R-:W2:Y:S02]  /*7d70*/  @!P5 LDC.64 R20, c[0x0][0x220] ;  /* 0x00008800ff14db82 */ /* 0x000ea40000000a00 */
[C---:B------:R-:W-:Y:S01]  /*7d80*/  @!P5 LEA.HI.X R33, R30.reuse, R5, R28, 0x1, P0 ;  /* 0x000000051e21d211 */ /* 0x040fe200000f0c1c */
[----:B-1----:R-:W-:Y:S01]  /*7d90*/  IMAD.SHL.U32 R251, R251, 0x2, RZ ;  /* 0x00000002fbfb7824 */ /* 0x002fe200078e00ff */
[----:B---3--:R-:W-:-:S04]  /*7da0*/  @!P4 LEA R26, P0, R30, R26, 0x1 ;  /* 0x0000001a1e1ac211 */ /* 0x008fc800078008ff */
[----:B------:R-:W1:Y:S01]  /*7db0*/  @!P4 LDC.64 R6, c[0x0][0x220] ;  /* 0x00008800ff06cb82 */ /* 0x000e620000000a00 */
[----:B------:R-:W-:Y:S01]  /*7dc0*/  @!PT LDS RZ, [RZ] ;  /* 0x00000000fffff984 */ /* 0x000fe20000000800 */
[----:B------:R-:W-:Y:S01]  /*7dd0*/  @!PT LDS RZ, [RZ] ;  /* 0x00000000fffff984 */ /* 0x000fe20000000800 */
[----:B------:R-:W-:Y:S01]  /*7de0*/  @!PT LDS RZ, [RZ] ;  /* 0x00000000fffff984 */ /* 0x000fe20000000800 */
[----:B------:R-:W-:Y:S01]  /*7df0*/  @!P5 LDGSTS.E.BYPASS.LTC128B.128 [R252+0x1a000], desc[UR28][R32.64+0x80] ;  /* 0x1a00008020fcdfae */ /* 0x000fe2000b901d5c */
[----:B------:R-:W-:Y:S02]  /*7e00*/  LOP3.LUT R251, R251, 0x6, RZ, 0xc0, !PT ;  /* 0x00000006fbfb7812 */ /* 0x000fe400078ec0ff */
[C---:B------:R-:W-:Y:S01]  /*7e10*/  @!P4 LEA.HI.X R27, R30.reuse, R27, R28, 0x1, P0 ;  /* 0x0000001b1e1bc211 */ /* 0x040fe200000f0c1c */
[----:B------:R-:W-:Y:S01]  /*7e20*/  @P4 STS.128 [R252+0x1c000], RZ ;  /* 0x01c000fffc004388 */ /* 0x000fe20000000c00 */
[----:B----4-:R-:W-:Y:S02]  /*7e30*/  @!P3 LEA R168, P0, R30, R24, 0x1 ;  /* 0x000000181ea8b211 */ /* 0x010fe400078008ff */
[----:B------:R-:W3:Y:S01]  /*7e40*/  @!P3 LDC.64 R4, c[0x0][0x220] ;  /* 0x00008800ff04bb82 */ /* 0x000ee20000000a00 */
[----:B------:R-:W-:Y:S01]  /*7e50*/  IADD3.X R24, R28, UR25, RZ, P1, !PT ;  /* 0x000000191c187c10 */ /* 0x000fe20008ffe4ff */
[----:B------:R-:W-:Y:S01]  /*7e60*/  @!PT LDS RZ, [RZ] ;  /* 0x00000000fffff984 */ /* 0x000fe20000000800 */
[----:B------:R-:W-:Y:S01]  /*7e70*/  @!PT LDS RZ, [RZ] ;  /* 0x00000000fffff984 */ /* 0x000fe20000000800 */
[----:B------:R-:W-:Y:S01]  /*7e80*/  @!PT LDS RZ, [RZ] ;  /* 0x00000000fffff984 */ /* 0x000fe20000000800 */
[----:B------:R4:W-:Y:S01]  /*7e90*/  @!P4 LDGSTS.E.BYPASS.LTC128B.128 [R252+0x1c000], desc[UR28][R26.64+0x100] ;  /* 0x1c0001001afccfae */ /* 0x0009e2000b901d5c */
[----:B------:R-:W-:-:S02]  /*7ea0*/  @!P6 LEA R22, P1, R3, R22, 0x1 ;  /* 0x000000160316e211 */ /* 0x000fc400078208ff */
[----:B------:R-:W-:Y:S01]  /*7eb0*/  @!P3 LEA.HI.X R169, R30, R25, R28, 0x1, P0 ;  /* 0x000000191ea9b211 */ /* 0x000fe200000f0c1c */
[----:B------:R-:W-:Y:S01]  /*7ec0*/  @P3 STS.128 [R252+0x1e000], RZ ;  /* 0x01e000fffc003388 */ /* 0x000fe20000000c00 */
[C-C-:B------:R-:W-:Y:S02]  /*7ed0*/  @!P6 LEA.HI.X R23, R3.reuse, R23, R24.reuse, 0x1, P1 ;  /* 0x000000170317e211 */ /* 0x140fe400008f0c18 */
[C---:B--2---:R-:W-:Y:S01]  /*7ee0*/  @!P5 LEA R20, P2, R3.reuse, R20, 0x1 ;  /* 0x000000140314d211 */ /* 0x044fe200078408ff */
[----:B------:R-:W-:Y:S01]  /*7ef0*/  @!PT LDS RZ, [RZ] ;  /* 0x00000000fffff984 */ /* 0x000fe20000000800 */
[----:B------:R-:W-:Y:S01]  /*7f00*/  @!PT LDS RZ, [RZ] ;  /* 0x00000000fffff984 */ /* 0x000fe20000000800 */
[----:B------:R-:W-:Y:S01]  /*7f10*/  @!PT LDS RZ, [RZ] ;  /* 0x00000000fffff984 */ /* 0x000fe20000000800 */
[----:B------:R-:W-:Y:S03]  /*7f20*/  @!P3 LDGSTS.E.BYPASS.LTC128B.128 [R252+0x1e000], desc[UR28][R168.64+0x180] ;  /* 0x1e000180a8fcbfae */ /* 0x000fe6000b901d5c */
[C---:B------:R-:W-:Y:S01]  /*7f30*/  @!P5 LEA.HI.X R21, R3.reuse, R21, R24, 0x1, P2 ;  /* 0x000000150315d211 */ /* 0x040fe200010f0c18 */
[----:B------:R-:W-:Y:S01]  /*7f40*/  @P6 STS.128 [R252+0x19000], RZ ;  /* 0x019000fffc006388 */ /* 0x000fe20000000c00 */
[----:B-1----:R-:W-:-:S03]  /*7f50*/  @!P4 LEA R6, P1, R3, R6, 0x1 ;  /* 0x000000060306c211 */ /* 0x002fc600078208ff */
        /* <DEDUP_REMOVED lines=23> */
[----:B----4-:R-:W4:Y:S04]  /*80d0*/  LDSM.16.M88.4 R24, [R214+0x10000] ;  /* 0x01000000d618783b */ /* 0x010f280000000200 */
[----:B------:R-:W5:Y:S04]  /*80e0*/  LDSM.16.M88.4 R192, [R214+0x10800] ;  /* 0x01080000d6c0783b */ /* 0x000f680000000200 */
[----:B------:R-:W5:Y:S04]  /*80f0*/  LDSM.16.M88.4 R184, [R214+0x11000] ;  /* 0x01100000d6b8783b */ /* 0x000f680000000200 */
[----:B------:R-:W5:Y:S04]  /*8100*/  LDSM.16.M88.4 R32, [R214+0x11800] ;  /* 0x01180000d620783b */ /* 0x000f680000000200 */
[----:B------:R-:W-:Y:S04]  /*8110*/  LDSM.16.M88.4 R220, [R213] ;  /* 0x00000000d5dc783b */ /* 0x000fe80000000200 */
[----:B------:R-:W5:Y:S04]  /*8120*/  LDSM.16.M88.4 R172, [R212] ;  /* 0x00000000d4ac783b */ /* 0x000f680000000200 */
[----:B-1----:R-:W1:Y:S04]  /*8130*/  LDSM.16.M88.4 R20, [R212+0x800] ;  /* 0x00080000d414783b */ /* 0x002e680000000200 */
[----:B--2---:R-:W2:Y:S04]  /*8140*/  LDSM.16.M88.4 R4, [R212+0x1000] ;  /* 0x00100000d404783b */ /* 0x004ea80000000200 */
[----:B------:R-:W2:Y:S04]  /*8150*/  LDSM.16.M88.4 R224, [R212+0x1800] ;  /* 0x00180000d4e0783b */ /* 0x000ea80000000200 */
[----:B---3--:R-:W-:Y:S01]  /*8160*/  LDSM.16.M88.4 R168, [R211] ;  /* 0x00000000d3a8783b */ /* 0x008fe20000000200 */
[C---:B----4-:R-:W-:Y:S03]  /*8170*/  HMMA.16816.F32.BF16 R28, R176.reuse, R24, RZ ;  /* 0x00000018b01c723c */ /* 0x050fe600000418ff */
[----:B------:R-:W3:Y:S04]  /*8180*/  LDSM.16.M88.4 R216, [R207+0x10000] ;  /* 0x01000000cfd8783b */ /* 0x000ee80000000200 */
[----:B------:R-:W-:Y:S01]  /*8190*/  LDSM.16.M88.4 R200, [R207+0x11000] ;  /* 0x01100000cfc8783b */ /* 0x000fe20000000200 */
[C---:B-----5:R-:W-:Y:S03]  /*81a0*/  HMMA.16816.F32.BF16 R196, R176.reuse, R192, RZ ;  /* 0x000000c0b0c4723c */ /* 0x060fe600000418ff */
[----:B------:R-:W0:Y:S03]  /*81b0*/  LDGDEPBAR ;  /* 0x00000000000079af */ /* 0x000e260000000000 */
[C---:B------:R-:W-:Y:S06]  /*81c0*/  HMMA.16816.F32.BF16 R24, R176.reuse, R26, RZ ;  /* 0x0000001ab018723c */ /* 0x040fec00000418ff */
[C---:B------:R-:W-:Y:S06]  /*81d0*/  HMMA.16816.F32.BF16 R192, R176.reuse, R194, RZ ;  /* 0x000000c2b0c0723c */ /* 0x040fec00000418ff */
[C---:B------:R-:W-:Y:S06]  /*81e0*/  HMMA.16816.F32.BF16 R188, R176.reuse, R184, RZ ;  /* 0x000000b8b0bc723c */ /* 0x040fec00000418ff */
[C---:B------:R-:W-:Y:S06]  /*81f0*/  HMMA.16816.F32.BF16 R184, R176.reuse, R186, RZ ;  /* 0x000000bab0b8723c */ /* 0x040fec00000418ff */
[C---:B------:R-:W-:Y:S06]  /*8200*/  HMMA.16816.F32.BF16 R180, R176.reuse, R32, RZ ;  /* 0x00000020b0b4723c */ /* 0x040fec00000418ff */
[----:B------:R-:W-:Y:S01]  /*8210*/  HMMA.16816.F32.BF16 R176, R176, R34, RZ ;  /* 0x00000022b0b0723c */ /* 0x000fe200000418ff */
        /* <DEDUP_REMOVED lines=8> */
[C---:B------:R-:W-:Y:S01]  /*82a0*/  HMMA.16816.F32.BF16 R184, R220.reuse, R6, R184 ;  /* 0x00000006dcb8723c */ /* 0x040fe200000418b8 */
[----:B------:R-:W1:Y:S05]  /*82b0*/  LDSM.16.M88.4 R4, [R209] ;  /* 0x00000000d104783b */ /* 0x000e6a0000000200 */
[C---:B------:R-:W-:Y:S06]  /*82c0*/  HMMA.16816.F32.BF16 R180, R220.reuse, R224, R180 ;  /* 0x000000e0dcb4723c */ /* 0x040fec00000418b4 */
[----:B------:R-:W-:Y:S01]  /*82d0*/  HMMA.16816.F32.BF16 R176, R220, R226, R176 ;  /* 0x000000e2dcb0723c */ /* 0x000fe200000418b0 */
[----:B------:R-:W2:Y:S04]  /*82e0*/  LDSM.16.M88.4 R220, [R209+0x800] ;  /* 0x00080000d1dc783b */ /* 0x000ea80000000200 */
[----:B------:R-:W-:Y:S01]  /*82f0*/  LDSM.16.M88.4 R224, [R214+0x13800] ;  /* 0x01380000d6e0783b */ /* 0x000fe20000000200 */
[C---:B---3--:R-:W-:Y:S06]  /*8300*/  HMMA.16816.F32.BF16 R28, R168.reuse, R216, R28 ;  /* 0x000000d8a81c723c */ /* 0x048fec000004181c */
[C---:B------:R-:W-:Y:S01]  /*8310*/  HMMA.16816.F32.BF16 R24, R168.reuse, R218, R24 ;  /* 0x000000daa818723c */ /* 0x040fe20000041818 */
[----:B------:R-:W3:Y:S05]  /*8320*/  LDSM.16.M88.4 R216, [R209+0x1000] ;  /* 0x00100000d1d8783b */ /* 0x000eea0000000200 */
[C---:B----4-:R-:W-:Y:S06]  /*8330*/  HMMA.16816.F32.BF16 R196, R168.reuse, R32, R196 ;  /* 0x00000020a8c4723c */ /* 0x050fec00000418c4 */
[C---:B------:R-:W-:Y:S01]  /*8340*/  HMMA.16816.F32.BF16 R192, R168.reuse, R34, R192 ;  /* 0x00000022a8c0723c */ /* 0x040fe200000418c0 */
[----:B------:R-:W4:Y:S05]  /*8350*/  LDSM.16.M88.4 R32, [R209+0x1800] ;  /* 0x00180000d120783b */ /* 0x000f2a0000000200 */
[C---:B------:R-:W-:Y:S06]  /*8360*/  HMMA.16816.F32.BF16 R188, R168.reuse, R200, R188 ;  /* 0x000000c8a8bc723c */ /* 0x040fec00000418bc */
[C---:B------:R-:W-:Y:S01]  /*8370*/  HMMA.16816.F32.BF16 R184, R168.reuse, R202, R184 ;  /* 0x000000caa8b8723c */ /* 0x040fe200000418b8 */
[----:B------:R-:W-:Y:S05]  /*8380*/  LDSM.16.M88.4 R200, [R214+0x12000] ;  /* 0x01200000d6c8783b */ /* 0x000fea0000000200 */
[C---:B-----5:R-:W-:Y:S06]  /*8390*/  HMMA.16816.F32.BF16 R180, R168.reuse, R172, R180 ;  /* 0x000000aca8b4723c */ /* 0x060fec00000418b4 */
        /* <DEDUP_REMOVED lines=11> */
[----:B------:R-:W-:Y:S05]  /*8450*/  LDSM.16.M88.4 R216, [R212+0x2800] ;  /* 0x00280000d4d8783b */ /* 0x000fea0000000200 */
[C---:B----4-:R-:W-:Y:S06]  /*8460*/  HMMA.16816.F32.BF16 R180, R20.reuse, R32, R180 ;  /* 0x0000002014b4723c */ /* 0x050fec00000418b4 */
[----:B------:R-:W-:Y:S01]  /*8470*/  HMMA.16816.F32.BF16 R176, R20, R34, R176 ;  /* 0x0000002214b0723c */ /* 0x000fe200000418b0 */
[----:B------:R-:W-:Y:S04]  /*8480*/  LDSM.16.M88.4 R20, [R213+0x4000] ;  /* 0x00400000d514783b */ /* 0x000fe80000000200 */
[----:B------:R-:W2:Y:S01]  /*8490*/  LDSM.16.M88.4 R32, [R212+0x2000] ;  /* 0x00200000d420783b */ /* 0x000ea20000000200 */
[C---:B-----5:R-:W-:Y:S06]  /*84a0*/  HMMA.16816.F32.BF16 R28, R172.reuse, R200, R28 ;  /* 0x000000c8ac1c723c */ /* 0x060fec000004181c */
        /* <DEDUP_REMOVED lines=50> */
[----:B------:R-:W4:Y:S01]  /*87d0*/  LDSM.16.M88.4 R200, [R212+0x5000] ;  /* 0x00500000d4c8783b */ /* 0x000f220000000200 */
        /* <DEDUP_REMOVED lines=25> */
[----:B------:R-:W5:Y:S01]  /*8970*/  LDSM.16.M88.4 R20, [R209+0x5000] ;  /* 0x00500000d114783b */ /* 0x000f620000000200 */
[C---:B-1----:R-:W-:Y:S06]  /*8980*/  HMMA.16816.F32.BF16 R28, R4.reuse, R224, R28 ;  /* 0x000000e0041c723c */ /* 0x042fec000004181c */
        /* <DEDUP_REMOVED lines=14> */
[----:B------:R-:W-:Y:S05]  /*8a70*/  LDSM.16.M88.4 R200, [R214+0x17000] ;  /* 0x01700000d6c8783b */ /* 0x000fea0000000200 */
        /* <DEDUP_REMOVED lines=13> */
[C---:B---3--:R-:W-:Y:S06]  /*8b50*/  HMMA.16816.F32.BF16 R196, R4.reuse, R168, R196 ;  /* 0x000000a804c4723c */ /* 0x048fec00000418c4 */
[----:B------:R-:W-:Y:S01]  /*8b60*/  HMMA.16816.F32.BF16 R192, R4, R170, R192 ;  /* 0x000000aa04c0723c */ /* 0x000fe200000418c0 */
[----:B------:R-:W1:Y:S05]  /*8b70*/  LDSM.16.M88.4 R168, [R207+0x16000] ;  /* 0x01600000cfa8783b */ /* 0x000e6a0000000200 */
[----:B--2---:R-:W-:Y:S06]  /*8b80*/  HMMA.16816.F32.BF16 R28, R224, R20, R28 ;  /* 0x00000014e01c723c */ /* 0x004fec000004181c */
[C---:B------:R-:W-:Y:S06]  /*8b90*/  HMMA.16816.F32.BF16 R188, R4.reuse, R200, R188 ;  /* 0x000000c804bc723c */ /* 0x040fec00000418bc */
[C---:B------:R-:W-:Y:S01]  /*8ba0*/  HMMA.16816.F32.BF16 R184, R4.reuse, R202, R184 ;  /* 0x000000ca04b8723c */ /* 0x040fe200000418b8 */
[----:B------:R-:W2:Y:S05]  /*8bb0*/  LDSM.16.M88.4 R200, [R212+0x7800] ;  /* 0x00780000d4c8783b */ /* 0x000eaa0000000200 */
[----:B------:R-:W-:Y:S06]  /*8bc0*/  HMMA.16816.F32.BF16 R180, R4, R32, R180 ;  /* 0x0000002004b4723c */ /* 0x000fec00000418b4 */
[----:B------:R-:W-:Y:S01]  /*8bd0*/  HMMA.16816.F32.BF16 R24, R224, R22, R24 ;  /* 0x00000016e018723c */ /* 0x000fe20000041818 */
[----:B------:R-:W-:Y:S05]  /*8be0*/  LDSM.16.M88.4 R20, [R210+0xc000] ;  /* 0x00c00000d214783b */ /* 0x000fea0000000200 */
[----:B------:R-:W-:Y:S01]  /*8bf0*/  HMMA.16816.F32.BF16 R176, R4, R34, R176 ;  /* 0x0000002204b0723c */ /* 0x000fe200000418b0 */
[----:B------:R-:W3:Y:S04]  /*8c00*/  LDSM.16.M88.4 R4, [R209+0x6000] ;  /* 0x00600000d104783b */ /* 0x000ee80000000200 */
[----:B------:R-:W4:Y:S01]  /*8c10*/  LDSM.16.M88.4 R32, [R207+0x16800] ;  /* 0x01680000cf20783b */ /* 0x000f220000000200 */
[----:B-1----:R-:W-:Y:S06]  /*8c20*/  HMMA.16816.F32.BF16 R28, R172, R168, R28 ;  /* 0x000000a8ac1c723c */ /* 0x002fec000004181c */
[C---:B------:R-:W-:Y:S06]  /*8c30*/  HMMA.16816.F32.BF16 R196, R224.reuse, R220, R196 ;  /* 0x000000dce0c4723c */ /* 0x040fec00000418c4 */
[----:B------:R-:W-:Y:S06]  /*8c40*/  HMMA.16816.F32.BF16 R192, R224, R222, R192 ;  /* 0x000000dee0c0723c */ /* 0x000fec00000418c0 */
[----:B------:R-:W-:Y:S01]  /*8c50*/  HMMA.16816.F32.BF16 R24, R172, R170, R24 ;  /* 0x000000aaac18723c */ /* 0x000fe20000041818 */
[----:B------:R-:W-:Y:S05]  /*8c60*/  LDSM.16.M88.4 R168, [R207+0x17000] ;  /* 0x01700000cfa8783b */ /* 0x000fea0000000200 */
[C---:B------:R-:W-:Y:S01]  /*8c70*/  HMMA.16816.F32.BF16 R220, R224.reuse, R216, R188 ;  /* 0x000000d8e0dc723c */ /* 0x040fe200000418bc */
[----:B------:R-:W1:Y:S05]  /*8c80*/  LDSM.16.M88.4 R188, [R209+0x6800] ;  /* 0x00680000d1bc783b */ /* 0x000e6a0000000200 */
[----:B--2---:R-:W-:Y:S06]  /*8c90*/  HMMA.16816.F32.BF16 R180, R224, R200, R180 ;  /* 0x000000c8e0b4723c */ /* 0x004fec00000418b4 */
[----:B---3--:R-:W-:Y:S01]  /*8ca0*/  HMMA.16816.F32.BF16 R28, R20, R4, R28 ;  /* 0x00000004141c723c */ /* 0x008fe2000004181c */
[----:B------:R-:W-:-:S04]  /*8cb0*/  IMAD.U32 R200, RZ, RZ, UR43 ;  /* 0x0000002bffc87e24 */ /* 0x000fc8000f8e00ff */
[----:B------:R-:W-:Y:S01]  /*8cc0*/  IMAD R200, R200, 0x40, R251 ;  /* 0x00000040c8c87824 */ /* 0x000fe200078e02fb */
[----:B----4-:R-:W-:Y:S03]  /*8cd0*/  HMMA.16816.F32.BF16 R196, R172, R32, R196 ;  /* 0x00000020acc4723c */ /* 0x010fe600000418c4 */
[C---:B------:R-:W-:Y:S02]  /*8ce0*/  VIADD R3, R200.reuse, 0x1 ;  /* 0x00000001c8037836 */ /* 0x040fe40000000000 */
[----:B------:R-:W-:Y:S01]  /*8cf0*/  VIADD R166, R200, 0x8 ;  /* 0x00000008c8a67836 */ /* 0x000fe20000000000 */
[----:B------:R-:W-:Y:S01]  /*8d00*/  HMMA.16816.F32.BF16 R24, R20, R6, R24 ;  /* 0x000000061418723c */ /* 0x000fe20000041818 */
[----:B------:R-:W2:Y:S01]  /*8d10*/  LDSM.16.M88.4 R4, [R207+0x17800] ;  /* 0x01780000cf04783b */ /* 0x000ea20000000200 */
[----:B------:R-:W-:Y:S02]  /*8d20*/  I2FP.F32.S32 R164, R3 ;  /* 0x0000000300a47245 */ /* 0x000fe40000201400 */
[----:B------:R-:W-:-:S02]  /*8d30*/  ISETP.GE.AND P2, PT, R3, R228, PT ;  /* 0x000000e40300720c */ /* 0x000fc40003f46270 */
[----:B------:R-:W-:Y:S01]  /*8d40*/  HMMA.16816.F32.BF16 R192, R172, R34, R192 ;  /* 0x00000022acc0723c */ /* 0x000fe200000418c0 */
[----:B------:R-:W3:Y:S01]  /*8d50*/  LDSM.16.M88.4 R32, [R209+0x7000] ;  /* 0x00700000d120783b */ /* 0x000ee20000000200 */
[----:B------:R-:W-:Y:S02]  /*8d60*/  ISETP.GE.AND P1, PT, R3, R165, PT ;  /* 0x000000a50300720c */ /* 0x000fe40003f26270 */
[----:B------:R-:W-:Y:S02]  /*8d70*/  I2FP.F32.S32 R3, R166 ;  /* 0x000000a600037245 */ /* 0x000fe40000201400 */
[C---:B------:R-:W-:Y:S01]  /*8d80*/  FFMA.FTZ R29, R164.reuse, UR20, R29 ;  /* 0x00000014a41d7c23 */ /* 0x040fe2000801001d */
[----:B------:R-:W-:Y:S01]  /*8d90*/  HMMA.16816.F32.BF16 R184, R224, R218, R184 ;  /* 0x000000dae0b8723c */ /* 0x000fe200000418b8 */
[----:B------:R-:W-:Y:S01]  /*8da0*/  FFMA.FTZ R31, R164, UR20, R31 ;  /* 0x00000014a41f7c23 */ /* 0x000fe2000801001f */
[----:B------:R-:W-:-:S04]  /*8db0*/  ISETP.GE.AND P0, PT, R166, R228, PT ;  /* 0x000000e4a600720c */ /* 0x000fc80003f06270 */
[----:B-1----:R-:W-:Y:S05]  /*8dc0*/  HMMA.16816.F32.BF16 R196, R20, R188, R196 ;  /* 0x000000bc14c4723c */ /* 0x002fea00000418c4 */
[----:B------:R-:W-:Y:S01]  /*8dd0*/  FFMA.FTZ R26, R3, UR20, R26 ;  /* 0x00000014031a7c23 */ /* 0x000fe2000801001a */
[----:B------:R-:W-:Y:S01]  /*8de0*/  HMMA.16816.F32.BF16 R176, R224, R202, R176 ;  /* 0x000000cae0b0723c */ /* 0x000fe200000418b0 */
[----:B------:R-:W-:Y:S01]  /*8df0*/  FSEL R188, R29, -INF , !P2 ;  /* 0xff8000001dbc7808 */ /* 0x000fe20005000000 */
[----:B------:R-:W-:Y:S01]  /*8e00*/  VIADD R29, R200, 0x9 ;  /* 0x00000009c81d7836 */ /* 0x000fe20000000000 */
[----:B------:R-:W-:Y:S02]  /*8e10*/  FSEL R189, R31, -INF , !P1 ;  /* 0xff8000001fbd7808 */ /* 0x000fe40004800000 */
[----:B------:R-:W-:Y:S01]  /*8e20*/  ISETP.GE.AND P2, PT, R166, R165, PT ;  /* 0x000000a5a600720c */ /* 0x000fe20003f46270 */
[----:B------:R-:W-:Y:S01]  /*8e30*/  HMMA.16816.F32.BF16 R220, R172, R168, R220 ;  /* 0x000000a8acdc723c */ /* 0x000fe200000418dc */
[----:B------:R-:W-:Y:S01]  /*8e40*/  FFMA.FTZ R202, R3, UR20, R24 ;  /* 0x0000001403ca7c23 */ /* 0x000fe20008010018 */
[----:B------:R-:W-:Y:S01]  /*8e50*/  I2FP.F32.S32 R24, R29 ;  /* 0x0000001d00187245 */ /* 0x000fe20000201400 */
[----:B------:R-:W-:Y:S01]  /*8e60*/  VIADD R3, R200, 0x10 ;  /* 0x00000010c8037836 */ /* 0x000fe20000000000 */
[----:B------:R-:W-:-:S02]  /*8e70*/  ISETP.GE.AND P1, PT, R29, R228, PT ;  /* 0x000000e41d00720c */ /* 0x000fc40003f26270 */
[----:B------:R-:W-:Y:S01]  /*8e80*/  HMMA.16816.F32.BF16 R192, R20, R190, R192 ;  /* 0x000000be14c0723c */ /* 0x000fe200000418c0 */
[----:B------:R-:W-:Y:S01]  /*8e90*/  FFMA.FTZ R25, R24, UR20, R25 ;  /* 0x0000001418197c23 */ /* 0x000fe20008010019 */
[----:B------:R-:W-:Y:S01]  /*8ea0*/  FSEL R31, R26, -INF , !P2 ;  /* 0xff8000001a1f7808 */ /* 0x000fe20005000000 */
[----:B------:R-:W-:Y:S01]  /*8eb0*/  FFMA.FTZ R169, R24, UR20, R27 ;  /* 0x0000001418a97c23 */ /* 0x000fe2000801001b */
[----:B------:R-:W-:Y:S02]  /*8ec0*/  FSEL R202, R202, -INF , !P0 ;  /* 0xff800000caca7808 */ /* 0x000fe40004000000 */
[----:B------:R-:W-:Y:S01]  /*8ed0*/  FSEL R216, R25, -INF , !P1 ;  /* 0xff80000019d87808 */ /* 0x000fe20004800000 */
[----:B------:R-:W-:Y:S01]  /*8ee0*/  HMMA.16816.F32.BF16 R184, R172, R170, R184 ;  /* 0x000000aaacb8723c */ /* 0x000fe200000418b8 */
[----:B------:R-:W1:Y:S01]  /*8ef0*/  LDSM.16.M88.4 R24, [R209+0x7800] ;  /* 0x00780000d118783b */ /* 0x000e620000000200 */
[----:B------:R-:W-:Y:S01]  /*8f00*/  ISETP.GE.AND P0, PT, R29, R165, PT ;  /* 0x000000a51d00720c */ /* 0x000fe20003f06270 */
[----:B------:R-:W-:-:S04]  /*8f10*/  DEPBAR.LE SB0, 0x0 ;  /* 0x000080000000791a */ /* 0x000fc80000000000 */
[----:B------:R-:W-:Y:S01]  /*8f20*/  I2FP.F32.S32 R29, R3 ;  /* 0x00000003001d7245 */ /* 0x000fe20000201400 */
[----:B--2---:R-:W-:Y:S01]  /*8f30*/  HMMA.16816.F32.BF16 R180, R172, R4, R180 ;  /* 0x00000004acb4723c */ /* 0x004fe200000418b4 */
[CC--:B------:R-:W-:Y:S02]  /*8f40*/  ISETP.GE.AND P2, PT, R3.reuse, R228.reuse, PT ;  /* 0x000000e40300720c */ /* 0x0c0fe40003f46270 */
[----:B------:R-:W-:Y:S01]  /*8f50*/  ISETP.GE.AND P1, PT, R3, R165, PT ;  /* 0x000000a50300720c */ /* 0x000fe20003f26270 */
[C---:B------:R-:W-:Y:S02]  /*8f60*/  VIADD R3, R200.reuse, 0x11 ;  /* 0x00000011c8037836 */ /* 0x040fe40000000000 */
[----:B------:R-:W-:Y:S01]  /*8f70*/  FFMA.FTZ R166, R29, UR20, R196 ;  /* 0x000000141da67c23 */ /* 0x000fe200080100c4 */
[----:B---3--:R-:W-:Y:S01]  /*8f80*/  HMMA.16816.F32.BF16 R220, R20, R32, R220 ;  /* 0x0000002014dc723c */ /* 0x008fe200000418dc */
[C---:B------:R-:W-:Y:S01]  /*8f90*/  VIADD R4, R200.reuse, 0x18 ;  /* 0x00000018c8047836 */ /* 0x040fe20000000000 */
[----:B------:R-:W-:Y:S01]  /*8fa0*/  FSEL R169, R169, -INF , !P0 ;  /* 0xff800000a9a97808 */ /* 0x000fe20004000000 */
[----:B------:R-:W-:Y:S01]  /*8fb0*/  FFMA.FTZ R164, R29, UR20, R198 ;  /* 0x000000141da47c23 */ /* 0x000fe200080100c6 */
[----:B------:R-:W-:Y:S01]  /*8fc0*/  I2FP.F32.S32 R168, R3 ;  /* 0x0000000300a87245 */ /* 0x000fe20000201400 */
[----:B------:R-:W-:Y:S01]  /*8fd0*/  VIADD R5, R200, 0x19 ;  /* 0x00000019c8057836 */ /* 0x000fe20000000000 */
[----:B------:R-:W-:Y:S01]  /*8fe0*/  FSEL R166, R166, -INF , !P2 ;  /* 0xff800000a6a67808 */ /* 0x000fe20005000000 */
[----:B------:R-:W-:Y:S01]  /*8ff0*/  HMMA.16816.F32.BF16 R176, R172, R6, R176 ;  /* 0x00000006acb0723c */ /* 0x000fe200000418b0 */
[C---:B------:R-:W-:Y:S01]  /*9000*/  ISETP.GE.AND P0, PT, R3.reuse, R228, PT ;  /* 0x000000e40300720c */ /* 0x040fe20003f06270 */
[C---:B------:R-:W-:Y:S01]  /*9010*/  FFMA.FTZ R197, R168.reuse, UR20, R197 ;  /* 0x00000014a8c57c23 */ /* 0x040fe200080100c5 */
[----:B------:R-:W-:Y:S01]  /*9020*/  ISETP.GE.AND P2, PT, R3, R165, PT ;  /* 0x000000a50300720c */ /* 0x000fe20003f46270 */
[----:B------:R-:W-:Y:S01]  /*9030*/  FFMA.FTZ R171, R168, UR20, R199 ;  /* 0x00000014a8ab7c23 */ /* 0x000fe200080100c7 */
[----:B------:R-:W-:Y:S01]  /*9040*/  I2FP.F32.S32 R3, R4 ;  /* 0x0000000400037245 */ /* 0x000fe20000201400 */
[----:B------:R-:W-:Y:S01]  /*9050*/  HMMA.16816.F32.BF16 R184, R20, R34, R184 ;  /* 0x0000002214b8723c */ /* 0x000fe200000418b8 */
[----:B------:R-:W-:-:S02]  /*9060*/  FSEL R164, R164, -INF , !P1 ;  /* 0xff800000a4a47808 */ /* 0x000fc40004800000 */
[----:B------:R-:W-:Y:S01]  /*9070*/  FSEL R198, R197, -INF , !P0 ;  /* 0xff800000c5c67808 */ /* 0x000fe20004000000 */
[C---:B------:R-:W-:Y:S01]  /*9080*/  FFMA.FTZ R168, R3.reuse, UR20, R192 ;  /* 0x0000001403a87c23 */ /* 0x040fe200080100c0 */
[----:B------:R-:W-:Y:S01]  /*9090*/  BAR.SYNC.DEFER_BLOCKING 0x0 ;  /* 0x0000000000007b1d */ /* 0x000fe20000010000 */
[CC--:B------:R-:W-:Y:S01]  /*90a0*/  ISETP.GE.AND P1, PT, R4.reuse, R228.reuse, PT ;  /* 0x000000e40400720c */ /* 0x0c0fe20003f26270 */
[----:B------:R-:W-:Y:S01]  /*90b0*/  FFMA.FTZ R33, R3, UR20, R194 ;  /* 0x0000001403217c23 */ /* 0x000fe200080100c2 */
[----:B------:R-:W-:Y:S01]  /*90c0*/  ISETP.GE.AND P0, PT, R4, R165, PT ;  /* 0x000000a50400720c */ /* 0x000fe20003f06270 */
[----:B------:R-:W-:Y:S01]  /*90d0*/  VIADD R4, R200, 0x20 ;  /* 0x00000020c8047836 */ /* 0x000fe20000000000 */
[----:B------:R-:W-:Y:S02]  /*90e0*/  FSEL R171, R171, -INF , !P2 ;  /* 0xff800000abab7808 */ /* 0x000fe40005000000 */
[----:B------:R-:W-:Y:S02]  /*90f0*/  FSEL R168, R168, -INF , !P1 ;  /* 0xff800000a8a87808 */ /* 0x000fe40004800000 */
[----:B------:R-:W-:Y:S01]  /*9100*/  ISETP.GE.AND P2, PT, R5, R228, PT ;  /* 0x000000e40500720c */ /* 0x000fe20003f46270 */
[----:B-1----:R-:W-:Y:S01]  /*9110*/  HMMA.16816.F32.BF16 R180, R20, R24, R180 ;  /* 0x0000001814b4723c */ /* 0x002fe200000418b4 */
[----:B------:R-:W-:-:S02]  /*9120*/  I2FP.F32.S32 R6, R5 ;  /* 0x0000000500067245 */ /* 0x000fc40000201400 */
[-C--:B------:R-:W-:Y:S02]  /*9130*/  ISETP.GE.AND P1, PT, R5, R165.reuse, PT ;  /* 0x000000a50500720c */ /* 0x080fe40003f26270 */
[----:B------:R-:W-:Y:S01]  /*9140*/  I2FP.F32.S32 R5, R4 ;  /* 0x0000000400057245 */ /* 0x000fe20000201400 */
[C---:B------:R-:W-:Y:S01]  /*9150*/  FFMA.FTZ R170, R6.reuse, UR20, R193 ;  /* 0x0000001406aa7c23 */ /* 0x040fe200080100c1 */
[----:B------:R-:W-:Y:S01]  /*9160*/  FFMA.FTZ R3, R6, UR20, R195 ;  /* 0x0000001406037c23 */ /* 0x000fe200080100c3 */
[----:B------:R-:W-:Y:S01]  /*9170*/  FSEL R33, R33, -INF , !P0 ;  /* 0xff80000021217808 */ /* 0x000fe20004000000 */
[----:B------:R-:W-:Y:S02]  /*9180*/  VIADD R6, R200, 0x21 ;  /* 0x00000021c8067836 */ /* 0x000fe40000000000 */
[C---:B------:R-:W-:Y:S01]  /*9190*/  FFMA.FTZ R220, R5.reuse, UR20, R220 ;  /* 0x0000001405dc7c23 */ /* 0x040fe200080100dc */
[----:B------:R-:W-:Y:S01]  /*91a0*/  ISETP.GE.AND P0, PT, R4, R228, PT ;  /* 0x000000e40400720c */ /* 0x000fe20003f06270 */
[----:B------:R-:W-:Y:S01]  /*91b0*/  FFMA.FTZ R222, R5, UR20, R222 ;  /* 0x0000001405de7c23 */ /* 0x000fe200080100de */
[----:B------:R-:W-:Y:S01]  /*91c0*/  FSEL R170, R170, -INF , !P2 ;  /* 0xff800000aaaa7808 */ /* 0x000fe20005000000 */
[----:B------:R-:W-:Y:S01]  /*91d0*/  VIADD R5, R200, 0x29 ;  /* 0x00000029c8057836 */ /* 0x000fe20000000000 */
[----:B------:R-:W-:Y:S01]  /*91e0*/  ISETP.GE.AND P2, PT, R4, R165, PT ;  /* 0x000000a50400720c */ /* 0x000fe20003f46270 */
[----:B------:R-:W-:Y:S01]  /*91f0*/  HMMA.16816.F32.BF16 R176, R20, R26, R176 ;  /* 0x0000001a14b0723c */ /* 0x000fe200000418b0 */
[----:B------:R-:W-:-:S02]  /*9200*/  FSEL R3, R3, -INF , !P1 ;  /* 0xff80000003037808 */ /* 0x000fc40004800000 */
[----:B------:R-:W-:Y:S02]  /*9210*/  FSEL R238, R220, -INF , !P0 ;  /* 0xff800000dcee7808 */ /* 0x000fe40004000000 */
[C---:B------:R-:W-:Y:S02]  /*9220*/  ISETP.GE.AND P1, PT, R6.reuse, R228, PT ;  /* 0x000000e40600720c */ /* 0x040fe40003f26270 */
        /* <DEDUP_REMOVED lines=8> */
[----:B------:R-:W-:Y:S01]  /*92b0*/  FSEL R233, R221, -INF , !P1 ;  /* 0xff800000dde97808 */ /* 0x000fe20004800000 */
[----:B------:R-:W-:Y:S01]  /*92c0*/  FFMA.FTZ R185, R4, UR20, R185 ;  /* 0x0000001404b97c23 */ /* 0x000fe200080100b9 */
[CC--:B------:R-:W-:Y:S01]  /*92d0*/  ISETP.GE.AND P2, PT, R6.reuse, R228.reuse, PT ;  /* 0x000000e40600720c */ /* 0x0c0fe20003f46270 */
[C---:B------:R-:W-:Y:S01]  /*92e0*/  FFMA.FTZ R184, R7.reuse, UR20, R184 ;  /* 0x0000001407b87c23 */ /* 0x040fe200080100b8 */
[----:B------:R-:W-:Y:S01]  /*92f0*/  ISETP.GE.AND P1, PT, R6, R165, PT ;  /* 0x000000a50600720c */ /* 0x000fe20003f26270 */
[----:B------:R-:W-:Y:S02]  /*9300*/  VIADD R6, R200, 0x30 ;  /* 0x00000030c8067836 */ /* 0x000fe40000000000 */
[----:B------:R-:W-:Y:S01]  /*9310*/  FFMA.FTZ R186, R7, UR20, R186 ;  /* 0x0000001407ba7c23 */ /* 0x000fe200080100ba */
[----:B------:R-:W-:Y:S01]  /*9320*/  FSEL R225, R223, -INF , !P0 ;  /* 0xff800000dfe17808 */ /* 0x000fe20004000000 */
[----:B------:R-:W-:Y:S01]  /*9330*/  FFMA.FTZ R187, R4, UR20, R187 ;  /* 0x0000001404bb7c23 */ /* 0x000fe200080100bb */
[----:B------:R-:W-:Y:S01]  /*9340*/  ISETP.GE.AND P0, PT, R5, R228, PT ;  /* 0x000000e40500720c */ /* 0x000fe20003f06270 */
[----:B------:R-:W-:Y:S01]  /*9350*/  VIADD R4, R200, 0x31 ;  /* 0x00000031c8047836 */ /* 0x000fe20000000000 */
[----:B------:R-:W-:-:S02]  /*9360*/  FSEL R236, R184, -INF , !P2 ;  /* 0xff800000b8ec7808 */ /* 0x000fc40005000000 */
        /* <DEDUP_REMOVED lines=11> */
[-C--:B------:R-:W-:Y:S01]  /*9420*/  ISETP.GE.AND P2, PT, R4, R228.reuse, PT ;  /* 0x000000e40400720c */ /* 0x080fe20003f46270 */
[C---:B------:R-:W-:Y:S01]  /*9430*/  FFMA.FTZ R181, R6.reuse, UR20, R181 ;  /* 0x0000001406b57c23 */ /* 0x040fe200080100b5 */
[----:B------:R-:W-:Y:S01]  /*9440*/  I2FP.F32.S32 R7, R5 ;  /* 0x0000000500077245 */ /* 0x000fe20000201400 */
[----:B------:R-:W-:Y:S01]  /*9450*/  FFMA.FTZ R183, R6, UR20, R183 ;  /* 0x0000001406b77c23 */ /* 0x000fe200080100b7 */
[----:B------:R-:W-:Y:S02]  /*9460*/  FSEL R217, R182, -INF , !P0 ;  /* 0xff800000b6d97808 */ /* 0x000fe40004000000 */
[----:B------:R-:W-:Y:S01]  /*9470*/  FSEL R227, R181, -INF , !P2 ;  /* 0xff800000b5e37808 */ /* 0x000fe20005000000 */
[----:B------:R-:W-:Y:S01]  /*9480*/  FFMA.FTZ R176, R7, UR20, R176 ;  /* 0x0000001407b07c23 */ /* 0x000fe200080100b0 */
[----:B------:R-:W-:Y:S01]  /*9490*/  ISETP.GE.AND P0, PT, R5, R228, PT ;  /* 0x000000e40500720c */ /* 0x000fe20003f06270 */
[----:B------:R-:W-:Y:S01]  /*94a0*/  FFMA.FTZ R178, R7, UR20, R178 ;  /* 0x0000001407b27c23 */ /* 0x000fe200080100b2 */
[----:B------:R-:W-:-:S02]  /*94b0*/  ISETP.GE.AND P2, PT, R5, R165, PT ;  /* 0x000000a50500720c */ /* 0x000fc40003f46270 */
[----:B------:R-:W-:Y:S02]  /*94c0*/  I2FP.F32.S32 R5, R200 ;  /* 0x000000c800057245 */ /* 0x000fe40000201400 */
[----:B------:R-:W-:Y:S02]  /*94d0*/  FSEL R232, R176, -INF , !P0 ;  /* 0xff800000b0e87808 */ /* 0x000fe40004000000 */
[-C--:B------:R-:W-:Y:S01]  /*94e0*/  ISETP.GE.AND P0, PT, R200, R165.reuse, PT ;  /* 0x000000a5c800720c */ /* 0x080fe20003f06270 */
[C---:B------:R-:W-:Y:S01]  /*94f0*/  FFMA.FTZ R30, R5.reuse, UR20, R30 ;  /* 0x00000014051e7c23 */ /* 0x040fe2000801001e */
[----:B------:R-:W-:Y:S01]  /*9500*/  FSEL R234, R180, -INF , !P1 ;  /* 0xff800000b4ea7808 */ /* 0x000fe20004800000 */
[----:B------:R-:W-:Y:S01]  /*9510*/  FFMA.FTZ R28, R5, UR20, R28 ;  /* 0x00000014051c7c23 */ /* 0x000fe2000801001c */
[----:B------:R-:W-:Y:S01]  /*9520*/  ISETP.GE.AND P1, PT, R4, R165, PT ;  /* 0x000000a50400720c */ /* 0x000fe20003f26270 */
[----:B------:R-:W-:Y:S01]  /*9530*/  VIADD R4, R200, 0x39 ;  /* 0x00000039c8047836 */ /* 0x000fe20000000000 */
[----:B------:R-:W-:-:S02]  /*9540*/  FSEL R203, R30, -INF , !P0 ;  /* 0xff8000001ecb7808 */ /* 0x000fc40004000000 */
[----:B------:R-:W-:Y:S02]  /*9550*/  PLOP3.LUT P0, PT, PT, PT, UP0, 0x80, 0x0 ;  /* 0x000000000000781c */ /* 0x000fe40003f0f008 */
[----:B------:R-:W-:Y:S02]  /*9560*/  FSEL R221, R183, -INF , !P1 ;  /* 0xff800000b7dd7808 */ /* 0x000fe40004800000 */
[----:B------:R-:W-:Y:S02]  /*9570*/  I2FP.F32.S32 R6, R4 ;  /* 0x0000000400067245 */ /* 0x000fe40000201400 */
[-C--:B------:R-:W-:Y:S02]  /*9580*/  ISETP.GE.AND P1, PT, R200, R228.reuse, PT ;  /* 0x000000e4c800720c */ /* 0x080fe40003f26270 */
[----:B------:R-:W-:Y:S01]  /*9590*/  FSEL R219, R178, -INF , !P2 ;  /* 0xff800000b2db7808 */ /* 0x000fe20005000000 */
[----:B------:R-:W-:Y:S01]  /*95a0*/  FFMA.FTZ R177, R6, UR20, R177 ;  /* 0x0000001406b17c23 */ /* 0x000fe200080100b1 */
[----:B------:R-:W-:Y:S01]  /*95b0*/  FSEL R200, R28, -INF , !P1 ;  /* 0xff8000001cc87808 */ /* 0x000fe20004800000 */
[----:B------:R-:W-:Y:S01]  /*95c0*/  FFMA.FTZ R179, R6, UR20, R179 ;  /* 0x0000001406b37c23 */ /* 0x000fe200080100b3 */
        /* <DEDUP_REMOVED lines=18> */
[----:B------:R-:W3:Y:S08]  /*96f0*/  @!P5 LDC.64 R6, c[0x0][0x218] ;  /* 0x00008600ff06db82 */ /* 0x000ef00000000a00 */
[----:B------:R-:W3:Y:S01]  /*9700*/  @!P4 LDC.64 R4, c[0x0][0x218] ;  /* 0x00008600ff04cb82 */ /* 0x000ee20000000a00 */
[----:B--2---:R-:W-:-:S04]  /*9710*/  IMAD.WIDE.U32 R34, R34, UR40, R246 ;  /* 0x0000002822227c25 */ /* 0x004fc8000f8e00f6 */
        /* <DEDUP_REMOVED lines=28> */
[C---:B------:R-:W-:Y:S02]  /*98e0*/  @!P4 LEA R4, P1, R22.reuse, R4, 0x1 ;  /* 0x000000041604c211 */ /* 0x040fe400078208ff */
        /* <DEDUP_REMOVED lines=31> */
.L_x_1161:
[----:B------:R-:W-:Y:S05]  /*9ae0*/  BSYNC B0 ;  /* 0x0000000000007941 */ /* 0x000fea0003800000 */
.L_x_1160:
[----:B------:R-:W0:Y:S02]  /*9af0*/  LDGDEPBAR ;  /* 0x00000000000079af */ /* 0x000e240000000000 */
.L_x_1159:
[----:B------:R-:W-:Y:S01]  /*9b00*/  FMNMX.FTZ R35, R2, R200, !PT ;  /* 0x000000c802237209 */ /* 0x000fe20007810000 */
[----:B------:R-:W-:Y:S01]  /*9b10*/  USHF.L.U32 UR4, UR43, 0x1, URZ ;  /* 0x000000012b047899 */ /* 0x000fe2000800063f */
[----:B------:R-:W-:Y:S01]  /*9b20*/  FMNMX.FTZ R34, R0, R203, !PT ;  /* 0x000000cb00227209 */ /* 0x000fe20007810000 */
[----:B------:R-:W-:Y:S01]  /*9b30*/  UIADD3 UR44, UR32, -0x61c88647, URZ ;  /* 0x9e3779b9202c7890 */ /* 0x000fe2000fffe03f */
[----:B------:R-:W-:Y:S01]  /*9b40*/  FMNMX.FTZ R35, R188, R35, !PT ;  /* 0x00000023bc237209 */ /* 0x000fe20007810000 */
[----:B------:R-:W-:Y:S01]  /*9b50*/  ULOP3.LUT UR6, UR4, UR33, URZ, 0x3c, !UPT ;  /* 0x0000002104067292 */ /* 0x000fe2000f8e3c3f */
        /* <DEDUP_REMOVED lines=9> */
[----:B------:R-:W-:Y:S01]  /*9bf0*/  STL.64 [R1+0x68], R10 ;  /* 0x0000680a01007387 */ /* 0x000fe20000100a00 */
[----:B------:R-:W-:Y:S01]  /*9c00*/  FMNMX.FTZ R35, R166, R35, !PT ;  /* 0x00000023a6237209 */ /* 0x000fe20007810000 */
[----:B------:R-:W-:Y:S01]  /*9c10*/  UIADD3 UR46, UR4, 0x1, URZ ;  /* 0x00000001042e7890 */ /* 0x000fe2000fffe03f */
[----:B------:R-:W-:-:S02]  /*9c20*/  FMNMX.FTZ R34, R164, R179, !PT ;  /* 0x000000b3a4227209 */ /* 0x000fc40007810000 */
[----:B------:R-:W-:Y:S01]  /*9c30*/  FMNMX.FTZ R35, R198, R35, !PT ;  /* 0x00000023c6237209 */ /* 0x000fe20007810000 */
[----:B------:R-:W-:Y:S01]  /*9c40*/  ULOP3.LUT UR46, UR46, UR33, URZ, 0x3c, !UPT ;  /* 0x000000212e2e7292 */ /* 0x000fe2000f8e3c3f */
[----:B------:R-:W-:Y:S02]  /*9c50*/  FMNMX.FTZ R34, R171, R34, !PT ;  /* 0x00000022ab227209 */ /* 0x000fe40007810000 */
[----:B------:R-:W-:Y:S02]  /*9c60*/  FMNMX.FTZ R35, R168, R35, !PT ;  /* 0x00000023a8237209 */ /* 0x000fe40007810000 */
[----:B------:R-:W-:Y:S02]  /*9c70*/  FMNMX.FTZ R34, R33, R34, !PT ;  /* 0x0000002221227209 */ /* 0x000fe40007810000 */
[----:B------:R-:W-:-:S04]  /*9c80*/  FMNMX.FTZ R35, R170, R35, !PT ;  /* 0x00000023aa237209 */ /* 0x000fc80007810000 */
[----:B------:R-:W-:-:S04]  /*9c90*/  FMNMX.FTZ R32, R238, R35, !PT ;  /* 0x00000023ee207209 */ /* 0x000fc80007810000 */
        /* <DEDUP_REMOVED lines=9> */
[----:B------:R-:W-:Y:S01]  /*9d30*/  FMNMX.FTZ R32, R192, R179, !PT ;  /* 0x000000b3c0207209 */ /* 0x000fe20007810000 */
[----:B------:R-:W-:Y:S01]  /*9d40*/  IMAD.WIDE.U32 R178, R8, -0x2daee0ad, RZ ;  /* 0xd2511f5308b27825 */ /* 0x000fe200078e00ff */
[----:B------:R-:W-:-:S03]  /*9d50*/  FMNMX.FTZ R34, R224, R35, !PT ;  /* 0x00000023e0227209 */ /* 0x000fc60007810000 */
[----:B------:R-:W3:Y:S01]  /*9d60*/  SHFL.BFLY PT, R181, R32, 0x2, 0x1f ;  /* 0x0c401f0020b57f89 */ /* 0x000ee200000e0000 */
[----:B------:R-:W-:Y:S02]  /*9d70*/  FMNMX.FTZ R34, R223, R34, !PT ;  /* 0x00000022df227209 */ /* 0x000fe40007810000 */
[----:B------:R-:W-:Y:S02]  /*9d80*/  LOP3.LUT R201, R179, UR46, RZ, 0x3c, !PT ;  /* 0x0000002eb3c97c12 */ /* 0x000fe4000f8e3cff */
[----:B------:R-:W-:-:S04]  /*9d90*/  FMNMX.FTZ R34, R217, R34, !PT ;  /* 0x00000022d9227209 */ /* 0x000fc80007810000 */
[----:B------:R-:W-:-:S04]  /*9da0*/  FMNMX.FTZ R34, R221, R34, !PT ;  /* 0x00000022dd227209 */ /* 0x000fc80007810000 */
[----:B------:R-:W-:-:S04]  /*9db0*/  FMNMX.FTZ R34, R219, R34, !PT ;  /* 0x00000022db227209 */ /* 0x000fc80007810000 */
[----:B------:R-:W-:Y:S01]  /*9dc0*/  FMNMX.FTZ R183, R235, R34, !PT ;  /* 0x00000022ebb77209 */ /* 0x000fe20007810000 */
[----:B------:R-:W-:-:S04]  /*9dd0*/  IMAD.WIDE.U32 R34, R14, -0x326172a9, RZ ;  /* 0xcd9e8d570e227825 */ /* 0x000fc800078e00ff */
[----:B------:R-:W4:Y:S01]  /*9de0*/  SHFL.BFLY PT, R178, R183, 0x2, 0x1f ;  /* 0x0c401f00b7b27f89 */ /* 0x000f2200000e0000 */
[----:B---3--:R-:W-:Y:S02]  /*9df0*/  FMNMX.FTZ R181, R32, R181, !PT ;  /* 0x000000b520b57209 */ /* 0x008fe40007810000 */
[----:B------:R-:W-:Y:S01]  /*9e00*/  LOP3.LUT R32, R179, UR6, RZ, 0x3c, !PT ;  /* 0x00000006b3207c12 */ /* 0x000fe2000f8e3cff */
[----:B------:R-:W-:Y:S02]  /*9e10*/  UIADD3 UR6, UR32, -0x255992d5, URZ ;  /* 0xdaa66d2b20067890 */ /* 0x000fe4000fffe03f */
[----:B------:R-:W3:Y:S02]  /*9e20*/  SHFL.BFLY PT, R230, R181, 0x1, 0x1f ;  /* 0x0c201f00b5e67f89 */ /* 0x000ee400000e0000 */
[----:B------:R-:W-:Y:S01]  /*9e30*/  IMAD.WIDE.U32 R240, R32, -0x326172a9, RZ ;  /* 0xcd9e8d5720f07825 */ /* 0x000fe200078e00ff */
[----:B------:R-:W-:-:S04]  /*9e40*/  LOP3.LUT R32, R35, R9, RZ, 0x3c, !PT ;  /* 0x0000000923207212 */ /* 0x000fc800078e3cff */
[----:B------:R-:W-:Y:S01]  /*9e50*/  LOP3.LUT R35, R241, UR44, R34, 0x96, !PT ;  /* 0x0000002cf1237c12 */ /* 0x000fe2000f8e9622 */
[----:B------:R-:W-:Y:S01]  /*9e60*/  IMAD R32, R32, -0x2daee0ad, RZ ;  /* 0xd2511f5320207824 */ /* 0x000fe200078e02ff */
[----:B------:R-:W-:-:S03]  /*9e70*/  LOP3.LUT R240, R19, UR40, R240, 0x96, !PT ;  /* 0x0000002813f07c12 */ /* 0x000fc6000f8e96f0 */
[----:B------:R-:W-:-:S04]  /*9e80*/  IMAD.WIDE.U32 R248, R35, -0x2daee0ad, RZ ;  /* 0xd2511f5323f87825 */ /* 0x000fc800078e00ff */
[----:B------:R-:W-:Y:S01]  /*9e90*/  IMAD.WIDE.U32 R240, R240, -0x2daee0ad, RZ ;  /* 0xd2511f53f0f07825 */ /* 0x000fe200078e00ff */
[----:B------:R-:W-:Y:S02]  /*9ea0*/  LOP3.LUT R250, R249, UR45, R32, 0x96, !PT ;  /* 0x0000002df9fa7c12 */ /* 0x000fe4000f8e9620 */
[----:B----4-:R-:W-:Y:S02]  /*9eb0*/  FMNMX.FTZ R178, R183, R178, !PT ;  /* 0x000000b2b7b27209 */ /* 0x010fe40007810000 */
[----:B------:R-:W-:Y:S01]  /*9ec0*/  LOP3.LUT R248, R241, UR39, R248, 0x96, !PT ;  /* 0x00000027f1f87c12 */ /* 0x000fe2000f8e96f8 */
[----:B------:R-:W-:Y:S02]  /*9ed0*/  IMAD.WIDE.U32 R250, R250, -0x326172a9, RZ ;  /* 0xcd9e8d57fafa7825 */ /* 0x000fe400078e00ff */
[----:B------:R-:W4:Y:S01]  /*9ee0*/  SHFL.BFLY PT, R229, R178, 0x1, 0x1f ;  /* 0x0c201f00b2e57f89 */ /* 0x000f2200000e0000 */
[----:B---3--:R-:W-:Y:S01]  /*9ef0*/  FMNMX.FTZ R230, R181, R230, !PT ;  /* 0x000000e6b5e67209 */ /* 0x008fe20007810000 */
[----:B------:R-:W-:Y:S01]  /*9f00*/  IMAD.WIDE.U32 R248, R248, -0x326172a9, RZ ;  /* 0xcd9e8d57f8f87825 */ /* 0x000fe200078e00ff */
[----:B------:R-:W-:-:S02]  /*9f10*/  LOP3.LUT R35, R251, UR6, R18, 0x96, !PT ;  /* 0x00000006fb237c12 */ /* 0x000fc4000f8e9612 */
[C---:B------:R-:W-:Y:S01]  /*9f20*/  FSETP.NEU.FTZ.AND P2, PT, R230.reuse, -INF , PT ;  /* 0xff800000e600780b */ /* 0x040fe20003f5d000 */
[C---:B------:R-:W-:Y:S01]  /*9f30*/  FMUL.FTZ R199, R230.reuse, UR31 ;  /* 0x0000001fe6c77c20 */ /* 0x040fe20008410000 */
[----:B------:R-:W-:Y:S01]  /*9f40*/  LOP3.LUT R180, R249, UR38, R250, 0x96, !PT ;  /* 0x00000026f9b47c12 */ /* 0x000fe2000f8e96fa */
[----:B------:R-:W-:Y:S01]  /*9f50*/  IMAD.WIDE.U32 R182, R35, -0x2daee0ad, RZ ;  /* 0xd2511f5323b67825 */ /* 0x000fe200078e00ff */
[----:B------:R-:W-:Y:S02]  /*9f60*/  FSEL R191, R230, RZ, P2 ;  /* 0x000000ffe6bf7208 */ /* 0x000fe40001000000 */
[----:B------:R-:W-:Y:S01]  /*9f70*/  FSEL R199, R199, RZ, P2 ;  /* 0x000000ffc7c77208 */ /* 0x000fe20001000000 */
[----:B------:R-:W-:Y:S01]  /*9f80*/  IMAD.WIDE.U32 R180, R180, -0x2daee0ad, RZ ;  /* 0xd2511f53b4b47825 */ /* 0x000fe200078e00ff */
[----:B------:R-:W-:-:S03]  /*9f90*/  LOP3.LUT R240, R183, UR7, R240, 0x96, !PT ;  /* 0x00000007b7f07c12 */ /* 0x000fc6000f8e96f0 */
[----:B------:R-:W-:Y:S01]  /*9fa0*/  FFMA.FTZ R200, R200, UR31, -R199 ;  /* 0x0000001fc8c87c23 */ /* 0x000fe200080108c7 */
[----:B------:R-:W-:Y:S01]  /*9fb0*/  LOP3.LUT R182, R181, UR35, R182, 0x96, !PT ;  /* 0x00000023b5b67c12 */ /* 0x000fe2000f8e96b6 */
[----:B------:R-:W-:-:S04]  /*9fc0*/  IMAD.WIDE.U32 R240, R240, -0x326172a9, RZ ;  /* 0xcd9e8d57f0f07825 */ /* 0x000fc800078e00ff */
[--C-:B------:R-:W-:Y:S01]  /*9fd0*/  FFMA.FTZ R190, R188, UR31, -R199.reuse ;  /* 0x0000001fbcbe7c23 */ /* 0x100fe200080108c7 */
[--C-:B------:R-:W-:Y:S01]  /*9fe0*/  FFMA.FTZ R195, R202, UR31, -R199.reuse ;  /* 0x0000001fcac37c23 */ /* 0x100fe200080108c7 */
[--C-:B------:R-:W-:Y:S01]  /*9ff0*/  FFMA.FTZ R186, R216, UR31, -R199.reuse ;  /* 0x0000001fd8ba7c23 */ /* 0x100fe200080108c7 */
[----:B------:R-:W-:Y:S01]  /*a000*/  IMAD.WIDE.U32 R182, R182, -0x326172a9, RZ ;  /* 0xcd9e8d57b6b67825 */ /* 0x000fe200078e00ff */
[----:B------:R-:W-:Y:S01]  /*a010*/  MUFU.EX2 R200, R200 ;  /* 0x000000c800c87308 */ /* 0x000fe20000000800 */
[----:B----4-:R-:W-:Y:S02]  /*a020*/  FMNMX.FTZ R229, R178, R229, !PT ;  /* 0x000000e5b2e57209 */ /* 0x010fe40007810000 */
[--C-:B------:R-:W-:Y:S01]  /*a030*/  FFMA.FTZ R193, R166, UR31, -R199.reuse ;  /* 0x0000001fa6c17c23 */ /* 0x100fe200080108c7 */
[--C-:B------:R-:W-:Y:S01]  /*a040*/  FFMA.FTZ R220, R198, UR31, -R199.reuse ;  /* 0x0000001fc6dc7c23 */ /* 0x100fe200080108c7 */
[----:B------:R-:W-:Y:S01]  /*a050*/  LOP3.LUT R35, R183, UR27, R240, 0x96, !PT ;  /* 0x0000001bb7237c12 */ /* 0x000fe2000f8e96f0 */
[----:B------:R-:W-:Y:S01]  /*a060*/  FFMA.FTZ R184, R170, UR31, -R199 ;  /* 0x0000001faab87c23 */ /* 0x000fe200080108c7 */
[C---:B------:R-:W-:Y:S01]  /*a070*/  FMUL.FTZ R188, R229.reuse, UR31 ;  /* 0x0000001fe5bc7c20 */ /* 0x040fe20008410000 */
[----:B------:R-:W-:Y:S01]  /*a080*/  FSETP.NEU.FTZ.AND P1, PT, R229, -INF , PT ;  /* 0xff800000e500780b */ /* 0x000fe20003f3d000 */
[----:B------:R-:W3:Y:S01]  /*a090*/  MUFU.EX2 R190, R190 ;  /* 0x000000be00be7308 */ /* 0x000ee20000000800 */
[----:B------:R-:W-:-:S02]  /*a0a0*/  LOP3.LUT R178, R35, 0xffff, RZ, 0xc0, !PT ;  /* 0x0000ffff23b27812 */ /* 0x000fc400078ec0ff */
[----:B------:R-:W-:Y:S02]  /*a0b0*/  FSEL R188, R188, RZ, P1 ;  /* 0x000000ffbcbc7208 */ /* 0x000fe40000800000 */
[----:B------:R-:W-:Y:S02]  /*a0c0*/  SHF.R.U32.HI R178, RZ, 0x8, R178 ;  /* 0x00000008ffb27819 */ /* 0x000fe400000116b2 */
[----:B------:R-:W-:Y:S01]  /*a0d0*/  LOP3.LUT R181, R35, 0xff, RZ, 0xc0, !PT ;  /* 0x000000ff23b57812 */ /* 0x000fe200078ec0ff */
[--C-:B------:R-:W-:Y:S01]  /*a0e0*/  FFMA.FTZ R203, R203, UR31, -R188.reuse ;  /* 0x0000001fcbcb7c23 */ /* 0x100fe200080108bc */
[----:B------:R-:W-:Y:S01]  /*a0f0*/  LOP3.LUT R178, R178, 0xffff, RZ, 0xc0, !PT ;  /* 0x0000ffffb2b27812 */ /* 0x000fe200078ec0ff */
[--C-:B------:R-:W-:Y:S01]  /*a100*/  FFMA.FTZ R196, R189, UR31, -R188.reuse ;  /* 0x0000001fbdc47c23 */ /* 0x100fe200080108bc */
[----:B------:R-:W-:Y:S01]  /*a110*/  FSEL R247, R229, RZ, P1 ;  /* 0x000000ffe5f77208 */ /* 0x000fe20000800000 */
[----:B------:R-:W-:Y:S01]  /*a120*/  MUFU.EX2 R195, R195 ;  /* 0x000000c300c37308 */ /* 0x000fe20000000800 */
[----:B------:R-:W-:Y:S01]  /*a130*/  ISETP.LE.U32.AND P2, PT, R178, UR5, PT ;  /* 0x00000005b2007c0c */ /* 0x000fe2000bf43070 */
[--C-:B------:R-:W-:Y:S01]  /*a140*/  FFMA.FTZ R194, R31, UR31, -R188.reuse ;  /* 0x0000001f1fc27c23 */ /* 0x100fe200080108bc */
[----:B------:R-:W-:Y:S01]  /*a150*/  ISETP.LE.U32.AND P1, PT, R181, UR5, PT ;  /* 0x00000005b5007c0c */ /* 0x000fe2000bf23070 */
[--C-:B------:R-:W-:Y:S01]  /*a160*/  FFMA.FTZ R197, R164, UR31, -R188.reuse ;  /* 0x0000001fa4c57c23 */ /* 0x100fe200080108bc */
[----:B---3--:R-:W-:Y:S01]  /*a170*/  F2FP.BF16.F32.PACK_AB R246, R190, R200 ;  /* 0x000000c8bef6723e */ /* 0x008fe200000010ff */
[----:B------:R-:W-:Y:S01]  /*a180*/  FFMA.FTZ R218, R171, UR31, -R188 ;  /* 0x0000001fabda7c23 */ /* 0x000fe200080108bc */
[----:B------:R-:W-:Y:S01]  /*a190*/  SHF.R.U32.HI R178, RZ, 0x18, R35 ;  /* 0x00000018ffb27819 */ /* 0x000fe20000011623 */
[----:B------:R-:W-:Y:S01]  /*a1a0*/  MUFU.EX2 R203, R203 ;  /* 0x000000cb00cb7308 */ /* 0x000fe20000000800 */
[----:B------:R-:W-:Y:S01]  /*a1b0*/  PRMT R245, R246, 0x7632, R245 ;  /* 0x00007632f6f57816 */ /* 0x000fe200000000f5 */
[----:B------:R-:W-:Y:S01]  /*a1c0*/  FFMA.FTZ R189, R168, UR31, -R199 ;  /* 0x0000001fa8bd7c23 */ /* 0x000fe200080108c7 */
[----:B------:R-:W-:-:S02]  /*a1d0*/  SHF.R.U32.HI R35, RZ, 0x10, R35 ;  /* 0x00000010ff237819 */ /* 0x000fc40000011623 */
[----:B------:R-:W-:Y:S01]  /*a1e0*/  PRMT R242, R246, 0x5410, R245 ;  /* 0x00005410f6f27816 */ /* 0x000fe200000000f5 */
[----:B------:R-:W-:Y:S01]  /*a1f0*/  @!P2 HFMA2.BF16_V2 R176, -RZ.H0_H0, RZ.H0_H0, -R245.H0_H0 ;  /* 0x200000ffffb0a231 */ /* 0x000fe200003409f5 */
[----:B------:R-:W-:Y:S01]  /*a200*/  LOP3.LUT R35, R35, 0xff, RZ, 0xc0, !PT ;  /* 0x000000ff23237812 */ /* 0x000fe200078ec0ff */
[----:B------:R-:W3:Y:S01]  /*a210*/  MUFU.EX2 R196, R196 ;  /* 0x000000c400c47308 */ /* 0x000ee20000000800 */
[----:B------:R-:W-:Y:S02]  /*a220*/  @!P1 HFMA2.BF16_V2 R177, -RZ.H0_H0, RZ.H0_H0, -R246.H0_H0 ;  /* 0x200000ffffb19231 */ /* 0x000fe400003409f6 */
[----:B------:R-:W-:Y:S02]  /*a230*/  @!P2 PRMT R245, R176, 0x5410, RZ ;  /* 0x00005410b0f5a816 */ /* 0x000fe400000000ff */
[----:B------:R-:W-:Y:S02]  /*a240*/  ISETP.LE.U32.AND P2, PT, R35, UR5, PT ;  /* 0x0000000523007c0c */ /* 0x000fe4000bf43070 */
[----:B------:R-:W-:Y:S01]  /*a250*/  @!P1 PRMT R246, R177, 0x5410, RZ ;  /* 0x00005410b1f69816 */ /* 0x000fe200000000ff */
[----:B------:R-:W4:Y:S01]  /*a260*/  MUFU.EX2 R186, R186 ;  /* 0x000000ba00ba7308 */ /* 0x000f220000000800 */
[----:B------:R-:W-:-:S02]  /*a270*/  ISETP.LE.U32.AND P1, PT, R178, UR5, PT ;  /* 0x00000005b2007c0c */ /* 0x000fc4000bf23070 */
[C---:B------:R-:W-:Y:S02]  /*a280*/  LOP3.LUT R35, R182.reuse, 0xffff, RZ, 0xc0, !PT ;  /* 0x0000ffffb6237812 */ /* 0x040fe400078ec0ff */
[----:B------:R-:W-:Y:S02]  /*a290*/  LOP3.LUT R176, R182, 0xff, RZ, 0xc0, !PT ;  /* 0x000000ffb6b07812 */ /* 0x000fe400078ec0ff */
[----:B------:R-:W-:Y:S01]  /*a2a0*/  SHF.R.U32.HI R35, RZ, 0x8, R35 ;  /* 0x00000008ff237819 */ /* 0x000fe20000011623 */
[----:B------:R-:W-:Y:S01]  /*a2b0*/  MUFU.EX2 R194, R194 ;  /* 0x000000c200c27308 */ /* 0x000fe20000000800 */
[----:B---3--:R-:W-:Y:S02]  /*a2c0*/  F2FP.BF16.F32.PACK_AB R244, R196, R203 ;  /* 0x000000cbc4f4723e */ /* 0x008fe400000010ff */
[----:B------:R-:W-:Y:S02]  /*a2d0*/  LOP3.LUT R35, R35, 0xffff, RZ, 0xc0, !PT ;  /* 0x0000ffff23237812 */ /* 0x000fe400078ec0ff */
[----:B------:R-:W-:Y:S01]  /*a2e0*/  PRMT R243, R244, 0x7632, R243 ;  /* 0x00007632f4f37816 */ /* 0x000fe200000000f3 */
[----:B------:R-:W-:-:S02]  /*a2f0*/  @!P2 HFMA2.BF16_V2 R175, -RZ.H0_H0, RZ.H0_H0, -R244.H0_H0 ;  /* 0x200000ffffafa231 */ /* 0x000fc400003409f4 */
[----:B------:R-:W-:Y:S01]  /*a300*/  MUFU.EX2 R193, R193 ;  /* 0x000000c100c17308 */ /* 0x000fe20000000800 */
[----:B------:R-:W-:Y:S01]  /*a310*/  PRMT R239, R244, 0x5410, R243 ;  /* 0x00005410f4ef7816 */ /* 0x000fe200000000f3 */
[----:B------:R-:W-:Y:S01]  /*a320*/  @!P1 HFMA2.BF16_V2 R174, -RZ.H0_H0, RZ.H0_H0, -R243.H0_H0 ;  /* 0x200000ffffae9231 */ /* 0x000fe200003409f3 */
[----:B------:R-:W-:Y:S01]  /*a330*/  @!P2 PRMT R244, R175, 0x5410, RZ ;  /* 0x00005410aff4a816 */ /* 0x000fe200000000ff */
[----:B------:R-:W-:Y:S01]  /*a340*/  FFMA.FTZ R175, R169, UR31, -R188 ;  /* 0x0000001fa9af7c23 */ /* 0x000fe200080108bc */
[----:B------:R-:W-:Y:S02]  /*a350*/  ISETP.LE.U32.AND P2, PT, R35, UR5, PT ;  /* 0x0000000523007c0c */ /* 0x000fe4000bf43070 */
[----:B----4-:R-:W-:Y:S01]  /*a360*/  F2FP.BF16.F32.PACK_AB R183, R186, R195 ;  /* 0x000000c3bab7723e */ /* 0x010fe200000010ff */
[----:B------:R-:W-:Y:S01]  /*a370*/  MUFU.EX2 R220, R220 ;  /* 0x000000dc00dc7308 */ /* 0x000fe20000000800 */
[----:B------:R-:W-:Y:S02]  /*a380*/  @!P1 PRMT R243, R174, 0x5410, RZ ;  /* 0x00005410aef39816 */ /* 0x000fe400000000ff */
[----:B------:R-:W-:-:S02]  /*a390*/  ISETP.LE.U32.AND P1, PT, R176, UR5, PT ;  /* 0x00000005b0007c0c */ /* 0x000fc4000bf23070 */
[C---:B------:R-:W-:Y:S02]  /*a3a0*/  PRMT R178, R183.reuse, 0x7632, R178 ;  /* 0x00007632b7b27816 */ /* 0x040fe400000000b2 */
[----:B------:R-:W-:Y:S01]  /*a3b0*/  SHF.R.U32.HI R35, RZ, 0x10, R182 ;  /* 0x00000010ff237819 */ /* 0x000fe200000116b6 */
[----:B------:R-:W3:Y:S01]  /*a3c0*/  MUFU.EX2 R175, R175 ;  /* 0x000000af00af7308 */ /* 0x000ee20000000800 */
[----:B------:R-:W-:Y:S01]  /*a3d0*/  PRMT R237, R183, 0x5410, R178 ;  /* 0x00005410b7ed7816 */ /* 0x000fe200000000b2 */
[----:B-1----:R-:W-:Y:S01]  /*a3e0*/  @!P2 HFMA2.BF16_V2 R172, -RZ.H0_H0, RZ.H0_H0, -R178.H0_H0 ;  /* 0x200000ffffaca231 */ /* 0x002fe200003409b2 */
[----:B------:R-:W-:Y:S02]  /*a3f0*/  LOP3.LUT R35, R35, 0xff, RZ, 0xc0, !PT ;  /* 0x000000ff23237812 */ /* 0x000fe400078ec0ff */
[----:B------:R-:W-:Y:S02]  /*a400*/  SHF.R.U32.HI R182, RZ, 0x18, R182 ;  /* 0x00000018ffb67819 */ /* 0x000fe400000116b6 */
[----:B------:R-:W-:Y:S01]  /*a410*/  @!P2 PRMT R178, R172, 0x5410, RZ ;  /* 0x00005410acb2a816 */ /* 0x000fe200000000ff */
[----:B------:R-:W-:Y:S01]  /*a420*/  @!P1 HFMA2.BF16_V2 R173, -RZ.H0_H0, RZ.H0_H0, -R183.H0_H0 ;  /* 0x200000ffffad9231 */ /* 0x000fe200003409b7 */
[----:B------:R-:W-:Y:S01]  /*a430*/  ISETP.LE.U32.AND P2, PT, R35, UR5, PT ;  /* 0x0000000523007c0c */ /* 0x000fe2000bf43070 */
[----:B------:R-:W-:Y:S01]  /*a440*/  MUFU.EX2 R197, R197 ;  /* 0x000000c500c57308 */ /* 0x000fe20000000800 */
[----:B------:R-:W-:-:S02]  /*a450*/  LOP3.LUT R35, R241, UR37, R248, 0x96, !PT ;  /* 0x00000025f1237c12 */ /* 0x000fc4000f8e96f8 */
[----:B------:R-:W-:Y:S02]  /*a460*/  @!P1 PRMT R183, R173, 0x5410, RZ ;  /* 0x00005410adb79816 */ /* 0x000fe400000000ff */
[----:B------:R-:W-:Y:S01]  /*a470*/  ISETP.LE.U32.AND P1, PT, R182, UR5, PT ;  /* 0x00000005b6007c0c */ /* 0x000fe2000bf23070 */
[----:B------:R-:W-:Y:S01]  /*a480*/  IMAD.WIDE.U32 R10, R35, -0x2daee0ad, RZ ;  /* 0xd2511f53230a7825 */ /* 0x000fe200078e00ff */
[----:B---3--:R-:W-:Y:S01]  /*a490*/  F2FP.BF16.F32.PACK_AB R185, R175, R194 ;  /* 0x000000c2afb9723e */ /* 0x008fe200000010ff */
[----:B------:R-:W1:Y:S01]  /*a4a0*/  MUFU.EX2 R218, R218 ;  /* 0x000000da00da7308 */ /* 0x000e620000000800 */
[----:B------:R-:W-:Y:S02]  /*a4b0*/  F2FP.BF16.F32.PACK_AB R179, R220, R193 ;  /* 0x000000c1dcb3723e */ /* 0x000fe400000010ff */
[--C-:B------:R-:W-:Y:S01]  /*a4c0*/  LOP3.LUT R172, R11, UR30, R180.reuse, 0x96, !PT ;  /* 0x0000001e0bac7c12 */ /* 0x100fe2000f8e96b4 */
[----:B------:R-:W-:Y:S01]  /*a4d0*/  @!P2 HFMA2.BF16_V2 R166, -RZ.H0_H0, RZ.H0_H0, -R185.H0_H0 ;  /* 0x200000ffffa6a231 */ /* 0x000fe200003409b9 */
[----:B------:R-:W-:-:S02]  /*a4e0*/  PRMT R180, R185, 0x7632, R180 ;  /* 0x00007632b9b47816 */ /* 0x000fc400000000b4 */
[C---:B------:R-:W-:Y:S01]  /*a4f0*/  LOP3.LUT R35, R172.reuse, 0xffff, RZ, 0xc0, !PT ;  /* 0x0000ffffac237812 */ /* 0x040fe200078ec0ff */
[----:B------:R-:W-:Y:S01]  /*a500*/  MUFU.EX2 R189, R189 ;  /* 0x000000bd00bd7308 */ /* 0x000fe20000000800 */
[----:B------:R-:W-:Y:S01]  /*a510*/  LOP3.LUT R174, R172, 0xff, RZ, 0xc0, !PT ;  /* 0x000000ffacae7812 */ /* 0x000fe200078ec0ff */
[----:B------:R-:W-:Y:S01]  /*a520*/  @!P1 HFMA2.BF16_V2 R26, -RZ.H0_H0, RZ.H0_H0, -R180.H0_H0 ;  /* 0x200000ffff1a9231 */ /* 0x000fe200003409b4 */
[----:B------:R-:W-:-:S04]  /*a530*/  SHF.R.U32.HI R35, RZ, 0x8, R35 ;  /* 0x00000008ff237819 */ /* 0x000fc80000011623 */
[----:B------:R-:W-:Y:S01]  /*a540*/  LOP3.LUT R173, R35, 0xffff, RZ, 0xc0, !PT ;  /* 0x0000ffff23ad7812 */ /* 0x000fe200078ec0ff */
[----:B------:R-:W3:Y:S01]  /*a550*/  MUFU.EX2 R184, R184 ;  /* 0x000000b800b87308 */ /* 0x000ee20000000800 */
[----:B------:R-:W-:Y:S02]  /*a560*/  PRMT R35, R185, 0x5410, R180 ;  /* 0x00005410b9237816 */ /* 0x000fe400000000b4 */
[----:B------:R-:W-:Y:S02]  /*a570*/  @!P1 PRMT R180, R26, 0x5410, RZ ;  /* 0x000054101ab49816 */ /* 0x000fe400000000ff */
[----:B------:R-:W-:Y:S02]  /*a580*/  ISETP.LE.U32.AND P1, PT, R174, UR5, PT ;  /* 0x00000005ae007c0c */ /* 0x000fe4000bf23070 */
[----:B------:R-:W-:Y:S02]  /*a590*/  @!P2 PRMT R185, R166, 0x5410, RZ ;  /* 0x00005410a6b9a816 */ /* 0x000fe400000000ff */
[----:B------:R-:W-:-:S02]  /*a5a0*/  PRMT R166, R179, 0x7632, R166 ;  /* 0x00007632b3a67816 */ /* 0x000fc400000000a6 */
[----:B------:R-:W-:Y:S02]  /*a5b0*/  ISETP.LE.U32.AND P2, PT, R173, UR5, PT ;  /* 0x00000005ad007c0c */ /* 0x000fe4000bf43070 */
[----:B------:R-:W-:Y:S02]  /*a5c0*/  SHF.R.U32.HI R173, RZ, 0x18, R172 ;  /* 0x00000018ffad7819 */ /* 0x000fe400000116ac */
[----:B------:R-:W-:Y:S02]  /*a5d0*/  PRMT R26, R179, 0x5410, R166 ;  /* 0x00005410b31a7816 */ /* 0x000fe400000000a6 */
[----:B-1----:R-:W-:Y:S01]  /*a5e0*/  F2FP.BF16.F32.PACK_AB R181, R218, R197 ;  /* 0x000000c5dab5723e */ /* 0x002fe200000010ff */
[----:B------:R-:W-:Y:S01]  /*a5f0*/  @!P1 HFMA2.BF16_V2 R171, -RZ.H0_H0, RZ.H0_H0, -R179.H0_H0 ;  /* 0x200000ffffab9231 */ /* 0x000fe200003409b3 */
[----:B------:R-:W-:Y:S02]  /*a600*/  SHF.R.U32.HI R172, RZ, 0x10, R172 ;  /* 0x00000010ffac7819 */ /* 0x000fe400000116ac */
[----:B------:R-:W-:-:S02]  /*a610*/  PRMT R176, R181, 0x7632, R176 ;  /* 0x00007632b5b07816 */ /* 0x000fc400000000b0 */
[----:B------:R-:W-:Y:S01]  /*a620*/  @!P1 PRMT R179, R171, 0x5410, RZ ;  /* 0x00005410abb39816 */ /* 0x000fe200000000ff */
[----:B------:R-:W-:Y:S01]  /*a630*/  @!P2 HFMA2.BF16_V2 R25, -RZ.H0_H0, RZ.H0_H0, -R166.H0_H0 ;  /* 0x200000ffff19a231 */ /* 0x000fe200003409a6 */
[----:B------:R-:W-:Y:S02]  /*a640*/  ISETP.LE.U32.AND P1, PT, R173, UR5, PT ;  /* 0x00000005ad007c0c */ /* 0x000fe4000bf23070 */
[----:B------:R-:W-:Y:S02]  /*a650*/  LOP3.LUT R172, R172, 0xff, RZ, 0xc0, !PT ;  /* 0x000000ffacac7812 */ /* 0x000fe400078ec0ff */
[----:B------:R-:W-:Y:S02]  /*a660*/  @!P2 PRMT R166, R25, 0x5410, RZ ;  /* 0x0000541019a6a816 */ /* 0x000fe400000000ff */
[----:B------:R-:W-:Y:S02]  /*a670*/  PRMT R25, R181, 0x5410, R176 ;  /* 0x00005410b5197816 */ /* 0x000fe400000000b0 */
[----:B------:R-:W-:-:S02]  /*a680*/  ISETP.LE.U32.AND P2, PT, R172, UR5, PT ;  /* 0x00000005ac007c0c */ /* 0x000fc4000bf43070 */
[----:B------:R-:W-:Y:S01]  /*a690*/  LOP3.LUT R171, R10, 0xff, RZ, 0xc0, !PT ;  /* 0x000000ff0aab7812 */ /* 0x000fe200078ec0ff */
[--C-:B------:R-:W-:Y:S01]  /*a6a0*/  FFMA.FTZ R187, R33, UR31, -R188.reuse ;  /* 0x0000001f21bb7c23 */ /* 0x100fe200080108bc */
[----:B------:R-:W-:Y:S01]  /*a6b0*/  FFMA.FTZ R182, R3, UR31, -R188 ;  /* 0x0000001f03b67c23 */ /* 0x000fe200080108bc */
[----:B------:R-:W-:Y:S01]  /*a6c0*/  @!P1 HFMA2.BF16_V2 R164, -RZ.H0_H0, RZ.H0_H0, -R176.H0_H0 ;  /* 0x200000ffffa49231 */ /* 0x000fe200003409b0 */
[----:B---3--:R-:W-:Y:S01]  /*a6d0*/  F2FP.BF16.F32.PACK_AB R177, R184, R189 ;  /* 0x000000bdb8b1723e */ /* 0x008fe200000010ff */
[----:B------:R-:W-:Y:S01]  /*a6e0*/  FADD.FTZ R174, R2, -R191 ;  /* 0x800000bf02ae7221 */ /* 0x000fe20000010000 */
[----:B------:R-:W-:Y:S02]  /*a6f0*/  SHF.R.U32.HI R172, RZ, 0x18, R10 ;  /* 0x00000018ffac7819 */ /* 0x000fe4000001160a */
[----:B------:R-:W-:Y:S02]  /*a700*/  @!P1 PRMT R176, R164, 0x5410, RZ ;  /* 0x00005410a4b09816 */ /* 0x000fe400000000ff */
[----:B------:R-:W-:Y:S01]  /*a710*/  LOP3.LUT R164, R10, 0xffff, RZ, 0xc0, !PT ;  /* 0x0000ffff0aa47812 */ /* 0x000fe200078ec0ff */
[----:B------:R-:W3:Y:S01]  /*a720*/  LDL.LU R11, [R1+0x38] ;  /* 0x00003800010b7983 */ /* 0x000ee20000300800 */
[----:B------:R-:W-:-:S02]  /*a730*/  ISETP.LE.U32.AND P1, PT, R171, UR5, PT ;  /* 0x00000005ab007c0c */ /* 0x000fc4000bf23070 */
[----:B------:R-:W-:Y:S01]  /*a740*/  SHF.R.U32.HI R164, RZ, 0x8, R164 ;  /* 0x00000008ffa47819 */ /* 0x000fe200000116a4 */
[----:B------:R-:W-:Y:S01]  /*a750*/  @!P2 HFMA2.BF16_V2 R24, -RZ.H0_H0, RZ.H0_H0, -R181.H0_H0 ;  /* 0x200000ffff18a231 */ /* 0x000fe200003409b5 */
[----:B------:R-:W-:Y:S08]  /*a760*/  MUFU.EX2 R187, R187 ;  /* 0x000000bb00bb7308 */ /* 0x000ff00000000800 */
[----:B------:R-:W1:Y:S01]  /*a770*/  MUFU.EX2 R182, R182 ;  /* 0x000000b600b67308 */ /* 0x000e620000000800 */
[----:B------:R-:W-:-:S02]  /*a780*/  LOP3.LUT R164, R164, 0xffff, RZ, 0xc0, !PT ;  /* 0x0000ffffa4a47812 */ /* 0x000fc400078ec0ff */
[----:B------:R-:W-:Y:S01]  /*a790*/  @!P2 PRMT R181, R24, 0x5410, RZ ;  /* 0x0000541018b5a816 */ /* 0x000fe200000000ff */
[----:B------:R-:W-:Y:S01]  /*a7a0*/  @!P1 HFMA2.BF16_V2 R170, -RZ.H0_H0, RZ.H0_H0, -R177.H0_H0 ;  /* 0x200000ffffaa9231 */ /* 0x000fe200003409b1 */
[----:B------:R-:W-:Y:S02]  /*a7b0*/  ISETP.LE.U32.AND P2, PT, R164, UR5, PT ;  /* 0x00000005a4007c0c */ /* 0x000fe4000bf43070 */
[C---:B------:R-:W-:Y:S01]  /*a7c0*/  PRMT R164, R177.reuse, 0x7632, R164 ;  /* 0x00007632b1a47816 */ /* 0x040fe200000000a4 */
[----:B------:R-:W-:Y:S01]  /*a7d0*/  FMUL.FTZ R174, R174, UR31 ;  /* 0x0000001faeae7c20 */ /* 0x000fe20008410000 */
[----:B------:R-:W-:Y:S02]  /*a7e0*/  SHF.R.U32.HI R171, RZ, 0x10, R10 ;  /* 0x00000010ffab7819 */ /* 0x000fe4000001160a */
[----:B------:R-:W-:Y:S02]  /*a7f0*/  PRMT R24, R177, 0x5410, R164 ;  /* 0x00005410b1187816 */ /* 0x000fe400000000a4 */
[----:B------:R-:W-:-:S02]  /*a800*/  @!P1 PRMT R177, R170, 0x5410, RZ ;  /* 0x00005410aab19816 */ /* 0x000fc400000000ff */
[----:B------:R-:W-:Y:S02]  /*a810*/  ISETP.LE.U32.AND P1, PT, R172, UR5, PT ;  /* 0x00000005ac007c0c */ /* 0x000fe4000bf23070 */
[----:B-1----:R-:W-:Y:S01]  /*a820*/  F2FP.BF16.F32.PACK_AB R191, R182, R187 ;  /* 0x000000bbb6bf723e */ /* 0x002fe200000010ff */
[----:B------:R-:W1:Y:S01]  /*a830*/  MUFU.EX2 R174, R174 ;  /* 0x000000ae00ae7308 */ /* 0x000e620000000800 */
[----:B------:R-:W-:Y:S02]  /*a840*/  @!P2 HFMA2.BF16_V2 R27, -RZ.H0_H0, RZ.H0_H0, -R164.H0_H0 ;  /* 0x200000ffff1ba231 */ /* 0x000fe400003409a4 */
[----:B------:R-:W-:Y:S02]  /*a850*/  PRMT R2, R191, 0x7632, R2 ;  /* 0x00007632bf027816 */ /* 0x000fe40000000002 */
[----:B------:R-:W-:Y:S01]  /*a860*/  LOP3.LUT R171, R171, 0xff, RZ, 0xc0, !PT ;  /* 0x000000ffabab7812 */ /* 0x000fe200078ec0ff */
[----:B------:R-:W-:Y:S01]  /*a870*/  IMAD.WIDE.U32 R172, R201, -0x326172a9, RZ ;  /* 0xcd9e8d57c9ac7825 */ /* 0x000fe200078e00ff */
[----:B------:R-:W-:-:S02]  /*a880*/  @!P2 PRMT R164, R27, 0x5410, RZ ;  /* 0x000054101ba4a816 */ /* 0x000fc400000000ff */
[----:B------:R-:W-:Y:S01]  /*a890*/  ISETP.LE.U32.AND P2, PT, R171, UR5, PT ;  /* 0x00000005ab007c0c */ /* 0x000fe2000bf43070 */
[----:B------:R-:W-:Y:S01]  /*a8a0*/  @!P1 HFMA2.BF16_V2 R168, -RZ.H0_H0, RZ.H0_H0, -R2.H0_H0 ;  /* 0x200000ffffa89231 */ /* 0x000fe20000340902 */
[----:B------:R-:W-:-:S04]  /*a8b0*/  PRMT R27, R191, 0x5410, R2 ;  /* 0x00005410bf1b7816 */ /* 0x000fc80000000002 */
[----:B------:R-:W-:Y:S02]  /*a8c0*/  @!P1 PRMT R2, R168, 0x5410, RZ ;  /* 0x00005410a8029816 */ /* 0x000fe400000000ff */
[----:B------:R-:W-:Y:S01]  /*a8d0*/  LOP3.LUT R168, R173, UR44, R34, 0x96, !PT ;  /* 0x0000002cada87c12 */ /* 0x000fe2000f8e9622 */
        /* <DEDUP_REMOVED lines=8> */
[----:B-1----:R-:W-:Y:S01]  /*a960*/  FFMA.FTZ R199, R167, R174, R200 ;  /* 0x000000aea7c77223 */ /* 0x002fe200000100c8 */
[----:B------:R-:W-:-:S04]  /*a970*/  IMAD.WIDE.U32 R200, R168, -0x2daee0ad, RZ ;  /* 0xd2511f53a8c87825 */ /* 0x000fc800078e00ff */
[----:B------:R-:W-:Y:S01]  /*a980*/  @!P2 HFMA2.BF16_V2 R169, -RZ.H0_H0, RZ.H0_H0, -R191.H0_H0 ;  /* 0x200000ffffa9a231 */ /* 0x000fe200003409bf */
[----:B------:R-:W-:-:S04]  /*a990*/  LOP3.LUT R168, R201, UR45, R32, 0x96, !PT ;  /* 0x0000002dc9a87c12 */ /* 0x000fc8000f8e9620 */
[----:B------:R-:W-:Y:S02]  /*a9a0*/  @!P2 PRMT R191, R169, 0x5410, RZ ;  /* 0x00005410a9bfa816 */ /* 0x000fe400000000ff */
[----:B------:R-:W-:Y:S01]  /*a9b0*/  LOP3.LUT R169, R19, UR40, R172, 0x96, !PT ;  /* 0x0000002813a97c12 */ /* 0x000fe2000f8e96ac */
[----:B------:R-:W-:-:S04]  /*a9c0*/  IMAD.WIDE.U32 R170, R168, -0x326172a9, RZ ;  /* 0xcd9e8d57a8aa7825 */ /* 0x000fc800078e00ff */
[----:B------:R-:W-:Y:S01]  /*a9d0*/  FFMA.FTZ R222, R217, UR31, -R188 ;  /* 0x0000001fd9de7c23 */ /* 0x000fe200080108bc */
[----:B------:R-:W-:Y:S01]  /*a9e0*/  IMAD.WIDE.U32 R216, R169, -0x2daee0ad, RZ ;  /* 0xd2511f53a9d87825 */ /* 0x000fe200078e00ff */
[----:B------:R-:W-:-:S03]  /*a9f0*/  LOP3.LUT R168, R171, UR6, R18, 0x96, !PT ;  /* 0x00000006aba87c12 */ /* 0x000fc6000f8e9612 */
[----:B------:R-:W-:Y:S01]  /*aa00*/  FADD.FTZ R247, R0, -R247 ;  /* 0x800000f700f77221 */ /* 0x000fe20000010000 */
[----:B------:R-:W-:Y:S01]  /*aa10*/  LOP3.LUT R169, R217, UR39, R200, 0x96, !PT ;  /* 0x00000027d9a97c12 */ /* 0x000fe2000f8e96c8 */
[----:B------:R-:W-:-:S04]  /*aa20*/  IMAD.WIDE.U32 R200, R168, -0x2daee0ad, RZ ;  /* 0xd2511f53a8c87825 */ /* 0x000fc800078e00ff */
[----:B------:R-:W-:Y:S01]  /*aa30*/  FMUL.FTZ R198, R247, UR31 ;  /* 0x0000001ff7c67c20 */ /* 0x000fe20008410000 */
[----:B------:R-:W-:Y:S01]  /*aa40*/  LOP3.LUT R168, R201, UR7, R216, 0x96, !PT ;  /* 0x00000007c9a87c12 */ /* 0x000fe2000f8e96d8 */
[----:B------:R-:W-:-:S04]  /*aa50*/  IMAD.WIDE.U32 R216, R169, -0x326172a9, RZ ;  /* 0xcd9e8d57a9d87825 */ /* 0x000fc800078e00ff */
[----:B------:R-:W-:Y:S01]  /*aa60*/  MUFU.EX2 R198, R198 ;  /* 0x000000c600c67308 */ /* 0x000fe20000000800 */
[----:B------:R-:W-:-:S05]  /*aa70*/  LOP3.LUT R170, R217, UR38, R170, 0x96, !PT ;  /* 0x00000026d9aa7c12 */ /* 0x000fca000f8e96aa */
[----:B------:R-:W-:-:S05]  /*aa80*/  IMAD.WIDE.U32 R170, R170, -0x2daee0ad, RZ ;  /* 0xd2511f53aaaa7825 */ /* 0x000fca00078e00ff */
[----:B------:R-:W-:-:S05]  /*aa90*/  LOP3.LUT R200, R171, UR35, R200, 0x96, !PT ;  /* 0x00000023abc87c12 */ /* 0x000fca000f8e96c8 */
[----:B------:R-:W-:Y:S01]  /*aaa0*/  IMAD.WIDE.U32 R200, R200, -0x326172a9, RZ ;  /* 0xcd9e8d57c8c87825 */ /* 0x000fe200078e00ff */
[----:B------:R-:W-:Y:S08]  /*aab0*/  MUFU.EX2 R238, R238 ;  /* 0x000000ee00ee7308 */ /* 0x000ff00000000800 */
[----:B------:R-:W-:Y:S01]  /*aac0*/  MUFU.EX2 R233, R233 ;  /* 0x000000e900e97308 */ /* 0x000fe20000000800 */
[--C-:B------:R-:W-:Y:S01]  /*aad0*/  FFMA.FTZ R226, R226, UR31, -R188.reuse ;  /* 0x0000001fe2e27c23 */ /* 0x100fe200080108bc */
[--C-:B------:R-:W-:Y:S01]  /*aae0*/  FFMA.FTZ R225, R225, UR31, -R188.reuse ;  /* 0x0000001fe1e17c23 */ /* 0x100fe200080108bc */
[--C-:B------:R-:W-:Y:S01]  /*aaf0*/  FFMA.FTZ R224, R224, UR31, -R188.reuse ;  /* 0x0000001fe0e07c23 */ /* 0x100fe200080108bc */
[--C-:B------:R-:W-:Y:S01]  /*ab00*/  FFMA.FTZ R223, R223, UR31, -R188.reuse ;  /* 0x0000001fdfdf7c23 */ /* 0x100fe200080108bc */
[--C-:B------:R-:W-:Y:S01]  /*ab10*/  FFMA.FTZ R221, R221, UR31, -R188.reuse ;  /* 0x0000001fdddd7c23 */ /* 0x100fe200080108bc */
[--C-:B------:R-:W-:Y:S01]  /*ab20*/  FFMA.FTZ R219, R219, UR31, -R188.reuse ;  /* 0x0000001fdbdb7c23 */ /* 0x100fe200080108bc */
[----:B------:R-:W-:Y:S01]  /*ab30*/  FFMA.FTZ R188, R235, UR31, -R188 ;  /* 0x0000001febbc7c23 */ /* 0x000fe200080108bc */
[----:B------:R-:W-:Y:S08]  /*ab40*/  MUFU.EX2 R226, R226 ;  /* 0x000000e200e27308 */ /* 0x000ff00000000800 */
[----:B------:R-:W1:Y:S01]  /*ab50*/  MUFU.EX2 R225, R225 ;  /* 0x000000e100e17308 */ /* 0x000e620000000800 */
        /* <DEDUP_REMOVED lines=64> */
[----:B-1----:R-:W-:Y:S01]  /*af60*/  F2FP.BF16.F32.PACK_AB R217, R225, R226 ;  /* 0x000000e2e1d9723e */ /* 0x002fe200000010ff */
[----:B------:R-:W-:Y:S08]  /*af70*/  MUFU.EX2 R236, R236 ;  /* 0x000000ec00ec7308 */ /* 0x000ff00000000800 */
[----:B------:R-:W1:Y:S01]  /*af80*/  MUFU.EX2 R231, R231 ;  /* 0x000000e700e77308 */ /* 0x000e620000000800 */
[----:B------:R-:W-:Y:S01]  /*af90*/  FADD.FTZ R190, R190, R199 ;  /* 0x000000c7bebe7221 */ /* 0x000fe20000010000 */
        /* <DEDUP_REMOVED lines=12> */
[----:B---3--:R-:W-:Y:S01]  /*b060*/  FFMA.FTZ R203, R11, R198, R203 ;  /* 0x000000c60bcb7223 */ /* 0x008fe200000100cb */
[----:B------:R-:W-:-:S03]  /*b070*/  IMAD.WIDE.U32 R10, R168, -0x326172a9, RZ ;  /* 0xcd9e8d57a80a7825 */ /* 0x000fc600078e00ff */
[----:B------:R-:W-:-:S04]  /*b080*/  LOP3.LUT R169, R201, UR27, R10, 0x96, !PT ;  /* 0x0000001bc9a97c12 */ /* 0x000fc8000f8e960a */
[----:B------:R-:W-:-:S04]  /*b090*/  LOP3.LUT R171, R169, 0xffff, RZ, 0xc0, !PT ;  /* 0x0000ffffa9ab7812 */ /* 0x000fc800078ec0ff */
[----:B------:R-:W-:-:S04]  /*b0a0*/  SHF.R.U32.HI R171, RZ, 0x8, R171 ;  /* 0x00000008ffab7819 */ /* 0x000fc800000116ab */
[----:B------:R-:W-:-:S04]  /*b0b0*/  LOP3.LUT R171, R171, 0xffff, RZ, 0xc0, !PT ;  /* 0x0000ffffabab7812 */ /* 0x000fc800078ec0ff */
[----:B------:R-:W-:Y:S02]  /*b0c0*/  ISETP.LE.U32.AND P1, PT, R171, UR5, PT ;  /* 0x00000005ab007c0c */ /* 0x000fe4000bf23070 */
[----:B------:R-:W-:-:S04]  /*b0d0*/  LOP3.LUT R171, R169, 0xff, RZ, 0xc0, !PT ;  /* 0x000000ffa9ab7812 */ /* 0x000fc800078ec0ff */
[----:B------:R-:W-:Y:S01]  /*b0e0*/  ISETP.LE.U32.AND P2, PT, R171, UR5, PT ;  /* 0x00000005ab007c0c */ /* 0x000fe2000bf43070 */
[----:B------:R-:W-:Y:S01]  /*b0f0*/  FADD.FTZ R235, R196, R203 ;  /* 0x000000cbc4eb7221 */ /* 0x000fe20000010000 */
[----:B------:R-:W-:Y:S02]  /*b100*/  F2FP.BF16.F32.PACK_AB R203, R233, R238 ;  /* 0x000000eee9cb723e */ /* 0x000fe400000010ff */
[----:B------:R-:W-:Y:S02]  /*b110*/  SHF.R.U32.HI R171, RZ, 0x18, R169 ;  /* 0x00000018ffab7819 */ /* 0x000fe400000116a9 */
[----:B------:R-:W-:-:S07]  /*b120*/  PRMT R202, R203, 0x7632, R202 ;  /* 0x00007632cbca7816 */ /* 0x000fce00000000ca */
[----:B------:R-:W-:Y:S01]  /*b130*/  @!P2 HFMA2.BF16_V2 R167, -RZ.H0_H0, RZ.H0_H0, -R203.H0_H0 ;  /* 0x200000ffffa7a231 */ /* 0x000fe200003409cb */
[----:B------:R-:W-:-:S04]  /*b140*/  PRMT R174, R203, 0x5410, R202 ;  /* 0x00005410cbae7816 */ /* 0x000fc800000000ca */
[----:B------:R-:W-:Y:S02]  /*b150*/  @!P2 PRMT R203, R167, 0x5410, RZ ;  /* 0x00005410a7cba816 */ /* 0x000fe400000000ff */
[----:B------:R-:W-:Y:S02]  /*b160*/  ISETP.LE.U32.AND P2, PT, R171, UR5, PT ;  /* 0x00000005ab007c0c */ /* 0x000fe4000bf43070 */
[----:B------:R-:W-:Y:S01]  /*b170*/  SHF.R.U32.HI R169, RZ, 0x10, R169 ;  /* 0x00000010ffa97819 */ /* 0x000fe200000116a9 */
[----:B------:R-:W-:Y:S01]  /*b180*/  @!P1 HFMA2.BF16_V2 R33, -RZ.H0_H0, RZ.H0_H0, -R202.H0_H0 ;  /* 0x200000ffff219231 */ /* 0x000fe200003409ca */
[--C-:B------:R-:W-:Y:S02]  /*b190*/  LOP3.LUT R168, R11, UR37, R216.reuse, 0x96, !PT ;  /* 0x000000250ba87c12 */ /* 0x100fe4000f8e96d8 */
[----:B------:R-:W-:Y:S02]  /*b1a0*/  LOP3.LUT R169, R169, 0xff, RZ, 0xc0, !PT ;  /* 0x000000ffa9a97812 */ /* 0x000fe400078ec0ff */
[----:B-1----:R-:W-:Y:S01]  /*b1b0*/  F2FP.BF16.F32.PACK_AB R199, R231, R236 ;  /* 0x000000ece7c7723e */ /* 0x002fe200000010ff */
[-C--:B------:R-:W-:Y:S01]  /*b1c0*/  FMUL.FTZ R138, R138, R198.reuse ;  /* 0x000000c68a8a7220 */ /* 0x080fe20000410000 */
[----:B------:R-:W-:Y:S01]  /*b1d0*/  PRMT R216, R217, 0x7632, R216 ;  /* 0x00007632d9d87816 */ /* 0x000fe200000000d8 */
[-C--:B------:R-:W-:Y:S01]  /*b1e0*/  FMUL.FTZ R139, R139, R198.reuse ;  /* 0x000000c68b8b7220 */ /* 0x080fe20000410000 */
[----:B------:R-:W-:Y:S01]  /*b1f0*/  @!P1 PRMT R202, R33, 0x5410, RZ ;  /* 0x0000541021ca9816 */ /* 0x000fe200000000ff */
[-C--:B------:R-:W-:Y:S01]  /*b200*/  FMUL.FTZ R134, R134, R198.reuse ;  /* 0x000000c686867220 */ /* 0x080fe20000410000 */
[----:B------:R-:W-:Y:S01]  /*b210*/  ISETP.LE.U32.AND P1, PT, R169, UR5, PT ;  /* 0x00000005a9007c0c */ /* 0x000fe2000bf23070 */
[----:B------:R-:W-:Y:S01]  /*b220*/  @!P2 HFMA2.BF16_V2 R31, -RZ.H0_H0, RZ.H0_H0, -R216.H0_H0 ;  /* 0x200000ffff1fa231 */ /* 0x000fe200003409d8 */
[----:B------:R-:W-:Y:S01]  /*b230*/  PRMT R171, R217, 0x5410, R216 ;  /* 0x00005410d9ab7816 */ /* 0x000fe200000000d8 */
[-C--:B------:R-:W-:Y:S01]  /*b240*/  FMUL.FTZ R135, R135, R198.reuse ;  /* 0x000000c687877220 */ /* 0x080fe20000410000 */
[-C--:B------:R-:W-:Y:S01]  /*b250*/  FMUL.FTZ R38, R38, R198.reuse ;  /* 0x000000c626267220 */ /* 0x080fe20000410000 */
[-C--:B------:R-:W-:Y:S01]  /*b260*/  FMUL.FTZ R39, R39, R198.reuse ;  /* 0x000000c627277220 */ /* 0x080fe20000410000 */
[----:B------:R-:W-:Y:S01]  /*b270*/  @!P2 PRMT R216, R31, 0x5410, RZ ;  /* 0x000054101fd8a816 */ /* 0x000fe200000000ff */
[-C--:B------:R-:W-:Y:S01]  /*b280*/  FMUL.FTZ R42, R42, R198.reuse ;  /* 0x000000c62a2a7220 */ /* 0x080fe20000410000 */
[----:B------:R-:W-:Y:S01]  /*b290*/  LOP3.LUT R31, R200, 0xffff, RZ, 0xc0, !PT ;  /* 0x0000ffffc81f7812 */ /* 0x000fe200078ec0ff */
[-C--:B------:R-:W-:Y:S01]  /*b2a0*/  FMUL.FTZ R43, R43, R198.reuse ;  /* 0x000000c62b2b7220 */ /* 0x080fe20000410000 */
[-C--:B------:R-:W-:Y:S01]  /*b2b0*/  FMUL.FTZ R46, R46, R198.reuse ;  /* 0x000000c62e2e7220 */ /* 0x080fe20000410000 */
[-C--:B------:R-:W-:Y:S01]  /*b2c0*/  FMUL.FTZ R47, R47, R198.reuse ;  /* 0x000000c62f2f7220 */ /* 0x080fe20000410000 */
[----:B------:R-:W-:Y:S01]  /*b2d0*/  SHF.R.U32.HI R31, RZ, 0x8, R31 ;  /* 0x00000008ff1f7819 */ /* 0x000fe2000001161f */
[----:B------:R-:W-:Y:S01]  /*b2e0*/  @!P1 HFMA2.BF16_V2 R30, -RZ.H0_H0, RZ.H0_H0, -R217.H0_H0 ;  /* 0x200000ffff1e9231 */ /* 0x000fe200003409d9 */
[----:B------:R-:W-:Y:S01]  /*b2f0*/  LOP3.LUT R33, R200, 0xff, RZ, 0xc0, !PT ;  /* 0x000000ffc8217812 */ /* 0x000fe200078ec0ff */
[-C--:B------:R-:W-:Y:S01]  /*b300*/  FMUL.FTZ R50, R50, R198.reuse ;  /* 0x000000c632327220 */ /* 0x080fe20000410000 */
[----:B------:R-:W-:Y:S01]  /*b310*/  LOP3.LUT R31, R31, 0xffff, RZ, 0xc0, !PT ;  /* 0x0000ffff1f1f7812 */ /* 0x000fe200078ec0ff */
[-C--:B------:R-:W-:Y:S01]  /*b320*/  FMUL.FTZ R51, R51, R198.reuse ;  /* 0x000000c633337220 */ /* 0x080fe20000410000 */
[----:B------:R-:W-:Y:S01]  /*b330*/  @!P1 PRMT R217, R30, 0x5410, RZ ;  /* 0x000054101ed99816 */ /* 0x000fe200000000ff */
[-C--:B------:R-:W-:Y:S01]  /*b340*/  FMUL.FTZ R54, R54, R198.reuse ;  /* 0x000000c636367220 */ /* 0x080fe20000410000 */
[----:B------:R-:W-:Y:S01]  /*b350*/  ISETP.LE.U32.AND P2, PT, R33, UR5, PT ;  /* 0x0000000521007c0c */ /* 0x000fe2000bf43070 */
        /* <DEDUP_REMOVED lines=40> */
[----:B------:R-:W-:Y:S01]  /*b5e0*/  PRMT R198, R199, 0x7632, R198 ;  /* 0x00007632c7c67816 */ /* 0x000fe200000000c6 */
[----:B------:R-:W-:Y:S01]  /*b5f0*/  MUFU.EX2 R224, R224 ;  /* 0x000000e000e07308 */ /* 0x000fe20000000800 */
[----:B------:R-:W-:Y:S01]  /*b600*/  @!P2 HFMA2.BF16_V2 R29, -RZ.H0_H0, RZ.H0_H0, -R199.H0_H0 ;  /* 0x200000ffff1da231 */ /* 0x000fe200003409c7 */
[----:B------:R-:W-:-:S06]  /*b610*/  SHF.R.U32.HI R31, RZ, 0x10, R200 ;  /* 0x00000010ff1f7819 */ /* 0x000fcc00000116c8 */
[----:B------:R-:W1:Y:S01]  /*b620*/  MUFU.EX2 R223, R223 ;  /* 0x000000df00df7308 */ /* 0x000e620000000800 */
[----:B------:R-:W-:Y:S02]  /*b630*/  @!P1 HFMA2.BF16_V2 R28, -RZ.H0_H0, RZ.H0_H0, -R198.H0_H0 ;  /* 0x200000ffff1c9231 */ /* 0x000fe400003409c6 */
[----:B------:R-:W-:Y:S01]  /*b640*/  FADD.FTZ R30, R194, R235 ;  /* 0x000000ebc21e7221 */ /* 0x000fe20000010000 */
[----:B------:R-:W-:-:S04]  /*b650*/  PRMT R235, R199, 0x5410, R198 ;  /* 0x00005410c7eb7816 */ /* 0x000fc800000000c6 */
[----:B------:R-:W-:Y:S01]  /*b660*/  MUFU.EX2 R234, R234 ;  /* 0x000000ea00ea7308 */ /* 0x000fe20000000800 */
[----:B------:R-:W-:-:S07]  /*b670*/  LOP3.LUT R31, R31, 0xff, RZ, 0xc0, !PT ;  /* 0x000000ff1f1f7812 */ /* 0x000fce00078ec0ff */
[----:B------:R-:W3:Y:S01]  /*b680*/  MUFU.EX2 R227, R227 ;  /* 0x000000e300e37308 */ /* 0x000ee20000000800 */
[----:B------:R-:W-:Y:S01]  /*b690*/  @!P2 PRMT R199, R29, 0x5410, RZ ;  /* 0x000054101dc7a816 */ /* 0x000fe200000000ff */
[----:B------:R-:W-:Y:S01]  /*b6a0*/  FADD.FTZ R195, R195, R190 ;  /* 0x000000bec3c37221 */ /* 0x000fe20000010000 */
[----:B------:R-:W-:Y:S01]  /*b6b0*/  @!P1 PRMT R198, R28, 0x5410, RZ ;  /* 0x000054101cc69816 */ /* 0x000fe200000000ff */
[----:B------:R-:W-:Y:S01]  /*b6c0*/  IMAD.WIDE.U32 R28, R168, -0x2daee0ad, RZ ;  /* 0xd2511f53a81c7825 */ /* 0x000fe200078e00ff */
[----:B------:R-:W-:Y:S01]  /*b6d0*/  SHF.R.U32.HI R200, RZ, 0x18, R200 ;  /* 0x00000018ffc87819 */ /* 0x000fe200000116c8 */
[----:B------:R-:W-:Y:S01]  /*b6e0*/  STG.E.U16 desc[UR28][R16.64+-0x80], R246 ;  /* 0xffff80f610007986 */ /* 0x000fe2000c10151c */
[----:B------:R-:W-:Y:S02]  /*b6f0*/  ISETP.LE.U32.AND P1, PT, R31, UR5, PT ;  /* 0x000000051f007c0c */ /* 0x000fe4000bf23070 */
[----:B------:R-:W-:Y:S01]  /*b700*/  ISETP.LE.U32.AND P2, PT, R200, UR5, PT ;  /* 0x00000005c8007c0c */ /* 0x000fe2000bf43070 */
[----:B------:R-:W-:Y:S01]  /*b710*/  MUFU.EX2 R222, R222 ;  /* 0x000000de00de7308 */ /* 0x000fe20000000800 */
[----:B------:R-:W-:Y:S01]  /*b720*/  LOP3.LUT R31, R29, UR30, R170, 0x96, !PT ;  /* 0x0000001e1d1f7c12 */ /* 0x000fe2000f8e96aa */
[----:B------:R-:W-:Y:S01]  /*b730*/  STG.E.U16 desc[UR28][R16.64+-0x7e], R245 ;  /* 0xffff82f510007986 */ /* 0x000fe2000c10151c */
[----:B-1----:R-:W-:-:S02]  /*b740*/  F2FP.BF16.F32.PACK_AB R201, R223, R224 ;  /* 0x000000e0dfc9723e */ /* 0x002fc400000010ff */
[----:B------:R-:W-:Y:S01]  /*b750*/  LOP3.LUT R33, R31, 0xffff, RZ, 0xc0, !PT ;  /* 0x0000ffff1f217812 */ /* 0x000fe200078ec0ff */
[----:B------:R1:W5:Y:S01]  /*b760*/  LDL.LU.64 R10, [R1+0x68] ;  /* 0x00006800010a7983 */ /* 0x0003620000300a00 */
[----:B------:R-:W-:Y:S02]  /*b770*/  PRMT R200, R201, 0x7632, R200 ;  /* 0x00007632c9c87816 */ /* 0x000fe400000000c8 */
[----:B------:R-:W-:Y:S01]  /*b780*/  SHF.R.U32.HI R33, RZ, 0x8, R33 ;  /* 0x00000008ff217819 */ /* 0x000fe20000011621 */
[----:B------:R-:W-:Y:S02]  /*b790*/  @!P1 HFMA2.BF16_V2 R23, -RZ.H0_H0, RZ.H0_H0, -R201.H0_H0 ;  /* 0x200000ffff179231 */ /* 0x000fe400003409c9 */
[----:B------:R-:W-:Y:S01]  /*b7a0*/  FADD.FTZ R30, R175, R30 ;  /* 0x0000001eaf1e7221 */ /* 0x000fe20000010000 */
[----:B------:R-:W-:Y:S01]  /*b7b0*/  @!P2 HFMA2.BF16_V2 R22, -RZ.H0_H0, RZ.H0_H0, -R200.H0_H0 ;  /* 0x200000ffff16a231 */ /* 0x000fe200003409c8 */
[----:B------:R-:W-:Y:S02]  /*b7c0*/  LOP3.LUT R33, R33, 0xffff, RZ, 0xc0, !PT ;  /* 0x0000ffff21217812 */ /* 0x000fe400078ec0ff */
[----:B------:R-:W-:-:S02]  /*b7d0*/  PRMT R175, R201, 0x5410, R200 ;  /* 0x00005410c9af7816 */ /* 0x000fc400000000c8 */
[----:B------:R-:W-:Y:S02]  /*b7e0*/  LOP3.LUT R167, R31, 0xff, RZ, 0xc0, !PT ;  /* 0x000000ff1fa77812 */ /* 0x000fe400078ec0ff */
[----:B------:R-:W-:Y:S02]  /*b7f0*/  @!P1 PRMT R201, R23, 0x5410, RZ ;  /* 0x0000541017c99816 */ /* 0x000fe400000000ff */
[----:B------:R-:W-:Y:S01]  /*b800*/  ISETP.LE.U32.AND P1, PT, R33, UR5, PT ;  /* 0x0000000521007c0c */ /* 0x000fe2000bf23070 */
[----:B------:R-:W-:Y:S01]  /*b810*/  FADD.FTZ R186, R186, R195 ;  /* 0x000000c3baba7221 */ /* 0x000fe20000010000 */
[----:B------:R-:W-:Y:S02]  /*b820*/  @!P2 PRMT R200, R22, 0x5410, RZ ;  /* 0x0000541016c8a816 */ /* 0x000fe400000000ff */
[----:B------:R-:W-:Y:S02]  /*b830*/  ISETP.LE.U32.AND P2, PT, R167, UR5, PT ;  /* 0x00000005a7007c0c */ /* 0x000fe4000bf43070 */
[----:B---3--:R-:W-:Y:S01]  /*b840*/  F2FP.BF16.F32.PACK_AB R195, R227, R234 ;  /* 0x000000eae3c3723e */ /* 0x008fe200000010ff */
[----:B------:R-:W3:Y:S03]  /*b850*/  MUFU.EX2 R221, R221 ;  /* 0x000000dd00dd7308 */ /* 0x000ee60000000800 */
[----:B------:R-:W-:-:S02]  /*b860*/  PRMT R194, R195, 0x7632, R194 ;  /* 0x00007632c3c27816 */ /* 0x000fc400000000c2 */
[----:B------:R-:W-:-:S03]  /*b870*/  SHF.R.U32.HI R22, RZ, 0x10, R31 ;  /* 0x00000010ff167819 */ /* 0x000fc6000001161f */
[----:B------:R-:W-:Y:S01]  /*b880*/  @!P1 HFMA2.BF16_V2 R20, -RZ.H0_H0, RZ.H0_H0, -R194.H0_H0 ;  /* 0x200000ffff149231 */ /* 0x000fe200003409c2 */
[----:B------:R-:W-:Y:S01]  /*b890*/  SHF.R.U32.HI R31, RZ, 0x18, R31 ;  /* 0x00000018ff1f7819 */ /* 0x000fe2000001161f */
[----:B------:R-:W-:Y:S01]  /*b8a0*/  @!P2 HFMA2.BF16_V2 R21, -RZ.H0_H0, RZ.H0_H0, -R195.H0_H0 ;  /* 0x200000ffff15a231 */ /* 0x000fe200003409c3 */
[----:B------:R-:W-:Y:S02]  /*b8b0*/  PRMT R170, R195, 0x5410, R194 ;  /* 0x00005410c3aa7816 */ /* 0x000fe400000000c2 */
[----:B------:R-:W-:Y:S02]  /*b8c0*/  @!P1 PRMT R194, R20, 0x5410, RZ ;  /* 0x0000541014c29816 */ /* 0x000fe400000000ff */
[----:B------:R-:W-:Y:S02]  /*b8d0*/  ISETP.LE.U32.AND P1, PT, R31, UR5, PT ;  /* 0x000000051f007c0c */ /* 0x000fe4000bf23070 */
[----:B------:R-:W-:Y:S01]  /*b8e0*/  @!P2 PRMT R195, R21, 0x5410, RZ ;  /* 0x0000541015c3a816 */ /* 0x000fe200000000ff */
[----:B------:R-:W-:Y:S01]  /*b8f0*/  FADD.FTZ R21, R197, R30 ;  /* 0x0000001ec5157221 */ /* 0x000fe20000010000 */
[----:B---3--:R-:W-:-:S02]  /*b900*/  F2FP.BF16.F32.PACK_AB R197, R221, R222 ;  /* 0x000000deddc5723e */ /* 0x008fc400000010ff */
[----:B------:R-:W-:Y:S02]  /*b910*/  LOP3.LUT R22, R22, 0xff, RZ, 0xc0, !PT ;  /* 0x000000ff16167812 */ /* 0x000fe400078ec0ff */
[C---:B------:R-:W-:Y:S02]  /*b920*/  PRMT R196, R197.reuse, 0x7632, R196 ;  /* 0x00007632c5c47816 */ /* 0x040fe400000000c4 */
[----:B------:R-:W-:Y:S01]  /*b930*/  ISETP.LE.U32.AND P2, PT, R22, UR5, PT ;  /* 0x0000000516007c0c */ /* 0x000fe2000bf43070 */
[----:B------:R-:W-:Y:S02]  /*b940*/  MUFU.EX2 R232, R232 ;  /* 0x000000e800e87308 */ /* 0x000fe40000000800 */
[----:B------:R-:W-:Y:S01]  /*b950*/  @!P1 HFMA2.BF16_V2 R6, -RZ.H0_H0, RZ.H0_H0, -R196.H0_H0 ;  /* 0x200000ffff069231 */ /* 0x000fe200003409c4 */
[----:B------:R-:W-:-:S05]  /*b960*/  PRMT R169, R197, 0x5410, R196 ;  /* 0x00005410c5a97816 */ /* 0x000fca00000000c4 */
[----:B------:R-:W3:Y:S01]  /*b970*/  MUFU.EX2 R167, R192 ;  /* 0x000000c000a77308 */ /* 0x000ee20000000800 */
[----:B------:R-:W-:Y:S02]  /*b980*/  @!P1 PRMT R196, R6, 0x5410, RZ ;  /* 0x0000541006c49816 */ /* 0x000fe400000000ff */
[----:B------:R-:W-:Y:S01]  /*b990*/  LOP3.LUT R6, R28, 0xff, RZ, 0xc0, !PT ;  /* 0x000000ff1c067812 */ /* 0x000fe200078ec0ff */
[----:B------:R-:W-:-:S03]  /*b9a0*/  @!P2 HFMA2.BF16_V2 R7, -RZ.H0_H0, RZ.H0_H0, -R197.H0_H0 ;  /* 0x200000ffff07a231 */ /* 0x000fc600003409c5 */
[----:B------:R-:W-:Y:S02]  /*b9b0*/  ISETP.LE.U32.AND P1, PT, R6, UR5, PT ;  /* 0x0000000506007c0c */ /* 0x000fe4000bf23070 */
[----:B------:R-:W-:Y:S01]  /*b9c0*/  @!P2 PRMT R197, R7, 0x5410, RZ ;  /* 0x0000541007c5a816 */ /* 0x000fe200000000ff */
[----:B------:R-:W-:Y:S01]  /*b9d0*/  FADD.FTZ R7, R193, R186 ;  /* 0x000000bac1077221 */ /* 0x000fe20000010000 */
[----:B------:R-:W-:Y:S01]  /*b9e0*/  MUFU.EX2 R219, R219 ;  /* 0x000000db00db7308 */ /* 0x000fe20000000800 */
[----:B------:R-:W-:Y:S02]  /*b9f0*/  SHF.R.U32.HI R6, RZ, 0x10, R28 ;  /* 0x00000010ff067819 */ /* 0x000fe4000001161c */
[----:B---3--:R-:W-:-:S05]  /*ba00*/  F2FP.BF16.F32.PACK_AB R193, R167, R232 ;  /* 0x000000e8a7c1723e */ /* 0x008fca00000010ff */
[----:B------:R-:W3:Y:S01]  /*ba10*/  MUFU.EX2 R186, R188 ;  /* 0x000000bc00ba7308 */ /* 0x000ee20000000800 */
[C---:B------:R-:W-:Y:S01]  /*ba20*/  PRMT R192, R193.reuse, 0x7632, R192 ;  /* 0x00007632c1c07816 */ /* 0x040fe200000000c0 */
[----:B------:R-:W-:Y:S01]  /*ba30*/  @!P1 HFMA2.BF16_V2 R0, -RZ.H0_H0, RZ.H0_H0, -R193.H0_H0 ;  /* 0x200000ffff009231 */ /* 0x000fe200003409c1 */
[----:B------:R-:W-:Y:S02]  /*ba40*/  LOP3.LUT R6, R6, 0xff, RZ, 0xc0, !PT ;  /* 0x000000ff06067812 */ /* 0x000fe400078ec0ff */
[----:B------:R-:W-:Y:S02]  /*ba50*/  PRMT R168, R193, 0x5410, R192 ;  /* 0x00005410c1a87816 */ /* 0x000fe400000000c0 */
[----:B------:R-:W-:Y:S02]  /*ba60*/  @!P1 PRMT R193, R0, 0x5410, RZ ;  /* 0x0000541000c19816 */ /* 0x000fe400000000ff */
[----:B------:R-:W-:Y:S02]  /*ba70*/  ISETP.LE.U32.AND P1, PT, R6, UR5, PT ;  /* 0x0000000506007c0c */ /* 0x000fe4000bf23070 */
[----:B---3--:R-:W-:-:S02]  /*ba80*/  F2FP.BF16.F32.PACK_AB R0, R186, R219 ;  /* 0x000000dbba00723e */ /* 0x008fc400000010ff */
[----:B------:R-:W-:-:S09]  /*ba90*/  LOP3.LUT R20, R28, 0xffff, RZ, 0xc0, !PT ;  /* 0x0000ffff1c147812 */ /* 0x000fd200078ec0ff */
[----:B--2---:R-:W-:Y:S01]  /*baa0*/  @!P1 HFMA2.BF16_V2 R5, -RZ.H0_H0, RZ.H0_H0, -R0.H0_H0 ;  /* 0x200000ffff059231 */ /* 0x004fe20000340900 */
[----:B------:R-:W-:Y:S02]  /*bab0*/  SHF.R.U32.HI R28, RZ, 0x18, R28 ;  /* 0x00000018ff1c7819 */ /* 0x000fe4000001161c */
[----:B------:R-:W-:Y:S02]  /*bac0*/  @P1 PRMT R190, R0, 0x7610, R190 ;  /* 0x0000761000be1816 */ /* 0x000fe400000000be */
[----:B------:R-:W-:Y:S02]  /*bad0*/  @!P1 PRMT R190, R5, 0x5410, RZ ;  /* 0x0000541005be9816 */ /* 0x000fe400000000ff */
[----:B------:R-:W-:Y:S02]  /*bae0*/  LOP3.LUT R5, R251, UR6, R18, 0x96, !PT ;  /* 0x00000006fb057c12 */ /* 0x000fe4000f8e9612 */
[----:B------:R-:W-:Y:S02]  /*baf0*/  LOP3.LUT R30, R249, UR38, R250, 0x96, !PT ;  /* 0x00000026f91e7c12 */ /* 0x000fe4000f8e96fa */
[----:B------:R-:W-:-:S02]  /*bb00*/  SHF.R.U32.HI R20, RZ, 0x8, R20 ;  /* 0x00000008ff147819 */ /* 0x000fc40000011614 */
[----:B------:R-:W-:Y:S01]  /*bb10*/  ISETP.LE.U32.AND P1, PT, R28, UR5, PT ;  /* 0x000000051c007c0c */ /* 0x000fe2000bf23070 */
[----:B------:R-:W-:Y:S01]  /*bb20*/  IMAD R5, R5, -0x2daee0ad, RZ ;  /* 0xd2511f5305057824 */ /* 0x000fe200078e02ff */
[----:B------:R-:W-:Y:S01]  /*bb30*/  LOP3.LUT R20, R20, 0xffff, RZ, 0xc0, !PT ;  /* 0x0000ffff14147812 */ /* 0x000fe200078ec0ff */
[----:B------:R-:W-:-:S03]  /*bb40*/  IMAD.WIDE.U32 R30, R30, -0x2daee0ad, RZ ;  /* 0xd2511f531e1e7825 */ /* 0x000fc600078e00ff */
[----:B------:R-:W-:Y:S02]  /*bb50*/  ISETP.LE.U32.AND P2, PT, R20, UR5, PT ;  /* 0x0000000514007c0c */ /* 0x000fe4000bf43070 */
[----:B------:R-:W-:-:S05]  /*bb60*/  LOP3.LUT R22, R31, UR35, R5, 0x96, !PT ;  /* 0x000000231f167c12 */ /* 0x000fca000f8e9605 */
[----:B------:R-:W-:Y:S02]  /*bb70*/  @!P1 HFMA2.BF16_V2 R3, -RZ.H0_H0, RZ.H0_H0, -R0.H1_H1 ;  /* 0x200000ffff039231 */ /* 0x000fe40000360900 */
[----:B------:R-:W-:Y:S01]  /*bb80*/  IMAD.WIDE.U32 R22, R22, -0x326172a9, RZ ;  /* 0xcd9e8d5716167825 */ /* 0x000fe200078e00ff */
[----:B------:R-:W-:Y:S02]  /*bb90*/  @P1 PRMT R188, R0, 0x7632, R188 ;  /* 0x0000763200bc1816 */ /* 0x000fe400000000bc */
[----:B------:R-:W-:Y:S02]  /*bba0*/  @!P1 PRMT R188, R3, 0x5410, RZ ;  /* 0x0000541003bc9816 */ /* 0x000fe400000000ff */
[----:B------:R-:W-:Y:S01]  /*bbb0*/  LOP3.LUT R3, R23, UR27, R240, 0x96, !PT ;  /* 0x0000001b17037c12 */ /* 0x000fe2000f8e96f0 */
[----:B------:R-:W-:-:S03]  /*bbc0*/  @!P2 HFMA2.BF16_V2 R4, -RZ.H0_H0, RZ.H0_H0, -R192.H0_H0 ;  /* 0x200000ffff04a231 */ /* 0x000fc600003409c0 */
[C---:B------:R-:W-:Y:S02]  /*bbd0*/  LOP3.LUT R5, R3.reuse, 0xffff, RZ, 0xc0, !PT ;  /* 0x0000ffff03057812 */ /* 0x040fe400078ec0ff */
[----:B------:R-:W-:Y:S02]  /*bbe0*/  @!P2 PRMT R192, R4, 0x5410, RZ ;  /* 0x0000541004c0a816 */ /* 0x000fe400000000ff */
[----:B------:R-:W-:Y:S02]  /*bbf0*/  SHF.R.U32.HI R5, RZ, 0x8, R5 ;  /* 0x00000008ff057819 */ /* 0x000fe40000011605 */
[----:B------:R-:W-:-:S04]  /*bc00*/  LOP3.LUT R4, R3, 0xff, RZ, 0xc0, !PT ;  /* 0x000000ff03047812 */ /* 0x000fc800078ec0ff */
[----:B------:R-:W-:Y:S02]  /*bc10*/  PRMT R4, R4, 0x5410, R5 ;  /* 0x0000541004047816 */ /* 0x000fe40000000005 */
[--C-:B------:R-:W-:Y:S01]  /*bc20*/  SHF.R.U32.HI R5, RZ, 0x10, R3.reuse ;  /* 0x00000010ff057819 */ /* 0x100fe20000011603 */
[----:B------:R-:W-:Y:S01]  /*bc30*/  IMAD.U32 R20, RZ, RZ, UR5 ;  /* 0x00000005ff147e24 */ /* 0x000fe2000f8e00ff */
[----:B------:R-:W-:Y:S01]  /*bc40*/  SHF.R.U32.HI R6, RZ, 0x18, R3 ;  /* 0x00000018ff067819 */ /* 0x000fe20000011603 */
[----:B------:R-:W-:Y:S01]  /*bc50*/  IMAD.MOV.U32 R3, RZ, RZ, 0x7054 ;  /* 0x00007054ff037424 */ /* 0x000fe200078e00ff */
[----:B------:R-:W-:-:S04]  /*bc60*/  LOP3.LUT R5, R5, 0xff, RZ, 0xc0, !PT ;  /* 0x000000ff05057812 */ /* 0x000fc800078ec0ff */
[----:B------:R-:W-:Y:S02]  /*bc70*/  PRMT R6, R5, 0x5410, R6 ;  /* 0x0000541005067816 */ /* 0x000fe40000000006 */
[----:B------:R-:W-:Y:S02]  /*bc80*/  PRMT R3, R20, R3, UR5 ;  /* 0x0000000514037e16 */ /* 0x000fe40008000003 */
[----:B------:R-:W-:Y:S01]  /*bc90*/  LOP3.LUT R5, R22, 0xffff, RZ, 0xc0, !PT ;  /* 0x0000ffff16057812 */ /* 0x000fe200078ec0ff */
[----:B------:R-:W-:Y:S01]  /*bca0*/  FADD.FTZ R218, R218, R21 ;  /* 0x00000015dada7221 */ /* 0x000fe20000010000 */
[----:B------:R-:W-:Y:S01]  /*bcb0*/  LOP3.LUT R20, R22, 0xff, RZ, 0xc0, !PT ;  /* 0x000000ff16147812 */ /* 0x000fe200078ec0ff */
[----:B------:R-:W-:Y:S01]  /*bcc0*/  FADD.FTZ R220, R220, R7 ;  /* 0x00000007dcdc7221 */ /* 0x000fe20000010000 */
[----:B------:R-:W-:Y:S02]  /*bcd0*/  SHF.R.U32.HI R5, RZ, 0x8, R5 ;  /* 0x00000008ff057819 */ /* 0x000fe40000011605 */
[----:B------:R-:W-:-:S02]  /*bce0*/  HSET2.LE.AND R21, R4, R3, PT ;  /* 0x0000000304157233 */ /* 0x000fc40003803000 */
[--C-:B------:R-:W-:Y:S02]  /*bcf0*/  SHF.R.U32.HI R7, RZ, 0x10, R22.reuse ;  /* 0x00000010ff077819 */ /* 0x100fe40000011616 */
[----:B------:R-:W-:Y:S02]  /*bd00*/  PRMT R20, R20, 0x5410, R5 ;  /* 0x0000541014147816 */ /* 0x000fe40000000005 */
[----:B------:R-:W-:Y:S02]  /*bd10*/  SHF.R.U32.HI R5, RZ, 0x18, R22 ;  /* 0x00000018ff057819 */ /* 0x000fe40000011616 */
[----:B------:R-:W-:Y:S02]  /*bd20*/  LOP3.LUT R4, R21, R242, RZ, 0xc0, !PT ;  /* 0x000000f215047212 */ /* 0x000fe400078ec0ff */
[----:B------:R-:W-:Y:S02]  /*bd30*/  LOP3.LUT R242, R7, 0xff, RZ, 0xc0, !PT ;  /* 0x000000ff07f27812 */ /* 0x000fe400078ec0ff */
[----:B------:R-:W-:-:S02]  /*bd40*/  HSET2.LE.AND R22, R6, R3, PT ;  /* 0x0000000306167233 */ /* 0x000fc40003803000 */
[----:B------:R-:W-:Y:S02]  /*bd50*/  PRMT R242, R242, 0x5410, R5 ;  /* 0x00005410f2f27816 */ /* 0x000fe40000000005 */
[--C-:B------:R-:W-:Y:S02]  /*bd60*/  HSET2.LE.AND R6, R20, R3.reuse, PT ;  /* 0x0000000314067233 */ /* 0x100fe40003803000 */
[----:B------:R-:W-:Y:S02]  /*bd70*/  LOP3.LUT R5, R22, R239, RZ, 0xc0, !PT ;  /* 0x000000ef16057212 */ /* 0x000fe400078ec0ff */
[----:B------:R-:W2:Y:S01]  /*bd80*/  LDSM.16.MT88.4 R20, [R208+0x18000] ;  /* 0x01800000d014783b */ /* 0x000ea20000004200 */
[----:B------:R-:W-:Y:S02]  /*bd90*/  HSET2.LE.AND R242, R242, R3, PT ;  /* 0x00000003f2f27233 */ /* 0x000fe40003803000 */
[----:B------:R-:W-:-:S03]  /*bda0*/  LOP3.LUT R6, R6, R237, RZ, 0xc0, !PT ;  /* 0x000000ed06067212 */ /* 0x000fc600078ec0ff */
[----:B------:R-:W-:-:S07]  /*bdb0*/  LOP3.LUT R7, R242, R35, RZ, 0xc0, !PT ;  /* 0x00000023f2077212 */ /* 0x000fce00078ec0ff */
[C---:B--2---:R-:W-:Y:S06]  /*bdc0*/  HMMA.16816.F32.BF16 R160, R4.reuse, R20, R160 ;  /* 0x0000001404a0723c */ /* 0x044fec00000418a0 */
[C---:B------:R-:W-:Y:S01]  /*bdd0*/  HMMA.16816.F32.BF16 R156, R4.reuse, R22, R156 ;  /* 0x00000016049c723c */ /* 0x040fe2000004189c */
[----:B------:R-:W2:Y:S05]  /*bde0*/  LDSM.16.MT88.4 R20, [R206+0x18000] ;  /* 0x01800000ce14783b */ /* 0x000eaa0000004200 */
        /* <DEDUP_REMOVED lines=37> */
[----:B------:R-:W-:Y:S01]  /*c040*/  HMMA.16816.F32.BF16 R112, R4, R22, R112 ;  /* 0x000000160470723c */ /* 0x000fe20000041870 */
[----:B------:R-:W2:Y:S01]  /*c050*/  LDSM.16.MT88.4 R20, [R205+0x1e000] ;  /* 0x01e00000cd14783b */ /* 0x000ea20000004200 */
[----:B------:R-:W-:-:S04]  /*c060*/  LOP3.LUT R28, R241, UR37, R248, 0x96, !PT ;  /* 0x00000025f11c7c12 */ /* 0x000fc8000f8e96f8 */
[C---:B--2---:R-:W-:Y:S06]  /*c070*/  HMMA.16816.F32.BF16 R116, R4.reuse, R20, R116 ;  /* 0x000000140474723c */ /* 0x044fec0000041874 */
[C---:B------:R-:W-:Y:S01]  /*c080*/  HMMA.16816.F32.BF16 R120, R4.reuse, R22, R120 ;  /* 0x000000160478723c */ /* 0x040fe20000041878 */
[----:B------:R-:W2:Y:S05]  /*c090*/  LDSM.16.MT88.4 R20, [R204+0x1e000] ;  /* 0x01e00000cc14783b */ /* 0x000eaa0000004200 */
[C---:B--2---:R-:W-:Y:S06]  /*c0a0*/  HMMA.16816.F32.BF16 R124, R4.reuse, R20, R124 ;  /* 0x00000014047c723c */ /* 0x044fec000004187c */
[----:B------:R-:W-:Y:S01]  /*c0b0*/  HMMA.16816.F32.BF16 R128, R4, R22, R128 ;  /* 0x000000160480723c */ /* 0x000fe20000041880 */
[----:B------:R-:W2:Y:S06]  /*c0c0*/  LDSM.16.MT88.4 R20, [R208+0x18800] ;  /* 0x01880000d014783b */ /* 0x000eac0000004200 */
[----:B------:R-:W-:-:S05]  /*c0d0*/  IMAD.WIDE.U32 R4, R28, -0x2daee0ad, RZ ;  /* 0xd2511f531c047825 */ /* 0x000fca00078e00ff */
[----:B------:R-:W-:Y:S02]  /*c0e0*/  LOP3.LUT R7, R5, UR30, R30, 0x96, !PT ;  /* 0x0000001e05077c12 */ /* 0x000fe4000f8e961e */
[C---:B------:R-:W-:Y:S02]  /*c0f0*/  LOP3.LUT R5, R4.reuse, 0xffff, RZ, 0xc0, !PT ;  /* 0x0000ffff04057812 */ /* 0x040fe400078ec0ff */
[----:B------:R-:W-:Y:S02]  /*c100*/  LOP3.LUT R28, R4, 0xff, RZ, 0xc0, !PT ;  /* 0x000000ff041c7812 */ /* 0x000fe400078ec0ff */
[----:B------:R-:W-:-:S04]  /*c110*/  SHF.R.U32.HI R5, RZ, 0x8, R5 ;  /* 0x00000008ff057819 */ /* 0x000fc80000011605 */
[----:B------:R-:W-:Y:S02]  /*c120*/  PRMT R28, R28, 0x5410, R5 ;  /* 0x000054101c1c7816 */ /* 0x000fe40000000005 */
[C---:B------:R-:W-:Y:S02]  /*c130*/  LOP3.LUT R5, R7.reuse, 0xffff, RZ, 0xc0, !PT ;  /* 0x0000ffff07057812 */ /* 0x040fe400078ec0ff */
[----:B------:R-:W-:Y:S02]  /*c140*/  LOP3.LUT R30, R7, 0xff, RZ, 0xc0, !PT ;  /* 0x000000ff071e7812 */ /* 0x000fe400078ec0ff */
[----:B------:R-:W-:Y:S02]  /*c150*/  SHF.R.U32.HI R5, RZ, 0x8, R5 ;  /* 0x00000008ff057819 */ /* 0x000fe40000011605 */
[--C-:B------:R-:W-:Y:S02]  /*c160*/  SHF.R.U32.HI R6, RZ, 0x10, R4.reuse ;  /* 0x00000010ff067819 */ /* 0x100fe40000011604 */
[----:B------:R-:W-:-:S02]  /*c170*/  SHF.R.U32.HI R29, RZ, 0x18, R4 ;  /* 0x00000018ff1d7819 */ /* 0x000fc40000011604 */
[----:B------:R-:W-:Y:S02]  /*c180*/  SHF.R.U32.HI R4, RZ, 0x10, R7 ;  /* 0x00000010ff047819 */ /* 0x000fe40000011607 */
[----:B------:R-:W-:Y:S02]  /*c190*/  PRMT R30, R30, 0x5410, R5 ;  /* 0x000054101e1e7816 */ /* 0x000fe40000000005 */
        /* <DEDUP_REMOVED lines=9> */
[----:B------:R-:W-:-:S02]  /*c230*/  HSET2.LE.AND R26, R6, R3, PT ;  /* 0x00000003061a7233 */ /* 0x000fc40003803000 */
[----:B------:R-:W-:Y:S02]  /*c240*/  LOP3.LUT R6, R7, R24, RZ, 0xc0, !PT ;  /* 0x0000001807067212 */ /* 0x000fe400078ec0ff */
[----:B------:R-:W-:Y:S02]  /*c250*/  LOP3.LUT R5, R30, R25, RZ, 0xc0, !PT ;  /* 0x000000191e057212 */ /* 0x000fe400078ec0ff */
[----:B------:R-:W-:Y:S01]  /*c260*/  LOP3.LUT R7, R26, R27, RZ, 0xc0, !PT ;  /* 0x0000001b1a077212 */ /* 0x000fe200078ec0ff */
[----:B------:R-:W3:Y:S04]  /*c270*/  LDSM.16.MT88.4 R28, [R206+0x18800] ;  /* 0x01880000ce1c783b */ /* 0x000ee80000004200 */
[----:B------:R-:W4:Y:S02]  /*c280*/  LDSM.16.MT88.4 R24, [R205+0x18800] ;  /* 0x01880000cd18783b */ /* 0x000f240000004200 */
        /* <DEDUP_REMOVED lines=39> */
[----:B------:R-:W-:Y:S01]  /*c500*/  IMAD.U32 R241, RZ, RZ, UR19 ;  /* 0x00000013fff17e24 */ /* 0x000fe2000f8e00ff */
[----:B------:R-:W-:-:S02]  /*c510*/  LOP3.LUT R34, R173, UR44, R34, 0x96, !PT ;  /* 0x0000002cad227c12 */ /* 0x000fc4000f8e9622 */
[----:B------:R-:W-:Y:S01]  /*c520*/  LOP3.LUT R172, R19, UR40, R172, 0x96, !PT ;  /* 0x0000002813ac7c12 */ /* 0x000fe2000f8e96ac */
[----:B------:R-:W-:-:S04]  /*c530*/  IMAD.WIDE R240, R241, 0x2, R16 ;  /* 0x00000002f1f07825 */ /* 0x000fc800078e0210 */
[----:B------:R-:W-:Y:S01]  /*c540*/  IMAD.WIDE.U32 R34, R34, -0x2daee0ad, RZ ;  /* 0xd2511f5322227825 */ /* 0x000fe200078e00ff */
[----:B------:R1:W-:Y:S04]  /*c550*/  STG.E.U16 desc[UR28][R240.64+-0x7e], R243 ;  /* 0xffff82f3f0007986 */ /* 0x0003e8000c10151c */
[----:B------:R4:W-:Y:S01]  /*c560*/  STG.E.U16 desc[UR28][R240.64+-0x80], R244 ;  /* 0xffff80f4f0007986 */ /* 0x0009e2000c10151c */
[----:B------:R-:W-:Y:S01]  /*c570*/  LOP3.LUT R32, R35, UR45, R32, 0x96, !PT ;  /* 0x0000002d23207c12 */ /* 0x000fe2000f8e9620 */
[----:B---3--:R-:W-:Y:S04]  /*c580*/  HMMA.16816.F32.BF16 R108, R4, R28, R108 ;  /* 0x0000001c046c723c */ /* 0x008fe8000004186c */
[----:B------:R-:W-:-:S02]  /*c590*/  IMAD.WIDE.U32 R32, R32, -0x326172a9, RZ ;  /* 0xcd9e8d5720207825 */ /* 0x000fc400078e00ff */
[----:B------:R-:W-:Y:S01]  /*c5a0*/  HMMA.16816.F32.BF16 R112, R4, R30, R112 ;  /* 0x0000001e0470723c */ /* 0x000fe20000041870 */
[----:B------:R-:W-:Y:S01]  /*c5b0*/  LDSM.16.MT88.4 R28, [R206+0x19000] ;  /* 0x01900000ce1c783b */ /* 0x000fe20000004200 */
[----:B-1----:R-:W-:-:S05]  /*c5c0*/  IMAD.WIDE.U32 R242, R172, -0x2daee0ad, RZ ;  /* 0xd2511f53acf27825 */ /* 0x002fca00078e00ff */
[----:B----4-:R-:W-:Y:S01]  /*c5d0*/  LOP3.LUT R244, R243, UR39, R34, 0x96, !PT ;  /* 0x00000027f3f47c12 */ /* 0x010fe2000f8e9622 */
[C---:B------:R-:W-:Y:S04]  /*c5e0*/  HMMA.16816.F32.BF16 R116, R4.reuse, R24, R116 ;  /* 0x000000180474723c */ /* 0x040fe80000041874 */
[----:B------:R-:W-:Y:S02]  /*c5f0*/  IMAD.WIDE.U32 R244, R244, -0x326172a9, RZ ;  /* 0xcd9e8d57f4f47825 */ /* 0x000fe400078e00ff */
[----:B------:R-:W-:Y:S01]  /*c600*/  HMMA.16816.F32.BF16 R120, R4, R26, R120 ;  /* 0x0000001a0478723c */ /* 0x000fe20000041878 */
[----:B------:R-:W-:Y:S02]  /*c610*/  LDSM.16.MT88.4 R24, [R205+0x19000] ;  /* 0x01900000cd18783b */ /* 0x000fe40000004200 */
[----:B------:R-:W-:-:S03]  /*c620*/  LOP3.LUT R172, R245, UR38, R32, 0x96, !PT ;  /* 0x00000026f5ac7c12 */ /* 0x000fc6000f8e9620 */
[C---:B--2---:R-:W-:Y:S06]  /*c630*/  HMMA.16816.F32.BF16 R124, R4.reuse, R20, R124 ;  /* 0x00000014047c723c */ /* 0x044fec000004187c */
[----:B------:R-:W-:Y:S01]  /*c640*/  HMMA.16816.F32.BF16 R128, R4, R22, R128 ;  /* 0x000000160480723c */ /* 0x000fe20000041880 */
[----:B------:R-:W-:-:S06]  /*c650*/  IMAD.WIDE.U32 R172, R172, -0x2daee0ad, RZ ;  /* 0xd2511f53acac7825 */ /* 0x000fcc00078e00ff */
[----:B------:R-:W-:Y:S02]  /*c660*/  LOP3.LUT R4, R33, UR6, R18, 0x96, !PT ;  /* 0x0000000621047c12 */ /* 0x000fe4000f8e9612 */
[----:B------:R-:W1:Y:S03]  /*c670*/  LDSM.16.MT88.4 R32, [R208+0x19000] ;  /* 0x01900000d020783b */ /* 0x000e660000004200 */
[----:B------:R-:W-:-:S03]  /*c680*/  IMAD.WIDE.U32 R4, R4, -0x2daee0ad, RZ ;  /* 0xd2511f5304047825 */ /* 0x000fc600078e00ff */
[----:B------:R-:W-:Y:S02]  /*c690*/  LOP3.LUT R20, R173, UR35, R4, 0x96, !PT ;  /* 0x00000023ad147c12 */ /* 0x000fe4000f8e9604 */
[----:B------:R-:W-:-:S03]  /*c6a0*/  LOP3.LUT R242, R5, UR7, R242, 0x96, !PT ;  /* 0x0000000705f27c12 */ /* 0x000fc6000f8e96f2 */
[----:B------:R-:W-:-:S04]  /*c6b0*/  IMAD.WIDE.U32 R20, R20, -0x326172a9, RZ ;  /* 0xcd9e8d5714147825 */ /* 0x000fc800078e00ff */
[----:B------:R-:W-:Y:S01]  /*c6c0*/  IMAD.WIDE.U32 R242, R242, -0x326172a9, RZ ;  /* 0xcd9e8d57f2f27825 */ /* 0x000fe200078e00ff */
[--C-:B------:R-:W-:Y:S02]  /*c6d0*/  SHF.R.U32.HI R4, RZ, 0x10, R20.reuse ;  /* 0x00000010ff047819 */ /* 0x100fe40000011614 */
[C---:B------:R-:W-:Y:S02]  /*c6e0*/  LOP3.LUT R7, R20.reuse, 0xffff, RZ, 0xc0, !PT ;  /* 0x0000ffff14077812 */ /* 0x040fe400078ec0ff */
[----:B------:R-:W-:Y:S02]  /*c6f0*/  LOP3.LUT R6, R20, 0xff, RZ, 0xc0, !PT ;  /* 0x000000ff14067812 */ /* 0x000fe400078ec0ff */
[----:B------:R-:W-:Y:S02]  /*c700*/  SHF.R.U32.HI R5, RZ, 0x18, R20 ;  /* 0x00000018ff057819 */ /* 0x000fe40000011614 */
[----:B------:R-:W-:Y:S02]  /*c710*/  LOP3.LUT R4, R4, 0xff, RZ, 0xc0, !PT ;  /* 0x000000ff04047812 */ /* 0x000fe400078ec0ff */
        /* <DEDUP_REMOVED lines=16> */
[----:B------:R-:W-:Y:S02]  /*c820*/  LOP3.LUT R7, R4, R175, RZ, 0xc0, !PT ;  /* 0x000000af04077212 */ /* 0x000fe400078ec0ff */
[----:B------:R-:W-:Y:S02]  /*c830*/  LOP3.LUT R4, R5, R174, RZ, 0xc0, !PT ;  /* 0x000000ae05047212 */ /* 0x000fe400078ec0ff */
[----:B------:R-:W-:-:S02]  /*c840*/  LOP3.LUT R6, R6, R235, RZ, 0xc0, !PT ;  /* 0x000000eb06067212 */ /* 0x000fc400078ec0ff */
[----:B------:R-:W-:Y:S02]  /*c850*/  LOP3.LUT R5, R20, R171, RZ, 0xc0, !PT ;  /* 0x000000ab14057212 */ /* 0x000fe400078ec0ff */
[----:B------:R-:W-:Y:S05]  /*c860*/  LDSM.16.MT88.4 R20, [R204+0x19000] ;  /* 0x01900000cc14783b */ /* 0x000fea0000004200 */
[C---:B-1----:R-:W-:Y:S06]  /*c870*/  HMMA.16816.F32.BF16 R160, R4.reuse, R32, R160 ;  /* 0x0000002004a0723c */ /* 0x042fec00000418a0 */
[C---:B------:R-:W-:Y:S01]  /*c880*/  HMMA.16816.F32.BF16 R156, R4.reuse, R34, R156 ;  /* 0x00000022049c723c */ /* 0x040fe2000004189c */
[----:B------:R-:W1:Y:S05]  /*c890*/  LDSM.16.MT88.4 R32, [R208+0x1b000] ;  /* 0x01b00000d020783b */ /* 0x000e6a0000004200 */
        /* <DEDUP_REMOVED lines=32> */
[----:B------:R-:W2:Y:S01]  /*caa0*/  LDSM.16.MT88.4 R28, [R205+0x1f000] ;  /* 0x01f00000cd1c783b */ /* 0x000ea20000004200 */
[----:B------:R-:W-:-:S05]  /*cab0*/  LOP3.LUT R242, R243, UR37, R244, 0x96, !PT ;  /* 0x00000025f3f27c12 */ /* 0x000fca000f8e96f4 */
[----:B------:R-:W-:Y:S01]  /*cac0*/  IMAD.WIDE.U32 R242, R242, -0x2daee0ad, RZ ;  /* 0xd2511f53f2f27825 */ /* 0x000fe200078e00ff */
[C---:B---3--:R-:W-:Y:S07]  /*cad0*/  HMMA.16816.F32.BF16 R124, R4.reuse, R20, R124 ;  /* 0x00000014047c723c */ /* 0x048fee000004187c */
[----:B------:R-:W-:Y:S01]  /*cae0*/  LOP3.LUT R21, R242, 0xffff, RZ, 0xc0, !PT ;  /* 0x0000fffff2157812 */ /* 0x000fe200078ec0ff */
[----:B------:R-:W-:Y:S03]  /*caf0*/  HMMA.16816.F32.BF16 R128, R4, R22, R128 ;  /* 0x000000160480723c */ /* 0x000fe60000041880 */
[----:B------:R-:W-:-:S03]  /*cb00*/  SHF.R.U32.HI R21, RZ, 0x8, R21 ;  /* 0x00000008ff157819 */ /* 0x000fc60000011615 */
[C---:B----4-:R-:W-:Y:S06]  /*cb10*/  HMMA.16816.F32.BF16 R100, R4.reuse, R24, R100 ;  /* 0x000000180464723c */ /* 0x050fec0000041864 */
[C---:B------:R-:W-:Y:S01]  /*cb20*/  HMMA.16816.F32.BF16 R104, R4.reuse, R26, R104 ;  /* 0x0000001a0468723c */ /* 0x040fe20000041868 */
[----:B------:R-:W-:Y:S05]  /*cb30*/  LDSM.16.MT88.4 R24, [R205+0x19800] ;  /* 0x01980000cd18783b */ /* 0x000fea0000004200 */
[C---:B-1----:R-:W-:Y:S06]  /*cb40*/  HMMA.16816.F32.BF16 R108, R4.reuse, R32, R108 ;  /* 0x00000020046c723c */ /* 0x042fec000004186c */
[C---:B------:R-:W-:Y:S01]  /*cb50*/  HMMA.16816.F32.BF16 R112, R4.reuse, R34, R112 ;  /* 0x000000220470723c */ /* 0x040fe20000041870 */
[----:B------:R-:W1:Y:S05]  /*cb60*/  LDSM.16.MT88.4 R32, [R208+0x19800] ;  /* 0x01980000d020783b */ /* 0x000e6a0000004200 */
[C---:B--2---:R-:W-:Y:S06]  /*cb70*/  HMMA.16816.F32.BF16 R116, R4.reuse, R28, R116 ;  /* 0x0000001c0474723c */ /* 0x044fec0000041874 */
[----:B------:R-:W-:Y:S01]  /*cb80*/  HMMA.16816.F32.BF16 R120, R4, R30, R120 ;  /* 0x0000001e0478723c */ /* 0x000fe20000041878 */
[----:B------:R-:W2:Y:S06]  /*cb90*/  LDSM.16.MT88.4 R28, [R206+0x19800] ;  /* 0x01980000ce1c783b */ /* 0x000eac0000004200 */
[----:B------:R-:W-:-:S04]  /*cba0*/  LOP3.LUT R4, R242, 0xff, RZ, 0xc0, !PT ;  /* 0x000000fff2047812 */ /* 0x000fc800078ec0ff */
[----:B------:R-:W-:Y:S02]  /*cbb0*/  PRMT R4, R4, 0x5410, R21 ;  /* 0x0000541004047816 */ /* 0x000fe40000000015 */
[----:B------:R-:W3:Y:S01]  /*cbc0*/  LDSM.16.MT88.4 R20, [R204+0x19800] ;  /* 0x01980000cc14783b */ /* 0x000ee20000004200 */
[----:B------:R-:W-:-:S04]  /*cbd0*/  LOP3.LUT R172, R243, UR30, R172, 0x96, !PT ;  /* 0x0000001ef3ac7c12 */ /* 0x000fc8000f8e96ac */
[C---:B------:R-:W-:Y:S02]  /*cbe0*/  LOP3.LUT R5, R172.reuse, 0xffff, RZ, 0xc0, !PT ;  /* 0x0000ffffac057812 */ /* 0x040fe400078ec0ff */
[----:B------:R-:W-:Y:S02]  /*cbf0*/  LOP3.LUT R6, R172, 0xff, RZ, 0xc0, !PT ;  /* 0x000000ffac067812 */ /* 0x000fe400078ec0ff */
[----:B------:R-:W-:Y:S02]  /*cc00*/  SHF.R.U32.HI R5, RZ, 0x8, R5 ;  /* 0x00000008ff057819 */ /* 0x000fe40000011605 */
[----:B------:R-:W-:Y:S02]  /*cc10*/  SHF.R.U32.HI R174, RZ, 0x10, R242 ;  /* 0x00000010ffae7819 */ /* 0x000fe400000116f2 */
[----:B------:R-:W-:Y:S02]  /*cc20*/  PRMT R6, R6, 0x5410, R5 ;  /* 0x0000541006067816 */ /* 0x000fe40000000005 */
[----:B------:R-:W-:-:S02]  /*cc30*/  SHF.R.U32.HI R5, RZ, 0x10, R172 ;  /* 0x00000010ff057819 */ /* 0x000fc400000116ac */
[----:B------:R-:W-:Y:S02]  /*cc40*/  SHF.R.U32.HI R7, RZ, 0x18, R242 ;  /* 0x00000018ff077819 */ /* 0x000fe400000116f2 */
[----:B------:R-:W-:Y:S02]  /*cc50*/  LOP3.LUT R174, R174, 0xff, RZ, 0xc0, !PT ;  /* 0x000000ffaeae7812 */ /* 0x000fe400078ec0ff */
[----:B------:R-:W-:Y:S02]  /*cc60*/  SHF.R.U32.HI R172, RZ, 0x18, R172 ;  /* 0x00000018ffac7819 */ /* 0x000fe400000116ac */
        /* <DEDUP_REMOVED lines=11> */
[----:B------:R-:W4:Y:S04]  /*cd20*/  LDSM.16.MT88.4 R172, [R208+0x1b800] ;  /* 0x01b80000d0ac783b */ /* 0x000f280000004200 */
[----:B------:R-:W4:Y:S02]  /*cd30*/  LDSM.16.MT88.4 R168, [R206+0x1b800] ;  /* 0x01b80000cea8783b */ /* 0x000f240000004200 */
        /* <DEDUP_REMOVED lines=10> */
[----:B------:R-:W-:Y:S01]  /*cde0*/  HMMA.16816.F32.BF16 R132, R4, R22, R132 ;  /* 0x000000160484723c */ /* 0x000fe20000041884 */
[----:B------:R-:W3:Y:S01]  /*cdf0*/  LDSM.16.MT88.4 R20, [R206+0x1d800] ;  /* 0x01d80000ce14783b */ /* 0x000ee20000004200 */
[----:B------:R-:W-:-:S04]  /*ce00*/  FADD.FTZ R187, R187, R218 ;  /* 0x000000dabbbb7221 */ /* 0x000fc80000010000 */
[----:B------:R-:W-:-:S04]  /*ce10*/  FADD.FTZ R187, R182, R187 ;  /* 0x000000bbb6bb7221 */ /* 0x000fc80000010000 */
[----:B------:R-:W-:-:S04]  /*ce20*/  FADD.FTZ R226, R226, R187 ;  /* 0x000000bbe2e27221 */ /* 0x000fc80000010000 */
[----:B------:R-:W-:Y:S01]  /*ce30*/  FADD.FTZ R225, R225, R226 ;  /* 0x000000e2e1e17221 */ /* 0x000fe20000010000 */
[----:B----4-:R-:W-:Y:S03]  /*ce40*/  HMMA.16816.F32.BF16 R36, R4, R172, R36 ;  /* 0x000000ac0424723c */ /* 0x010fe60000041824 */
[----:B------:R-:W-:-:S03]  /*ce50*/  FADD.FTZ R224, R224, R225 ;  /* 0x000000e1e0e07221 */ /* 0x000fc60000010000 */
[----:B------:R-:W-:Y:S01]  /*ce60*/  HMMA.16816.F32.BF16 R40, R4, R174, R40 ;  /* 0x000000ae0428723c */ /* 0x000fe20000041828 */
[----:B------:R-:W4:Y:S01]  /*ce70*/  LDSM.16.MT88.4 R172, [R205+0x1d800] ;  /* 0x01d80000cdac783b */ /* 0x000f220000004200 */
[----:B------:R-:W-:-:S04]  /*ce80*/  FADD.FTZ R223, R223, R224 ;  /* 0x000000e0dfdf7221 */ /* 0x000fc80000010000 */
        /* <DEDUP_REMOVED lines=15> */
[----:B------:R-:W-:Y:S01]  /*cf80*/  FADD.FTZ R222, R222, R223 ;  /* 0x000000dfdede7221 */ /* 0x000fe20000010000 */
[----:B------:R-:W-:-:S02]  /*cf90*/  FADD.FTZ R189, R189, R220 ;  /* 0x000000dcbdbd7221 */ /* 0x000fc40000010000 */
[----:B------:R-:W-:Y:S01]  /*cfa0*/  STG.E.U16 desc[UR28][R16.64+-0x70], R183 ;  /* 0xffff90b710007986 */ /* 0x000fe2000c10151c */
[----:B------:R-:W-:Y:S01]  /*cfb0*/  FADD.FTZ R222, R221, R222 ;  /* 0x000000deddde7221 */ /* 0x000fe20000010000 */
[----:B------:R-:W-:Y:S02]  /*cfc0*/  FADD.FTZ R189, R184, R189 ;  /* 0x000000bdb8bd7221 */ /* 0x000fe40000010000 */
        /* <DEDUP_REMOVED lines=10> */
[----:B------:R4:W-:Y:S01]  /*d070*/  STG.E.U16 desc[UR28][R16.64+-0x4e], R164 ;  /* 0xffffb2a410007986 */ /* 0x0009e2000c10151c */
[----:B------:R-:W-:-:S03]  /*d080*/  FADD.FTZ R249, R186, R219 ;  /* 0x000000dbbaf97221 */ /* 0x000fc60000010000 */
[----:B------:R-:W-:Y:S04]  /*d090*/  STG.E.U16 desc[UR28][R240.64+-0x50], R191 ;  /* 0xffffb0bff0007986 */ /* 0x000fe8000c10151c */
        /* <DEDUP_REMOVED lines=23> */
[----:B----4-:R-:W-:Y:S01]  /*d210*/  IADD3 R164, P1, R16, -0x100, RZ ;  /* 0xffffff0010a47810 */ /* 0x010fe20007f3e0ff */
[----:B------:R-:W-:Y:S02]  /*d220*/  HMMA.16816.F32.BF16 R84, R4, R172, R84 ;  /* 0x000000ac0454723c */ /* 0x000fe40000041854 */
[----:B------:R-:W-:Y:S01]  /*d230*/  FADD.FTZ R232, R232, R227 ;  /* 0x000000e3e8e87221 */ /* 0x000fe20000010000 */
[----:B------:R-:W-:-:S03]  /*d240*/  IADD3.X R166, R17, -0x1, RZ, P1, !PT ;  /* 0xffffffff11a67810 */ /* 0x000fc60000ffe4ff */
[----:B------:R-:W-:Y:S01]  /*d250*/  HMMA.16816.F32.BF16 R88, R4, R174, R88 ;  /* 0x000000ae0458723c */ /* 0x000fe20000041858 */
[----:B------:R-:W-:Y:S01]  /*d260*/  FADD.FTZ R167, R167, R232 ;  /* 0x000000e8a7a77221 */ /* 0x000fe20000010000 */
[----:B------:R-:W-:-:S04]  /*d270*/  IMAD.MOV.U32 R0, RZ, RZ, R229 ;  /* 0x000000ffff007224 */ /* 0x000fc800078e00e5 */
[----:B------:R-:W-:Y:S01]  /*d280*/  HMMA.16816.F32.BF16 R92, R4, R168, R92 ;  /* 0x000000a8045c723c */ /* 0x000fe2000004185c */
[----:B-1----:R-:W-:-:S05]  /*d290*/  IMAD.MOV.U32 R2, RZ, RZ, R230 ;  /* 0x000000ffff027224 */ /* 0x002fca00078e00e6 */
        /* <DEDUP_REMOVED lines=21> */
[----:B------:R-:W-:Y:S01]  /*d3f0*/  IMAD.U32 R20, RZ, RZ, UR38 ;  /* 0x00000026ff147e24 */ /* 0x000fe2000f8e00ff */
[----:B------:R-:W3:Y:S01]  /*d400*/  S2R R247, SR_TID.X ;  /* 0x0000000000f77919 */ /* 0x000ee20000002100 */
[----:B------:R-:W-:Y:S01]  /*d410*/  IMAD.U32 R21, RZ, RZ, UR39 ;  /* 0x00000027ff157e24 */ /* 0x000fe2000f8e00ff */
[----:B------:R-:W-:Y:S02]  /*d420*/  UIADD3 UR6, UR39, UR6, URZ ;  /* 0x0000000627067290 */ /* 0x000fe4000fffe03f */
[----:B-----5:R-:W-:Y:S01]  /*d430*/  LEA R29, P0, R20, R10, 0x6 ;  /* 0x0000000a141d7211 */ /* 0x020fe200078030ff */
[----:B------:R-:W4:Y:S03]  /*d440*/  @!P4 LDC.64 R26, c[0x0][0x220] ;  /* 0x00008800ff1acb82 */ /* 0x000f260000000a00 */
[----:B------:R-:W-:Y:S01]  /*d450*/  IMAD.U32 R21, RZ, RZ, UR6 ;  /* 0x00000006ff157e24 */ /* 0x000fe2000f8e00ff */
[----:B-1----:R-:W-:-:S02]  /*d460*/  @!P6 LEA R32, P1, R29, R6, 0x1 ;  /* 0x000000061d20e211 */ /* 0x002fc400078208ff */
[C---:B------:R-:W-:Y:S02]  /*d470*/  IADD3 R2, P2, R29.reuse, UR26, RZ ;  /* 0x0000001a1d027c10 */ /* 0x040fe4000ff5e0ff */
[----:B------:R-:W1:Y:S01]  /*d480*/  @!P3 LDC.64 R24, c[0x0][0x220] ;  /* 0x00008800ff18bb82 */ /* 0x000e620000000a00 */
[----:B------:R-:W-:Y:S01]  /*d490*/  LEA.HI.X R0, R20, R13, R21, 0x6, P0 ;  /* 0x0000000d14007211 */ /* 0x000fe200000f3415 */
[----:B------:R-:W-:Y:S03]  /*d4a0*/  @P6 STS.128 [R252+0x18000], RZ ;  /* 0x018000fffc006388 */ /* 0x000fe60000000c00 */
[----:B------:R-:W-:-:S03]  /*d4b0*/  @!P6 LEA.HI.X R33, R29, R7, R0, 0x1, P1 ;  /* 0x000000071d21e211 */ /* 0x000fc600008f0c00 */
[----:B------:R-:W1:Y:S01]  /*d4c0*/  @!P6 LDC.64 R22, c[0x0][0x220] ;  /* 0x00008800ff16eb82 */ /* 0x000e620000000a00 */
        /* <DEDUP_REMOVED lines=8> */
[----:B----4-:R-:W-:Y:S01]  /*d550*/  @!P4 LEA R26, P0, R29, R26, 0x1 ;  /* 0x0000001a1d1ac211 */ /* 0x010fe200078008ff */
[----:B------:R-:W-:Y:S01]  /*d560*/  @!PT LDS RZ, [RZ] ;  /* 0x00000000fffff984 */ /* 0x000fe20000000800 */
[----:B------:R-:W-:Y:S01]  /*d570*/  @!PT LDS RZ, [RZ] ;  /* 0x00000000fffff984 */ /* 0x000fe20000000800 */
[----:B------:R-:W-:Y:S01]  /*d580*/  @!PT LDS RZ, [RZ] ;  /* 0x00000000fffff984 */ /* 0x000fe20000000800 */
[----:B------:R-:W-:Y:S01]  /*d590*/  @!P5 LDGSTS.E.BYPASS.LTC128B.128 [R252+0x1a000], desc[UR28][R30.64+0x80] ;  /* 0x1a0000801efcdfae */ /* 0x000fe2000b901d5c */
[----:B---3--:R-:W-:-:S02]  /*d5a0*/  IMAD.SHL.U32 R247, R247, 0x2, RZ ;  /* 0x00000002f7f77824 */ /* 0x008fc400078e00ff */
        /* <DEDUP_REMOVED lines=8> */
[----:B------:R-:W-:Y:S02]  /*d630*/  LOP3.LUT R247, R247, 0x6, RZ, 0xc0, !PT ;  /* 0x00000006f7f77812 */ /* 0x000fe400078ec0ff */
[----:B------:R-:W-:Y:S01]  /*d640*/  @!P3 LEA.HI.X R25, R29, R25, R0, 0x1, P0 ;  /* 0x000000191d19b211 */ /* 0x000fe200000f0c00 */
[----:B------:R-:W-:Y:S02]  /*d650*/  @P3 STS.128 [R252+0x1e000], RZ ;  /* 0x01e000fffc003388 */ /* 0x000fe40000000c00 */
[----:B------:R-:W1:Y:S01]  /*d660*/  @!P3 LDC.64 R4, c[0x0][0x220] ;  /* 0x00008800ff04bb82 */ /* 0x000e620000000a00 */
[----:B------:R-:W-:Y:S01]  /*d670*/  @!P6 LEA R28, P1, R2, R22, 0x1 ;  /* 0x00000016021ce211 */ /* 0x000fe200078208ff */
[----:B------:R-:W-:Y:S01]  /*d680*/  @!PT LDS RZ, [RZ] ;  /* 0x00000000fffff984 */ /* 0x000fe20000000800 */
[----:B------:R-:W-:Y:S01]  /*d690*/  @!PT LDS RZ, [RZ] ;  /* 0x00000000fffff984 */ /* 0x000fe20000000800 */
[----:B------:R-:W-:Y:S01]  /*d6a0*/  @!PT LDS RZ, [RZ] ;  /* 0x00000000fffff984 */ /* 0x000fe20000000800 */
[----:B------:R4:W-:Y:S01]  /*d6b0*/  @!P3 LDGSTS.E.BYPASS.LTC128B.128 [R252+0x1e000], desc[UR28][R24.64+0x180] ;  /* 0x1e00018018fcbfae */ /* 0x0009e2000b901d5c */
[----:B------:R-:W-:Y:S01]  /*d6c0*/  IADD3.X R22, R0, UR25, RZ, P2, !PT ;  /* 0x0000001900167c10 */ /* 0x000fe200097fe4ff */
[----:B------:R-:W-:-:S02]  /*d6d0*/  IMAD.U32 R0, RZ, RZ, UR43 ;  /* 0x0000002bff007e24 */ /* 0x000fc4000f8e00ff */
[----:B------:R-:W-:Y:S01]  /*d6e0*/  @P6 STS.128 [R252+0x19000], RZ ;  /* 0x019000fffc006388 */ /* 0x000fe20000000c00 */
[----:B------:R-:W-:Y:S01]  /*d6f0*/  @!P6 LEA.HI.X R29, R2, R23, R22, 0x1, P1 ;  /* 0x00000017021de211 */ /* 0x000fe200008f0c16 */
[----:B------:R-:W-:Y:S01]  /*d700*/  IMAD R0, R0, 0x40, R247 ;  /* 0x0000004000007824 */ /* 0x000fe200078e02f7 */
[----:B--2---:R-:W-:-:S03]  /*d710*/  @!P5 LEA R20, P2, R2, R20, 0x1 ;  /* 0x000000140214d211 */ /* 0x004fc600078408ff */
[----:B------:R-:W-:Y:S01]  /*d720*/  @!PT LDS RZ, [RZ] ;  /* 0x00000000fffff984 */ /* 0x000fe20000000800 */
[----:B------:R-:W-:Y:S01]  /*d730*/  @!PT LDS RZ, [RZ] ;  /* 0x00000000fffff984 */ /* 0x000fe20000000800 */
[----:B------:R-:W-:Y:S01]  /*d740*/  @!PT LDS RZ, [RZ] ;  /* 0x00000000fffff984 */ /* 0x000fe20000000800 */
[----:B------:R2:W-:Y:S01]  /*d750*/  @!P6 LDGSTS.E.BYPASS.LTC128B.128 [R252+0x19000], desc[UR28][R28.64] ;  /* 0x190000001cfcefae */ /* 0x0005e2000b901d5c */
[--C-:B------:R-:W-:Y:S01]  /*d760*/  @!P5 LEA.HI.X R21, R2, R21, R22.reuse, 0x1, P2 ;  /* 0x000000150215d211 */ /* 0x100fe200010f0c16 */
[----:B------:R-:W-:Y:S01]  /*d770*/  VIADD R164, R0, 0x1 ;  /* 0x0000000100a47836 */ /* 0x000fe20000000000 */
[----:B---3--:R-:W-:Y:S01]  /*d780*/  @!P4 LEA R172, P1, R2, R6, 0x1 ;  /* 0x0000000602acc211 */ /* 0x008fe200078208ff */
[----:B------:R-:W-:Y:S01]  /*d790*/  @P5 STS.128 [R252+0x1b000], RZ ;  /* 0x01b000fffc005388 */ /* 0x000fe20000000c00 */
[----:B------:R-:W-:Y:S02]  /*d7a0*/  VIADD R166, R0, 0x8 ;  /* 0x0000000800a67836 */ /* 0x000fe40000000000 */
[----:B------:R-:W-:Y:S02]  /*d7b0*/  ISETP.GE.AND P2, PT, R164, R228, PT ;  /* 0x000000e4a400720c */ /* 0x000fe40003f46270 */
[----:B------:R-:W-:Y:S01]  /*d7c0*/  @!P4 LEA.HI.X R173, R2, R7, R22, 0x1, P1 ;  /* 0x0000000702adc211 */ /* 0x000fe200008f0c16 */
[----:B------:R-:W-:Y:S01]  /*d7d0*/  @!PT LDS RZ, [RZ] ;  /* 0x00000000fffff984 */ /* 0x000fe20000000800 */
[----:B------:R-:W-:Y:S01]  /*d7e0*/  @!PT LDS RZ, [RZ] ;  /* 0x00000000fffff984 */ /* 0x000fe20000000800 */
[----:B------:R-:W-:Y:S01]  /*d7f0*/  @!PT LDS RZ, [RZ] ;  /* 0x00000000fffff984 */ /* 0x000fe20000000800 */
[----:B------:R3:W-:Y:S01]  /*d800*/  @!P5 LDGSTS.E.BYPASS.LTC128B.128 [R252+0x1b000], desc[UR28][R20.64+0x80] ;  /* 0x1b00008014fcdfae */ /* 0x0007e2000b901d5c */
[----:B------:R-:W-:-:S02]  /*d810*/  ISETP.GE.AND P1, PT, R164, R165, PT ;  /* 0x000000a5a400720c */ /* 0x000fc40003f26270 */
[C---:B-1----:R-:W-:Y:S01]  /*d820*/  @!P3 LEA R174, P0, R2.reuse, R4, 0x1 ;  /* 0x0000000402aeb211 */ /* 0x042fe200078008ff */
[----:B------:R-:W-:Y:S03]  /*d830*/  @P4 STS.128 [R252+0x1d000], RZ ;  /* 0x01d000fffc004388 */ /* 0x000fe60000000c00 */
[----:B------:R-:W-:Y:S01]  /*d840*/  @!P3 LEA.HI.X R175, R2, R5, R22, 0x1, P0 ;  /* 0x0000000502afb211 */ /* 0x000fe200000f0c16 */
[----:B------:R-:W-:Y:S01]  /*d850*/  @!PT LDS RZ, [RZ] ;  /* 0x00000000fffff984 */ /* 0x000fe20000000800 */
[----:B------:R-:W-:Y:S01]  /*d860*/  @!PT LDS RZ, [RZ] ;  /* 0x00000000fffff984 */ /* 0x000fe20000000800 */
[----:B------:R-:W-:Y:S01]  /*d870*/  @!PT LDS RZ, [RZ] ;  /* 0x00000000fffff984 */ /* 0x000fe20000000800 */
[----:B------:R-:W-:Y:S01]  /*d880*/  @!P4 LDGSTS.E.BYPASS.LTC128B.128 [R252+0x1d000], desc[UR28][R172.64+0x100] ;  /* 0x1d000100acfccfae */ /* 0x000fe2000b901d5c */
[----:B------:R-:W-:Y:S02]  /*d890*/  I2FP.F32.S32 R2, R164 ;  /* 0x000000a400027245 */ /* 0x000fe40000201400 */
[----:B------:R-:W-:Y:S01]  /*d8a0*/  ISETP.GE.AND P0, PT, R166, R228, PT ;  /* 0x000000e4a600720c */ /* 0x000fe20003f06270 */
[----:B------:R-:W-:Y:S04]  /*d8b0*/  @P3 STS.128 [R252+0x1f000], RZ ;  /* 0x01f000fffc003388 */ /* 0x000fe80000000c00 */
[----:B------:R-:W-:Y:S01]  /*d8c0*/  @!PT LDS RZ, [RZ] ;  /* 0x00000000fffff984 */ /* 0x000fe20000000800 */
[----:B------:R-:W-:Y:S01]  /*d8d0*/  @!PT LDS RZ, [RZ] ;  /* 0x00000000fffff984 */ /* 0x000fe20000000800 */
[----:B------:R-:W-:Y:S01]  /*d8e0*/  @!PT LDS RZ, [RZ] ;  /* 0x00000000fffff984 */ /* 0x000fe20000000800 */
[----:B------:R1:W-:Y:S04]  /*d8f0*/  @!P3 LDGSTS.E.BYPASS.LTC128B.128 [R252+0x1f000], desc[UR28][R174.64+0x180] ;  /* 0x1f000180aefcbfae */ /* 0x0003e8000b901d5c */
[----:B------:R-:W-:Y:S04]  /*d900*/  LDSM.16.M88.4 R188, [R215] ;  /* 0x00000000d7bc783b */ /* 0x000fe80000000200 */
[----:B------:R-:W3:Y:S04]  /*d910*/  LDSM.16.M88.4 R4, [R214+0x10000] ;  /* 0x01000000d604783b */ /* 0x000ee80000000200 */
[----:B------:R-:W1:Y:S04]  /*d920*/  LDSM.16.M88.4 R168, [R214+0x10800] ;  /* 0x01080000d6a8783b */ /* 0x000e680000000200 */
[----:B------:R-:W1:Y:S04]  /*d930*/  LDSM.16.M88.4 R196, [R214+0x11000] ;  /* 0x01100000d6c4783b */ /* 0x000e680000000200 */
[----:B------:R-:W1:Y:S04]  /*d940*/  LDSM.16.M88.4 R184, [R214+0x11800] ;  /* 0x01180000d6b8783b */ /* 0x000e680000000200 */
[----:B------:R-:W-:Y:S04]  /*d950*/  LDSM.16.M88.4 R216, [R213] ;  /* 0x00000000d5d8783b */ /* 0x000fe80000000200 */
[----:B------:R-:W1:Y:S04]  /*d960*/  LDSM.16.M88.4 R180, [R212] ;  /* 0x00000000d4b4783b */ /* 0x000e680000000200 */
[----:B------:R-:W1:Y:S04]  /*d970*/  LDSM.16.M88.4 R32, [R212+0x800] ;  /* 0x00080000d420783b */ /* 0x000e680000000200 */
[----:B----4-:R-:W4:Y:S04]  /*d980*/  LDSM.16.M88.4 R24, [R212+0x1000] ;  /* 0x00100000d418783b */ /* 0x010f280000000200 */
[----:B------:R-:W4:Y:S04]  /*d990*/  LDSM.16.M88.4 R220, [R212+0x1800] ;  /* 0x00180000d4dc783b */ /* 0x000f280000000200 */
[----:B--2---:R-:W-:Y:S01]  /*d9a0*/  LDSM.16.M88.4 R28, [R211] ;  /* 0x00000000d31c783b */ /* 0x004fe20000000200 */
[C---:B---3--:R-:W-:Y:S03]  /*d9b0*/  HMMA.16816.F32.BF16 R20, R188.reuse, R4, RZ ;  /* 0x00000004bc14723c */ /* 0x048fe600000418ff */
[----:B------:R-:W2:Y:S04]  /*d9c0*/  LDSM.16.M88.4 R176, [R207+0x10000] ;  /* 0x01000000cfb0783b */ /* 0x000ea80000000200 */
[----:B------:R-:W3:Y:S01]  /*d9d0*/  LDSM.16.M88.4 R224, [R207+0x10800] ;  /* 0x01080000cfe0783b */ /* 0x000ee20000000200 */
[C---:B------:R-:W-:Y:S03]  /*d9e0*/  HMMA.16816.F32.BF16 R4, R188.reuse, R6, RZ ;  /* 0x00000006bc04723c */ /* 0x040fe600000418ff */
[----:B------:R-:W0:Y:S03]  /*d9f0*/  LDGDEPBAR ;  /* 0x00000000000079af */ /* 0x000e260000000000 */
[C---:B-1----:R-:W-:Y:S06]  /*da00*/  HMMA.16816.F32.BF16 R172, R188.reuse, R168, RZ ;  /* 0x000000a8bcac723c */ /* 0x042fec00000418ff */
[C---:B------:R-:W-:Y:S06]  /*da10*/  HMMA.16816.F32.BF16 R200, R188.reuse, R196, RZ ;  /* 0x000000c4bcc8723c */ /* 0x040fec00000418ff */
[C---:B------:R-:W-:Y:S06]  /*da20*/  HMMA.16816.F32.BF16 R168, R188.reuse, R170, RZ ;  /* 0x000000aabca8723c */ /* 0x040fec00000418ff */
[C---:B------:R-:W-:Y:S06]  /*da30*/  HMMA.16816.F32.BF16 R196, R188.reuse, R198, RZ ;  /* 0x000000c6bcc4723c */ /* 0x040fec00000418ff */
[C---:B------:R-:W-:Y:S06]  /*da40*/  HMMA.16816.F32.BF16 R192, R188.reuse, R184, RZ ;  /* 0x000000b8bcc0723c */ /* 0x040fec00000418ff */
[----:B------:R-:W-:Y:S01]  /*da50*/  HMMA.16816.F32.BF16 R188, R188, R186, RZ ;  /* 0x000000babcbc723c */ /* 0x000fe200000418ff */
[----:B------:R-:W1:Y:S05]  /*da60*/  LDSM.16.M88.4 R184, [R207+0x11000] ;  /* 0x01100000cfb8783b */ /* 0x000e6a0000000200 */
[C---:B------:R-:W-:Y:S06]  /*da70*/  HMMA.16816.F32.BF16 R20, R216.reuse, R180, R20 ;  /* 0x000000b4d814723c */ /* 0x040fec0000041814 */
[C---:B------:R-:W-:Y:S01]  /*da80*/  HMMA.16816.F32.BF16 R4, R216.reuse, R182, R4 ;  /* 0x000000b6d804723c */ /* 0x040fe20000041804 */
[----:B------:R-:W1:Y:S05]  /*da90*/  LDSM.16.M88.4 R180, [R207+0x11800] ;  /* 0x01180000cfb4783b */ /* 0x000e6a0000000200 */
[C---:B------:R-:W-:Y:S06]  /*daa0*/  HMMA.16816.F32.BF16 R172, R216.reuse, R32, R172 ;  /* 0x00000020d8ac723c */ /* 0x040fec00000418ac */
[C---:B------:R-:W-:Y:S01]  /*dab0*/  HMMA.16816.F32.BF16 R168, R216.reuse, R34, R168 ;  /* 0x00000022d8a8723c */ /* 0x040fe200000418a8 */
[----:B------:R-:W-:Y:S05]  /*dac0*/  LDSM.16.M88.4 R32, [R209] ;  /* 0x00000000d120783b */ /* 0x000fea0000000200 */
[C---:B----4-:R-:W-:Y:S06]  /*dad0*/  HMMA.16816.F32.BF16 R200, R216.reuse, R24, R200 ;  /* 0x00000018d8c8723c */ /* 0x050fec00000418c8 */
        /* <DEDUP_REMOVED lines=15> */
[C---:B------:R-:W-:Y:S06]  /*dbd0*/  HMMA.16816.F32.BF16 R192, R28.reuse, R180, R192 ;  /* 0x000000b41cc0723c */ /* 0x040fec00000418c0 */
        /* <DEDUP_REMOVED lines=9> */
[C---:B------:R-:W-:Y:S06]  /*dc70*/  HMMA.16816.F32.BF16 R200, R24.reuse, R216, R200 ;  /* 0x000000d818c8723c */ /* 0x040fec00000418c8 */
[C---:B------:R-:W-:Y:S01]  /*dc80*/  HMMA.16816.F32.BF16 R196, R24.reuse, R218, R196 ;  /* 0x000000da18c4723c */ /* 0x040fe200000418c4 */
[----:B------:R-:W4:Y:S05]  /*dc90*/  LDSM.16.M88.4 R216, [R213+0x4000] ;  /* 0x00400000d5d8783b */ /* 0x000f2a0000000200 */
[C---:B--2---:R-:W-:Y:S06]  /*dca0*/  HMMA.16816.F32.BF16 R192, R24.reuse, R176, R192 ;  /* 0x000000b018c0723c */ /* 0x044fec00000418c0 */
[----:B------:R-:W-:Y:S01]  /*dcb0*/  HMMA.16816.F32.BF16 R188, R24, R178, R188 ;  /* 0x000000b218bc723c */ /* 0x000fe200000418bc */
[----:B------:R-:W2:Y:S04]  /*dcc0*/  LDSM.16.M88.4 R176, [R212+0x2800] ;  /* 0x00280000d4b0783b */ /* 0x000ea80000000200 */
[----:B------:R-:W2:Y:S01]  /*dcd0*/  LDSM.16.M88.4 R24, [R212+0x3000] ;  /* 0x00300000d418783b */ /* 0x000ea20000000200 */
        /* <DEDUP_REMOVED lines=15> */
[----:B------:R-:W4:Y:S05]  /*ddd0*/  LDSM.16.M88.4 R220, [R207+0x13800] ;  /* 0x01380000cfdc783b */ /* 0x000f2a0000000200 */
[C---:B--2---:R-:W-:Y:S06]  /*dde0*/  HMMA.16816.F32.BF16 R172, R216.reuse, R176, R172 ;  /* 0x000000b0d8ac723c */ /* 0x044fec00000418ac */
[C---:B------:R-:W-:Y:S01]  /*ddf0*/  HMMA.16816.F32.BF16 R168, R216.reuse, R178, R168 ;  /* 0x000000b2d8a8723c */ /* 0x040fe200000418a8 */
[----:B------:R-:W-:Y:S05]  /*de00*/  LDSM.16.M88.4 R176, [R209+0x2000] ;  /* 0x00200000d1b0783b */ /* 0x000fea0000000200 */
[C---:B------:R-:W-:Y:S06]  /*de10*/  HMMA.16816.F32.BF16 R200, R216.reuse, R24, R200 ;  /* 0x00000018d8c8723c */ /* 0x040fec00000418c8 */
[C---:B------:R-:W-:Y:S01]  /*de20*/  HMMA.16816.F32.BF16 R196, R216.reuse, R26, R196 ;  /* 0x0000001ad8c4723c */ /* 0x040fe200000418c4 */
[----:B------:R-:W2:Y:S05]  /*de30*/  LDSM.16.M88.4 R24, [R210+0x4000] ;  /* 0x00400000d218783b */ /* 0x000eaa0000000200 */
[C---:B-1----:R-:W-:Y:S06]  /*de40*/  HMMA.16816.F32.BF16 R192, R216.reuse, R224, R192 ;  /* 0x000000e0d8c0723c */ /* 0x042fec00000418c0 */
[----:B------:R-:W-:Y:S01]  /*de50*/  HMMA.16816.F32.BF16 R188, R216, R226, R188 ;  /* 0x000000e2d8bc723c */ /* 0x000fe200000418bc */
[----:B------:R-:W1:Y:S04]  /*de60*/  LDSM.16.M88.4 R224, [R209+0x2800] ;  /* 0x00280000d1e0783b */ /* 0x000e680000000200 */
[----:B------:R-:W1:Y:S01]  /*de70*/  LDSM.16.M88.4 R216, [R209+0x3000] ;  /* 0x00300000d1d8783b */ /* 0x000e620000000200 */
        /* <DEDUP_REMOVED lines=8> */
[----:B------:R-:W4:Y:S05]  /*df00*/  LDSM.16.M88.4 R28, [R215+0x8000] ;  /* 0x00800000d71c783b */ /* 0x000f2a0000000200 */
[C---:B------:R-:W-:Y:S06]  /*df10*/  HMMA.16816.F32.BF16 R192, R184.reuse, R220, R192 ;  /* 0x000000dcb8c0723c */ /* 0x040fec00000418c0 */
[----:B------:R-:W-:Y:S01]  /*df20*/  HMMA.16816.F32.BF16 R188, R184, R222, R188 ;  /* 0x000000deb8bc723c */ /* 0x000fe200000418bc */
[----:B------:R-:W4:Y:S04]  /*df30*/  LDSM.16.M88.4 R220, [R214+0x14800] ;  /* 0x01480000d6dc783b */ /* 0x000f280000000200 */
[----:B------:R-:W4:Y:S01]  /*df40*/  LDSM.16.M88.4 R184, [R214+0x15000] ;  /* 0x01500000d6b8783b */ /* 0x000f220000000200 */
        /* <DEDUP_REMOVED lines=37> */
[----:B------:R-:W1:Y:S04]  /*e1a0*/  LDSM.16.M88.4 R24, [R210+0x8000] ;  /* 0x00800000d218783b */ /* 0x000e680000000200 */
[----:B------:R-:W3:Y:S01]  /*e1b0*/  LDSM.16.M88.4 R32, [R209+0x5000] ;  /* 0x00500000d120783b */ /* 0x000ee20000000200 */
[C---:B------:R-:W-:Y:S06]  /*e1c0*/  HMMA.16816.F32.BF16 R20, R220.reuse, R184, R20 ;  /* 0x000000b8dc14723c */ /* 0x040fec0000041814 */
[C---:B------:R-:W-:Y:S01]  /*e1d0*/  HMMA.16816.F32.BF16 R4, R220.reuse, R186, R4 ;  /* 0x000000badc04723c */ /* 0x040fe20000041804 */
[----:B------:R-:W-:Y:S05]  /*e1e0*/  LDSM.16.M88.4 R184, [R209+0x5800] ;  /* 0x00580000d1b8783b */ /* 0x000fea0000000200 */
[C---:B--2---:R-:W-:Y:S06]  /*e1f0*/  HMMA.16816.F32.BF16 R172, R220.reuse, R176, R172 ;  /* 0x000000b0dcac723c */ /* 0x044fec00000418ac */
[C---:B------:R-:W-:Y:S01]  /*e200*/  HMMA.16816.F32.BF16 R168, R220.reuse, R178, R168 ;  /* 0x000000b2dca8723c */ /* 0x040fe200000418a8 */
[----:B------:R-:W-:Y:S05]  /*e210*/  LDSM.16.M88.4 R176, [R214+0x16000] ;  /* 0x01600000d6b0783b */ /* 0x000fea0000000200 */
[C---:B------:R-:W-:Y:S06]  /*e220*/  HMMA.16816.F32.BF16 R200, R220.reuse, R28, R200 ;  /* 0x0000001cdcc8723c */ /* 0x040fec00000418c8 */
        /* <DEDUP_REMOVED lines=9> */
[C---:B------:R-:W-:Y:S06]  /*e2c0*/  HMMA.16816.F32.BF16 R172, R24.reuse, R180, R172 ;  /* 0x000000b418ac723c */ /* 0x040fec00000418ac */
[C---:B------:R-:W-:Y:S01]  /*e2d0*/  HMMA.16816.F32.BF16 R168, R24.reuse, R182, R168 ;  /* 0x000000b618a8723c */ /* 0x040fe200000418a8 */
[----:B------:R-:W1:Y:S05]  /*e2e0*/  LDSM.16.M88.4 R180, [R212+0x6000] ;  /* 0x00600000d4b4783b */ /* 0x000e6a0000000200 */
[C---:B---3--:R-:W-:Y:S06]  /*e2f0*/  HMMA.16816.F32.BF16 R200, R24.reuse, R32, R200 ;  /* 0x0000002018c8723c */ /* 0x048fec00000418c8 */
[----:B------:R-:W-:Y:S01]  /*e300*/  HMMA.16816.F32.BF16 R196, R24, R34, R196 ;  /* 0x0000002218c4723c */ /* 0x000fe200000418c4 */
[----:B------:R-:W3:Y:S05]  /*e310*/  LDSM.16.M88.4 R32, [R214+0x17800] ;  /* 0x01780000d620783b */ /* 0x000eea0000000200 */
[----:B--2---:R-:W-:Y:S06]  /*e320*/  HMMA.16816.F32.BF16 R20, R28, R176, R20 ;  /* 0x000000b01c14723c */ /* 0x004fec0000041814 */
[----:B------:R-:W-:Y:S06]  /*e330*/  HMMA.16816.F32.BF16 R192, R24, R184, R192 ;  /* 0x000000b818c0723c */ /* 0x000fec00000418c0 */
[----:B------:R-:W-:Y:S01]  /*e340*/  HMMA.16816.F32.BF16 R4, R28, R178, R4 ;  /* 0x000000b21c04723c */ /* 0x000fe20000041804 */
[----:B------:R-:W-:Y:S05]  /*e350*/  LDSM.16.M88.4 R176, [R207+0x16000] ;  /* 0x01600000cfb0783b */ /* 0x000fea0000000200 */
[----:B------:R-:W-:Y:S01]  /*e360*/  HMMA.16816.F32.BF16 R188, R24, R186, R188 ;  /* 0x000000ba18bc723c */ /* 0x000fe200000418bc */
[----:B------:R-:W2:Y:S04]  /*e370*/  LDSM.16.M88.4 R184, [R211+0xc000] ;  /* 0x00c00000d3b8783b */ /* 0x000ea80000000200 */
[----:B------:R-:W4:Y:S01]  /*e380*/  LDSM.16.M88.4 R24, [R212+0x6800] ;  /* 0x00680000d418783b */ /* 0x000f220000000200 */
[----:B-1----:R-:W-:Y:S06]  /*e390*/  HMMA.16816.F32.BF16 R20, R224, R180, R20 ;  /* 0x000000b4e014723c */ /* 0x002fec0000041814 */
[C---:B------:R-:W-:Y:S06]  /*e3a0*/  HMMA.16816.F32.BF16 R172, R28.reuse, R220, R172 ;  /* 0x000000dc1cac723c */ /* 0x040fec00000418ac */
[C---:B------:R-:W-:Y:S01]  /*e3b0*/  HMMA.16816.F32.BF16 R168, R28.reuse, R222, R168 ;  /* 0x000000de1ca8723c */ /* 0x040fe200000418a8 */
[----:B------:R-:W1:Y:S05]  /*e3c0*/  LDSM.16.M88.4 R220, [R212+0x7000] ;  /* 0x00700000d4dc783b */ /* 0x000e6a0000000200 */
[C---:B------:R-:W-:Y:S06]  /*e3d0*/  HMMA.16816.F32.BF16 R200, R28.reuse, R216, R200 ;  /* 0x000000d81cc8723c */ /* 0x040fec00000418c8 */
[C---:B------:R-:W-:Y:S01]  /*e3e0*/  HMMA.16816.F32.BF16 R196, R28.reuse, R218, R196 ;  /* 0x000000da1cc4723c */ /* 0x040fe200000418c4 */
[----:B------:R-:W-:Y:S05]  /*e3f0*/  LDSM.16.M88.4 R216, [R212+0x7800] ;  /* 0x00780000d4d8783b */ /* 0x000fea0000000200 */
[C---:B---3--:R-:W-:Y:S06]  /*e400*/  HMMA.16816.F32.BF16 R192, R28.reuse, R32, R192 ;  /* 0x000000201cc0723c */ /* 0x048fec00000418c0 */
[----:B------:R-:W-:Y:S01]  /*e410*/  HMMA.16816.F32.BF16 R188, R28, R34, R188 ;  /* 0x000000221cbc723c */ /* 0x000fe200000418bc */
[----:B------:R-:W-:Y:S04]  /*e420*/  LDSM.16.M88.4 R32, [R210+0xc000] ;  /* 0x00c00000d220783b */ /* 0x000fe80000000200 */
[----:B------:R-:W3:Y:S01]  /*e430*/  LDSM.16.M88.4 R28, [R209+0x6000] ;  /* 0x00600000d11c783b */ /* 0x000ee20000000200 */
[----:B------:R-:W-:Y:S03]  /*e440*/  HMMA.16816.F32.BF16 R4, R224, R182, R4 ;  /* 0x000000b6e004723c */ /* 0x000fe60000041804 */
[----:B------:R-:W3:Y:S03]  /*e450*/  LDSM.16.M88.4 R180, [R207+0x16800] ;  /* 0x01680000cfb4783b */ /* 0x000ee60000000200 */
[----:B--2---:R-:W-:Y:S06]  /*e460*/  HMMA.16816.F32.BF16 R20, R184, R176, R20 ;  /* 0x000000b0b814723c */ /* 0x004fec0000041814 */
[C---:B----4-:R-:W-:Y:S06]  /*e470*/  HMMA.16816.F32.BF16 R172, R224.reuse, R24, R172 ;  /* 0x00000018e0ac723c */ /* 0x050fec00000418ac */
[----:B------:R-:W-:Y:S01]  /*e480*/  HMMA.16816.F32.BF16 R168, R224, R26, R168 ;  /* 0x0000001ae0a8723c */ /* 0x000fe200000418a8 */
[----:B------:R-:W2:Y:S05]  /*e490*/  LDSM.16.M88.4 R24, [R209+0x6800] ;  /* 0x00680000d118783b */ /* 0x000eaa0000000200 */
[----:B------:R-:W-:Y:S01]  /*e4a0*/  HMMA.16816.F32.BF16 R4, R184, R178, R4 ;  /* 0x000000b2b804723c */ /* 0x000fe20000041804 */
[----:B------:R-:W4:Y:S05]  /*e4b0*/  LDSM.16.M88.4 R176, [R207+0x17000] ;  /* 0x01700000cfb0783b */ /* 0x000f2a0000000200 */
[C---:B-1----:R-:W-:Y:S06]  /*e4c0*/  HMMA.16816.F32.BF16 R200, R224.reuse, R220, R200 ;  /* 0x000000dce0c8723c */ /* 0x042fec00000418c8 */
[----:B------:R-:W-:Y:S06]  /*e4d0*/  HMMA.16816.F32.BF16 R196, R224, R222, R196 ;  /* 0x000000dee0c4723c */ /* 0x000fec00000418c4 */
[----:B---3--:R-:W-:Y:S06]  /*e4e0*/  HMMA.16816.F32.BF16 R20, R32, R28, R20 ;  /* 0x0000001c2014723c */ /* 0x008fec0000041814 */
[----:B------:R-:W-:Y:S06]  /*e4f0*/  HMMA.16816.F32.BF16 R172, R184, R180, R172 ;  /* 0x000000b4b8ac723c */ /* 0x000fec00000418ac */
[----:B------:R-:W-:Y:S01]  /*e500*/  HMMA.16816.F32.BF16 R4, R32, R30, R4 ;  /* 0x0000001e2004723c */ /* 0x000fe20000041804 */
[----:B------:R-:W1:Y:S05]  /*e510*/  LDSM.16.M88.4 R28, [R207+0x17800] ;  /* 0x01780000cf1c783b */ /* 0x000e6a0000000200 */
[----:B------:R-:W-:Y:S01]  /*e520*/  HMMA.16816.F32.BF16 R168, R184, R182, R168 ;  /* 0x000000b6b8a8723c */ /* 0x000fe200000418a8 */
[----:B------:R-:W3:Y:S05]  /*e530*/  LDSM.16.M88.4 R180, [R209+0x7000] ;  /* 0x00700000d1b4783b */ /* 0x000eea0000000200 */
[C---:B------:R-:W-:Y:S01]  /*e540*/  FFMA.FTZ R21, R2.reuse, UR20, R21 ;  /* 0x0000001402157c23 */ /* 0x040fe20008010015 */
[----:B------:R-:W-:Y:S01]  /*e550*/  FFMA.FTZ R23, R2, UR20, R23 ;  /* 0x0000001402177c23 */ /* 0x000fe20008010017 */
[----:B------:R-:W-:Y:S03]  /*e560*/  HMMA.16816.F32.BF16 R192, R224, R216, R192 ;  /* 0x000000d8e0c0723c */ /* 0x000fe600000418c0 */
[----:B------:R-:W-:Y:S01]  /*e570*/  FSEL R221, R21, -INF , !P2 ;  /* 0xff80000015dd7808 */ /* 0x000fe20005000000 */
[----:B------:R-:W-:Y:S01]  /*e580*/  VIADD R21, R0, 0x9 ;  /* 0x0000000900157836 */ /* 0x000fe20000000000 */
[----:B------:R-:W-:Y:S01]  /*e590*/  ISETP.GE.AND P2, PT, R166, R165, PT ;  /* 0x000000a5a600720c */ /* 0x000fe20003f46270 */
[----:B--2---:R-:W-:Y:S03]  /*e5a0*/  HMMA.16816.F32.BF16 R172, R32, R24, R172 ;  /* 0x0000001820ac723c */ /* 0x004fe600000418ac */
[----:B------:R-:W-:-:S03]  /*e5b0*/  I2FP.F32.S32 R2, R21 ;  /* 0x0000001500027245 */ /* 0x000fc60000201400 */
[----:B----4-:R-:W-:Y:S01]  /*e5c0*/  HMMA.16816.F32.BF16 R200, R184, R176, R200 ;  /* 0x000000b0b8c8723c */ /* 0x010fe200000418c8 */
[----:B------:R-:W-:Y:S01]  /*e5d0*/  I2FP.F32.S32 R25, R166 ;  /* 0x000000a600197245 */ /* 0x000fe20000201400 */
[C---:B------:R-:W-:Y:S01]  /*e5e0*/  FFMA.FTZ R5, R2.reuse, UR20, R5 ;  /* 0x0000001402057c23 */ /* 0x040fe20008010005 */
[----:B------:R-:W-:-:S03]  /*e5f0*/  FFMA.FTZ R2, R2, UR20, R7 ;  /* 0x0000001402027c23 */ /* 0x000fc60008010007 */
[C---:B------:R-:W-:Y:S01]  /*e600*/  FFMA.FTZ R4, R25.reuse, UR20, R4 ;  /* 0x0000001419047c23 */ /* 0x040fe20008010004 */
[----:B------:R-:W-:Y:S01]  /*e610*/  HMMA.16816.F32.BF16 R196, R184, R178, R196 ;  /* 0x000000b2b8c4723c */ /* 0x000fe200000418c4 */
[----:B------:R-:W-:-:S03]  /*e620*/  FFMA.FTZ R6, R25, UR20, R6 ;  /* 0x0000001419067c23 */ /* 0x000fc60008010006 */
[----:B------:R-:W-:Y:S01]  /*e630*/  FSEL R177, R4, -INF , !P0 ;  /* 0xff80000004b17808 */ /* 0x000fe20004000000 */
[----:B------:R-:W-:Y:S01]  /*e640*/  VIADD R4, R0, 0x10 ;  /* 0x0000001000047836 */ /* 0x000fe20000000000 */
[----:B------:R-:W-:Y:S01]  /*e650*/  HMMA.16816.F32.BF16 R188, R224, R218, R188 ;  /* 0x000000dae0bc723c */ /* 0x000fe200000418bc */
[----:B------:R-:W-:Y:S02]  /*e660*/  FSEL R178, R23, -INF , !P1 ;  /* 0xff80000017b27808 */ /* 0x000fe40004800000 */
[-C--:B------:R-:W-:Y:S02]  /*e670*/  ISETP.GE.AND P1, PT, R21, R228.reuse, PT ;  /* 0x000000e41500720c */ /* 0x080fe40003f26270 */
[----:B------:R-:W-:Y:S01]  /*e680*/  FSEL R232, R6, -INF , !P2 ;  /* 0xff80000006e87808 */ /* 0x000fe20005000000 */
[----:B------:R-:W-:Y:S01]  /*e690*/  HMMA.16816.F32.BF16 R168, R32, R26, R168 ;  /* 0x0000001a20a8723c */ /* 0x000fe200000418a8 */
[----:B------:R-:W-:Y:S02]  /*e6a0*/  FSEL R219, R5, -INF , !P1 ;  /* 0xff80000005db7808 */ /* 0x000fe40004800000 */
[----:B------:R-:W-:-:S02]  /*e6b0*/  ISETP.GE.AND P2, PT, R4, R228, PT ;  /* 0x000000e40400720c */ /* 0x000fc40003f46270 */
[----:B------:R-:W-:Y:S01]  /*e6c0*/  I2FP.F32.S32 R23, R4 ;  /* 0x0000000400177245 */ /* 0x000fe20000201400 */
[----:B-1----:R-:W-:Y:S01]  /*e6d0*/  HMMA.16816.F32.BF16 R192, R184, R28, R192 ;  /* 0x0000001cb8c0723c */ /* 0x002fe200000418c0 */
[-C--:B------:R-:W-:Y:S02]  /*e6e0*/  ISETP.GE.AND P1, PT, R4, R165.reuse, PT ;  /* 0x000000a50400720c */ /* 0x080fe40003f26270 */
[----:B------:R-:W1:Y:S01]  /*e6f0*/  LDSM.16.M88.4 R4, [R209+0x7800] ;  /* 0x00780000d104783b */ /* 0x000e620000000200 */
[----:B------:R-:W-:Y:S01]  /*e700*/  ISETP.GE.AND P0, PT, R21, R165, PT ;  /* 0x000000a51500720c */ /* 0x000fe20003f06270 */
[----:B------:R-:W-:Y:S01]  /*e710*/  VIADD R21, R0, 0x11 ;  /* 0x0000001100157836 */ /* 0x000fe20000000000 */
[----:B---3--:R-:W-:Y:S01]  /*e720*/  HMMA.16816.F32.BF16 R200, R32, R180, R200 ;  /* 0x000000b420c8723c */ /* 0x008fe200000418c8 */
[C---:B------:R-:W-:Y:S01]  /*e730*/  FFMA.FTZ R176, R23.reuse, UR20, R172 ;  /* 0x0000001417b07c23 */ /* 0x040fe200080100ac */
[----:B------:R-:W-:Y:S01]  /*e740*/  FSEL R172, R2, -INF , !P0 ;  /* 0xff80000002ac7808 */ /* 0x000fe20004000000 */
[----:B------:R-:W-:Y:S01]  /*e750*/  FFMA.FTZ R174, R23, UR20, R174 ;  /* 0x0000001417ae7c23 */ /* 0x000fe200080100ae */
[----:B------:R-:W-:Y:S01]  /*e760*/  I2FP.F32.S32 R24, R21 ;  /* 0x0000001500187245 */ /* 0x000fe20000201400 */
[C---:B------:R-:W-:Y:S01]  /*e770*/  VIADD R2, R0.reuse, 0x18 ;  /* 0x0000001800027836 */ /* 0x040fe20000000000 */
[----:B------:R-:W-:Y:S01]  /*e780*/  HMMA.16816.F32.BF16 R188, R184, R30, R188 ;  /* 0x0000001eb8bc723c */ /* 0x000fe200000418bc */
[----:B------:R-:W-:Y:S01]  /*e790*/  ISETP.GE.AND P0, PT, R21, R228, PT ;  /* 0x000000e41500720c */ /* 0x000fe20003f06270 */
[----:B------:R-:W-:-:S02]  /*e7a0*/  VIADD R23, R0, 0x19 ;  /* 0x0000001900177836 */ /* 0x000fc40000000000 */
[----:B------:R-:W-:Y:S01]  /*e7b0*/  FFMA.FTZ R173, R24, UR20, R173 ;  /* 0x0000001418ad7c23 */ /* 0x000fe200080100ad */
[----:B------:R-:W-:Y:S01]  /*e7c0*/  FSEL R176, R176, -INF , !P2 ;  /* 0xff800000b0b07808 */ /* 0x000fe20005000000 */
[----:B------:R-:W-:Y:S01]  /*e7d0*/  FFMA.FTZ R175, R24, UR20, R175 ;  /* 0x0000001418af7c23 */ /* 0x000fe200080100af */
[----:B------:R-:W-:Y:S01]  /*e7e0*/  ISETP.GE.AND P2, PT, R21, R165, PT ;  /* 0x000000a51500720c */ /* 0x000fe20003f46270 */
[----:B------:R-:W-:Y:S01]  /*e7f0*/  HMMA.16816.F32.BF16 R196, R32, R182, R196 ;  /* 0x000000b620c4723c */ /* 0x000fe200000418c4 */
[----:B------:R-:W-:Y:S01]  /*e800*/  FSEL R180, R174, -INF , !P1 ;  /* 0xff800000aeb47808 */ /* 0x000fe20004800000 */
[----:B------:R-:W-:-:S04]  /*e810*/  DEPBAR.LE SB0, 0x0 ;  /* 0x000080000000791a */ /* 0x000fc80000000000 */
[----:B------:R-:W-:Y:S02]  /*e820*/  I2FP.F32.S32 R21, R2 ;  /* 0x0000000200157245 */ /* 0x000fe40000201400 */
[----:B------:R-:W-:Y:S02]  /*e830*/  FSEL R181, R173, -INF , !P0 ;  /* 0xff800000adb57808 */ /* 0x000fe40004000000 */
[C---:B------:R-:W-:Y:S01]  /*e840*/  ISETP.GE.AND P1, PT, R2.reuse, R228, PT ;  /* 0x000000e40200720c */ /* 0x040fe20003f26270 */
[C---:B------:R-:W-:Y:S01]  /*e850*/  FFMA.FTZ R168, R21.reuse, UR20, R168 ;  /* 0x0000001415a87c23 */ /* 0x040fe200080100a8 */
[----:B------:R-:W-:Y:S01]  /*e860*/  BAR.SYNC.DEFER_BLOCKING 0x0 ;  /* 0x0000000000007b1d */ /* 0x000fe20000010000 */
[----:B------:R-:W-:Y:S01]  /*e870*/  ISETP.GE.AND P0, PT, R2, R165, PT ;  /* 0x000000a50200720c */ /* 0x000fe20003f06270 */
[----:B------:R-:W-:Y:S01]  /*e880*/  VIADD R2, R0, 0x20 ;  /* 0x0000002000027836 */ /* 0x000fe20000000000 */
[----:B------:R-:W-:Y:S01]  /*e890*/  I2FP.F32.S32 R24, R23 ;  /* 0x0000001700187245 */ /* 0x000fe20000201400 */
[----:B------:R-:W-:Y:S01]  /*e8a0*/  FFMA.FTZ R170, R21, UR20, R170 ;  /* 0x0000001415aa7c23 */ /* 0x000fe200080100aa */
[----:B------:R-:W-:-:S02]  /*e8b0*/  FSEL R222, R175, -INF , !P2 ;  /* 0xff800000afde7808 */ /* 0x000fc40005000000 */
[----:B------:R-:W-:Y:S01]  /*e8c0*/  I2FP.F32.S32 R21, R2 ;  /* 0x0000000200157245 */ /* 0x000fe20000201400 */
[----:B------:R-:W-:Y:S01]  /*e8d0*/  FFMA.FTZ R169, R24, UR20, R169 ;  /* 0x0000001418a97c23 */ /* 0x000fe200080100a9 */
[----:B------:R-:W-:Y:S01]  /*e8e0*/  FSEL R217, R168, -INF , !P1 ;  /* 0xff800000a8d97808 */ /* 0x000fe20004800000 */
[----:B------:R-:W-:Y:S01]  /*e8f0*/  FFMA.FTZ R171, R24, UR20, R171 ;  /* 0x0000001418ab7c23 */ /* 0x000fe200080100ab */
[----:B------:R-:W-:Y:S01]  /*e900*/  ISETP.GE.AND P2, PT, R23, R228, PT ;  /* 0x000000e41700720c */ /* 0x000fe20003f46270 */
[----:B------:R-:W-:Y:S01]  /*e910*/  FFMA.FTZ R31, R21, UR20, R200 ;  /* 0x00000014151f7c23 */ /* 0x000fe200080100c8 */
[----:B------:R-:W-:Y:S01]  /*e920*/  ISETP.GE.AND P1, PT, R23, R165, PT ;  /* 0x000000a51700720c */ /* 0x000fe20003f26270 */
[C---:B------:R-:W-:Y:S02]  /*e930*/  VIADD R23, R0.reuse, 0x21 ;  /* 0x0000002100177836 */ /* 0x040fe40000000000 */
[----:B------:R-:W-:Y:S01]  /*e940*/  FFMA.FTZ R30, R21, UR20, R202 ;  /* 0x00000014151e7c23 */ /* 0x000fe200080100ca */
[----:B-1----:R-:W-:Y:S01]  /*e950*/  HMMA.16816.F32.BF16 R192, R32, R4, R192 ;  /* 0x0000000420c0723c */ /* 0x002fe200000418c0 */
[----:B------:R-:W-:Y:S01]  /*e960*/  VIADD R21, R0, 0x28 ;  /* 0x0000002800157836 */ /* 0x000fe20000000000 */
[----:B------:R-:W-:-:S02]  /*e970*/  FSEL R170, R170, -INF , !P0 ;  /* 0xff800000aaaa7808 */ /* 0x000fc40004000000 */
[----:B------:R-:W-:Y:S02]  /*e980*/  FSEL R169, R169, -INF , !P2 ;  /* 0xff800000a9a97808 */ /* 0x000fe40005000000 */
[C---:B------:R-:W-:Y:S01]  /*e990*/  ISETP.GE.AND P0, PT, R2.reuse, R228, PT ;  /* 0x000000e40200720c */ /* 0x040fe20003f06270 */
[----:B------:R-:W-:Y:S01]  /*e9a0*/  HMMA.16816.F32.BF16 R188, R32, R6, R188 ;  /* 0x0000000620bc723c */ /* 0x000fe200000418bc */
[----:B------:R-:W-:Y:S01]  /*e9b0*/  ISETP.GE.AND P2, PT, R2, R165, PT ;  /* 0x000000a50200720c */ /* 0x000fe20003f46270 */
[----:B------:R-:W-:Y:S01]  /*e9c0*/  VIADD R4, R0, 0x29 ;  /* 0x0000002900047836 */ /* 0x000fe20000000000 */
[----:B------:R-:W-:Y:S02]  /*e9d0*/  I2FP.F32.S32 R2, R23 ;  /* 0x0000001700027245 */ /* 0x000fe40000201400 */
[----:B------:R-:W-:Y:S02]  /*e9e0*/  I2FP.F32.S32 R5, R21 ;  /* 0x0000001500057245 */ /* 0x000fe40000201400 */
[----:B------:R-:W-:Y:S01]  /*e9f0*/  FSEL R220, R171, -INF , !P1 ;  /* 0xff800000abdc7808 */ /* 0x000fe20004800000 */
[C---:B------:R-:W-:Y:S01]  /*ea00*/  FFMA.FTZ R168, R2.reuse, UR20, R201 ;  /* 0x0000001402a87c23 */ /* 0x040fe200080100c9 */
[----:B------:R-:W-:Y:S01]  /*ea10*/  FFMA.FTZ R164, R2, UR20, R203 ;  /* 0x0000001402a47c23 */ /* 0x000fe200080100cb */
[----:B------:R-:W-:Y:S01]  /*ea20*/  FSEL R31, R31, -INF , !P0 ;  /* 0xff8000001f1f7808 */ /* 0x000fe20004000000 */
[C---:B------:R-:W-:Y:S01]  /*ea30*/  FFMA.FTZ R196, R5.reuse, UR20, R196 ;  /* 0x0000001405c47c23 */ /* 0x040fe200080100c4 */
[----:B------:R-:W-:Y:S01]  /*ea40*/  FSEL R30, R30, -INF , !P2 ;  /* 0xff8000001e1e7808 */ /* 0x000fe20005000000 */
[----:B------:R-:W-:Y:S01]  /*ea50*/  FFMA.FTZ R198, R5, UR20, R198 ;  /* 0x0000001405c67c23 */ /* 0x000fe200080100c6 */
[----:B------:R-:W-:Y:S01]  /*ea60*/  I2FP.F32.S32 R2, R4 ;  /* 0x0000000400027245 */ /* 0x000fe20000201400 */
[----:B------:R-:W-:Y:S01]  /*ea70*/  VIADD R5, R0, 0x30 ;  /* 0x0000003000057836 */ /* 0x000fe20000000000 */
[----:B------:R-:W-:-:S02]  /*ea80*/  ISETP.GE.AND P1, PT, R23, R228, PT ;  /* 0x000000e41700720c */ /* 0x000fc40003f26270 */
[-C--:B------:R-:W-:Y:S01]  /*ea90*/  ISETP.GE.AND P0, PT, R23, R165.reuse, PT ;  /* 0x000000a51700720c */ /* 0x080fe20003f06270 */
[C---:B------:R-:W-:Y:S01]  /*eaa0*/  FFMA.FTZ R197, R2.reuse, UR20, R197 ;  /* 0x0000001402c57c23 */ /* 0x040fe200080100c5 */
[C---:B------:R-:W-:Y:S01]  /*eab0*/  ISETP.GE.AND P2, PT, R21.reuse, R228, PT ;  /* 0x000000e41500720c */ /* 0x040fe20003f46270 */
[----:B------:R-:W-:Y:S01]  /*eac0*/  FFMA.FTZ R166, R2, UR20, R199 ;  /* 0x0000001402a67c23 */ /* 0x000fe200080100c7 */
[----:B------:R-:W-:Y:S01]  /*ead0*/  FSEL R168, R168, -INF , !P1 ;  /* 0xff800000a8a87808 */ /* 0x000fe20004800000 */
[----:B------:R-:W-:Y:S01]  /*eae0*/  VIADD R2, R0, 0x31 ;  /* 0x0000003100027836 */ /* 0x000fe20000000000 */
[----:B------:R-:W-:Y:S02]  /*eaf0*/  FSEL R164, R164, -INF , !P0 ;  /* 0xff800000a4a47808 */ /* 0x000fe40004000000 */
[----:B------:R-:W-:Y:S02]  /*eb00*/  FSEL R237, R196, -INF , !P2 ;  /* 0xff800000c4ed7808 */ /* 0x000fe40005000000 */
[----:B------:R-:W-:-:S02]  /*eb10*/  ISETP.GE.AND P1, PT, R21, R165, PT ;  /* 0x000000a51500720c */ /* 0x000fc40003f26270 */
[CC--:B------:R-:W-:Y:S02]  /*eb20*/  ISETP.GE.AND P0, PT, R4.reuse, R228.reuse, PT ;  /* 0x000000e40400720c */ /* 0x0c0fe40003f06270 */
[----:B------:R-:W-:Y:S01]  /*eb30*/  ISETP.GE.AND P2, PT, R4, R165, PT ;  /* 0x000000a50400720c */ /* 0x000fe20003f46270 */
[----:B------:R-:W-:Y:S01]  /*eb40*/  VIADD R4, R0, 0x38 ;  /* 0x0000003800047836 */ /* 0x000fe20000000000 */
[----:B------:R-:W-:Y:S02]  /*eb50*/  I2FP.F32.S32 R7, R5 ;  /* 0x0000000500077245 */ /* 0x000fe40000201400 */
[----:B------:R-:W-:Y:S02]  /*eb60*/  FSEL R231, R198, -INF , !P1 ;  /* 0xff800000c6e77808 */ /* 0x000fe40004800000 */
[----:B------:R-:W-:Y:S01]  /*eb70*/  FSEL R236, R197, -INF , !P0 ;  /* 0xff800000c5ec7808 */ /* 0x000fe20004000000 */
[----:B------:R-:W-:Y:S01]  /*eb80*/  FFMA.FTZ R194, R7, UR20, R194 ;  /* 0x0000001407c27c23 */ /* 0x000fe200080100c2 */
[----:B------:R-:W-:Y:S01]  /*eb90*/  ISETP.GE.AND P1, PT, R5, R228, PT ;  /* 0x000000e40500720c */ /* 0x000fe20003f26270 */
[----:B------:R-:W-:Y:S01]  /*eba0*/  FFMA.FTZ R192, R7, UR20, R192 ;  /* 0x0000001407c07c23 */ /* 0x000fe200080100c0 */
[----:B------:R-:W-:-:S02]  /*ebb0*/  ISETP.GE.AND P0, PT, R5, R165, PT ;  /* 0x000000a50500720c */ /* 0x000fc40003f06270 */
[----:B------:R-:W-:Y:S02]  /*ebc0*/  I2FP.F32.S32 R5, R4 ;  /* 0x0000000400057245 */ /* 0x000fe40000201400 */
[----:B------:R-:W-:Y:S02]  /*ebd0*/  I2FP.F32.S32 R6, R2 ;  /* 0x0000000200067245 */ /* 0x000fe40000201400 */
[----:B------:R-:W-:Y:S01]  /*ebe0*/  FSEL R202, R194, -INF , !P0 ;  /* 0xff800000c2ca7808 */ /* 0x000fe20004000000 */
[C---:B------:R-:W-:Y:S01]  /*ebf0*/  FFMA.FTZ R33, R5.reuse, UR20, R188 ;  /* 0x0000001405217c23 */ /* 0x040fe200080100bc */
[----:B------:R-:W-:Y:S01]  /*ec00*/  FFMA.FTZ R190, R5, UR20, R190 ;  /* 0x0000001405be7c23 */ /* 0x000fe200080100be */
[----:B------:R-:W-:Y:S01]  /*ec10*/  I2FP.F32.S32 R5, R0 ;  /* 0x0000000000057245 */ /* 0x000fe20000201400 */
[----:B------:R-:W-:Y:S01]  /*ec20*/  FFMA.FTZ R195, R6, UR20, R195 ;  /* 0x0000001406c37c23 */ /* 0x000fe200080100c3 */
[----:B------:R-:W-:Y:S01]  /*ec30*/  ISETP.GE.AND P0, PT, R4, R228, PT ;  /* 0x000000e40400720c */ /* 0x000fe20003f06270 */
[----:B------:R-:W-:Y:S01]  /*ec40*/  FFMA.FTZ R193, R6, UR20, R193 ;  /* 0x0000001406c17c23 */ /* 0x000fe200080100c1 */
[----:B------:R-:W-:Y:S01]  /*ec50*/  FSEL R235, R192, -INF , !P1 ;  /* 0xff800000c0eb7808 */ /* 0x000fe20004800000 */
[C---:B------:R-:W-:Y:S01]  /*ec60*/  FFMA.FTZ R22, R5.reuse, UR20, R22 ;  /* 0x0000001405167c23 */ /* 0x040fe20008010016 */
[----:B------:R-:W-:Y:S01]  /*ec70*/  ISETP.GE.AND P1, PT, R2, R165, PT ;  /* 0x000000a50200720c */ /* 0x000fe20003f26270 */
[----:B------:R-:W-:Y:S01]  /*ec80*/  FFMA.FTZ R20, R5, UR20, R20 ;  /* 0x0000001405147c23 */ /* 0x000fe20008010014 */
[----:B------:R-:W-:-:S02]  /*ec90*/  FSEL R33, R33, -INF , !P0 ;  /* 0xff80000021217808 */ /* 0x000fc40004000000 */
[C---:B------:R-:W-:Y:S02]  /*eca0*/  ISETP.GE.AND P0, PT, R0.reuse, R165, PT ;  /* 0x000000a50000720c */ /* 0x040fe40003f06270 */
[----:B------:R-:W-:Y:S02]  /*ecb0*/  FSEL R226, R195, -INF , !P1 ;  /* 0xff800000c3e27808 */ /* 0x000fe40004800000 */
[C---:B------:R-:W-:Y:S01]  /*ecc0*/  ISETP.GE.AND P1, PT, R0.reuse, R228, PT ;  /* 0x000000e40000720c */ /* 0x040fe20003f26270 */
[----:B------:R-:W-:Y:S01]  /*ecd0*/  VIADD R0, R0, 0x39 ;  /* 0x0000003900007836 */ /* 0x000fe20000000000 */
[----:B------:R-:W-:Y:S02]  /*ece0*/  FSEL R216, R22, -INF , !P0 ;  /* 0xff80000016d87808 */ /* 0x000fe40004000000 */
[----:B------:R-:W-:Y:S02]  /*ecf0*/  FSEL R166, R166, -INF , !P2 ;  /* 0xff800000a6a67808 */ /* 0x000fe40005000000 */
[----:B------:R-:W-:-:S02]  /*ed00*/  PLOP3.LUT P0, PT, PT, PT, UP0, 0x80, 0x0 ;  /* 0x000000000000781c */ /* 0x000fc40003f0f008 */
[----:B------:R-:W-:Y:S02]  /*ed10*/  ISETP.GE.AND P2, PT, R2, R228, PT ;  /* 0x000000e40200720c */ /* 0x000fe40003f46270 */
[----:B------:R-:W-:Y:S02]  /*ed20*/  I2FP.F32.S32 R2, R0 ;  /* 0x0000000000027245 */ /* 0x000fe40000201400 */
[----:B------:R-:W-:Y:S02]  /*ed30*/  FSEL R234, R193, -INF , !P2 ;  /* 0xff800000c1ea7808 */ /* 0x000fe40005000000 */
[----:B------:R-:W-:Y:S01]  /*ed40*/  ISETP.GE.AND P2, PT, R4, R165, PT ;  /* 0x000000a50400720c */ /* 0x000fe20003f46270 */
[----:B------:R-:W-:Y:S01]  /*ed50*/  FFMA.FTZ R189, R2, UR20, R189 ;  /* 0x0000001402bd7c23 */ /* 0x000fe200080100bd */
[----:B------:R-:W-:Y:S01]  /*ed60*/  FSEL R171, R20, -INF , !P1 ;  /* 0xff80000014ab7808 */ /* 0x000fe20004800000 */
[----:B------:R-:W-:Y:S01]  /*ed70*/  FFMA.FTZ R191, R2, UR20, R191 ;  /* 0x0000001402bf7c23 */ /* 0x000fe200080100bf */
[----:B------:R-:W-:-:S02]  /*ed80*/  FSEL R227, R190, -INF , !P2 ;  /* 0xff800000bee37808 */ /* 0x000fc40005000000 */
[C---:B------:R-:W-:Y:S02]  /*ed90*/  ISETP.GE.AND P2, PT, R0.reuse, R228, PT ;  /* 0x000000e40000720c */ /* 0x040fe40003f46270 */
        /* <DEDUP_REMOVED lines=85> */
.L_x_1164:
[----:B------:R-:W-:Y:S05]  /*f2f0*/  BSYNC B0 ;  /* 0x0000000000007941 */ /* 0x000fea0003800000 */
.L_x_1163:
[----:B------:R-:W0:Y:S02]  /*f300*/  LDGDEPBAR ;  /* 0x00000000000079af */ /* 0x000e240000000000 */
.L_x_1162:
        /* <DEDUP_REMOVED lines=9> */
[----:B------:R-:W-:Y:S02]  /*f3a0*/  UIADD3 UR12, UR33, 0x76cf5d0a, URZ ;  /* 0x76cf5d0a210c7890 */ /* 0x000fe4000fffe03f */
[----:B------:R-:W-:Y:S01]  /*f3b0*/  LOP3.LUT R2, R189, UR6, RZ, 0x3c, !PT ;  /* 0x00000006bd027c12 */ /* 0x000fe2000f8e3cff */
[----:B------:R-:W-:Y:S01]  /*f3c0*/  UIADD3 UR11, UR33, 0x32370b8f, URZ ;  /* 0x32370b8f210b7890 */ /* 0x000fe2000fffe03f */
[----:B-1----:R-:W-:Y:S01]  /*f3d0*/  FMNMX.FTZ R35, R219, R0, !PT ;  /* 0x00000000db237209 */ /* 0x002fe20007810000 */
[----:B------:R-:W-:-:S02]  /*f3e0*/  UIADD3 UR7, UR32, -0x255992d5, URZ ;  /* 0xdaa66d2b20077890 */ /* 0x000fc4000fffe03f */
[----:B------:R-:W-:Y:S01]  /*f3f0*/  IMAD.WIDE.U32 R246, R2, -0x326172a9, RZ ;  /* 0xcd9e8d5702f67825 */ /* 0x000fe200078e00ff */
        /* <DEDUP_REMOVED lines=31> */
[----:B------:R-:W-:Y:S01]  /*f5f0*/  LOP3.LUT R246, R19, UR13, R246, 0x96, !PT ;  /* 0x0000000d13f67c12 */ /* 0x000fe2000f8e96f6 */
[----:B------:R-:W1:Y:S01]  /*f600*/  SHFL.BFLY PT, R183, R32, 0x2, 0x1f ;  /* 0x0c401f0020b77f89 */ /* 0x000e6200000e0000 */
[----:B------:R-:W-:-:S04]  /*f610*/  FMNMX.FTZ R35, R202, R35, !PT ;  /* 0x00000023ca237209 */ /* 0x000fc80007810000 */
[----:B------:R-:W-:-:S04]  /*f620*/  FMNMX.FTZ R0, R226, R35, !PT ;  /* 0x00000023e2007209 */ /* 0x000fc80007810000 */
[----:B------:R-:W-:-:S04]  /*f630*/  FMNMX.FTZ R35, R227, R0, !PT ;  /* 0x00000000e3237209 */ /* 0x000fc80007810000 */
[----:B------:R-:W-:Y:S01]  /*f640*/  FMNMX.FTZ R0, R248, R35, !PT ;  /* 0x00000023f8007209 */ /* 0x000fe20007810000 */
[----:B------:R-:W-:-:S04]  /*f650*/  IMAD.WIDE.U32 R34, R14, -0x326172a9, RZ ;  /* 0xcd9e8d570e227825 */ /* 0x000fc800078e00ff */
[----:B------:R-:W3:Y:S01]  /*f660*/  SHFL.BFLY PT, R175, R0, 0x2, 0x1f ;  /* 0x0c401f0000af7f89 */ /* 0x000ee200000e0000 */
[----:B------:R-:W-:Y:S01]  /*f670*/  LOP3.LUT R224, R247, UR27, R34, 0x96, !PT ;  /* 0x0000001bf7e07c12 */ /* 0x000fe2000f8e9622 */
[----:B------:R-:W-:Y:S01]  /*f680*/  IMAD.WIDE.U32 R246, R246, -0x2daee0ad, RZ ;  /* 0xd2511f53f6f67825 */ /* 0x000fe200078e00ff */
[----:B-1----:R-:W-:-:S03]  /*f690*/  FMNMX.FTZ R183, R32, R183, !PT ;  /* 0x000000b720b77209 */ /* 0x002fc60007810000 */
[----:B------:R-:W-:Y:S01]  /*f6a0*/  IMAD.WIDE.U32 R224, R224, -0x2daee0ad, RZ ;  /* 0xd2511f53e0e07825 */ /* 0x000fe200078e00ff */
[----:B------:R-:W-:Y:S01]  /*f6b0*/  LOP3.LUT R32, R35, R9, RZ, 0x3c, !PT ;  /* 0x0000000923207212 */ /* 0x000fe200078e3cff */
[----:B------:R-:W1:Y:S01]  /*f6c0*/  SHFL.BFLY PT, R2, R183, 0x1, 0x1f ;  /* 0x0c201f00b7027f89 */ /* 0x000e6200000e0000 */
[----:B------:R-:W-:-:S03]  /*f6d0*/  LOP3.LUT R184, R247, UR11, R224, 0x96, !PT ;  /* 0x0000000bf7b87c12 */ /* 0x000fc6000f8e96e0 */
[----:B------:R-:W-:Y:S02]  /*f6e0*/  IMAD R32, R32, -0x2daee0ad, RZ ;  /* 0xd2511f5320207824 */ /* 0x000fe400078e02ff */
[----:B------:R-:W-:-:S03]  /*f6f0*/  IMAD.WIDE.U32 R184, R184, -0x326172a9, RZ ;  /* 0xcd9e8d57b8b87825 */ /* 0x000fc600078e00ff */
[----:B------:R-:W-:-:S05]  /*f700*/  LOP3.LUT R35, R225, UR12, R32, 0x96, !PT ;  /* 0x0000000ce1237c12 */ /* 0x000fca000f8e9620 */
[----:B------:R-:W-:Y:S01]  /*f710*/  IMAD.WIDE.U32 R186, R35, -0x326172a9, RZ ;  /* 0xcd9e8d5723ba7825 */ /* 0x000fe200078e00ff */
[----:B---3--:R-:W-:-:S04]  /*f720*/  FMNMX.FTZ R175, R0, R175, !PT ;  /* 0x000000af00af7209 */ /* 0x008fc80007810000 */
[----:B------:R-:W-:Y:S01]  /*f730*/  LOP3.LUT R35, R187, UR7, R18, 0x96, !PT ;  /* 0x00000007bb237c12 */ /* 0x000fe2000f8e9612 */
[----:B------:R-:W3:Y:S01]  /*f740*/  SHFL.BFLY PT, R0, R175, 0x1, 0x1f ;  /* 0x0c201f00af007f89 */ /* 0x000ee200000e0000 */
[----:B------:R-:W-:Y:S02]  /*f750*/  LOP3.LUT R186, R185, UR6, R186, 0x96, !PT ;  /* 0x00000006b9ba7c12 */ /* 0x000fe4000f8e96ba */
[----:B-1----:R-:W-:Y:S01]  /*f760*/  FMNMX.FTZ R2, R183, R2, !PT ;  /* 0x00000002b7027209 */ /* 0x002fe20007810000 */
[----:B------:R-:W-:Y:S01]  /*f770*/  IMAD.WIDE.U32 R182, R35, -0x2daee0ad, RZ ;  /* 0xd2511f5323b67825 */ /* 0x000fe200078e00ff */
[----:B------:R-:W-:Y:S01]  /*f780*/  LOP3.LUT R35, R189, UR4, RZ, 0x3c, !PT ;  /* 0x00000004bd237c12 */ /* 0x000fe2000f8e3cff */
[----:B------:R-:W-:Y:S01]  /*f790*/  UIADD3 UR4, UR33, 0x646e171e, URZ ;  /* 0x646e171e21047890 */ /* 0x000fe2000fffe03f */
[----:B------:R-:W-:Y:S01]  /*f7a0*/  FSETP.NEU.FTZ.AND P6, PT, R2, -INF , PT ;  /* 0xff8000000200780b */ /* 0x000fe20003fdd000 */
[----:B------:R-:W-:-:S04]  /*f7b0*/  IMAD.WIDE.U32 R186, R186, -0x2daee0ad, RZ ;  /* 0xd2511f53baba7825 */ /* 0x000fc800078e00ff */
[----:B------:R-:W-:Y:S01]  /*f7c0*/  FMUL.FTZ R196, R2, UR31 ;  /* 0x0000001f02c47c20 */ /* 0x000fe20008410000 */
[----:B------:R-:W-:Y:S02]  /*f7d0*/  LOP3.LUT R183, R183, UR10, R246, 0x96, !PT ;  /* 0x0000000ab7b77c12 */ /* 0x000fe4000f8e96f6 */
[----:B------:R-:W-:Y:S02]  /*f7e0*/  LOP3.LUT R182, R187, UR30, R182, 0x96, !PT ;  /* 0x0000001ebbb67c12 */ /* 0x000fe4000f8e96b6 */
[----:B------:R-:W-:Y:S01]  /*f7f0*/  FSEL R196, R196, RZ, P6 ;  /* 0x000000ffc4c47208 */ /* 0x000fe20003000000 */
[----:B------:R-:W-:-:S04]  /*f800*/  IMAD.WIDE.U32 R190, R183, -0x326172a9, RZ ;  /* 0xcd9e8d57b7be7825 */ /* 0x000fc800078e00ff */
[----:B------:R-:W-:-:S04]  /*f810*/  IMAD.WIDE.U32 R188, R182, -0x326172a9, RZ ;  /* 0xcd9e8d57b6bc7825 */ /* 0x000fc800078e00ff */
[--C-:B------:R-:W-:Y:S01]  /*f820*/  FFMA.FTZ R218, R171, UR31, -R196.reuse ;  /* 0x0000001fabda7c23 */ /* 0x100fe200080108c4 */
[--C-:B------:R-:W-:Y:S01]  /*f830*/  FFMA.FTZ R200, R221, UR31, -R196.reuse ;  /* 0x0000001fddc87c23 */ /* 0x100fe200080108c4 */
[----:B---3--:R-:W-:Y:S01]  /*f840*/  FMNMX.FTZ R0, R175, R0, !PT ;  /* 0x00000000af007209 */ /* 0x008fe20007810000 */
[--C-:B------:R-:W-:Y:S01]  /*f850*/  FFMA.FTZ R194, R177, UR31, -R196.reuse ;  /* 0x0000001fb1c27c23 */ /* 0x100fe200080108c4 */
[----:B------:R-:W-:Y:S01]  /*f860*/  LOP3.LUT R187, R188, 0xff, RZ, 0xc0, !PT ;  /* 0x000000ffbcbb7812 */ /* 0x000fe200078ec0ff */
[----:B------:R-:W-:Y:S01]  /*f870*/  FFMA.FTZ R199, R219, UR31, -R196 ;  /* 0x0000001fdbc77c23 */ /* 0x000fe200080108c4 */
[----:B------:R-:W-:Y:S01]  /*f880*/  LOP3.LUT R185, R189, UR37, R190, 0x96, !PT ;  /* 0x00000025bdb97c12 */ /* 0x000fe2000f8e96be */
[----:B------:R-:W-:Y:S01]  /*f890*/  MUFU.EX2 R218, R218 ;  /* 0x000000da00da7308 */ /* 0x000fe20000000800 */
[----:B------:R-:W-:Y:S01]  /*f8a0*/  ISETP.LE.U32.AND P4, PT, R187, UR5, PT ;  /* 0x00000005bb007c0c */ /* 0x000fe2000bf83070 */
[----:B------:R-:W-:Y:S01]  /*f8b0*/  FMUL.FTZ R203, R0, UR31 ;  /* 0x0000001f00cb7c20 */ /* 0x000fe20008410000 */
[----:B------:R-:W-:Y:S01]  /*f8c0*/  LOP3.LUT R187, R185, 0xffff, RZ, 0xc0, !PT ;  /* 0x0000ffffb9bb7812 */ /* 0x000fe200078ec0ff */
[----:B------:R-:W-:Y:S01]  /*f8d0*/  FFMA.FTZ R238, R176, UR31, -R196 ;  /* 0x0000001fb0ee7c23 */ /* 0x000fe200080108c4 */
[----:B------:R-:W-:Y:S01]  /*f8e0*/  SHF.R.U32.HI R175, RZ, 0x18, R188 ;  /* 0x00000018ffaf7819 */ /* 0x000fe200000116bc */
[--C-:B------:R-:W-:Y:S01]  /*f8f0*/  FFMA.FTZ R193, R181, UR31, -R196.reuse ;  /* 0x0000001fb5c17c23 */ /* 0x100fe200080108c4 */
[----:B------:R-:W-:Y:S01]  /*f900*/  SHF.R.U32.HI R187, RZ, 0x8, R187 ;  /* 0x00000008ffbb7819 */ /* 0x000fe200000116bb */
[----:B------:R-:W1:Y:S01]  /*f910*/  MUFU.EX2 R200, R200 ;  /* 0x000000c800c87308 */ /* 0x000e620000000800 */
[----:B------:R-:W-:Y:S01]  /*f920*/  FSETP.NEU.FTZ.AND P5, PT, R0, -INF , PT ;  /* 0xff8000000000780b */ /* 0x000fe20003fbd000 */
[--C-:B------:R-:W-:Y:S01]  /*f930*/  FFMA.FTZ R192, R217, UR31, -R196.reuse ;  /* 0x0000001fd9c07c23 */ /* 0x100fe200080108c4 */
[----:B------:R-:W-:Y:S01]  /*f940*/  ISETP.LE.U32.AND P3, PT, R175, UR5, PT ;  /* 0x00000005af007c0c */ /* 0x000fe2000bf63070 */
[--C-:B------:R-:W-:Y:S01]  /*f950*/  FFMA.FTZ R195, R168, UR31, -R196.reuse ;  /* 0x0000001fa8c37c23 */ /* 0x100fe200080108c4 */
[----:B------:R-:W-:Y:S01]  /*f960*/  LOP3.LUT R175, R187, 0xffff, RZ, 0xc0, !PT ;  /* 0x0000ffffbbaf7812 */ /* 0x000fe200078ec0ff */
[--C-:B------:R-:W-:Y:S01]  /*f970*/  FFMA.FTZ R237, R237, UR31, -R196.reuse ;  /* 0x0000001feded7c23 */ /* 0x100fe200080108c4 */
[----:B------:R-:W-:Y:S01]  /*f980*/  FSEL R203, R203, RZ, P5 ;  /* 0x000000ffcbcb7208 */ /* 0x000fe20002800000 */
[----:B------:R-:W-:Y:S01]  /*f990*/  MUFU.EX2 R194, R194 ;  /* 0x000000c200c27308 */ /* 0x000fe20000000800 */
[----:B------:R-:W-:Y:S01]  /*f9a0*/  ISETP.LE.U32.AND P2, PT, R175, UR5, PT ;  /* 0x00000005af007c0c */ /* 0x000fe2000bf43070 */
[----:B------:R-:W-:Y:S01]  /*f9b0*/  FFMA.FTZ R236, R236, UR31, -R196 ;  /* 0x0000001fecec7c23 */ /* 0x000fe200080108c4 */
[----:B------:R-:W-:Y:S01]  /*f9c0*/  LOP3.LUT R182, R191, UR35, R184, 0x96, !PT ;  /* 0x00000023bfb67c12 */ /* 0x000fe2000f8e96b8 */
[--C-:B------:R-:W-:Y:S01]  /*f9d0*/  FFMA.FTZ R216, R216, UR31, -R203.reuse ;  /* 0x0000001fd8d87c23 */ /* 0x100fe200080108cb */
[----:B------:R-:W-:Y:S01]  /*f9e0*/  LOP3.LUT R183, R188, 0xffff, RZ, 0xc0, !PT ;  /* 0x0000ffffbcb77812 */ /* 0x000fe200078ec0ff */
[--C-:B------:R-:W-:Y:S01]  /*f9f0*/  FFMA.FTZ R197, R178, UR31, -R203.reuse ;  /* 0x0000001fb2c57c23 */ /* 0x100fe200080108cb */
[----:B------:R-:W-:Y:S01]  /*fa00*/  SHF.R.U32.HI R184, RZ, 0x10, R188 ;  /* 0x00000010ffb87819 */ /* 0x000fe200000116bc */
[----:B------:R-:W3:Y:S01]  /*fa10*/  MUFU.EX2 R199, R199 ;  /* 0x000000c700c77308 */ /* 0x000ee20000000800 */
[----:B------:R-:W-:Y:S01]  /*fa20*/  LOP3.LUT R188, R185, 0xff, RZ, 0xc0, !PT ;  /* 0x000000ffb9bc7812 */ /* 0x000fe200078ec0ff */
[--C-:B------:R-:W-:Y:S01]  /*fa30*/  FFMA.FTZ R201, R232, UR31, -R203.reuse ;  /* 0x0000001fe8c97c23 */ /* 0x100fe200080108cb */
[----:B-1----:R-:W-:Y:S01]  /*fa40*/  F2FP.BF16.F32.PACK_AB R244, R200, R218 ;  /* 0x000000dac8f4723e */ /* 0x002fe200000010ff */
[----:B------:R-:W-:Y:S01]  /*fa50*/  FFMA.FTZ R198, R172, UR31, -R203 ;  /* 0x0000001facc67c23 */ /* 0x000fe200080108cb */
[----:B------:R-:W-:Y:S01]  /*fa60*/  ISETP.LE.U32.AND P1, PT, R188, UR5, PT ;  /* 0x00000005bc007c0c */ /* 0x000fe2000bf23070 */
[----:B------:R-:W-:Y:S01]  /*fa70*/  IMAD.WIDE.U32 R188, R182, -0x2daee0ad, RZ ;  /* 0xd2511f53b6bc7825 */ /* 0x000fe200078e00ff */
[----:B------:R-:W-:Y:S01]  /*fa80*/  PRMT R245, R244, 0x7632, R245 ;  /* 0x00007632f4f57816 */ /* 0x000fe200000000f5 */
[----:B------:R-:W-:Y:S01]  /*fa90*/  MUFU.EX2 R216, R216 ;  /* 0x000000d800d87308 */ /* 0x000fe20000000800 */
[----:B------:R-:W-:Y:S01]  /*faa0*/  SHF.R.U32.HI R187, RZ, 0x18, R185 ;  /* 0x00000018ffbb7819 */ /* 0x000fe200000116b9 */
[----:B------:R-:W-:Y:S01]  /*fab0*/  FFMA.FTZ R239, R180, UR31, -R203 ;  /* 0x0000001fb4ef7c23 */ /* 0x000fe200080108cb */
[----:B------:R-:W-:Y:S01]  /*fac0*/  SHF.R.U32.HI R185, RZ, 0x10, R185 ;  /* 0x00000010ffb97819 */ /* 0x000fe200000116b9 */
[----:B------:R-:W-:Y:S01]  /*fad0*/  @!P2 HFMA2.BF16_V2 R174, -RZ.H0_H0, RZ.H0_H0, -R245.H0_H0 ;  /* 0x200000ffffaea231 */ /* 0x000fe200003409f5 */
[----:B------:R-:W-:Y:S01]  /*fae0*/  PRMT R175, R244, 0x5410, R245 ;  /* 0x00005410f4af7816 */ /* 0x000fe200000000f5 */
[----:B------:R-:W-:Y:S01]  /*faf0*/  FFMA.FTZ R190, R222, UR31, -R203 ;  /* 0x0000001fdebe7c23 */ /* 0x000fe200080108cb */
[----:B------:R-:W-:Y:S01]  /*fb00*/  LOP3.LUT R185, R185, 0xff, RZ, 0xc0, !PT ;  /* 0x000000ffb9b97812 */ /* 0x000fe200078ec0ff */
[----:B------:R-:W1:Y:S01]  /*fb10*/  MUFU.EX2 R197, R197 ;  /* 0x000000c500c57308 */ /* 0x000e620000000800 */
[----:B------:R-:W-:Y:S01]  /*fb20*/  @!P2 PRMT R245, R174, 0x5410, RZ ;  /* 0x00005410aef5a816 */ /* 0x000fe200000000ff */
[----:B------:R-:W-:Y:S01]  /*fb30*/  @!P1 HFMA2.BF16_V2 R179, -RZ.H0_H0, RZ.H0_H0, -R244.H0_H0 ;  /* 0x200000ffffb39231 */ /* 0x000fe200003409f4 */
[----:B------:R-:W-:Y:S01]  /*fb40*/  ISETP.LE.U32.AND P2, PT, R185, UR5, PT ;  /* 0x00000005b9007c0c */ /* 0x000fe2000bf43070 */
[--C-:B------:R-:W-:Y:S01]  /*fb50*/  FFMA.FTZ R191, R169, UR31, -R196.reuse ;  /* 0x0000001fa9bf7c23 */ /* 0x100fe200080108c4 */
[----:B------:R-:W-:Y:S01]  /*fb60*/  SHF.R.U32.HI R183, RZ, 0x8, R183 ;  /* 0x00000008ffb77819 */ /* 0x000fe200000116b7 */
[--C-:B------:R-:W-:Y:S01]  /*fb70*/  FFMA.FTZ R232, R33, UR31, -R196.reuse ;  /* 0x0000001f21e87c23 */ /* 0x100fe200080108c4 */
[----:B------:R-:W-:Y:S01]  /*fb80*/  @!P1 PRMT R244, R179, 0x5410, RZ ;  /* 0x00005410b3f49816 */ /* 0x000fe200000000ff */
[----:B------:R-:W-:Y:S01]  /*fb90*/  MUFU.EX2 R201, R201 ;  /* 0x000000c900c97308 */ /* 0x000fe20000000800 */
[----:B------:R-:W-:Y:S01]  /*fba0*/  ISETP.LE.U32.AND P1, PT, R187, UR5, PT ;  /* 0x00000005bb007c0c */ /* 0x000fe2000bf23070 */
[--C-:B------:R-:W-:Y:S01]  /*fbb0*/  FFMA.FTZ R235, R235, UR31, -R196.reuse ;  /* 0x0000001febeb7c23 */ /* 0x100fe200080108c4 */
[----:B------:R-:W-:Y:S01]  /*fbc0*/  LOP3.LUT R183, R183, 0xffff, RZ, 0xc0, !PT ;  /* 0x0000ffffb7b77812 */ /* 0x000fe200078ec0ff */
[--C-:B------:R-:W-:Y:S01]  /*fbd0*/  FFMA.FTZ R234, R234, UR31, -R196.reuse ;  /* 0x0000001feaea7c23 */ /* 0x100fe200080108c4 */
[----:B------:R-:W-:Y:S01]  /*fbe0*/  LOP3.LUT R184, R184, 0xff, RZ, 0xc0, !PT ;  /* 0x000000ffb8b87812 */ /* 0x000fe200078ec0ff */
[----:B------:R-:W-:Y:S01]  /*fbf0*/  FFMA.FTZ R241, R241, UR31, -R196 ;  /* 0x0000001ff1f17c23 */ /* 0x000fe200080108c4 */
[----:B---3--:R-:W-:Y:S01]  /*fc00*/  F2FP.BF16.F32.PACK_AB R185, R199, R194 ;  /* 0x000000c2c7b9723e */ /* 0x008fe200000010ff */
[----:B------:R-:W3:Y:S01]  /*fc10*/  MUFU.EX2 R198, R198 ;  /* 0x000000c600c67308 */ /* 0x000ee20000000800 */
[----:B-1----:R-:W-:Y:S01]  /*fc20*/  F2FP.BF16.F32.PACK_AB R242, R197, R216 ;  /* 0x000000d8c5f2723e */ /* 0x002fe200000010ff */
[----:B------:R-:W-:Y:S01]  /*fc30*/  FFMA.FTZ R233, R30, UR31, -R203 ;  /* 0x0000001f1ee97c23 */ /* 0x000fe200080108cb */
[----:B------:R-:W-:Y:S01]  /*fc40*/  LOP3.LUT R182, R188, 0xffff, RZ, 0xc0, !PT ;  /* 0x0000ffffbcb67812 */ /* 0x000fe200078ec0ff */
[----:B------:R-:W-:Y:S01]  /*fc50*/  @!P4 HFMA2.BF16_V2 R177, -RZ.H0_H0, RZ.H0_H0, -R185.H0_H0 ;  /* 0x200000ffffb1c231 */ /* 0x000fe200003409b9 */
[C---:B------:R-:W-:Y:S01]  /*fc60*/  PRMT R243, R242.reuse, 0x7632, R243 ;  /* 0x00007632f2f37816 */ /* 0x040fe200000000f3 */
[----:B------:R-:W-:Y:S01]  /*fc70*/  @!P2 HFMA2.BF16_V2 R173, -RZ.H0_H0, RZ.H0_H0, -R242.H0_H0 ;  /* 0x200000ffffada231 */ /* 0x000fe200003409f2 */
[----:B------:R-:W-:Y:S01]  /*fc80*/  SHF.R.U32.HI R179, RZ, 0x18, R188 ;  /* 0x00000018ffb37819 */ /* 0x000fe200000116bc */
[----:B------:R-:W-:Y:S01]  /*fc90*/  MUFU.EX2 R238, R238 ;  /* 0x000000ee00ee7308 */ /* 0x000fe20000000800 */
[----:B------:R-:W-:Y:S01]  /*fca0*/  PRMT R174, R242, 0x5410, R243 ;  /* 0x00005410f2ae7816 */ /* 0x000fe200000000f3 */
[----:B------:R-:W-:Y:S01]  /*fcb0*/  @!P1 HFMA2.BF16_V2 R178, -RZ.H0_H0, RZ.H0_H0, -R243.H0_H0 ;  /* 0x200000ffffb29231 */ /* 0x000fe200003409f3 */
[----:B------:R-:W-:Y:S01]  /*fcc0*/  @!P2 PRMT R242, R173, 0x5410, RZ ;  /* 0x00005410adf2a816 */ /* 0x000fe200000000ff */
[--C-:B------:R-:W-:Y:S01]  /*fcd0*/  FFMA.FTZ R231, R231, UR31, -R203.reuse ;  /* 0x0000001fe7e77c23 */ /* 0x100fe200080108cb */
[----:B------:R-:W-:Y:S01]  /*fce0*/  ISETP.LE.U32.AND P2, PT, R183, UR5, PT ;  /* 0x00000005b7007c0c */ /* 0x000fe2000bf43070 */
[--C-:B------:R-:W-:Y:S01]  /*fcf0*/  FFMA.FTZ R226, R226, UR31, -R203.reuse ;  /* 0x0000001fe2e27c23 */ /* 0x100fe200080108cb */
[----:B------:R-:W-:Y:S01]  /*fd00*/  @!P1 PRMT R243, R178, 0x5410, RZ ;  /* 0x00005410b2f39816 */ /* 0x000fe200000000ff */
[----:B------:R-:W1:Y:S01]  /*fd10*/  MUFU.EX2 R193, R193 ;  /* 0x000000c100c17308 */ /* 0x000e620000000800 */
[----:B------:R-:W-:Y:S01]  /*fd20*/  ISETP.LE.U32.AND P1, PT, R184, UR5, PT ;  /* 0x00000005b8007c0c */ /* 0x000fe2000bf23070 */
[--C-:B------:R-:W-:Y:S01]  /*fd30*/  FFMA.FTZ R227, R227, UR31, -R203.reuse ;  /* 0x0000001fe3e37c23 */ /* 0x100fe200080108cb */
[----:B------:R-:W-:Y:S01]  /*fd40*/  PRMT R184, R185, 0x7632, R184 ;  /* 0x00007632b9b87816 */ /* 0x000fe200000000b8 */
[--C-:B------:R-:W-:Y:S01]  /*fd50*/  FFMA.FTZ R248, R248, UR31, -R203.reuse ;  /* 0x0000001ff8f87c23 */ /* 0x100fe200080108cb */
[----:B------:R-:W-:Y:S01]  /*fd60*/  LOP3.LUT R183, R189, UR4, R186, 0x96, !PT ;  /* 0x00000004bdb77c12 */ /* 0x000fe2000f8e96ba */
[----:B------:R-:W-:Y:S01]  /*fd70*/  FFMA.FTZ R189, R170, UR31, -R203 ;  /* 0x0000001faabd7c23 */ /* 0x000fe200080108cb */
[----:B------:R-:W-:Y:S01]  /*fd80*/  LOP3.LUT R186, R188, 0xff, RZ, 0xc0, !PT ;  /* 0x000000ffbcba7812 */ /* 0x000fe200078ec0ff */
[----:B------:R-:W-:Y:S01]  /*fd90*/  MUFU.EX2 R239, R239 ;  /* 0x000000ef00ef7308 */ /* 0x000fe20000000800 */
[----:B---3--:R-:W-:Y:S01]  /*fda0*/  F2FP.BF16.F32.PACK_AB R187, R198, R201 ;  /* 0x000000c9c6bb723e */ /* 0x008fe200000010ff */
[----:B------:R-:W-:Y:S01]  /*fdb0*/  @!P2 HFMA2.BF16_V2 R172, -RZ.H0_H0, RZ.H0_H0, -R184.H0_H0 ;  /* 0x200000ffffaca231 */ /* 0x000fe200003409b8 */
[----:B------:R-:W-:-:S02]  /*fdc0*/  PRMT R173, R185, 0x5410, R184 ;  /* 0x00005410b9ad7816 */ /* 0x000fc400000000b8 */
[----:B------:R-:W-:Y:S01]  /*fdd0*/  @!P4 PRMT R185, R177, 0x5410, RZ ;  /* 0x00005410b1b9c816 */ /* 0x000fe200000000ff */
[----:B------:R-:W-:Y:S01]  /*fde0*/  @!P1 HFMA2.BF16_V2 R27, -RZ.H0_H0, RZ.H0_H0, -R187.H0_H0 ;  /* 0x200000ffff1b9231 */ /* 0x000fe200003409bb */
[----:B------:R-:W-:Y:S01]  /*fdf0*/  ISETP.LE.U32.AND P4, PT, R186, UR5, PT ;  /* 0x00000005ba007c0c */ /* 0x000fe2000bf83070 */
[----:B------:R-:W3:Y:S01]  /*fe00*/  MUFU.EX2 R190, R190 ;  /* 0x000000be00be7308 */ /* 0x000ee20000000800 */
[----:B------:R-:W-:Y:S02]  /*fe10*/  @!P2 PRMT R184, R172, 0x5410, RZ ;  /* 0x00005410acb8a816 */ /* 0x000fe400000000ff */
[----:B------:R-:W-:Y:S02]  /*fe20*/  PRMT R186, R187, 0x7632, R186 ;  /* 0x00007632bbba7816 */ /* 0x000fe400000000ba */
[C---:B------:R-:W-:Y:S02]  /*fe30*/  LOP3.LUT R172, R183.reuse, 0xffff, RZ, 0xc0, !PT ;  /* 0x0000ffffb7ac7812 */ /* 0x040fe400078ec0ff */
[----:B------:R-:W-:Y:S01]  /*fe40*/  LOP3.LUT R177, R183, 0xff, RZ, 0xc0, !PT ;  /* 0x000000ffb7b17812 */ /* 0x000fe200078ec0ff */
[----:B------:R-:W-:Y:S01]  /*fe50*/  @!P3 HFMA2.BF16_V2 R176, -RZ.H0_H0, RZ.H0_H0, -R186.H0_H0 ;  /* 0x200000ffffb0b231 */ /* 0x000fe200003409ba */
[----:B------:R-:W-:Y:S01]  /*fe60*/  SHF.R.U32.HI R172, RZ, 0x8, R172 ;  /* 0x00000008ffac7819 */ /* 0x000fe200000116ac */
[----:B------:R-:W-:Y:S01]  /*fe70*/  MUFU.EX2 R192, R192 ;  /* 0x000000c000c07308 */ /* 0x000fe20000000800 */
[----:B------:R-:W-:-:S02]  /*fe80*/  ISETP.LE.U32.AND P2, PT, R177, UR5, PT ;  /* 0x00000005b1007c0c */ /* 0x000fc4000bf43070 */
[----:B------:R-:W-:Y:S02]  /*fe90*/  LOP3.LUT R177, R172, 0xffff, RZ, 0xc0, !PT ;  /* 0x0000ffffacb17812 */ /* 0x000fe400078ec0ff */
[----:B------:R-:W-:Y:S02]  /*fea0*/  PRMT R172, R187, 0x5410, R186 ;  /* 0x00005410bbac7816 */ /* 0x000fe400000000ba */
[----:B------:R-:W-:Y:S01]  /*feb0*/  @!P3 PRMT R186, R176, 0x5410, RZ ;  /* 0x00005410b0bab816 */ /* 0x000fe200000000ff */
[----:B------:R-:W4:Y:S01]  /*fec0*/  MUFU.EX2 R191, R191 ;  /* 0x000000bf00bf7308 */ /* 0x000f220000000800 */
[----:B------:R-:W-:Y:S02]  /*fed0*/  SHF.R.U32.HI R176, RZ, 0x18, R183 ;  /* 0x00000018ffb07819 */ /* 0x000fe400000116b7 */
[----:B-1----:R-:W-:Y:S02]  /*fee0*/  F2FP.BF16.F32.PACK_AB R181, R193, R238 ;  /* 0x000000eec1b5723e */ /* 0x002fe400000010ff */
[----:B------:R-:W-:-:S02]  /*fef0*/  @!P1 PRMT R187, R27, 0x5410, RZ ;  /* 0x000054101bbb9816 */ /* 0x000fc400000000ff */
[----:B------:R-:W-:Y:S01]  /*ff00*/  ISETP.LE.U32.AND P1, PT, R176, UR5, PT ;  /* 0x00000005b0007c0c */ /* 0x000fe2000bf23070 */
[----:B------:R-:W-:Y:S01]  /*ff10*/  @!P2 HFMA2.BF16_V2 R171, -RZ.H0_H0, RZ.H0_H0, -R181.H0_H0 ;  /* 0x200000ffffaba231 */ /* 0x000fe200003409b5 */
[----:B------:R-:W-:Y:S01]  /*ff20*/  SHF.R.U32.HI R176, RZ, 0x10, R183 ;  /* 0x00000010ffb07819 */ /* 0x000fe200000116b7 */
[----:B------:R-:W-:Y:S01]  /*ff30*/  MUFU.EX2 R189, R189 ;  /* 0x000000bd00bd7308 */ /* 0x000fe20000000800 */
[----:B------:R-:W-:Y:S02]  /*ff40*/  ISETP.LE.U32.AND P3, PT, R177, UR5, PT ;  /* 0x00000005b1007c0c */ /* 0x000fe4000bf63070 */
[C---:B------:R-:W-:Y:S02]  /*ff50*/  PRMT R180, R181.reuse, 0x7632, R180 ;  /* 0x00007632b5b47816 */ /* 0x040fe400000000b4 */
[----:B------:R-:W-:Y:S02]  /*ff60*/  LOP3.LUT R176, R176, 0xff, RZ, 0xc0, !PT ;  /* 0x000000ffb0b07812 */ /* 0x000fe400078ec0ff */
[----:B------:R-:W-:Y:S01]  /*ff70*/  PRMT R27, R181, 0x5410, R180 ;  /* 0x00005410b51b7816 */ /* 0x000fe200000000b4 */
[----:B------:R-:W-:Y:S01]  /*ff80*/  MUFU.EX2 R195, R195 ;  /* 0x000000c300c37308 */ /* 0x000fe20000000800 */
[----:B------:R-:W-:-:S02]  /*ff90*/  @!P2 PRMT R181, R171, 0x5410, RZ ;  /* 0x00005410abb5a816 */ /* 0x000fc400000000ff */
[----:B------:R-:W-:Y:S02]  /*ffa0*/  ISETP.LE.U32.AND P2, PT, R176, UR5, PT ;  /* 0x00000005b0007c0c */ /* 0x000fe4000bf43070 */
[----:B------:R-:W-:Y:S01]  /*ffb0*/  SHF.R.U32.HI R178, RZ, 0x10, R188 ;  /* 0x00000010ffb27819 */ /* 0x000fe200000116bc */
[----:B------:R-:W-:Y:S01]  /*ffc0*/  FFMA.FTZ R188, R220, UR31, -R203 ;  /* 0x0000001fdcbc7c23 */ /* 0x000fe200080108cb */
[----:B------:R-:W-:Y:S01]  /*ffd0*/  SHF.R.U32.HI R182, RZ, 0x8, R182 ;  /* 0x00000008ffb67819 */ /* 0x000fe200000116b6 */
[----:B------:R-:W-:Y:S01]  /*ffe0*/  @!P3 HFMA2.BF16_V2 R26, -RZ.H0_H0, RZ.H0_H0, -R180.H0_H0 ;  /* 0x200000ffff1ab231 */ /* 0x000fe200003409b4 */
[----:B---3--:R-:W-:Y:S02]  /*fff0*/  F2FP.BF16.F32.PACK_AB R183, R190, R239 ;  /* 0x000000efbeb7723e */ /* 0x008fe400000010ff */
[----:B------:R-:W-:Y:S01]  /*10000*/  LOP3.LUT R182, R182, 0xffff, RZ, 0xc0, !PT ;  /* 0x0000ffffb6b67812 */ /* 0x000fe200078ec0ff */
[----:B------:R-:W1:Y:S01]  /*10010*/  MUFU.EX2 R188, R188 ;  /* 0x000000bc00bc7308 */ /* 0x000e620000000800 */
[----:B------:R-:W-:-:S02]  /*10020*/  @!P3 PRMT R180, R26, 0x5410, RZ ;  /* 0x000054101ab4b816 */ /* 0x000fc400000000ff */
[----:B------:R-:W-:Y:S01]  /*10030*/  ISETP.LE.U32.AND P3, PT, R182, UR5, PT ;  /* 0x00000005b6007c0c */ /* 0x000fe2000bf63070 */
[----:B------:R-:W-:Y:S01]  /*10040*/  @!P2 HFMA2.BF16_V2 R25, -RZ.H0_H0, RZ.H0_H0, -R183.H0_H0 ;  /* 0x200000ffff19a231 */ /* 0x000fe200003409b7 */
[C---:B------:R-:W-:Y:S02]  /*10050*/  PRMT R182, R183.reuse, 0x7632, R182 ;  /* 0x00007632b7b67816 */ /* 0x040fe400000000b6 */
[----:B------:R-:W-:Y:S02]  /*10060*/  LOP3.LUT R178, R178, 0xff, RZ, 0xc0, !PT ;  /* 0x000000ffb2b27812 */ /* 0x000fe400078ec0ff */
[----:B------:R-:W-:Y:S01]  /*10070*/  PRMT R26, R183, 0x5410, R182 ;  /* 0x00005410b71a7816 */ /* 0x000fe200000000b6 */
[----:B------:R-:W-:Y:S01]  /*10080*/  @!P1 HFMA2.BF16_V2 R170, -RZ.H0_H0, RZ.H0_H0, -R182.H0_H0 ;  /* 0x200000ffffaa9231 */ /* 0x000fe200003409b6 */
[----:B------:R-:W-:Y:S02]  /*10090*/  @!P2 PRMT R183, R25, 0x5410, RZ ;  /* 0x0000541019b7a816 */ /* 0x000fe400000000ff */
[----:B------:R-:W-:-:S02]  /*100a0*/  ISETP.LE.U32.AND P2, PT, R178, UR5, PT ;  /* 0x00000005b2007c0c */ /* 0x000fc4000bf43070 */
[----:B----4-:R-:W-:Y:S02]  /*100b0*/  F2FP.BF16.F32.PACK_AB R177, R191, R192 ;  /* 0x000000c0bfb1723e */ /* 0x010fe400000010ff */
[----:B------:R-:W-:Y:S01]  /*100c0*/  @!P1 PRMT R182, R170, 0x5410, RZ ;  /* 0x00005410aab69816 */ /* 0x000fe200000000ff */
[----:B------:R-:W-:Y:S01]  /*100d0*/  FFMA.FTZ R170, R31, UR31, -R196 ;  /* 0x0000001f1faa7c23 */ /* 0x000fe200080108c4 */
[----:B------:R-:W-:Y:S01]  /*100e0*/  ISETP.LE.U32.AND P1, PT, R179, UR5, PT ;  /* 0x00000005b3007c0c */ /* 0x000fe2000bf23070 */
[----:B------:R-:W-:Y:S01]  /*100f0*/  @!P4 HFMA2.BF16_V2 R169, -RZ.H0_H0, RZ.H0_H0, -R177.H0_H0 ;  /* 0x200000ffffa9c231 */ /* 0x000fe200003409b1 */
[C---:B------:R-:W-:Y:S02]  /*10100*/  PRMT R176, R177.reuse, 0x7632, R176 ;  /* 0x00007632b1b07816 */ /* 0x040fe400000000b0 */
[----:B-1----:R-:W-:Y:S02]  /*10110*/  F2FP.BF16.F32.PACK_AB R179, R188, R189 ;  /* 0x000000bdbcb3723e */ /* 0x002fe400000010ff */
[----:B------:R-:W-:Y:S01]  /*10120*/  PRMT R25, R177, 0x5410, R176 ;  /* 0x00005410b1197816 */ /* 0x000fe200000000b0 */
[----:B------:R-:W-:Y:S01]  /*10130*/  @!P3 HFMA2.BF16_V2 R24, -RZ.H0_H0, RZ.H0_H0, -R176.H0_H0 ;  /* 0x200000ffff18b231 */ /* 0x000fe200003409b0 */
[----:B------:R-:W-:Y:S01]  /*10140*/  PRMT R178, R179, 0x7632, R178 ;  /* 0x00007632b3b27816 */ /* 0x000fe200000000b2 */
[----:B------:R-:W-:Y:S01]  /*10150*/  @!P2 HFMA2.BF16_V2 R168, -RZ.H0_H0, RZ.H0_H0, -R179.H0_H0 ;  /* 0x200000ffffa8a231 */ /* 0x000fe200003409b3 */
[----:B------:R-:W-:-:S02]  /*10160*/  @!P4 PRMT R177, R169, 0x5410, RZ ;  /* 0x00005410a9b1c816 */ /* 0x000fc400000000ff */
[----:B------:R-:W-:Y:S01]  /*10170*/  @!P3 PRMT R176, R24, 0x5410, RZ ;  /* 0x0000541018b0b816 */ /* 0x000fe200000000ff */
[----:B------:R-:W-:Y:S01]  /*10180*/  @!P1 HFMA2.BF16_V2 R33, -RZ.H0_H0, RZ.H0_H0, -R178.H0_H0 ;  /* 0x200000ffff219231 */ /* 0x000fe200003409b2 */
[----:B------:R-:W-:Y:S02]  /*10190*/  PRMT R24, R179, 0x5410, R178 ;  /* 0x00005410b3187816 */ /* 0x000fe400000000b2 */
[----:B------:R-:W-:Y:S01]  /*101a0*/  @!P2 PRMT R179, R168, 0x5410, RZ ;  /* 0x00005410a8b3a816 */ /* 0x000fe200000000ff */
[----:B------:R-:W-:Y:S01]  /*101b0*/  IMAD.WIDE.U32 R168, R35, -0x326172a9, RZ ;  /* 0xcd9e8d5723a87825 */ /* 0x000fe200078e00ff */
[----:B------:R-:W-:-:S04]  /*101c0*/  @!P1 PRMT R178, R33, 0x5410, RZ ;  /* 0x0000541021b29816 */ /* 0x000fc800000000ff */
[----:B------:R-:W-:Y:S02]  /*101d0*/  LOP3.LUT R35, R169, UR27, R34, 0x96, !PT ;  /* 0x0000001ba9237c12 */ /* 0x000fe4000f8e9622 */
[----:B------:R-:W-:-:S03]  /*101e0*/  LOP3.LUT R33, R19, UR13, R168, 0x96, !PT ;  /* 0x0000000d13217c12 */ /* 0x000fc6000f8e96a8 */
[----:B------:R-:W-:Y:S01]  /*101f0*/  IMAD.WIDE.U32 R220, R35, -0x2daee0ad, RZ ;  /* 0xd2511f5323dc7825 */ /* 0x000fe200078e00ff */
[----:B------:R-:W-:-:S03]  /*10200*/  FSEL R35, R2, RZ, P6 ;  /* 0x000000ff02237208 */ /* 0x000fc60003000000 */
[----:B------:R-:W-:Y:S01]  /*10210*/  IMAD.WIDE.U32 R222, R33, -0x2daee0ad, RZ ;  /* 0xd2511f5321de7825 */ /* 0x000fe200078e00ff */
[----:B------:R-:W-:-:S03]  /*10220*/  LOP3.LUT R33, R221, UR12, R32, 0x96, !PT ;  /* 0x0000000cdd217c12 */ /* 0x000fc6000f8e9620 */
[----:B------:R-:W-:Y:S01]  /*10230*/  FADD.FTZ R35, R230, -R35 ;  /* 0x80000023e6237221 */ /* 0x000fe20000010000 */
[----:B------:R-:W-:Y:S01]  /*10240*/  FFMA.FTZ R230, R164, UR31, -R203 ;  /* 0x0000001fa4e67c23 */ /* 0x000fe200080108cb */
[----:B------:R-:W-:Y:S01]  /*10250*/  LOP3.LUT R196, R223, UR11, R220, 0x96, !PT ;  /* 0x0000000bdfc47c12 */ /* 0x000fe2000f8e96dc */
[----:B------:R-:W-:Y:S01]  /*10260*/  IMAD.WIDE.U32 R250, R33, -0x326172a9, RZ ;  /* 0xcd9e8d5721fa7825 */ /* 0x000fe200078e00ff */
[----:B------:R-:W-:-:S04]  /*10270*/  FSEL R220, R0, RZ, P5 ;  /* 0x000000ff00dc7208 */ /* 0x000fc80002800000 */
[----:B------:R-:W-:Y:S01]  /*10280*/  LOP3.LUT R171, R251, UR7, R18, 0x96, !PT ;  /* 0x00000007fbab7c12 */ /* 0x000fe2000f8e9612 */
[----:B------:R-:W-:Y:S01]  /*10290*/  FADD.FTZ R33, R229, -R220 ;  /* 0x800000dce5217221 */ /* 0x000fe20000010000 */
[----:B------:R-:W-:-:S04]  /*102a0*/  IMAD.WIDE.U32 R228, R196, -0x326172a9, RZ ;  /* 0xcd9e8d57c4e47825 */ /* 0x000fc800078e00ff */
[----:B------:R-:W-:Y:S01]  /*102b0*/  IMAD.WIDE.U32 R220, R171, -0x2daee0ad, RZ ;  /* 0xd2511f53abdc7825 */ /* 0x000fe200078e00ff */
[----:B------:R-:W-:Y:S01]  /*102c0*/  LOP3.LUT R250, R229, UR6, R250, 0x96, !PT ;  /* 0x00000006e5fa7c12 */ /* 0x000fe2000f8e96fa */
[----:B------:R-:W-:Y:S02]  /*102d0*/  MUFU.EX2 R233, R233 ;  /* 0x000000e900e97308 */ /* 0x000fe40000000800 */
[----:B------:R-:W-:Y:S01]  /*102e0*/  FFMA.FTZ R229, R202, UR31, -R203 ;  /* 0x0000001fcae57c23 */ /* 0x000fe200080108cb */
[----:B------:R-:W-:Y:S01]  /*102f0*/  LOP3.LUT R171, R221, UR10, R222, 0x96, !PT ;  /* 0x0000000addab7c12 */ /* 0x000fe2000f8e96de */
[----:B------:R-:W-:-:S05]  /*10300*/  IMAD.WIDE.U32 R250, R250, -0x2daee0ad, RZ ;  /* 0xd2511f53fafa7825 */ /* 0x000fca00078e00ff */
[----:B------:R-:W-:Y:S01]  /*10310*/  LOP3.LUT R222, R251, UR30, R220, 0x96, !PT ;  /* 0x0000001efbde7c12 */ /* 0x000fe2000f8e96dc */
[----:B------:R-:W-:-:S04]  /*10320*/  IMAD.WIDE.U32 R220, R171, -0x326172a9, RZ ;  /* 0xcd9e8d57abdc7825 */ /* 0x000fc800078e00ff */
[----:B------:R-:W-:Y:S01]  /*10330*/  IMAD.WIDE.U32 R222, R222, -0x326172a9, RZ ;  /* 0xcd9e8d57dede7825 */ /* 0x000fe200078e00ff */
[----:B------:R-:W-:Y:S01]  /*10340*/  MUFU.EX2 R230, R230 ;  /* 0x000000e600e67308 */ /* 0x000fe20000000800 */
[----:B------:R-:W-:Y:S02]  /*10350*/  LOP3.LUT R219, R221, UR35, R228, 0x96, !PT ;  /* 0x00000023dddb7c12 */ /* 0x000fe4000f8e96e4 */
[----:B------:R-:W-:Y:S01]  /*10360*/  FFMA.FTZ R228, R166, UR31, -R203 ;  /* 0x0000001fa6e47c23 */ /* 0x000fe200080108cb */
[----:B------:R-:W-:Y:S01]  /*10370*/  LOP3.LUT R171, R223, UR37, R220, 0x96, !PT ;  /* 0x00000025dfab7c12 */ /* 0x000fe2000f8e96dc */
[----:B------:R-:W-:Y:S01]  /*10380*/  FMUL.FTZ R220, R35, UR31 ;  /* 0x0000001f23dc7c20 */ /* 0x000fe20008410000 */
[----:B------:R-:W-:Y:S01]  /*10390*/  LOP3.LUT R35, R222, 0xffff, RZ, 0xc0, !PT ;  /* 0x0000ffffde237812 */ /* 0x000fe200078ec0ff */
[----:B------:R-:W-:Y:S01]  /*103a0*/  IMAD.WIDE.U32 R10, R219, -0x2daee0ad, RZ ;  /* 0xd2511f53db0a7825 */ /* 0x000fe200078e00ff */
[C---:B------:R-:W-:Y:S02]  /*103b0*/  LOP3.LUT R196, R171.reuse, 0xff, RZ, 0xc0, !PT ;  /* 0x000000ffabc47812 */ /* 0x040fe400078ec0ff */
[----:B------:R-:W-:Y:S01]  /*103c0*/  SHF.R.U32.HI R217, RZ, 0x18, R171 ;  /* 0x00000018ffd97819 */ /* 0x000fe200000116ab */
[----:B------:R-:W1:Y:S01]  /*103d0*/  MUFU.EX2 R220, R220 ;  /* 0x000000dc00dc7308 */ /* 0x000e620000000800 */
[----:B------:R-:W-:Y:S01]  /*103e0*/  ISETP.LE.U32.AND P3, PT, R196, UR5, PT ;  /* 0x00000005c4007c0c */ /* 0x000fe2000bf63070 */
[----:B------:R-:W-:Y:S01]  /*103f0*/  IMAD.MOV.U32 R251, RZ, RZ, R11 ;  /* 0x000000fffffb7224 */ /* 0x000fe200078e000b */
[----:B------:R-:W-:-:S02]  /*10400*/  LOP3.LUT R196, R171, 0xffff, RZ, 0xc0, !PT ;  /* 0x0000ffffabc47812 */ /* 0x000fc400078ec0ff */
[----:B------:R-:W-:Y:S02]  /*10410*/  SHF.R.U32.HI R171, RZ, 0x10, R171 ;  /* 0x00000010ffab7819 */ /* 0x000fe400000116ab */
[----:B------:R-:W-:Y:S02]  /*10420*/  SHF.R.U32.HI R196, RZ, 0x8, R196 ;  /* 0x00000008ffc47819 */ /* 0x000fe400000116c4 */
[----:B------:R-:W-:Y:S01]  /*10430*/  ISETP.LE.U32.AND P4, PT, R217, UR5, PT ;  /* 0x00000005d9007c0c */ /* 0x000fe2000bf83070 */
[----:B------:R-:W-:Y:S01]  /*10440*/  FMUL.FTZ R217, R33, UR31 ;  /* 0x0000001f21d97c20 */ /* 0x000fe20008410000 */
[----:B------:R-:W-:Y:S02]  /*10450*/  LOP3.LUT R196, R196, 0xffff, RZ, 0xc0, !PT ;  /* 0x0000ffffc4c47812 */ /* 0x000fe400078ec0ff */
[----:B------:R-:W-:Y:S02]  /*10460*/  LOP3.LUT R33, R222, 0xff, RZ, 0xc0, !PT ;  /* 0x000000ffde217812 */ /* 0x000fe400078ec0ff */
[----:B------:R-:W-:Y:S01]  /*10470*/  ISETP.LE.U32.AND P5, PT, R196, UR5, PT ;  /* 0x00000005c4007c0c */ /* 0x000fe2000bfa3070 */
[----:B------:R-:W-:Y:S01]  /*10480*/  MUFU.EX2 R237, R237 ;  /* 0x000000ed00ed7308 */ /* 0x000fe20000000800 */
[----:B------:R-:W-:-:S02]  /*10490*/  LOP3.LUT R171, R171, 0xff, RZ, 0xc0, !PT ;  /* 0x000000ffabab7812 */ /* 0x000fc400078ec0ff */
[----:B------:R-:W-:Y:S02]  /*104a0*/  ISETP.LE.U32.AND P2, PT, R33, UR5, PT ;  /* 0x0000000521007c0c */ /* 0x000fe4000bf43070 */
[----:B------:R-:W-:Y:S01]  /*104b0*/  ISETP.LE.U32.AND P6, PT, R171, UR5, PT ;  /* 0x00000005ab007c0c */ /* 0x000fe2000bfc3070 */
[----:B-1----:R-:W-:Y:S01]  /*104c0*/  FFMA.FTZ R171, R167, R220, R218 ;  /* 0x000000dca7ab7223 */ /* 0x002fe200000100da */
[----:B------:R-:W-:Y:S01]  /*104d0*/  SHF.R.U32.HI R33, RZ, 0x10, R222 ;  /* 0x00000010ff217819 */ /* 0x000fe200000116de */
[----:B------:R-:W1:Y:S01]  /*104e0*/  MUFU.EX2 R196, R170 ;  /* 0x000000aa00c47308 */ /* 0x000e620000000800 */
[----:B------:R-:W-:Y:S02]  /*104f0*/  LOP3.LUT R240, R225, UR12, R32, 0x96, !PT ;  /* 0x0000000ce1f07c12 */ /* 0x000fe4000f8e9620 */
[----:B------:R-:W-:-:S05]  /*10500*/  LOP3.LUT R202, R33, 0xff, RZ, 0xc0, !PT ;  /* 0x000000ff21ca7812 */ /* 0x000fca00078ec0ff */
[----:B------:R-:W3:Y:S01]  /*10510*/  MUFU.EX2 R236, R236 ;  /* 0x000000ec00ec7308 */ /* 0x000ee20000000800 */
[----:B------:R-:W-:Y:S02]  /*10520*/  F2FP.BF16.F32.PACK_AB R225, R230, R233 ;  /* 0x000000e9e6e1723e */ /* 0x000fe400000010ff */
[----:B------:R-:W-:Y:S02]  /*10530*/  SHF.R.U32.HI R35, RZ, 0x8, R35 ;  /* 0x00000008ff237819 */ /* 0x000fe40000011623 */
[----:B------:R-:W-:-:S03]  /*10540*/  LOP3.LUT R247, R247, UR11, R224, 0x96, !PT ;  /* 0x0000000bf7f77c12 */ /* 0x000fc6000f8e96e0 */
[----:B------:R-:W-:Y:S01]  /*10550*/  MUFU.EX2 R231, R231 ;  /* 0x000000e700e77308 */ /* 0x000fe20000000800 */
[----:B-1----:R-:W-:Y:S02]  /*10560*/  F2FP.BF16.F32.PACK_AB R223, R195, R196 ;  /* 0x000000c4c3df723e */ /* 0x002fe400000010ff */
[--C-:B------:R-:W-:Y:S02]  /*10570*/  SHF.R.U32.HI R170, RZ, 0x18, R222.reuse ;  /* 0x00000018ffaa7819 */ /* 0x100fe400000116de */
[----:B------:R-:W-:Y:S01]  /*10580*/  PRMT R222, R223, 0x7632, R222 ;  /* 0x00007632dfde7816 */ /* 0x000fe200000000de */
[----:B------:R-:W-:Y:S01]  /*10590*/  @!P3 HFMA2.BF16_V2 R167, -RZ.H0_H0, RZ.H0_H0, -R223.H0_H0 ;  /* 0x200000ffffa7b231 */ /* 0x000fe200003409df */
[----:B------:R-:W-:Y:S01]  /*105a0*/  PRMT R224, R225, 0x7632, R224 ;  /* 0x00007632e1e07816 */ /* 0x000fe200000000e0 */
[----:B------:R-:W-:Y:S01]  /*105b0*/  MUFU.EX2 R228, R228 ;  /* 0x000000e400e47308 */ /* 0x000fe20000000800 */
[----:B------:R-:W-:Y:S01]  /*105c0*/  PRMT R33, R223, 0x5410, R222 ;  /* 0x00005410df217816 */ /* 0x000fe200000000de */
[----:B------:R-:W-:Y:S01]  /*105d0*/  @!P5 HFMA2.BF16_V2 R166, -RZ.H0_H0, RZ.H0_H0, -R222.H0_H0 ;  /* 0x200000ffffa6d231 */ /* 0x000fe200003409de */
[----:B------:R-:W-:-:S02]  /*105e0*/  @!P3 PRMT R223, R167, 0x5410, RZ ;  /* 0x00005410a7dfb816 */ /* 0x000fc400000000ff */
[----:B------:R-:W-:Y:S02]  /*105f0*/  ISETP.LE.U32.AND P3, PT, R202, UR5, PT ;  /* 0x00000005ca007c0c */ /* 0x000fe4000bf63070 */
[----:B------:R-:W-:Y:S01]  /*10600*/  LOP3.LUT R35, R35, 0xffff, RZ, 0xc0, !PT ;  /* 0x0000ffff23237812 */ /* 0x000fe200078ec0ff */
[----:B------:R-:W1:Y:S01]  /*10610*/  MUFU.EX2 R217, R217 ;  /* 0x000000d900d97308 */ /* 0x000e620000000800 */
[----:B------:R-:W-:Y:S01]  /*10620*/  LOP3.LUT R202, R11, UR4, R250, 0x96, !PT ;  /* 0x000000040bca7c12 */ /* 0x000fe2000f8e96fa */
[----:B------:R-:W-:Y:S01]  /*10630*/  IMAD.MOV.U32 R250, RZ, RZ, R10 ;  /* 0x000000fffffa7224 */ /* 0x000fe200078e000a */
[----:B------:R-:W-:Y:S01]  /*10640*/  @!P5 PRMT R222, R166, 0x5410, RZ ;  /* 0x00005410a6ded816 */ /* 0x000fe200000000ff */
[----:B------:R-:W-:Y:S01]  /*10650*/  @!P4 HFMA2.BF16_V2 R165, -RZ.H0_H0, RZ.H0_H0, -R224.H0_H0 ;  /* 0x200000ffffa5c231 */ /* 0x000fe200003409e0 */
[----:B------:R-:W-:Y:S02]  /*10660*/  ISETP.LE.U32.AND P5, PT, R35, UR5, PT ;  /* 0x0000000523007c0c */ /* 0x000fe4000bfa3070 */
[----:B---3--:R-:W-:Y:S01]  /*10670*/  F2FP.BF16.F32.PACK_AB R219, R236, R237 ;  /* 0x000000edecdb723e */ /* 0x008fe200000010ff */
[----:B------:R-:W-:Y:S01]  /*10680*/  @!P6 HFMA2.BF16_V2 R164, -RZ.H0_H0, RZ.H0_H0, -R225.H0_H0 ;  /* 0x200000ffffa4e231 */ /* 0x000fe200003409e1 */
[----:B------:R-:W-:Y:S01]  /*10690*/  LOP3.LUT R218, R250, 0xff, RZ, 0xc0, !PT ;  /* 0x000000fffada7812 */ /* 0x000fe200078ec0ff */
[----:B------:R-:W-:Y:S01]  /*106a0*/  MUFU.EX2 R235, R235 ;  /* 0x000000eb00eb7308 */ /* 0x000fe20000000800 */
[----:B------:R-:W-:Y:S01]  /*106b0*/  PRMT R35, R225, 0x5410, R224 ;  /* 0x00005410e1237816 */ /* 0x000fe200000000e0 */
[-C--:B------:R-:W-:Y:S01]  /*106c0*/  FMUL.FTZ R160, R160, R220.reuse ;  /* 0x000000dca0a07220 */ /* 0x080fe20000410000 */
[----:B------:R-:W-:Y:S01]  /*106d0*/  @!P4 PRMT R224, R165, 0x5410, RZ ;  /* 0x00005410a5e0c816 */ /* 0x000fe200000000ff */
[-C--:B------:R-:W-:Y:S01]  /*106e0*/  FMUL.FTZ R161, R161, R220.reuse ;  /* 0x000000dca1a17220 */ /* 0x080fe20000410000 */
[----:B------:R-:W-:Y:S01]  /*106f0*/  ISETP.LE.U32.AND P4, PT, R218, UR5, PT ;  /* 0x00000005da007c0c */ /* 0x000fe2000bf83070 */
[----:B------:R-:W-:Y:S01]  /*10700*/  FMUL.FTZ R156, R156, R220 ;  /* 0x000000dc9c9c7220 */ /* 0x000fe20000410000 */
[----:B------:R-:W-:-:S02]  /*10710*/  SHF.R.U32.HI R165, RZ, 0x10, R202 ;  /* 0x00000010ffa57819 */ /* 0x000fc400000116ca */
[----:B------:R-:W-:Y:S01]  /*10720*/  ISETP.LE.U32.AND P1, PT, R170, UR5, PT ;  /* 0x00000005aa007c0c */ /* 0x000fe2000bf23070 */
[----:B------:R-:W-:Y:S01]  /*10730*/  @!P2 HFMA2.BF16_V2 R31, -RZ.H0_H0, RZ.H0_H0, -R219.H0_H0 ;  /* 0x200000ffff1fa231 */ /* 0x000fe200003409db */
[----:B------:R-:W-:Y:S01]  /*10740*/  PRMT R218, R219, 0x7632, R218 ;  /* 0x00007632dbda7816 */ /* 0x000fe200000000da */
[----:B------:R-:W3:Y:S01]  /*10750*/  MUFU.EX2 R234, R234 ;  /* 0x000000ea00ea7308 */ /* 0x000ee20000000800 */
[----:B------:R-:W-:Y:S01]  /*10760*/  LOP3.LUT R165, R165, 0xff, RZ, 0xc0, !PT ;  /* 0x000000ffa5a57812 */ /* 0x000fe200078ec0ff */
[----:B-1----:R-:W-:Y:S01]  /*10770*/  FFMA.FTZ R170, R249, R217, R216 ;  /* 0x000000d9f9aa7223 */ /* 0x002fe200000100d8 */
[----:B------:R-:W-:Y:S01]  /*10780*/  @!P6 PRMT R225, R164, 0x5410, RZ ;  /* 0x00005410a4e1e816 */ /* 0x000fe200000000ff */
[----:B------:R-:W-:Y:S01]  /*10790*/  @!P5 HFMA2.BF16_V2 R30, -RZ.H0_H0, RZ.H0_H0, -R218.H0_H0 ;  /* 0x200000ffff1ed231 */ /* 0x000fe200003409da */
[----:B------:R-:W-:Y:S01]  /*107a0*/  ISETP.LE.U32.AND P6, PT, R165, UR5, PT ;  /* 0x00000005a5007c0c */ /* 0x000fe2000bfc3070 */
[----:B------:R-:W-:Y:S01]  /*107b0*/  FADD.FTZ R165, R200, R171 ;  /* 0x000000abc8a57221 */ /* 0x000fe20000010000 */
[----:B------:R-:W-:-:S02]  /*107c0*/  PRMT R171, R219, 0x5410, R218 ;  /* 0x00005410dbab7816 */ /* 0x000fc400000000da */
[----:B------:R-:W-:Y:S01]  /*107d0*/  F2FP.BF16.F32.PACK_AB R221, R228, R231 ;  /* 0x000000e7e4dd723e */ /* 0x000fe200000010ff */
[-C--:B------:R-:W-:Y:S01]  /*107e0*/  FMUL.FTZ R157, R157, R220.reuse ;  /* 0x000000dc9d9d7220 */ /* 0x080fe20000410000 */
[----:B------:R-:W-:Y:S01]  /*107f0*/  @!P2 PRMT R219, R31, 0x5410, RZ ;  /* 0x000054101fdba816 */ /* 0x000fe200000000ff */
[-C--:B------:R-:W-:Y:S01]  /*10800*/  FMUL.FTZ R152, R152, R220.reuse ;  /* 0x000000dc98987220 */ /* 0x080fe20000410000 */
[----:B------:R-:W-:Y:S01]  /*10810*/  @!P5 PRMT R218, R30, 0x5410, RZ ;  /* 0x000054101edad816 */ /* 0x000fe200000000ff */
[-C--:B------:R-:W-:Y:S01]  /*10820*/  FMUL.FTZ R153, R153, R220.reuse ;  /* 0x000000dc99997220 */ /* 0x080fe20000410000 */
[----:B------:R-:W-:Y:S01]  /*10830*/  LOP3.LUT R31, R202, 0xff, RZ, 0xc0, !PT ;  /* 0x000000ffca1f7812 */ /* 0x000fe200078ec0ff */
[-C--:B------:R-:W-:Y:S01]  /*10840*/  FMUL.FTZ R148, R148, R220.reuse ;  /* 0x000000dc94947220 */ /* 0x080fe20000410000 */
[----:B------:R-:W-:Y:S01]  /*10850*/  SHF.R.U32.HI R30, RZ, 0x18, R202 ;  /* 0x00000018ff1e7819 */ /* 0x000fe200000116ca */
[-C--:B------:R-:W-:Y:S01]  /*10860*/  FMUL.FTZ R149, R149, R220.reuse ;  /* 0x000000dc95957220 */ /* 0x080fe20000410000 */
[----:B------:R-:W-:Y:S01]  /*10870*/  LOP3.LUT R202, R202, 0xffff, RZ, 0xc0, !PT ;  /* 0x0000ffffcaca7812 */ /* 0x000fe200078ec0ff */
        /* <DEDUP_REMOVED lines=57> */
[----:B------:R-:W-:Y:S01]  /*10c10*/  @!P3 HFMA2.BF16_V2 R28, -RZ.H0_H0, RZ.H0_H0, -R221.H0_H0 ;  /* 0x200000ffff1cb231 */ /* 0x000fe200003409dd */
[----:B------:R-:W-:Y:S01]  /*10c20*/  SHF.R.U32.HI R202, RZ, 0x8, R202 ;  /* 0x00000008ffca7819 */ /* 0x000fe200000116ca */
[----:B------:R-:W-:Y:S01]  /*10c30*/  FADD.FTZ R164, R197, R170 ;  /* 0x000000aac5a47221 */ /* 0x000fe20000010000 */
[----:B------:R-:W-:Y:S01]  /*10c40*/  PRMT R170, R221, 0x5410, R220 ;  /* 0x00005410ddaa7816 */ /* 0x000fe200000000dc */
[----:B------:R-:W-:Y:S01]  /*10c50*/  MUFU.EX2 R227, R227 ;  /* 0x000000e300e37308 */ /* 0x000fe20000000800 */
[----:B------:R-:W-:Y:S01]  /*10c60*/  @!P3 PRMT R221, R28, 0x5410, RZ ;  /* 0x000054101cddb816 */ /* 0x000fe200000000ff */
[----:B------:R-:W-:Y:S01]  /*10c70*/  @!P1 HFMA2.BF16_V2 R29, -RZ.H0_H0, RZ.H0_H0, -R220.H0_H0 ;  /* 0x200000ffff1d9231 */ /* 0x000fe200003409dc */
[----:B------:R-:W-:-:S05]  /*10c80*/  LOP3.LUT R28, R202, 0xffff, RZ, 0xc0, !PT ;  /* 0x0000ffffca1c7812 */ /* 0x000fca00078ec0ff */
[----:B------:R-:W-:Y:S01]  /*10c90*/  MUFU.EX2 R232, R232 ;  /* 0x000000e800e87308 */ /* 0x000fe20000000800 */
[----:B------:R-:W-:-:S07]  /*10ca0*/  SHF.R.U32.HI R203, RZ, 0x18, R250 ;  /* 0x00000018ffcb7819 */ /* 0x000fce00000116fa */
[----:B------:R-:W-:Y:S01]  /*10cb0*/  MUFU.EX2 R229, R229 ;  /* 0x000000e500e57308 */ /* 0x000fe20000000800 */
[----:B------:R-:W-:-:S07]  /*10cc0*/  ISETP.LE.U32.AND P3, PT, R28, UR5, PT ;  /* 0x000000051c007c0c */ /* 0x000fce000bf63070 */
[----:B------:R-:W-:Y:S01]  /*10cd0*/  MUFU.EX2 R226, R226 ;  /* 0x000000e200e27308 */ /* 0x000fe20000000800 */
[----:B------:R-:W-:Y:S01]  /*10ce0*/  @!P1 PRMT R220, R29, 0x5410, RZ ;  /* 0x000054101ddc9816 */ /* 0x000fe200000000ff */
[-C--:B------:R-:W-:Y:S01]  /*10cf0*/  FMUL.FTZ R162, R162, R217.reuse ;  /* 0x000000d9a2a27220 */ /* 0x080fe20000410000 */
[----:B------:R-:W-:Y:S01]  /*10d00*/  ISETP.LE.U32.AND P1, PT, R203, UR5, PT ;  /* 0x00000005cb007c0c */ /* 0x000fe2000bf23070 */
[----:B------:R-:W-:Y:S01]  /*10d10*/  FMUL.FTZ R163, R163, R217 ;  /* 0x000000d9a3a37220 */ /* 0x000fe20000410000 */
[----:B---3--:R-:W-:Y:S01]  /*10d20*/  F2FP.BF16.F32.PACK_AB R203, R234, R235 ;  /* 0x000000ebeacb723e */ /* 0x008fe200000010ff */
[----:B------:R-:W-:Y:S01]  /*10d30*/  FADD.FTZ R28, R194, R165 ;  /* 0x000000a5c21c7221 */ /* 0x000fe20000010000 */
[----:B------:R-:W-:Y:S01]  /*10d40*/  ISETP.LE.U32.AND P2, PT, R31, UR5, PT ;  /* 0x000000051f007c0c */ /* 0x000fe2000bf43070 */
[----:B------:R-:W1:Y:S01]  /*10d50*/  MUFU.EX2 R194, R248 ;  /* 0x000000f800c27308 */ /* 0x000e620000000800 */
[----:B------:R-:W-:Y:S01]  /*10d60*/  PRMT R202, R203, 0x7632, R202 ;  /* 0x00007632cbca7816 */ /* 0x000fe200000000ca */
[-C--:B------:R-:W-:Y:S01]  /*10d70*/  FMUL.FTZ R158, R158, R217.reuse ;  /* 0x000000d99e9e7220 */ /* 0x080fe20000410000 */
[----:B------:R-:W-:Y:S01]  /*10d80*/  LOP3.LUT R216, R250, 0xffff, RZ, 0xc0, !PT ;  /* 0x0000fffffad87812 */ /* 0x000fe200078ec0ff */
[-C--:B------:R-:W-:Y:S01]  /*10d90*/  FMUL.FTZ R159, R159, R217.reuse ;  /* 0x000000d99f9f7220 */ /* 0x080fe20000410000 */
[----:B------:R-:W-:Y:S01]  /*10da0*/  SHF.R.U32.HI R167, RZ, 0x10, R250 ;  /* 0x00000010ffa77819 */ /* 0x000fe200000116fa */
[----:B------:R-:W-:Y:S01]  /*10db0*/  @!P3 HFMA2.BF16_V2 R22, -RZ.H0_H0, RZ.H0_H0, -R202.H0_H0 ;  /* 0x200000ffff16b231 */ /* 0x000fe200003409ca */
[----:B------:R-:W-:Y:S01]  /*10dc0*/  SHF.R.U32.HI R216, RZ, 0x8, R216 ;  /* 0x00000008ffd87819 */ /* 0x000fe200000116d8 */
[-C--:B------:R-:W-:Y:S01]  /*10dd0*/  FMUL.FTZ R154, R154, R217.reuse ;  /* 0x000000d99a9a7220 */ /* 0x080fe20000410000 */
[----:B------:R-:W-:Y:S01]  /*10de0*/  LOP3.LUT R29, R167, 0xff, RZ, 0xc0, !PT ;  /* 0x000000ffa71d7812 */ /* 0x000fe200078ec0ff */
[-C--:B------:R-:W-:Y:S01]  /*10df0*/  FMUL.FTZ R155, R155, R217.reuse ;  /* 0x000000d99b9b7220 */ /* 0x080fe20000410000 */
[----:B------:R-:W-:Y:S01]  /*10e00*/  PRMT R167, R203, 0x5410, R202 ;  /* 0x00005410cba77816 */ /* 0x000fe200000000ca */
[-C--:B------:R-:W-:Y:S01]  /*10e10*/  FMUL.FTZ R150, R150, R217.reuse ;  /* 0x000000d996967220 */ /* 0x080fe20000410000 */
[----:B------:R-:W-:Y:S01]  /*10e20*/  @!P3 PRMT R202, R22, 0x5410, RZ ;  /* 0x0000541016cab816 */ /* 0x000fe200000000ff */
[----:B------:R-:W-:Y:S01]  /*10e30*/  @!P2 HFMA2.BF16_V2 R23, -RZ.H0_H0, RZ.H0_H0, -R203.H0_H0 ;  /* 0x200000ffff17a231 */ /* 0x000fe200003409cb */
[----:B------:R-:W-:Y:S01]  /*10e40*/  LOP3.LUT R22, R216, 0xffff, RZ, 0xc0, !PT ;  /* 0x0000ffffd8167812 */ /* 0x000fe200078ec0ff */
[----:B------:R-:W-:Y:S01]  /*10e50*/  FADD.FTZ R201, R201, R164 ;  /* 0x000000a4c9c97221 */ /* 0x000fe20000010000 */
[-C--:B------:R-:W-:Y:S01]  /*10e60*/  FMUL.FTZ R151, R151, R217.reuse ;  /* 0x000000d997977220 */ /* 0x080fe20000410000 */
[-C--:B------:R-:W-:Y:S01]  /*10e70*/  FMUL.FTZ R146, R146, R217.reuse ;  /* 0x000000d992927220 */ /* 0x080fe20000410000 */
[----:B------:R-:W-:Y:S01]  /*10e80*/  ISETP.LE.U32.AND P3, PT, R22, UR5, PT ;  /* 0x0000000516007c0c */ /* 0x000fe2000bf63070 */
[----:B------:R-:W-:Y:S01]  /*10e90*/  FADD.FTZ R22, R198, R201 ;  /* 0x000000c9c6167221 */ /* 0x000fe20000010000 */
[----:B------:R-:W-:Y:S01]  /*10ea0*/  @!P2 PRMT R203, R23, 0x5410, RZ ;  /* 0x0000541017cba816 */ /* 0x000fe200000000ff */
[----:B------:R-:W-:Y:S01]  /*10eb0*/  FMUL.FTZ R147, R147, R217 ;  /* 0x000000d993937220 */ /* 0x000fe20000410000 */
[----:B-1----:R-:W-:Y:S01]  /*10ec0*/  F2FP.BF16.F32.PACK_AB R201, R194, R227 ;  /* 0x000000e3c2c9723e */ /* 0x002fe200000010ff */
[-C--:B------:R-:W-:Y:S01]  /*10ed0*/  FMUL.FTZ R142, R142, R217.reuse ;  /* 0x000000d98e8e7220 */ /* 0x080fe20000410000 */
[----:B------:R-:W-:Y:S01]  /*10ee0*/  ISETP.LE.U32.AND P2, PT, R29, UR5, PT ;  /* 0x000000051d007c0c */ /* 0x000fe2000bf43070 */
[----:B------:R-:W-:Y:S01]  /*10ef0*/  FMUL.FTZ R143, R143, R217 ;  /* 0x000000d98f8f7220 */ /* 0x000fe20000410000 */
[----:B------:R-:W-:Y:S01]  /*10f00*/  PRMT R200, R201, 0x7632, R200 ;  /* 0x00007632c9c87816 */ /* 0x000fe200000000c8 */
[----:B------:R-:W1:Y:S01]  /*10f10*/  MUFU.EX2 R197, R241 ;  /* 0x000000f100c57308 */ /* 0x000e620000000800 */
[----:B------:R-:W-:Y:S01]  /*10f20*/  ISETP.LE.U32.AND P5, PT, R30, UR5, PT ;  /* 0x000000051e007c0c */ /* 0x000fe2000bfa3070 */
[----:B------:R-:W-:Y:S01]  /*10f30*/  FADD.FTZ R23, R199, R28 ;  /* 0x0000001cc7177221 */ /* 0x000fe20000010000 */
[----:B------:R-:W-:-:S04]  /*10f40*/  IMAD.WIDE.U32 R30, R240, -0x326172a9, RZ ;  /* 0xcd9e8d57f01e7825 */ /* 0x000fc800078e00ff */
[----:B--2---:R-:W-:Y:S02]  /*10f50*/  @!P1 HFMA2.BF16_V2 R4, -RZ.H0_H0, RZ.H0_H0, -R200.H0_H0 ;  /* 0x200000ffff049231 */ /* 0x004fe400003409c8 */
[-C--:B------:R-:W-:Y:S01]  /*10f60*/  FMUL.FTZ R138, R138, R217.reuse ;  /* 0x000000d98a8a7220 */ /* 0x080fe20000410000 */
[----:B------:R-:W-:Y:S01]  /*10f70*/  FMUL.FTZ R139, R139, R217 ;  /* 0x000000d98b8b7220 */ /* 0x000fe20000410000 */
[----:B------:R-:W-:Y:S01]  /*10f80*/  IMAD.WIDE.U32 R28, R247, -0x326172a9, RZ ;  /* 0xcd9e8d57f71c7825 */ /* 0x000fe200078e00ff */
[----:B------:R-:W-:-:S03]  /*10f90*/  PRMT R164, R201, 0x5410, R200 ;  /* 0x00005410c9a47816 */ /* 0x000fc600000000c8 */
[-C--:B------:R-:W-:Y:S01]  /*10fa0*/  FMUL.FTZ R134, R134, R217.reuse ;  /* 0x000000d986867220 */ /* 0x080fe20000410000 */
[----:B------:R-:W-:Y:S01]  /*10fb0*/  @!P2 HFMA2.BF16_V2 R5, -RZ.H0_H0, RZ.H0_H0, -R201.H0_H0 ;  /* 0x200000ffff05a231 */ /* 0x000fe200003409c9 */
[----:B------:R-:W-:Y:S01]  /*10fc0*/  @!P1 PRMT R200, R4, 0x5410, RZ ;  /* 0x0000541004c89816 */ /* 0x000fe200000000ff */
[-C--:B------:R-:W-:Y:S01]  /*10fd0*/  FMUL.FTZ R135, R135, R217.reuse ;  /* 0x000000d987877220 */ /* 0x080fe20000410000 */
[----:B------:R-:W-:Y:S01]  /*10fe0*/  LOP3.LUT R4, R31, UR7, R18, 0x96, !PT ;  /* 0x000000071f047c12 */ /* 0x000fe2000f8e9612 */
[-C--:B------:R-:W-:Y:S01]  /*10ff0*/  FMUL.FTZ R38, R38, R217.reuse ;  /* 0x000000d926267220 */ /* 0x080fe20000410000 */
[----:B------:R-:W-:Y:S01]  /*11000*/  LOP3.LUT R30, R29, UR6, R30, 0x96, !PT ;  /* 0x000000061d1e7c12 */ /* 0x000fe2000f8e961e */
[----:B------:R-:W-:Y:S01]  /*11010*/  FMUL.FTZ R39, R39, R217 ;  /* 0x000000d927277220 */ /* 0x000fe20000410000 */
[----:B------:R-:W-:Y:S01]  /*11020*/  @!P2 PRMT R201, R5, 0x5410, RZ ;  /* 0x0000541005c9a816 */ /* 0x000fe200000000ff */
[----:B------:R-:W-:-:S04]  /*11030*/  IMAD.WIDE.U32 R4, R4, -0x2daee0ad, RZ ;  /* 0xd2511f5304047825 */ /* 0x000fc800078e00ff */
[-C--:B------:R-:W-:Y:S01]  /*11040*/  FMUL.FTZ R42, R42, R217.reuse ;  /* 0x000000d92a2a7220 */ /* 0x080fe20000410000 */
[-C--:B------:R-:W-:Y:S01]  /*11050*/  FMUL.FTZ R43, R43, R217.reuse ;  /* 0x000000d92b2b7220 */ /* 0x080fe20000410000 */
[----:B------:R-:W-:Y:S01]  /*11060*/  FMUL.FTZ R46, R46, R217 ;  /* 0x000000d92e2e7220 */ /* 0x000fe20000410000 */
[----:B------:R-:W-:Y:S01]  /*11070*/  IMAD.WIDE.U32 R30, R30, -0x2daee0ad, RZ ;  /* 0xd2511f531e1e7825 */ /* 0x000fe200078e00ff */
[----:B-1----:R-:W-:-:S03]  /*11080*/  F2FP.BF16.F32.PACK_AB R199, R197, R232 ;  /* 0x000000e8c5c7723e */ /* 0x002fc600000010ff */
[----:B------:R-:W-:Y:S01]  /*11090*/  FADD.FTZ R239, R239, R22 ;  /* 0x00000016efef7221 */ /* 0x000fe20000010000 */
[----:B------:R-:W-:Y:S01]  /*110a0*/  LOP3.LUT R246, R5, UR10, R246, 0x96, !PT ;  /* 0x0000000a05f67c12 */ /* 0x000fe2000f8e96f6 */
[-C--:B------:R-:W-:Y:S01]  /*110b0*/  FMUL.FTZ R47, R47, R217.reuse ;  /* 0x000000d92f2f7220 */ /* 0x080fe20000410000 */
[----:B------:R-:W-:Y:S01]  /*110c0*/  LOP3.LUT R22, R31, UR30, R4, 0x96, !PT ;  /* 0x0000001e1f167c12 */ /* 0x000fe2000f8e9604 */
        /* <DEDUP_REMOVED lines=42> */
[----:B------:R-:W-:Y:S01]  /*11370*/  F2FP.BF16.F32.PACK_AB R217, R226, R229 ;  /* 0x000000e5e2d9723e */ /* 0x000fe200000010ff */
[----:B------:R-:W-:Y:S01]  /*11380*/  FADD.FTZ R238, R238, R23 ;  /* 0x00000017eeee7221 */ /* 0x000fe20000010000 */
[----:B------:R-:W-:Y:S01]  /*11390*/  PRMT R198, R199, 0x7632, R198 ;  /* 0x00007632c7c67816 */ /* 0x000fe200000000c6 */
[----:B------:R-:W-:Y:S01]  /*113a0*/  IMAD.WIDE.U32 R246, R246, -0x326172a9, RZ ;  /* 0xcd9e8d57f6f67825 */ /* 0x000fe200078e00ff */
[----:B------:R-:W-:Y:S01]  /*113b0*/  PRMT R216, R217, 0x7632, R216 ;  /* 0x00007632d9d87816 */ /* 0x000fe200000000d8 */
[----:B------:R-:W-:Y:S02]  /*113c0*/  STG.E.U16 desc[UR28][R16.64+-0x100], R244 ;  /* 0xffff00f410007986 */ /* 0x000fe4000c10151c */
[----:B------:R-:W-:-:S04]  /*113d0*/  IMAD.WIDE.U32 R22, R22, -0x326172a9, RZ ;  /* 0xcd9e8d5716167825 */ /* 0x000fc800078e00ff */
[----:B------:R-:W-:Y:S01]  /*113e0*/  @!P3 HFMA2.BF16_V2 R6, -RZ.H0_H0, RZ.H0_H0, -R198.H0_H0 ;  /* 0x200000ffff06b231 */ /* 0x000fe200003409c6 */
[----:B------:R-:W-:Y:S01]  /*113f0*/  PRMT R165, R199, 0x5410, R198 ;  /* 0x00005410c7a57816 */ /* 0x000fe200000000c6 */
[----:B------:R-:W-:Y:S01]  /*11400*/  @!P5 HFMA2.BF16_V2 R20, -RZ.H0_H0, RZ.H0_H0, -R216.H0_H0 ;  /* 0x200000ffff14d231 */ /* 0x000fe200003409d8 */
[----:B------:R-:W-:Y:S01]  /*11410*/  STG.E.U16 desc[UR28][R16.64+-0xfe], R245 ;  /* 0xffff02f510007986 */ /* 0x000fe2000c10151c */
[----:B------:R-:W-:Y:S01]  /*11420*/  LOP3.LUT R5, R23, UR37, R246, 0x96, !PT ;  /* 0x0000002517057c12 */ /* 0x000fe2000f8e96f6 */
[----:B------:R-:W-:Y:S01]  /*11430*/  @!P4 HFMA2.BF16_V2 R7, -RZ.H0_H0, RZ.H0_H0, -R199.H0_H0 ;  /* 0x200000ffff07c231 */ /* 0x000fe200003409c7 */
[----:B------:R-:W-:Y:S01]  /*11440*/  @!P3 PRMT R198, R6, 0x5410, RZ ;  /* 0x0000541006c6b816 */ /* 0x000fe200000000ff */
[----:B------:R1:W5:Y:S01]  /*11450*/  LDL.LU.64 R10, [R1+0x68] ;  /* 0x00006800010a7983 */ /* 0x0003620000300a00 */
[----:B------:R-:W-:Y:S01]  /*11460*/  SHF.R.U32.HI R6, RZ, 0x10, R5 ;  /* 0x00000010ff067819 */ /* 0x000fe20000011605 */
[----:B------:R-:W-:Y:S01]  /*11470*/  IMAD.U32 R241, RZ, RZ, UR19 ;  /* 0x00000013fff17e24 */ /* 0x000fe2000f8e00ff */
[----:B------:R-:W-:Y:S01]  /*11480*/  PRMT R166, R217, 0x5410, R216 ;  /* 0x00005410d9a67816 */ /* 0x000fe200000000d8 */
[----:B------:R-:W-:Y:S01]  /*11490*/  @!P6 HFMA2.BF16_V2 R21, -RZ.H0_H0, RZ.H0_H0, -R217.H0_H0 ;  /* 0x200000ffff15e231 */ /* 0x000fe200003409d9 */
[----:B------:R-:W-:Y:S01]  /*114a0*/  @!P5 PRMT R216, R20, 0x5410, RZ ;  /* 0x0000541014d8d816 */ /* 0x000fe200000000ff */
[----:B------:R-:W-:Y:S01]  /*114b0*/  IMAD.WIDE R240, R241, 0x2, R16 ;  /* 0x00000002f1f07825 */ /* 0x000fe200078e0210 */
[----:B------:R-:W-:-:S03]  /*114c0*/  @!P4 PRMT R199, R7, 0x5410, RZ ;  /* 0x0000541007c7c816 */ /* 0x000fc600000000ff */
[----:B------:R-:W-:Y:S01]  /*114d0*/  FADD.FTZ R190, R190, R239 ;  /* 0x000000efbebe7221 */ /* 0x000fe20000010000 */
[----:B------:R-:W-:Y:S01]  /*114e0*/  LOP3.LUT R7, R5, 0xffff, RZ, 0xc0, !PT ;  /* 0x0000ffff05077812 */ /* 0x000fe200078ec0ff */
[----:B------:R-:W-:Y:S01]  /*114f0*/  FADD.FTZ R193, R193, R238 ;  /* 0x000000eec1c17221 */ /* 0x000fe20000010000 */
[----:B------:R-:W-:Y:S01]  /*11500*/  LOP3.LUT R4, R5, 0xff, RZ, 0xc0, !PT ;  /* 0x000000ff05047812 */ /* 0x000fe200078ec0ff */
[----:B------:R2:W-:Y:S01]  /*11510*/  STG.E.U16 desc[UR28][R240.64+-0x100], R242 ;  /* 0xffff00f2f0007986 */ /* 0x0005e2000c10151c */
[----:B------:R-:W-:Y:S01]  /*11520*/  SHF.R.U32.HI R20, RZ, 0x18, R5 ;  /* 0x00000018ff147819 */ /* 0x000fe20000011605 */
[----:B------:R-:W-:Y:S01]  /*11530*/  FADD.FTZ R189, R189, R190 ;  /* 0x000000bebdbd7221 */ /* 0x000fe20000010000 */
[----:B------:R-:W-:Y:S01]  /*11540*/  LOP3.LUT R5, R6, 0xff, RZ, 0xc0, !PT ;  /* 0x000000ff06057812 */ /* 0x000fe200078ec0ff */
[----:B------:R-:W-:Y:S01]  /*11550*/  FADD.FTZ R192, R192, R193 ;  /* 0x000000c1c0c07221 */ /* 0x000fe20000010000 */
[----:B------:R-:W-:Y:S01]  /*11560*/  SHF.R.U32.HI R7, RZ, 0x8, R7 ;  /* 0x00000008ff077819 */ /* 0x000fe20000011607 */
[----:B------:R-:W-:Y:S01]  /*11570*/  FADD.FTZ R188, R188, R189 ;  /* 0x000000bdbcbc7221 */ /* 0x000fe20000010000 */
[----:B------:R-:W-:Y:S01]  /*11580*/  PRMT R20, R5, 0x5410, R20 ;  /* 0x0000541005147816 */ /* 0x000fe20000000014 */
[----:B------:R-:W-:Y:S01]  /*11590*/  STG.E.U16 desc[UR28][R240.64+-0xfe], R243 ;  /* 0xffff02f3f0007986 */ /* 0x000fe2000c10151c */
[C---:B------:R-:W-:Y:S01]  /*115a0*/  LOP3.LUT R5, R22.reuse, 0xffff, RZ, 0xc0, !PT ;  /* 0x0000ffff16057812 */ /* 0x040fe200078ec0ff */
[----:B------:R-:W-:Y:S01]  /*115b0*/  FADD.FTZ R233, R233, R188 ;  /* 0x000000bce9e97221 */ /* 0x000fe20000010000 */
[----:B------:R-:W-:Y:S01]  /*115c0*/  LOP3.LUT R6, R22, 0xff, RZ, 0xc0, !PT ;  /* 0x000000ff16067812 */ /* 0x000fe200078ec0ff */
[----:B------:R-:W-:Y:S01]  /*115d0*/  STG.E.U16 desc[UR28][R16.64+-0xf0], R185 ;  /* 0xffff10b910007986 */ /* 0x000fe2000c10151c */
[----:B------:R-:W-:Y:S01]  /*115e0*/  SHF.R.U32.HI R5, RZ, 0x8, R5 ;  /* 0x00000008ff057819 */ /* 0x000fe20000011605 */
[----:B------:R-:W-:Y:S01]  /*115f0*/  FADD.FTZ R230, R230, R233 ;  /* 0x000000e9e6e67221 */ /* 0x000fe20000010000 */
[----:B------:R-:W-:Y:S01]  /*11600*/  PRMT R4, R4, 0x5410, R7 ;  /* 0x0000541004047816 */ /* 0x000fe20000000007 */
[----:B------:R-:W-:Y:S01]  /*11610*/  STG.E.U16 desc[UR28][R16.64+-0xee], R184 ;  /* 0xffff12b810007986 */ /* 0x000fe2000c10151c */
[----:B------:R-:W-:Y:S01]  /*11620*/  PRMT R6, R6, 0x5410, R5 ;  /* 0x0000541006067816 */ /* 0x000fe20000000005 */
[----:B------:R-:W-:Y:S01]  /*11630*/  FADD.FTZ R231, R231, R230 ;  /* 0x000000e6e7e77221 */ /* 0x000fe20000010000 */
[----:B------:R-:W-:Y:S01]  /*11640*/  @!P6 PRMT R217, R21, 0x5410, RZ ;  /* 0x0000541015d9e816 */ /* 0x000fe200000000ff */
[----:B------:R-:W-:Y:S01]  /*11650*/  STG.E.U16 desc[UR28][R240.64+-0xf0], R187 ;  /* 0xffff10bbf0007986 */ /* 0x000fe2000c10151c */
[----:B------:R-:W-:Y:S01]  /*11660*/  SHF.R.U32.HI R7, RZ, 0x10, R22 ;  /* 0x00000010ff077819 */ /* 0x000fe20000011616 */
[----:B------:R-:W-:Y:S01]  /*11670*/  FADD.FTZ R228, R228, R231 ;  /* 0x000000e7e4e47221 */ /* 0x000fe20000010000 */
[--C-:B------:R-:W-:Y:S01]  /*11680*/  HSET2.LE.AND R5, R20, R3.reuse, PT ;  /* 0x0000000314057233 */ /* 0x100fe20003803000 */
[----:B------:R-:W-:Y:S01]  /*11690*/  STG.E.U16 desc[UR28][R240.64+-0xee], R186 ;  /* 0xffff12baf0007986 */ /* 0x000fe2000c10151c */
[----:B------:R-:W-:Y:S01]  /*116a0*/  LOP3.LUT R7, R7, 0xff, RZ, 0xc0, !PT ;  /* 0x000000ff07077812 */ /* 0x000fe200078ec0ff */
[----:B------:R-:W-:Y:S01]  /*116b0*/  FADD.FTZ R229, R229, R228 ;  /* 0x000000e4e5e57221 */ /* 0x000fe20000010000 */
[----:B--2---:R-:W-:Y:S01]  /*116c0*/  SHF.R.U32.HI R242, RZ, 0x18, R22 ;  /* 0x00000018fff27819 */ /* 0x004fe20000011616 */
[----:B------:R-:W-:Y:S01]  /*116d0*/  FADD.FTZ R191, R191, R192 ;  /* 0x000000c0bfbf7221 */ /* 0x000fe20000010000 */
[----:B------:R-:W2:Y:S01]  /*116e0*/  LDSM.16.MT88.4 R20, [R208+0x18000] ;  /* 0x01800000d014783b */ /* 0x000ea20000004200 */
[--C-:B------:R-:W-:Y:S01]  /*116f0*/  HSET2.LE.AND R4, R4, R3.reuse, PT ;  /* 0x0000000304047233 */ /* 0x100fe20003803000 */
[----:B------:R-:W-:Y:S01]  /*11700*/  FADD.FTZ R226, R226, R229 ;  /* 0x000000e5e2e27221 */ /* 0x000fe20000010000 */
[----:B------:R-:W-:Y:S01]  /*11710*/  PRMT R242, R7, 0x5410, R242 ;  /* 0x0000541007f27816 */ /* 0x000fe200000000f2 */
[----:B------:R-:W-:Y:S01]  /*11720*/  STG.E.U16 desc[UR28][R16.64+-0xe0], R181 ;  /* 0xffff20b510007986 */ /* 0x000fe2000c10151c */
[--C-:B------:R-:W-:Y:S01]  /*11730*/  HSET2.LE.AND R6, R6, R3.reuse, PT ;  /* 0x0000000306067233 */ /* 0x100fe20003803000 */
[----:B------:R-:W-:Y:S01]  /*11740*/  FADD.FTZ R227, R227, R226 ;  /* 0x000000e2e3e37221 */ /* 0x000fe20000010000 */
[----:B------:R-:W-:Y:S01]  /*11750*/  LOP3.LUT R4, R4, R175, RZ, 0xc0, !PT ;  /* 0x000000af04047212 */ /* 0x000fe200078ec0ff */
[----:B------:R-:W-:Y:S01]  /*11760*/  STG.E.U16 desc[UR28][R16.64+-0xde], R180 ;  /* 0xffff22b410007986 */ /* 0x000fe2000c10151c */
[----:B------:R-:W-:Y:S01]  /*11770*/  HSET2.LE.AND R7, R242, R3, PT ;  /* 0x00000003f2077233 */ /* 0x000fe20003803000 */
[----:B------:R-:W-:Y:S01]  /*11780*/  FADD.FTZ R196, R196, R191 ;  /* 0x000000bfc4c47221 */ /* 0x000fe20000010000 */
[----:B------:R-:W-:Y:S01]  /*11790*/  LOP3.LUT R5, R5, R174, RZ, 0xc0, !PT ;  /* 0x000000ae05057212 */ /* 0x000fe200078ec0ff */
[----:B------:R-:W-:Y:S01]  /*117a0*/  STG.E.U16 desc[UR28][R240.64+-0xe0], R183 ;  /* 0xffff20b7f0007986 */ /* 0x000fe2000c10151c */
[----:B------:R-:W-:Y:S01]  /*117b0*/  LOP3.LUT R6, R6, R173, RZ, 0xc0, !PT ;  /* 0x000000ad06067212 */ /* 0x000fe200078ec0ff */
[----:B------:R-:W-:Y:S01]  /*117c0*/  FADD.FTZ R196, R195, R196 ;  /* 0x000000c4c3c47221 */ /* 0x000fe20000010000 */
[----:B------:R-:W-:Y:S01]  /*117d0*/  LOP3.LUT R7, R7, R172, RZ, 0xc0, !PT ;  /* 0x000000ac07077212 */ /* 0x000fe200078ec0ff */
[----:B------:R-:W-:Y:S01]  /*117e0*/  STG.E.U16 desc[UR28][R240.64+-0xde], R182 ;  /* 0xffff22b6f0007986 */ /* 0x000fe2000c10151c */
[----:B------:R-:W-:Y:S01]  /*117f0*/  LOP3.LUT R28, R247, UR35, R28, 0x96, !PT ;  /* 0x00000023f71c7c12 */ /* 0x000fe2000f8e961c */
[----:B------:R-:W-:Y:S01]  /*11800*/  FADD.FTZ R237, R237, R196 ;  /* 0x000000c4eded7221 */ /* 0x000fe20000010000 */
[----:B------:R-:W-:Y:S01]  /*11810*/  LOP3.LUT R34, R169, UR27, R34, 0x96, !PT ;  /* 0x0000001ba9227c12 */ /* 0x000fe2000f8e9622 */
[----:B------:R-:W-:Y:S01]  /*11820*/  STG.E.U16 desc[UR28][R16.64+-0xd0], R177 ;  /* 0xffff30b110007986 */ /* 0x000fe2000c10151c */
[----:B------:R-:W-:Y:S01]  /*11830*/  LOP3.LUT R168, R19, UR13, R168, 0x96, !PT ;  /* 0x0000000d13a87c12 */ /* 0x000fe2000f8e96a8 */
[----:B------:R-:W-:Y:S01]  /*11840*/  FADD.FTZ R236, R236, R237 ;  /* 0x000000edecec7221 */ /* 0x000fe20000010000 */
[----:B------:R-:W-:Y:S01]  /*11850*/  @UP0 UIADD3 UR18, UR18, -0x4, URZ ;  /* 0xfffffffc12120890 */ /* 0x000fe2000fffe03f */
[----:B------:R-:W-:Y:S02]  /*11860*/  STG.E.U16 desc[UR28][R16.64+-0xce], R176 ;  /* 0xffff32b010007986 */ /* 0x000fe4000c10151c */
[----:B------:R-:W-:-:S04]  /*11870*/  IMAD.WIDE.U32 R172, R168, -0x2daee0ad, RZ ;  /* 0xd2511f53a8ac7825 */ /* 0x000fc800078e00ff */
[----:B------:R-:W-:Y:S01]  /*11880*/  FADD.FTZ R235, R235, R236 ;  /* 0x000000ecebeb7221 */ /* 0x000fe20000010000 */
[----:B------:R-:W-:Y:S03]  /*11890*/  STG.E.U16 desc[UR28][R240.64+-0xd0], R179 ;  /* 0xffff30b3f0007986 */ /* 0x000fe6000c10151c */
[----:B------:R-:W-:Y:S01]  /*118a0*/  FADD.FTZ R235, R234, R235 ;  /* 0x000000ebeaeb7221 */ /* 0x000fe20000010000 */
[----:B------:R-:W-:Y:S03]  /*118b0*/  STG.E.U16 desc[UR28][R240.64+-0xce], R178 ;  /* 0xffff32b2f0007986 */ /* 0x000fe6000c10151c */
[----:B------:R-:W-:Y:S01]  /*118c0*/  FADD.FTZ R232, R232, R235 ;  /* 0x000000ebe8e87221 */ /* 0x000fe20000010000 */
[----:B------:R-:W-:Y:S01]  /*118d0*/  STG.E.U16 desc[UR28][R16.64+-0xc0], R223 ;  /* 0xffff40df10007986 */ /* 0x000fe2000c10151c */
[C---:B--2---:R-:W-:Y:S03]  /*118e0*/  HMMA.16816.F32.BF16 R160, R4.reuse, R20, R160 ;  /* 0x0000001404a0723c */ /* 0x044fe600000418a0 */
[----:B------:R-:W-:Y:S04]  /*118f0*/  STG.E.U16 desc[UR28][R16.64+-0xbe], R222 ;  /* 0xffff42de10007986 */ /* 0x000fe8000c10151c */
[----:B------:R-:W-:Y:S01]  /*11900*/  STG.E.U16 desc[UR28][R240.64+-0xc0], R225 ;  /* 0xffff40e1f0007986 */ /* 0x000fe2000c10151c */
[C---:B------:R-:W-:Y:S03]  /*11910*/  HMMA.16816.F32.BF16 R156, R4.reuse, R22, R156 ;  /* 0x00000016049c723c */ /* 0x040fe6000004189c */
[----:B------:R-:W2:Y:S04]  /*11920*/  LDSM.16.MT88.4 R20, [R206+0x18000] ;  /* 0x01800000ce14783b */ /* 0x000ea80000004200 */
        /* <DEDUP_REMOVED lines=9> */
[C---:B--2---:R-:W-:Y:S03]  /*119c0*/  HMMA.16816.F32.BF16 R152, R4.reuse, R20, R152 ;  /* 0x000000140498723c */ /* 0x044fe60000041898 */
[----:B------:R-:W-:Y:S04]  /*119d0*/  STG.E.U16 desc[UR28][R16.64+-0x90], R199 ;  /* 0xffff70c710007986 */ /* 0x000fe8000c10151c */
[----:B------:R-:W-:Y:S01]  /*119e0*/  STG.E.U16 desc[UR28][R16.64+-0x8e], R198 ;  /* 0xffff72c610007986 */ /* 0x000fe2000c10151c */
[C---:B------:R-:W-:Y:S03]  /*119f0*/  HMMA.16816.F32.BF16 R148, R4.reuse, R22, R148 ;  /* 0x000000160494723c */ /* 0x040fe60000041894 */
[----:B------:R-:W2:Y:S04]  /*11a00*/  LDSM.16.MT88.4 R20, [R205+0x18000] ;  /* 0x01800000cd14783b */ /* 0x000ea80000004200 */
[----:B------:R-:W-:Y:S04]  /*11a10*/  STG.E.U16 desc[UR28][R240.64+-0x90], R201 ;  /* 0xffff70c9f0007986 */ /* 0x000fe8000c10151c */
[----:B------:R-:W-:Y:S01]  /*11a20*/  STG.E.U16 desc[UR28][R240.64+-0x8e], R200 ;  /* 0xffff72c8f0007986 */ /* 0x000fe2000c10151c */
        /* <DEDUP_REMOVED lines=46> */
[----:B------:R-:W-:Y:S02]  /*11d10*/  SHF.R.U32.HI R5, RZ, 0x8, R5 ;  /* 0x00000008ff057819 */ /* 0x000fe40000011605 */
[----:B------:R-:W-:Y:S02]  /*11d20*/  SHF.R.U32.HI R6, RZ, 0x10, R4 ;  /* 0x00000010ff067819 */ /* 0x000fe40000011604 */
[----:B------:R-:W-:-:S02]  /*11d30*/  PRMT R28, R28, 0x5410, R5 ;  /* 0x000054101c1c7816 */ /* 0x000fc40000000005 */
[C---:B------:R-:W-:Y:S02]  /*11d40*/  LOP3.LUT R5, R30.reuse, 0xffff, RZ, 0xc0, !PT ;  /* 0x0000ffff1e057812 */ /* 0x040fe400078ec0ff */
[----:B------:R-:W-:Y:S02]  /*11d50*/  SHF.R.U32.HI R7, RZ, 0x18, R4 ;  /* 0x00000018ff077819 */ /* 0x000fe40000011604 */
[----:B------:R-:W-:Y:S02]  /*11d60*/  SHF.R.U32.HI R5, RZ, 0x8, R5 ;  /* 0x00000008ff057819 */ /* 0x000fe40000011605 */
[----:B------:R-:W-:Y:S02]  /*11d70*/  LOP3.LUT R4, R30, 0xff, RZ, 0xc0, !PT ;  /* 0x000000ff1e047812 */ /* 0x000fe400078ec0ff */
[----:B------:R-:W-:Y:S02]  /*11d80*/  LOP3.LUT R6, R6, 0xff, RZ, 0xc0, !PT ;  /* 0x000000ff06067812 */ /* 0x000fe400078ec0ff */
[----:B------:R-:W-:-:S02]  /*11d90*/  PRMT R4, R4, 0x5410, R5 ;  /* 0x0000541004047816 */ /* 0x000fc40000000005 */
[--C-:B------:R-:W-:Y:S02]  /*11da0*/  SHF.R.U32.HI R5, RZ, 0x10, R30.reuse ;  /* 0x00000010ff057819 */ /* 0x100fe4000001161e */
        /* <DEDUP_REMOVED lines=59> */
[C---:B--2---:R-:W-:Y:S06]  /*12160*/  HMMA.16816.F32.BF16 R124, R4.reuse, R20, R124 ;  /* 0x00000014047c723c */ /* 0x044fec000004187c */
[----:B------:R-:W-:Y:S07]  /*12170*/  HMMA.16816.F32.BF16 R128, R4, R22, R128 ;  /* 0x000000160480723c */ /* 0x000fee0000041880 */
[----:B------:R-:W-:-:S05]  /*12180*/  IMAD.WIDE.U32 R4, R34, -0x2daee0ad, RZ ;  /* 0xd2511f5322047825 */ /* 0x000fca00078e00ff */
[----:B------:R-:W-:Y:S02]  /*12190*/  LOP3.LUT R32, R5, UR12, R32, 0x96, !PT ;  /* 0x0000000c05207c12 */ /* 0x000fe4000f8e9620 */
[----:B------:R-:W-:-:S03]  /*121a0*/  LOP3.LUT R168, R173, UR11, R4, 0x96, !PT ;  /* 0x0000000bada87c12 */ /* 0x000fc6000f8e9604 */
        /* <DEDUP_REMOVED lines=10> */
[----:B------:R-:W-:Y:S02]  /*12250*/  LOP3.LUT R168, R173, UR35, R168, 0x96, !PT ;  /* 0x00000023ada87c12 */ /* 0x000fe4000f8e96a8 */
[----:B------:R-:W-:-:S03]  /*12260*/  LOP3.LUT R5, R20, 0xffff, RZ, 0xc0, !PT ;  /* 0x0000ffff14057812 */ /* 0x000fc600078ec0ff */
[----:B------:R-:W-:Y:S01]  /*12270*/  IMAD.WIDE.U32 R168, R168, -0x2daee0ad, RZ ;  /* 0xd2511f53a8a87825 */ /* 0x000fe200078e00ff */
[----:B------:R-:W-:Y:S02]  /*12280*/  LOP3.LUT R4, R20, 0xff, RZ, 0xc0, !PT ;  /* 0x000000ff14047812 */ /* 0x000fe400078ec0ff */
[----:B------:R-:W-:Y:S02]  /*12290*/  SHF.R.U32.HI R5, RZ, 0x8, R5 ;  /* 0x00000008ff057819 */ /* 0x000fe40000011605 */
[----:B------:R-:W-:Y:S02]  /*122a0*/  LOP3.LUT R6, R21, UR37, R172, 0x96, !PT ;  /* 0x0000002515067c12 */ /* 0x000fe4000f8e96ac */
[--C-:B------:R-:W-:Y:S02]  /*122b0*/  SHF.R.U32.HI R172, RZ, 0x10, R20.reuse ;  /* 0x00000010ffac7819 */ /* 0x100fe40000011614 */
[----:B------:R-:W-:Y:S02]  /*122c0*/  SHF.R.U32.HI R19, RZ, 0x18, R20 ;  /* 0x00000018ff137819 */ /* 0x000fe40000011614 */
[----:B------:R-:W-:-:S02]  /*122d0*/  PRMT R4, R4, 0x5410, R5 ;  /* 0x0000541004047816 */ /* 0x000fc40000000005 */
[C---:B------:R-:W-:Y:S02]  /*122e0*/  LOP3.LUT R20, R6.reuse, 0xffff, RZ, 0xc0, !PT ;  /* 0x0000ffff06147812 */ /* 0x040fe400078ec0ff */
[----:B------:R-:W-:Y:S02]  /*122f0*/  SHF.R.U32.HI R5, RZ, 0x10, R6 ;  /* 0x00000010ff057819 */ /* 0x000fe40000011606 */
[----:B------:R-:W-:Y:S02]  /*12300*/  LOP3.LUT R7, R6, 0xff, RZ, 0xc0, !PT ;  /* 0x000000ff06077812 */ /* 0x000fe400078ec0ff */
[----:B------:R-:W-:Y:S02]  /*12310*/  SHF.R.U32.HI R20, RZ, 0x8, R20 ;  /* 0x00000008ff147819 */ /* 0x000fe40000011614 */
[----:B------:R-:W-:Y:S02]  /*12320*/  SHF.R.U32.HI R6, RZ, 0x18, R6 ;  /* 0x00000018ff067819 */ /* 0x000fe40000011606 */
[----:B------:R-:W-:-:S02]  /*12330*/  LOP3.LUT R5, R5, 0xff, RZ, 0xc0, !PT ;  /* 0x000000ff05057812 */ /* 0x000fc400078ec0ff */
[----:B------:R-:W-:Y:S02]  /*12340*/  PRMT R20, R7, 0x5410, R20 ;  /* 0x0000541007147816 */ /* 0x000fe40000000014 */
[----:B------:R-:W-:Y:S02]  /*12350*/  PRMT R6, R5, 0x5410, R6 ;  /* 0x0000541005067816 */ /* 0x000fe40000000006 */
[----:B------:R-:W-:Y:S02]  /*12360*/  LOP3.LUT R172, R172, 0xff, RZ, 0xc0, !PT ;  /* 0x000000ffacac7812 */ /* 0x000fe400078ec0ff */
[--C-:B------:R-:W-:Y:S02]  /*12370*/  HSET2.LE.AND R22, R20, R3.reuse, PT ;  /* 0x0000000314167233 */ /* 0x100fe40003803000 */
[--C-:B------:R-:W-:Y:S02]  /*12380*/  HSET2.LE.AND R20, R6, R3.reuse, PT ;  /* 0x0000000306147233 */ /* 0x100fe40003803000 */
[----:B------:R-:W-:-:S02]  /*12390*/  HSET2.LE.AND R6, R4, R3, PT ;  /* 0x0000000304067233 */ /* 0x000fc40003803000 */
[----:B------:R-:W-:Y:S02]  /*123a0*/  LOP3.LUT R4, R22, R33, RZ, 0xc0, !PT ;  /* 0x0000002116047212 */ /* 0x000fe400078ec0ff */
[----:B------:R-:W-:Y:S02]  /*123b0*/  LOP3.LUT R5, R20, R35, RZ, 0xc0, !PT ;  /* 0x0000002314057212 */ /* 0x000fe400078ec0ff */
[----:B------:R-:W2:Y:S01]  /*123c0*/  LDSM.16.MT88.4 R20, [R204+0x19000] ;  /* 0x01900000cc14783b */ /* 0x000ea20000004200 */
[----:B------:R-:W-:Y:S02]  /*123d0*/  PRMT R172, R172, 0x5410, R19 ;  /* 0x00005410acac7816 */ /* 0x000fe40000000013 */
[----:B------:R-:W-:Y:S01]  /*123e0*/  LOP3.LUT R6, R6, R171, RZ, 0xc0, !PT ;  /* 0x000000ab06067212 */ /* 0x000fe200078ec0ff */
[----:B------:R-:W4:Y:S01]  /*123f0*/  LDSM.16.MT88.4 R32, [R208+0x19000] ;  /* 0x01900000d020783b */ /* 0x000f220000004200 */
[----:B------:R-:W-:Y:S02]  /*12400*/  LOP3.LUT R18, R169, UR4, R18, 0x96, !PT ;  /* 0x00000004a9127c12 */ /* 0x000fe4000f8e9612 */
[----:B------:R-:W-:-:S02]  /*12410*/  HSET2.LE.AND R7, R172, R3, PT ;  /* 0x00000003ac077233 */ /* 0x000fc40003803000 */
[----:B------:R-:W-:Y:S01]  /*12420*/  SHF.R.U32.HI R19, RZ, 0x10, R18 ;  /* 0x00000010ff137819 */ /* 0x000fe20000011612 */
[----:B------:R-:W-:Y:S02]  /*12430*/  LDSM.16.MT88.4 R172, [R205+0x19800] ;  /* 0x01980000cdac783b */ /* 0x000fe40000004200 */
[----:B------:R-:W-:Y:S02]  /*12440*/  LOP3.LUT R7, R7, R170, RZ, 0xc0, !PT ;  /* 0x000000aa07077212 */ /* 0x000fe400078ec0ff */
[----:B------:R-:W-:-:S05]  /*12450*/  LOP3.LUT R19, R19, 0xff, RZ, 0xc0, !PT ;  /* 0x000000ff13137812 */ /* 0x000fca00078ec0ff */
[C---:B---3--:R-:W-:Y:S06]  /*12460*/  HMMA.16816.F32.BF16 R144, R4.reuse, R24, R144 ;  /* 0x000000180490723c */ /* 0x048fec0000041890 */
[C---:B------:R-:W-:Y:S01]  /*12470*/  HMMA.16816.F32.BF16 R140, R4.reuse, R26, R140 ;  /* 0x0000001a048c723c */ /* 0x040fe2000004188c */
[----:B------:R-:W3:Y:S05]  /*12480*/  LDSM.16.MT88.4 R24, [R205+0x1b000] ;  /* 0x01b00000cd18783b */ /* 0x000eea0000004200 */
        /* <DEDUP_REMOVED lines=38> */
[----:B------:R-:W-:-:S05]  /*126f0*/  LOP3.LUT R28, R18, 0xff, RZ, 0xc0, !PT ;  /* 0x000000ff121c7812 */ /* 0x000fca00078ec0ff */
[C---:B--2---:R-:W-:Y:S06]  /*12700*/  HMMA.16816.F32.BF16 R124, R4.reuse, R20, R124 ;  /* 0x00000014047c723c */ /* 0x044fec000004187c */
[C---:B------:R-:W-:Y:S01]  /*12710*/  HMMA.16816.F32.BF16 R128, R4.reuse, R22, R128 ;  /* 0x000000160480723c */ /* 0x040fe20000041880 */
[----:B------:R-:W1:Y:S05]  /*12720*/  LDSM.16.MT88.4 R20, [R206+0x19800] ;  /* 0x01980000ce14783b */ /* 0x000e6a0000004200 */
[C---:B----4-:R-:W-:Y:S06]  /*12730*/  HMMA.16816.F32.BF16 R100, R4.reuse, R32, R100 ;  /* 0x000000200464723c */ /* 0x050fec0000041864 */
[----:B------:R-:W-:Y:S01]  /*12740*/  HMMA.16816.F32.BF16 R104, R4, R34, R104 ;  /* 0x000000220468723c */ /* 0x000fe20000041868 */
[----:B------:R-:W-:Y:S06]  /*12750*/  LDSM.16.MT88.4 R32, [R206+0x1b800] ;  /* 0x01b80000ce20783b */ /* 0x000fec0000004200 */
[----:B------:R-:W-:-:S02]  /*12760*/  LOP3.LUT R5, R168, 0xffff, RZ, 0xc0, !PT ;  /* 0x0000ffffa8057812 */ /* 0x000fc400078ec0ff */
[----:B------:R-:W-:Y:S02]  /*12770*/  LOP3.LUT R4, R168, 0xff, RZ, 0xc0, !PT ;  /* 0x000000ffa8047812 */ /* 0x000fe400078ec0ff */
[----:B------:R-:W-:Y:S02]  /*12780*/  SHF.R.U32.HI R5, RZ, 0x8, R5 ;  /* 0x00000008ff057819 */ /* 0x000fe40000011605 */
[----:B------:R-:W-:Y:S02]  /*12790*/  SHF.R.U32.HI R7, RZ, 0x10, R168 ;  /* 0x00000010ff077819 */ /* 0x000fe400000116a8 */
[----:B------:R-:W-:Y:S02]  /*127a0*/  PRMT R4, R4, 0x5410, R5 ;  /* 0x0000541004047816 */ /* 0x000fe40000000005 */
[----:B------:R-:W-:Y:S02]  /*127b0*/  LOP3.LUT R5, R18, 0xffff, RZ, 0xc0, !PT ;  /* 0x0000ffff12057812 */ /* 0x000fe400078ec0ff */
[----:B------:R-:W-:-:S02]  /*127c0*/  SHF.R.U32.HI R18, RZ, 0x18, R18 ;  /* 0x00000018ff127819 */ /* 0x000fc40000011612 */
[----:B------:R-:W-:Y:S02]  /*127d0*/  SHF.R.U32.HI R5, RZ, 0x8, R5 ;  /* 0x00000008ff057819 */ /* 0x000fe40000011605 */
[----:B------:R-:W-:Y:S02]  /*127e0*/  SHF.R.U32.HI R6, RZ, 0x18, R168 ;  /* 0x00000018ff067819 */ /* 0x000fe400000116a8 */
[----:B------:R-:W-:Y:S01]  /*127f0*/  LOP3.LUT R7, R7, 0xff, RZ, 0xc0, !PT ;  /* 0x000000ff07077812 */ /* 0x000fe200078ec0ff */
[----:B------:R-:W-:Y:S01]  /*12800*/  LDSM.16.MT88.4 R168, [R204+0x19800] ;  /* 0x01980000cca8783b */ /* 0x000fe20000004200 */
[----:B------:R-:W-:Y:S02]  /*12810*/  PRMT R18, R19, 0x5410, R18 ;  /* 0x0000541013127816 */ /* 0x000fe40000000012 */
[----:B------:R-:W-:Y:S02]  /*12820*/  PRMT R28, R28, 0x5410, R5 ;  /* 0x000054101c1c7816 */ /* 0x000fe40000000005 */
[----:B------:R-:W-:-:S02]  /*12830*/  PRMT R6, R7, 0x5410, R6 ;  /* 0x0000541007067816 */ /* 0x000fc40000000006 */
[--C-:B------:R-:W-:Y:S02]  /*12840*/  HSET2.LE.AND R5, R18, R3.reuse, PT ;  /* 0x0000000312057233 */ /* 0x100fe40003803000 */
[--C-:B------:R-:W-:Y:S02]  /*12850*/  HSET2.LE.AND R28, R28, R3.reuse, PT ;  /* 0x000000031c1c7233 */ /* 0x100fe40003803000 */
[--C-:B------:R-:W-:Y:S02]  /*12860*/  HSET2.LE.AND R18, R4, R3.reuse, PT ;  /* 0x0000000304127233 */ /* 0x100fe40003803000 */
[----:B------:R-:W-:Y:S02]  /*12870*/  HSET2.LE.AND R3, R6, R3, PT ;  /* 0x0000000306037233 */ /* 0x000fe40003803000 */
[----:B------:R-:W-:Y:S02]  /*12880*/  LOP3.LUT R4, R28, R167, RZ, 0xc0, !PT ;  /* 0x000000a71c047212 */ /* 0x000fe400078ec0ff */
[----:B------:R-:W-:Y:S01]  /*12890*/  LOP3.LUT R5, R5, R166, RZ, 0xc0, !PT ;  /* 0x000000a605057212 */ /* 0x000fe200078ec0ff */
[----:B------:R-:W-:Y:S01]  /*128a0*/  LDSM.16.MT88.4 R28, [R205+0x1b800] ;  /* 0x01b80000cd1c783b */ /* 0x000fe20000004200 */
[----:B------:R-:W-:-:S02]  /*128b0*/  LOP3.LUT R6, R18, R165, RZ, 0xc0, !PT ;  /* 0x000000a512067212 */ /* 0x000fc400078ec0ff */
[----:B------:R-:W-:Y:S01]  /*128c0*/  LOP3.LUT R7, R3, R164, RZ, 0xc0, !PT ;  /* 0x000000a403077212 */ /* 0x000fe200078ec0ff */
[----:B------:R-:W-:Y:S01]  /*128d0*/  FADD.FTZ R3, R194, R227 ;  /* 0x000000e3c2037221 */ /* 0x000fe20000010000 */
[----:B------:R-:W2:Y:S04]  /*128e0*/  LDSM.16.MT88.4 R164, [R208+0x1b800] ;  /* 0x01b80000d0a4783b */ /* 0x000ea80000004200 */
[----:B------:R-:W-:Y:S01]  /*128f0*/  STL [R1+0x38], R3 ;  /* 0x0000380301007387 */ /* 0x000fe20000100800 */
        /* <DEDUP_REMOVED lines=29> */
[----:B------:R-:W-:-:S05]  /*12ad0*/  IADD3 R164, P1, R16, -0x180, RZ ;  /* 0xfffffe8010a47810 */ /* 0x000fca0007f3e0ff */
[C---:B------:R-:W-:Y:S06]  /*12ae0*/  HMMA.16816.F32.BF16 R80, R4.reuse, R174, R80 ;  /* 0x000000ae0450723c */ /* 0x040fec0000041850 */
[C---:B----4-:R-:W-:Y:S06]  /*12af0*/  HMMA.16816.F32.BF16 R84, R4.reuse, R168, R84 ;  /* 0x000000a80454723c */ /* 0x050fec0000041854 */
[C---:B------:R-:W-:Y:S06]  /*12b00*/  HMMA.16816.F32.BF16 R88, R4.reuse, R170, R88 ;  /* 0x000000aa0458723c */ /* 0x040fec0000041858 */
[C---:B------:R-:W-:Y:S06]  /*12b10*/  HMMA.16816.F32.BF16 R96, R4.reuse, R166, R96 ;  /* 0x000000a60460723c */ /* 0x040fec0000041860 */
[----:B------:R-:W-:Y:S01]  /*12b20*/  HMMA.16816.F32.BF16 R100, R4, R32, R100 ;  /* 0x000000200464723c */ /* 0x000fe20000041864 */
[----:B------:R-:W-:Y:S01]  /*12b30*/  FADD.FTZ R167, R197, R232 ;  /* 0x000000e8c5a77221 */ /* 0x000fe20000010000 */
[----:B------:R-:W-:-:S04]  /*12b40*/  IADD3.X R166, R17, -0x1, RZ, P1, !PT ;  /* 0xffffffff11a67810 */ /* 0x000fc80000ffe4ff */
        /* <DEDUP_REMOVED lines=8> */
[----:B------:R-:W-:-:S15]  /*12bd0*/  @P0 BRA `(.L_x_1165) ;  /* 0x0000000000040947 */ /* 0x000fde0003800000 */
.L_x_1158:
[----:B------:R-:W-:-:S12]  /*12be0*/  UIADD3 UR18, UR43, -0x1, URZ ;  /* 0xffffffff2b127890 */ /* 0x000fd8000fffe03f */
.L_x_1165:
[----:B------:R-:W-:-:S13]  /*12bf0*/  ISETP.LE.AND P0, PT, RZ, UR18, PT ;  /* 0x00000012ff007c0c */ /* 0x000fda000bf03270 */
[----:B------:R-:W-:Y:S05]  /*12c00*/  @!P0 BRA `(.L_x_1166) ;  /* 0x0000005c00908947 */ /* 0x000fea0003800000 */
[----:B------:R-:W1:Y:S01]  /*12c10*/  S2R R6, SR_TID.X ;  /* 0x0000000000067919 */ /* 0x000e620000002100 */
[----:B------:R-:W-:Y:S01]  /*12c20*/  ULDC UR4, c[0x0][0x260] ;  /* 0x0000980000047ab9 */ /* 0x000fe20000000800 */
[----:B------:R-:W-:Y:S01]  /*12c30*/  IMAD.U32 R5, RZ, RZ, UR21 ;  /* 0x00000015ff057e24 */ /* 0x000fe2000f8e00ff */
[----:B------:R-:W-:Y:S01]  /*12c40*/  ULDC.64 UR6, c[0x0][0x218] ;  /* 0x0000860000067ab9 */ /* 0x000fe20000000a00 */
[----:B----4-:R-:W-:Y:S01]  /*12c50*/  IMAD.U32 R16, RZ, RZ, UR4 ;  /* 0x00000004ff107e24 */ /* 0x010fe2000f8e00ff */
[----:B------:R-:W-:Y:S01]  /*12c60*/  ULDC UR4, c[0x0][0x2d0] ;  /* 0x0000b40000047ab9 */ /* 0x000fe20000000800 */
[----:B------:R-:W-:Y:S01]  /*12c70*/  IMAD.U32 R18, RZ, RZ, UR5 ;  /* 0x00000005ff127e24 */ /* 0x000fe2000f8e00ff */
[----:B------:R-:W-:Y:S01]  /*12c80*/  ULDC.64 UR10, c[0x0][0x220] ;  /* 0x00008800000a7ab9 */ /* 0x000fe20000000a00 */
[----:B------:R-:W-:Y:S01]  /*12c90*/  IMAD.MOV.U32 R7, RZ, RZ, 0x7054 ;  /* 0x00007054ff077424 */ /* 0x000fe200078e00ff */
[----:B------:R-:W-:Y:S01]  /*12ca0*/  USHF.R.S32.HI UR40, URZ, 0x1f, UR19 ;  /* 0x0000001f3f287899 */ /* 0x000fe20008011413 */
[----:B------:R-:W-:Y:S01]  /*12cb0*/  IMAD.MOV.U32 R165, RZ, RZ, R0 ;  /* 0x000000ffffa57224 */ /* 0x000fe200078e0000 */
[----:B------:R-:W-:-:S02]  /*12cc0*/  UIADD3 UR12, UR18, -0x1, URZ ;  /* 0xffffffff120c7890 */ /* 0x000fc4000fffe03f */
[----:B------:R-:W-:Y:S01]  /*12cd0*/  PRMT R7, R18, R7, UR5 ;  /* 0x0000000512077e16 */ /* 0x000fe20008000007 */
[----:B------:R-:W-:Y:S01]  /*12ce0*/  UMOV UR21, URZ ;  /* 0x0000003f00157c82 */ /* 0x000fe20008000000 */
[----:B------:R-:W-:Y:S01]  /*12cf0*/  ULDC UR13, c[0x0][0x2d0] ;  /* 0x0000b400000d7ab9 */ /* 0x000fe20000000800 */
[----:B------:R-:W-:Y:S01]  /*12d00*/  USHF.L.U64.HI UR40, UR19, 0x1, UR40 ;  /* 0x0000000113287899 */ /* 0x000fe20008010228 */
        /* <DEDUP_REMOVED lines=9> */
[----:B------:R-:W-:Y:S01]  /*12da0*/  ULDC UR4, c[0x0][0x2ec] ;  /* 0x0000bb0000047ab9 */ /* 0x000fe20000000800 */
[----:B------:R-:W-:-:S04]  /*12db0*/  IMAD.WIDE.U32 R16, R16, UR17, R20 ;  /* 0x0000001110107c25 */ /* 0x000fc8000f8e0014 */
[----:B------:R-:W-:Y:S01]  /*12dc0*/  IMAD.WIDE.U32 R20, R15, UR17, R20 ;  /* 0x000000110f147c25 */ /* 0x000fe2000f8e0014 */
[----:B------:R-:W-:Y:S01]  /*12dd0*/  IADD3 R16, P1, R16, UR22, RZ ;  /* 0x0000001610107c10 */ /* 0x000fe2000ff3e0ff */
[----:B------:R-:W-:-:S03]  /*12de0*/  USHF.L.U32 UR17, UR19, 0x1, URZ ;  /* 0x0000000113117899 */ /* 0x000fc6000800063f */
[----:B------:R-:W-:Y:S02]  /*12df0*/  IADD3.X R5, R5, UR34, R17, P1, !PT ;  /* 0x0000002205057c10 */ /* 0x000fe40008ffe411 */
[----:B------:R-:W1:Y:S01]  /*12e00*/  @!P3 LDC.64 R218, c[0x0][0x220] ;  /* 0x00008800ffdabb82 */ /* 0x000e620000000a00 */
[----:B------:R-:W-:Y:S02]  /*12e10*/  LEA R15, P1, R16, UR6, 0x1 ;  /* 0x00000006100f7c11 */ /* 0x000fe4000f8208ff */
[----:B------:R-:W-:-:S03]  /*12e20*/  IADD3 R6, P0, R20, UR24, RZ ;  /* 0x0000001814067c10 */ /* 0x000fc6000ff1e0ff */
[----:B------:R2:W-:Y:S01]  /*12e30*/  STL [R1+0x34], R15 ;  /* 0x0000340f01007387 */ /* 0x0005e20000100800 */
[----:B------:R-:W-:Y:S01]  /*12e40*/  IADD3.X R3, R3, UR36, R21, P0, !PT ;  /* 0x0000002403037c10 */ /* 0x000fe200087fe415 */
[----:B------:R-:W3:Y:S01]  /*12e50*/  @!P3 LDC.64 R216, c[0x0][0x220] ;  /* 0x00008800ffd8bb82 */ /* 0x000ee20000000a00 */
[----:B------:R-:W-:-:S04]  /*12e60*/  LEA R7, P0, R6, UR10, 0x1 ;  /* 0x0000000a06077c11 */ /* 0x000fc8000f8008ff */
[----:B------:R-:W-:Y:S01]  /*12e70*/  LEA.HI.X R3, R6, UR11, R3, 0x1, P0 ;  /* 0x0000000b06037c11 */ /* 0x000fe200080f0c03 */
[----:B------:R-:W-:Y:S01]  /*12e80*/  ULDC.64 UR10, c[0x0][0x248] ;  /* 0x00009200000a7ab9 */ /* 0x000fe20000000a00 */
[----:B------:R-:W-:Y:S02]  /*12e90*/  IADD3 R4, P0, R0, 0x20, RZ ;  /* 0x0000002000047810 */ /* 0x000fe40007f1e0ff */
[----:B------:R-:W-:Y:S02]  /*12ea0*/  SHF.R.S32.HI R0, RZ, 0x1f, R0 ;  /* 0x0000001fff007819 */ /* 0x000fe40000011400 */
[----:B--2---:R-:W-:-:S03]  /*12eb0*/  LEA.HI.X R15, R16, UR7, R5, 0x1, P1 ;  /* 0x00000007100f7c11 */ /* 0x004fc600088f0c05 */
[----:B------:R-:W-:Y:S01]  /*12ec0*/  IMAD.X R5, RZ, RZ, R0, P0 ;  /* 0x000000ffff057224 */ /* 0x000fe200000e0600 */
[----:B------:R-:W-:Y:S01]  /*12ed0*/  ULDC.64 UR6, c[0x0][0x250] ;  /* 0x0000940000067ab9 */ /* 0x000fe20000000a00 */
[----:B------:R2:W-:Y:S04]  /*12ee0*/  STL [R1+0x30], R15 ;  /* 0x0000300f01007387 */ /* 0x0005e80000100800 */
[----:B------:R4:W-:Y:S04]  /*12ef0*/  STL [R1+0x2c], R7 ;  /* 0x00002c0701007387 */ /* 0x0009e80000100800 */
[----:B------:R1:W-:Y:S01]  /*12f00*/  STL [R1+0x28], R3 ;  /* 0x0000280301007387 */ /* 0x0003e20000100800 */
[----:B--2---:R-:W-:-:S04]  /*12f10*/  IMAD.WIDE.U32 R14, R14, -0x326172a9, RZ ;  /* 0xcd9e8d570e0e7825 */ /* 0x004fc800078e00ff */
[----:B----4-:R-:W-:Y:S01]  /*12f20*/  IMAD.WIDE.U32 R6, R8, -0x2daee0ad, RZ ;  /* 0xd2511f5308067825 */ /* 0x010fe200078e00ff */
[----:B------:R-:W-:Y:S01]  /*12f30*/  LOP3.LUT R9, R15, R9, RZ, 0x3c, !PT ;  /* 0x000000090f097212 */ /* 0x000fe200078e3cff */
[----:B------:R-:W-:Y:S02]  /*12f40*/  STL.64 [R1+0x48], R14 ;  /* 0x0000480e01007387 */ /* 0x000fe40000100a00 */
[----:B-1----:R-:W-:Y:S02]  /*12f50*/  IMAD.MOV.U32 R3, RZ, RZ, R2 ;  /* 0x000000ffff037224 */ /* 0x002fe400078e0002 */
[----:B------:R1:W-:Y:S04]  /*12f60*/  STL [R1+0x60], R4 ;  /* 0x0000600401007387 */ /* 0x0003e80000100800 */
[----:B------:R2:W-:Y:S01]  /*12f70*/  STL.64 [R1+0x50], R6 ;  /* 0x0000500601007387 */ /* 0x0005e20000100a00 */
[----:B-1---5:R-:W-:-:S02]  /*12f80*/  IMAD.MOV.U32 R4, RZ, RZ, R10 ;  /* 0x000000ffff047224 */ /* 0x022fc400078e000a */
[----:B--2---:R-:W-:-:S05]  /*12f90*/  IMAD.WIDE.U32 R6, R9, -0x2daee0ad, RZ ;  /* 0xd2511f5309067825 */ /* 0x004fca00078e00ff */
[----:B------:R-:W-:Y:S04]  /*12fa0*/  STL.64 [R1+0x40], R6 ;  /* 0x0000400601007387 */ /* 0x000fe80000100a00 */
[----:B------:R1:W-:Y:S02]  /*12fb0*/  STL [R1+0x64], R5 ;  /* 0x0000640501007387 */ /* 0x0003e40000100800 */
[----:B-1----:R-:W-:-:S05]  /*12fc0*/  IMAD.MOV.U32 R5, RZ, RZ, R13 ;  /* 0x000000ffff057224 */ /* 0x002fca00078e000d */
[----:B------:R1:W-:Y:S01]  /*12fd0*/  STL.64 [R1+0x58], R4 ;  /* 0x0000580401007387 */ /* 0x0003e20000100a00 */
[----:B---3--:R-:W-:Y:S05]  /*12fe0*/  BRA `(.L_x_1167) ;  /* 0x0000000000f87947 */ /* 0x008fea0003800000 */
.L_x_1169:
        /* <DEDUP_REMOVED lines=18> */
[C---:B-----5:R-:W-:Y:S02]  /*13110*/  @!P3 LEA R176, P4, R173.reuse, R168, 0x1 ;  /* 0x000000a8adb0b211 */ /* 0x060fe400078808ff */
        /* <DEDUP_REMOVED lines=43> */
.L_x_1167:
[----:B------:R-:W2:Y:S01]  /*133d0*/  LDL.64 R32, [R1+0x20] ;  /* 0x0000200001207983 */ /* 0x000ea20000100a00 */
[----:B------:R-:W-:Y:S01]  /*133e0*/  UIADD3 UR39, -UR21, UR18, URZ ;  /* 0x0000001215277290 */ /* 0x000fe2000fffe13f */
[----:B------:R-:W-:Y:S04]  /*133f0*/  DEPBAR.LE SB0, 0x0 ;  /* 0x000080000000791a */ /* 0x000fe80000000000 */
[----:B------:R-:W3:Y:S01]  /*13400*/  LDL.64 R16, [R1+0x60] ;  /* 0x0000600001107983 */ /* 0x000ee20000100a00 */
[----:B------:R-:W-:Y:S01]  /*13410*/  IMAD.U32 R15, RZ, RZ, UR39 ;  /* 0x00000027ff0f7e24 */ /* 0x000fe2000f8e00ff */
[----:B------:R-:W-:Y:S01]  /*13420*/  USHF.R.S32.HI UR22, URZ, 0x1f, UR39 ;  /* 0x0000001f3f167899 */ /* 0x000fe20008011427 */
[----:B------:R-:W-:Y:S01]  /*13430*/  IMAD.U32 R14, RZ, RZ, UR39 ;  /* 0x00000027ff0e7e24 */ /* 0x000fe2000f8e00ff */
[----:B------:R-:W4:Y:S01]  /*13440*/  LDL.64 R10, [R1+0x58] ;  /* 0x00005800010a7983 */ /* 0x000f220000100a00 */
[----:B------:R-:W-:Y:S01]  /*13450*/  IMAD.U32 R13, RZ, RZ, UR39 ;  /* 0x00000027ff0d7e24 */ /* 0x000fe2000f8e00ff */
[----:B------:R-:W-:Y:S01]  /*13460*/  UIMAD UR19, UR8, UR39, URZ ;  /* 0x00000027081372a4 */ /* 0x000fe2000f8e023f */
[----:B------:R-:W-:Y:S01]  /*13470*/  IMAD.U32 R0, RZ, RZ, UR39 ;  /* 0x00000027ff007e24 */ /* 0x000fe2000f8e00ff */
[----:B-----5:R-:W5:Y:S01]  /*13480*/  LDL R8, [R1+0x2c] ;  /* 0x00002c0001087983 */ /* 0x020f620000100800 */
[----:B------:R-:W-:Y:S01]  /*13490*/  MOV R2, UR39 ;  /* 0x0000002700027c02 */ /* 0x000fe20008000f00 */
[----:B------:R-:W-:Y:S02]  /*134a0*/  UIMAD UR19, UR22, UR9, UR19 ;  /* 0x00000009161372a4 */ /* 0x000fe4000f8e0213 */
[----:B------:R-:W5:Y:S01]  /*134b0*/  LDL R6, [R1+0x28] ;  /* 0x0000280001067983 */ /* 0x000f620000100800 */
[----:B------:R-:W-:Y:S02]  /*134c0*/  UIADD3 UR23, UR12, -UR21, URZ ;  /* 0x800000150c177290 */ /* 0x000fe4000fffe03f */
[----:B------:R-:W-:Y:S01]  /*134d0*/  UISETP.GE.AND UP0, UPT, UR39, 0x1, UPT ;  /* 0x000000012700788c */ /* 0x000fe2000bf06270 */
[----:B------:R-:W5:Y:S01]  /*134e0*/  LDL R7, [R1+0x8] ;  /* 0x0000080001077983 */ /* 0x000f620000100800 */
[----:B------:R-:W-:Y:S03]  /*134f0*/  USHF.L.U32 UR38, UR39, 0x1, URZ ;  /* 0x0000000127267899 */ /* 0x000fe6000800063f */
[----:B-1----:R-:W5:Y:S01]  /*13500*/  LDL R5, [R1+0x4] ;  /* 0x0000040001057983 */ /* 0x002f620000100800 */
[----:B------:R-:W-:Y:S03]  /*13510*/  ULOP3.LUT UR22, UR38, UR33, URZ, 0x3c, !UPT ;  /* 0x0000002126167292 */ /* 0x000fe6000f8e3c3f */
[----:B------:R-:W5:Y:S01]  /*13520*/  LDL R4, [R1] ;  /* 0x0000000001047983 */ /* 0x000f620000100800 */
[----:B------:R-:W-:Y:S06]  /*13530*/  BAR.SYNC.DEFER_BLOCKING 0x0 ;  /* 0x0000000000007b1d */ /* 0x000fec0000010000 */
[----:B------:R-:W-:Y:S01]  /*13540*/  @P3 STS.128 [R252+0x18000], RZ ;  /* 0x018000fffc003388 */ /* 0x000fe20000000c00 */
[----:B--2---:R-:W-:Y:S04]  /*13550*/  LEA R26, P1, R15, R32, 0x6 ;  /* 0x000000200f1a7211 */ /* 0x004fe800078230ff */
[----:B------:R-:W-:Y:S02]  /*13560*/  LEA.HI.X.SX32 R27, R14, R33, 0x6, P1 ;  /* 0x000000210e1b7211 */ /* 0x000fe400008f36ff */
[----:B---3--:R-:W-:Y:S03]  /*13570*/  LEA R22, P0, R13, R16, 0x6 ;  /* 0x000000100d167211 */ /* 0x008fe600078030ff */
[----:B------:R-:W-:Y:S01]  /*13580*/  IMAD R13, R27, UR6, RZ ;  /* 0x000000061b0d7c24 */ /* 0x000fe2000f8e02ff */
[----:B------:R-:W-:Y:S01]  /*13590*/  LEA.HI.X.SX32 R23, R2, R17, 0x6, P0 ;  /* 0x0000001102177211 */ /* 0x000fe200000f36ff */
[----:B----4-:R-:W-:Y:S04]  /*135a0*/  IMAD.WIDE.U32 R30, R0, UR9, R10 ;  /* 0x00000009001e7c25 */ /* 0x010fe8000f8e000a */
[----:B------:R-:W-:Y:S01]  /*135b0*/  VIADD R0, R31, UR19 ;  /* 0x000000131f007c36 */ /* 0x000fe20008000000 */
[----:B------:R-:W-:Y:S01]  /*135c0*/  @!P3 LEA R18, P1, R30, R218, 0x1 ;  /* 0x000000da1e12b211 */ /* 0x000fe200078208ff */
[----:B------:R-:W-:Y:S01]  /*135d0*/  IMAD R13, R26, UR7, R13 ;  /* 0x000000071a0d7c24 */ /* 0x000fe2000f8e020d */
[----:B------:R-:W-:Y:S01]  /*135e0*/  @!P3 IADD3 R14, P0, R30, UR26, RZ ;  /* 0x0000001a1e0ebc10 */ /* 0x000fe2000ff1e0ff */
[----:B------:R-:W-:Y:S01]  /*135f0*/  IMAD.WIDE.U32 R26, R26, UR6, RZ ;  /* 0x000000061a1a7c25 */ /* 0x000fe2000f8e00ff */
[----:B------:R-:W-:Y:S01]  /*13600*/  @!P3 LEA.HI.X R19, R30, R219, R0, 0x1, P1 ;  /* 0x000000db1e13b211 */ /* 0x000fe200008f0c00 */
[----:B------:R-:W-:Y:S01]  /*13610*/  UIADD3 UR19, UR33, -0x4498517b, URZ ;  /* 0xbb67ae8521137890 */ /* 0x000fe2000fffe03f */
[----:B------:R-:W-:Y:S01]  /*13620*/  @!P3 LEA R34, P1, R14, R216, 0x1 ;  /* 0x000000d80e22b211 */ /* 0x000fe200078208ff */
[----:B------:R-:W-:Y:S01]  /*13630*/  IMAD.IADD R13, R27, 0x1, R13 ;  /* 0x000000011b0d7824 */ /* 0x000fe200078e020d */
[----:B-----5:R-:W-:Y:S01]  /*13640*/  LEA R30, P2, R26, R8, 0x1 ;  /* 0x000000081a1e7211 */ /* 0x020fe200078408ff */
[----:B------:R-:W-:Y:S01]  /*13650*/  IMAD R2, R23, UR6, RZ ;  /* 0x0000000617027c24 */ /* 0x000fe2000f8e02ff */
[----:B------:R-:W-:Y:S01]  /*13660*/  @!P3 IADD3.X R0, R0, UR25, RZ, P0, !PT ;  /* 0x000000190000bc10 */ /* 0x000fe200087fe4ff */
[----:B------:R-:W-:Y:S01]  /*13670*/  @!PT LDS RZ, [RZ] ;  /* 0x00000000fffff984 */ /* 0x000fe20000000800 */
[----:B------:R-:W-:Y:S01]  /*13680*/  @!PT LDS RZ, [RZ] ;  /* 0x00000000fffff984 */ /* 0x000fe20000000800 */
[----:B------:R-:W-:Y:S01]  /*13690*/  @!PT LDS RZ, [RZ] ;  /* 0x00000000fffff984 */ /* 0x000fe20000000800 */
[----:B------:R-:W-:Y:S01]  /*136a0*/  @!P3 LDGSTS.E.BYPASS.LTC128B.128 [R252+0x18000], desc[UR28][R18.64] ;  /* 0x1800000012fcbfae */ /* 0x000fe2000b901d5c */
[----:B------:R-:W-:Y:S01]  /*136b0*/  LEA.HI.X R31, R26, R6, R13, 0x1, P2 ;  /* 0x000000061a1f7211 */ /* 0x000fe200010f0c0d */
[C---:B------:R-:W-:Y:S01]  /*136c0*/  IMAD R2, R22.reuse, UR7, R2 ;  /* 0x0000000716027c24 */ /* 0x040fe2000f8e0202 */
[----:B------:R-:W-:Y:S01]  /*136d0*/  ISETP.GE.AND P2, PT, R7, UR13, PT ;  /* 0x0000000d07007c0c */ /* 0x000fe2000bf46270 */
[----:B------:R-:W-:Y:S01]  /*136e0*/  IMAD.WIDE.U32 R22, R22, UR6, RZ ;  /* 0x0000000616167c25 */ /* 0x000fe2000f8e00ff */
[----:B------:R-:W-:Y:S02]  /*136f0*/  @!P3 LEA.HI.X R35, R14, R217, R0, 0x1, P1 ;  /* 0x000000d90e23b211 */ /* 0x000fe400008f0c00 */
[----:B------:R-:W-:Y:S01]  /*13700*/  ISETP.GE.AND P1, PT, R5, UR13, PT ;  /* 0x0000000d05007c0c */ /* 0x000fe2000bf26270 */
[----:B------:R-:W-:Y:S01]  /*13710*/  IMAD.IADD R2, R23, 0x1, R2 ;  /* 0x0000000117027824 */ /* 0x000fe200078e0202 */
[C---:B------:R-:W-:Y:S01]  /*13720*/  LEA R202, P0, R22.reuse, R8, 0x1 ;  /* 0x0000000816ca7211 */ /* 0x040fe200078008ff */
[----:B------:R-:W-:Y:S03]  /*13730*/  IMAD.U32 R0, RZ, RZ, UR23 ;  /* 0x00000017ff007e24 */ /* 0x000fe6000f8e00ff */
[----:B------:R-:W-:Y:S02]  /*13740*/  LEA.HI.X R203, R22, R6, R2, 0x1, P0 ;  /* 0x0000000616cb7211 */ /* 0x000fe400000f0c02 */
[----:B------:R-:W-:Y:S01]  /*13750*/  ISETP.GE.AND P0, PT, R4, UR13, PT ;  /* 0x0000000d04007c0c */ /* 0x000fe2000bf06270 */
[----:B------:R-:W-:Y:S01]  /*13760*/  @P2 STS.128 [R252+0x1a000], RZ ;  /* 0x01a000fffc002388 */ /* 0x000fe20000000c00 */
[----:B------:R-:W-:Y:S03]  /*13770*/  MOV R2, UR23 ;  /* 0x0000001700027c02 */ /* 0x000fe60008000f00 */
        /* <DEDUP_REMOVED lines=38> */
[----:B------:R-:W5:Y:S04]  /*139e0*/  LDSM.16.M88.4 R184, [R214+0x11800] ;  /* 0x01180000d6b8783b */ /* 0x000f680000000200 */
[----:B------:R-:W0:Y:S04]  /*139f0*/  LDGDEPBAR ;  /* 0x00000000000079af */ /* 0x000e280000000000 */
[----:B------:R-:W-:Y:S04]  /*13a00*/  LDSM.16.M88.4 R188, [R213] ;  /* 0x00000000d5bc783b */ /* 0x000fe80000000200 */
[----:B------:R-:W5:Y:S04]  /*13a10*/  LDSM.16.M88.4 R192, [R212] ;  /* 0x00000000d4c0783b */ /* 0x000f680000000200 */
[----:B------:R-:W5:Y:S04]  /*13a20*/  LDSM.16.M88.4 R196, [R212+0x800] ;  /* 0x00080000d4c4783b */ /* 0x000f680000000200 */
[----:B-1----:R-:W1:Y:S01]  /*13a30*/  LDSM.16.M88.4 R200, [R212+0x1000] ;  /* 0x00100000d4c8783b */ /* 0x002e620000000200 */
[C---:B--2---:R-:W-:Y:S06]  /*13a40*/  HMMA.16816.F32.BF16 R4, R168.reuse, R172, RZ ;  /* 0x000000aca804723c */ /* 0x044fec00000418ff */
[C---:B------:R-:W-:Y:S01]  /*13a50*/  HMMA.16816.F32.BF16 R8, R168.reuse, R174, RZ ;  /* 0x000000aea808723c */ /* 0x040fe200000418ff */
[----:B------:R-:W2:Y:S05]  /*13a60*/  LDSM.16.M88.4 R172, [R212+0x1800] ;  /* 0x00180000d4ac783b */ /* 0x000eaa0000000200 */
[C---:B---3--:R-:W-:Y:S07]  /*13a70*/  HMMA.16816.F32.BF16 R12, R168.reuse, R176, RZ ;  /* 0x000000b0a80c723c */ /* 0x048fee00000418ff */
[----:B------:R-:W-:Y:S01]  /*13a80*/  MOV R176, R16 ;  /* 0x0000001000b07202 */ /* 0x000fe20000000f00 */
[----:B------:R-:W-:Y:S02]  /*13a90*/  IMAD.MOV.U32 R177, RZ, RZ, R17 ;  /* 0x000000ffffb17224 */ /* 0x000fe400078e0011 */
[C---:B------:R-:W-:Y:S06]  /*13aa0*/  HMMA.16816.F32.BF16 R16, R168.reuse, R178, RZ ;  /* 0x000000b2a810723c */ /* 0x040fec00000418ff */
[C---:B----4-:R-:W-:Y:S06]  /*13ab0*/  HMMA.16816.F32.BF16 R20, R168.reuse, R180, RZ ;  /* 0x000000b4a814723c */ /* 0x050fec00000418ff */
[C---:B------:R-:W-:Y:S01]  /*13ac0*/  HMMA.16816.F32.BF16 R24, R168.reuse, R182, RZ ;  /* 0x000000b6a818723c */ /* 0x040fe200000418ff */
[----:B------:R-:W-:Y:S05]  /*13ad0*/  LDSM.16.M88.4 R180, [R207+0x10800] ;  /* 0x01080000cfb4783b */ /* 0x000fea0000000200 */
[C---:B-----5:R-:W-:Y:S07]  /*13ae0*/  HMMA.16816.F32.BF16 R28, R168.reuse, R184, RZ ;  /* 0x000000b8a81c723c */ /* 0x060fee00000418ff */
[----:B------:R-:W-:Y:S04]  /*13af0*/  IMAD.MOV.U32 R184, RZ, RZ, R32 ;  /* 0x000000ffffb87224 */ /* 0x000fe800078e0020 */
[----:B------:R-:W-:Y:S02]  /*13b00*/  IMAD.MOV.U32 R185, RZ, RZ, R33 ;  /* 0x000000ffffb97224 */ /* 0x000fe400078e0021 */
[----:B------:R-:W-:Y:S01]  /*13b10*/  HMMA.16816.F32.BF16 R32, R168, R186, RZ ;  /* 0x000000baa820723c */ /* 0x000fe200000418ff */
[----:B------:R-:W-:Y:S05]  /*13b20*/  LDSM.16.M88.4 R168, [R211] ;  /* 0x00000000d3a8783b */ /* 0x000fea0000000200 */
[C---:B------:R-:W-:Y:S06]  /*13b30*/  HMMA.16816.F32.BF16 R4, R188.reuse, R192, R4 ;  /* 0x000000c0bc04723c */ /* 0x040fec0000041804 */
[C---:B------:R-:W-:Y:S05]  /*13b40*/  HMMA.16816.F32.BF16 R8, R188.reuse, R194, R8 ;  /* 0x000000c2bc08723c */ /* 0x040fea0000041808 */
[----:B------:R-:W-:Y:S01]  /*13b50*/  MOV R192, R176 ;  /* 0x000000b000c07202 */ /* 0x000fe20000000f00 */
[C---:B------:R-:W-:Y:S01]  /*13b60*/  HMMA.16816.F32.BF16 R12, R188.reuse, R196, R12 ;  /* 0x000000c4bc0c723c */ /* 0x040fe2000004180c */
[----:B------:R-:W3:Y:S04]  /*13b70*/  LDL R196, [R1+0x30] ;  /* 0x0000300001c47983 */ /* 0x000ee80000100800 */
[----:B------:R-:W-:Y:S01]  /*13b80*/  IMAD.MOV.U32 R193, RZ, RZ, R177 ;  /* 0x000000ffffc17224 */ /* 0x000fe200078e00b1 */
[C---:B------:R-:W-:Y:S01]  /*13b90*/  HMMA.16816.F32.BF16 R16, R188.reuse, R198, R16 ;  /* 0x000000c6bc10723c */ /* 0x040fe20000041810 */
[----:B------:R-:W4:Y:S05]  /*13ba0*/  LDSM.16.M88.4 R176, [R207+0x10000] ;  /* 0x01000000cfb0783b */ /* 0x000f2a0000000200 */
[C---:B-1----:R-:W-:Y:S01]  /*13bb0*/  HMMA.16816.F32.BF16 R20, R188.reuse, R200, R20 ;  /* 0x000000c8bc14723c */ /* 0x042fe20000041814 */
[----:B------:R-:W5:Y:S04]  /*13bc0*/  LDL R201, [R1+0x34] ;  /* 0x0000340001c97983 */ /* 0x000f680000100800 */
[----:B------:R-:W-:Y:S01]  /*13bd0*/  IMAD.MOV.U32 R198, RZ, RZ, R184 ;  /* 0x000000ffffc67224 */ /* 0x000fe200078e00b8 */
[C---:B------:R-:W-:Y:S01]  /*13be0*/  HMMA.16816.F32.BF16 R24, R188.reuse, R202, R24 ;  /* 0x000000cabc18723c */ /* 0x040fe20000041818 */
[----:B------:R-:W1:Y:S04]  /*13bf0*/  S2R R200, SR_TID.X ;  /* 0x0000000000c87919 */ /* 0x000e680000002100 */
[----:B------:R-:W-:Y:S01]  /*13c00*/  IMAD.MOV.U32 R199, RZ, RZ, R185 ;  /* 0x000000ffffc77224 */ /* 0x000fe200078e00b9 */
[C---:B--2---:R-:W-:Y:S01]  /*13c10*/  HMMA.16816.F32.BF16 R28, R188.reuse, R172, R28 ;  /* 0x000000acbc1c723c */ /* 0x044fe2000004181c */
[----:B------:R-:W2:Y:S04]  /*13c20*/  LDSM.16.M88.4 R184, [R207+0x11000] ;  /* 0x01100000cfb8783b */ /* 0x000ea80000000200 */
[----:B------:R-:W-:Y:S01]  /*13c30*/  MOV R202, R192 ;  /* 0x000000c000ca7202 */ /* 0x000fe20000000f00 */
[----:B------:R-:W-:Y:S01]  /*13c40*/  HMMA.16816.F32.BF16 R32, R188, R174, R32 ;  /* 0x000000aebc20723c */ /* 0x000fe20000041820 */
[----:B------:R-:W-:Y:S04]  /*13c50*/  LDSM.16.M88.4 R172, [R210] ;  /* 0x00000000d2ac783b */ /* 0x000fe80000000200 */
[----:B------:R-:W-:Y:S01]  /*13c60*/  IMAD.MOV.U32 R203, RZ, RZ, R193 ;  /* 0x000000ffffcb7224 */ /* 0x000fe200078e00c1 */
[----:B------:R-:W-:Y:S04]  /*13c70*/  LDSM.16.M88.4 R188, [R209] ;  /* 0x00000000d1bc783b */ /* 0x000fe80000000200 */
[----:B------:R-:W2:Y:S01]  /*13c80*/  LDSM.16.M88.4 R192, [R207+0x11800] ;  /* 0x01180000cfc0783b */ /* 0x000ea20000000200 */
[C---:B----4-:R-:W-:Y:S05]  /*13c90*/  HMMA.16816.F32.BF16 R4, R168.reuse, R176, R4 ;  /* 0x000000b0a804723c */ /* 0x050fea0000041804 */
[----:B-1----:R-:W-:Y:S01]  /*13ca0*/  IMAD.SHL.U32 R200, R200, 0x2, RZ ;  /* 0x00000002c8c87824 */ /* 0x002fe200078e00ff */
[C---:B------:R-:W-:Y:S01]  /*13cb0*/  HMMA.16816.F32.BF16 R8, R168.reuse, R178, R8 ;  /* 0x000000b2a808723c */ /* 0x040fe20000041808 */
[----:B------:R-:W1:Y:S04]  /*13cc0*/  LDSM.16.M88.4 R176, [R209+0x800] ;  /* 0x00080000d1b0783b */ /* 0x000e680000000200 */
[----:B------:R-:W-:Y:S01]  /*13cd0*/  LOP3.LUT R200, R200, 0x6, RZ, 0xc0, !PT ;  /* 0x00000006c8c87812 */ /* 0x000fe200078ec0ff */
        /* <DEDUP_REMOVED lines=15> */
[----:B------:R-:W1:Y:S05]  /*13dd0*/  LDSM.16.M88.4 R176, [R214+0x13000] ;  /* 0x01300000d6b0783b */ /* 0x000e6a0000000200 */
[C---:B----4-:R-:W-:Y:S06]  /*13de0*/  HMMA.16816.F32.BF16 R20, R172.reuse, R180, R20 ;  /* 0x000000b4ac14723c */ /* 0x050fec0000041814 */
[C---:B------:R-:W-:Y:S01]  /*13df0*/  HMMA.16816.F32.BF16 R24, R172.reuse, R182, R24 ;  /* 0x000000b6ac18723c */ /* 0x040fe20000041818 */
[----:B------:R-:W4:Y:S05]  /*13e00*/  LDSM.16.M88.4 R180, [R214+0x13800] ;  /* 0x01380000d6b4783b */ /* 0x000f2a0000000200 */
[C---:B--2---:R-:W-:Y:S06]  /*13e10*/  HMMA.16816.F32.BF16 R28, R172.reuse, R184, R28 ;  /* 0x000000b8ac1c723c */ /* 0x044fec000004181c */
[----:B------:R-:W-:Y:S01]  /*13e20*/  HMMA.16816.F32.BF16 R32, R172, R186, R32 ;  /* 0x000000baac20723c */ /* 0x000fe20000041820 */
[----:B------:R-:W-:Y:S04]  /*13e30*/  LDSM.16.M88.4 R172, [R213+0x4000] ;  /* 0x00400000d5ac783b */ /* 0x000fe80000000200 */
[----:B------:R-:W2:Y:S01]  /*13e40*/  LDSM.16.M88.4 R184, [R212+0x2000] ;  /* 0x00200000d4b8783b */ /* 0x000ea20000000200 */
[C---:B------:R-:W-:Y:S06]  /*13e50*/  HMMA.16816.F32.BF16 R4, R168.reuse, R192, R4 ;  /* 0x000000c0a804723c */ /* 0x040fec0000041804 */
        /* <DEDUP_REMOVED lines=17> */
[----:B------:R-:W2:Y:S05]  /*13f70*/  LDSM.16.M88.4 R192, [R207+0x13000] ;  /* 0x01300000cfc0783b */ /* 0x000eaa0000000200 */
[C---:B------:R-:W-:Y:S06]  /*13f80*/  HMMA.16816.F32.BF16 R20, R172.reuse, R188, R20 ;  /* 0x000000bcac14723c */ /* 0x040fec0000041814 */
[C---:B------:R-:W-:Y:S01]  /*13f90*/  HMMA.16816.F32.BF16 R24, R172.reuse, R190, R24 ;  /* 0x000000beac18723c */ /* 0x040fe20000041818 */
[----:B------:R-:W2:Y:S05]  /*13fa0*/  LDSM.16.M88.4 R188, [R207+0x13800] ;  /* 0x01380000cfbc783b */ /* 0x000eaa0000000200 */
[C---:B-1----:R-:W-:Y:S06]  /*13fb0*/  HMMA.16816.F32.BF16 R28, R172.reuse, R176, R28 ;  /* 0x000000b0ac1c723c */ /* 0x042fec000004181c */
[----:B------:R-:W-:Y:S01]  /*13fc0*/  HMMA.16816.F32.BF16 R32, R172, R178, R32 ;  /* 0x000000b2ac20723c */ /* 0x000fe20000041820 */
[----:B------:R-:W-:Y:S04]  /*13fd0*/  LDSM.16.M88.4 R172, [R210+0x4000] ;  /* 0x00400000d2ac783b */ /* 0x000fe80000000200 */
[----:B------:R-:W1:Y:S01]  /*13fe0*/  LDSM.16.M88.4 R176, [R209+0x2000] ;  /* 0x00200000d1b0783b */ /* 0x000e620000000200 */
        /* <DEDUP_REMOVED lines=8> */
[----:B------:R-:W3:Y:S05]  /*14070*/  LDSM.16.M88.4 R192, [R209+0x3800] ;  /* 0x00380000d1c0783b */ /* 0x000eea0000000200 */
[C---:B------:R-:W-:Y:S06]  /*14080*/  HMMA.16816.F32.BF16 R28, R168.reuse, R188, R28 ;  /* 0x000000bca81c723c */ /* 0x040fec000004181c */
[----:B------:R-:W-:Y:S01]  /*14090*/  HMMA.16816.F32.BF16 R32, R168, R190, R32 ;  /* 0x000000bea820723c */ /* 0x000fe20000041820 */
[----:B------:R-:W-:Y:S04]  /*140a0*/  LDSM.16.M88.4 R168, [R215+0x8000] ;  /* 0x00800000d7a8783b */ /* 0x000fe80000000200 */
[----:B------:R-:W5:Y:S01]  /*140b0*/  LDSM.16.M88.4 R188, [R214+0x14000] ;  /* 0x01400000d6bc783b */ /* 0x000f620000000200 */
        /* <DEDUP_REMOVED lines=13> */
[C---:B-----5:R-:W-:Y:S06]  /*14190*/  HMMA.16816.F32.BF16 R4, R168.reuse, R188, R4 ;  /* 0x000000bca804723c */ /* 0x060fec0000041804 */
[C---:B------:R-:W-:Y:S01]  /*141a0*/  HMMA.16816.F32.BF16 R8, R168.reuse, R190, R8 ;  /* 0x000000bea808723c */ /* 0x040fe20000041808 */
[----:B------:R-:W5:Y:S05]  /*141b0*/  LDSM.16.M88.4 R188, [R212+0x4800] ;  /* 0x00480000d4bc783b */ /* 0x000f6a0000000200 */
        /* <DEDUP_REMOVED lines=15> */
[----:B------:R-:W5:Y:S05]  /*142b0*/  LDSM.16.M88.4 R188, [R207+0x15000] ;  /* 0x01500000cfbc783b */ /* 0x000f6a0000000200 */
        /* <DEDUP_REMOVED lines=26> */
[C---:B---3--:R-:W-:Y:S06]  /*14460*/  HMMA.16816.F32.BF16 R20, R172.reuse, R192, R20 ;  /* 0x000000c0ac14723c */ /* 0x048fec0000041814 */
[C---:B------:R-:W-:Y:S01]  /*14470*/  HMMA.16816.F32.BF16 R24, R172.reuse, R194, R24 ;  /* 0x000000c2ac18723c */ /* 0x040fe20000041818 */
[----:B------:R-:W3:Y:S05]  /*14480*/  LDSM.16.M88.4 R192, [R214+0x17800] ;  /* 0x01780000d6c0783b */ /* 0x000eea0000000200 */
[C---:B-----5:R-:W-:Y:S06]  /*14490*/  HMMA.16816.F32.BF16 R28, R172.reuse, R188, R28 ;  /* 0x000000bcac1c723c */ /* 0x060fec000004181c */
        /* <DEDUP_REMOVED lines=33> */
[C---:B------:R-:W-:Y:S05]  /*146b0*/  HMMA.16816.F32.BF16 R16, R168.reuse, R182, R16 ;  /* 0x000000b6a810723c */ /* 0x040fea0000041810 */
[----:B------:R-:W-:Y:S01]  /*146c0*/  IMAD.MOV.U32 R180, RZ, RZ, R202 ;  /* 0x000000ffffb47224 */ /* 0x000fe200078e00ca */
[C---:B------:R-:W-:Y:S05]  /*146d0*/  HMMA.16816.F32.BF16 R20, R168.reuse, R192, R20 ;  /* 0x000000c0a814723c */ /* 0x040fea0000041814 */
[----:B------:R-:W-:Y:S01]  /*146e0*/  MOV R182, R198 ;  /* 0x000000c600b67202 */ /* 0x000fe20000000f00 */
[C---:B------:R-:W-:Y:S01]  /*146f0*/  HMMA.16816.F32.BF16 R24, R168.reuse, R194, R24 ;  /* 0x000000c2a818723c */ /* 0x040fe20000041818 */
[----:B------:R-:W-:Y:S04]  /*14700*/  IMAD.U32 R198, RZ, RZ, UR23 ;  /* 0x00000017ffc67e24 */ /* 0x000fe8000f8e00ff */
[----:B------:R-:W-:Y:S01]  /*14710*/  LEA R202, P5, R0, R182, 0x6 ;  /* 0x000000b600ca7211 */ /* 0x000fe200078a30ff */
[C---:B----4-:R-:W-:Y:S05]  /*14720*/  HMMA.16816.F32.BF16 R28, R168.reuse, R188, R28 ;  /* 0x000000bca81c723c */ /* 0x050fea000004181c */
[----:B------:R-:W-:Y:S01]  /*14730*/  LEA R198, P4, R198, R180, 0x6 ;  /* 0x000000b4c6c67211 */ /* 0x000fe200078830ff */
[----:B------:R-:W-:Y:S01]  /*14740*/  HMMA.16816.F32.BF16 R32, R168, R190, R32 ;  /* 0x000000bea820723c */ /* 0x000fe20000041820 */
[----:B------:R-:W3:Y:S04]  /*14750*/  LDSM.16.M88.4 R168, [R209+0x7000] ;  /* 0x00700000d1a8783b */ /* 0x000ee80000000200 */
[----:B------:R-:W-:Y:S01]  /*14760*/  IMAD.MOV.U32 R183, RZ, RZ, R199 ;  /* 0x000000ffffb77224 */ /* 0x000fe200078e00c7 */
[C---:B--2---:R-:W-:Y:S05]  /*14770*/  HMMA.16816.F32.BF16 R4, R172.reuse, R184, R4 ;  /* 0x000000b8ac04723c */ /* 0x044fea0000041804 */
[----:B------:R-:W-:Y:S01]  /*14780*/  IMAD.MOV.U32 R181, RZ, RZ, R203 ;  /* 0x000000ffffb57224 */ /* 0x000fe200078e00cb */
[----:B------:R-:W-:Y:S01]  /*14790*/  LEA.HI.X.SX32 R203, R2, R183, 0x6, P5 ;  /* 0x000000b702cb7211 */ /* 0x000fe200028f36ff */
[C---:B------:R-:W-:Y:S04]  /*147a0*/  HMMA.16816.F32.BF16 R8, R172.reuse, R186, R8 ;  /* 0x000000baac08723c */ /* 0x040fe80000041808 */
[----:B------:R-:W-:Y:S01]  /*147b0*/  LEA.HI.X.SX32 R199, R0, R181, 0x6, P4 ;  /* 0x000000b500c77211 */ /* 0x000fe200020f36ff */
[----:B------:R-:W-:Y:S01]  /*147c0*/  IMAD R2, R203, UR10, RZ ;  /* 0x0000000acb027c24 */ /* 0x000fe2000f8e02ff */
[C---:B-1----:R-:W-:Y:S01]  /*147d0*/  HMMA.16816.F32.BF16 R12, R172.reuse, R176, R12 ;  /* 0x000000b0ac0c723c */ /* 0x042fe2000004180c */
[----:B------:R-:W-:Y:S04]  /*147e0*/  IMAD.U32 R0, RZ, RZ, UR39 ;  /* 0x00000027ff007e24 */ /* 0x000fe8000f8e00ff */
[----:B------:R-:W-:Y:S01]  /*147f0*/  IMAD R197, R199, UR10, RZ ;  /* 0x0000000ac7c57c24 */ /* 0x000fe2000f8e02ff */
[C---:B------:R-:W-:Y:S01]  /*14800*/  HMMA.16816.F32.BF16 R16, R172.reuse, R178, R16 ;  /* 0x000000b2ac10723c */ /* 0x040fe20000041810 */
[----:B------:R-:W1:Y:S01]  /*14810*/  LDSM.16.M88.4 R176, [R209+0x7800] ;  /* 0x00780000d1b0783b */ /* 0x000e620000000200 */
[----:B------:R-:W-:Y:S04]  /*14820*/  DEPBAR.LE SB0, 0x0 ;  /* 0x000080000000791a */ /* 0x000fe80000000000 */
[----:B------:R-:W-:Y:S01]  /*14830*/  BAR.SYNC.DEFER_BLOCKING 0x0 ;  /* 0x0000000000007b1d */ /* 0x000fe20000010000 */
[C---:B------:R-:W-:Y:S04]  /*14840*/  IMAD R2, R202.reuse, UR11, R2 ;  /* 0x0000000bca027c24 */ /* 0x040fe8000f8e0202 */
[----:B------:R-:W-:Y:S04]  /*14850*/  IMAD.WIDE.U32 R182, R202, UR10, RZ ;  /* 0x0000000acab67c25 */ /* 0x000fe8000f8e00ff */
[----:B------:R-:W-:Y:S01]  /*14860*/  IMAD.WIDE.U32 R186, R198, UR10, RZ ;  /* 0x0000000ac6ba7c25 */ /* 0x000fe2000f8e00ff */
[-C--:B------:R-:W-:Y:S01]  /*14870*/  LEA R202, P5, R182, R201.reuse, 0x1 ;  /* 0x000000c9b6ca7211 */ /* 0x080fe200078a08ff */
[C---:B---3--:R-:W-:Y:S05]  /*14880*/  HMMA.16816.F32.BF16 R20, R172.reuse, R168, R20 ;  /* 0x000000a8ac14723c */ /* 0x048fea0000041814 */
[----:B------:R-:W-:Y:S01]  /*14890*/  IADD3 R199, R183, R2, RZ ;  /* 0x00000002b7c77210 */ /* 0x000fe20007ffe0ff */
[----:B------:R-:W-:Y:S01]  /*148a0*/  IMAD R197, R198, UR11, R197 ;  /* 0x0000000bc6c57c24 */ /* 0x000fe2000f8e02c5 */
[----:B------:R-:W-:Y:S01]  /*148b0*/  LEA R198, P4, R186, R201, 0x1 ;  /* 0x000000c9bac67211 */ /* 0x000fe200078808ff */
[----:B------:R-:W-:Y:S01]  /*148c0*/  IMAD R0, R0, 0x40, R200 ;  /* 0x0000004000007824 */ /* 0x000fe200078e02c8 */
[C---:B------:R-:W-:Y:S03]  /*148d0*/  HMMA.16816.F32.BF16 R24, R172.reuse, R170, R24 ;  /* 0x000000aaac18723c */ /* 0x040fe60000041818 */
[----:B------:R-:W-:Y:S01]  /*148e0*/  LEA.HI.X R203, R182, R196, R199, 0x1, P5 ;  /* 0x000000c4b6cb7211 */ /* 0x000fe200028f0cc7 */
[----:B------:R-:W-:Y:S01]  /*148f0*/  IMAD.IADD R197, R187, 0x1, R197 ;  /* 0x00000001bbc57824 */ /* 0x000fe200078e02c5 */
[----:B------:R-:W-:Y:S01]  /*14900*/  I2FP.F32.S32 R2, R0 ;  /* 0x0000000000027245 */ /* 0x000fe20000201400 */
[C---:B------:R-:W-:Y:S01]  /*14910*/  VIADD R201, R0.reuse, 0x8 ;  /* 0x0000000800c97836 */ /* 0x040fe20000000000 */
[C---:B------:R-:W-:Y:S01]  /*14920*/  IADD3 R181, R0.reuse, 0x9, RZ ;  /* 0x0000000900b57810 */ /* 0x040fe20007ffe0ff */
[----:B------:R-:W-:Y:S03]  /*14930*/  VIADD R182, R0, 0x21 ;  /* 0x0000002100b67836 */ /* 0x000fe60000000000 */
[----:B------:R-:W-:Y:S01]  /*14940*/  LEA.HI.X R199, R186, R196, R197, 0x1, P4 ;  /* 0x000000c4bac77211 */ /* 0x000fe200020f0cc5 */
[----:B------:R-:W-:Y:S01]  /*14950*/  VIADD R197, R0, 0x1 ;  /* 0x0000000100c57836 */ /* 0x000fe20000000000 */
[----:B------:R-:W-:Y:S01]  /*14960*/  I2FP.F32.S32 R201, R201 ;  /* 0x000000c900c97245 */ /* 0x000fe20000201400 */
[C---:B------:R-:W-:Y:S01]  /*14970*/  FFMA.FTZ R4, R2.reuse, UR20, R4 ;  /* 0x0000001402047c23 */ /* 0x040fe20008010004 */
[----:B------:R-:W-:Y:S01]  /*14980*/  I2FP.F32.S32 R182, R182 ;  /* 0x000000b600b67245 */ /* 0x000fe20000201400 */
[----:B------:R-:W-:Y:S01]  /*14990*/  FFMA.FTZ R6, R2, UR20, R6 ;  /* 0x0000001402067c23 */ /* 0x000fe20008010006 */
[----:B------:R-:W-:Y:S01]  /*149a0*/  I2FP.F32.S32 R2, R197 ;  /* 0x000000c500027245 */ /* 0x000fe20000201400 */
[----:B------:R-:W-:Y:S01]  /*149b0*/  VIADD R197, R0, 0x10 ;  /* 0x0000001000c57836 */ /* 0x000fe20000000000 */
[----:B------:R-:W-:Y:S01]  /*149c0*/  PLOP3.LUT P4, PT, PT, PT, UP0, 0x80, 0x0 ;  /* 0x000000000000781c */ /* 0x000fe20003f8f008 */
[C---:B------:R-:W-:Y:S01]  /*149d0*/  FFMA.FTZ R8, R201.reuse, UR20, R8 ;  /* 0x00000014c9087c23 */ /* 0x040fe20008010008 */
[----:B------:R-:W-:Y:S01]  /*149e0*/  FFMA.FTZ R10, R201, UR20, R10 ;  /* 0x00000014c90a7c23 */ /* 0x000fe2000801000a */
[C---:B------:R-:W-:Y:S01]  /*149f0*/  FFMA.FTZ R5, R2.reuse, UR20, R5 ;  /* 0x0000001402057c23 */ /* 0x040fe20008010005 */
[----:B------:R-:W-:Y:S01]  /*14a00*/  I2FP.F32.S32 R201, R197 ;  /* 0x000000c500c97245 */ /* 0x000fe20000201400 */
[----:B------:R-:W-:Y:S01]  /*14a10*/  FFMA.FTZ R7, R2, UR20, R7 ;  /* 0x0000001402077c23 */ /* 0x000fe20008010007 */
[----:B------:R-:W-:Y:S01]  /*14a20*/  I2FP.F32.S32 R2, R181 ;  /* 0x000000b500027245 */ /* 0x000fe20000201400 */
[C---:B------:R-:W-:Y:S01]  /*14a30*/  VIADD R181, R0.reuse, 0x11 ;  /* 0x0000001100b57836 */ /* 0x040fe20000000000 */
[C---:B-1----:R-:W-:Y:S03]  /*14a40*/  HMMA.16816.F32.BF16 R28, R172.reuse, R176, R28 ;  /* 0x000000b0ac1c723c */ /* 0x042fe6000004181c */
[----:B------:R-:W-:Y:S02]  /*14a50*/  VIADD R197, R0, 0x18 ;  /* 0x0000001800c57836 */ /* 0x000fe40000000000 */
[C---:B------:R-:W-:Y:S01]  /*14a60*/  FFMA.FTZ R9, R2.reuse, UR20, R9 ;  /* 0x0000001402097c23 */ /* 0x040fe20008010009 */
[----:B------:R-:W-:Y:S01]  /*14a70*/  FFMA.FTZ R11, R2, UR20, R11 ;  /* 0x00000014020b7c23 */ /* 0x000fe2000801000b */
[----:B------:R-:W-:Y:S01]  /*14a80*/  I2FP.F32.S32 R2, R181 ;  /* 0x000000b500027245 */ /* 0x000fe20000201400 */
[----:B------:R-:W-:Y:S03]  /*14a90*/  FFMA.FTZ R12, R201, UR20, R12 ;  /* 0x00000014c90c7c23 */ /* 0x000fe6000801000c */
[----:B------:R-:W-:Y:S01]  /*14aa0*/  I2FP.F32.S32 R197, R197 ;  /* 0x000000c500c57245 */ /* 0x000fe20000201400 */
[----:B------:R-:W-:Y:S03]  /*14ab0*/  HMMA.16816.F32.BF16 R32, R172, R178, R32 ;  /* 0x000000b2ac20723c */ /* 0x000fe60000041820 */
[----:B------:R-:W-:Y:S01]  /*14ac0*/  IADD3 R181, R0, 0x19, RZ ;  /* 0x0000001900b57810 */ /* 0x000fe20007ffe0ff */
[C---:B------:R-:W-:Y:S01]  /*14ad0*/  FFMA.FTZ R13, R2.reuse, UR20, R13 ;  /* 0x00000014020d7c23 */ /* 0x040fe2000801000d */
[----:B------:R-:W-:Y:S01]  /*14ae0*/  FFMA.FTZ R15, R2, UR20, R15 ;  /* 0x00000014020f7c23 */ /* 0x000fe2000801000f */
[C---:B------:R-:W-:Y:S01]  /*14af0*/  FFMA.FTZ R16, R197.reuse, UR20, R16 ;  /* 0x00000014c5107c23 */ /* 0x040fe20008010010 */
[----:B------:R-:W-:Y:S01]  /*14b00*/  I2FP.F32.S32 R2, R181 ;  /* 0x000000b500027245 */ /* 0x000fe20000201400 */
[----:B------:R-:W-:Y:S03]  /*14b10*/  FFMA.FTZ R18, R197, UR20, R18 ;  /* 0x00000014c5127c23 */ /* 0x000fe60008010012 */
[----:B------:R-:W-:Y:S01]  /*14b20*/  FMNMX.FTZ R197, R4, R3, !PT ;  /* 0x0000000304c57209 */ /* 0x000fe20007810000 */
[C---:B------:R-:W-:Y:S01]  /*14b30*/  FFMA.FTZ R17, R2.reuse, UR20, R17 ;  /* 0x0000001402117c23 */ /* 0x040fe20008010011 */
[----:B------:R-:W-:Y:S01]  /*14b40*/  FFMA.FTZ R19, R2, UR20, R19 ;  /* 0x0000001402137c23 */ /* 0x000fe20008010013 */
[C---:B------:R-:W-:Y:S01]  /*14b50*/  VIADD R2, R0.reuse, 0x28 ;  /* 0x0000002800027836 */ /* 0x040fe20000000000 */
[----:B------:R-:W-:Y:S01]  /*14b60*/  FMNMX.FTZ R197, R5, R197, !PT ;  /* 0x000000c505c57209 */ /* 0x000fe20007810000 */
[----:B------:R-:W-:Y:S01]  /*14b70*/  FFMA.FTZ R14, R201, UR20, R14 ;  /* 0x00000014c90e7c23 */ /* 0x000fe2000801000e */
[----:B------:R-:W-:Y:S02]  /*14b80*/  VIADD R201, R0, 0x20 ;  /* 0x0000002000c97836 */ /* 0x000fe40000000000 */
[----:B------:R-:W-:Y:S01]  /*14b90*/  FFMA.FTZ R21, R182, UR20, R21 ;  /* 0x00000014b6157c23 */ /* 0x000fe20008010015 */
[----:B------:R-:W-:Y:S01]  /*14ba0*/  FMNMX.FTZ R197, R8, R197, !PT ;  /* 0x000000c508c57209 */ /* 0x000fe20007810000 */
[----:B------:R-:W-:Y:S01]  /*14bb0*/  FFMA.FTZ R23, R182, UR20, R23 ;  /* 0x00000014b6177c23 */ /* 0x000fe20008010017 */
[----:B------:R-:W-:Y:S02]  /*14bc0*/  I2FP.F32.S32 R2, R2 ;  /* 0x0000000200027245 */ /* 0x000fe40000201400 */
[----:B------:R-:W-:Y:S02]  /*14bd0*/  FMNMX.FTZ R197, R9, R197, !PT ;  /* 0x000000c509c57209 */ /* 0x000fe40007810000 */
        /* <DEDUP_REMOVED lines=9> */
[----:B------:R-:W-:Y:S02]  /*14c70*/  IADD3 R201, R0, 0x29, RZ ;  /* 0x0000002900c97810 */ /* 0x000fe40007ffe0ff */
[----:B------:R-:W-:Y:S01]  /*14c80*/  FMNMX.FTZ R197, R16, R2, !PT ;  /* 0x0000000210c57209 */ /* 0x000fe20007810000 */
[----:B------:R-:W-:Y:S01]  /*14c90*/  VIADD R2, R0, 0x31 ;  /* 0x0000003100027836 */ /* 0x000fe20000000000 */
[----:B------:R-:W-:Y:S02]  /*14ca0*/  I2FP.F32.S32 R201, R201 ;  /* 0x000000c900c97245 */ /* 0x000fe40000201400 */
[----:B------:R-:W-:Y:S02]  /*14cb0*/  FMNMX.FTZ R183, R17, R197, !PT ;  /* 0x000000c511b77209 */ /* 0x000fe40007810000 */
[----:B------:R-:W-:Y:S01]  /*14cc0*/  FMNMX.FTZ R182, R10, R181, !PT ;  /* 0x000000b50ab67209 */ /* 0x000fe20007810000 */
[C---:B------:R-:W-:Y:S01]  /*14cd0*/  FFMA.FTZ R25, R201.reuse, UR20, R25 ;  /* 0x00000014c9197c23 */ /* 0x040fe20008010019 */
[----:B------:R-:W-:Y:S01]  /*14ce0*/  FMNMX.FTZ R186, R20, R183, !PT ;  /* 0x000000b714ba7209 */ /* 0x000fe20007810000 */
[----:B------:R-:W-:Y:S01]  /*14cf0*/  FFMA.FTZ R27, R201, UR20, R27 ;  /* 0x00000014c91b7c23 */ /* 0x000fe2000801001b */
[----:B------:R-:W-:Y:S01]  /*14d00*/  FMNMX.FTZ R181, R11, R182, !PT ;  /* 0x000000b60bb57209 */ /* 0x000fe20007810000 */
[C---:B------:R-:W-:Y:S01]  /*14d10*/  VIADD R201, R0.reuse, 0x30 ;  /* 0x0000003000c97836 */ /* 0x040fe20000000000 */
[----:B------:R-:W-:Y:S02]  /*14d20*/  FMNMX.FTZ R183, R21, R186, !PT ;  /* 0x000000ba15b77209 */ /* 0x000fe40007810000 */
[C---:B------:R-:W-:Y:S01]  /*14d30*/  IADD3 R197, R0.reuse, 0x38, RZ ;  /* 0x0000003800c57810 */ /* 0x040fe20007ffe0ff */
[----:B------:R-:W-:Y:S01]  /*14d40*/  VIADD R0, R0, 0x39 ;  /* 0x0000003900007836 */ /* 0x000fe20000000000 */
[----:B------:R-:W-:Y:S02]  /*14d50*/  I2FP.F32.S32 R201, R201 ;  /* 0x000000c900c97245 */ /* 0x000fe40000201400 */
[----:B------:R-:W-:Y:S02]  /*14d60*/  FMNMX.FTZ R186, R24, R183, !PT ;  /* 0x000000b718ba7209 */ /* 0x000fe40007810000 */
[----:B------:R-:W-:Y:S01]  /*14d70*/  I2FP.F32.S32 R2, R2 ;  /* 0x0000000200027245 */ /* 0x000fe20000201400 */
[----:B------:R-:W-:Y:S01]  /*14d80*/  FFMA.FTZ R28, R201, UR20, R28 ;  /* 0x00000014c91c7c23 */ /* 0x000fe2000801001c */
[----:B------:R-:W-:Y:S02]  /*14d90*/  FMNMX.FTZ R182, R14, R181, !PT ;  /* 0x000000b50eb67209 */ /* 0x000fe40007810000 */
[----:B------:R-:W-:Y:S01]  /*14da0*/  FMNMX.FTZ R183, R25, R186, !PT ;  /* 0x000000ba19b77209 */ /* 0x000fe20007810000 */
[----:B------:R-:W-:Y:S01]  /*14db0*/  FFMA.FTZ R29, R2, UR20, R29 ;  /* 0x00000014021d7c23 */ /* 0x000fe2000801001d */
[----:B------:R-:W-:Y:S02]  /*14dc0*/  I2FP.F32.S32 R197, R197 ;  /* 0x000000c500c57245 */ /* 0x000fe40000201400 */
[----:B------:R-:W-:Y:S02]  /*14dd0*/  FMNMX.FTZ R181, R15, R182, !PT ;  /* 0x000000b60fb57209 */ /* 0x000fe40007810000 */
[----:B------:R-:W-:Y:S01]  /*14de0*/  FMNMX.FTZ R186, R28, R183, !PT ;  /* 0x000000b71cba7209 */ /* 0x000fe20007810000 */
[----:B------:R-:W-:Y:S01]  /*14df0*/  FFMA.FTZ R32, R197, UR20, R32 ;  /* 0x00000014c5207c23 */ /* 0x000fe20008010020 */
[----:B------:R-:W-:Y:S02]  /*14e00*/  I2FP.F32.S32 R0, R0 ;  /* 0x0000000000007245 */ /* 0x000fe40000201400 */
[----:B------:R-:W-:Y:S02]  /*14e10*/  FMNMX.FTZ R182, R18, R181, !PT ;  /* 0x000000b512b67209 */ /* 0x000fe40007810000 */
[----:B------:R-:W-:Y:S01]  /*14e20*/  FMNMX.FTZ R183, R29, R186, !PT ;  /* 0x000000ba1db77209 */ /* 0x000fe20007810000 */
[----:B------:R-:W-:Y:S01]  /*14e30*/  FFMA.FTZ R33, R0, UR20, R33 ;  /* 0x0000001400217c23 */ /* 0x000fe20008010021 */
[----:B------:R-:W-:Y:S02]  /*14e40*/  FMNMX.FTZ R181, R19, R182, !PT ;  /* 0x000000b613b57209 */ /* 0x000fe40007810000 */
[----:B------:R-:W-:Y:S01]  /*14e50*/  FMNMX.FTZ R182, R32, R183, !PT ;  /* 0x000000b720b67209 */ /* 0x000fe20007810000 */
[----:B------:R-:W-:Y:S06]  /*14e60*/  @P4 BRA `(.L_x_1169) ;  /* 0xffffffe000604947 */ /* 0x000fec000383ffff */
.L_x_1168:
[----:B------:R-:W2:Y:S01]  /*14e70*/  LDL.64 R186, [R1+0x50] ;  /* 0x0000500001ba7983 */ /* 0x000ea20000100a00 */
[----:B----4-:R-:W-:Y:S01]  /*14e80*/  FMNMX.FTZ R170, R22, R181, !PT ;  /* 0x000000b516aa7209 */ /* 0x010fe20007810000 */
[----:B------:R-:W-:Y:S01]  /*14e90*/  UIADD3 UR36, UR32, 0x3c6ef372, URZ ;  /* 0x3c6ef37220247890 */ /* 0x000fe2000fffe03f */
[----:B------:R-:W-:Y:S01]  /*14ea0*/  FFMA.FTZ R30, R201, UR20, R30 ;  /* 0x00000014c91e7c23 */ /* 0x000fe2000801001e */
[----:B------:R-:W-:Y:S01]  /*14eb0*/  UIADD3 UR34, UR32, -0x61c88647, URZ ;  /* 0x9e3779b920227890 */ /* 0x000fe2000fffe03f */
[----:B------:R-:W-:Y:S01]  /*14ec0*/  FMNMX.FTZ R171, R23, R170, !PT ;  /* 0x000000aa17ab7209 */ /* 0x000fe20007810000 */
[----:B------:R-:W3:Y:S01]  /*14ed0*/  LDL.64 R194, [R1+0x40] ;  /* 0x0000400001c27983 */ /* 0x000ee20000100a00 */
[----:B------:R-:W-:Y:S01]  /*14ee0*/  FFMA.FTZ R31, R2, UR20, R31 ;  /* 0x00000014021f7c23 */ /* 0x000fe2000801001f */
[----:B------:R-:W-:Y:S01]  /*14ef0*/  FFMA.FTZ R34, R197, UR20, R34 ;  /* 0x00000014c5227c23 */ /* 0x000fe20008010022 */
[----:B------:R-:W-:Y:S01]  /*14f00*/  UIADD3 UR30, UR33, 0x32370b8f, URZ ;  /* 0x32370b8f211e7890 */ /* 0x000fe2000fffe03f */
[----:B------:R-:W-:Y:S01]  /*14f10*/  FMNMX.FTZ R182, R33, R182, !PT ;  /* 0x000000b621b67209 */ /* 0x000fe20007810000 */
[----:B------:R-:W-:Y:S01]  /*14f20*/  FFMA.FTZ R35, R0, UR20, R35 ;  /* 0x0000001400237c23 */ /* 0x000fe20008010023 */
[----:B------:R-:W4:Y:S01]  /*14f30*/  LDL.64 R184, [R1+0x48] ;  /* 0x0000480001b87983 */ /* 0x000f220000100a00 */
[----:B------:R-:W-:Y:S01]  /*14f40*/  UIADD3 UR23, UR33, 0x76cf5d0a, URZ ;  /* 0x76cf5d0a21177890 */ /* 0x000fe2000fffe03f */
[----:B------:R-:W-:Y:S01]  /*14f50*/  IMAD.MOV.U32 R198, RZ, RZ, R164 ;  /* 0x000000ffffc67224 */ /* 0x000fe200078e00a4 */
[----:B------:R-:W-:Y:S01]  /*14f60*/  UIADD3 UR27, UR32, -0x255992d5, URZ ;  /* 0xdaa66d2b201b7890 */ /* 0x000fe2000fffe03f */
[----:B------:R-:W-:Y:S01]  /*14f70*/  IMAD.MOV.U32 R199, RZ, RZ, R166 ;  /* 0x000000ffffc77224 */ /* 0x000fe200078e00a6 */
[----:B------:R-:W-:Y:S01]  /*14f80*/  UIADD3 UR31, UR33, -0x56f99767, URZ ;  /* 0xa9066899211f7890 */ /* 0x000fe2000fffe03f */
[----:B------:R-:W1:Y:S01]  /*14f90*/  SHFL.BFLY PT, R169, R182, 0x2, 0x1f ;  /* 0x0c401f00b6a97f89 */ /* 0x000e6200000e0000 */
[----:B------:R-:W-:Y:S01]  /*14fa0*/  UIADD3 UR37, UR33, -0x126145ec, URZ ;  /* 0xed9eba1421257890 */ /* 0x000fe2000fffe03f */
[----:B------:R-:W-:Y:S01]  /*14fb0*/  IADD3 R200, P4, R198, UR17, RZ ;  /* 0x00000011c6c87c10 */ /* 0x000fe2000ff9e0ff */
[----:B------:R-:W-:Y:S05]  /*14fc0*/  UIADD3 UR35, UR32, 0x1715609d, URZ ;  /* 0x1715609d20237890 */ /* 0x000fea000fffe03f */
[----:B------:R-:W-:Y:S01]  /*14fd0*/  STL [R1+0x7c], R213 ;  /* 0x00007cd501007387 */ /* 0x000fe20000100800 */
[----:B------:R-:W-:Y:S01]  /*14fe0*/  UIADD3 UR24, UR33, 0x646e171e, URZ ;  /* 0x646e171e21187890 */ /* 0x000fe2000fffe03f */
[----:B------:R-:W-:Y:S01]  /*14ff0*/  IADD3.X R201, R199, UR40, RZ, P4, !PT ;  /* 0x00000028c7c97c10 */ /* 0x000fe2000a7fe4ff */
[----:B------:R-:W-:Y:S01]  /*15000*/  UIADD3 UR38, UR38, 0x1, URZ ;  /* 0x0000000126267890 */ /* 0x000fe2000fffe03f */
[----:B------:R-:W-:Y:S01]  /*15010*/  STL [R1+0x78], R212 ;  /* 0x000078d401007387 */ /* 0x000fe20000100800 */
[----:B------:R-:W-:Y:S02]  /*15020*/  UIADD3 UR21, UR21, 0x1, URZ ;  /* 0x0000000115157890 */ /* 0x000fe4000fffe03f */
[----:B------:R-:W-:Y:S01]  /*15030*/  ULOP3.LUT UR38, UR38, UR33, URZ, 0x3c, !UPT ;  /* 0x0000002126267292 */ /* 0x000fe2000f8e3c3f */
[----:B------:R-:W-:Y:S04]  /*15040*/  STL [R1+0x74], R209 ;  /* 0x000074d101007387 */ /* 0x000fe80000100800 */
[----:B------:R-:W-:Y:S04]  /*15050*/  STL [R1+0x70], R207 ;  /* 0x000070cf01007387 */ /* 0x000fe80000100800 */
[----:B------:R-:W-:Y:S01]  /*15060*/  STL.64 [R1+0x68], R210 ;  /* 0x000068d201007387 */ /* 0x000fe20000100a00 */
[----:B-1----:R-:W-:Y:S02]  /*15070*/  FMNMX.FTZ R169, R182, R169, !PT ;  /* 0x000000a9b6a97209 */ /* 0x002fe40007810000 */
[----:B--2---:R-:W-:Y:S01]  /*15080*/  LOP3.LUT R168, R187, UR22, RZ, 0x3c, !PT ;  /* 0x00000016bba87c12 */ /* 0x004fe2000f8e3cff */
[----:B------:R-:W-:Y:S04]  /*15090*/  UIADD3 UR22, UR32, -0x4ab325aa, URZ ;  /* 0xb54cda5620167890 */ /* 0x000fe8000fffe03f */
[----:B------:R-:W-:Y:S01]  /*150a0*/  IMAD.WIDE.U32 R172, R168, -0x326172a9, RZ ;  /* 0xcd9e8d57a8ac7825 */ /* 0x000fe200078e00ff */
[----:B---3--:R-:W-:Y:S01]  /*150b0*/  LOP3.LUT R202, R195, UR19, R186, 0x96, !PT ;  /* 0x00000013c3ca7c12 */ /* 0x008fe2000f8e96ba */
[----:B------:R-:W-:Y:S01]  /*150c0*/  UIADD3 UR19, UR32, 0x78dde6e4, URZ ;  /* 0x78dde6e420137890 */ /* 0x000fe2000fffe03f */
[----:B------:R-:W-:Y:S03]  /*150d0*/  FMNMX.FTZ R168, R26, R171, !PT ;  /* 0x000000ab1aa87209 */ /* 0x000fe60007810000 */
[----:B------:R-:W-:Y:S01]  /*150e0*/  IMAD.WIDE.U32 R202, R202, -0x326172a9, RZ ;  /* 0xcd9e8d57caca7825 */ /* 0x000fe200078e00ff */
[----:B------:R-:W-:Y:S02]  /*150f0*/  FMNMX.FTZ R171, R27, R168, !PT ;  /* 0x000000a81bab7209 */ /* 0x000fe40007810000 */
[----:B----4-:R-:W-:Y:S02]  /*15100*/  LOP3.LUT R170, R173, UR34, R184, 0x96, !PT ;  /* 0x00000022adaa7c12 */ /* 0x010fe4000f8e96b8 */
[----:B------:R-:W-:Y:S02]  /*15110*/  FMNMX.FTZ R2, R30, R171, !PT ;  /* 0x000000ab1e027209 */ /* 0x000fe40007810000 */
[----:B------:R-:W-:Y:S01]  /*15120*/  LOP3.LUT R168, R203, UR36, R172, 0x96, !PT ;  /* 0x00000024cba87c12 */ /* 0x000fe2000f8e96ac */
[----:B------:R-:W-:Y:S01]  /*15130*/  IMAD.WIDE.U32 R174, R170, -0x2daee0ad, RZ ;  /* 0xd2511f53aaae7825 */ /* 0x000fe200078e00ff */
[----:B------:R-:W-:Y:S03]  /*15140*/  FMNMX.FTZ R171, R31, R2, !PT ;  /* 0x000000021fab7209 */ /* 0x000fe60007810000 */
[----:B------:R-:W-:Y:S01]  /*15150*/  IMAD.WIDE.U32 R172, R168, -0x2daee0ad, RZ ;  /* 0xd2511f53a8ac7825 */ /* 0x000fe200078e00ff */
[----:B------:R-:W-:Y:S02]  /*15160*/  FMNMX.FTZ R168, R34, R171, !PT ;  /* 0x000000ab22a87209 */ /* 0x000fe40007810000 */
[----:B------:R-:W-:Y:S02]  /*15170*/  LOP3.LUT R2, R175, UR23, R194, 0x96, !PT ;  /* 0x00000017af027c12 */ /* 0x000fe4000f8e96c2 */
[----:B------:R-:W-:Y:S02]  /*15180*/  LOP3.LUT R0, R173, UR30, R174, 0x96, !PT ;  /* 0x0000001ead007c12 */ /* 0x000fe4000f8e96ae */
[----:B------:R-:W-:Y:S01]  /*15190*/  FMNMX.FTZ R171, R35, R168, !PT ;  /* 0x000000a823ab7209 */ /* 0x000fe20007810000 */
[----:B------:R-:W-:Y:S02]  /*151a0*/  IMAD.WIDE.U32 R176, R2, -0x326172a9, RZ ;  /* 0xcd9e8d5702b07825 */ /* 0x000fe400078e00ff */
[----:B------:R-:W1:Y:S02]  /*151b0*/  SHFL.BFLY PT, R2, R169, 0x1, 0x1f ;  /* 0x0c201f00a9027f89 */ /* 0x000e6400000e0000 */
[----:B------:R-:W-:Y:S01]  /*151c0*/  IMAD.WIDE.U32 R174, R0, -0x326172a9, RZ ;  /* 0xcd9e8d5700ae7825 */ /* 0x000fe200078e00ff */
[----:B------:R-:W-:Y:S05]  /*151d0*/  LOP3.LUT R168, R177, UR27, R202, 0x96, !PT ;  /* 0x0000001bb1a87c12 */ /* 0x000fea000f8e96ca */
[----:B------:R-:W2:Y:S01]  /*151e0*/  SHFL.BFLY PT, R0, R171, 0x2, 0x1f ;  /* 0x0c401f00ab007f89 */ /* 0x000ea200000e0000 */
[----:B------:R-:W-:Y:S01]  /*151f0*/  LOP3.LUT R176, R175, UR19, R176, 0x96, !PT ;  /* 0x00000013afb07c12 */ /* 0x000fe2000f8e96b0 */
[----:B------:R-:W-:Y:S04]  /*15200*/  IMAD.WIDE.U32 R182, R168, -0x2daee0ad, RZ ;  /* 0xd2511f53a8b67825 */ /* 0x000fe800078e00ff */
[----:B------:R-:W-:Y:S01]  /*15210*/  IMAD.WIDE.U32 R176, R176, -0x2daee0ad, RZ ;  /* 0xd2511f53b0b07825 */ /* 0x000fe200078e00ff */
[----:B------:R-:W-:Y:S04]  /*15220*/  LOP3.LUT R168, R183, UR37, R172, 0x96, !PT ;  /* 0x00000025b7a87c12 */ /* 0x000fe8000f8e96ac */
[----:B------:R-:W-:Y:S01]  /*15230*/  LOP3.LUT R182, R177, UR31, R182, 0x96, !PT ;  /* 0x0000001fb1b67c12 */ /* 0x000fe2000f8e96b6 */
[----:B------:R-:W-:Y:S04]  /*15240*/  IMAD.WIDE.U32 R172, R168, -0x326172a9, RZ ;  /* 0xcd9e8d57a8ac7825 */ /* 0x000fe800078e00ff */
[----:B------:R-:W-:Y:S01]  /*15250*/  IMAD.WIDE.U32 R182, R182, -0x326172a9, RZ ;  /* 0xcd9e8d57b6b67825 */ /* 0x000fe200078e00ff */
[----:B------:R-:W-:Y:S02]  /*15260*/  LOP3.LUT R173, R173, UR35, R174, 0x96, !PT ;  /* 0x00000023adad7c12 */ /* 0x000fe4000f8e96ae */
[----:B-1----:R-:W-:Y:S02]  /*15270*/  FMNMX.FTZ R2, R169, R2, !PT ;  /* 0x00000002a9027209 */ /* 0x002fe40007810000 */
[----:B------:R-:W-:Y:S01]  /*15280*/  LOP3.LUT R170, R182, 0xff, RZ, 0xc0, !PT ;  /* 0x000000ffb6aa7812 */ /* 0x000fe200078ec0ff */
[----:B------:R-:W-:Y:S01]  /*15290*/  IMAD.WIDE.U32 R210, R173, -0x2daee0ad, RZ ;  /* 0xd2511f53add27825 */ /* 0x000fe200078e00ff */
[----:B--2---:R-:W-:Y:S03]  /*152a0*/  FMNMX.FTZ R177, R171, R0, !PT ;  /* 0x00000000abb17209 */ /* 0x004fe60007810000 */
[----:B------:R-:W-:Y:S01]  /*152b0*/  FMUL.FTZ R193, R2, UR4 ;  /* 0x0000000402c17c20 */ /* 0x000fe20008410000 */
[----:B------:R-:W-:Y:S01]  /*152c0*/  LOP3.LUT R171, R182, 0xffff, RZ, 0xc0, !PT ;  /* 0x0000ffffb6ab7812 */ /* 0x000fe200078ec0ff */
[C---:B------:R-:W-:Y:S01]  /*152d0*/  FADD.FTZ R3, -R2.reuse, R3 ;  /* 0x0000000302037221 */ /* 0x040fe20000010100 */
[----:B------:R-:W1:Y:S01]  /*152e0*/  SHFL.BFLY PT, R0, R177, 0x1, 0x1f ;  /* 0x0c201f00b1007f89 */ /* 0x000e6200000e0000 */
[----:B------:R-:W-:Y:S02]  /*152f0*/  FSETP.NEU.FTZ.AND P2, PT, R2, -INF , PT ;  /* 0xff8000000200780b */ /* 0x000fe40003f5d000 */
[----:B------:R-:W-:Y:S01]  /*15300*/  SHF.R.U32.HI R171, RZ, 0x8, R171 ;  /* 0x00000008ffab7819 */ /* 0x000fe200000116ab */
[----:B------:R-:W-:Y:S01]  /*15310*/  FMUL.FTZ R164, R3, UR4 ;  /* 0x0000000403a47c20 */ /* 0x000fe20008410000 */
[----:B------:R-:W-:Y:S02]  /*15320*/  FSEL R193, R193, RZ, P2 ;  /* 0x000000ffc1c17208 */ /* 0x000fe40001000000 */
[----:B------:R-:W-:Y:S02]  /*15330*/  LOP3.LUT R168, R183, UR22, R172, 0x96, !PT ;  /* 0x00000016b7a87c12 */ /* 0x000fe4000f8e96ac */
[----:B------:R-:W-:Y:S01]  /*15340*/  PRMT R170, R170, 0x5410, R171 ;  /* 0x00005410aaaa7816 */ /* 0x000fe200000000ab */
[--C-:B------:R-:W-:Y:S01]  /*15350*/  FFMA.FTZ R171, R4, UR4, -R193.reuse ;  /* 0x0000000404ab7c23 */ /* 0x100fe200080108c1 */
[----:B------:R-:W-:Y:S01]  /*15360*/  LOP3.LUT R4, R168, 0xffff, RZ, 0xc0, !PT ;  /* 0x0000ffffa8047812 */ /* 0x000fe200078ec0ff */
[--C-:B------:R-:W-:Y:S01]  /*15370*/  FFMA.FTZ R9, R9, UR4, -R193.reuse ;  /* 0x0000000409097c23 */ /* 0x100fe200080108c1 */
[----:B------:R-:W-:Y:S01]  /*15380*/  LOP3.LUT R179, R182, 0xff, RZ, 0xc0, !PT ;  /* 0x000000ffb6b37812 */ /* 0x000fe200078ec0ff */
[--C-:B------:R-:W-:Y:S01]  /*15390*/  FFMA.FTZ R8, R8, UR4, -R193.reuse ;  /* 0x0000000408087c23 */ /* 0x100fe200080108c1 */
[----:B------:R-:W-:Y:S01]  /*153a0*/  SHF.R.U32.HI R4, RZ, 0x8, R4 ;  /* 0x00000008ff047819 */ /* 0x000fe20000011604 */
[----:B------:R-:W-:Y:S01]  /*153b0*/  MUFU.EX2 R171, R171 ;  /* 0x000000ab00ab7308 */ /* 0x000fe20000000800 */
[----:B------:R-:W-:Y:S01]  /*153c0*/  LOP3.LUT R174, R183, UR22, R172, 0x96, !PT ;  /* 0x00000016b7ae7c12 */ /* 0x000fe2000f8e96ac */
[--C-:B------:R-:W-:Y:S01]  /*153d0*/  FFMA.FTZ R196, R28, UR4, -R193.reuse ;  /* 0x000000041cc47c23 */ /* 0x100fe200080108c1 */
[----:B------:R-:W-:Y:S01]  /*153e0*/  LOP3.LUT R4, R4, 0xffff, RZ, 0xc0, !PT ;  /* 0x0000ffff04047812 */ /* 0x000fe200078ec0ff */
[--C-:B------:R-:W-:Y:S01]  /*153f0*/  FFMA.FTZ R188, R21, UR4, -R193.reuse ;  /* 0x0000000415bc7c23 */ /* 0x100fe200080108c1 */
[----:B------:R-:W-:Y:S01]  /*15400*/  ISETP.LE.U32.AND P0, PT, R179, UR5, PT ;  /* 0x00000005b3007c0c */ /* 0x000fe2000bf03070 */
[--C-:B------:R-:W-:Y:S01]  /*15410*/  FFMA.FTZ R13, R13, UR4, -R193.reuse ;  /* 0x000000040d0d7c23 */ /* 0x100fe200080108c1 */
[----:B------:R-:W-:Y:S03]  /*15420*/  LOP3.LUT R179, R168, 0xff, RZ, 0xc0, !PT ;  /* 0x000000ffa8b37812 */ /* 0x000fe600078ec0ff */
[----:B------:R2:W-:Y:S01]  /*15430*/  MUFU.EX2 R209, R8 ;  /* 0x0000000800d17308 */ /* 0x0005e20000000800 */
[----:B-1----:R-:W-:Y:S01]  /*15440*/  FMNMX.FTZ R0, R177, R0, !PT ;  /* 0x00000000b1007209 */ /* 0x002fe20007810000 */
[----:B------:R-:W-:Y:S01]  /*15450*/  FFMA.FTZ R177, R5, UR4, -R193 ;  /* 0x0000000405b17c23 */ /* 0x000fe200080108c1 */
[----:B------:R-:W-:Y:S01]  /*15460*/  ISETP.LE.U32.AND P5, PT, R179, UR5, PT ;  /* 0x00000005b3007c0c */ /* 0x000fe2000bfa3070 */
[----:B------:R-:W-:Y:S01]  /*15470*/  IMAD.MOV.U32 R21, RZ, RZ, R195 ;  /* 0x000000ffff157224 */ /* 0x000fe200078e00c3 */
[C---:B------:R-:W-:Y:S01]  /*15480*/  FSETP.NEU.FTZ.AND P6, PT, R0.reuse, -INF , PT ;  /* 0xff8000000000780b */ /* 0x040fe20003fdd000 */
[----:B------:R-:W-:Y:S01]  /*15490*/  FMUL.FTZ R191, R0, UR4 ;  /* 0x0000000400bf7c20 */ /* 0x000fe20008410000 */
[----:B------:R-:W-:Y:S03]  /*154a0*/  SHF.R.U32.HI R3, RZ, 0x18, R174 ;  /* 0x00000018ff037819 */ /* 0x000fe600000116ae */
[----:B------:R-:W1:Y:S01]  /*154b0*/  MUFU.EX2 R189, R177 ;  /* 0x000000b100bd7308 */ /* 0x000e620000000800 */
[----:B------:R-:W-:Y:S01]  /*154c0*/  SHF.R.U32.HI R178, RZ, 0x18, R182 ;  /* 0x00000018ffb27819 */ /* 0x000fe200000116b6 */
[--C-:B------:R-:W-:Y:S01]  /*154d0*/  FFMA.FTZ R197, R20, UR4, -R193.reuse ;  /* 0x0000000414c57c23 */ /* 0x100fe200080108c1 */
[----:B------:R-:W-:Y:S01]  /*154e0*/  FSEL R191, R191, RZ, P6 ;  /* 0x000000ffbfbf7208 */ /* 0x000fe20003000000 */
[----:B------:R-:W-:Y:S01]  /*154f0*/  FFMA.FTZ R195, R29, UR4, -R193 ;  /* 0x000000041dc37c23 */ /* 0x000fe200080108c1 */
[----:B------:R-:W-:Y:S02]  /*15500*/  ISETP.LE.U32.AND P6, PT, R4, UR5, PT ;  /* 0x0000000504007c0c */ /* 0x000fe4000bfc3070 */
[----:B------:R-:W-:Y:S01]  /*15510*/  SHF.R.U32.HI R4, RZ, 0x10, R174 ;  /* 0x00000010ff047819 */ /* 0x000fe200000116ae */
[--C-:B------:R-:W-:Y:S01]  /*15520*/  FFMA.FTZ R6, R6, UR4, -R191.reuse ;  /* 0x0000000406067c23 */ /* 0x100fe200080108bf */
[--C-:B------:R-:W-:Y:S01]  /*15530*/  SHF.R.U32.HI R180, RZ, 0x18, R182.reuse ;  /* 0x00000018ffb47819 */ /* 0x100fe200000116b6 */
[--C-:B------:R-:W-:Y:S01]  /*15540*/  FFMA.FTZ R10, R10, UR4, -R191.reuse ;  /* 0x000000040a0a7c23 */ /* 0x100fe200080108bf */
[----:B------:R-:W-:Y:S01]  /*15550*/  LOP3.LUT R4, R4, 0xff, RZ, 0xc0, !PT ;  /* 0x000000ff04047812 */ /* 0x000fe200078ec0ff */
[----:B------:R3:W4:Y:S01]  /*15560*/  MUFU.EX2 R181, R6 ;  /* 0x0000000600b57308 */ /* 0x0007220000000800 */
[--C-:B------:R-:W-:Y:S01]  /*15570*/  SHF.R.U32.HI R169, RZ, 0x10, R182.reuse ;  /* 0x00000010ffa97819 */ /* 0x100fe200000116b6 */
[--C-:B------:R-:W-:Y:S01]  /*15580*/  FFMA.FTZ R7, R7, UR4, -R191.reuse ;  /* 0x0000000407077c23 */ /* 0x100fe200080108bf */
[----:B------:R-:W-:Y:S01]  /*15590*/  SHF.R.U32.HI R175, RZ, 0x10, R182 ;  /* 0x00000010ffaf7819 */ /* 0x000fe200000116b6 */
[--C-:B--2---:R-:W-:Y:S01]  /*155a0*/  FFMA.FTZ R8, R14, UR4, -R191.reuse ;  /* 0x000000040e087c23 */ /* 0x104fe200080108bf */
[----:B------:R-:W-:Y:S01]  /*155b0*/  LOP3.LUT R172, R182, 0xffff, RZ, 0xc0, !PT ;  /* 0x0000ffffb6ac7812 */ /* 0x000fe200078ec0ff */
[--C-:B------:R-:W-:Y:S01]  /*155c0*/  FFMA.FTZ R192, R34, UR4, -R191.reuse ;  /* 0x0000000422c07c23 */ /* 0x100fe200080108bf */
[----:B-1----:R-:W-:Y:S03]  /*155d0*/  F2FP.BF16.F32.PACK_AB R182, R189, R171 ;  /* 0x000000abbdb6723e */ /* 0x002fe600000010ff */
[----:B------:R1:W-:Y:S01]  /*155e0*/  MUFU.EX2 R207, R10 ;  /* 0x0000000a00cf7308 */ /* 0x0003e20000000800 */
[----:B------:R-:W-:Y:S01]  /*155f0*/  ISETP.LE.U32.AND P1, PT, R178, UR5, PT ;  /* 0x00000005b2007c0c */ /* 0x000fe2000bf23070 */
[--C-:B------:R-:W-:Y:S01]  /*15600*/  FFMA.FTZ R212, R19, UR4, -R191.reuse ;  /* 0x0000000413d47c23 */ /* 0x100fe200080108bf */
[--C-:B------:R-:W-:Y:S01]  /*15610*/  SHF.R.U32.HI R178, RZ, 0x18, R168.reuse ;  /* 0x00000018ffb27819 */ /* 0x100fe200000116a8 */
[----:B------:R-:W-:Y:S01]  /*15620*/  @!P5 HFMA2.BF16_V2 R251, -RZ.H0_H0, RZ.H0_H0, -R182.H0_H0 ;  /* 0x200000fffffbd231 */ /* 0x000fe200003409b6 */
[----:B------:R-:W-:Y:S01]  /*15630*/  SHF.R.U32.HI R168, RZ, 0x10, R168 ;  /* 0x00000010ffa87819 */ /* 0x000fe200000116a8 */
[----:B------:R-:W-:Y:S01]  /*15640*/  FFMA.FTZ R183, R27, UR4, -R191 ;  /* 0x000000041bb77c23 */ /* 0x000fe200080108bf */
[----:B------:R-:W-:Y:S03]  /*15650*/  PRMT R179, R182, 0x7632, R179 ;  /* 0x00007632b6b37816 */ /* 0x000fe600000000b3 */
[----:B------:R-:W-:Y:S01]  /*15660*/  MUFU.EX2 R213, R7 ;  /* 0x0000000700d57308 */ /* 0x000fe20000000800 */
[----:B---3--:R-:W-:Y:S02]  /*15670*/  PRMT R6, R4, 0x5410, R3 ;  /* 0x0000541004067816 */ /* 0x008fe40000000003 */
[----:B------:R-:W-:Y:S01]  /*15680*/  LOP3.LUT R169, R169, 0xff, RZ, 0xc0, !PT ;  /* 0x000000ffa9a97812 */ /* 0x000fe200078ec0ff */
[----:B------:R-:W-:Y:S01]  /*15690*/  @!P6 HFMA2.BF16_V2 R250, -RZ.H0_H0, RZ.H0_H0, -R179.H0_H0 ;  /* 0x200000fffffae231 */ /* 0x000fe200003409b3 */
[----:B------:R-:W-:Y:S02]  /*156a0*/  LOP3.LUT R175, R175, 0xff, RZ, 0xc0, !PT ;  /* 0x000000ffafaf7812 */ /* 0x000fe400078ec0ff */
[----:B------:R-:W-:Y:S03]  /*156b0*/  LOP3.LUT R3, R168, 0xff, RZ, 0xc0, !PT ;  /* 0x000000ffa8037812 */ /* 0x000fe600078ec0ff */
[----:B------:R-:W2:Y:S01]  /*156c0*/  MUFU.EX2 R4, R9 ;  /* 0x0000000900047308 */ /* 0x000ea20000000800 */
[----:B------:R-:W-:Y:S01]  /*156d0*/  SHF.R.U32.HI R172, RZ, 0x8, R172 ;  /* 0x00000008ffac7819 */ /* 0x000fe200000116ac */
[----:B-1----:R-:W-:Y:S01]  /*156e0*/  FFMA.FTZ R10, R18, UR4, -R191 ;  /* 0x00000004120a7c23 */ /* 0x002fe200080108bf */
[----:B------:R-:W-:Y:S02]  /*156f0*/  PRMT R169, R169, 0x5410, R180 ;  /* 0x00005410a9a97816 */ /* 0x000fe400000000b4 */
[----:B------:R-:W-:Y:S01]  /*15700*/  PRMT R168, R182, 0x5410, R179 ;  /* 0x00005410b6a87816 */ /* 0x000fe200000000b3 */
[----:B------:R-:W-:Y:S01]  /*15710*/  IMAD.MOV.U32 R27, RZ, RZ, R10 ;  /* 0x000000ffff1b7224 */ /* 0x000fe200078e000a */
[----:B------:R-:W-:Y:S03]  /*15720*/  LOP3.LUT R180, R211, UR24, R176, 0x96, !PT ;  /* 0x00000018d3b47c12 */ /* 0x000fe6000f8e96b0 */
[----:B------:R-:W-:Y:S01]  /*15730*/  MUFU.EX2 R164, R164 ;  /* 0x000000a400a47308 */ /* 0x000fe20000000800 */
[----:B------:R-:W-:Y:S02]  /*15740*/  @!P5 PRMT R182, R251, 0x5410, RZ ;  /* 0x00005410fbb6d816 */ /* 0x000fe400000000ff */
[----:B------:R-:W-:Y:S01]  /*15750*/  ISETP.LE.U32.AND P4, PT, R175, UR5, PT ;  /* 0x00000005af007c0c */ /* 0x000fe2000bf83070 */
[----:B------:R-:W-:Y:S01]  /*15760*/  IMAD.MOV.U32 R175, RZ, RZ, R185 ;  /* 0x000000ffffaf7224 */ /* 0x000fe200078e00b9 */
[C---:B------:R-:W-:Y:S01]  /*15770*/  LOP3.LUT R166, R174.reuse, 0xffff, RZ, 0xc0, !PT ;  /* 0x0000ffffaea67812 */ /* 0x040fe200078ec0ff */
[--C-:B------:R-:W-:Y:S01]  /*15780*/  FFMA.FTZ R185, R25, UR4, -R193.reuse ;  /* 0x0000000419b97c23 */ /* 0x100fe200080108c1 */
[----:B------:R-:W-:Y:S01]  /*15790*/  LOP3.LUT R5, R174, 0xff, RZ, 0xc0, !PT ;  /* 0x000000ffae057812 */ /* 0x000fe200078ec0ff */
[----:B------:R-:W-:Y:S01]  /*157a0*/  IMAD.MOV.U32 R174, RZ, RZ, R184 ;  /* 0x000000ffffae7224 */ /* 0x000fe200078e00b8 */
[----:B------:R-:W-:Y:S01]  /*157b0*/  ISETP.LE.U32.AND P5, PT, R3, UR5, PT ;  /* 0x0000000503007c0c */ /* 0x000fe2000bfa3070 */
[--C-:B------:R-:W-:Y:S01]  /*157c0*/  FFMA.FTZ R3, R16, UR4, -R193.reuse ;  /* 0x0000000410037c23 */ /* 0x100fe200080108c1 */
[----:B------:R-:W-:Y:S01]  /*157d0*/  LOP3.LUT R172, R172, 0xffff, RZ, 0xc0, !PT ;  /* 0x0000ffffacac7812 */ /* 0x000fe200078ec0ff */
[--C-:B------:R-:W-:Y:S01]  /*157e0*/  FFMA.FTZ R16, R17, UR4, -R193.reuse ;  /* 0x0000000411107c23 */ /* 0x100fe200080108c1 */
[----:B------:R-:W-:Y:S01]  /*157f0*/  FFMA.FTZ R184, R12, UR4, -R193 ;  /* 0x000000040cb87c23 */ /* 0x000fe200080108c1 */
[----:B----4-:R-:W-:Y:S01]  /*15800*/  IMAD.MOV.U32 R17, RZ, RZ, R181 ;  /* 0x000000ffff117224 */ /* 0x010fe200078e00b5 */
[----:B------:R-:W-:Y:S01]  /*15810*/  MOV R12, R180 ;  /* 0x000000b4000c7202 */ /* 0x000fe20000000f00 */
[----:B------:R-:W-:Y:S01]  /*15820*/  FFMA.FTZ R181, R24, UR4, -R193 ;  /* 0x0000000418b57c23 */ /* 0x000fe200080108c1 */
[----:B------:R-:W-:Y:S01]  /*15830*/  @!P6 PRMT R179, R250, 0x5410, RZ ;  /* 0x00005410fab3e816 */ /* 0x000fe200000000ff */
[----:B------:R-:W-:Y:S01]  /*15840*/  FFMA.FTZ R180, R11, UR4, -R191 ;  /* 0x000000040bb47c23 */ /* 0x000fe200080108bf */
[----:B------:R-:W-:Y:S01]  /*15850*/  ISETP.LE.U32.AND P6, PT, R172, UR5, PT ;  /* 0x00000005ac007c0c */ /* 0x000fe2000bfc3070 */
[----:B------:R-:W-:Y:S01]  /*15860*/  IMAD.MOV.U32 R24, RZ, RZ, R174 ;  /* 0x000000ffff187224 */ /* 0x000fe200078e00ae */
[----:B------:R-:W-:Y:S01]  /*15870*/  SHF.R.U32.HI R166, RZ, 0x8, R166 ;  /* 0x00000008ffa67819 */ /* 0x000fe200000116a6 */
[----:B------:R-:W-:Y:S01]  /*15880*/  IMAD.MOV.U32 R25, RZ, RZ, R175 ;  /* 0x000000ffff197224 */ /* 0x000fe200078e00af */
[----:B------:R-:W-:Y:S01]  /*15890*/  LOP3.LUT R190, R211, UR24, R176, 0x96, !PT ;  /* 0x00000018d3be7c12 */ /* 0x000fe2000f8e96b0 */
[----:B------:R-:W1:Y:S01]  /*158a0*/  LDSM.16.MT88.4 R172, [R208+0x18000] ;  /* 0x01800000d0ac783b */ /* 0x000e620000004200 */
[----:B--2---:R-:W-:Y:S01]  /*158b0*/  IMAD.MOV.U32 R28, RZ, RZ, R4 ;  /* 0x000000ffff1c7224 */ /* 0x004fe200078e0004 */
[----:B------:R-:W2:Y:S01]  /*158c0*/  MUFU.EX2 R180, R180 ;  /* 0x000000b400b47308 */ /* 0x000ea20000000800 */
[----:B------:R-:W-:Y:S01]  /*158d0*/  IMAD.MOV.U32 R4, RZ, RZ, R189 ;  /* 0x000000ffff047224 */ /* 0x000fe200078e00bd */
[----:B------:R-:W-:Y:S01]  /*158e0*/  MOV R18, R24 ;  /* 0x0000001800127202 */ /* 0x000fe20000000f00 */
[--C-:B------:R-:W-:Y:S01]  /*158f0*/  FFMA.FTZ R189, R32, UR4, -R193.reuse ;  /* 0x0000000420bd7c23 */ /* 0x100fe200080108c1 */
[----:B------:R-:W-:Y:S01]  /*15900*/  FFMA.FTZ R193, R33, UR4, -R193 ;  /* 0x0000000421c17c23 */ /* 0x000fe200080108c1 */
[----:B------:R-:W-:Y:S02]  /*15910*/  IMAD.MOV.U32 R24, RZ, RZ, R4 ;  /* 0x000000ffff187224 */ /* 0x000fe400078e0004 */
[----:B------:R-:W-:Y:S01]  /*15920*/  FADD.FTZ R4, -R0, R165 ;  /* 0x000000a500047221 */ /* 0x000fe20000010100 */
[----:B------:R-:W-:Y:S02]  /*15930*/  IMAD.MOV.U32 R33, RZ, RZ, R187 ;  /* 0x000000ffff217224 */ /* 0x000fe400078e00bb */
[----:B------:R-:W-:Y:S01]  /*15940*/  FFMA.FTZ R187, R22, UR4, -R191 ;  /* 0x0000000416bb7c23 */ /* 0x000fe200080108bf */
[----:B------:R-:W-:Y:S02]  /*15950*/  IMAD.MOV.U32 R9, RZ, RZ, R13 ;  /* 0x000000ffff097224 */ /* 0x000fe400078e000d */
[----:B------:R-:W-:Y:S01]  /*15960*/  FFMA.FTZ R13, R15, UR4, -R191 ;  /* 0x000000040f0d7c23 */ /* 0x000fe200080108bf */
[----:B------:R-:W-:Y:S02]  /*15970*/  IMAD.MOV.U32 R14, RZ, RZ, R3 ;  /* 0x000000ffff0e7224 */ /* 0x000fe400078e0003 */
[----:B------:R-:W-:Y:S01]  /*15980*/  FMUL.FTZ R3, R4, UR4 ;  /* 0x0000000404037c20 */ /* 0x000fe20008410000 */
[----:B------:R-:W-:Y:S01]  /*15990*/  IMAD.MOV.U32 R22, RZ, RZ, 0x7054 ;  /* 0x00007054ff167424 */ /* 0x000fe200078e00ff */
[----:B------:R-:W-:Y:S01]  /*159a0*/  PRMT R5, R5, 0x5410, R166 ;  /* 0x0000541005057816 */ /* 0x000fe200000000a6 */
[----:B------:R-:W-:Y:S01]  /*159b0*/  IMAD.U32 R15, RZ, RZ, UR5 ;  /* 0x00000005ff0f7e24 */ /* 0x000fe2000f8e00ff */
[----:B------:R-:W-:Y:S01]  /*159c0*/  ISETP.LE.U32.AND P2, PT, R178, UR5, PT ;  /* 0x00000005b2007c0c */ /* 0x000fe2000bf43070 */
[----:B------:R-:W-:Y:S01]  /*159d0*/  IMAD.MOV.U32 R29, RZ, RZ, R184 ;  /* 0x000000ffff1d7224 */ /* 0x000fe200078e00b8 */
[----:B------:R-:W3:Y:S01]  /*159e0*/  MUFU.EX2 R3, R3 ;  /* 0x0000000300037308 */ /* 0x000ee20000000800 */
[----:B------:R-:W-:Y:S01]  /*159f0*/  F2FP.BF16.F32.PACK_AB R178, R213, R17 ;  /* 0x00000011d5b2723e */ /* 0x000fe200000010ff */
[----:B------:R-:W-:Y:S01]  /*15a00*/  IMAD.MOV.U32 R7, RZ, RZ, R190 ;  /* 0x000000ffff077224 */ /* 0x000fe200078e00be */
[----:B------:R-:W-:Y:S01]  /*15a10*/  PRMT R15, R15, R22, UR5 ;  /* 0x000000050f0f7e16 */ /* 0x000fe20008000016 */
[----:B------:R-:W-:Y:S01]  /*15a20*/  IMAD.MOV.U32 R34, RZ, RZ, R29 ;  /* 0x000000ffff227224 */ /* 0x000fe200078e001d */
[----:B------:R-:W-:Y:S01]  /*15a30*/  F2FP.BF16.F32.PACK_AB R176, R28, R209 ;  /* 0x000000d11cb0723e */ /* 0x000fe200000010ff */
[----:B------:R-:W-:Y:S01]  /*15a40*/  IMAD.MOV.U32 R29, RZ, RZ, R16 ;  /* 0x000000ffff1d7224 */ /* 0x000fe200078e0010 */
[----:B--2---:R-:W-:Y:S01]  /*15a50*/  F2FP.BF16.F32.PACK_AB R166, R180, R207 ;  /* 0x000000cfb4a6723e */ /* 0x004fe200000010ff */
[----:B------:R-:W-:Y:S01]  /*15a60*/  IMAD.MOV.U32 R16, RZ, RZ, R12 ;  /* 0x000000ffff107224 */ /* 0x000fe200078e000c */
[----:B------:R-:W-:Y:S01]  /*15a70*/  MOV R20, R194 ;  /* 0x000000c200147202 */ /* 0x000fe20000000f00 */
[----:B------:R-:W-:Y:S01]  /*15a80*/  FFMA.FTZ R194, R30, UR4, -R191 ;  /* 0x000000041ec27c23 */ /* 0x000fe200080108bf */
[--C-:B------:R-:W-:Y:S01]  /*15a90*/  HSET2.LE.AND R5, R5, R15.reuse, PT ;  /* 0x0000000f05057233 */ /* 0x100fe20003803000 */
[----:B------:R-:W-:Y:S01]  /*15aa0*/  FFMA.FTZ R30, R164, R167, R171 ;  /* 0x000000a7a41e7223 */ /* 0x000fe200000100ab */
[----:B------:R-:W-:Y:S01]  /*15ab0*/  PRMT R177, R178, 0x7632, R177 ;  /* 0x00007632b2b17816 */ /* 0x000fe200000000b1 */
[----:B------:R-:W-:Y:S01]  /*15ac0*/  IMAD.MOV.U32 R19, RZ, RZ, R25 ;  /* 0x000000ffff137224 */ /* 0x000fe200078e0019 */
[----:B------:R-:W-:Y:S01]  /*15ad0*/  PRMT R167, R176, 0x7632, R167 ;  /* 0x00007632b0a77816 */ /* 0x000fe200000000a7 */
[----:B------:R-:W-:Y:S01]  /*15ae0*/  IMAD.MOV.U32 R25, RZ, RZ, R21 ;  /* 0x000000ffff197224 */ /* 0x000fe200078e0015 */
[----:B------:R-:W-:Y:S01]  /*15af0*/  PRMT R165, R166, 0x7632, R165 ;  /* 0x00007632a6a57816 */ /* 0x000fe200000000a5 */
[--C-:B------:R-:W-:Y:S01]  /*15b00*/  FFMA.FTZ R184, R26, UR4, -R191.reuse ;  /* 0x000000041ab87c23 */ /* 0x100fe200080108bf */
[----:B------:R-:W-:Y:S01]  /*15b10*/  LOP3.LUT R168, R5, R168, RZ, 0xc0, !PT ;  /* 0x000000a805a87212 */ /* 0x000fe200078ec0ff */
[----:B------:R-:W-:Y:S01]  /*15b20*/  FFMA.FTZ R190, R31, UR4, -R191 ;  /* 0x000000041fbe7c23 */ /* 0x000fe200080108bf */
[--C-:B------:R-:W-:Y:S01]  /*15b30*/  HSET2.LE.AND R6, R6, R15.reuse, PT ;  /* 0x0000000f06067233 */ /* 0x100fe20003803000 */
[C---:B---3--:R-:W-:Y:S01]  /*15b40*/  FMUL.FTZ R10, R3.reuse, R158 ;  /* 0x0000009e030a7220 */ /* 0x048fe20000410000 */
[--C-:B------:R-:W-:Y:S01]  /*15b50*/  HSET2.LE.AND R5, R170, R15.reuse, PT ;  /* 0x0000000faa057233 */ /* 0x100fe20003803000 */
[C---:B------:R-:W-:Y:S01]  /*15b60*/  FMUL.FTZ R11, R3.reuse, R159 ;  /* 0x0000009f030b7220 */ /* 0x040fe20000410000 */
[----:B------:R-:W-:Y:S01]  /*15b70*/  HSET2.LE.AND R4, R169, R15, PT ;  /* 0x0000000fa9047233 */ /* 0x000fe20003803000 */
[----:B------:R-:W-:Y:S01]  /*15b80*/  FMUL.FTZ R36, R164, R36 ;  /* 0x00000024a4247220 */ /* 0x000fe20000410000 */
[----:B------:R-:W-:Y:S01]  /*15b90*/  PRMT R169, R178, 0x5410, R177 ;  /* 0x00005410b2a97816 */ /* 0x000fe200000000b1 */
[----:B------:R-:W-:Y:S01]  /*15ba0*/  FMUL.FTZ R37, R164, R37 ;  /* 0x00000025a4257220 */ /* 0x000fe20000410000 */
[----:B------:R-:W-:Y:S01]  /*15bb0*/  PRMT R170, R176, 0x5410, R167 ;  /* 0x00005410b0aa7816 */ /* 0x000fe200000000a7 */
[C---:B------:R-:W-:Y:S01]  /*15bc0*/  FMUL.FTZ R38, R3.reuse, R38 ;  /* 0x0000002603267220 */ /* 0x040fe20000410000 */
[----:B------:R-:W-:Y:S01]  /*15bd0*/  PRMT R171, R166, 0x5410, R165 ;  /* 0x00005410a6ab7816 */ /* 0x000fe200000000a5 */
[C---:B------:R-:W-:Y:S01]  /*15be0*/  FMUL.FTZ R39, R3.reuse, R39 ;  /* 0x0000002703277220 */ /* 0x040fe20000410000 */
[----:B------:R-:W-:Y:S01]  /*15bf0*/  LOP3.LUT R169, R6, R169, RZ, 0xc0, !PT ;  /* 0x000000a906a97212 */ /* 0x000fe200078ec0ff */
[----:B------:R-:W-:Y:S01]  /*15c00*/  FMUL.FTZ R6, R3, R162 ;  /* 0x000000a203067220 */ /* 0x000fe20000410000 */
[----:B------:R-:W-:Y:S01]  /*15c10*/  LOP3.LUT R170, R5, R170, RZ, 0xc0, !PT ;  /* 0x000000aa05aa7212 */ /* 0x000fe200078ec0ff */
[----:B------:R-:W-:Y:S01]  /*15c20*/  FMUL.FTZ R5, R164, R161 ;  /* 0x000000a1a4057220 */ /* 0x000fe20000410000 */
[----:B------:R-:W-:Y:S01]  /*15c30*/  LOP3.LUT R171, R4, R171, RZ, 0xc0, !PT ;  /* 0x000000ab04ab7212 */ /* 0x000fe200078ec0ff */
[C---:B------:R-:W-:Y:S01]  /*15c40*/  FMUL.FTZ R4, R164.reuse, R160 ;  /* 0x000000a0a4047220 */ /* 0x040fe20000410000 */
[----:B------:R-:W-:Y:S01]  /*15c50*/  MOV R12, R7 ;  /* 0x00000007000c7202 */ /* 0x000fe20000000f00 */
[----:B------:R-:W-:Y:S01]  /*15c60*/  FMUL.FTZ R7, R3, R163 ;  /* 0x000000a303077220 */ /* 0x000fe20000410000 */
[----:B------:R2:W-:Y:S01]  /*15c70*/  STG.E.U16 desc[UR28][R198.64+0x2], R179 ;  /* 0x000002b3c6007986 */ /* 0x0005e2000c10151c */
[----:B------:R-:W-:Y:S01]  /*15c80*/  IMAD.MOV.U32 R162, RZ, RZ, R28 ;  /* 0x000000ffffa27224 */ /* 0x000fe200078e001c */
[----:B------:R-:W-:Y:S01]  /*15c90*/  MOV R32, R186 ;  /* 0x000000ba00207202 */ /* 0x000fe20000000f00 */
[----:B------:R-:W-:Y:S01]  /*15ca0*/  FFMA.FTZ R186, R23, UR4, -R191 ;  /* 0x0000000417ba7c23 */ /* 0x000fe200080108bf */
[----:B------:R-:W-:Y:S01]  /*15cb0*/  STG.E.U16 desc[UR28][R198.64], R182 ;  /* 0x000000b6c6007986 */ /* 0x000fe2000c10151c */
[----:B------:R-:W-:Y:S01]  /*15cc0*/  IMAD.MOV.U32 R26, RZ, RZ, R12 ;  /* 0x000000ffff1a7224 */ /* 0x000fe200078e000c */
[C---:B-1----:R-:W-:Y:S05]  /*15cd0*/  HMMA.16816.F32.BF16 R4, R168.reuse, R172, R4 ;  /* 0x000000aca804723c */ /* 0x042fea0000041804 */
[C---:B------:R-:W-:Y:S01]  /*15ce0*/  FMUL.FTZ R12, R164.reuse, R152 ;  /* 0x00000098a40c7220 */ /* 0x040fe20000410000 */
[----:B------:R-:W-:Y:S01]  /*15cf0*/  MOV R152, R13 ;  /* 0x0000000d00987202 */ /* 0x000fe20000000f00 */
[----:B------:R-:W-:Y:S04]  /*15d00*/  IMAD.MOV.U32 R172, RZ, RZ, R24 ;  /* 0x000000ffffac7224 */ /* 0x000fe800078e0018 */
[C---:B------:R-:W-:Y:S01]  /*15d10*/  FMUL.FTZ R13, R164.reuse, R153 ;  /* 0x00000099a40d7220 */ /* 0x040fe20000410000 */
[----:B------:R-:W-:Y:S01]  /*15d20*/  IMAD.MOV.U32 R24, RZ, RZ, R20 ;  /* 0x000000ffff187224 */ /* 0x000fe200078e0014 */
[----:B------:R-:W-:Y:S01]  /*15d30*/  MOV R173, R15 ;  /* 0x0000000f00ad7202 */ /* 0x000fe20000000f00 */
[----:B------:R-:W1:Y:S01]  /*15d40*/  LDSM.16.MT88.4 R20, [R206+0x18000] ;  /* 0x01800000ce14783b */ /* 0x000e620000004200 */
[----:B------:R-:W-:Y:S02]  /*15d50*/  IMAD.MOV.U32 R153, RZ, RZ, R14 ;  /* 0x000000ffff997224 */ /* 0x000fe400078e000e */
[C---:B------:R-:W-:Y:S01]  /*15d60*/  FMUL.FTZ R14, R3.reuse, R154 ;  /* 0x0000009a030e7220 */ /* 0x040fe20000410000 */
[----:B------:R-:W-:Y:S01]  /*15d70*/  FMUL.FTZ R15, R3, R155 ;  /* 0x0000009b030f7220 */ /* 0x000fe20000410000 */
[----:B------:R-:W-:Y:S02]  /*15d80*/  IMAD.MOV.U32 R154, RZ, RZ, R17 ;  /* 0x000000ffff9a7224 */ /* 0x000fe400078e0011 */
[C---:B------:R-:W-:Y:S01]  /*15d90*/  FMUL.FTZ R17, R164.reuse, R149 ;  /* 0x00000095a4117220 */ /* 0x040fe20000410000 */
[----:B------:R-:W-:Y:S02]  /*15da0*/  IMAD.MOV.U32 R155, RZ, RZ, R16 ;  /* 0x000000ffff9b7224 */ /* 0x000fe400078e0010 */
[C---:B------:R-:W-:Y:S01]  /*15db0*/  FMUL.FTZ R16, R164.reuse, R148 ;  /* 0x00000094a4107220 */ /* 0x040fe20000410000 */
[----:B------:R-:W-:Y:S01]  /*15dc0*/  IMAD.MOV.U32 R149, RZ, RZ, R30 ;  /* 0x000000ffff957224 */ /* 0x000fe200078e001e */
[----:B------:R-:W-:Y:S01]  /*15dd0*/  MOV R148, R29 ;  /* 0x0000001d00947202 */ /* 0x000fe20000000f00 */
[----:B------:R-:W-:Y:S01]  /*15de0*/  FFMA.FTZ R191, R35, UR4, -R191 ;  /* 0x0000000423bf7c23 */ /* 0x000fe200080108bf */
[----:B------:R-:W3:Y:S01]  /*15df0*/  LDSM.16.MT88.4 R28, [R205+0x18000] ;  /* 0x01800000cd1c783b */ /* 0x000ee20000004200 */
[----:B------:R-:W-:Y:S02]  /*15e00*/  IMAD.MOV.U32 R35, RZ, RZ, R9 ;  /* 0x000000ffff237224 */ /* 0x000fe400078e0009 */
[C---:B------:R-:W-:Y:S01]  /*15e10*/  FMUL.FTZ R9, R164.reuse, R157 ;  /* 0x0000009da4097220 */ /* 0x040fe20000410000 */
[----:B------:R-:W-:Y:S02]  /*15e20*/  IMAD.MOV.U32 R163, RZ, RZ, R8 ;  /* 0x000000ffffa37224 */ /* 0x000fe400078e0008 */
[C---:B------:R-:W-:Y:S01]  /*15e30*/  FMUL.FTZ R8, R164.reuse, R156 ;  /* 0x0000009ca4087220 */ /* 0x040fe20000410000 */
[----:B--2---:R-:W-:Y:S01]  /*15e40*/  MOV R179, R173 ;  /* 0x000000ad00b37202 */ /* 0x004fe20000000f00 */
[C---:B------:R-:W-:Y:S01]  /*15e50*/  FMUL.FTZ R40, R164.reuse, R40 ;  /* 0x00000028a4287220 */ /* 0x040fe20000410000 */
[C---:B------:R-:W-:Y:S01]  /*15e60*/  FMUL.FTZ R41, R164.reuse, R41 ;  /* 0x00000029a4297220 */ /* 0x040fe20000410000 */
[C---:B------:R-:W-:Y:S01]  /*15e70*/  FMUL.FTZ R42, R3.reuse, R42 ;  /* 0x0000002a032a7220 */ /* 0x040fe20000410000 */
[C---:B------:R-:W-:Y:S01]  /*15e80*/  FMUL.FTZ R43, R3.reuse, R43 ;  /* 0x0000002b032b7220 */ /* 0x040fe20000410000 */
[C---:B------:R-:W-:Y:S01]  /*15e90*/  FMUL.FTZ R44, R164.reuse, R44 ;  /* 0x0000002ca42c7220 */ /* 0x040fe20000410000 */
[C---:B------:R-:W-:Y:S01]  /*15ea0*/  HMMA.16816.F32.BF16 R8, R168.reuse, R174, R8 ;  /* 0x000000aea808723c */ /* 0x040fe20000041808 */
[----:B------:R-:W-:Y:S02]  /*15eb0*/  MUFU.EX2 R148, R148 ;  /* 0x0000009400947308 */ /* 0x000fe40000000800 */
[C---:B------:R-:W-:Y:S01]  /*15ec0*/  FMUL.FTZ R45, R164.reuse, R45 ;  /* 0x0000002da42d7220 */ /* 0x040fe20000410000 */
[C---:B------:R-:W-:Y:S01]  /*15ed0*/  FMUL.FTZ R46, R3.reuse, R46 ;  /* 0x0000002e032e7220 */ /* 0x040fe20000410000 */
[C---:B------:R-:W-:Y:S01]  /*15ee0*/  FMUL.FTZ R47, R3.reuse, R47 ;  /* 0x0000002f032f7220 */ /* 0x040fe20000410000 */
[C---:B------:R-:W-:Y:S01]  /*15ef0*/  FMUL.FTZ R48, R164.reuse, R48 ;  /* 0x00000030a4307220 */ /* 0x040fe20000410000 */
[----:B------:R-:W-:Y:S04]  /*15f00*/  IMAD.MOV.U32 R174, RZ, RZ, R18 ;  /* 0x000000ffffae7224 */ /* 0x000fe800078e0012 */
[C---:B------:R-:W-:Y:S01]  /*15f10*/  FMUL.FTZ R18, R3.reuse, R150 ;  /* 0x0000009603127220 */ /* 0x040fe20000410000 */
[----:B------:R-:W-:Y:S01]  /*15f20*/  MUFU.EX2 R152, R152 ;  /* 0x0000009800987308 */ /* 0x000fe20000000800 */
[----:B------:R-:W-:Y:S02]  /*15f30*/  IMAD.MOV.U32 R175, RZ, RZ, R19 ;  /* 0x000000ffffaf7224 */ /* 0x000fe400078e0013 */
[C---:B------:R-:W-:Y:S01]  /*15f40*/  FMUL.FTZ R19, R3.reuse, R151 ;  /* 0x0000009703137220 */ /* 0x040fe20000410000 */
[----:B------:R-:W-:Y:S01]  /*15f50*/  MOV R150, R154 ;  /* 0x0000009a00967202 */ /* 0x000fe20000000f00 */
[----:B------:R-:W-:Y:S02]  /*15f60*/  IMAD.MOV.U32 R154, RZ, RZ, R34 ;  /* 0x000000ffff9a7224 */ /* 0x000fe400078e0022 */
        /* <DEDUP_REMOVED lines=8> */
[C---:B------:R-:W-:Y:S05]  /*15ff0*/  HMMA.16816.F32.BF16 R16, R168.reuse, R22, R16 ;  /* 0x00000016a810723c */ /* 0x040fea0000041810 */
[C---:B------:R-:W-:Y:S01]  /*16000*/  FMUL.FTZ R20, R164.reuse, R144 ;  /* 0x00000090a4147220 */ /* 0x040fe20000410000 */
[C---:B------:R-:W-:Y:S01]  /*16010*/  FMUL.FTZ R21, R164.reuse, R145 ;  /* 0x00000091a4157220 */ /* 0x040fe20000410000 */
[C---:B------:R-:W-:Y:S01]  /*16020*/  FMUL.FTZ R22, R3.reuse, R146 ;  /* 0x0000009203167220 */ /* 0x040fe20000410000 */
[C---:B------:R-:W-:Y:S03]  /*16030*/  FMUL.FTZ R23, R3.reuse, R147 ;  /* 0x0000009303177220 */ /* 0x040fe60000410000 */
[----:B------:R-:W-:Y:S02]  /*16040*/  IMAD.MOV.U32 R144, RZ, RZ, R155 ;  /* 0x000000ffff907224 */ /* 0x000fe400078e009b */
[C---:B------:R-:W-:Y:S01]  /*16050*/  FMUL.FTZ R54, R3.reuse, R54 ;  /* 0x0000003603367220 */ /* 0x040fe20000410000 */
[----:B------:R-:W-:Y:S01]  /*16060*/  IMAD.MOV.U32 R155, RZ, RZ, R163 ;  /* 0x000000ffff9b7224 */ /* 0x000fe200078e00a3 */
[----:B------:R-:W-:Y:S01]  /*16070*/  MOV R163, R27 ;  /* 0x0000001b00a37202 */ /* 0x000fe20000000f00 */
[C---:B---3--:R-:W-:Y:S03]  /*16080*/  HMMA.16816.F32.BF16 R20, R168.reuse, R28, R20 ;  /* 0x0000001ca814723c */ /* 0x048fe60000041814 */
[----:B------:R-:W-:Y:S02]  /*16090*/  IMAD.MOV.U32 R145, RZ, RZ, R26 ;  /* 0x000000ffff917224 */ /* 0x000fe400078e001a */
[C---:B------:R-:W-:Y:S01]  /*160a0*/  FMUL.FTZ R26, R3.reuse, R142 ;  /* 0x0000008e031a7220 */ /* 0x040fe20000410000 */
[----:B------:R-:W-:Y:S02]  /*160b0*/  IMAD.MOV.U32 R146, RZ, RZ, R24 ;  /* 0x000000ffff927224 */ /* 0x000fe400078e0018 */
[C---:B------:R-:W-:Y:S03]  /*160c0*/  FMUL.FTZ R24, R164.reuse, R140 ;  /* 0x0000008ca4187220 */ /* 0x040fe60000410000 */
[----:B------:R-:W-:Y:S02]  /*160d0*/  IMAD.MOV.U32 R147, RZ, RZ, R25 ;  /* 0x000000ffff937224 */ /* 0x000fe400078e0019 */
[C---:B------:R-:W-:Y:S01]  /*160e0*/  FMUL.FTZ R25, R164.reuse, R141 ;  /* 0x0000008da4197220 */ /* 0x040fe20000410000 */
[----:B------:R-:W-:Y:S01]  /*160f0*/  MUFU.EX2 R155, R155 ;  /* 0x0000009b009b7308 */ /* 0x000fe20000000800 */
[C---:B------:R-:W-:Y:S01]  /*16100*/  FMUL.FTZ R27, R3.reuse, R143 ;  /* 0x0000008f031b7220 */ /* 0x040fe20000410000 */
[C---:B------:R-:W-:Y:S01]  /*16110*/  FMUL.FTZ R28, R164.reuse, R136 ;  /* 0x00000088a41c7220 */ /* 0x040fe20000410000 */
[----:B------:R-:W1:Y:S01]  /*16120*/  LDSM.16.MT88.4 R140, [R204+0x18000] ;  /* 0x01800000cc8c783b */ /* 0x000e620000004200 */
[C---:B------:R-:W-:Y:S01]  /*16130*/  FMUL.FTZ R29, R164.reuse, R137 ;  /* 0x00000089a41d7220 */ /* 0x040fe20000410000 */
[----:B------:R-:W-:Y:S01]  /*16140*/  IMAD.MOV.U32 R151, RZ, RZ, R153 ;  /* 0x000000ffff977224 */ /* 0x000fe200078e0099 */
[----:B------:R-:W-:Y:S01]  /*16150*/  MOV R137, R33 ;  /* 0x0000002100897202 */ /* 0x000fe20000000f00 */
[----:B------:R-:W-:Y:S01]  /*16160*/  IMAD.MOV.U32 R136, RZ, RZ, R32 ;  /* 0x000000ffff887224 */ /* 0x000fe200078e0020 */
[C---:B------:R-:W-:Y:S03]  /*16170*/  HMMA.16816.F32.BF16 R24, R168.reuse, R30, R24 ;  /* 0x0000001ea818723c */ /* 0x040fe60000041818 */
[----:B------:R-:W-:Y:S02]  /*16180*/  IMAD.MOV.U32 R153, RZ, RZ, R35 ;  /* 0x000000ffff997224 */ /* 0x000fe400078e0023 */
[C---:B------:R-:W-:Y:S01]  /*16190*/  FMUL.FTZ R32, R164.reuse, R132 ;  /* 0x00000084a4207220 */ /* 0x040fe20000410000 */
[C---:B------:R-:W-:Y:S01]  /*161a0*/  FMUL.FTZ R33, R164.reuse, R133 ;  /* 0x00000085a4217220 */ /* 0x040fe20000410000 */
[C---:B------:R-:W-:Y:S01]  /*161b0*/  FMUL.FTZ R35, R3.reuse, R135 ;  /* 0x0000008703237220 */ /* 0x040fe20000410000 */
[C---:B------:R-:W-:Y:S01]  /*161c0*/  FMUL.FTZ R30, R3.reuse, R138 ;  /* 0x0000008a031e7220 */ /* 0x040fe20000410000 */
[----:B------:R-:W2:Y:S01]  /*161d0*/  LDSM.16.MT88.4 R132, [R208+0x1a000] ;  /* 0x01a00000d084783b */ /* 0x000ea20000004200 */
[----:B------:R-:W3:Y:S01]  /*161e0*/  MUFU.EX2 R153, R153 ;  /* 0x0000009900997308 */ /* 0x000ee20000000800 */
        /* <DEDUP_REMOVED lines=25> */
[----:B------:R-:W1:Y:S02]  /*16380*/  MUFU.EX2 R151, R151 ;  /* 0x0000009700977308 */ /* 0x000e640000000800 */
[C---:B------:R-:W-:Y:S01]  /*16390*/  FMUL.FTZ R78, R3.reuse, R78 ;  /* 0x0000004e034e7220 */ /* 0x040fe20000410000 */
[----:B------:R-:W-:Y:S01]  /*163a0*/  FMUL.FTZ R79, R3, R79 ;  /* 0x0000004f034f7220 */ /* 0x000fe20000410000 */
[----:B------:R-:W-:Y:S01]  /*163b0*/  @!P5 HFMA2.BF16_V2 R247, -RZ.H0_H0, RZ.H0_H0, -R178.H0_H0 ;  /* 0x200000fffff7d231 */ /* 0x000fe200003409b2 */
[C---:B------:R-:W-:Y:S05]  /*163c0*/  HMMA.16816.F32.BF16 R32, R168.reuse, R142, R32 ;  /* 0x0000008ea820723c */ /* 0x040fea0000041820 */
[----:B------:R-:W-:Y:S01]  /*163d0*/  @!P5 PRMT R178, R247, 0x5410, RZ ;  /* 0x00005410f7b2d816 */ /* 0x000fe200000000ff */
[----:B------:R-:W-:Y:S01]  /*163e0*/  IMAD.MOV.U32 R141, RZ, RZ, R147 ;  /* 0x000000ffff8d7224 */ /* 0x000fe200078e0093 */
[C---:B--2---:R-:W-:Y:S03]  /*163f0*/  HMMA.16816.F32.BF16 R36, R168.reuse, R132, R36 ;  /* 0x00000084a824723c */ /* 0x044fe60000041824 */
[----:B------:R-:W-:Y:S01]  /*16400*/  STG.E.U16 desc[UR28][R200.64], R178 ;  /* 0x000000b2c8007986 */ /* 0x000fe2000c10151c */
[----:B------:R-:W-:Y:S02]  /*16410*/  IMAD.MOV.U32 R142, RZ, RZ, R136 ;  /* 0x000000ffff8e7224 */ /* 0x000fe400078e0088 */
[C---:B------:R-:W-:Y:S01]  /*16420*/  FMUL.FTZ R80, R164.reuse, R80 ;  /* 0x00000050a4507220 */ /* 0x040fe20000410000 */
[C---:B------:R-:W-:Y:S01]  /*16430*/  HMMA.16816.F32.BF16 R40, R168.reuse, R134, R40 ;  /* 0x00000086a828723c */ /* 0x040fe20000041828 */
[----:B------:R-:W2:Y:S03]  /*16440*/  LDSM.16.MT88.4 R132, [R206+0x1a000] ;  /* 0x01a00000ce84783b */ /* 0x000ea60000004200 */
[----:B------:R-:W-:Y:S02]  /*16450*/  IMAD.MOV.U32 R143, RZ, RZ, R137 ;  /* 0x000000ffff8f7224 */ /* 0x000fe400078e0089 */
[C---:B------:R-:W-:Y:S01]  /*16460*/  FMUL.FTZ R81, R164.reuse, R81 ;  /* 0x00000051a4517220 */ /* 0x040fe20000410000 */
[C---:B------:R-:W-:Y:S01]  /*16470*/  FMUL.FTZ R82, R3.reuse, R82 ;  /* 0x0000005203527220 */ /* 0x040fe20000410000 */
[C---:B------:R-:W-:Y:S01]  /*16480*/  FMUL.FTZ R83, R3.reuse, R83 ;  /* 0x0000005303537220 */ /* 0x040fe20000410000 */
[----:B------:R-:W-:Y:S02]  /*16490*/  LDSM.16.MT88.4 R136, [R206+0x1c000] ;  /* 0x01c00000ce88783b */ /* 0x000fe40000004200 */
[----:B------:R-:W-:Y:S02]  /*164a0*/  @!P2 HFMA2.BF16_V2 R246, -RZ.H0_H0, RZ.H0_H0, -R177.H0_H0 ;  /* 0x200000fffff6a231 */ /* 0x000fe400003409b1 */
[C---:B------:R-:W-:Y:S01]  /*164b0*/  FMUL.FTZ R84, R164.reuse, R84 ;  /* 0x00000054a4547220 */ /* 0x040fe20000410000 */
[----:B------:R-:W-:Y:S01]  /*164c0*/  FMUL.FTZ R85, R164, R85 ;  /* 0x00000055a4557220 */ /* 0x000fe20000410000 */
[C---:B------:R-:W-:Y:S01]  /*164d0*/  FMUL.FTZ R86, R3.reuse, R86 ;  /* 0x0000005603567220 */ /* 0x040fe20000410000 */
[C---:B------:R-:W-:Y:S01]  /*164e0*/  FMUL.FTZ R87, R3.reuse, R87 ;  /* 0x0000005703577220 */ /* 0x040fe20000410000 */
[----:B------:R-:W-:Y:S01]  /*164f0*/  @!P2 PRMT R177, R246, 0x5410, RZ ;  /* 0x00005410f6b1a816 */ /* 0x000fe200000000ff */
[C---:B------:R-:W-:Y:S01]  /*16500*/  FMUL.FTZ R88, R164.reuse, R88 ;  /* 0x00000058a4587220 */ /* 0x040fe20000410000 */
[C---:B------:R-:W-:Y:S01]  /*16510*/  FMUL.FTZ R89, R164.reuse, R89 ;  /* 0x00000059a4597220 */ /* 0x040fe20000410000 */
[C---:B------:R-:W-:Y:S01]  /*16520*/  FMUL.FTZ R90, R3.reuse, R90 ;  /* 0x0000005a035a7220 */ /* 0x040fe20000410000 */
[----:B------:R-:W-:Y:S01]  /*16530*/  FMUL.FTZ R91, R3, R91 ;  /* 0x0000005b035b7220 */ /* 0x000fe20000410000 */
[----:B------:R-:W-:Y:S01]  /*16540*/  STG.E.U16 desc[UR28][R200.64+0x2], R177 ;  /* 0x000002b1c8007986 */ /* 0x000fe2000c10151c */
[----:B------:R-:W-:Y:S02]  /*16550*/  @!P6 HFMA2.BF16_V2 R244, -RZ.H0_H0, RZ.H0_H0, -R167.H0_H0 ;  /* 0x200000fffff4e231 */ /* 0x000fe400003409a7 */
[C---:B------:R-:W-:Y:S01]  /*16560*/  FMUL.FTZ R100, R164.reuse, R100 ;  /* 0x00000064a4647220 */ /* 0x040fe20000410000 */
[----:B------:R-:W-:Y:S02]  /*16570*/  @!P4 HFMA2.BF16_V2 R243, -RZ.H0_H0, RZ.H0_H0, -R166.H0_H0 ;  /* 0x200000fffff3c231 */ /* 0x000fe400003409a6 */
[C---:B------:R-:W-:Y:S01]  /*16580*/  FMUL.FTZ R101, R164.reuse, R101 ;  /* 0x00000065a4657220 */ /* 0x040fe20000410000 */
[----:B------:R-:W-:Y:S01]  /*16590*/  FMUL.FTZ R104, R164, R104 ;  /* 0x00000068a4687220 */ /* 0x000fe20000410000 */
[----:B------:R-:W-:Y:S01]  /*165a0*/  @!P6 PRMT R167, R244, 0x5410, RZ ;  /* 0x00005410f4a7e816 */ /* 0x000fe200000000ff */
[C---:B------:R-:W-:Y:S01]  /*165b0*/  FMUL.FTZ R105, R164.reuse, R105 ;  /* 0x00000069a4697220 */ /* 0x040fe20000410000 */
[----:B------:R-:W-:Y:S01]  /*165c0*/  @!P4 PRMT R166, R243, 0x5410, RZ ;  /* 0x00005410f3a6c816 */ /* 0x000fe200000000ff */
[C---:B------:R-:W-:Y:S01]  /*165d0*/  FMUL.FTZ R108, R164.reuse, R108 ;  /* 0x0000006ca46c7220 */ /* 0x040fe20000410000 */
[C---:B------:R-:W-:Y:S01]  /*165e0*/  FMUL.FTZ R109, R164.reuse, R109 ;  /* 0x0000006da46d7220 */ /* 0x040fe20000410000 */
[----:B------:R-:W-:Y:S01]  /*165f0*/  STG.E.U16 desc[UR28][R198.64+0x12], R167 ;  /* 0x000012a7c6007986 */ /* 0x000fe2000c10151c */
[C---:B------:R-:W-:Y:S01]  /*16600*/  FMUL.FTZ R112, R164.reuse, R112 ;  /* 0x00000070a4707220 */ /* 0x040fe20000410000 */
[C---:B------:R-:W-:Y:S01]  /*16610*/  FMUL.FTZ R113, R164.reuse, R113 ;  /* 0x00000071a4717220 */ /* 0x040fe20000410000 */
[C---:B------:R-:W-:Y:S01]  /*16620*/  FMUL.FTZ R116, R164.reuse, R116 ;  /* 0x00000074a4747220 */ /* 0x040fe20000410000 */
[C---:B------:R-:W-:Y:S01]  /*16630*/  FMUL.FTZ R117, R164.reuse, R117 ;  /* 0x00000075a4757220 */ /* 0x040fe20000410000 */
[C---:B------:R-:W-:Y:S01]  /*16640*/  FMUL.FTZ R120, R164.reuse, R120 ;  /* 0x00000078a4787220 */ /* 0x040fe20000410000 */
[C---:B------:R-:W-:Y:S01]  /*16650*/  FMUL.FTZ R121, R164.reuse, R121 ;  /* 0x00000079a4797220 */ /* 0x040fe20000410000 */
[----:B------:R-:W-:Y:S02]  /*16660*/  IMAD.MOV.U32 R140, RZ, RZ, R146 ;  /* 0x000000ffff8c7224 */ /* 0x000fe400078e0092 */
[----:B------:R-:W-:Y:S01]  /*16670*/  @!P0 HFMA2.BF16_V2 R245, -RZ.H0_H0, RZ.H0_H0, -R176.H0_H0 ;  /* 0x200000fffff58231 */ /* 0x000fe200003409b0 */
[C---:B--2---:R-:W-:Y:S03]  /*16680*/  HMMA.16816.F32.BF16 R44, R168.reuse, R132, R44 ;  /* 0x00000084a82c723c */ /* 0x044fe6000004182c */
[----:B------:R-:W-:Y:S01]  /*16690*/  FMUL.FTZ R102, R3, R102 ;  /* 0x0000006603667220 */ /* 0x000fe20000410000 */
[----:B------:R-:W-:Y:S01]  /*166a0*/  @!P0 PRMT R176, R245, 0x5410, RZ ;  /* 0x00005410f5b08816 */ /* 0x000fe200000000ff */
[C---:B------:R-:W-:Y:S01]  /*166b0*/  FMUL.FTZ R103, R3.reuse, R103 ;  /* 0x0000006703677220 */ /* 0x040fe20000410000 */
[C---:B------:R-:W-:Y:S01]  /*166c0*/  HMMA.16816.F32.BF16 R48, R168.reuse, R134, R48 ;  /* 0x00000086a830723c */ /* 0x040fe20000041830 */
[----:B------:R-:W2:Y:S04]  /*166d0*/  LDSM.16.MT88.4 R132, [R205+0x1a000] ;  /* 0x01a00000cd84783b */ /* 0x000ea80000004200 */
[C---:B------:R-:W-:Y:S01]  /*166e0*/  FMUL.FTZ R106, R3.reuse, R106 ;  /* 0x0000006a036a7220 */ /* 0x040fe20000410000 */
[C---:B------:R-:W-:Y:S01]  /*166f0*/  FMUL.FTZ R107, R3.reuse, R107 ;  /* 0x0000006b036b7220 */ /* 0x040fe20000410000 */
[C---:B------:R-:W-:Y:S01]  /*16700*/  FMUL.FTZ R110, R3.reuse, R110 ;  /* 0x0000006e036e7220 */ /* 0x040fe20000410000 */
[C---:B------:R-:W-:Y:S01]  /*16710*/  FMUL.FTZ R111, R3.reuse, R111 ;  /* 0x0000006f036f7220 */ /* 0x040fe20000410000 */
[----:B------:R4:W-:Y:S02]  /*16720*/  STG.E.U16 desc[UR28][R198.64+0x10], R176 ;  /* 0x000010b0c6007986 */ /* 0x0009e4000c10151c */
[C---:B------:R-:W-:Y:S01]  /*16730*/  FMUL.FTZ R114, R3.reuse, R114 ;  /* 0x0000007203727220 */ /* 0x040fe20000410000 */
[C---:B------:R-:W-:Y:S01]  /*16740*/  FMUL.FTZ R115, R3.reuse, R115 ;  /* 0x0000007303737220 */ /* 0x040fe20000410000 */
[----:B------:R-:W-:Y:S01]  /*16750*/  STG.E.U16 desc[UR28][R200.64+0x10], R166 ;  /* 0x000010a6c8007986 */ /* 0x000fe2000c10151c */
[C---:B------:R-:W-:Y:S01]  /*16760*/  FMUL.FTZ R118, R3.reuse, R118 ;  /* 0x0000007603767220 */ /* 0x040fe20000410000 */
[C---:B------:R-:W-:Y:S01]  /*16770*/  FMUL.FTZ R119, R3.reuse, R119 ;  /* 0x0000007703777220 */ /* 0x040fe20000410000 */
[C---:B------:R-:W-:Y:S01]  /*16780*/  FMUL.FTZ R122, R3.reuse, R122 ;  /* 0x0000007a037a7220 */ /* 0x040fe20000410000 */
[----:B------:R-:W-:Y:S01]  /*16790*/  FMUL.FTZ R123, R3, R123 ;  /* 0x0000007b037b7220 */ /* 0x000fe20000410000 */
[----:B------:R-:W-:Y:S01]  /*167a0*/  @!P1 HFMA2.BF16_V2 R249, -RZ.H0_H0, RZ.H0_H0, -R165.H0_H0 ;  /* 0x200000fffff99231 */ /* 0x000fe200003409a5 */
[----:B---3--:R-:W-:Y:S01]  /*167b0*/  F2FP.BF16.F32.PACK_AB R159, R153, R154 ;  /* 0x0000009a999f723e */ /* 0x008fe200000010ff */
[----:B------:R-:W-:Y:S01]  /*167c0*/  FMUL.FTZ R92, R164, R92 ;  /* 0x0000005ca45c7220 */ /* 0x000fe20000410000 */
[----:B------:R-:W-:Y:S01]  /*167d0*/  F2FP.BF16.F32.PACK_AB R157, R152, R155 ;  /* 0x0000009b989d723e */ /* 0x000fe200000010ff */
[----:B------:R-:W-:Y:S01]  /*167e0*/  FMUL.FTZ R93, R164, R93 ;  /* 0x0000005da45d7220 */ /* 0x000fe20000410000 */
[----:B------:R-:W-:Y:S01]  /*167f0*/  @!P1 PRMT R165, R249, 0x5410, RZ ;  /* 0x00005410f9a59816 */ /* 0x000fe200000000ff */
[----:B------:R-:W-:Y:S01]  /*16800*/  FMUL.FTZ R94, R3, R94 ;  /* 0x0000005e035e7220 */ /* 0x000fe20000410000 */
[----:B------:R-:W-:Y:S01]  /*16810*/  PRMT R158, R159, 0x7632, R158 ;  /* 0x000076329f9e7816 */ /* 0x000fe2000000009e */
[----:B------:R-:W-:Y:S01]  /*16820*/  FMUL.FTZ R95, R3, R95 ;  /* 0x0000005f035f7220 */ /* 0x000fe20000410000 */
[----:B------:R-:W-:Y:S01]  /*16830*/  PRMT R156, R157, 0x7632, R156 ;  /* 0x000076329d9c7816 */ /* 0x000fe2000000009c */
[----:B------:R-:W-:Y:S01]  /*16840*/  STG.E.U16 desc[UR28][R200.64+0x12], R165 ;  /* 0x000012a5c8007986 */ /* 0x000fe2000c10151c */
[----:B-1----:R-:W-:Y:S01]  /*16850*/  F2FP.BF16.F32.PACK_AB R161, R148, R151 ;  /* 0x0000009794a1723e */ /* 0x002fe200000010ff */
[C---:B------:R-:W-:Y:S01]  /*16860*/  FMUL.FTZ R96, R164.reuse, R96 ;  /* 0x00000060a4607220 */ /* 0x040fe20000410000 */
[C---:B------:R-:W-:Y:S01]  /*16870*/  FMUL.FTZ R97, R164.reuse, R97 ;  /* 0x00000061a4617220 */ /* 0x040fe20000410000 */
[----:B------:R-:W-:Y:S01]  /*16880*/  FMUL.FTZ R98, R3, R98 ;  /* 0x0000006203627220 */ /* 0x000fe20000410000 */
[----:B------:R-:W-:Y:S01]  /*16890*/  PRMT R160, R161, 0x7632, R160 ;  /* 0x00007632a1a07816 */ /* 0x000fe200000000a0 */
[C---:B------:R-:W-:Y:S01]  /*168a0*/  FMUL.FTZ R99, R3.reuse, R99 ;  /* 0x0000006303637220 */ /* 0x040fe20000410000 */
[C---:B------:R-:W-:Y:S01]  /*168b0*/  FMUL.FTZ R124, R164.reuse, R124 ;  /* 0x0000007ca47c7220 */ /* 0x040fe20000410000 */
[----:B----4-:R-:W-:Y:S01]  /*168c0*/  MUFU.EX2 R176, R191 ;  /* 0x000000bf00b07308 */ /* 0x010fe20000000800 */
[C---:B------:R-:W-:Y:S01]  /*168d0*/  FMUL.FTZ R125, R164.reuse, R125 ;  /* 0x0000007da47d7220 */ /* 0x040fe20000410000 */
[C---:B------:R-:W-:Y:S01]  /*168e0*/  FMUL.FTZ R128, R164.reuse, R128 ;  /* 0x00000080a4807220 */ /* 0x040fe20000410000 */
[----:B------:R-:W-:Y:S01]  /*168f0*/  FMUL.FTZ R129, R164, R129 ;  /* 0x00000081a4817220 */ /* 0x000fe20000410000 */
[----:B------:R-:W-:Y:S01]  /*16900*/  MOV R164, R145 ;  /* 0x0000009100a47202 */ /* 0x000fe20000000f00 */
[C---:B--2---:R-:W-:Y:S03]  /*16910*/  HMMA.16816.F32.BF16 R52, R168.reuse, R132, R52 ;  /* 0x00000084a834723c */ /* 0x044fe60000041834 */
[----:B------:R-:W-:Y:S01]  /*16920*/  SHF.R.U32.HI R145, RZ, 0x10, R210 ;  /* 0x00000010ff917819 */ /* 0x000fe200000116d2 */
[----:B------:R-:W-:Y:S01]  /*16930*/  FMUL.FTZ R126, R3, R126 ;  /* 0x0000007e037e7220 */ /* 0x000fe20000410000 */
[----:B------:R-:W-:Y:S01]  /*16940*/  LOP3.LUT R146, R164, 0xff, RZ, 0xc0, !PT ;  /* 0x000000ffa4927812 */ /* 0x000fe200078ec0ff */
[C---:B------:R-:W-:Y:S01]  /*16950*/  HMMA.16816.F32.BF16 R56, R168.reuse, R134, R56 ;  /* 0x00000086a838723c */ /* 0x040fe20000041838 */
[----:B------:R-:W1:Y:S04]  /*16960*/  LDSM.16.MT88.4 R132, [R204+0x1a000] ;  /* 0x01a00000cc84783b */ /* 0x000e680000004200 */
[----:B------:R-:W-:Y:S01]  /*16970*/  LOP3.LUT R145, R145, 0xff, RZ, 0xc0, !PT ;  /* 0x000000ff91917812 */ /* 0x000fe200078ec0ff */
[C---:B------:R-:W-:Y:S01]  /*16980*/  FMUL.FTZ R127, R3.reuse, R127 ;  /* 0x0000007f037f7220 */ /* 0x040fe20000410000 */
[----:B------:R-:W-:Y:S01]  /*16990*/  SHF.R.U32.HI R147, RZ, 0x10, R164 ;  /* 0x00000010ff937819 */ /* 0x000fe200000116a4 */
[----:B------:R-:W-:Y:S03]  /*169a0*/  FMUL.FTZ R130, R3, R130 ;  /* 0x0000008203827220 */ /* 0x000fe60000410000 */
[----:B------:R-:W-:Y:S01]  /*169b0*/  LOP3.LUT R147, R147, 0xff, RZ, 0xc0, !PT ;  /* 0x000000ff93937812 */ /* 0x000fe200078ec0ff */
[----:B------:R-:W-:Y:S01]  /*169c0*/  FMUL.FTZ R131, R3, R131 ;  /* 0x0000008303837220 */ /* 0x000fe20000410000 */
        /* <DEDUP_REMOVED lines=15> */
[----:B------:R-:W2:Y:S11]  /*16ac0*/  LDSM.16.MT88.4 R136, [R204+0x1c000] ;  /* 0x01c00000cc88783b */ /* 0x000eb60000004200 */
[----:B------:R-:W-:Y:S01]  /*16ad0*/  @!P2 HFMA2.BF16_V2 R233, -RZ.H0_H0, RZ.H0_H0, -R158.H0_H0 ;  /* 0x200000ffffe9a231 */ /* 0x000fe2000034099e */
[C---:B-1----:R-:W-:Y:S06]  /*16ae0*/  HMMA.16816.F32.BF16 R84, R168.reuse, R132, R84 ;  /* 0x00000084a854723c */ /* 0x042fec0000041854 */
[C---:B------:R-:W-:Y:S05]  /*16af0*/  HMMA.16816.F32.BF16 R88, R168.reuse, R134, R88 ;  /* 0x00000086a858723c */ /* 0x040fea0000041858 */
[--C-:B------:R-:W-:Y:S04]  /*16b00*/  SHF.R.U32.HI R132, RZ, 0x18, R144.reuse ;  /* 0x00000018ff847819 */ /* 0x100fe80000011690 */
[----:B------:R-:W-:Y:S02]  /*16b10*/  ISETP.LE.U32.AND P0, PT, R132, UR5, PT ;  /* 0x0000000584007c0c */ /* 0x000fe4000bf03070 */
[----:B------:R-:W1:Y:S01]  /*16b20*/  LDSM.16.MT88.4 R132, [R208+0x1e000] ;  /* 0x01e00000d084783b */ /* 0x000e620000004200 */
[C---:B--2---:R-:W-:Y:S06]  /*16b30*/  HMMA.16816.F32.BF16 R92, R168.reuse, R136, R92 ;  /* 0x00000088a85c723c */ /* 0x044fec000004185c */
[C---:B------:R-:W-:Y:S05]  /*16b40*/  HMMA.16816.F32.BF16 R96, R168.reuse, R138, R96 ;  /* 0x0000008aa860723c */ /* 0x040fea0000041860 */
[C---:B------:R-:W-:Y:S01]  /*16b50*/  LOP3.LUT R137, R210.reuse, 0xff, RZ, 0xc0, !PT ;  /* 0x000000ffd2897812 */ /* 0x040fe200078ec0ff */
[----:B------:R-:W-:Y:S01]  /*16b60*/  @!P0 HFMA2.BF16_V2 R237, -RZ.H0_H0, RZ.H0_H0, -R156.H0_H0 ;  /* 0x200000ffffed8231 */ /* 0x000fe2000034099c */
[C---:B------:R-:W-:Y:S01]  /*16b70*/  LOP3.LUT R136, R210.reuse, 0xffff, RZ, 0xc0, !PT ;  /* 0x0000ffffd2887812 */ /* 0x040fe200078ec0ff */
[----:B------:R-:W-:Y:S01]  /*16b80*/  IMAD.MOV.U32 R139, RZ, RZ, R144 ;  /* 0x000000ffff8b7224 */ /* 0x000fe200078e0090 */
[----:B------:R-:W-:Y:S02]  /*16b90*/  ISETP.LE.U32.AND P6, PT, R137, UR5, PT ;  /* 0x0000000589007c0c */ /* 0x000fe4000bfc3070 */
[----:B------:R-:W-:Y:S02]  /*16ba0*/  LOP3.LUT R144, R210, 0xff, RZ, 0xc0, !PT ;  /* 0x000000ffd2907812 */ /* 0x000fe400078ec0ff */
[----:B------:R-:W-:Y:S02]  /*16bb0*/  SHF.R.U32.HI R137, RZ, 0x8, R136 ;  /* 0x00000008ff897819 */ /* 0x000fe40000011688 */
[--C-:B------:R-:W-:Y:S02]  /*16bc0*/  SHF.R.U32.HI R136, RZ, 0x18, R210.reuse ;  /* 0x00000018ff887819 */ /* 0x100fe400000116d2 */
[----:B------:R-:W-:Y:S02]  /*16bd0*/  PRMT R144, R144, 0x5410, R137 ;  /* 0x0000541090907816 */ /* 0x000fe40000000089 */
[----:B------:R-:W-:Y:S02]  /*16be0*/  SHF.R.U32.HI R137, RZ, 0x10, R210 ;  /* 0x00000010ff897819 */ /* 0x000fe400000116d2 */
[----:B------:R-:W-:Y:S01]  /*16bf0*/  PRMT R145, R145, 0x5410, R136 ;  /* 0x0000541091917816 */ /* 0x000fe20000000088 */
[----:B------:R-:W-:Y:S01]  /*16c00*/  @!P6 HFMA2.BF16_V2 R240, -RZ.H0_H0, RZ.H0_H0, -R161.H0_H0 ;  /* 0x200000fffff0e231 */ /* 0x000fe200003409a1 */
[----:B------:R-:W-:Y:S02]  /*16c10*/  LOP3.LUT R137, R137, 0xff, RZ, 0xc0, !PT ;  /* 0x000000ff89897812 */ /* 0x000fe400078ec0ff */
[----:B------:R-:W-:Y:S02]  /*16c20*/  SHF.R.U32.HI R138, RZ, 0x18, R164 ;  /* 0x00000018ff8a7819 */ /* 0x000fe400000116a4 */
[----:B------:R-:W-:Y:S01]  /*16c30*/  ISETP.LE.U32.AND P4, PT, R137, UR5, PT ;  /* 0x0000000589007c0c */ /* 0x000fe2000bf83070 */
[C---:B-1----:R-:W-:Y:S03]  /*16c40*/  HMMA.16816.F32.BF16 R100, R168.reuse, R132, R100 ;  /* 0x00000084a864723c */ /* 0x042fe60000041864 */
[----:B------:R-:W-:Y:S02]  /*16c50*/  LOP3.LUT R137, R164, 0xffff, RZ, 0xc0, !PT ;  /* 0x0000ffffa4897812 */ /* 0x000fe400078ec0ff */
[----:B------:R-:W-:Y:S01]  /*16c60*/  PRMT R147, R147, 0x5410, R138 ;  /* 0x0000541093937816 */ /* 0x000fe2000000008a */
[C---:B------:R-:W-:Y:S01]  /*16c70*/  HMMA.16816.F32.BF16 R104, R168.reuse, R134, R104 ;  /* 0x00000086a868723c */ /* 0x040fe20000041868 */
[----:B------:R-:W1:Y:S04]  /*16c80*/  LDSM.16.MT88.4 R132, [R206+0x1e000] ;  /* 0x01e00000ce84783b */ /* 0x000e680000004200 */
[----:B------:R-:W-:Y:S01]  /*16c90*/  SHF.R.U32.HI R137, RZ, 0x8, R137 ;  /* 0x00000008ff897819 */ /* 0x000fe20000011689 */
[----:B------:R-:W-:Y:S01]  /*16ca0*/  IMAD.MOV.U32 R138, RZ, RZ, R140 ;  /* 0x000000ffff8a7224 */ /* 0x000fe200078e008c */
[----:B------:R-:W-:Y:S01]  /*16cb0*/  SHF.R.U32.HI R136, RZ, 0x10, R139 ;  /* 0x00000010ff887819 */ /* 0x000fe2000001168b */
[----:B------:R-:W-:Y:S03]  /*16cc0*/  IMAD.MOV.U32 R139, RZ, RZ, R141 ;  /* 0x000000ffff8b7224 */ /* 0x000fe600078e008d */
[----:B------:R-:W-:Y:S02]  /*16cd0*/  PRMT R146, R146, 0x5410, R137 ;  /* 0x0000541092927816 */ /* 0x000fe40000000089 */
[----:B------:R-:W2:Y:S01]  /*16ce0*/  LDL.LU R137, [R1+0x38] ;  /* 0x0000380001897983 */ /* 0x000ea20000300800 */
[----:B------:R-:W-:Y:S04]  /*16cf0*/  LOP3.LUT R136, R136, 0xff, RZ, 0xc0, !PT ;  /* 0x000000ff88887812 */ /* 0x000fe800078ec0ff */
[----:B------:R-:W-:Y:S11]  /*16d00*/  ISETP.LE.U32.AND P1, PT, R136, UR5, PT ;  /* 0x0000000588007c0c */ /* 0x000ff6000bf23070 */
[----:B------:R-:W-:Y:S02]  /*16d10*/  @!UPT UIADD3 URZ, URZ, URZ, URZ ;  /* 0x0000003f3f3ff290 */ /* 0x000fe4000fffe03f */
[----:B------:R-:W-:Y:S01]  /*16d20*/  @!P1 HFMA2.BF16_V2 R232, -RZ.H0_H0, RZ.H0_H0, -R157.H0_H0 ;  /* 0x200000ffffe89231 */ /* 0x000fe2000034099d */
[C---:B-1----:R-:W-:Y:S06]  /*16d30*/  HMMA.16816.F32.BF16 R108, R168.reuse, R132, R108 ;  /* 0x00000084a86c723c */ /* 0x042fec000004186c */
[C---:B------:R-:W-:Y:S01]  /*16d40*/  HMMA.16816.F32.BF16 R112, R168.reuse, R134, R112 ;  /* 0x00000086a870723c */ /* 0x040fe20000041870 */
[----:B------:R-:W1:Y:S05]  /*16d50*/  LDSM.16.MT88.4 R132, [R205+0x1e000] ;  /* 0x01e00000cd84783b */ /* 0x000e6a0000004200 */
[C---:B-1----:R-:W-:Y:S06]  /*16d60*/  HMMA.16816.F32.BF16 R116, R168.reuse, R132, R116 ;  /* 0x00000084a874723c */ /* 0x042fec0000041874 */
[C---:B------:R-:W-:Y:S01]  /*16d70*/  HMMA.16816.F32.BF16 R120, R168.reuse, R134, R120 ;  /* 0x00000086a878723c */ /* 0x040fe20000041878 */
[----:B------:R-:W1:Y:S05]  /*16d80*/  LDSM.16.MT88.4 R132, [R204+0x1e000] ;  /* 0x01e00000cc84783b */ /* 0x000e6a0000004200 */
[C---:B-1----:R-:W-:Y:S06]  /*16d90*/  HMMA.16816.F32.BF16 R124, R168.reuse, R132, R124 ;  /* 0x00000084a87c723c */ /* 0x042fec000004187c */
[----:B------:R-:W-:Y:S05]  /*16da0*/  HMMA.16816.F32.BF16 R128, R168, R134, R128 ;  /* 0x00000086a880723c */ /* 0x000fea0000041880 */
[----:B------:R-:W-:Y:S02]  /*16db0*/  LOP3.LUT R132, R210, 0xffff, RZ, 0xc0, !PT ;  /* 0x0000ffffd2847812 */ /* 0x000fe400078ec0ff */
[----:B------:R-:W-:Y:S01]  /*16dc0*/  IMAD.MOV.U32 R170, RZ, RZ, R138 ;  /* 0x000000ffffaa7224 */ /* 0x000fe200078e008a */
[----:B------:R-:W-:Y:S03]  /*16dd0*/  MOV R171, R139 ;  /* 0x0000008b00ab7202 */ /* 0x000fe60000000f00 */
[----:B------:R-:W-:Y:S01]  /*16de0*/  SHF.R.U32.HI R132, RZ, 0x8, R132 ;  /* 0x00000008ff847819 */ /* 0x000fe20000011684 */
[----:B------:R-:W-:Y:S01]  /*16df0*/  IMAD.MOV.U32 R168, RZ, RZ, R142 ;  /* 0x000000ffffa87224 */ /* 0x000fe200078e008e */
[--C-:B------:R-:W-:Y:S01]  /*16e00*/  HSET2.LE.AND R135, R144, R173.reuse, PT ;  /* 0x000000ad90877233 */ /* 0x100fe20003803000 */
[----:B------:R-:W-:Y:S01]  /*16e10*/  IMAD.MOV.U32 R169, RZ, RZ, R143 ;  /* 0x000000ffffa97224 */ /* 0x000fe200078e008f */
[----:B------:R-:W-:Y:S02]  /*16e20*/  LOP3.LUT R134, R132, 0xffff, RZ, 0xc0, !PT ;  /* 0x0000ffff84867812 */ /* 0x000fe400078ec0ff */
[----:B------:R-:W-:Y:S02]  /*16e30*/  PRMT R132, R159, 0x5410, R158 ;  /* 0x000054109f847816 */ /* 0x000fe4000000009e */
[----:B------:R-:W-:Y:S02]  /*16e40*/  @!P5 PRMT R159, R248, 0x5410, RZ ;  /* 0x00005410f89fd816 */ /* 0x000fe400000000ff */
[----:B------:R-:W-:Y:S02]  /*16e50*/  ISETP.LE.U32.AND P5, PT, R134, UR5, PT ;  /* 0x0000000586007c0c */ /* 0x000fe4000bfa3070 */
[--C-:B------:R-:W-:Y:S01]  /*16e60*/  HSET2.LE.AND R134, R147, R173.reuse, PT ;  /* 0x000000ad93867233 */ /* 0x100fe20003803000 */
[----:B------:R-:W-:Y:S01]  /*16e70*/  STG.E.U16 desc[UR28][R198.64+0x20], R159 ;  /* 0x0000209fc6007986 */ /* 0x000fe2000c10151c */
[--C-:B------:R-:W-:Y:S02]  /*16e80*/  HSET2.LE.AND R144, R145, R173.reuse, PT ;  /* 0x000000ad91907233 */ /* 0x100fe40003803000 */
[----:B------:R-:W-:Y:S05]  /*16e90*/  @!P2 PRMT R158, R233, 0x5410, RZ ;  /* 0x00005410e99ea816 */ /* 0x000fea00000000ff */
[----:B------:R-:W-:Y:S02]  /*16ea0*/  STG.E.U16 desc[UR28][R198.64+0x22], R158 ;  /* 0x0000229ec6007986 */ /* 0x000fe4000c10151c */
[----:B------:R-:W-:Y:S02]  /*16eb0*/  @!P5 HFMA2.BF16_V2 R239, -RZ.H0_H0, RZ.H0_H0, -R160.H0_H0 ;  /* 0x200000ffffefd231 */ /* 0x000fe400003409a0 */
[----:B--2---:R-:W-:Y:S01]  /*16ec0*/  FFMA.FTZ R140, R3, R137, R150 ;  /* 0x00000089038c7223 */ /* 0x004fe20000010096 */
[----:B------:R-:W-:Y:S01]  /*16ed0*/  FADD.FTZ R3, R172, R149 ;  /* 0x00000095ac037221 */ /* 0x000fe20000010000 */
[----:B------:R1:W-:Y:S01]  /*16ee0*/  MUFU.EX2 R150, R163 ;  /* 0x000000a300967308 */ /* 0x0003e20000000800 */
[----:B------:R-:W2:Y:S01]  /*16ef0*/  LDSM.16.MT88.4 R136, [R208+0x18800] ;  /* 0x01880000d088783b */ /* 0x000ea20000004200 */
[----:B------:R-:W-:Y:S01]  /*16f00*/  FADD.FTZ R133, R213, R140 ;  /* 0x0000008cd5857221 */ /* 0x000fe20000010000 */
[----:B------:R-:W-:Y:S03]  /*16f10*/  FADD.FTZ R3, R209, R3 ;  /* 0x00000003d1037221 */ /* 0x000fe60000010000 */
[----:B------:R-:W-:Y:S04]  /*16f20*/  FADD.FTZ R133, R207, R133 ;  /* 0x00000085cf857221 */ /* 0x000fe80000010000 */
[----:B------:R-:W3:Y:S01]  /*16f30*/  MUFU.EX2 R149, R212 ;  /* 0x000000d400957308 */ /* 0x000ee20000000800 */
[----:B------:R-:W4:Y:S01]  /*16f40*/  LDSM.16.MT88.4 R140, [R206+0x18800] ;  /* 0x01880000ce8c783b */ /* 0x000f220000004200 */
[----:B-1----:R-:W-:Y:S01]  /*16f50*/  FADD.FTZ R163, R162, R3 ;  /* 0x00000003a2a37221 */ /* 0x002fe20000010000 */
[----:B------:R-:W-:Y:S01]  /*16f60*/  HSET2.LE.AND R3, R146, R173, PT ;  /* 0x000000ad92037233 */ /* 0x000fe20003803000 */
[----:B------:R-:W-:Y:S01]  /*16f70*/  FADD.FTZ R146, R180, R133 ;  /* 0x00000085b4927221 */ /* 0x000fe20000010000 */
[----:B------:R-:W-:Y:S01]  /*16f80*/  PRMT R133, R157, 0x5410, R156 ;  /* 0x000054109d857816 */ /* 0x000fe2000000009c */
[----:B------:R-:W-:Y:S02]  /*16f90*/  IMAD.MOV.U32 R162, RZ, RZ, R210 ;  /* 0x000000ffffa27224 */ /* 0x000fe400078e00d2 */
[----:B------:R-:W-:Y:S01]  /*16fa0*/  FADD.FTZ R154, R154, R163 ;  /* 0x000000a39a9a7221 */ /* 0x000fe20000010000 */
[----:B------:R-:W-:Y:S01]  /*16fb0*/  LOP3.LUT R132, R3, R132, RZ, 0xc0, !PT ;  /* 0x0000008403847212 */ /* 0x000fe200078ec0ff */
[----:B------:R-:W-:Y:S01]  /*16fc0*/  FADD.FTZ R155, R155, R146 ;  /* 0x000000929b9b7221 */ /* 0x000fe20000010000 */
[----:B---3--:R-:W-:Y:S01]  /*16fd0*/  F2FP.BF16.F32.PACK_AB R180, R149, R150 ;  /* 0x0000009695b4723e */ /* 0x008fe200000010ff */
[----:B------:R3:W5:Y:S01]  /*16fe0*/  LDL.LU R213, [R1+0x7c] ;  /* 0x00007c0001d57983 */ /* 0x0007620000300800 */
[----:B------:R-:W-:Y:S01]  /*16ff0*/  LOP3.LUT R133, R134, R133, RZ, 0xc0, !PT ;  /* 0x0000008586857212 */ /* 0x000fe200078ec0ff */
[----:B------:R-:W-:Y:S01]  /*17000*/  IMAD.MOV.U32 R163, RZ, RZ, R211 ;  /* 0x000000ffffa37224 */ /* 0x000fe200078e00d3 */
[----:B------:R-:W-:Y:S01]  /*17010*/  PRMT R134, R161, 0x5410, R160 ;  /* 0x00005410a1867816 */ /* 0x000fe200000000a0 */
[----:B------:R3:W5:Y:S01]  /*17020*/  LDL.LU R212, [R1+0x78] ;  /* 0x0000780001d47983 */ /* 0x0007620000300800 */
[C---:B------:R-:W-:Y:S01]  /*17030*/  PRMT R3, R180.reuse, 0x7632, R3 ;  /* 0x00007632b4037816 */ /* 0x040fe20000000003 */
[----:B------:R-:W-:Y:S01]  /*17040*/  @!P4 HFMA2.BF16_V2 R238, -RZ.H0_H0, RZ.H0_H0, -R180.H0_H0 ;  /* 0x200000ffffeec231 */ /* 0x000fe200003409b4 */
[----:B------:R-:W-:Y:S01]  /*17050*/  LOP3.LUT R134, R135, R134, RZ, 0xc0, !PT ;  /* 0x0000008687867212 */ /* 0x000fe200078ec0ff */
[----:B------:R3:W5:Y:S01]  /*17060*/  LDL.LU R209, [R1+0x74] ;  /* 0x0000740001d17983 */ /* 0x0007620000300800 */
[----:B------:R-:W-:Y:S01]  /*17070*/  PRMT R135, R180, 0x5410, R3 ;  /* 0x00005410b4877816 */ /* 0x000fe20000000003 */
[----:B------:R-:W-:Y:S01]  /*17080*/  MUFU.EX2 R163, R185 ;  /* 0x000000b900a37308 */ /* 0x000fe20000000800 */
[----:B------:R-:W-:Y:S01]  /*17090*/  SHF.R.U32.HI R162, RZ, 0x18, R162 ;  /* 0x00000018ffa27819 */ /* 0x000fe200000116a2 */
[----:B------:R3:W5:Y:S01]  /*170a0*/  LDL.LU R207, [R1+0x70] ;  /* 0x0000700001cf7983 */ /* 0x0007620000300800 */
[----:B------:R-:W-:Y:S02]  /*170b0*/  LOP3.LUT R135, R144, R135, RZ, 0xc0, !PT ;  /* 0x0000008790877212 */ /* 0x000fe400078ec0ff */
[----:B------:R-:W-:Y:S01]  /*170c0*/  @!P1 PRMT R157, R232, 0x5410, RZ ;  /* 0x00005410e89d9816 */ /* 0x000fe200000000ff */
[----:B------:R-:W1:Y:S01]  /*170d0*/  LDSM.16.MT88.4 R144, [R205+0x18800] ;  /* 0x01880000cd90783b */ /* 0x000e620000004200 */
[----:B------:R-:W-:Y:S02]  /*170e0*/  @!P4 PRMT R180, R238, 0x5410, RZ ;  /* 0x00005410eeb4c816 */ /* 0x000fe400000000ff */
[----:B------:R-:W-:Y:S01]  /*170f0*/  @!P0 PRMT R156, R237, 0x5410, RZ ;  /* 0x00005410ed9c8816 */ /* 0x000fe200000000ff */
[C---:B--2---:R-:W-:Y:S04]  /*17100*/  HMMA.16816.F32.BF16 R4, R132.reuse, R136, R4 ;  /* 0x000000888404723c */ /* 0x044fe80000041804 */
[----:B------:R3:W5:Y:S01]  /*17110*/  LDL.LU.64 R210, [R1+0x68] ;  /* 0x0000680001d27983 */ /* 0x0007620000300a00 */
[----:B------:R-:W-:Y:S01]  /*17120*/  @!P6 PRMT R161, R240, 0x5410, RZ ;  /* 0x00005410f0a1e816 */ /* 0x000fe200000000ff */
[C---:B------:R-:W-:Y:S03]  /*17130*/  HMMA.16816.F32.BF16 R8, R132.reuse, R138, R8 ;  /* 0x0000008a8408723c */ /* 0x040fe60000041808 */
[----:B------:R-:W-:Y:S01]  /*17140*/  ISETP.LE.U32.AND P2, PT, R162, UR5, PT ;  /* 0x00000005a2007c0c */ /* 0x000fe2000bf43070 */
[----:B------:R-:W2:Y:S01]  /*17150*/  LDSM.16.MT88.4 R136, [R204+0x18800] ;  /* 0x01880000cc88783b */ /* 0x000ea20000004200 */
[----:B------:R-:W-:Y:S01]  /*17160*/  @!P5 PRMT R160, R239, 0x5410, RZ ;  /* 0x00005410efa0d816 */ /* 0x000fe200000000ff */
[C---:B----4-:R-:W-:Y:S05]  /*17170*/  HMMA.16816.F32.BF16 R12, R132.reuse, R140, R12 ;  /* 0x0000008c840c723c */ /* 0x050fea000004180c */
[----:B------:R-:W-:Y:S01]  /*17180*/  LOP3.LUT R162, R169, UR38, RZ, 0x3c, !PT ;  /* 0x00000026a9a27c12 */ /* 0x000fe2000f8e3cff */
[C---:B------:R-:W-:Y:S01]  /*17190*/  HMMA.16816.F32.BF16 R16, R132.reuse, R142, R16 ;  /* 0x0000008e8410723c */ /* 0x040fe20000041810 */
[----:B------:R-:W4:Y:S04]  /*171a0*/  LDSM.16.MT88.4 R140, [R208+0x1a800] ;  /* 0x01a80000d08c783b */ /* 0x000f280000004200 */
[----:B------:R-:W-:Y:S06]  /*171b0*/  IMAD.WIDE.U32 R168, R162, -0x326172a9, RZ ;  /* 0xcd9e8d57a2a87825 */ /* 0x000fec00078e00ff */
[----:B------:R-:W-:Y:S02]  /*171c0*/  @!P2 HFMA2.BF16_V2 R242, -RZ.H0_H0, RZ.H0_H0, -R3.H0_H0 ;  /* 0x200000fffff2a231 */ /* 0x000fe40000340903 */
[----:B------:R-:W-:Y:S01]  /*171d0*/  FADD.FTZ R162, R153, R154 ;  /* 0x0000009a99a27221 */ /* 0x000fe20000010000 */
[----:B------:R-:W-:Y:S02]  /*171e0*/  STG.E.U16 desc[UR28][R200.64+0x20], R157 ;  /* 0x0000209dc8007986 */ /* 0x000fe4000c10151c */
[----:B------:R-:W-:Y:S01]  /*171f0*/  @!P2 PRMT R3, R242, 0x5410, RZ ;  /* 0x00005410f203a816 */ /* 0x000fe200000000ff */
[----:B------:R-:W-:Y:S01]  /*17200*/  FADD.FTZ R153, R152, R155 ;  /* 0x0000009b98997221 */ /* 0x000fe20000010000 */
[----:B------:R-:W-:Y:S01]  /*17210*/  STG.E.U16 desc[UR28][R200.64+0x22], R156 ;  /* 0x0000229cc8007986 */ /* 0x000fe2000c10151c */
[----:B------:R-:W-:Y:S02]  /*17220*/  LOP3.LUT R154, R169, UR34, R174, 0x96, !PT ;  /* 0x00000022a99a7c12 */ /* 0x000fe4000f8e96ae */
[----:B------:R-:W-:Y:S01]  /*17230*/  FADD.FTZ R178, R150, R153 ;  /* 0x0000009996b27221 */ /* 0x000fe20000010000 */
[----:B------:R-:W-:Y:S01]  /*17240*/  STG.E.U16 desc[UR28][R198.64+0x30], R161 ;  /* 0x000030a1c6007986 */ /* 0x000fe2000c10151c */
[C---:B-1----:R-:W-:Y:S03]  /*17250*/  HMMA.16816.F32.BF16 R20, R132.reuse, R144, R20 ;  /* 0x000000908414723c */ /* 0x042fe60000041814 */
[----:B------:R-:W-:Y:S01]  /*17260*/  STG.E.U16 desc[UR28][R198.64+0x32], R160 ;  /* 0x000032a0c6007986 */ /* 0x000fe2000c10151c */
[----:B------:R-:W-:Y:S01]  /*17270*/  FADD.FTZ R149, R149, R178 ;  /* 0x000000b295957221 */ /* 0x000fe20000010000 */
[----:B------:R-:W-:Y:S01]  /*17280*/  IMAD.WIDE.U32 R154, R154, -0x2daee0ad, RZ ;  /* 0xd2511f539a9a7825 */ /* 0x000fe200078e00ff */
[C---:B------:R-:W-:Y:S01]  /*17290*/  HMMA.16816.F32.BF16 R24, R132.reuse, R146, R24 ;  /* 0x000000928418723c */ /* 0x040fe20000041818 */
[----:B------:R-:W1:Y:S05]  /*172a0*/  LDSM.16.MT88.4 R144, [R206+0x1a800] ;  /* 0x01a80000ce90783b */ /* 0x000e6a0000004200 */
[C---:B--2---:R-:W-:Y:S03]  /*172b0*/  HMMA.16816.F32.BF16 R28, R132.reuse, R136, R28 ;  /* 0x00000088841c723c */ /* 0x044fe6000004181c */
[----:B------:R-:W-:Y:S04]  /*172c0*/  STG.E.U16 desc[UR28][R200.64+0x32], R3 ;  /* 0x00003203c8007986 */ /* 0x000fe8000c10151c */
[----:B------:R2:W-:Y:S01]  /*172d0*/  STG.E.U16 desc[UR28][R200.64+0x30], R180 ;  /* 0x000030b4c8007986 */ /* 0x0005e2000c10151c */
[C---:B------:R-:W-:Y:S03]  /*172e0*/  HMMA.16816.F32.BF16 R32, R132.reuse, R138, R32 ;  /* 0x0000008a8420723c */ /* 0x040fe60000041820 */
[----:B------:R-:W3:Y:S03]  /*172f0*/  LDSM.16.MT88.4 R136, [R205+0x1a800] ;  /* 0x01a80000cd88783b */ /* 0x000ee60000004200 */
[C---:B----4-:R-:W-:Y:S06]  /*17300*/  HMMA.16816.F32.BF16 R36, R132.reuse, R140, R36 ;  /* 0x0000008c8424723c */ /* 0x050fec0000041824 */
[C---:B------:R-:W-:Y:S01]  /*17310*/  HMMA.16816.F32.BF16 R40, R132.reuse, R142, R40 ;  /* 0x0000008e8428723c */ /* 0x040fe20000041828 */
[----:B------:R-:W4:Y:S04]  /*17320*/  LDSM.16.MT88.4 R140, [R204+0x1a800] ;  /* 0x01a80000cc8c783b */ /* 0x000f280000004200 */
[----:B--2---:R-:W-:Y:S01]  /*17330*/  IMAD.MOV.U32 R180, RZ, RZ, R176 ;  /* 0x000000ffffb47224 */ /* 0x004fe200078e00b0 */
[C---:B-1----:R-:W-:Y:S06]  /*17340*/  HMMA.16816.F32.BF16 R44, R132.reuse, R144, R44 ;  /* 0x00000090842c723c */ /* 0x042fec000004182c */
[C---:B------:R-:W-:Y:S05]  /*17350*/  HMMA.16816.F32.BF16 R48, R132.reuse, R146, R48 ;  /* 0x000000928430723c */ /* 0x040fea0000041830 */
[----:B------:R-:W-:Y:S02]  /*17360*/  LOP3.LUT R144, R203, UR36, R168, 0x96, !PT ;  /* 0x00000024cb907c12 */ /* 0x000fe4000f8e96a8 */
[----:B------:R-:W-:Y:S01]  /*17370*/  LOP3.LUT R168, R155, UR23, R170, 0x96, !PT ;  /* 0x000000179ba87c12 */ /* 0x000fe2000f8e96aa */
[----:B------:R-:W-:Y:S01]  /*17380*/  FADD.FTZ R155, R151, R162 ;  /* 0x000000a2979b7221 */ /* 0x000fe20000010000 */
[C---:B---3--:R-:W-:Y:S03]  /*17390*/  HMMA.16816.F32.BF16 R52, R132.reuse, R136, R52 ;  /* 0x000000888434723c */ /* 0x048fe60000041834 */
[----:B------:R-:W-:Y:S04]  /*173a0*/  IMAD.WIDE.U32 R174, R144, -0x2daee0ad, RZ ;  /* 0xd2511f5390ae7825 */ /* 0x000fe800078e00ff */
[----:B------:R-:W-:Y:S01]  /*173b0*/  FADD.FTZ R155, R148, R155 ;  /* 0x0000009b949b7221 */ /* 0x000fe20000010000 */
[----:B------:R-:W1:Y:S01]  /*173c0*/  LDSM.16.MT88.4 R144, [R208+0x1c800] ;  /* 0x01c80000d090783b */ /* 0x000e620000004200 */
[C---:B------:R-:W-:Y:S03]  /*173d0*/  HMMA.16816.F32.BF16 R56, R132.reuse, R138, R56 ;  /* 0x0000008a8438723c */ /* 0x040fe60000041838 */
[----:B------:R-:W-:Y:S03]  /*173e0*/  LOP3.LUT R152, R175, UR30, R154, 0x96, !PT ;  /* 0x0000001eaf987c12 */ /* 0x000fe6000f8e969a */
[C---:B----4-:R-:W-:Y:S01]  /*173f0*/  HMMA.16816.F32.BF16 R60, R132.reuse, R140, R60 ;  /* 0x0000008c843c723c */ /* 0x050fe2000004183c */
[----:B------:R-:W2:Y:S04]  /*17400*/  LDSM.16.MT88.4 R136, [R206+0x1c800] ;  /* 0x01c80000ce88783b */ /* 0x000ea80000004200 */
[----:B------:R-:W-:Y:S01]  /*17410*/  IMAD.WIDE.U32 R168, R168, -0x326172a9, RZ ;  /* 0xcd9e8d57a8a87825 */ /* 0x000fe200078e00ff */
[C---:B------:R-:W-:Y:S03]  /*17420*/  HMMA.16816.F32.BF16 R64, R132.reuse, R142, R64 ;  /* 0x0000008e8440723c */ /* 0x040fe60000041840 */
[----:B------:R-:W3:Y:S02]  /*17430*/  LDSM.16.MT88.4 R140, [R205+0x1c800] ;  /* 0x01c80000cd8c783b */ /* 0x000ee40000004200 */
[----:B------:R-:W-:Y:S01]  /*17440*/  IMAD.WIDE.U32 R170, R152, -0x326172a9, RZ ;  /* 0xcd9e8d5798aa7825 */ /* 0x000fe200078e00ff */
[----:B------:R-:W-:Y:S01]  /*17450*/  LOP3.LUT R172, R169, UR27, R202, 0x96, !PT ;  /* 0x0000001ba9ac7c12 */ /* 0x000fe2000f8e96ca */
[----:B------:R-:W4:Y:S04]  /*17460*/  MUFU.EX2 R152, R197 ;  /* 0x000000c500987308 */ /* 0x000f280000000800 */
[----:B------:R-:W-:Y:S01]  /*17470*/  LOP3.LUT R168, R171, UR19, R168, 0x96, !PT ;  /* 0x00000013aba87c12 */ /* 0x000fe2000f8e96a8 */
[----:B------:R-:W-:Y:S05]  /*17480*/  IMAD.WIDE.U32 R172, R172, -0x2daee0ad, RZ ;  /* 0xd2511f53acac7825 */ /* 0x000fea00078e00ff */
[----:B------:R-:W3:Y:S01]  /*17490*/  MUFU.EX2 R171, R188 ;  /* 0x000000bc00ab7308 */ /* 0x000ee20000000800 */
[----:B------:R-:W-:Y:S01]  /*174a0*/  IMAD.WIDE.U32 R168, R168, -0x2daee0ad, RZ ;  /* 0xd2511f53a8a87825 */ /* 0x000fe200078e00ff */
[----:B------:R-:W-:Y:S04]  /*174b0*/  LOP3.LUT R174, R173, UR37, R174, 0x96, !PT ;  /* 0x00000025adae7c12 */ /* 0x000fe8000f8e96ae */
[----:B------:R-:W-:Y:S01]  /*174c0*/  LOP3.LUT R172, R169, UR31, R172, 0x96, !PT ;  /* 0x0000001fa9ac7c12 */ /* 0x000fe2000f8e96ac */
[----:B------:R-:W-:Y:S03]  /*174d0*/  IMAD.WIDE.U32 R174, R174, -0x326172a9, RZ ;  /* 0xcd9e8d57aeae7825 */ /* 0x000fe600078e00ff */
[----:B------:R-:W-:Y:S01]  /*174e0*/  MUFU.EX2 R169, R184 ;  /* 0x000000b800a97308 */ /* 0x000fe20000000800 */
[----:B----4-:R-:W-:Y:S01]  /*174f0*/  FADD.FTZ R166, R152, R155 ;  /* 0x0000009b98a67221 */ /* 0x010fe20000010000 */
[----:B------:R-:W-:Y:S01]  /*17500*/  IMAD.WIDE.U32 R172, R172, -0x326172a9, RZ ;  /* 0xcd9e8d57acac7825 */ /* 0x000fe200078e00ff */
[C---:B-1----:R-:W-:Y:S03]  /*17510*/  HMMA.16816.F32.BF16 R68, R132.reuse, R144, R68 ;  /* 0x000000908444723c */ /* 0x042fe60000041844 */
[----:B------:R-:W-:Y:S04]  /*17520*/  LOP3.LUT R170, R175, UR35, R170, 0x96, !PT ;  /* 0x00000023afaa7c12 */ /* 0x000fe8000f8e96aa */
[----:B------:R-:W-:Y:S01]  /*17530*/  MUFU.EX2 R197, R195 ;  /* 0x000000c300c57308 */ /* 0x000fe20000000800 */
[C-C-:B------:R-:W-:Y:S01]  /*17540*/  LOP3.LUT R154, R173.reuse, UR22, R174.reuse, 0x96, !PT ;  /* 0x00000016ad9a7c12 */ /* 0x140fe2000f8e96ae */
[C---:B------:R-:W-:Y:S01]  /*17550*/  HMMA.16816.F32.BF16 R72, R132.reuse, R146, R72 ;  /* 0x000000928448723c */ /* 0x040fe20000041848 */
[----:B------:R-:W1:Y:S02]  /*17560*/  LDSM.16.MT88.4 R144, [R204+0x1c800] ;  /* 0x01c80000cc90783b */ /* 0x000e640000004200 */
[----:B------:R-:W-:Y:S03]  /*17570*/  LOP3.LUT R162, R173, UR22, R174, 0x96, !PT ;  /* 0x00000016ada27c12 */ /* 0x000fe6000f8e96ae */
[C---:B--2---:R-:W-:Y:S02]  /*17580*/  HMMA.16816.F32.BF16 R76, R132.reuse, R136, R76 ;  /* 0x00000088844c723c */ /* 0x044fe4000004184c */
[----:B------:R-:W-:Y:S03]  /*17590*/  MUFU.EX2 R174, R187 ;  /* 0x000000bb00ae7308 */ /* 0x000fe60000000800 */
[----:B------:R-:W-:Y:S01]  /*175a0*/  LOP3.LUT R177, R162, 0xff, RZ, 0xc0, !PT ;  /* 0x000000ffa2b17812 */ /* 0x000fe200078ec0ff */
[C---:B------:R-:W-:Y:S05]  /*175b0*/  HMMA.16816.F32.BF16 R80, R132.reuse, R138, R80 ;  /* 0x0000008a8450723c */ /* 0x040fea0000041850 */
[----:B------:R-:W-:Y:S01]  /*175c0*/  LOP3.LUT R136, R154, 0xff, RZ, 0xc0, !PT ;  /* 0x000000ff9a887812 */ /* 0x000fe200078ec0ff */
[C---:B---3--:R-:W-:Y:S03]  /*175d0*/  HMMA.16816.F32.BF16 R84, R132.reuse, R140, R84 ;  /* 0x0000008c8454723c */ /* 0x048fe60000041854 */
[----:B------:R-:W-:Y:S02]  /*175e0*/  ISETP.LE.U32.AND P1, PT, R136, UR5, PT ;  /* 0x0000000588007c0c */ /* 0x000fe4000bf23070 */
[----:B------:R-:W2:Y:S01]  /*175f0*/  LDSM.16.MT88.4 R136, [R208+0x1e800] ;  /* 0x01e80000d088783b */ /* 0x000ea20000004200 */
[C---:B------:R-:W-:Y:S05]  /*17600*/  HMMA.16816.F32.BF16 R88, R132.reuse, R142, R88 ;  /* 0x0000008e8458723c */ /* 0x040fea0000041858 */
[C---:B------:R-:W-:Y:S01]  /*17610*/  F2FP.BF16.F32.PACK_AB R182, R171.reuse, R152 ;  /* 0x00000098abb6723e */ /* 0x040fe200000010ff */
[----:B------:R-:W-:Y:S01]  /*17620*/  FADD.FTZ R171, R171, R166 ;  /* 0x000000a6abab7221 */ /* 0x000fe20000010000 */
[----:B------:R-:W3:Y:S01]  /*17630*/  LDSM.16.MT88.4 R140, [R206+0x1e800] ;  /* 0x01e80000ce8c783b */ /* 0x000ee20000004200 */
[----:B------:R-:W-:Y:S03]  /*17640*/  SHF.R.U32.HI R175, RZ, 0x10, R172 ;  /* 0x00000010ffaf7819 */ /* 0x000fe600000116ac */
[----:B------:R-:W-:Y:S02]  /*17650*/  @!P1 HFMA2.BF16_V2 R241, -RZ.H0_H0, RZ.H0_H0, -R182.H0_H0 ;  /* 0x200000fffff19231 */ /* 0x000fe400003409b6 */
[----:B------:R-:W-:Y:S01]  /*17660*/  IMAD.WIDE.U32 R202, R170, -0x2daee0ad, RZ ;  /* 0xd2511f53aaca7825 */ /* 0x000fe200078e00ff */
[----:B------:R-:W-:Y:S01]  /*17670*/  LOP3.LUT R175, R175, 0xff, RZ, 0xc0, !PT ;  /* 0x000000ffafaf7812 */ /* 0x000fe200078ec0ff */
[----:B------:R-:W-:Y:S01]  /*17680*/  MUFU.EX2 R170, R189 ;  /* 0x000000bd00aa7308 */ /* 0x000fe20000000800 */
[C---:B------:R-:W-:Y:S01]  /*17690*/  LOP3.LUT R164, R172.reuse, 0xffff, RZ, 0xc0, !PT ;  /* 0x0000ffffaca47812 */ /* 0x040fe200078ec0ff */
[C---:B-1----:R-:W-:Y:S03]  /*176a0*/  HMMA.16816.F32.BF16 R92, R132.reuse, R144, R92 ;  /* 0x00000090845c723c */ /* 0x042fe6000004185c */
[----:B------:R-:W-:Y:S02]  /*176b0*/  LOP3.LUT R159, R203, UR24, R168, 0x96, !PT ;  /* 0x00000018cb9f7c12 */ /* 0x000fe4000f8e96a8 */
[----:B------:R-:W-:Y:S01]  /*176c0*/  SHF.R.U32.HI R164, RZ, 0x8, R164 ;  /* 0x00000008ffa47819 */ /* 0x000fe200000116a4 */
[C---:B------:R-:W-:Y:S05]  /*176d0*/  HMMA.16816.F32.BF16 R96, R132.reuse, R146, R96 ;  /* 0x000000928460723c */ /* 0x040fea0000041860 */
[----:B------:R-:W-:Y:S01]  /*176e0*/  LOP3.LUT R144, R172, 0xffff, RZ, 0xc0, !PT ;  /* 0x0000ffffac907812 */ /* 0x000fe200078ec0ff */
[----:B------:R-:W1:Y:S01]  /*176f0*/  MUFU.EX2 R173, R186 ;  /* 0x000000ba00ad7308 */ /* 0x000e620000000800 */
[----:B------:R-:W-:Y:S04]  /*17700*/  SHF.R.U32.HI R151, RZ, 0x10, R154 ;  /* 0x00000010ff977819 */ /* 0x000fe8000001169a */
[----:B------:R-:W-:Y:S02]  /*17710*/  SHF.R.U32.HI R144, RZ, 0x8, R144 ;  /* 0x00000008ff907819 */ /* 0x000fe40000011690 */
[----:B------:R-:W-:Y:S02]  /*17720*/  LOP3.LUT R151, R151, 0xff, RZ, 0xc0, !PT ;  /* 0x000000ff97977812 */ /* 0x000fe400078ec0ff */
[----:B------:R-:W-:Y:S01]  /*17730*/  LOP3.LUT R144, R144, 0xffff, RZ, 0xc0, !PT ;  /* 0x0000ffff90907812 */ /* 0x000fe200078ec0ff */
[C---:B--2---:R-:W-:Y:S03]  /*17740*/  HMMA.16816.F32.BF16 R100, R132.reuse, R136, R100 ;  /* 0x000000888464723c */ /* 0x044fe60000041864 */
[----:B------:R-:W-:Y:S02]  /*17750*/  ISETP.LE.U32.AND P4, PT, R144, UR5, PT ;  /* 0x0000000590007c0c */ /* 0x000fe4000bf83070 */
[----:B------:R-:W2:Y:S01]  /*17760*/  LDSM.16.MT88.4 R144, [R205+0x1e800] ;  /* 0x01e80000cd90783b */ /* 0x000ea20000004200 */
[C---:B------:R-:W-:Y:S03]  /*17770*/  HMMA.16816.F32.BF16 R104, R132.reuse, R138, R104 ;  /* 0x0000008a8468723c */ /* 0x040fe60000041868 */
[----:B------:R-:W-:Y:S02]  /*17780*/  ISETP.LE.U32.AND P0, PT, R151, UR5, PT ;  /* 0x0000000597007c0c */ /* 0x000fe4000bf03070 */
[--C-:B------:R-:W-:Y:S01]  /*17790*/  SHF.R.U32.HI R136, RZ, 0x18, R172.reuse ;  /* 0x00000018ff887819 */ /* 0x100fe200000116ac */
[C---:B---3--:R-:W-:Y:S05]  /*177a0*/  HMMA.16816.F32.BF16 R108, R132.reuse, R140, R108 ;  /* 0x0000008c846c723c */ /* 0x048fea000004186c */
[----:B------:R-:W-:Y:S01]  /*177b0*/  SHF.R.U32.HI R137, RZ, 0x10, R172 ;  /* 0x00000010ff897819 */ /* 0x000fe200000116ac */
[C---:B------:R-:W-:Y:S05]  /*177c0*/  HMMA.16816.F32.BF16 R112, R132.reuse, R142, R112 ;  /* 0x0000008e8470723c */ /* 0x040fea0000041870 */
[----:B------:R-:W-:Y:S02]  /*177d0*/  PRMT R175, R175, 0x5410, R136 ;  /* 0x00005410afaf7816 */ /* 0x000fe40000000088 */
[----:B------:R-:W-:Y:S04]  /*177e0*/  LOP3.LUT R137, R137, 0xff, RZ, 0xc0, !PT ;  /* 0x000000ff89897812 */ /* 0x000fe800078ec0ff */
[----:B------:R-:W-:Y:S02]  /*177f0*/  LOP3.LUT R136, R162, 0xffff, RZ, 0xc0, !PT ;  /* 0x0000ffffa2887812 */ /* 0x000fe400078ec0ff */
[----:B------:R-:W-:Y:S02]  /*17800*/  ISETP.LE.U32.AND P2, PT, R137, UR5, PT ;  /* 0x0000000589007c0c */ /* 0x000fe4000bf43070 */
[----:B------:R-:W-:Y:S02]  /*17810*/  SHF.R.U32.HI R140, RZ, 0x8, R136 ;  /* 0x00000008ff8c7819 */ /* 0x000fe40000011688 */
[----:B------:R-:W3:Y:S01]  /*17820*/  LDSM.16.MT88.4 R136, [R204+0x1e800] ;  /* 0x01e80000cc88783b */ /* 0x000ee20000004200 */
[----:B------:R-:W-:Y:S02]  /*17830*/  SHF.R.U32.HI R151, RZ, 0x18, R154 ;  /* 0x00000018ff977819 */ /* 0x000fe4000001169a */
[----:B------:R-:W-:Y:S02]  /*17840*/  PRMT R177, R177, 0x5410, R140 ;  /* 0x00005410b1b17816 */ /* 0x000fe4000000008c */
[----:B------:R-:W-:Y:S02]  /*17850*/  ISETP.LE.U32.AND P6, PT, R151, UR5, PT ;  /* 0x0000000597007c0c */ /* 0x000fe4000bfc3070 */
[----:B------:R-:W-:Y:S02]  /*17860*/  LOP3.LUT R151, R172, 0xff, RZ, 0xc0, !PT ;  /* 0x000000ffac977812 */ /* 0x000fe400078ec0ff */
[--C-:B------:R-:W-:Y:S01]  /*17870*/  SHF.R.U32.HI R140, RZ, 0x10, R162.reuse ;  /* 0x00000010ff8c7819 */ /* 0x100fe200000116a2 */
[C---:B--2---:R-:W-:Y:S03]  /*17880*/  HMMA.16816.F32.BF16 R116, R132.reuse, R144, R116 ;  /* 0x000000908474723c */ /* 0x044fe60000041874 */
[----:B------:R-:W-:Y:S02]  /*17890*/  SHF.R.U32.HI R141, RZ, 0x18, R162 ;  /* 0x00000018ff8d7819 */ /* 0x000fe400000116a2 */
[----:B------:R-:W-:Y:S01]  /*178a0*/  LOP3.LUT R140, R140, 0xff, RZ, 0xc0, !PT ;  /* 0x000000ff8c8c7812 */ /* 0x000fe200078ec0ff */
[C---:B------:R-:W-:Y:S01]  /*178b0*/  HMMA.16816.F32.BF16 R120, R132.reuse, R146, R120 ;  /* 0x000000928478723c */ /* 0x040fe20000041878 */
[----:B------:R-:W2:Y:S01]  /*178c0*/  MUFU.EX2 R162, R183 ;  /* 0x000000b700a27308 */ /* 0x000ea20000000800 */
[----:B------:R-:W-:Y:S01]  /*178d0*/  LDSM.16.MT88.4 R144, [R206+0x19000] ;  /* 0x01900000ce90783b */ /* 0x000fe20000004200 */
[C---:B------:R-:W-:Y:S02]  /*178e0*/  ISETP.LE.U32.AND P5, PT, R151.reuse, UR5, PT ;  /* 0x0000000597007c0c */ /* 0x040fe4000bfa3070 */
[----:B------:R-:W-:Y:S02]  /*178f0*/  PRMT R151, R151, 0x5410, R164 ;  /* 0x0000541097977816 */ /* 0x000fe400000000a4 */
[----:B------:R-:W-:Y:S04]  /*17900*/  PRMT R150, R140, 0x5410, R141 ;  /* 0x000054108c967816 */ /* 0x000fe8000000008d */
[----:B------:R4:W4:Y:S01]  /*17910*/  MUFU.EX2 R164, R181 ;  /* 0x000000b500a47308 */ /* 0x0009220000000800 */
[----:B------:R-:W4:Y:S01]  /*17920*/  LDSM.16.MT88.4 R140, [R208+0x19000] ;  /* 0x01900000d08c783b */ /* 0x000f220000004200 */
[----:B------:R-:W-:Y:S02]  /*17930*/  HSET2.LE.AND R153, R151, R179, PT ;  /* 0x000000b397997233 */ /* 0x000fe40003803000 */
[C---:B-1----:R-:W-:Y:S01]  /*17940*/  F2FP.BF16.F32.PACK_AB R184, R173.reuse, R174 ;  /* 0x000000aeadb8723e */ /* 0x042fe200000010ff */
[----:B------:R-:W-:Y:S01]  /*17950*/  FADD.FTZ R174, R174, R149 ;  /* 0x00000095aeae7221 */ /* 0x000fe20000010000 */
[----:B------:R-:W-:Y:S02]  /*17960*/  SHF.R.U32.HI R172, RZ, 0x18, R172 ;  /* 0x00000018ffac7819 */ /* 0x000fe400000116ac */
[----:B------:R-:W-:Y:S01]  /*17970*/  LOP3.LUT R154, R154, 0xffff, RZ, 0xc0, !PT ;  /* 0x0000ffff9a9a7812 */ /* 0x000fe200078ec0ff */
[----:B------:R-:W-:Y:S01]  /*17980*/  FADD.FTZ R174, R173, R174 ;  /* 0x000000aeadae7221 */ /* 0x000fe20000010000 */
[----:B--2---:R-:W-:Y:S01]  /*17990*/  F2FP.BF16.F32.PACK_AB R187, R162, R169 ;  /* 0x000000a9a2bb723e */ /* 0x004fe200000010ff */
[----:B------:R-:W-:Y:S01]  /*179a0*/  IMAD.MOV.U32 R173, RZ, RZ, R203 ;  /* 0x000000ffffad7224 */ /* 0x000fe200078e00cb */
[----:B------:R-:W-:Y:S01]  /*179b0*/  PRMT R183, R184, 0x7632, R183 ;  /* 0x00007632b8b77816 */ /* 0x000fe200000000b7 */
[----:B------:R-:W-:Y:S01]  /*179c0*/  @!P0 HFMA2.BF16_V2 R231, -RZ.H0_H0, RZ.H0_H0, -R184.H0_H0 ;  /* 0x200000ffffe78231 */ /* 0x000fe200003409b8 */
[C---:B------:R-:W-:Y:S01]  /*179d0*/  PRMT R186, R187.reuse, 0x7632, R186 ;  /* 0x00007632bbba7816 */ /* 0x040fe200000000ba */
[C---:B---3--:R-:W-:Y:S01]  /*179e0*/  HMMA.16816.F32.BF16 R124, R132.reuse, R136, R124 ;  /* 0x00000088847c723c */ /* 0x048fe2000004187c */
[----:B------:R-:W-:Y:S02]  /*179f0*/  MUFU.EX2 R203, R190 ;  /* 0x000000be00cb7308 */ /* 0x000fe40000000800 */
[C---:B----4-:R-:W-:Y:S01]  /*17a00*/  PRMT R181, R182.reuse, 0x7632, R181 ;  /* 0x00007632b6b57816 */ /* 0x050fe200000000b5 */
[----:B------:R-:W-:Y:S01]  /*17a10*/  @!P6 HFMA2.BF16_V2 R230, -RZ.H0_H0, RZ.H0_H0, -R183.H0_H0 ;  /* 0x200000ffffe6e231 */ /* 0x000fe200003409b7 */
[----:B------:R-:W-:Y:S01]  /*17a20*/  PRMT R152, R187, 0x5410, R186 ;  /* 0x00005410bb987816 */ /* 0x000fe200000000ba */
[----:B------:R-:W-:Y:S01]  /*17a30*/  HMMA.16816.F32.BF16 R128, R132, R138, R128 ;  /* 0x0000008a8480723c */ /* 0x000fe20000041880 */
[----:B------:R-:W1:Y:S04]  /*17a40*/  LDSM.16.MT88.4 R132, [R205+0x19000] ;  /* 0x01900000cd84783b */ /* 0x000e680000004200 */
[----:B------:R-:W-:Y:S01]  /*17a50*/  HSET2.LE.AND R137, R177, R179, PT ;  /* 0x000000b3b1897233 */ /* 0x000fe20003803000 */
[----:B------:R-:W-:Y:S01]  /*17a60*/  @!P2 HFMA2.BF16_V2 R235, -RZ.H0_H0, RZ.H0_H0, -R187.H0_H0 ;  /* 0x200000ffffeba231 */ /* 0x000fe200003409bb */
[----:B------:R-:W-:Y:S04]  /*17a70*/  PRMT R148, R182, 0x5410, R181 ;  /* 0x00005410b6947816 */ /* 0x000fe800000000b5 */
[----:B------:R-:W-:Y:S02]  /*17a80*/  F2FP.BF16.F32.PACK_AB R188, R163, R164 ;  /* 0x000000a4a3bc723e */ /* 0x000fe400000010ff */
[----:B------:R-:W-:Y:S02]  /*17a90*/  LOP3.LUT R136, R137, R148, RZ, 0xc0, !PT ;  /* 0x0000009489887212 */ /* 0x000fe400078ec0ff */
[--C-:B------:R-:W-:Y:S01]  /*17aa0*/  HSET2.LE.AND R137, R150, R179.reuse, PT ;  /* 0x000000b396897233 */ /* 0x100fe20003803000 */
[----:B------:R-:W-:Y:S01]  /*17ab0*/  @!P5 HFMA2.BF16_V2 R236, -RZ.H0_H0, RZ.H0_H0, -R188.H0_H0 ;  /* 0x200000ffffecd231 */ /* 0x000fe200003409bc */
[----:B------:R-:W-:Y:S01]  /*17ac0*/  PRMT R138, R184, 0x5410, R183 ;  /* 0x00005410b88a7816 */ /* 0x000fe200000000b7 */
[----:B------:R-:W2:Y:S01]  /*17ad0*/  LDSM.16.MT88.4 R148, [R204+0x19000] ;  /* 0x01900000cc94783b */ /* 0x000ea20000004200 */
[C---:B------:R-:W-:Y:S02]  /*17ae0*/  PRMT R185, R188.reuse, 0x7632, R185 ;  /* 0x00007632bcb97816 */ /* 0x040fe400000000b9 */
[----:B------:R-:W-:Y:S02]  /*17af0*/  HSET2.LE.AND R139, R175, R179, PT ;  /* 0x000000b3af8b7233 */ /* 0x000fe40003803000 */
[----:B------:R-:W-:Y:S01]  /*17b00*/  LOP3.LUT R137, R137, R138, RZ, 0xc0, !PT ;  /* 0x0000008a89897212 */ /* 0x000fe200078ec0ff */
[----:B------:R-:W-:Y:S01]  /*17b10*/  MUFU.EX2 R175, R192 ;  /* 0x000000c000af7308 */ /* 0x000fe20000000800 */
[----:B------:R-:W-:Y:S01]  /*17b20*/  PRMT R138, R188, 0x5410, R185 ;  /* 0x00005410bc8a7816 */ /* 0x000fe200000000b9 */
[----:B------:R-:W-:Y:S01]  /*17b30*/  @!P4 HFMA2.BF16_V2 R229, -RZ.H0_H0, RZ.H0_H0, -R185.H0_H0 ;  /* 0x200000ffffe5c231 */ /* 0x000fe200003409b9 */
[----:B------:R-:W-:Y:S02]  /*17b40*/  LOP3.LUT R139, R139, R152, RZ, 0xc0, !PT ;  /* 0x000000988b8b7212 */ /* 0x000fe400078ec0ff */
[----:B------:R-:W-:Y:S02]  /*17b50*/  LOP3.LUT R138, R153, R138, RZ, 0xc0, !PT ;  /* 0x0000008a998a7212 */ /* 0x000fe400078ec0ff */
[----:B------:R-:W-:Y:S02]  /*17b60*/  SHF.R.U32.HI R154, RZ, 0x8, R154 ;  /* 0x00000008ff9a7819 */ /* 0x000fe4000001169a */
[----:B------:R-:W-:Y:S02]  /*17b70*/  @!P1 PRMT R182, R241, 0x5410, RZ ;  /* 0x00005410f1b69816 */ /* 0x000fe400000000ff */
[----:B------:R-:W-:Y:S01]  /*17b80*/  LOP3.LUT R154, R154, 0xffff, RZ, 0xc0, !PT ;  /* 0x0000ffff9a9a7812 */ /* 0x000fe200078ec0ff */
[C---:B------:R-:W-:Y:S02]  /*17b90*/  HMMA.16816.F32.BF16 R4, R136.reuse, R140, R4 ;  /* 0x0000008c8804723c */ /* 0x040fe40000041804 */
[----:B------:R-:W-:Y:S03]  /*17ba0*/  STG.E.U16 desc[UR28][R198.64+0x40], R182 ;  /* 0x000040b6c6007986 */ /* 0x000fe6000c10151c */
[----:B------:R-:W-:Y:S01]  /*17bb0*/  ISETP.LE.U32.AND P1, PT, R154, UR5, PT ;  /* 0x000000059a007c0c */ /* 0x000fe2000bf23070 */
[C---:B------:R-:W-:Y:S01]  /*17bc0*/  HMMA.16816.F32.BF16 R8, R136.reuse, R142, R8 ;  /* 0x0000008e8808723c */ /* 0x040fe20000041808 */
[----:B------:R-:W3:Y:S04]  /*17bd0*/  LDSM.16.MT88.4 R152, [R208+0x1b000] ;  /* 0x01b00000d098783b */ /* 0x000ee80000004200 */
[----:B------:R-:W-:Y:S01]  /*17be0*/  @!P0 PRMT R184, R231, 0x5410, RZ ;  /* 0x00005410e7b88816 */ /* 0x000fe200000000ff */
[C---:B------:R-:W-:Y:S03]  /*17bf0*/  HMMA.16816.F32.BF16 R12, R136.reuse, R144, R12 ;  /* 0x00000090880c723c */ /* 0x040fe6000004180c */
[----:B------:R-:W4:Y:S02]  /*17c00*/  LDSM.16.MT88.4 R140, [R206+0x1b000] ;  /* 0x01b00000ce8c783b */ /* 0x000f240000004200 */
[----:B------:R-:W-:Y:S01]  /*17c10*/  @!P4 PRMT R185, R229, 0x5410, RZ ;  /* 0x00005410e5b9c816 */ /* 0x000fe200000000ff */
[C---:B------:R-:W-:Y:S05]  /*17c20*/  HMMA.16816.F32.BF16 R16, R136.reuse, R146, R16 ;  /* 0x000000928810723c */ /* 0x040fea0000041810 */
[----:B------:R-:W-:Y:S01]  /*17c30*/  LDSM.16.MT88.4 R144, [R204+0x1b000] ;  /* 0x01b00000cc90783b */ /* 0x000fe20000004200 */
[C---:B-1----:R-:W-:Y:S05]  /*17c40*/  HMMA.16816.F32.BF16 R20, R136.reuse, R132, R20 ;  /* 0x000000848814723c */ /* 0x042fea0000041814 */
[----:B------:R-:W-:Y:S01]  /*17c50*/  @!P6 PRMT R183, R230, 0x5410, RZ ;  /* 0x00005410e6b7e816 */ /* 0x000fe200000000ff */
[C---:B------:R-:W-:Y:S01]  /*17c60*/  HMMA.16816.F32.BF16 R24, R136.reuse, R134, R24 ;  /* 0x000000868818723c */ /* 0x040fe20000041818 */
[----:B------:R-:W1:Y:S04]  /*17c70*/  LDSM.16.MT88.4 R132, [R205+0x1b000] ;  /* 0x01b00000cd84783b */ /* 0x000e680000004200 */
[----:B------:R-:W-:Y:S01]  /*17c80*/  @!P5 PRMT R188, R236, 0x5410, RZ ;  /* 0x00005410ecbcd816 */ /* 0x000fe200000000ff */
[C---:B--2---:R-:W-:Y:S05]  /*17c90*/  HMMA.16816.F32.BF16 R28, R136.reuse, R148, R28 ;  /* 0x00000094881c723c */ /* 0x044fea000004181c */
[----:B------:R-:W-:Y:S01]  /*17ca0*/  LOP3.LUT R168, R173, UR24, R168, 0x96, !PT ;  /* 0x00000018ada87c12 */ /* 0x000fe2000f8e96a8 */
[C---:B------:R-:W-:Y:S01]  /*17cb0*/  HMMA.16816.F32.BF16 R32, R136.reuse, R150, R32 ;  /* 0x000000968820723c */ /* 0x040fe20000041820 */
[----:B------:R-:W2:Y:S04]  /*17cc0*/  LDSM.16.MT88.4 R148, [R208+0x1d000] ;  /* 0x01d00000d094783b */ /* 0x000ea80000004200 */
[----:B------:R-:W-:Y:S01]  /*17cd0*/  @!P2 PRMT R187, R235, 0x5410, RZ ;  /* 0x00005410ebbba816 */ /* 0x000fe200000000ff */
[C---:B---3--:R-:W-:Y:S05]  /*17ce0*/  HMMA.16816.F32.BF16 R36, R136.reuse, R152, R36 ;  /* 0x000000988824723c */ /* 0x048fea0000041824 */
[----:B------:R-:W-:Y:S01]  /*17cf0*/  @!P1 HFMA2.BF16_V2 R221, -RZ.H0_H0, RZ.H0_H0, -R181.H0_H0 ;  /* 0x200000ffffdd9231 */ /* 0x000fe200003409b5 */
[C---:B------:R-:W-:Y:S01]  /*17d00*/  HMMA.16816.F32.BF16 R40, R136.reuse, R154, R40 ;  /* 0x0000009a8828723c */ /* 0x040fe20000041828 */
[----:B------:R-:W3:Y:S04]  /*17d10*/  LDSM.16.MT88.4 R152, [R206+0x1d000] ;  /* 0x01d00000ce98783b */ /* 0x000ee80000004200 */
[----:B------:R-:W-:Y:S01]  /*17d20*/  @!P1 PRMT R181, R221, 0x5410, RZ ;  /* 0x00005410ddb59816 */ /* 0x000fe200000000ff */
[C---:B----4-:R-:W-:Y:S03]  /*17d30*/  HMMA.16816.F32.BF16 R44, R136.reuse, R140, R44 ;  /* 0x0000008c882c723c */ /* 0x050fe6000004182c */
[----:B------:R-:W-:Y:S01]  /*17d40*/  ISETP.LE.U32.AND P1, PT, R172, UR5, PT ;  /* 0x00000005ac007c0c */ /* 0x000fe2000bf23070 */
[----:B------:R-:W-:Y:S01]  /*17d50*/  STG.E.U16 desc[UR28][R198.64+0x42], R181 ;  /* 0x000042b5c6007986 */ /* 0x000fe2000c10151c */
[----:B------:R-:W-:Y:S01]  /*17d60*/  IMAD.MOV.U32 R172, RZ, RZ, R202 ;  /* 0x000000ffffac7224 */ /* 0x000fe200078e00ca */
[C---:B------:R-:W-:Y:S01]  /*17d70*/  HMMA.16816.F32.BF16 R48, R136.reuse, R142, R48 ;  /* 0x0000008e8830723c */ /* 0x040fe20000041830 */
[----:B------:R-:W-:Y:S01]  /*17d80*/  MUFU.EX2 R202, R194 ;  /* 0x000000c200ca7308 */ /* 0x000fe20000000800 */
[----:B------:R-:W-:Y:S03]  /*17d90*/  LDSM.16.MT88.4 R140, [R204+0x1d000] ;  /* 0x01d00000cc8c783b */ /* 0x000fe60000004200 */
[----:B------:R-:W-:Y:S01]  /*17da0*/  SHF.R.U32.HI R167, RZ, 0x10, R172 ;  /* 0x00000010ffa77819 */ /* 0x000fe200000116ac */
[C---:B-1----:R-:W-:Y:S04]  /*17db0*/  HMMA.16816.F32.BF16 R52, R136.reuse, R132, R52 ;  /* 0x000000848834723c */ /* 0x042fe80000041834 */
[----:B------:R-:W-:Y:S01]  /*17dc0*/  STG.E.U16 desc[UR28][R200.64+0x40], R184 ;  /* 0x000040b8c8007986 */ /* 0x000fe2000c10151c */
[----:B------:R-:W-:Y:S01]  /*17dd0*/  LOP3.LUT R166, R172, 0xff, RZ, 0xc0, !PT ;  /* 0x000000ffaca67812 */ /* 0x000fe200078ec0ff */
[C---:B------:R-:W-:Y:S02]  /*17de0*/  HMMA.16816.F32.BF16 R56, R136.reuse, R134, R56 ;  /* 0x000000868838723c */ /* 0x040fe40000041838 */
[----:B------:R-:W1:Y:S03]  /*17df0*/  LDSM.16.MT88.4 R132, [R205+0x1d000] ;  /* 0x01d00000cd84783b */ /* 0x000e660000004200 */
[----:B------:R-:W-:Y:S01]  /*17e00*/  LOP3.LUT R167, R167, 0xff, RZ, 0xc0, !PT ;  /* 0x000000ffa7a77812 */ /* 0x000fe200078ec0ff */
[C---:B------:R-:W-:Y:S04]  /*17e10*/  HMMA.16816.F32.BF16 R60, R136.reuse, R144, R60 ;  /* 0x00000090883c723c */ /* 0x040fe8000004183c */
[----:B------:R-:W-:Y:S01]  /*17e20*/  STG.E.U16 desc[UR28][R200.64+0x42], R183 ;  /* 0x000042b7c8007986 */ /* 0x000fe2000c10151c */
[----:B------:R-:W-:Y:S01]  /*17e30*/  SHF.R.U32.HI R165, RZ, 0x10, R168 ;  /* 0x00000010ffa57819 */ /* 0x000fe200000116a8 */
[C---:B------:R-:W-:Y:S02]  /*17e40*/  HMMA.16816.F32.BF16 R64, R136.reuse, R146, R64 ;  /* 0x000000928840723c */ /* 0x040fe40000041840 */
[----:B------:R-:W-:Y:S03]  /*17e50*/  STG.E.U16 desc[UR28][R198.64+0x50], R188 ;  /* 0x000050bcc6007986 */ /* 0x000fe6000c10151c */
[----:B------:R-:W-:Y:S01]  /*17e60*/  LOP3.LUT R144, R159, 0xff, RZ, 0xc0, !PT ;  /* 0x000000ff9f907812 */ /* 0x000fe200078ec0ff */
[C---:B--2---:R-:W-:Y:S01]  /*17e70*/  HMMA.16816.F32.BF16 R68, R136.reuse, R148, R68 ;  /* 0x000000948844723c */ /* 0x044fe20000041844 */
[----:B------:R-:W-:Y:S02]  /*17e80*/  STG.E.U16 desc[UR28][R198.64+0x52], R185 ;  /* 0x000052b9c6007986 */ /* 0x000fe4000c10151c */
[----:B------:R-:W-:Y:S02]  /*17e90*/  ISETP.LE.U32.AND P0, PT, R144, UR5, PT ;  /* 0x0000000590007c0c */ /* 0x000fe4000bf03070 */
[----:B------:R-:W-:Y:S01]  /*17ea0*/  STG.E.U16 desc[UR28][R200.64+0x50], R187 ;  /* 0x000050bbc8007986 */ /* 0x000fe2000c10151c */
[C---:B------:R-:W-:Y:S05]  /*17eb0*/  HMMA.16816.F32.BF16 R72, R136.reuse, R150, R72 ;  /* 0x000000968848723c */ /* 0x040fea0000041848 */
[--C-:B------:R-:W-:Y:S01]  /*17ec0*/  SHF.R.U32.HI R144, RZ, 0x10, R159.reuse ;  /* 0x00000010ff907819 */ /* 0x100fe2000001169f */
[C---:B---3--:R-:W-:Y:S01]  /*17ed0*/  HMMA.16816.F32.BF16 R76, R136.reuse, R152, R76 ;  /* 0x00000098884c723c */ /* 0x048fe2000004184c */
[----:B------:R-:W2:Y:S04]  /*17ee0*/  MUFU.EX2 R152, R196 ;  /* 0x000000c400987308 */ /* 0x000ea80000000800 */
[----:B------:R-:W-:Y:S01]  /*17ef0*/  LOP3.LUT R148, R144, 0xff, RZ, 0xc0, !PT ;  /* 0x000000ff90947812 */ /* 0x000fe200078ec0ff */
[C---:B------:R-:W-:Y:S01]  /*17f00*/  HMMA.16816.F32.BF16 R80, R136.reuse, R154, R80 ;  /* 0x0000009a8850723c */ /* 0x040fe20000041850 */
[----:B------:R-:W3:Y:S02]  /*17f10*/  LDSM.16.MT88.4 R144, [R208+0x1f000] ;  /* 0x01f00000d090783b */ /* 0x000ee40000004200 */
[----:B------:R-:W-:Y:S02]  /*17f20*/  ISETP.LE.U32.AND P6, PT, R148, UR5, PT ;  /* 0x0000000594007c0c */ /* 0x000fe4000bfc3070 */
[----:B------:R-:W-:Y:S01]  /*17f30*/  SHF.R.U32.HI R148, RZ, 0x18, R159 ;  /* 0x00000018ff947819 */ /* 0x000fe2000001169f */
[C---:B-1----:R-:W-:Y:S03]  /*17f40*/  HMMA.16816.F32.BF16 R84, R136.reuse, R132, R84 ;  /* 0x000000848854723c */ /* 0x042fe60000041854 */
[----:B------:R-:W-:Y:S02]  /*17f50*/  ISETP.LE.U32.AND P5, PT, R148, UR5, PT ;  /* 0x0000000594007c0c */ /* 0x000fe4000bfa3070 */
[C---:B------:R-:W-:Y:S01]  /*17f60*/  LOP3.LUT R149, R172.reuse, 0xffff, RZ, 0xc0, !PT ;  /* 0x0000ffffac957812 */ /* 0x040fe200078ec0ff */
[C---:B------:R-:W-:Y:S05]  /*17f70*/  HMMA.16816.F32.BF16 R88, R136.reuse, R134, R88 ;  /* 0x000000868858723c */ /* 0x040fea0000041858 */
[----:B------:R-:W-:Y:S01]  /*17f80*/  LOP3.LUT R132, R172, 0xff, RZ, 0xc0, !PT ;  /* 0x000000ffac847812 */ /* 0x000fe200078ec0ff */
[C---:B------:R-:W-:Y:S03]  /*17f90*/  HMMA.16816.F32.BF16 R92, R136.reuse, R140, R92 ;  /* 0x0000008c885c723c */ /* 0x040fe6000004185c */
[----:B------:R-:W-:Y:S02]  /*17fa0*/  ISETP.LE.U32.AND P4, PT, R132, UR5, PT ;  /* 0x0000000584007c0c */ /* 0x000fe4000bf83070 */
[----:B------:R-:W1:Y:S01]  /*17fb0*/  LDSM.16.MT88.4 R132, [R206+0x1f000] ;  /* 0x01f00000ce84783b */ /* 0x000e620000004200 */
[C---:B------:R-:W-:Y:S05]  /*17fc0*/  HMMA.16816.F32.BF16 R96, R136.reuse, R142, R96 ;  /* 0x0000008e8860723c */ /* 0x040fea0000041860 */
[----:B------:R-:W-:Y:S01]  /*17fd0*/  LOP3.LUT R150, R172, 0xffff, RZ, 0xc0, !PT ;  /* 0x0000ffffac967812 */ /* 0x000fe200078ec0ff */
[----:B------:R-:W-:Y:S01]  /*17fe0*/  @!P1 HFMA2.BF16_V2 R228, -RZ.H0_H0, RZ.H0_H0, -R186.H0_H0 ;  /* 0x200000ffffe49231 */ /* 0x000fe200003409ba */
[----:B------:R-:W-:Y:S01]  /*17ff0*/  SHF.R.U32.HI R148, RZ, 0x18, R172 ;  /* 0x00000018ff947819 */ /* 0x000fe200000116ac */
[----:B--2---:R-:W-:Y:S03]  /*18000*/  IMAD.MOV.U32 R3, RZ, RZ, R152 ;  /* 0x000000ffff037224 */ /* 0x004fe600078e0098 */
[----:B------:R-:W-:Y:S02]  /*18010*/  SHF.R.U32.HI R149, RZ, 0x8, R149 ;  /* 0x00000008ff957819 */ /* 0x000fe40000011695 */
[----:B------:R-:W-:Y:S02]  /*18020*/  SHF.R.U32.HI R140, RZ, 0x8, R150 ;  /* 0x00000008ff8c7819 */ /* 0x000fe40000011696 */
[----:B------:R-:W-:Y:S01]  /*18030*/  PRMT R166, R166, 0x5410, R149 ;  /* 0x00005410a6a67816 */ /* 0x000fe20000000095 */
[C---:B---3--:R-:W-:Y:S03]  /*18040*/  HMMA.16816.F32.BF16 R100, R136.reuse, R144, R100 ;  /* 0x000000908864723c */ /* 0x048fe60000041864 */
[----:B------:R-:W-:Y:S02]  /*18050*/  PRMT R167, R167, 0x5410, R148 ;  /* 0x00005410a7a77816 */ /* 0x000fe40000000094 */
[----:B------:R-:W2:Y:S01]  /*18060*/  LDSM.16.MT88.4 R148, [R205+0x1f000] ;  /* 0x01f00000cd94783b */ /* 0x000ea20000004200 */
[C---:B------:R-:W-:Y:S01]  /*18070*/  HMMA.16816.F32.BF16 R104, R136.reuse, R146, R104 ;  /* 0x000000928868723c */ /* 0x040fe20000041868 */
[----:B------:R-:W3:Y:S04]  /*18080*/  MUFU.EX2 R146, R193 ;  /* 0x000000c100927308 */ /* 0x000ee80000000800 */
[----:B------:R-:W-:Y:S02]  /*18090*/  LOP3.LUT R140, R140, 0xffff, RZ, 0xc0, !PT ;  /* 0x0000ffff8c8c7812 */ /* 0x000fe400078ec0ff */
[----:B------:R-:W-:Y:S02]  /*180a0*/  LOP3.LUT R141, R168, 0xffff, RZ, 0xc0, !PT ;  /* 0x0000ffffa88d7812 */ /* 0x000fe400078ec0ff */
[----:B------:R-:W-:Y:S02]  /*180b0*/  ISETP.LE.U32.AND P2, PT, R140, UR5, PT ;  /* 0x000000058c007c0c */ /* 0x000fe4000bf43070 */
[----:B------:R-:W-:Y:S02]  /*180c0*/  SHF.R.U32.HI R140, RZ, 0x10, R172 ;  /* 0x00000010ff8c7819 */ /* 0x000fe400000116ac */
[----:B------:R-:W-:Y:S02]  /*180d0*/  SHF.R.U32.HI R153, RZ, 0x8, R141 ;  /* 0x00000008ff997819 */ /* 0x000fe4000001168d */
[----:B------:R-:W-:Y:S01]  /*180e0*/  LOP3.LUT R145, R140, 0xff, RZ, 0xc0, !PT ;  /* 0x000000ff8c917812 */ /* 0x000fe200078ec0ff */
[C---:B-1----:R-:W-:Y:S01]  /*180f0*/  HMMA.16816.F32.BF16 R108, R136.reuse, R132, R108 ;  /* 0x00000084886c723c */ /* 0x042fe2000004186c */
[----:B------:R-:W1:Y:S02]  /*18100*/  LDSM.16.MT88.4 R140, [R204+0x1f000] ;  /* 0x01f00000cc8c783b */ /* 0x000e640000004200 */
[----:B---3--:R-:W-:Y:S02]  /*18110*/  F2FP.BF16.F32.PACK_AB R192, R146, R170 ;  /* 0x000000aa92c0723e */ /* 0x008fe400000010ff */
[--C-:B------:R-:W-:Y:S01]  /*18120*/  HSET2.LE.AND R166, R166, R179.reuse, PT ;  /* 0x000000b3a6a67233 */ /* 0x100fe20003803000 */
[C---:B------:R-:W-:Y:S05]  /*18130*/  HMMA.16816.F32.BF16 R112, R136.reuse, R134, R112 ;  /* 0x000000868870723c */ /* 0x040fea0000041870 */
[----:B------:R-:W-:Y:S01]  /*18140*/  LOP3.LUT R133, R159, 0xffff, RZ, 0xc0, !PT ;  /* 0x0000ffff9f857812 */ /* 0x000fe200078ec0ff */
[----:B------:R-:W-:Y:S01]  /*18150*/  FADD.FTZ R132, R164, R171 ;  /* 0x000000aba4847221 */ /* 0x000fe20000010000 */
[----:B------:R-:W3:Y:S01]  /*18160*/  LDSM.16.MT88.4 R156, [R208+0x19800] ;  /* 0x01980000d09c783b */ /* 0x000ee20000004200 */
[--C-:B------:R-:W-:Y:S03]  /*18170*/  HSET2.LE.AND R167, R167, R179.reuse, PT ;  /* 0x000000b3a7a77233 */ /* 0x100fe60003803000 */
[----:B------:R-:W-:Y:S01]  /*18180*/  FADD.FTZ R147, R163, R132 ;  /* 0x00000084a3937221 */ /* 0x000fe20000010000 */
[----:B------:R-:W-:Y:S01]  /*18190*/  @!P1 PRMT R186, R228, 0x5410, RZ ;  /* 0x00005410e4ba9816 */ /* 0x000fe200000000ff */
[----:B------:R-:W-:Y:S01]  /*181a0*/  @!P4 HFMA2.BF16_V2 R226, -RZ.H0_H0, RZ.H0_H0, -R192.H0_H0 ;  /* 0x200000ffffe2c231 */ /* 0x000fe200003409c0 */
[----:B------:R-:W-:Y:S02]  /*181b0*/  LOP3.LUT R144, R168, 0xff, RZ, 0xc0, !PT ;  /* 0x000000ffa8907812 */ /* 0x000fe400078ec0ff */
[----:B------:R-:W-:Y:S01]  /*181c0*/  SHF.R.U32.HI R168, RZ, 0x18, R168 ;  /* 0x00000018ffa87819 */ /* 0x000fe200000116a8 */
[C---:B--2---:R-:W-:Y:S01]  /*181d0*/  HMMA.16816.F32.BF16 R116, R136.reuse, R148, R116 ;  /* 0x000000948874723c */ /* 0x044fe20000041874 */
[----:B------:R-:W-:Y:S02]  /*181e0*/  STG.E.U16 desc[UR28][R200.64+0x52], R186 ;  /* 0x000052bac8007986 */ /* 0x000fe4000c10151c */
[----:B------:R-:W-:Y:S02]  /*181f0*/  F2FP.BF16.F32.PACK_AB R190, R197, R152 ;  /* 0x00000098c5be723e */ /* 0x000fe400000010ff */
[----:B------:R-:W-:Y:S01]  /*18200*/  LOP3.LUT R165, R165, 0xff, RZ, 0xc0, !PT ;  /* 0x000000ffa5a57812 */ /* 0x000fe200078ec0ff */
[C---:B------:R-:W-:Y:S01]  /*18210*/  HMMA.16816.F32.BF16 R120, R136.reuse, R150, R120 ;  /* 0x000000968878723c */ /* 0x040fe20000041878 */
[----:B------:R-:W2:Y:S02]  /*18220*/  LDSM.16.MT88.4 R148, [R206+0x19800] ;  /* 0x01980000ce94783b */ /* 0x000ea40000004200 */
[----:B------:R-:W-:Y:S02]  /*18230*/  ISETP.LE.U32.AND P1, PT, R145, UR5, PT ;  /* 0x0000000591007c0c */ /* 0x000fe4000bf23070 */
[----:B------:R-:W-:Y:S01]  /*18240*/  PRMT R165, R165, 0x5410, R168 ;  /* 0x00005410a5a57816 */ /* 0x000fe200000000a8 */
[----:B------:R-:W-:Y:S01]  /*18250*/  FADD.FTZ R145, R169, R174 ;  /* 0x000000aea9917221 */ /* 0x000fe20000010000 */
[----:B------:R-:W-:Y:S01]  /*18260*/  @!P0 HFMA2.BF16_V2 R234, -RZ.H0_H0, RZ.H0_H0, -R190.H0_H0 ;  /* 0x200000ffffea8231 */ /* 0x000fe200003409be */
[----:B------:R-:W-:Y:S03]  /*18270*/  F2FP.BF16.F32.PACK_AB R194, R203, R202 ;  /* 0x000000cacbc2723e */ /* 0x000fe600000010ff */
[----:B------:R-:W-:Y:S01]  /*18280*/  HSET2.LE.AND R165, R165, R179, PT ;  /* 0x000000b3a5a57233 */ /* 0x000fe20003803000 */
[C---:B-1----:R-:W-:Y:S03]  /*18290*/  HMMA.16816.F32.BF16 R124, R136.reuse, R140, R124 ;  /* 0x0000008c887c723c */ /* 0x042fe6000004187c */
[----:B------:R-:W-:Y:S01]  /*182a0*/  SHF.R.U32.HI R133, RZ, 0x8, R133 ;  /* 0x00000008ff857819 */ /* 0x000fe20000011685 */
[----:B------:R-:W-:Y:S01]  /*182b0*/  FADD.FTZ R145, R162, R145 ;  /* 0x00000091a2917221 */ /* 0x000fe20000010000 */
[----:B------:R-:W-:Y:S01]  /*182c0*/  PRMT R189, R190, 0x7632, R189 ;  /* 0x00007632bebd7816 */ /* 0x000fe200000000bd */
[----:B------:R-:W-:Y:S05]  /*182d0*/  HMMA.16816.F32.BF16 R128, R136, R142, R128 ;  /* 0x0000008e8880723c */ /* 0x000fea0000041880 */
[----:B------:R-:W-:Y:S01]  /*182e0*/  IMAD.MOV.U32 R140, RZ, RZ, R175 ;  /* 0x000000ffff8c7224 */ /* 0x000fe200078e00af */
[----:B------:R-:W-:Y:S01]  /*182f0*/  PRMT R193, R194, 0x7632, R193 ;  /* 0x00007632c2c17816 */ /* 0x000fe200000000c1 */
[----:B------:R-:W-:Y:S01]  /*18300*/  IMAD.MOV.U32 R143, RZ, RZ, R173 ;  /* 0x000000ffff8f7224 */ /* 0x000fe200078e00ad */
[----:B------:R-:W-:Y:S03]  /*18310*/  LOP3.LUT R133, R133, 0xffff, RZ, 0xc0, !PT ;  /* 0x0000ffff85857812 */ /* 0x000fe600078ec0ff */
[----:B------:R-:W-:Y:S01]  /*18320*/  F2FP.BF16.F32.PACK_AB R196, R176, R140 ;  /* 0x0000008cb0c4723e */ /* 0x000fe200000010ff */
[----:B------:R-:W-:Y:S01]  /*18330*/  @!P6 HFMA2.BF16_V2 R222, -RZ.H0_H0, RZ.H0_H0, -R194.H0_H0 ;  /* 0x200000ffffdee231 */ /* 0x000fe200003409c2 */
[----:B------:R-:W-:Y:S01]  /*18340*/  PRMT R144, R144, 0x5410, R153 ;  /* 0x0000541090907816 */ /* 0x000fe20000000099 */
[----:B------:R-:W-:Y:S01]  /*18350*/  @!P5 HFMA2.BF16_V2 R227, -RZ.H0_H0, RZ.H0_H0, -R193.H0_H0 ;  /* 0x200000ffffe3d231 */ /* 0x000fe200003409c1 */
[----:B------:R-:W-:Y:S01]  /*18360*/  PRMT R164, R190, 0x5410, R189 ;  /* 0x00005410bea47816 */ /* 0x000fe200000000bd */
[----:B------:R-:W-:Y:S01]  /*18370*/  @!P1 HFMA2.BF16_V2 R224, -RZ.H0_H0, RZ.H0_H0, -R196.H0_H0 ;  /* 0x200000ffffe09231 */ /* 0x000fe200003409c4 */
[----:B------:R-:W-:Y:S02]  /*18380*/  @!P0 PRMT R190, R234, 0x5410, RZ ;  /* 0x00005410eabe8816 */ /* 0x000fe400000000ff */
[----:B------:R-:W-:Y:S02]  /*18390*/  PRMT R136, R194, 0x5410, R193 ;  /* 0x00005410c2887816 */ /* 0x000fe400000000c1 */
[----:B------:R-:W-:Y:S01]  /*183a0*/  ISETP.LE.U32.AND P0, PT, R133, UR5, PT ;  /* 0x0000000585007c0c */ /* 0x000fe2000bf03070 */
[----:B------:R-:W-:Y:S01]  /*183b0*/  STG.E.U16 desc[UR28][R198.64+0x60], R190 ;  /* 0x000060bec6007986 */ /* 0x000fe2000c10151c */
[----:B------:R-:W-:Y:S02]  /*183c0*/  PRMT R191, R192, 0x7632, R191 ;  /* 0x00007632c0bf7816 */ /* 0x000fe400000000bf */
[----:B------:R-:W-:Y:S01]  /*183d0*/  PRMT R195, R196, 0x7632, R195 ;  /* 0x00007632c4c37816 */ /* 0x000fe200000000c3 */
[----:B------:R-:W1:Y:S01]  /*183e0*/  LDSM.16.MT88.4 R132, [R205+0x19800] ;  /* 0x01980000cd84783b */ /* 0x000e620000004200 */
[----:B------:R-:W-:Y:S01]  /*183f0*/  HSET2.LE.AND R141, R144, R179, PT ;  /* 0x000000b3908d7233 */ /* 0x000fe20003803000 */
[----:B------:R-:W-:Y:S01]  /*18400*/  IMAD.MOV.U32 R144, RZ, RZ, R170 ;  /* 0x000000ffff907224 */ /* 0x000fe200078e00aa */
[----:B------:R-:W-:Y:S01]  /*18410*/  LOP3.LUT R165, R165, R136, RZ, 0xc0, !PT ;  /* 0x00000088a5a57212 */ /* 0x000fe200078ec0ff */
[----:B------:R-:W-:Y:S01]  /*18420*/  @!P2 HFMA2.BF16_V2 R225, -RZ.H0_H0, RZ.H0_H0, -R191.H0_H0 ;  /* 0x200000ffffe1a231 */ /* 0x000fe200003409bf */
[----:B------:R-:W-:Y:S02]  /*18430*/  PRMT R137, R192, 0x5410, R191 ;  /* 0x00005410c0897816 */ /* 0x000fe400000000bf */
[----:B------:R-:W-:Y:S01]  /*18440*/  PRMT R136, R196, 0x5410, R195 ;  /* 0x00005410c4887816 */ /* 0x000fe200000000c3 */
[----:B------:R-:W4:Y:S01]  /*18450*/  LDSM.16.MT88.4 R168, [R204+0x19800] ;  /* 0x01980000cca8783b */ /* 0x000f220000004200 */
[----:B------:R-:W-:Y:S01]  /*18460*/  LOP3.LUT R164, R141, R164, RZ, 0xc0, !PT ;  /* 0x000000a48da47212 */ /* 0x000fe200078ec0ff */
[----:B------:R-:W-:Y:S01]  /*18470*/  @!P0 HFMA2.BF16_V2 R220, -RZ.H0_H0, RZ.H0_H0, -R189.H0_H0 ;  /* 0x200000ffffdc8231 */ /* 0x000fe200003409bd */
[----:B------:R-:W-:Y:S02]  /*18480*/  LOP3.LUT R166, R166, R137, RZ, 0xc0, !PT ;  /* 0x00000089a6a67212 */ /* 0x000fe400078ec0ff */
[----:B------:R-:W-:Y:S02]  /*18490*/  LOP3.LUT R167, R167, R136, RZ, 0xc0, !PT ;  /* 0x00000088a7a77212 */ /* 0x000fe400078ec0ff */
[----:B------:R-:W-:Y:S01]  /*184a0*/  MOV R142, R172 ;  /* 0x000000ac008e7202 */ /* 0x000fe20000000f00 */
[----:B------:R-:W-:Y:S01]  /*184b0*/  LDSM.16.MT88.4 R176, [R206+0x1b800] ;  /* 0x01b80000ceb0783b */ /* 0x000fe20000004200 */
[----:B------:R-:W-:Y:S02]  /*184c0*/  @!P0 PRMT R189, R220, 0x5410, RZ ;  /* 0x00005410dcbd8816 */ /* 0x000fe400000000ff */
[----:B------:R-:W-:Y:S01]  /*184d0*/  @!P6 PRMT R194, R222, 0x5410, RZ ;  /* 0x00005410dec2e816 */ /* 0x000fe200000000ff */
[C---:B---3--:R-:W-:Y:S04]  /*184e0*/  HMMA.16816.F32.BF16 R160, R164.reuse, R156, R4 ;  /* 0x0000009ca4a0723c */ /* 0x048fe80000041804 */
[----:B------:R-:W3:Y:S01]  /*184f0*/  LDSM.16.MT88.4 R172, [R208+0x1b800] ;  /* 0x01b80000d0ac783b */ /* 0x000ee20000004200 */
[----:B------:R-:W-:Y:S01]  /*18500*/  @!P5 PRMT R193, R227, 0x5410, RZ ;  /* 0x00005410e3c1d816 */ /* 0x000fe200000000ff */
[C---:B------:R-:W-:Y:S05]  /*18510*/  HMMA.16816.F32.BF16 R156, R164.reuse, R158, R8 ;  /* 0x0000009ea49c723c */ /* 0x040fea0000041808 */
[----:B------:R-:W-:Y:S01]  /*18520*/  @!P4 PRMT R192, R226, 0x5410, RZ ;  /* 0x00005410e2c0c816 */ /* 0x000fe200000000ff */
[C---:B--2---:R-:W-:Y:S01]  /*18530*/  HMMA.16816.F32.BF16 R152, R164.reuse, R148, R12 ;  /* 0x00000094a498723c */ /* 0x044fe2000004180c */
[----:B------:R-:W2:Y:S04]  /*18540*/  LDSM.16.MT88.4 R4, [R205+0x1b800] ;  /* 0x01b80000cd04783b */ /* 0x000ea80000004200 */
[----:B------:R-:W-:Y:S01]  /*18550*/  @!P2 PRMT R191, R225, 0x5410, RZ ;  /* 0x00005410e1bfa816 */ /* 0x000fe200000000ff */
[C---:B------:R-:W-:Y:S03]  /*18560*/  HMMA.16816.F32.BF16 R148, R164.reuse, R150, R16 ;  /* 0x00000096a494723c */ /* 0x040fe60000041810 */
[----:B------:R-:W2:Y:S02]  /*18570*/  LDSM.16.MT88.4 R8, [R204+0x1b800] ;  /* 0x01b80000cc08783b */ /* 0x000ea40000004200 */
[----:B------:R-:W-:Y:S01]  /*18580*/  IMAD.MOV.U32 R14, RZ, RZ, R144 ;  /* 0x000000ffff0e7224 */ /* 0x000fe200078e0090 */
[----:B------:R-:W-:Y:S01]  /*18590*/  MOV R13, R143 ;  /* 0x0000008f000d7202 */ /* 0x000fe20000000f00 */
[----:B------:R-:W-:Y:S01]  /*185a0*/  IMAD.MOV.U32 R15, RZ, RZ, R145 ;  /* 0x000000ffff0f7224 */ /* 0x000fe200078e0091 */
[----:B------:R-:W-:Y:S03]  /*185b0*/  MOV R18, R146 ;  /* 0x0000009200127202 */ /* 0x000fe60000000f00 */
[----:B------:R-:W-:Y:S01]  /*185c0*/  IMAD.MOV.U32 R19, RZ, RZ, R147 ;  /* 0x000000ffff137224 */ /* 0x000fe200078e0093 */
[----:B------:R-:W-:Y:S01]  /*185d0*/  STG.E.U16 desc[UR28][R198.64+0x62], R189 ;  /* 0x000062bdc6007986 */ /* 0x000fe2000c10151c */
[C---:B-1----:R-:W-:Y:S03]  /*185e0*/  HMMA.16816.F32.BF16 R144, R164.reuse, R132, R20 ;  /* 0x00000084a490723c */ /* 0x042fe60000041814 */
[----:B------:R-:W-:Y:S01]  /*185f0*/  IMAD.MOV.U32 R12, RZ, RZ, R142 ;  /* 0x000000ffff0c7224 */ /* 0x000fe200078e008e */
[----:B------:R-:W-:Y:S01]  /*18600*/  LDSM.16.MT88.4 R20, [R205+0x1d800] ;  /* 0x01d80000cd14783b */ /* 0x000fe20000004200 */
[----:B------:R-:W-:Y:S01]  /*18610*/  IMAD.MOV.U32 R17, RZ, RZ, R140 ;  /* 0x000000ffff117224 */ /* 0x000fe200078e008c */
[----:B------:R-:W-:Y:S01]  /*18620*/  @!P1 PRMT R196, R224, 0x5410, RZ ;  /* 0x00005410e0c49816 */ /* 0x000fe200000000ff */
[C---:B------:R-:W-:Y:S01]  /*18630*/  HMMA.16816.F32.BF16 R140, R164.reuse, R134, R24 ;  /* 0x00000086a48c723c */ /* 0x040fe20000041818 */
[----:B------:R-:W-:Y:S04]  /*18640*/  ISETP.LT.AND P1, PT, RZ, UR39, PT ;  /* 0x00000027ff007c0c */ /* 0x000fe8000bf21270 */
[----:B------:R-:W-:Y:S01]  /*18650*/  LDSM.16.MT88.4 R24, [R204+0x1d800] ;  /* 0x01d80000cc18783b */ /* 0x000fe20000004200 */
[C---:B----4-:R-:W-:Y:S06]  /*18660*/  HMMA.16816.F32.BF16 R136, R164.reuse, R168, R28 ;  /* 0x000000a8a488723c */ /* 0x050fec000004181c */
[C---:B------:R-:W-:Y:S01]  /*18670*/  HMMA.16816.F32.BF16 R132, R164.reuse, R170, R32 ;  /* 0x000000aaa484723c */ /* 0x040fe20000041820 */
[----:B------:R-:W-:Y:S04]  /*18680*/  LDSM.16.MT88.4 R28, [R206+0x1f800] ;  /* 0x01f80000ce1c783b */ /* 0x000fe80000004200 */
[----:B------:R-:W-:Y:S01]  /*18690*/  IMAD.MOV.U32 R168, RZ, RZ, R17 ;  /* 0x000000ffffa87224 */ /* 0x000fe200078e0011 */
[C---:B---3--:R-:W-:Y:S03]  /*186a0*/  HMMA.16816.F32.BF16 R36, R164.reuse, R172, R36 ;  /* 0x000000aca424723c */ /* 0x048fe60000041824 */
[----:B------:R-:W-:Y:S02]  /*186b0*/  STG.E.U16 desc[UR28][R200.64+0x60], R194 ;  /* 0x000060c2c8007986 */ /* 0x000fe4000c10151c */
[----:B------:R-:W-:Y:S01]  /*186c0*/  MOV R34, R15 ;  /* 0x0000000f00227202 */ /* 0x000fe20000000f00 */
[C---:B------:R-:W-:Y:S01]  /*186d0*/  HMMA.16816.F32.BF16 R40, R164.reuse, R174, R40 ;  /* 0x000000aea428723c */ /* 0x040fe20000041828 */
[----:B------:R-:W-:Y:S04]  /*186e0*/  STG.E.U16 desc[UR28][R200.64+0x62], R193 ;  /* 0x000062c1c8007986 */ /* 0x000fe8000c10151c */
[----:B------:R-:W-:Y:S01]  /*186f0*/  IMAD.MOV.U32 R32, RZ, RZ, R12 ;  /* 0x000000ffff207224 */ /* 0x000fe200078e000c */
[C---:B------:R-:W-:Y:S01]  /*18700*/  HMMA.16816.F32.BF16 R44, R164.reuse, R176, R44 ;  /* 0x000000b0a42c723c */ /* 0x040fe2000004182c */
[----:B------:R-:W-:Y:S04]  /*18710*/  STG.E.U16 desc[UR28][R198.64+0x70], R192 ;  /* 0x000070c0c6007986 */ /* 0x000fe8000c10151c */
[----:B------:R-:W-:Y:S01]  /*18720*/  IMAD.MOV.U32 R33, RZ, RZ, R13 ;  /* 0x000000ffff217224 */ /* 0x000fe200078e000d */
[C---:B------:R-:W-:Y:S01]  /*18730*/  HMMA.16816.F32.BF16 R48, R164.reuse, R178, R48 ;  /* 0x000000b2a430723c */ /* 0x040fe20000041830 */
[----:B------:R-:W-:Y:S04]  /*18740*/  STG.E.U16 desc[UR28][R198.64+0x72], R191 ;  /* 0x000072bfc6007986 */ /* 0x000fe8000c10151c */
[----:B------:R-:W-:Y:S01]  /*18750*/  IMAD.MOV.U32 R35, RZ, RZ, R14 ;  /* 0x000000ffff237224 */ /* 0x000fe200078e000e */
[C---:B--2---:R-:W-:Y:S01]  /*18760*/  HMMA.16816.F32.BF16 R52, R164.reuse, R4, R52 ;  /* 0x00000004a434723c */ /* 0x044fe20000041834 */
[----:B------:R-:W1:Y:S04]  /*18770*/  LDSM.16.MT88.4 R12, [R208+0x1d800] ;  /* 0x01d80000d00c783b */ /* 0x000e680000004200 */
[----:B------:R-:W-:Y:S01]  /*18780*/  IMAD.MOV.U32 R169, RZ, RZ, R18 ;  /* 0x000000ffffa97224 */ /* 0x000fe200078e0012 */
[C---:B------:R-:W-:Y:S03]  /*18790*/  HMMA.16816.F32.BF16 R56, R164.reuse, R6, R56 ;  /* 0x00000006a438723c */ /* 0x040fe60000041838 */
[----:B------:R-:W-:Y:S02]  /*187a0*/  LDSM.16.MT88.4 R4, [R208+0x1f800] ;  /* 0x01f80000d004783b */ /* 0x000fe40000004200 */
[----:B------:R-:W-:Y:S01]  /*187b0*/  MOV R171, R19 ;  /* 0x0000001300ab7202 */ /* 0x000fe20000000f00 */
[C---:B------:R-:W-:Y:S05]  /*187c0*/  HMMA.16816.F32.BF16 R60, R164.reuse, R8, R60 ;  /* 0x00000008a43c723c */ /* 0x040fea000004183c */
[----:B------:R-:W2:Y:S01]  /*187d0*/  LDSM.16.MT88.4 R16, [R206+0x1d800] ;  /* 0x01d80000ce10783b */ /* 0x000ea20000004200 */
[C---:B------:R-:W-:Y:S05]  /*187e0*/  HMMA.16816.F32.BF16 R64, R164.reuse, R10, R64 ;  /* 0x0000000aa440723c */ /* 0x040fea0000041840 */
[----:B------:R-:W-:Y:S02]  /*187f0*/  FADD.FTZ R202, R202, R34 ;  /* 0x00000022caca7221 */ /* 0x000fe40000010000 */
[----:B------:R-:W3:Y:S04]  /*18800*/  LDSM.16.MT88.4 R8, [R205+0x1f800] ;  /* 0x01f80000cd08783b */ /* 0x000ee80000004200 */
[----:B------:R-:W-:Y:S04]  /*18810*/  FADD.FTZ R202, R203, R202 ;  /* 0x000000cacbca7221 */ /* 0x000fe80000010000 */
[----:B------:R-:W-:Y:S01]  /*18820*/  STG.E.U16 desc[UR28][R200.64+0x70], R196 ;  /* 0x000070c4c8007986 */ /* 0x000fe2000c10151c */
[----:B------:R-:W-:Y:S01]  /*18830*/  FADD.FTZ R202, R168, R202 ;  /* 0x000000caa8ca7221 */ /* 0x000fe20000010000 */
[C---:B-1----:R-:W-:Y:S06]  /*18840*/  HMMA.16816.F32.BF16 R68, R164.reuse, R12, R68 ;  /* 0x0000000ca444723c */ /* 0x042fec0000041844 */
[C---:B------:R-:W-:Y:S01]  /*18850*/  HMMA.16816.F32.BF16 R72, R164.reuse, R14, R72 ;  /* 0x0000000ea448723c */ /* 0x040fe20000041848 */
[----:B------:R-:W1:Y:S05]  /*18860*/  LDSM.16.MT88.4 R12, [R204+0x1f800] ;  /* 0x01f80000cc0c783b */ /* 0x000e6a0000004200 */
[C---:B--2---:R-:W-:Y:S06]  /*18870*/  HMMA.16816.F32.BF16 R76, R164.reuse, R16, R76 ;  /* 0x00000010a44c723c */ /* 0x044fec000004184c */
[C---:B------:R-:W-:Y:S05]  /*18880*/  HMMA.16816.F32.BF16 R80, R164.reuse, R18, R80 ;  /* 0x00000012a450723c */ /* 0x040fea0000041850 */
[----:B------:R-:W-:Y:S01]  /*18890*/  FADD.FTZ R16, R3, R171 ;  /* 0x000000ab03107221 */ /* 0x000fe20000010000 */
[C---:B------:R-:W-:Y:S05]  /*188a0*/  HMMA.16816.F32.BF16 R84, R164.reuse, R20, R84 ;  /* 0x00000014a454723c */ /* 0x040fea0000041854 */
[----:B------:R-:W-:Y:S01]  /*188b0*/  SHF.R.U32.HI R3, RZ, 0x18, R32 ;  /* 0x00000018ff037819 */ /* 0x000fe20000011620 */
[C---:B------:R-:W-:Y:S03]  /*188c0*/  HMMA.16816.F32.BF16 R88, R164.reuse, R22, R88 ;  /* 0x00000016a458723c */ /* 0x040fe60000041858 */
[----:B------:R-:W-:Y:S02]  /*188d0*/  ISETP.LE.U32.AND P0, PT, R3, UR5, PT ;  /* 0x0000000503007c0c */ /* 0x000fe4000bf03070 */
[----:B------:R-:W-:Y:S01]  /*188e0*/  IMAD.MOV.U32 R3, RZ, RZ, R2 ;  /* 0x000000ffff037224 */ /* 0x000fe200078e0002 */
[C---:B------:R-:W-:Y:S05]  /*188f0*/  HMMA.16816.F32.BF16 R92, R164.reuse, R24, R92 ;  /* 0x00000018a45c723c */ /* 0x040fea000004185c */
[----:B------:R-:W-:Y:S01]  /*18900*/  FADD.FTZ R16, R197, R16 ;  /* 0x00000010c5107221 */ /* 0x000fe20000010000 */
[C---:B------:R-:W-:Y:S05]  /*18910*/  HMMA.16816.F32.BF16 R96, R164.reuse, R26, R96 ;  /* 0x0000001aa460723c */ /* 0x040fea0000041860 */
[----:B------:R-:W-:Y:S01]  /*18920*/  @!P0 HFMA2.BF16_V2 R223, -RZ.H0_H0, RZ.H0_H0, -R195.H0_H0 ;  /* 0x200000ffffdf8231 */ /* 0x000fe200003409c3 */
[C---:B------:R-:W-:Y:S05]  /*18930*/  HMMA.16816.F32.BF16 R100, R164.reuse, R4, R100 ;  /* 0x00000004a464723c */ /* 0x040fea0000041864 */
[----:B------:R-:W-:Y:S01]  /*18940*/  @!P0 PRMT R195, R223, 0x5410, RZ ;  /* 0x00005410dfc38816 */ /* 0x000fe200000000ff */
[C---:B------:R-:W-:Y:S04]  /*18950*/  HMMA.16816.F32.BF16 R104, R164.reuse, R6, R104 ;  /* 0x00000006a468723c */ /* 0x040fe80000041868 */
[----:B------:R2:W-:Y:S01]  /*18960*/  STG.E.U16 desc[UR28][R200.64+0x72], R195 ;  /* 0x000072c3c8007986 */ /* 0x0005e2000c10151c */
[----:B------:R-:W-:Y:S01]  /*18970*/  FADD.FTZ R4, R180, R202 ;  /* 0x000000cab4047221 */ /* 0x000fe20000010000 */
[C---:B------:R-:W-:Y:S04]  /*18980*/  HMMA.16816.F32.BF16 R108, R164.reuse, R28, R108 ;  /* 0x0000001ca46c723c */ /* 0x040fe8000004186c */
[----:B------:R2:W-:Y:S01]  /*18990*/  STL [R1+0x38], R4 ;  /* 0x0000380401007387 */ /* 0x0005e20000100800 */
[----:B------:R-:W-:Y:S01]  /*189a0*/  FADD.FTZ R16, R35, R16 ;  /* 0x0000001023107221 */ /* 0x000fe20000010000 */
[C---:B------:R-:W-:Y:S06]  /*189b0*/  HMMA.16816.F32.BF16 R112, R164.reuse, R30, R112 ;  /* 0x0000001ea470723c */ /* 0x040fec0000041870 */
[C---:B---3--:R-:W-:Y:S06]  /*189c0*/  HMMA.16816.F32.BF16 R116, R164.reuse, R8, R116 ;  /* 0x00000008a474723c */ /* 0x048fec0000041874 */
[C---:B------:R-:W-:Y:S06]  /*189d0*/  HMMA.16816.F32.BF16 R120, R164.reuse, R10, R120 ;  /* 0x0000000aa478723c */ /* 0x040fec0000041878 */
[C---:B-1----:R-:W-:Y:S06]  /*189e0*/  HMMA.16816.F32.BF16 R124, R164.reuse, R12, R124 ;  /* 0x0000000ca47c723c */ /* 0x042fec000004187c */
[----:B------:R-:W-:Y:S07]  /*189f0*/  HMMA.16816.F32.BF16 R128, R164, R14, R128 ;  /* 0x0000000ea480723c */ /* 0x000fee0000041880 */
[----:B------:R-:W-:Y:S01]  /*18a00*/  IADD3 R164, P0, R198, -0x80, RZ ;  /* 0xffffff80c6a47810 */ /* 0x000fe20007f1e0ff */
[----:B------:R-:W-:Y:S03]  /*18a10*/  FADD.FTZ R167, R169, R16 ;  /* 0x00000010a9a77221 */ /* 0x000fe60000010000 */
[----:B------:R-:W-:Y:S01]  /*18a20*/  IADD3.X R166, R199, -0x1, RZ, P0, !PT ;  /* 0xffffffffc7a67810 */ /* 0x000fe200007fe4ff */
[----:B------:R-:W-:Y:S01]  /*18a30*/  IMAD.MOV.U32 R165, RZ, RZ, R0 ;  /* 0x000000ffffa57224 */ /* 0x000fe200078e0000 */
[----:B--2---:R-:W-:Y:S11]  /*18a40*/  @P1 BRA `(.L_x_1167) ;  /* 0xffffffa800601947 */ /* 0x004ff6000383ffff */
.L_x_1166:
[----:B------:R-:W2:Y:S01]  /*18a50*/  LDL.LU R5, [R1+0x38] ;  /* 0x0000380001057983 */ /* 0x000ea20000300800 */
[----:B------:R-:W-:Y:S01]  /*18a60*/  MOV R12, 0x3f800000 ;  /* 0x3f800000000c7802 */ /* 0x000fe20000000f00 */
[----:B------:R-:W-:Y:S01]  /*18a70*/  ULDC UR4, c[0x0][0x38c] ;  /* 0x0000e30000047ab9 */ /* 0x000fe20000000800 */
[----:B------:R-:W-:Y:S01]  /*18a80*/  MOV R13, 0x3f800000 ;  /* 0x3f800000000d7802 */ /* 0x000fe20000000f00 */
[----:B------:R-:W4:Y:S01]  /*18a90*/  SHFL.BFLY PT, R6, R167, 0x2, 0x1f ;  /* 0x0c401f00a7067f89 */ /* 0x000f2200000e0000 */
[----:B------:R-:W-:Y:S01]  /*18aa0*/  UMOV UR5, 0x400 ;  /* 0x0000040000057882 */ /* 0x000fe20000000000 */
[----:B------:R-:W-:Y:S01]  /*18ab0*/  UISETP.NE.AND UP0, UPT, UR14, -0x1, UPT ;  /* 0xffffffff0e00788c */ /* 0x000fe2000bf05270 */
[----:B----4-:R-:W-:Y:S02]  /*18ac0*/  FADD.FTZ R3, R6, R167 ;  /* 0x000000a706037221 */ /* 0x010fe40000010000 */
[----:B------:R-:W1:Y:S03]  /*18ad0*/  S2R R6, SR_TID.X ;  /* 0x0000000000067919 */ /* 0x000e660000002100 */
[----:B------:R-:W3:Y:S02]  /*18ae0*/  SHFL.BFLY PT, R8, R3, 0x1, 0x1f ;  /* 0x0c201f0003087f89 */ /* 0x000ee400000e0000 */
[----:B---3--:R-:W-:-:S05]  /*18af0*/  FADD.FTZ R8, R3, R8 ;  /* 0x0000000803087221 */ /* 0x008fca0000010000 */
[----:B------:R-:W-:-:S13]  /*18b00*/  FSETP.NE.FTZ.AND P3, PT, R8, RZ, PT ;  /* 0x000000ff0800720b */ /* 0x000fda0003f75000 */
[----:B------:R-:W3:Y:S02]  /*18b10*/  @P3 MUFU.RCP R12, R8 ;  /* 0x00000008000c3308 */ /* 0x000ee40000001000 */
[----:B---3--:R-:W-:-:S04]  /*18b20*/  FMUL.FTZ R12, R12, UR4 ;  /* 0x000000040c0c7c20 */ /* 0x008fc80008410000 */
        /* <DEDUP_REMOVED lines=92> */
[----:B--2---:R-:W2:Y:S02]  /*190f0*/  SHFL.BFLY PT, R4, R5, 0x2, 0x1f ;  /* 0x0c401f0005047f89 */ /* 0x004ea400000e0000 */
[----:B--2---:R-:W-:Y:S01]  /*19100*/  FADD.FTZ R4, R4, R5 ;  /* 0x0000000504047221 */ /* 0x004fe20000010000 */
[----:B-1----:R-:W-:-:S04]  /*19110*/  SHF.R.S32.HI R5, RZ, 0x1f, R6 ;  /* 0x0000001fff057819 */ /* 0x002fc80000011406 */
[----:B------:R-:W1:Y:S01]  /*19120*/  SHFL.BFLY PT, R7, R4, 0x1, 0x1f ;  /* 0x0c201f0004077f89 */ /* 0x000e6200000e0000 */
[----:B------:R-:W-:-:S04]  /*19130*/  LEA.HI R15, R5, R6, RZ, 0x2 ;  /* 0x00000006050f7211 */ /* 0x000fc800078f10ff */
[--C-:B-----5:R-:W-:Y:S02]  /*19140*/  SHF.R.S32.HI R11, RZ, 0x2, R15.reuse ;  /* 0x00000002ff0b7819 */ /* 0x120fe4000001140f */
[----:B------:R-:W-:Y:S02]  /*19150*/  SHF.R.S32.HI R10, RZ, 0x1f, R15 ;  /* 0x0000001fff0a7819 */ /* 0x000fe4000001140f */
[----:B------:R-:W-:Y:S02]  /*19160*/  LOP3.LUT R15, R15, 0x3ffffffc, RZ, 0xc0, !PT ;  /* 0x3ffffffc0f0f7812 */ /* 0x000fe400078ec0ff */
[----:B------:R-:W-:Y:S02]  /*19170*/  LEA.HI R9, R10, R11, RZ, 0x3 ;  /* 0x0000000b0a097211 */ /* 0x000fe400078f18ff */
[----:B------:R-:W-:Y:S02]  /*19180*/  IADD3 R10, -R15, R6, RZ ;  /* 0x000000060f0a7210 */ /* 0x000fe40007ffe1ff */
[----:B------:R-:W-:-:S04]  /*19190*/  LOP3.LUT R14, R9, 0xfffffff8, RZ, 0xc0, !PT ;  /* 0xfffffff8090e7812 */ /* 0x000fc800078ec0ff */
[----:B------:R-:W-:-:S04]  /*191a0*/  IADD3 R14, R11, -R14, RZ ;  /* 0x8000000e0b0e7210 */ /* 0x000fc80007ffe0ff */
[----:B------:R-:W-:Y:S01]  /*191b0*/  SHF.L.U32 R9, R14, 0x6, RZ ;  /* 0x000000060e097819 */ /* 0x000fe200000006ff */
[----:B-1----:R-:W-:Y:S01]  /*191c0*/  FADD.FTZ R7, R4, R7 ;  /* 0x0000000704077221 */ /* 0x002fe20000010000 */
[----:B------:R-:W-:Y:S02]  /*191d0*/  LEA.HI R4, R5, R6, RZ, 0x5 ;  /* 0x0000000605047211 */ /* 0x000fe400078f28ff */
[----:B------:R-:W-:Y:S02]  /*191e0*/  LOP3.LUT R9, R9, 0x1c0, RZ, 0xc0, !PT ;  /* 0x000001c009097812 */ /* 0x000fe400078ec0ff */
[----:B------:R-:W-:Y:S02]  /*191f0*/  FSETP.NE.FTZ.AND P0, PT, R7, RZ, PT ;  /* 0x000000ff0700720b */ /* 0x000fe40003f15000 */
[----:B------:R-:W-:Y:S02]  /*19200*/  SHF.R.S32.HI R3, RZ, 0x5, R4 ;  /* 0x00000005ff037819 */ /* 0x000fe40000011404 */
[----:B------:R-:W-:-:S02]  /*19210*/  R2P PR, R14, 0x6 ;  /* 0x000000060e007804 */ /* 0x000fc40000000000 */
[----:B------:R-:W-:Y:S02]  /*19220*/  LOP3.LUT R14, R14, 0x1, RZ, 0xc0, !PT ;  /* 0x000000010e0e7812 */ /* 0x000fe400078ec0ff */
[----:B------:R-:W-:Y:S02]  /*19230*/  LEA R3, R3, R10, 0x9 ;  /* 0x0000000a03037211 */ /* 0x000fe400078e48ff */
[----:B------:R-:W-:Y:S02]  /*19240*/  LEA.HI R10, R9, R9, RZ, 0x1d ;  /* 0x00000009090a7211 */ /* 0x000fe400078fe8ff */
[----:B------:R-:W-:Y:S01]  /*19250*/  ISETP.NE.U32.AND P4, PT, R14, 0x1, PT ;  /* 0x000000010e00780c */ /* 0x000fe20003f85070 */
[----:B------:R-:W1:Y:S01]  /*19260*/  @P0 MUFU.RCP R13, R7 ;  /* 0x00000007000d0308 */ /* 0x000e620000001000 */
[----:B------:R-:W-:Y:S02]  /*19270*/  LEA R3, R3, R10, 0x1 ;  /* 0x0000000a03037211 */ /* 0x000fe400078e08ff */
[----:B------:R-:W-:-:S04]  /*19280*/  MOV R9, 0x20 ;  /* 0x0000002000097802 */ /* 0x000fc80000000f00 */
[----:B------:R-:W-:Y:S02]  /*19290*/  SEL R10, R9, 0xffffffe0, !P1 ;  /* 0xffffffe0090a7807 */ /* 0x000fe40004800000 */
[----:B------:R-:W-:Y:S02]  /*192a0*/  MOV R9, 0x40 ;  /* 0x0000004000097802 */ /* 0x000fe40000000f00 */
[----:B------:R-:W-:Y:S02]  /*192b0*/  PLOP3.LUT P1, PT, PT, PT, UP0, 0x80, 0x0 ;  /* 0x000000000000781c */ /* 0x000fe40003f2f008 */
[----:B------:R-:W-:Y:S01]  /*192c0*/  SEL R12, R9, 0xffffffc0, !P2 ;  /* 0xffffffc0090c7807 */ /* 0x000fe20005000000 */
        /* <DEDUP_REMOVED lines=23> */
[----:B-1----:R-:W-:Y:S01]  /*19440*/  ULEA UR4, UR4, UR5, 0x18 ;  /* 0x0000000504047291 */ /* 0x002fe2000f8ec03f */
[----:B------:R-:W-:Y:S01]  /*19450*/  F2FP.BF16.F32.PACK_AB R150, R151, R150 ;  /* 0x000000969796723e */ /* 0x000fe200000010ff */
[C---:B------:R-:W-:Y:S01]  /*19460*/  FMUL.FTZ R42, R13.reuse, R42 ;  /* 0x0000002a0d2a7220 */ /* 0x040fe20000410000 */
[----:B------:R-:W-:Y:S01]  /*19470*/  FMUL.FTZ R43, R13, R43 ;  /* 0x0000002b0d2b7220 */ /* 0x000fe20000410000 */
[----:B------:R-:W-:Y:S01]  /*19480*/  F2FP.BF16.F32.PACK_AB R146, R147, R146 ;  /* 0x000000929392723e */ /* 0x000fe200000010ff */
[----:B------:R-:W-:Y:S01]  /*19490*/  FMUL.FTZ R46, R13, R46 ;  /* 0x0000002e0d2e7220 */ /* 0x000fe20000410000 */
[----:B------:R-:W-:Y:S01]  /*194a0*/  LEA R3, R3, UR4, 0x1 ;  /* 0x0000000403037c11 */ /* 0x000fe2000f8e08ff */
[----:B------:R-:W-:Y:S01]  /*194b0*/  FMUL.FTZ R47, R13, R47 ;  /* 0x0000002f0d2f7220 */ /* 0x000fe20000410000 */
[----:B------:R-:W-:Y:S01]  /*194c0*/  F2FP.BF16.F32.PACK_AB R142, R143, R142 ;  /* 0x0000008e8f8e723e */ /* 0x000fe200000010ff */
[----:B------:R-:W-:Y:S01]  /*194d0*/  FMUL.FTZ R50, R13, R50 ;  /* 0x000000320d327220 */ /* 0x000fe20000410000 */
[C---:B------:R-:W-:Y:S01]  /*194e0*/  IADD3 R11, R3.reuse, -0x10, RZ ;  /* 0xfffffff0030b7810 */ /* 0x040fe20007ffe0ff */
[----:B------:R1:W-:Y:S01]  /*194f0*/  STS [R3], R160 ;  /* 0x000000a003007388 */ /* 0x0003e20000000800 */
[----:B------:R-:W-:Y:S01]  /*19500*/  @P4 IADD3 R11, R3, 0x10, RZ ;  /* 0x00000010030b4810 */ /* 0x000fe20007ffe0ff */
[----:B------:R-:W-:Y:S01]  /*19510*/  FMUL.FTZ R51, R13, R51 ;  /* 0x000000330d337220 */ /* 0x000fe20000410000 */
[----:B------:R-:W-:Y:S01]  /*19520*/  IADD3 R15, R3, R10, RZ ;  /* 0x0000000a030f7210 */ /* 0x000fe20007ffe0ff */
[----:B------:R1:W-:Y:S01]  /*19530*/  STS [R3+0x400], R162 ;  /* 0x000400a203007388 */ /* 0x0003e20000000800 */
[-C--:B------:R-:W-:Y:S01]  /*19540*/  IADD3 R9, R10, R11.reuse, RZ ;  /* 0x0000000b0a097210 */ /* 0x080fe20007ffe0ff */
[----:B------:R-:W-:Y:S01]  /*19550*/  FMUL.FTZ R54, R13, R54 ;  /* 0x000000360d367220 */ /* 0x000fe20000410000 */
[----:B------:R-:W-:Y:S01]  /*19560*/  IADD3 R17, R3, R12, RZ ;  /* 0x0000000c03117210 */ /* 0x000fe20007ffe0ff */
[----:B------:R1:W-:Y:S01]  /*19570*/  STS [R11], R156 ;  /* 0x0000009c0b007388 */ /* 0x0003e20000000800 */
[----:B------:R-:W-:Y:S01]  /*19580*/  IADD3 R19, R12, R11, RZ ;  /* 0x0000000b0c137210 */ /* 0x000fe20007ffe0ff */
[----:B------:R-:W-:Y:S01]  /*19590*/  FMUL.FTZ R55, R13, R55 ;  /* 0x000000370d377220 */ /* 0x000fe20000410000 */
[----:B------:R-:W-:Y:S01]  /*195a0*/  F2FP.BF16.F32.PACK_AB R138, R139, R138 ;  /* 0x0000008a8b8a723e */ /* 0x000fe200000010ff */
[----:B------:R1:W-:Y:S01]  /*195b0*/  STS [R11+0x400], R158 ;  /* 0x0004009e0b007388 */ /* 0x0003e20000000800 */
[----:B------:R-:W-:Y:S01]  /*195c0*/  IADD3 R21, R15, R12, RZ ;  /* 0x0000000c0f157210 */ /* 0x000fe20007ffe0ff */
        /* <DEDUP_REMOVED lines=8> */
[----:B------:R-:W-:Y:S01]  /*19650*/  @UP0 ULDC.64 UR4, c[0x0][0x298] ;  /* 0x0000a60000040ab9 */ /* 0x000fe20000000a00 */
[----:B------:R-:W-:Y:S01]  /*19660*/  F2FP.BF16.F32.PACK_AB R46, R47, R46 ;  /* 0x0000002e2f2e723e */ /* 0x000fe200000010ff */
[----:B------:R1:W-:Y:S01]  /*19670*/  STS [R9], R148 ;  /* 0x0000009409007388 */ /* 0x0003e20000000800 */
[----:B------:R-:W-:Y:S01]  /*19680*/  F2FP.BF16.F32.PACK_AB R50, R51, R50 ;  /* 0x000000323332723e */ /* 0x000fe200000010ff */
[----:B------:R-:W-:Y:S01]  /*19690*/  @UP0 UIMAD.WIDE.U32 UR8, UR14, UR4, URZ ;  /* 0x000000040e0802a5 */ /* 0x000fe2000f8e003f */
[----:B------:R-:W-:Y:S01]  /*196a0*/  F2FP.BF16.F32.PACK_AB R54, R55, R54 ;  /* 0x000000363736723e */ /* 0x000fe200000010ff */
[----:B------:R1:W-:Y:S01]  /*196b0*/  STS [R9+0x400], R150 ;  /* 0x0004009609007388 */ /* 0x0003e20000000800 */
[----:B------:R-:W-:Y:S01]  /*196c0*/  F2FP.BF16.F32.PACK_AB R58, R59, R58 ;  /* 0x0000003a3b3a723e */ /* 0x000fe200000010ff */
        /* <DEDUP_REMOVED lines=35> */
[----:B------:R-:W-:Y:S01]  /*19900*/  @UP0 UIMAD UR7, UR14, UR5, UR9 ;  /* 0x000000050e0702a4 */ /* 0x000fe2000f8e0209 */
        /* <DEDUP_REMOVED lines=43> */
.L_x_1170:
        /* <DEDUP_REMOVED lines=24> */
.L_x_1171:
[----:B------:R-:W-:Y:S01]  /*19d40*/  ISETP.NE.AND P4, PT, RZ, UR6, PT ;  /* 0x00000006ff007c0c */ /* 0x000fe2000bf85270 */
[----:B------:R-:W-:Y:S01]  /*19d50*/  STS [R21+0x4400], R62 ;  /* 0x0044003e15007388 */ /* 0x000fe20000000800 */
[----:B------:R-:W-:Y:S01]  /*19d60*/  PLOP3.LUT P1, PT, PT, PT, PT, 0x8, 0x0 ;  /* 0x000000000000781c */ /* 0x000fe20003f2e170 */
[----:B------:R-:W2:Y:S01]  /*19d70*/  S2UR UR4, SR_CTAID.X ;  /* 0x00000000000479c3 */ /* 0x000ea20000002500 */
        /* <DEDUP_REMOVED lines=14> */
[----:B------:R-:W4:Y:S01]  /*19e60*/  @!P4 LDC R25, c[0x0][0x270] ;  /* 0x00009c00ff19cb82 */ /* 0x000f220000000800 */
[----:B--2---:R-:W-:Y:S01]  /*19e70*/  UIMAD UR6, UR4, -0x80, UR16 ;  /* 0xffffff80040678a4 */ /* 0x004fe2000f8e0210 */
[----:B------:R-:W-:Y:S04]  /*19e80*/  STS [R15+0x8000], R76 ;  /* 0x0080004c0f007388 */ /* 0x000fe80000000800 */
[----:B------:R-:W-:Y:S04]  /*19e90*/  STS [R15+0x8400], R78 ;  /* 0x0084004e0f007388 */ /* 0x000fe80000000800 */
[----:B------:R-:W-:Y:S04]  /*19ea0*/  STS [R9+0x8000], R80 ;  /* 0x0080005009007388 */ /* 0x000fe80000000800 */
[----:B------:R-:W-:Y:S01]  /*19eb0*/  STS [R9+0x8400], R82 ;  /* 0x0084005209007388 */ /* 0x000fe20000000800 */
[----:B-----5:R-:W4:Y:S01]  /*19ec0*/  @P1 LDC R14, c[0x0][0x2e4] ;  /* 0x0000b900ff0e1b82 */ /* 0x020f220000000800 */
        /* <DEDUP_REMOVED lines=22> */
[----:B--2---:R-:W-:-:S02]  /*1a030*/  LOP3.LUT R15, R4, 0xffffffe0, RZ, 0xc0, !PT ;  /* 0xffffffe0040f7812 */ /* 0x004fc400078ec0ff */
[----:B------:R-:W-:Y:S01]  /*1a040*/  SHF.R.S32.HI R4, RZ, 0x3, R5 ;  /* 0x00000003ff047819 */ /* 0x000fe20000011405 */
[----:B------:R-:W-:Y:S02]  /*1a050*/  STS [R21+0xc000], R124 ;  /* 0x00c0007c15007388 */ /* 0x000fe40000000800 */
[----:B------:R-:W-:Y:S01]  /*1a060*/  IMAD.IADD R15, R6, 0x1, -R15 ;  /* 0x00000001060f7824 */ /* 0x000fe200078e0a0f */
[----:B------:R-:W-:Y:S01]  /*1a070*/  ISETP.GE.AND P2, PT, R4, UR6, PT ;  /* 0x0000000604007c0c */ /* 0x000fe2000bf46270 */
[----:B------:R2:W-:Y:S01]  /*1a080*/  STS [R21+0xc400], R126 ;  /* 0x00c4007e15007388 */ /* 0x0005e20000000800 */
[----:B-----5:R-:W5:Y:S01]  /*1a090*/  @P4 LDC R9, c[0x0][0x2c0] ;  /* 0x0000b000ff094b82 */ /* 0x020f620000000800 */
        /* <DEDUP_REMOVED lines=8> */
[----:B--2---:R-:W-:-:S02]  /*1a120*/  @P4 IMAD.MOV.U32 R21, RZ, RZ, 0x1 ;  /* 0x00000001ff154424 */ /* 0x004fc400078e00ff */
[----:B----4-:R-:W-:Y:S01]  /*1a130*/  @!P4 IMAD R21, R14, R25, RZ ;  /* 0x000000190e15c224 */ /* 0x010fe200078e02ff */
[----:B------:R-:W2:Y:S01]  /*1a140*/  S2R R24, SR_CTAID.Z ;  /* 0x0000000000187919 */ /* 0x000ea20000002700 */
[----:B------:R-:W-:Y:S02]  /*1a150*/  @!P4 IMAD.MOV.U32 R9, RZ, RZ, 0x1 ;  /* 0x00000001ff09c424 */ /* 0x000fe400078e00ff */
[----:B-1----:R-:W-:Y:S02]  /*1a160*/  @P4 IMAD R23, R11, R10, RZ ;  /* 0x0000000a0b174224 */ /* 0x002fe400078e02ff */
[----:B------:R-:W1:Y:S01]  /*1a170*/  @P0 LDC R11, c[0x0][0x2e8] ;  /* 0x0000ba00ff0b0b82 */ /* 0x000e620000000800 */
[----:B------:R4:W1:Y:S01]  /*1a180*/  LDS.128 R16, [R252+0x3000] ;  /* 0x00300000fc107984 */ /* 0x0008620000000c00 */
[----:B------:R-:W-:Y:S01]  /*1a190*/  @!P4 IMAD.MOV.U32 R23, RZ, RZ, R14 ;  /* 0x000000ffff17c224 */ /* 0x000fe200078e000e */
[----:B------:R-:W-:Y:S01]  /*1a1a0*/  LOP3.LUT P4, RZ, R15, 0x3, RZ, 0xc0, !PT ;  /* 0x000000030fff7812 */ /* 0x000fe2000788c0ff */
[----:B-----5:R-:W-:-:S02]  /*1a1b0*/  IMAD R10, R9, UR4, RZ ;  /* 0x00000004090a7c24 */ /* 0x020fc4000f8e02ff */
        /* <DEDUP_REMOVED lines=17> */
[----:B----4-:R-:W-:Y:S06]  /*1a2d0*/  @P4 BRA `(.L_x_1173) ;  /* 0x0000000000804947 */ /* 0x010fec0003800000 */
        /* <DEDUP_REMOVED lines=32> */
.L_x_1173:
[----:B------:R-:W-:Y:S05]  /*1a4e0*/  BSYNC B0 ;  /* 0x0000000000007941 */ /* 0x000fea0003800000 */
.L_x_1172:
[----:B------:R2:W5:Y:S04]  /*1a4f0*/  LDL R34, [R1] ;  /* 0x0000000001227983 */ /* 0x0005680000100800 */
[----:B------:R2:W5:Y:S04]  /*1a500*/  LDL R35, [R1+0x4] ;  /* 0x0000040001237983 */ /* 0x0005680000100800 */
        /* <DEDUP_REMOVED lines=41> */
.L_x_1175:
[----:B------:R-:W-:Y:S05]  /*1a7a0*/  BSYNC B0 ;  /* 0x0000000000007941 */ /* 0x000fea0003800000 */
.L_x_1174:
        /* <DEDUP_REMOVED lines=27> */
.L_x_1177:
[----:B------:R-:W-:Y:S05]  /*1a960*/  BSYNC B0 ;  /* 0x0000000000007941 */ /* 0x000fea0003800000 */
.L_x_1176:
        /* <DEDUP_REMOVED lines=27> */
.L_x_1179:
[----:B------:R-:W-:Y:S05]  /*1ab20*/  BSYNC B0 ;  /* 0x0000000000007941 */ /* 0x000fea0003800000 */
.L_x_1178:
        /* <DEDUP_REMOVED lines=27> */
.L_x_1136:
        /* <DEDUP_REMOVED lines=39> */
.L_x_1180:
[C---:B------:R-:W-:Y:S01]  /*1af50*/  IMAD.SHL.U32 R9, R3.reuse, 0x8, RZ ;  /* 0x0000000803097824 */ /* 0x040fe200078e00ff */
[----:B------:R-:W-:Y:S01]  /*1af60*/  USHF.R.S32.HI UR6, URZ, 0x1f, UR26 ;  /* 0x0000001f3f067899 */ /* 0x000fe2000801141a */
[----:B------:R-:W-:Y:S01]  /*1af70*/  SHF.R.S32.HI R12, RZ, 0x3, R12 ;  /* 0x00000003ff0c7819 */ /* 0x000fe2000001140c */
[----:B------:R-:W-:Y:S01]  /*1af80*/  UIADD3 UR16, -UR30, UR16, URZ ;  /* 0x000000101e107290 */ /* 0x000fe2000fffe13f */
[----:B------:R-:W-:Y:S01]  /*1af90*/  ISETP.NE.AND P3, PT, R3, RZ, PT ;  /* 0x000000ff0300720c */ /* 0x000fe20003f65270 */
[----:B------:R-:W-:Y:S01]  /*1afa0*/  ULDC.64 UR4, c[0x0][0x2a0] ;  /* 0x0000a80000047ab9 */ /* 0x000fe20000000a00 */
[----:B------:R-:W-:Y:S01]  /*1afb0*/  UIMAD UR9, UR27, UR9, URZ ;  /* 0x000000091b0972a4 */ /* 0x000fe2000f8e023f */
[C---:B------:R-:W-:Y:S01]  /*1afc0*/  IADD3 R2, P0, R9.reuse, UR10, RZ ;  /* 0x0000000a09027c10 */ /* 0x040fe2000ff1e0ff */
        /* <DEDUP_REMOVED lines=13> */
[----:B------:R-:W-:Y:S01]  /*1b0a0*/  IMAD.U32 R11, RZ, RZ, UR15 ;  /* 0x0000000fff0b7e24 */ /* 0x000fe2000f8e00ff */
[----:B------:R-:W-:Y:S01]  /*1b0b0*/  UIADD3 UR6, UP1, UP0, UR6, UR20, UR9 ;  /* 0x0000001406067290 */ /* 0x000fe2000f83e009 */
[----:B------:R-:W-:Y:S01]  /*1b0c0*/  IADD3 R17, R15, UR5, RZ ;  /* 0x000000050f117c10 */ /* 0x000fe2000fffe0ff */
[----:B------:R-:W-:Y:S01]  /*1b0d0*/  BSSY B0, `(.L_x_1181) ;  /* 0x000001b000007945 */ /* 0x000fe20003800000 */
[----:B------:R-:W-:Y:S01]  /*1b0e0*/  IMAD.WIDE R10, R11, 0x80, R12 ;  /* 0x000000800b0a7825 */ /* 0x000fe200078e020c */
[----:B------:R-:W-:Y:S01]  /*1b0f0*/  UIADD3.X UR20, UR4, UR21, UR7, UP1, UP0 ;  /* 0x0000001504147290 */ /* 0x000fe20008fe0407 */
[----:B------:R-:W-:-:S02]  /*1b100*/  ISETP.GE.AND P0, PT, R5, UR16, PT ;  /* 0x0000001005007c0c */ /* 0x000fc4000bf06270 */
        /* <DEDUP_REMOVED lines=23> */
.L_x_1182:
[----:B------:R-:W-:Y:S05]  /*1b280*/  BSYNC B0 ;  /* 0x0000000000007941 */ /* 0x000fea0003800000 */
.L_x_1181:
        /* <DEDUP_REMOVED lines=25> */
.L_x_1184:
[----:B------:R-:W-:Y:S05]  /*1b420*/  BSYNC B0 ;  /* 0x0000000000007941 */ /* 0x000fea0003800000 */
.L_x_1183:
        /* <DEDUP_REMOVED lines=24> */
.L_x_1186:
[----:B------:R-:W-:Y:S05]  /*1b5b0*/  BSYNC B0 ;  /* 0x0000000000007941 */ /* 0x000fea0003800000 */
.L_x_1185:
        /* <DEDUP_REMOVED lines=27> */
.L_x_1188:
[----:B------:R-:W-:Y:S05]  /*1b770*/  BSYNC B0 ;  /* 0x0000000000007941 */ /* 0x000fea0003800000 */
.L_x_1187:
        /* <DEDUP_REMOVED lines=10> */
.L_x_1190:
[----:B------:R-:W-:Y:S05]  /*1b820*/  BSYNC B0 ;  /* 0x0000000000007941 */ /* 0x000fea0003800000 */
.L_x_1189:
        /* <DEDUP_REMOVED lines=10> */
.L_x_1192:
[----:B------:R-:W-:Y:S05]  /*1b8d0*/  BSYNC B0 ;  /* 0x0000000000007941 */ /* 0x000fea0003800000 */
.L_x_1191:
        /* <DEDUP_REMOVED lines=10> */
.L_x_1194:
[----:B------:R-:W-:Y:S05]  /*1b980*/  BSYNC B0 ;  /* 0x0000000000007941 */ /* 0x000fea0003800000 */
.L_x_1193:
        /* <DEDUP_REMOVED lines=10> */
.L_x_1195:
        /* <DEDUP_REMOVED lines=13> */
.L_x_1277:


//--------------------- .text._ZN5flash16flash_fwd_kernelI23Flash_fwd_kernel_traitsILi256ELi128ELi64ELi8ELb0ELb0EN7cutlass10bfloat16_tE19Flash_kernel_traitsILi256ELi128ELi64ELi8ES3_EELb0ELb1ELb0ELb1ELb0ELb0ELb1ELb0EEEvNS_16Flash_fwd_paramsE --------------------------
	.section	.text._ZN5flash16flash_fwd_kernelI23Flash_fwd_kernel_traitsILi256ELi128ELi64ELi8ELb0ELb0EN7cutlass10bfloat16_tE19Flash_kernel_traitsILi256ELi128ELi64ELi8ES3_EELb0ELb1ELb0ELb1ELb0ELb0ELb1ELb0EEEvNS_16Flash_fwd_paramsE,"ax",@progbits
	.align	128
        .global         _ZN5flash16flash_fwd_kernelI23Flash_fwd_kernel_traitsILi256ELi128ELi64ELi8ELb0ELb0EN7cutlass10bfloat16_tE19Flash_kernel_traitsILi256ELi128ELi64ELi8ES3_EELb0ELb1ELb0ELb1ELb0ELb0ELb1ELb0EEEvNS_16Flash_fwd_paramsE
        .type           _ZN5flash16flash_fwd_kernelI23Flash_fwd_kernel_traitsILi256ELi128ELi64ELi8ELb0ELb0EN7cutlass10bfloat16_tE19Flash_kernel_traitsILi256ELi128ELi64ELi8ES3_EELb0ELb1ELb0ELb1ELb0ELb0ELb1ELb0EEEvNS_16Flash_fwd_paramsE,@function
        .size           _ZN5flash16flash_fwd_kernelI23Flash_fwd_kernel_traitsILi256ELi128ELi64ELi8ELb0ELb0EN7cutlass10bfloat16_tE19Flash_kernel_traitsILi256ELi128ELi64ELi8ES3_EELb0ELb1ELb0ELb1ELb0ELb0ELb1ELb0EEEvNS_16Flash_fwd_paramsE,(.L_x_1278 - _ZN5flash16flash_fwd_kernelI23Flash_fwd_kernel_traitsILi256ELi128ELi64ELi8ELb0ELb0EN7cutlass10bfloat16_tE19Flash_kernel_traitsILi256ELi128ELi64ELi8ES3_EELb0ELb1ELb0ELb1ELb0ELb0ELb1ELb0EEEvNS_16Flash_fwd_paramsE)
        .other          _ZN5flash16flash_fwd_kernelI23Flash_fwd_kernel_traitsILi256ELi128ELi64ELi8ELb0ELb0EN7cutlass10bfloat16_tE19Flash_kernel_traitsILi256ELi128ELi64ELi8ES3_EELb0ELb1ELb0ELb1ELb0ELb0ELb1ELb0EEEvNS_16Flash_fwd_paramsE,@"STO_CUDA_ENTRY STV_DEFAULT"
_ZN5flash16flash_fwd_kernelI23Flash_fwd_kernel_traitsILi256ELi128ELi64ELi8ELb0ELb0EN7cutlass10bfloat16_tE19Flash_kernel_traitsILi256ELi128ELi64ELi8ES3_EELb0ELb1ELb0ELb1ELb0ELb0ELb1ELb0EEEvNS_16Flash_fwd_paramsE:
.text._ZN5flash16flash_fwd_kernelI23Flash_fwd_kernel_traitsILi256ELi128ELi64ELi8ELb0ELb0EN7cutlass10bfloat16_tE19Flash_kernel_traitsILi256ELi128ELi64ELi8ES3_EELb0ELb1ELb0ELb1ELb0ELb0ELb1ELb0EEEvNS_16Flash_fwd_paramsE:
        /* <DEDUP_REMOVED lines=55> */
.L_x_1196:
[----:B------:R-:W-:-:S05]  /*0370*/  ULDC UR7, c[0x0][0x2c8] ;  /* 0x0000b20000077ab9 */ /* 0x000fca0000000800 */
.L_x_1197:
        /* <DEDUP_REMOVED lines=70> */
.L_x_1199:
        /* <DEDUP_REMOVED lines=8> */
[----:B------:R-:W-:-:S02]  /*0860*/  R2UR UR7, R0 ;  /* 0x00000000000772ca */ /* 0x000fc400000e0000 */
[----:B------:R-:W-:Y:S02]  /*0870*/  LOP3.LUT R12, R240, 0xfffffff8, RZ, 0xc0, !PT ;  /* 0xfffffff8f00c7812 */ /* 0x000fe400078ec0ff */
[----:B------:R-:W-:-:S03]  /*0880*/  SHF.R.S32.HI R240, RZ, 0x3, R240 ;  /* 0x00000003fff07819 */ /* 0x000fc600000114f0 */
[----:B------:R-:W-:Y:S02]  /*0890*/  IMAD.IADD R12, R6, 0x1, -R12 ;  /* 0x00000001060c7824 */ /* 0x000fe400078e0a0c */
[----:B------:R-:W-:Y:S02]  /*08a0*/  IMAD.SHL.U32 R227, R240, 0x40, RZ ;  /* 0x00000040f0e37824 */ /* 0x000fe400078e00ff */
[----:B------:R-:W-:Y:S02]  /*08b0*/  IMAD.SHL.U32 R166, R12, 0x8, RZ ;  /* 0x000000080ca67824 */ /* 0x000fe400078e00ff */
[----:B------:R-:W2:Y:S01]  /*08c0*/  I2F.RP R0, UR7 ;  /* 0x0000000700007d06 */ /* 0x000ea20008209400 */
[----:B------:R-:W-:Y:S02]  /*08d0*/  LOP3.LUT R227, R227, 0x1c0, RZ, 0xc0, !PT ;  /* 0x000001c0e3e37812 */ /* 0x000fe400078ec0ff */
[----:B------:R-:W-:Y:S02]  /*08e0*/  SHF.R.S32.HI R167, RZ, 0x1f, R166 ;  /* 0x0000001fffa77819 */ /* 0x000fe400000114a6 */
[----:B-1----:R-:W-:-:S04]  /*08f0*/  IABS R2, R2 ;  /* 0x0000000200027213 */ /* 0x002fc80000000000 */
[----:B------:R-:W-:Y:S01]  /*0900*/  R2UR UR5, R2 ;  /* 0x00000000020572ca */ /* 0x000fe200000e0000 */
[----:B--2---:R-:W1:Y:S01]  /*0910*/  MUFU.RCP R0, R0 ;  /* 0x0000000000007308 */ /* 0x004e620000001000 */
[----:B------:R-:W-:-:S05]  /*0920*/  LEA.HI R2, R96, R6, RZ, 0x6 ;  /* 0x0000000660027211 */ /* 0x000fca00078f30ff */
[----:B------:R-:W-:Y:S02]  /*0930*/  IMAD.SHL.U32 R2, R2, 0x8, RZ ;  /* 0x0000000802027824 */ /* 0x000fe400078e00ff */
[----:B-1----:R-:W-:-:S06]  /*0940*/  VIADD R0, R0, 0xffffffe ;  /* 0x0ffffffe00007836 */ /* 0x002fcc0000000000 */
[----:B------:R-:W1:Y:S02]  /*0950*/  F2I.FTZ.U32.TRUNC.NTZ R0, R0 ;  /* 0x0000000000007305 */ /* 0x000e64000021f000 */
[----:B-1----:R-:W-:Y:S01]  /*0960*/  R2UR UR15, R0 ;  /* 0x00000000000f72ca */ /* 0x002fe200000e0000 */
[----:B------:R-:W-:-:S05]  /*0970*/  VIADD R0, R240, 0x40 ;  /* 0x00000040f0007836 */ /* 0x000fca0000000000 */
[----:B------:R-:W-:Y:S02]  /*0980*/  ISETP.GE.AND P4, PT, R0, UR16, PT ;  /* 0x0000001000007c0c */ /* 0x000fe4000bf86270 */
[----:B------:R-:W-:Y:S02]  /*0990*/  LOP3.LUT R0, R227, 0x38, R166, 0xf8, !PT ;  /* 0x00000038e3007812 */ /* 0x000fe400078ef8a6 */
[----:B------:R-:W-:-:S03]  /*09a0*/  SHF.R.U32.HI R227, RZ, 0x3, R227 ;  /* 0x00000003ffe37819 */ /* 0x000fc600000116e3 */
[----:B------:R-:W-:Y:S01]  /*09b0*/  UIADD3 UR11, URZ, -UR15, URZ ;  /* 0x8000000f3f0b7290 */ /* 0x000fe2000fffe03f */
[----:B------:R-:W-:-:S03]  /*09c0*/  LOP3.LUT R227, R0, R227, RZ, 0x3c, !PT ;  /* 0x000000e300e37212 */ /* 0x000fc600078e3cff */
[----:B------:R-:W-:-:S04]  /*09d0*/  UIMAD UR11, UR11, UR7, URZ ;  /* 0x000000070b0b72a4 */ /* 0x000fc8000f8e023f */
[----:B------:R-:W-:-:S07]  /*09e0*/  UIMAD.WIDE.U32 UR14, UR15, UR11, UR14 ;  /* 0x0000000b0f0e72a5 */ /* 0x000fce000f8e000e */
[----:B------:R-:W-:Y:S02]  /*09f0*/  UMOV UR11, UR15 ;  /* 0x0000000f000b7c82 */ /* 0x000fe40008000000 */
[----:B------:R-:W-:-:S07]  /*0a00*/  UIMAD.WIDE.U32 UR14, UR11, UR5, URZ ;  /* 0x000000050b0e72a5 */ /* 0x000fce000f8e003f */
        /* <DEDUP_REMOVED lines=35> */
.L_x_1200:
[----:B------:R-:W1:Y:S01]  /*0c40*/  S2UR UR4, SR_CgaCtaId ;  /* 0x00000000000479c3 */ /* 0x000e620000008800 */
[----:B------:R-:W-:Y:S01]  /*0c50*/  IADD3 R4, P0, R166, UR20, RZ ;  /* 0x00000014a6047c10 */ /* 0x000fe2000ff1e0ff */
[----:B------:R-:W-:Y:S01]  /*0c60*/  ULDC.64 UR10, c[0x0][0x258] ;  /* 0x00009600000a7ab9 */ /* 0x000fe20000000a00 */
[----:B------:R-:W-:Y:S01]  /*0c70*/  UMOV UR35, 0x400 ;  /* 0x0000040000237882 */ /* 0x000fe20000000000 */
[----:B------:R-:W-:Y:S01]  /*0c80*/  UIMAD UR15, UR5, UR10, URZ ;  /* 0x0000000a050f72a4 */ /* 0x000fe2000f8e023f */
[----:B------:R-:W-:Y:S01]  /*0c90*/  IADD3.X R5, R167, UR12, RZ, P0, !PT ;  /* 0x0000000ca7057c10 */ /* 0x000fe200087fe4ff */
[----:B------:R-:W-:Y:S01]  /*0ca0*/  IMAD.U32 R10, RZ, RZ, UR10 ;  /* 0x0000000aff0a7e24 */ /* 0x000fe2000f8e00ff */
[C---:B------:R-:W-:Y:S01]  /*0cb0*/  ISETP.GE.AND P0, PT, R240.reuse, UR16, PT ;  /* 0x00000010f0007c0c */ /* 0x040fe2000bf06270 */
[----:B------:R-:W-:Y:S01]  /*0cc0*/  UIMAD UR15, UR34, UR11, UR15 ;  /* 0x0000000b220f72a4 */ /* 0x000fe2000f8e020f */
[----:B------:R-:W-:Y:S01]  /*0cd0*/  VIADD R0, R240, 0x60 ;  /* 0x00000060f0007836 */ /* 0x000fe20000000000 */
[----:B------:R-:W-:Y:S01]  /*0ce0*/  ULDC.64 UR12, c[0x0][0x260] ;  /* 0x00009800000c7ab9 */ /* 0x000fe20000000a00 */
[----:B------:R-:W-:Y:S01]  /*0cf0*/  ULDC.64 UR10, c[0x0][0x268] ;  /* 0x00009a00000a7ab9 */ /* 0x000fe20000000a00 */
[----:B------:R-:W-:Y:S01]  /*0d00*/  IMAD.WIDE.U32 R10, R10, UR34, R4 ;  /* 0x000000220a0a7c25 */ /* 0x000fe2000f8e0004 */
[----:B------:R-:W-:Y:S01]  /*0d10*/  UIMAD UR32, UR14, UR12, URZ ;  /* 0x0000000c0e2072a4 */ /* 0x000fe2000f8e023f */
[----:B------:R-:W-:Y:S01]  /*0d20*/  SHF.R.S32.HI R241, RZ, 0x1f, R240 ;  /* 0x0000001ffff17819 */ /* 0x000fe200000114f0 */
[----:B------:R-:W-:Y:S01]  /*0d30*/  UIADD3 UR20, UR22, -0x1, URZ ;  /* 0xffffffff16147890 */ /* 0x000fe2000fffe03f */
[----:B------:R-:W-:Y:S01]  /*0d40*/  MOV R16, UR18 ;  /* 0x0000001200107c02 */ /* 0x000fe20008000f00 */
[----:B------:R-:W-:Y:S01]  /*0d50*/  UIMAD UR32, UR21, UR13, UR32 ;  /* 0x0000000d152072a4 */ /* 0x000fe2000f8e0220 */
[----:B------:R-:W-:Y:S01]  /*0d60*/  LOP3.LUT R227, R227, 0xfffffe00, R2, 0xf8, !PT ;  /* 0xfffffe00e3e37812 */ /* 0x000fe200078ef802 */
[----:B------:R-:W-:Y:S01]  /*0d70*/  BSSY B0, `(.L_x_1201) ;  /* 0x000003c000007945 */ /* 0x000fe20003800000 */
[----:B------:R-:W-:Y:S01]  /*0d80*/  IADD3 R15, R11, UR15, RZ ;  /* 0x0000000f0b0f7c10 */ /* 0x000fe2000fffe0ff */
[----:B------:R-:W-:Y:S01]  /*0d90*/  VIADD R7, R240, 0x20 ;  /* 0x00000020f0077836 */ /* 0x000fe20000000000 */
[----:B------:R-:W-:Y:S01]  /*0da0*/  ISETP.GE.AND P5, PT, R0, UR16, PT ;  /* 0x0000001000007c0c */ /* 0x000fe2000bfa6270 */
[C---:B------:R-:W-:Y:S01]  /*0db0*/  VIADD R234, R166.reuse, 0x40 ;  /* 0x00000040a6ea7836 */ /* 0x040fe20000000000 */
[----:B-1----:R-:W-:Y:S01]  /*0dc0*/  ULEA UR4, UR4, UR35, 0x18 ;  /* 0x0000002304047291 */ /* 0x002fe2000f8ec03f */
[C---:B------:R-:W-:Y:S01]  /*0dd0*/  IADD3 R233, R166.reuse, 0x80, RZ ;  /* 0x00000080a6e97810 */ /* 0x040fe20007ffe0ff */
[----:B------:R-:W-:Y:S01]  /*0de0*/  UIMAD UR35, UR14, UR10, URZ ;  /* 0x0000000a0e2372a4 */ /* 0x000fe2000f8e023f */
[----:B------:R-:W-:Y:S01]  /*0df0*/  VIADD R232, R166, 0xc0 ;  /* 0x000000c0a6e87836 */ /* 0x000fe20000000000 */
[----:B------:R-:W-:Y:S01]  /*0e00*/  MOV R189, UR12 ;  /* 0x0000000c00bd7c02 */ /* 0x000fe20008000f00 */
[----:B------:R-:W-:Y:S01]  /*0e10*/  IMAD.WIDE R16, R16, 0x80, R240 ;  /* 0x0000008010107825 */ /* 0x000fe200078e02f0 */
[----:B------:R-:W-:Y:S01]  /*0e20*/  UIMAD UR35, UR21, UR11, UR35 ;  /* 0x0000000b152372a4 */ /* 0x000fe2000f8e0223 */
[----:B------:R-:W-:-:S02]  /*0e30*/  LEA R227, R227, UR4, 0x1 ;  /* 0x00000004e3e37c11 */ /* 0x000fc4000f8e08ff */
        /* <DEDUP_REMOVED lines=47> */
.L_x_1202:
[----:B------:R-:W-:Y:S05]  /*1130*/  BSYNC B0 ;  /* 0x0000000000007941 */ /* 0x000fea0003800000 */
.L_x_1201:
        /* <DEDUP_REMOVED lines=54> */
.L_x_1204:
[----:B------:R-:W-:Y:S05]  /*14a0*/  BSYNC B0 ;  /* 0x0000000000007941 */ /* 0x000fea0003800000 */
.L_x_1203:
        /* <DEDUP_REMOVED lines=49> */
.L_x_1206:
[----:B------:R-:W-:Y:S05]  /*17c0*/  BSYNC B0 ;  /* 0x0000000000007941 */ /* 0x000fea0003800000 */
.L_x_1205:
[----:B------:R-:W-:Y:S01]  /*17d0*/  IADD3.X R237, R19, UR24, R0, P6, !PT ;  /* 0x0000001813ed7c10 */ /* 0x000fe2000b7fe400 */
[----:B------:R-:W-:Y:S01]  /*17e0*/  USHF.L.U64.HI UR15, UR8, 0x6, UR9 ;  /* 0x00000006080f7899 */ /* 0x000fe20008010209 */
[----:B------:R-:W-:Y:S01]  /*17f0*/  BSSY B0, `(.L_x_1207) ;  /* 0x0000032000007945 */ /* 0x000fe20003800000 */
[----:B------:R-:W-:Y:S01]  /*1800*/  USHF.L.U32 UR36, UR8, 0x6, URZ ;  /* 0x0000000608247899 */ /* 0x000fe2000800063f */
[----:B------:R-:W-:Y:S02]  /*1810*/  IMAD.WIDE.U32 R236, R189, UR21, R236 ;  /* 0x00000015bdec7c25 */ /* 0x000fe4000f8e00ec */
[----:B------:R-:W-:Y:S09]  /*1820*/  @P5 BRA `(.L_x_1208) ;  /* 0x0000000000b85947 */ /* 0x000ff20003800000 */
        /* <DEDUP_REMOVED lines=46> */
.L_x_1208:
[----:B------:R-:W-:Y:S05]  /*1b10*/  BSYNC B0 ;  /* 0x0000000000007941 */ /* 0x000fea0003800000 */
.L_x_1207:
[----:B------:R-:W-:Y:S01]  /*1b20*/  ISETP.GE.AND P0, PT, R240, UR14, PT ;  /* 0x0000000ef0007c0c */ /* 0x000fe2000bf06270 */
[----:B------:R-:W-:Y:S01]  /*1b30*/  USHF.R.S32.HI UR39, URZ, 0x1f, UR20 ;  /* 0x0000001f3f277899 */ /* 0x000fe20008011414 */
[----:B------:R-:W-:Y:S01]  /*1b40*/  MOV R238, R236 ;  /* 0x000000ec00ee7202 */ /* 0x000fe20000000f00 */
[----:B------:R-:W-:Y:S01]  /*1b50*/  UIMAD UR10, UR15, UR20, URZ ;  /* 0x000000140f0a72a4 */ /* 0x000fe2000f8e023f */
[----:B------:R-:W-:Y:S01]  /*1b60*/  VIADD R239, R237, UR32 ;  /* 0x00000020edef7c36 */ /* 0x000fe20008000000 */
[----:B------:R-:W-:Y:S01]  /*1b70*/  BSSY B0, `(.L_x_1209) ;  /* 0x000002d000007945 */ /* 0x000fe20003800000 */
[----:B--23--:R-:W-:Y:S01]  /*1b80*/  IMAD.U32 R5, RZ, RZ, UR36 ;  /* 0x00000024ff057e24 */ /* 0x00cfe2000f8e00ff */
[----:B------:R-:W-:Y:S01]  /*1b90*/  UIMAD UR10, UR39, UR36, UR10 ;  /* 0x00000024270a72a4 */ /* 0x000fe2000f8e020a */
[----:B------:R-:W-:Y:S02]  /*1ba0*/  ISETP.GE.AND P6, PT, R7, UR14, PT ;  /* 0x0000000e07007c0c */ /* 0x000fe4000bfc6270 */
[----:B------:R-:W-:-:S05]  /*1bb0*/  IMAD.WIDE.U32 R14, R5, UR20, R238 ;  /* 0x00000014050e7c25 */ /* 0x000fca000f8e00ee */
[----:B------:R-:W-:Y:S01]  /*1bc0*/  IADD3 R0, R15, UR10, RZ ;  /* 0x0000000a0f007c10 */ /* 0x000fe2000fffe0ff */
[----:B------:R-:W-:Y:S06]  /*1bd0*/  @P0 BRA `(.L_x_1210) ;  /* 0x0000000000980947 */ /* 0x000fec0003800000 */
[----:B------:R-:W-:Y:S02]  /*1be0*/  ULDC UR10, c[0x0][0x2d0] ;  /* 0x0000b400000a7ab9 */ /* 0x000fe40000000800 */
[----:B------:R-:W-:Y:S02]  /*1bf0*/  ISETP.GE.AND P5, PT, R166, UR10, PT ;  /* 0x0000000aa6007c0c */ /* 0x000fe4000bfa6270 */
[----:B------:R-:W-:Y:S02]  /*1c00*/  ISETP.GE.AND P4, PT, R234, UR10, PT ;  /* 0x0000000aea007c0c */ /* 0x000fe4000bf86270 */
[----:B------:R-:W-:-:S09]  /*1c10*/  ISETP.GE.AND P2, PT, R233, UR10, PT ;  /* 0x0000000ae9007c0c */ /* 0x000fd2000bf46270 */
[----:B------:R-:W2:Y:S01]  /*1c20*/  @!P5 LDC.64 R10, c[0x0][0x218] ;  /* 0x00008600ff0adb82 */ /* 0x000ea20000000a00 */
        /* <DEDUP_REMOVED lines=33> */
.L_x_1210:
[----:B------:R-:W-:Y:S05]  /*1e40*/  BSYNC B0 ;  /* 0x0000000000007941 */ /* 0x000fea0003800000 */
.L_x_1209:
        /* <DEDUP_REMOVED lines=13> */
[----:B-12-4-:R-:W1:Y:S01]  /*1f20*/  @!P2 LDC.64 R2, c[0x0][0x218] ;  /* 0x00008600ff02ab82 */ /* 0x016e620000000a00 */
        /* <DEDUP_REMOVED lines=30> */
.L_x_1212:
[----:B------:R-:W-:Y:S05]  /*2110*/  BSYNC B0 ;  /* 0x0000000000007941 */ /* 0x000fea0003800000 */
.L_x_1211:
        /* <DEDUP_REMOVED lines=10> */
[----:B------:R-:W-:Y:S01]  /*21c0*/  LEA.HI R4, R96, R6, RZ, 0x4 ;  /* 0x0000000660047211 */ /* 0x000fe200078f20ff */
[----:B------:R-:W-:Y:S01]  /*21d0*/  @UP1 UIMAD.WIDE.U32 UR42, UR33, UR10, UR42 ;  /* 0x0000000a212a12a5 */ /* 0x000fe2000f8e002a */
[----:B------:R-:W-:-:S04]  /*21e0*/  DEPBAR.LE SB0, 0x0 ;  /* 0x000080000000791a */ /* 0x000fc80000000000 */
[----:B------:R-:W-:Y:S02]  /*21f0*/  @UP1 UIMAD UR11, UR33, UR11, UR40 ;  /* 0x0000000b210b12a4 */ /* 0x000fe4000f8e0228 */
[----:B------:R-:W-:Y:S02]  /*2200*/  @UP1 ULEA UR12, UP0, UR42, UR12, 0x2 ;  /* 0x0000000c2a0c1291 */ /* 0x000fe4000f80103f */
[----:B------:R-:W-:Y:S01]  /*2210*/  @UP1 UIADD3 UR11, UR43, UR11, URZ ;  /* 0x0000000b2b0b1290 */ /* 0x000fe2000fffe03f */
[----:B--23--:R-:W-:Y:S01]  /*2220*/  IMAD R11, R241, UR6, RZ ;  /* 0x00000006f10b7c24 */ /* 0x00cfe2000f8e02ff */
[----:B------:R-:W-:Y:S02]  /*2230*/  @UP1 ULDC UR5, c[0x0][0x2e8] ;  /* 0x0000ba0000051ab9 */ /* 0x000fe40000000800 */
[----:B------:R-:W-:Y:S01]  /*2240*/  @UP1 ULEA.HI.X UR13, UR42, UR13, UR11, 0x2, UP0 ;  /* 0x0000000d2a0d1291 */ /* 0x000fe200080f140b */
[----:B-1--4-:R-:W-:-:S05]  /*2250*/  IMAD.U32 R2, RZ, RZ, UR12 ;  /* 0x0000000cff027e24 */ /* 0x012fca000f8e00ff */
[----:B------:R-:W-:-:S06]  /*2260*/  IMAD.U32 R3, RZ, RZ, UR13 ;  /* 0x0000000dff037e24 */ /* 0x000fcc000f8e00ff */
[----:B------:R1:W2:Y:S01]  /*2270*/  @P0 LDG.E R3, desc[UR30][R2.64] ;  /* 0x0000001e02030981 */ /* 0x0002a2000c1e1900 */
[----:B------:R-:W-:Y:S01]  /*2280*/  LOP3.LUT R8, R4, 0xfffffff0, RZ, 0xc0, !PT ;  /* 0xfffffff004087812 */ /* 0x000fe200078ec0ff */
[----:B------:R-:W-:Y:S01]  /*2290*/  IMAD.WIDE.U32 R14, R240, UR6, R166 ;  /* 0x00000006f00e7c25 */ /* 0x000fe2000f8e00a6 */
[----:B------:R-:W-:Y:S01]  /*22a0*/  USHF.L.U64.HI UR12, UR6, 0x6, UR7 ;  /* 0x00000006060c7899 */ /* 0x000fe20008010207 */
[----:B------:R-:W-:Y:S01]  /*22b0*/  LEA.HI R96, R96, R6, RZ, 0x5 ;  /* 0x0000000660607211 */ /* 0x000fe200078f28ff */
[----:B------:R-:W-:Y:S01]  /*22c0*/  USHF.L.U32 UR13, UR6, 0x6, URZ ;  /* 0x00000006060d7899 */ /* 0x000fe2000800063f */
[----:B------:R-:W-:Y:S01]  /*22d0*/  IMAD.IADD R8, R6, 0x1, -R8 ;  /* 0x0000000106087824 */ /* 0x000fe200078e0a08 */
[----:B------:R-:W-:Y:S01]  /*22e0*/  IADD3 R184, P1, R14, UR28, RZ ;  /* 0x0000001c0eb87c10 */ /* 0x000fe2000ff3e0ff */
[----:B------:R-:W-:Y:S01]  /*22f0*/  IMAD R11, R240, UR7, R11 ;  /* 0x00000007f00b7c24 */ /* 0x000fe2000f8e020b */
[----:B------:R-:W-:Y:S01]  /*2300*/  ISETP.GE.AND P6, PT, R7, UR14, PT ;  /* 0x0000000e07007c0c */ /* 0x000fe2000bfc6270 */
[----:B------:R-:W-:Y:S01]  /*2310*/  IMAD.SHL.U32 R13, R12, 0x40, RZ ;  /* 0x000000400c0d7824 */ /* 0x000fe200078e00ff */
[----:B------:R-:W-:Y:S01]  /*2320*/  SHF.R.S32.HI R10, RZ, 0x1f, R8 ;  /* 0x0000001fff0a7819 */ /* 0x000fe20000011408 */
[----:B------:R-:W-:Y:S01]  /*2330*/  IMAD.SHL.U32 R225, R240, 0x8, RZ ;  /* 0x00000008f0e17824 */ /* 0x000fe200078e00ff */
[----:B------:R-:W-:Y:S01]  /*2340*/  IADD3.X R185, R15, UR25, R11, P1, !PT ;  /* 0x000000190fb97c10 */ /* 0x000fe20008ffe40b */
[----:B------:R-:W-:Y:S01]  /*2350*/  IMAD.U32 R14, RZ, RZ, UR20 ;  /* 0x00000014ff0e7e24 */ /* 0x000fe2000f8e00ff */
[----:B------:R-:W-:Y:S01]  /*2360*/  LEA.HI R10, R10, R8, RZ, 0x3 ;  /* 0x000000080a0a7211 */ /* 0x000fe200078f18ff */
[----:B------:R-:W-:Y:S01]  /*2370*/  BSSY B0, `(.L_x_1213) ;  /* 0x0000050000007945 */ /* 0x000fe20003800000 */
[----:B------:R-:W-:Y:S01]  /*2380*/  BAR.SYNC.DEFER_BLOCKING 0x0 ;  /* 0x0000000000007b1d */ /* 0x000fe20000010000 */
[----:B------:R-:W-:Y:S01]  /*2390*/  ISETP.GE.AND P1, PT, R240, UR14, PT ;  /* 0x0000000ef0007c0c */ /* 0x000fe2000bf26270 */
[----:B------:R-:W-:Y:S01]  /*23a0*/  IMAD.WIDE.U32 R184, R188, UR21, R184 ;  /* 0x00000015bcb87c25 */ /* 0x000fe2000f8e00b8 */
[----:B------:R-:W-:-:S02]  /*23b0*/  LOP3.LUT R0, R10, 0xfffffff8, RZ, 0xc0, !PT ;  /* 0xfffffff80a007812 */ /* 0x000fc400078ec0ff */
[----:B------:R-:W-:Y:S01]  /*23c0*/  LOP3.LUT R13, R13, 0x1c0, RZ, 0xc0, !PT ;  /* 0x000001c00d0d7812 */ /* 0x000fe200078ec0ff */
[----:B------:R-:W-:Y:S01]  /*23d0*/  VIADD R187, R185, UR35 ;  /* 0x00000023b9bb7c36 */ /* 0x000fe20008000000 */
[----:B------:R-:W-:Y:S01]  /*23e0*/  SHF.R.S32.HI R7, RZ, 0x5, R96 ;  /* 0x00000005ff077819 */ /* 0x000fe20000011460 */
[----:B------:R-:W-:Y:S01]  /*23f0*/  IMAD.IADD R0, R8, 0x1, -R0 ;  /* 0x0000000108007824 */ /* 0x000fe200078e0a00 */
[----:B-1----:R-:W-:Y:S01]  /*2400*/  SHF.R.S32.HI R2, RZ, 0x4, R4 ;  /* 0x00000004ff027819 */ /* 0x002fe20000011404 */
[----:B------:R-:W-:Y:S01]  /*2410*/  IMAD.MOV.U32 R186, RZ, RZ, R184 ;  /* 0x000000ffffba7224 */ /* 0x000fe200078e00b8 */
[----:B------:R-:W-:Y:S01]  /*2420*/  LOP3.LUT R225, R13, 0x8, R225, 0xf8, !PT ;  /* 0x000000080de17812 */ /* 0x000fe200078ef8e1 */
[----:B------:R-:W-:Y:S01]  /*2430*/  IMAD.SHL.U32 R8, R0, 0x40, RZ ;  /* 0x0000004000087824 */ /* 0x000fe200078e00ff */
[----:B------:R-:W-:Y:S01]  /*2440*/  LEA.HI R4, R4, R2, RZ, 0x1 ;  /* 0x0000000204047211 */ /* 0x000fe200078f08ff */
[----:B------:R-:W-:Y:S01]  /*2450*/  IMAD.SHL.U32 R10, R10, 0x40, RZ ;  /* 0x000000400a0a7824 */ /* 0x000fe200078e00ff */
[----:B------:R-:W-:Y:S01]  /*2460*/  SHF.R.U32.HI R13, RZ, 0x3, R13 ;  /* 0x00000003ff0d7819 */ /* 0x000fe2000001160d */
[----:B------:R-:W-:Y:S01]  /*2470*/  IMAD.WIDE.U32 R14, R14, UR13, R186 ;  /* 0x0000000d0e0e7c25 */ /* 0x000fe2000f8e00ba */
[----:B------:R-:W-:-:S02]  /*2480*/  LOP3.LUT R4, R4, 0xfffffffe, RZ, 0xc0, !PT ;  /* 0xfffffffe04047812 */ /* 0x000fc400078ec0ff */
[----:B------:R-:W-:Y:S02]  /*2490*/  LOP3.LUT R8, R8, 0x1c0, RZ, 0xc0, !PT ;  /* 0x000001c008087812 */ /* 0x000fe400078ec0ff */
[----:B------:R-:W-:Y:S01]  /*24a0*/  LOP3.LUT R225, R225, R13, RZ, 0x3c, !PT ;  /* 0x0000000de1e17212 */ /* 0x000fe200078e3cff */
[----:B------:R-:W-:Y:S02]  /*24b0*/  IMAD.IADD R4, R2, 0x1, -R4 ;  /* 0x0000000102047824 */ /* 0x000fe400078e0a04 */
[----:B------:R-:W2:Y:S01]  /*24c0*/  @P0 MUFU.RCP R2, UR5 ;  /* 0x0000000500020d08 */ /* 0x000ea20008001000 */
[----:B------:R1:W-:Y:S01]  /*24d0*/  @P1 STS.128 [R227+0x18000], RZ ;  /* 0x018000ffe3001388 */ /* 0x0003e20000000c00 */
[C---:B------:R-:W-:Y:S01]  /*24e0*/  IMAD.SHL.U32 R9, R4.reuse, 0x8, RZ ;  /* 0x0000000804097824 */ /* 0x040fe200078e00ff */
[----:B------:R-:W-:Y:S01]  /*24f0*/  UIMAD UR5, UR12, UR20, URZ ;  /* 0x000000140c0572a4 */ /* 0x000fe2000f8e023f */
[----:B------:R-:W-:Y:S01]  /*2500*/  IMAD R225, R4, 0x200, R225 ;  /* 0x0000020004e17824 */ /* 0x000fe200078e02e1 */
[----:B------:R1:W-:Y:S02]  /*2510*/  @P1 STS.128 [R227+0x1a000], RZ ;  /* 0x01a000ffe3001388 */ /* 0x0003e40000000c00 */
[----:B------:R-:W-:Y:S01]  /*2520*/  LOP3.LUT R9, R8, 0x8, R9, 0xf8, !PT ;  /* 0x0000000808097812 */ /* 0x000fe200078ef809 */
[----:B------:R-:W-:Y:S01]  /*2530*/  UIMAD UR39, UR39, UR13, UR5 ;  /* 0x0000000d272772a4 */ /* 0x000fe2000f8e0205 */
[----:B------:R1:W-:Y:S01]  /*2540*/  @P1 STS.128 [R227+0x1c000], RZ ;  /* 0x01c000ffe3001388 */ /* 0x0003e20000000c00 */
[----:B------:R-:W-:Y:S01]  /*2550*/  SHF.R.U32.HI R8, RZ, 0x3, R8 ;  /* 0x00000003ff087819 */ /* 0x000fe20000011608 */
[----:B------:R-:W-:Y:S01]  /*2560*/  UMOV UR5, URZ ;  /* 0x0000003f00057c82 */ /* 0x000fe20008000000 */
[----:B------:R-:W-:Y:S01]  /*2570*/  LEA R225, R225, UR4, 0x1 ;  /* 0x00000004e1e17c11 */ /* 0x000fe2000f8e08ff */
[----:B------:R1:W-:Y:S01]  /*2580*/  @P1 STS.128 [R227+0x1e000], RZ ;  /* 0x01e000ffe3001388 */ /* 0x0003e20000000c00 */
[----:B------:R-:W-:Y:S01]  /*2590*/  LOP3.LUT R8, R9, R8, RZ, 0x3c, !PT ;  /* 0x0000000809087212 */ /* 0x000fe200078e3cff */
[----:B------:R-:W-:-:S03]  /*25a0*/  VIADD R13, R15, UR39 ;  /* 0x000000270f0d7c36 */ /* 0x000fc60008000000 */
[----:B------:R-:W-:-:S05]  /*25b0*/  LOP3.LUT R4, R8, 0xfffffe00, R10, 0xf8, !PT ;  /* 0xfffffe0008047812 */ /* 0x000fca00078ef80a */
        /* <DEDUP_REMOVED lines=43> */
.L_x_1214:
[----:B------:R-:W-:Y:S05]  /*2870*/  BSYNC B0 ;  /* 0x0000000000007941 */ /* 0x000fea0003800000 */
.L_x_1213:
        /* <DEDUP_REMOVED lines=49> */
.L_x_1216:
[----:B------:R-:W-:Y:S05]  /*2b90*/  BSYNC B0 ;  /* 0x0000000000007941 */ /* 0x000fea0003800000 */
.L_x_1215:
[----:B--2-4-:R-:W-:Y:S01]  /*2ba0*/  LDSM.16.M88.4 R8, [R226] ;  /* 0x00000000e208783b */ /* 0x014fe20000000200 */
[----:B------:R-:W-:Y:S01]  /*2bb0*/  R2P PR, R12, 0x6 ;  /* 0x000000060c007804 */ /* 0x000fe20000000000 */
[----:B-1----:R-:W-:Y:S01]  /*2bc0*/  IMAD.MOV.U32 R2, RZ, RZ, 0x10 ;  /* 0x00000010ff027424 */ /* 0x002fe200078e00ff */
[----:B------:R-:W-:Y:S01]  /*2bd0*/  LOP3.LUT P0, RZ, R0, 0x2, RZ, 0xc0, !PT ;  /* 0x0000000200ff7812 */ /* 0x000fe2000780c0ff */
[----:B------:R-:W1:Y:S01]  /*2be0*/  LDSM.16.M88.4 R28, [R225+0x10000] ;  /* 0x01000000e11c783b */ /* 0x000e620000000200 */
[C---:B------:R-:W-:Y:S01]  /*2bf0*/  VIADD R3, R225.reuse, 0x10000 ;  /* 0x00010000e1037836 */ /* 0x040fe20000000000 */
[----:B------:R-:W-:Y:S01]  /*2c00*/  ULDC UR34, c[0x0][0x39c] ;  /* 0x0000e70000227ab9 */ /* 0x000fe20000000800 */
[----:B------:R-:W-:Y:S01]  /*2c10*/  SEL R2, R2, 0xfffffff0, !P0 ;  /* 0xfffffff002027807 */ /* 0x000fe20004000000 */
[----:B------:R-:W-:Y:S01]  /*2c20*/  VIADD R223, R225, 0x10020 ;  /* 0x00010020e1df7836 */ /* 0x000fe20000000000 */
[----:B------:R-:W-:Y:S01]  /*2c30*/  LOP3.LUT P0, RZ, R0, 0x4, RZ, 0xc0, !PT ;  /* 0x0000000400ff7812 */ /* 0x000fe2000780c0ff */
[----:B------:R-:W2:Y:S01]  /*2c40*/  LDSM.16.M88.4 R40, [R225+0x10800] ;  /* 0x01080000e128783b */ /* 0x000ea20000000200 */
[----:B------:R-:W-:Y:S01]  /*2c50*/  MOV R0, 0x20 ;  /* 0x0000002000007802 */ /* 0x000fe20000000f00 */
[--C-:B------:R-:W-:Y:S01]  /*2c60*/  IMAD R224, R2, 0x2, R226.reuse ;  /* 0x0000000202e07824 */ /* 0x100fe200078e02e2 */
[----:B------:R-:W-:Y:S01]  /*2c70*/  UISETP.GE.AND UP0, UPT, UR22, 0x2, UPT ;  /* 0x000000021600788c */ /* 0x000fe2000bf06270 */
[----:B------:R-:W-:Y:S01]  /*2c80*/  @P1 VIADD R223, R3, 0xffffffe0 ;  /* 0xffffffe003df1836 */ /* 0x000fe20000000000 */
[----:B------:R-:W-:Y:S01]  /*2c90*/  SEL R0, R0, 0xffffffe0, !P0 ;  /* 0xffffffe000007807 */ /* 0x000fe20004000000 */
[----:B------:R-:W-:Y:S01]  /*2ca0*/  IMAD.MOV.U32 R3, RZ, RZ, 0x40 ;  /* 0x00000040ff037424 */ /* 0x000fe200078e00ff */
[----:B------:R-:W-:Y:S01]  /*2cb0*/  LDSM.16.M88.4 R24, [R224] ;  /* 0x00000000e018783b */ /* 0x000fe20000000200 */
[----:B------:R-:W-:Y:S01]  /*2cc0*/  IMAD.U32 R190, RZ, RZ, UR29 ;  /* 0x0000001dffbe7e24 */ /* 0x000fe2000f8e00ff */
[----:B------:R-:W-:Y:S01]  /*2cd0*/  IADD3 R214, R223, 0x1000, RZ ;  /* 0x00001000dfd67810 */ /* 0x000fe20007ffe0ff */
[C---:B------:R-:W-:Y:S01]  /*2ce0*/  IMAD R222, R0.reuse, 0x2, R226 ;  /* 0x0000000200de7824 */ /* 0x040fe200078e02e2 */
[----:B------:R-:W4:Y:S01]  /*2cf0*/  LDSM.16.M88.4 R32, [R223] ;  /* 0x00000000df20783b */ /* 0x000f220000000200 */
[----:B------:R-:W-:Y:S01]  /*2d00*/  SEL R3, R3, 0xffffffc0, !P2 ;  /* 0xffffffc003037807 */ /* 0x000fe20005000000 */
[----:B------:R-:W-:Y:S01]  /*2d10*/  IMAD R221, R0, 0x2, R224 ;  /* 0x0000000200dd7824 */ /* 0x000fe200078e02e0 */
[C---:B------:R-:W-:Y:S01]  /*2d20*/  IADD3 R208, R223.reuse, 0x3800, RZ ;  /* 0x00003800dfd07810 */ /* 0x040fe20007ffe0ff */
[----:B------:R-:W-:Y:S01]  /*2d30*/  LDSM.16.M88.4 R64, [R222] ;  /* 0x00000000de40783b */ /* 0x000fe20000000200 */
[----:B------:R-:W-:Y:S01]  /*2d40*/  IMAD.SHL.U32 R235, R6, 0x2, RZ ;  /* 0x0000000206eb7824 */ /* 0x000fe200078e00ff */
[----:B------:R-:W-:Y:S01]  /*2d50*/  IADD3 R203, R223, 0x6000, RZ ;  /* 0x00006000dfcb7810 */ /* 0x000fe20007ffe0ff */
[----:B------:R-:W-:Y:S01]  /*2d60*/  IMAD.IADD R219, R225, 0x1, R3 ;  /* 0x00000001e1db7824 */ /* 0x000fe200078e0203 */
[----:B------:R-:W5:Y:S01]  /*2d70*/  LDSM.16.M88.4 R72, [R225+0x11000] ;  /* 0x01100000e148783b */ /* 0x000f620000000200 */
[----:B------:R-:W-:Y:S01]  /*2d80*/  IMAD.IADD R212, R3, 0x1, R223 ;  /* 0x0000000103d47824 */ /* 0x000fe200078e02df */
[----:B------:R-:W-:Y:S01]  /*2d90*/  LOP3.LUT R235, R235, 0x6, RZ, 0xc0, !PT ;  /* 0x00000006ebeb7812 */ /* 0x000fe200078ec0ff */
[C---:B------:R-:W-:Y:S01]  /*2da0*/  VIADD R215, R223.reuse, 0x800 ;  /* 0x00000800dfd77836 */ /* 0x040fe20000000000 */
[----:B------:R-:W3:Y:S01]  /*2db0*/  LDSM.16.M88.4 R48, [R219+0x10000] ;  /* 0x01000000db30783b */ /* 0x000ee20000000200 */
[----:B------:R-:W-:-:S02]  /*2dc0*/  VIADD R213, R223, 0x1800 ;  /* 0x00001800dfd57836 */ /* 0x000fc40000000000 */
[C---:B------:R-:W-:Y:S01]  /*2dd0*/  VIADD R211, R223.reuse, 0x2000 ;  /* 0x00002000dfd37836 */ /* 0x040fe20000000000 */
[----:B------:R-:W-:Y:S01]  /*2de0*/  LDSM.16.M88.4 R12, [R221] ;  /* 0x00000000dd0c783b */ /* 0x000fe20000000200 */
[C---:B------:R-:W-:Y:S02]  /*2df0*/  VIADD R210, R223.reuse, 0x2800 ;  /* 0x00002800dfd27836 */ /* 0x040fe40000000000 */
[C---:B------:R-:W-:Y:S01]  /*2e00*/  VIADD R209, R223.reuse, 0x3000 ;  /* 0x00003000dfd17836 */ /* 0x040fe20000000000 */
[----:B------:R-:W-:Y:S01]  /*2e10*/  LDSM.16.M88.4 R84, [R212] ;  /* 0x00000000d454783b */ /* 0x000fe20000000200 */
[C---:B------:R-:W-:Y:S01]  /*2e20*/  VIADD R207, R223.reuse, 0x4000 ;  /* 0x00004000dfcf7836 */ /* 0x040fe20000000000 */
[----:B-1----:R-:W-:Y:S02]  /*2e30*/  HMMA.16816.F32.BF16 R16, R8, R28, RZ ;  /* 0x0000001c0810723c */ /* 0x002fe400000418ff */
[----:B------:R-:W1:Y:S01]  /*2e40*/  LDSM.16.M88.4 R20, [R225+0x11800] ;  /* 0x01180000e114783b */ /* 0x000e620000000200 */
[----:B------:R-:W-:-:S02]  /*2e50*/  VIADD R206, R223, 0x4800 ;  /* 0x00004800dfce7836 */ /* 0x000fc40000000000 */
[C---:B------:R-:W-:Y:S01]  /*2e60*/  VIADD R205, R223.reuse, 0x5000 ;  /* 0x00005000dfcd7836 */ /* 0x040fe20000000000 */
[----:B------:R-:W1:Y:S01]  /*2e70*/  LDSM.16.M88.4 R52, [R223+0x800] ;  /* 0x00080000df34783b */ /* 0x000e620000000200 */
[C---:B------:R-:W-:Y:S01]  /*2e80*/  HMMA.16816.F32.BF16 R28, R8.reuse, R30, RZ ;  /* 0x0000001e081c723c */ /* 0x040fe200000418ff */
[C---:B------:R-:W-:Y:S02]  /*2e90*/  VIADD R204, R223.reuse, 0x5800 ;  /* 0x00005800dfcc7836 */ /* 0x040fe40000000000 */
[----:B------:R-:W1:Y:S01]  /*2ea0*/  LDSM.16.M88.4 R60, [R223+0x1000] ;  /* 0x00100000df3c783b */ /* 0x000e620000000200 */
[C---:B------:R-:W-:Y:S02]  /*2eb0*/  VIADD R202, R223.reuse, 0x6800 ;  /* 0x00006800dfca7836 */ /* 0x040fe40000000000 */
[----:B--2---:R-:W-:Y:S01]  /*2ec0*/  HMMA.16816.F32.BF16 R44, R8, R40, RZ ;  /* 0x00000028082c723c */ /* 0x004fe200000418ff */
[----:B------:R-:W-:Y:S01]  /*2ed0*/  LDSM.16.M88.4 R36, [R226+0x4000] ;  /* 0x00400000e224783b */ /* 0x000fe20000000200 */
[----:B------:R-:W-:-:S02]  /*2ee0*/  VIADD R201, R223, 0x7000 ;  /* 0x00007000dfc97836 */ /* 0x000fc40000000000 */
[----:B------:R-:W-:Y:S01]  /*2ef0*/  VIADD R200, R223, 0x7800 ;  /* 0x00007800dfc87836 */ /* 0x000fe20000000000 */
[----:B------:R-:W2:Y:S01]  /*2f00*/  LDSM.16.M88.4 R92, [R225+0x12000] ;  /* 0x01200000e15c783b */ /* 0x000ea20000000200 */
[----:B------:R-:W-:Y:S03]  /*2f10*/  HMMA.16816.F32.BF16 R40, R8, R42, RZ ;  /* 0x0000002a0828723c */ /* 0x000fe600000418ff */
[----:B------:R-:W2:Y:S03]  /*2f20*/  LDSM.16.M88.4 R56, [R223+0x1800] ;  /* 0x00180000df38783b */ /* 0x000ea60000000200 */
[C---:B----4-:R-:W-:Y:S01]  /*2f30*/  HMMA.16816.F32.BF16 R16, R24.reuse, R32, R16 ;  /* 0x000000201810723c */ /* 0x050fe20000041810 */
[----:B------:R-:W-:Y:S04]  /*2f40*/  LDSM.16.M88.4 R80, [R219+0x11000] ;  /* 0x01100000db50783b */ /* 0x000fe80000000200 */
[----:B------:R-:W-:Y:S01]  /*2f50*/  LDSM.16.M88.4 R88, [R223+0x2000] ;  /* 0x00200000df58783b */ /* 0x000fe20000000200 */
[----:B------:R-:W-:Y:S03]  /*2f60*/  HMMA.16816.F32.BF16 R28, R24, R34, R28 ;  /* 0x00000022181c723c */ /* 0x000fe6000004181c */
[----:B------:R-:W4:Y:S03]  /*2f70*/  LDSM.16.M88.4 R32, [R219+0x10800] ;  /* 0x01080000db20783b */ /* 0x000f260000000200 */
[C---:B-----5:R-:W-:Y:S01]  /*2f80*/  HMMA.16816.F32.BF16 R76, R8.reuse, R72, RZ ;  /* 0x00000048084c723c */ /* 0x060fe200000418ff */
[----:B------:R-:W0:Y:S05]  /*2f90*/  LDGDEPBAR ;  /* 0x00000000000079af */ /* 0x000e2a0000000000 */
[----:B------:R-:W-:Y:S06]  /*2fa0*/  HMMA.16816.F32.BF16 R72, R8, R74, RZ ;  /* 0x0000004a0848723c */ /* 0x000fec00000418ff */
[----:B---3--:R-:W-:Y:S06]  /*2fb0*/  HMMA.16816.F32.BF16 R16, R64, R48, R16 ;  /* 0x000000304010723c */ /* 0x008fec0000041810 */
[C---:B-1----:R-:W-:Y:S06]  /*2fc0*/  HMMA.16816.F32.BF16 R68, R8.reuse, R20, RZ ;  /* 0x000000140844723c */ /* 0x042fec00000418ff */
[----:B------:R-:W-:Y:S01]  /*2fd0*/  HMMA.16816.F32.BF16 R8, R8, R22, RZ ;  /* 0x000000160808723c */ /* 0x000fe200000418ff */
[----:B------:R-:W-:Y:S05]  /*2fe0*/  LDSM.16.M88.4 R20, [R212+0x800] ;  /* 0x00080000d414783b */ /* 0x000fea0000000200 */
[----:B------:R-:W-:Y:S06]  /*2ff0*/  HMMA.16816.F32.BF16 R44, R24, R52, R44 ;  /* 0x00000034182c723c */ /* 0x000fec000004182c */
[----:B------:R-:W-:Y:S06]  /*3000*/  HMMA.16816.F32.BF16 R16, R12, R84, R16 ;  /* 0x000000540c10723c */ /* 0x000fec0000041810 */
[----:B------:R-:W-:Y:S01]  /*3010*/  HMMA.16816.F32.BF16 R28, R64, R50, R28 ;  /* 0x00000032401c723c */ /* 0x000fe2000004181c */
[----:B------:R-:W-:Y:S05]  /*3020*/  LDSM.16.M88.4 R48, [R219+0x11800] ;  /* 0x01180000db30783b */ /* 0x000fea0000000200 */
[C---:B------:R-:W-:Y:S01]  /*3030*/  HMMA.16816.F32.BF16 R40, R24.reuse, R54, R40 ;  /* 0x000000361828723c */ /* 0x040fe20000041828 */
[----:B------:R-:W1:Y:S05]  /*3040*/  LDSM.16.M88.4 R52, [R224+0x4000] ;  /* 0x00400000e034783b */ /* 0x000e6a0000000200 */
[----:B------:R-:W-:Y:S06]  /*3050*/  HMMA.16816.F32.BF16 R76, R24, R60, R76 ;  /* 0x0000003c184c723c */ /* 0x000fec000004184c */
[----:B--2---:R-:W-:Y:S06]  /*3060*/  HMMA.16816.F32.BF16 R16, R36, R92, R16 ;  /* 0x0000005c2410723c */ /* 0x004fec0000041810 */
[C---:B------:R-:W-:Y:S01]  /*3070*/  HMMA.16816.F32.BF16 R72, R24.reuse, R62, R72 ;  /* 0x0000003e1848723c */ /* 0x040fe20000041848 */
[----:B------:R-:W2:Y:S05]  /*3080*/  LDSM.16.M88.4 R60, [R212+0x1000] ;  /* 0x00100000d43c783b */ /* 0x000eaa0000000200 */
[C---:B------:R-:W-:Y:S06]  /*3090*/  HMMA.16816.F32.BF16 R68, R24.reuse, R56, R68 ;  /* 0x000000381844723c */ /* 0x040fec0000041844 */
[----:B------:R-:W-:Y:S01]  /*30a0*/  HMMA.16816.F32.BF16 R24, R24, R58, R8 ;  /* 0x0000003a1818723c */ /* 0x000fe20000041808 */
[----:B------:R-:W-:Y:S04]  /*30b0*/  LDSM.16.M88.4 R56, [R212+0x1800] ;  /* 0x00180000d438783b */ /* 0x000fe80000000200 */
[----:B------:R-:W-:Y:S01]  /*30c0*/  LDSM.16.M88.4 R8, [R225+0x12800] ;  /* 0x01280000e108783b */ /* 0x000fe20000000200 */
[----:B----4-:R-:W-:Y:S06]  /*30d0*/  HMMA.16816.F32.BF16 R44, R64, R32, R44 ;  /* 0x00000020402c723c */ /* 0x010fec000004182c */
[----:B------:R-:W-:Y:S01]  /*30e0*/  HMMA.16816.F32.BF16 R28, R12, R86, R28 ;  /* 0x000000560c1c723c */ /* 0x000fe2000004181c */
[----:B------:R-:W-:Y:S05]  /*30f0*/  LDSM.16.M88.4 R84, [R219+0x12000] ;  /* 0x01200000db54783b */ /* 0x000fea0000000200 */
[C---:B------:R-:W-:Y:S01]  /*3100*/  HMMA.16816.F32.BF16 R40, R64.reuse, R34, R40 ;  /* 0x000000224028723c */ /* 0x040fe20000041828 */
[----:B------:R-:W3:Y:S05]  /*3110*/  LDSM.16.M88.4 R32, [R222+0x4000] ;  /* 0x00400000de20783b */ /* 0x000eea0000000200 */
[----:B------:R-:W-:Y:S06]  /*3120*/  HMMA.16816.F32.BF16 R76, R64, R80, R76 ;  /* 0x00000050404c723c */ /* 0x000fec000004184c */
[----:B-1----:R-:W-:Y:S06]  /*3130*/  HMMA.16816.F32.BF16 R16, R52, R88, R16 ;  /* 0x000000583410723c */ /* 0x002fec0000041810 */
[C---:B------:R-:W-:Y:S01]  /*3140*/  HMMA.16816.F32.BF16 R72, R64.reuse, R82, R72 ;  /* 0x000000524048723c */ /* 0x040fe20000041848 */
[----:B------:R-:W1:Y:S05]  /*3150*/  LDSM.16.M88.4 R80, [R225+0x13000] ;  /* 0x01300000e150783b */ /* 0x000e6a0000000200 */
[C---:B------:R-:W-:Y:S06]  /*3160*/  HMMA.16816.F32.BF16 R68, R64.reuse, R48, R68 ;  /* 0x000000304044723c */ /* 0x040fec0000041844 */
[----:B------:R-:W-:Y:S01]  /*3170*/  HMMA.16816.F32.BF16 R64, R64, R50, R24 ;  /* 0x000000324040723c */ /* 0x000fe20000041818 */
[----:B------:R-:W-:Y:S04]  /*3180*/  LDSM.16.M88.4 R48, [R225+0x13800] ;  /* 0x01380000e130783b */ /* 0x000fe80000000200 */
[----:B------:R-:W-:Y:S01]  /*3190*/  LDSM.16.M88.4 R24, [R223+0x2800] ;  /* 0x00280000df18783b */ /* 0x000fe20000000200 */
[----:B------:R-:W-:Y:S06]  /*31a0*/  HMMA.16816.F32.BF16 R44, R12, R20, R44 ;  /* 0x000000140c2c723c */ /* 0x000fec000004182c */
[----:B------:R-:W-:Y:S01]  /*31b0*/  HMMA.16816.F32.BF16 R28, R36, R94, R28 ;  /* 0x0000005e241c723c */ /* 0x000fe2000004181c */
[----:B------:R-:W-:Y:S05]  /*31c0*/  LDSM.16.M88.4 R92, [R212+0x2000] ;  /* 0x00200000d45c783b */ /* 0x000fea0000000200 */
[C---:B------:R-:W-:Y:S01]  /*31d0*/  HMMA.16816.F32.BF16 R40, R12.reuse, R22, R40 ;  /* 0x000000160c28723c */ /* 0x040fe20000041828 */
[----:B------:R-:W4:Y:S05]  /*31e0*/  LDSM.16.M88.4 R20, [R221+0x4000] ;  /* 0x00400000dd14783b */ /* 0x000f2a0000000200 */
[----:B--2---:R-:W-:Y:S06]  /*31f0*/  HMMA.16816.F32.BF16 R76, R12, R60, R76 ;  /* 0x0000003c0c4c723c */ /* 0x004fec000004184c */
[----:B---3--:R-:W-:Y:S06]  /*3200*/  HMMA.16816.F32.BF16 R16, R32, R84, R16 ;  /* 0x000000542010723c */ /* 0x008fec0000041810 */
[C---:B------:R-:W-:Y:S01]  /*3210*/  HMMA.16816.F32.BF16 R72, R12.reuse, R62, R72 ;  /* 0x0000003e0c48723c */ /* 0x040fe20000041848 */
[----:B------:R-:W2:Y:S05]  /*3220*/  LDSM.16.M88.4 R60, [R223+0x3000] ;  /* 0x00300000df3c783b */ /* 0x000eaa0000000200 */
        /* <DEDUP_REMOVED lines=8> */
[----:B------:R-:W3:Y:S05]  /*32b0*/  LDSM.16.M88.4 R8, [R226+0x8000] ;  /* 0x00800000e208783b */ /* 0x000eea0000000200 */
[----:B-1----:R-:W-:Y:S06]  /*32c0*/  HMMA.16816.F32.BF16 R76, R36, R80, R76 ;  /* 0x00000050244c723c */ /* 0x002fec000004184c */
[----:B----4-:R-:W-:Y:S06]  /*32d0*/  HMMA.16816.F32.BF16 R16, R20, R92, R16 ;  /* 0x0000005c1410723c */ /* 0x010fec0000041810 */
[C---:B------:R-:W-:Y:S01]  /*32e0*/  HMMA.16816.F32.BF16 R72, R36.reuse, R82, R72 ;  /* 0x000000522448723c */ /* 0x040fe20000041848 */
[----:B------:R-:W-:Y:S05]  /*32f0*/  LDSM.16.M88.4 R80, [R223+0x4000] ;  /* 0x00400000df50783b */ /* 0x000fea0000000200 */
[C---:B------:R-:W-:Y:S06]  /*3300*/  HMMA.16816.F32.BF16 R68, R36.reuse, R48, R68 ;  /* 0x000000302444723c */ /* 0x040fec0000041844 */
[----:B------:R-:W-:Y:S01]  /*3310*/  HMMA.16816.F32.BF16 R64, R36, R50, R64 ;  /* 0x000000322440723c */ /* 0x000fe20000041840 */
[----:B------:R-:W1:Y:S04]  /*3320*/  LDSM.16.M88.4 R48, [R219+0x13000] ;  /* 0x01300000db30783b */ /* 0x000e680000000200 */
        /* <DEDUP_REMOVED lines=8> */
[----:B------:R-:W-:Y:S01]  /*33b0*/  HMMA.16816.F32.BF16 R72, R52, R62, R72 ;  /* 0x0000003e3448723c */ /* 0x000fe20000041848 */
[----:B------:R-:W2:Y:S05]  /*33c0*/  LDSM.16.M88.4 R60, [R212+0x3000] ;  /* 0x00300000d43c783b */ /* 0x000eaa0000000200 */
[----:B------:R-:W-:Y:S06]  /*33d0*/  HMMA.16816.F32.BF16 R44, R32, R12, R44 ;  /* 0x0000000c202c723c */ /* 0x000fec000004182c */
[----:B------:R-:W-:Y:S01]  /*33e0*/  HMMA.16816.F32.BF16 R28, R20, R94, R28 ;  /* 0x0000005e141c723c */ /* 0x000fe2000004181c */
[----:B------:R-:W-:Y:S05]  /*33f0*/  LDSM.16.M88.4 R92, [R219+0x14000] ;  /* 0x01400000db5c783b */ /* 0x000fea0000000200 */
[----:B------:R-:W-:Y:S01]  /*3400*/  HMMA.16816.F32.BF16 R40, R32, R14, R40 ;  /* 0x0000000e2028723c */ /* 0x000fe20000041828 */
[----:B------:R-:W3:Y:S05]  /*3410*/  LDSM.16.M88.4 R12, [R222+0x8000] ;  /* 0x00800000de0c783b */ /* 0x000eea0000000200 */
[C---:B------:R-:W-:Y:S06]  /*3420*/  HMMA.16816.F32.BF16 R68, R52.reuse, R56, R68 ;  /* 0x000000383444723c */ /* 0x040fec0000041844 */
[----:B------:R-:W-:Y:S01]  /*3430*/  HMMA.16816.F32.BF16 R64, R52, R58, R64 ;  /* 0x0000003a3440723c */ /* 0x000fe20000041840 */
[----:B------:R-:W5:Y:S04]  /*3440*/  LDSM.16.M88.4 R52, [R225+0x14800] ;  /* 0x01480000e134783b */ /* 0x000f680000000200 */
[----:B------:R-:W5:Y:S01]  /*3450*/  LDSM.16.M88.4 R56, [R212+0x3800] ;  /* 0x00380000d438783b */ /* 0x000f620000000200 */
[----:B-1----:R-:W-:Y:S06]  /*3460*/  HMMA.16816.F32.BF16 R76, R32, R48, R76 ;  /* 0x00000030204c723c */ /* 0x002fec000004184c */
[----:B----4-:R-:W-:Y:S06]  /*3470*/  HMMA.16816.F32.BF16 R16, R24, R80, R16 ;  /* 0x000000501810723c */ /* 0x010fec0000041810 */
[----:B------:R-:W-:Y:S01]  /*3480*/  HMMA.16816.F32.BF16 R72, R32, R50, R72 ;  /* 0x000000322048723c */ /* 0x000fe20000041848 */
[----:B------:R-:W1:Y:S05]  /*3490*/  LDSM.16.M88.4 R48, [R225+0x15000] ;  /* 0x01500000e130783b */ /* 0x000e6a0000000200 */
[----:B------:R-:W-:Y:S06]  /*34a0*/  HMMA.16816.F32.BF16 R44, R20, R84, R44 ;  /* 0x00000054142c723c */ /* 0x000fec000004182c */
[----:B------:R-:W-:Y:S01]  /*34b0*/  HMMA.16816.F32.BF16 R28, R8, R90, R28 ;  /* 0x0000005a081c723c */ /* 0x000fe2000004181c */
[----:B------:R-:W-:Y:S05]  /*34c0*/  LDSM.16.M88.4 R88, [R221+0x8000] ;  /* 0x00800000dd58783b */ /* 0x000fea0000000200 */
[----:B------:R-:W-:Y:S01]  /*34d0*/  HMMA.16816.F32.BF16 R40, R20, R86, R40 ;  /* 0x000000561428723c */ /* 0x000fe20000041828 */
[----:B------:R-:W4:Y:S05]  /*34e0*/  LDSM.16.M88.4 R84, [R212+0x4000] ;  /* 0x00400000d454783b */ /* 0x000f2a0000000200 */
[C---:B------:R-:W-:Y:S06]  /*34f0*/  HMMA.16816.F32.BF16 R68, R32.reuse, R36, R68 ;  /* 0x000000242044723c */ /* 0x040fec0000041844 */
[----:B------:R-:W-:Y:S01]  /*3500*/  HMMA.16816.F32.BF16 R64, R32, R38, R64 ;  /* 0x000000262040723c */ /* 0x000fe20000041840 */
[----:B------:R-:W4:Y:S04]  /*3510*/  LDSM.16.M88.4 R36, [R223+0x4800] ;  /* 0x00480000df24783b */ /* 0x000f280000000200 */
[----:B------:R-:W4:Y:S01]  /*3520*/  LDSM.16.M88.4 R32, [R225+0x15800] ;  /* 0x01580000e120783b */ /* 0x000f220000000200 */
[----:B--2---:R-:W-:Y:S06]  /*3530*/  HMMA.16816.F32.BF16 R76, R20, R60, R76 ;  /* 0x0000003c144c723c */ /* 0x004fec000004184c */
[----:B---3--:R-:W-:Y:S06]  /*3540*/  HMMA.16816.F32.BF16 R16, R12, R92, R16 ;  /* 0x0000005c0c10723c */ /* 0x008fec0000041810 */
[----:B------:R-:W-:Y:S01]  /*3550*/  HMMA.16816.F32.BF16 R72, R20, R62, R72 ;  /* 0x0000003e1448723c */ /* 0x000fe20000041848 */
[----:B------:R-:W-:Y:S05]  /*3560*/  LDSM.16.M88.4 R60, [R226+0xc000] ;  /* 0x00c00000e23c783b */ /* 0x000fea0000000200 */
[----:B-----5:R-:W-:Y:S06]  /*3570*/  HMMA.16816.F32.BF16 R44, R8, R52, R44 ;  /* 0x00000034082c723c */ /* 0x020fec000004182c */
[----:B------:R-:W-:Y:S01]  /*3580*/  HMMA.16816.F32.BF16 R28, R24, R82, R28 ;  /* 0x00000052181c723c */ /* 0x000fe2000004181c */
[----:B------:R-:W2:Y:S05]  /*3590*/  LDSM.16.M88.4 R80, [R223+0x5000] ;  /* 0x00500000df50783b */ /* 0x000eaa0000000200 */
        /* <DEDUP_REMOVED lines=27> */
[----:B------:R-:W-:Y:S05]  /*3750*/  LDSM.16.M88.4 R20, [R219+0x16000] ;  /* 0x01600000db14783b */ /* 0x000fea0000000200 */
[C---:B------:R-:W-:Y:S06]  /*3760*/  HMMA.16816.F32.BF16 R68, R24.reuse, R56, R68 ;  /* 0x000000381844723c */ /* 0x040fec0000041844 */
[----:B------:R-:W-:Y:S01]  /*3770*/  HMMA.16816.F32.BF16 R64, R24, R58, R64 ;  /* 0x0000003a1840723c */ /* 0x000fe20000041840 */
[----:B------:R-:W3:Y:S04]  /*3780*/  LDSM.16.M88.4 R24, [R222+0xc000] ;  /* 0x00c00000de18783b */ /* 0x000ee80000000200 */
[----:B------:R-:W5:Y:S01]  /*3790*/  LDSM.16.M88.4 R56, [R225+0x16800] ;  /* 0x01680000e138783b */ /* 0x000f620000000200 */
[----:B-1----:R-:W-:Y:S06]  /*37a0*/  HMMA.16816.F32.BF16 R76, R12, R48, R76 ;  /* 0x000000300c4c723c */ /* 0x002fec000004184c */
[----:B----4-:R-:W-:Y:S06]  /*37b0*/  HMMA.16816.F32.BF16 R16, R36, R92, R16 ;  /* 0x0000005c2410723c */ /* 0x010fec0000041810 */
[----:B------:R-:W-:Y:S01]  /*37c0*/  HMMA.16816.F32.BF16 R72, R12, R50, R72 ;  /* 0x000000320c48723c */ /* 0x000fe20000041848 */
[----:B------:R-:W-:Y:S05]  /*37d0*/  LDSM.16.M88.4 R48, [R225+0x17800] ;  /* 0x01780000e130783b */ /* 0x000fea0000000200 */
[----:B------:R-:W-:Y:S06]  /*37e0*/  HMMA.16816.F32.BF16 R44, R88, R8, R44 ;  /* 0x00000008582c723c */ /* 0x000fec000004182c */
[----:B------:R-:W-:Y:S01]  /*37f0*/  HMMA.16816.F32.BF16 R28, R60, R54, R28 ;  /* 0x000000363c1c723c */ /* 0x000fe2000004181c */
[----:B------:R-:W1:Y:S05]  /*3800*/  LDSM.16.M88.4 R52, [R225+0x17000] ;  /* 0x01700000e134783b */ /* 0x000e6a0000000200 */
[----:B------:R-:W-:Y:S01]  /*3810*/  HMMA.16816.F32.BF16 R40, R88, R10, R40 ;  /* 0x0000000a5828723c */ /* 0x000fe20000041828 */
[----:B------:R-:W-:Y:S05]  /*3820*/  LDSM.16.M88.4 R8, [R212+0x6000] ;  /* 0x00600000d408783b */ /* 0x000fea0000000200 */
[C---:B------:R-:W-:Y:S06]  /*3830*/  HMMA.16816.F32.BF16 R68, R12.reuse, R32, R68 ;  /* 0x000000200c44723c */ /* 0x040fec0000041844 */
[----:B------:R-:W-:Y:S01]  /*3840*/  HMMA.16816.F32.BF16 R64, R12, R34, R64 ;  /* 0x000000220c40723c */ /* 0x000fe20000041840 */
[----:B------:R-:W4:Y:S04]  /*3850*/  LDSM.16.M88.4 R12, [R221+0xc000] ;  /* 0x00c00000dd0c783b */ /* 0x000f280000000200 */
[----:B------:R-:W4:Y:S01]  /*3860*/  LDSM.16.M88.4 R32, [R223+0x6800] ;  /* 0x00680000df20783b */ /* 0x000f220000000200 */
[----:B--2---:R-:W-:Y:S06]  /*3870*/  HMMA.16816.F32.BF16 R76, R88, R84, R76 ;  /* 0x00000054584c723c */ /* 0x004fec000004184c */
[----:B---3--:R-:W-:Y:S06]  /*3880*/  HMMA.16816.F32.BF16 R16, R24, R20, R16 ;  /* 0x000000141810723c */ /* 0x008fec0000041810 */
[----:B------:R-:W-:Y:S01]  /*3890*/  HMMA.16816.F32.BF16 R72, R88, R86, R72 ;  /* 0x000000565848723c */ /* 0x000fe20000041848 */
[----:B------:R-:W2:Y:S05]  /*38a0*/  LDSM.16.M88.4 R84, [R223+0x7000] ;  /* 0x00700000df54783b */ /* 0x000eaa0000000200 */
[C---:B-----5:R-:W-:Y:S06]  /*38b0*/  HMMA.16816.F32.BF16 R44, R60.reuse, R56, R44 ;  /* 0x000000383c2c723c */ /* 0x060fec000004182c */
[----:B------:R-:W-:Y:S01]  /*38c0*/  HMMA.16816.F32.BF16 R40, R60, R58, R40 ;  /* 0x0000003a3c28723c */ /* 0x000fe20000041828 */
[----:B------:R-:W-:Y:S05]  /*38d0*/  LDSM.16.M88.4 R56, [R223+0x7800] ;  /* 0x00780000df38783b */ /* 0x000fea0000000200 */
[----:B------:R-:W-:Y:S06]  /*38e0*/  HMMA.16816.F32.BF16 R28, R36, R94, R28 ;  /* 0x0000005e241c723c */ /* 0x000fec000004181c */
[----:B-1----:R-:W-:Y:S06]  /*38f0*/  HMMA.16816.F32.BF16 R76, R60, R52, R76 ;  /* 0x000000343c4c723c */ /* 0x002fec000004184c */
[C---:B------:R-:W-:Y:S06]  /*3900*/  HMMA.16816.F32.BF16 R68, R88.reuse, R80, R68 ;  /* 0x000000505844723c */ /* 0x040fec0000041844 */
[----:B------:R-:W-:Y:S01]  /*3910*/  HMMA.16816.F32.BF16 R80, R88, R82, R64 ;  /* 0x000000525850723c */ /* 0x000fe20000041840 */
[----:B------:R-:W-:Y:S05]  /*3920*/  LDSM.16.M88.4 R64, [R219+0x16800] ;  /* 0x01680000db40783b */ /* 0x000fea0000000200 */
[----:B----4-:R-:W-:Y:S06]  /*3930*/  HMMA.16816.F32.BF16 R16, R12, R8, R16 ;  /* 0x000000080c10723c */ /* 0x010fec0000041810 */
[C---:B------:R-:W-:Y:S06]  /*3940*/  HMMA.16816.F32.BF16 R44, R36.reuse, R32, R44 ;  /* 0x00000020242c723c */ /* 0x040fec000004182c */
[----:B------:R-:W-:Y:S01]  /*3950*/  HMMA.16816.F32.BF16 R40, R36, R34, R40 ;  /* 0x000000222428723c */ /* 0x000fe20000041828 */
[----:B------:R-:W1:Y:S05]  /*3960*/  LDSM.16.M88.4 R32, [R219+0x17000] ;  /* 0x01700000db20783b */ /* 0x000e6a0000000200 */
[----:B------:R-:W-:Y:S06]  /*3970*/  HMMA.16816.F32.BF16 R72, R60, R54, R72 ;  /* 0x000000363c48723c */ /* 0x000fec0000041848 */
[----:B------:R-:W-:Y:S01]  /*3980*/  HMMA.16816.F32.BF16 R28, R24, R22, R28 ;  /* 0x00000016181c723c */ /* 0x000fe2000004181c */
[----:B------:R-:W-:Y:S01]  /*3990*/  FMUL.FTZ R17, R17, UR34 ;  /* 0x0000002211117c20 */ /* 0x000fe20008410000 */
[----:B------:R-:W-:Y:S01]  /*39a0*/  FMUL.FTZ R18, R18, UR34 ;  /* 0x0000002212127c20 */ /* 0x000fe20008410000 */
[----:B------:R-:W-:Y:S01]  /*39b0*/  FMUL.FTZ R3, R16, UR34 ;  /* 0x0000002210037c20 */ /* 0x000fe20008410000 */
[----:B------:R-:W-:Y:S02]  /*39c0*/  LDSM.16.M88.4 R20, [R212+0x6800] ;  /* 0x00680000d414783b */ /* 0x000fe40000000200 */
[----:B--2---:R-:W-:Y:S03]  /*39d0*/  HMMA.16816.F32.BF16 R76, R36, R84, R76 ;  /* 0x00000054244c723c */ /* 0x004fe6000004184c */
[----:B------:R-:W-:Y:S03]  /*39e0*/  MUFU.TANH R3, R3 ;  /* 0x0000000300037308 */ /* 0x000fe60000002400 */
[C---:B------:R-:W-:Y:S05]  /*39f0*/  HMMA.16816.F32.BF16 R68, R60.reuse, R48, R68 ;  /* 0x000000303c44723c */ /* 0x040fea0000041844 */
[----:B------:R-:W2:Y:S01]  /*3a00*/  MUFU.TANH R49, R17 ;  /* 0x0000001100317308 */ /* 0x000ea20000002400 */
[----:B------:R-:W-:Y:S06]  /*3a10*/  HMMA.16816.F32.BF16 R80, R60, R50, R80 ;  /* 0x000000323c50723c */ /* 0x000fec0000041850 */
[----:B------:R-:W-:Y:S01]  /*3a20*/  HMMA.16816.F32.BF16 R72, R36, R86, R72 ;  /* 0x000000562448723c */ /* 0x000fe20000041848 */
[----:B------:R3:W-:Y:S01]  /*3a30*/  MUFU.TANH R48, R18 ;  /* 0x0000001200307308 */ /* 0x0007e20000002400 */
[----:B------:R-:W-:-:S04]  /*3a40*/  FMUL.FTZ R50, R19, UR34 ;  /* 0x0000002213327c20 */ /* 0x000fc80008410000 */
[----:B------:R-:W-:Y:S01]  /*3a50*/  HMMA.16816.F32.BF16 R28, R12, R10, R28 ;  /* 0x0000000a0c1c723c */ /* 0x000fe2000004181c */
[----:B------:R-:W4:Y:S02]  /*3a60*/  LDSM.16.M88.4 R8, [R219+0x17800] ;  /* 0x01780000db08783b */ /* 0x000f240000000200 */
[----:B------:R-:W5:Y:S03]  /*3a70*/  MUFU.TANH R50, R50 ;  /* 0x0000003200327308 */ /* 0x000f660000002400 */
[----:B-1----:R-:W-:Y:S01]  /*3a80*/  HMMA.16816.F32.BF16 R76, R24, R32, R76 ;  /* 0x00000020184c723c */ /* 0x002fe2000004184c */
[----:B---3--:R-:W1:Y:S05]  /*3a90*/  LDSM.16.M88.4 R16, [R212+0x7000] ;  /* 0x00700000d410783b */ /* 0x008e6a0000000200 */
[C---:B------:R-:W-:Y:S06]  /*3aa0*/  HMMA.16816.F32.BF16 R68, R36.reuse, R56, R68 ;  /* 0x000000382444723c */ /* 0x040fec0000041844 */
[----:B------:R-:W-:Y:S01]  /*3ab0*/  HMMA.16816.F32.BF16 R80, R36, R58, R80 ;  /* 0x0000003a2450723c */ /* 0x000fe20000041850 */
[----:B------:R-:W3:Y:S01]  /*3ac0*/  LDSM.16.M88.4 R36, [R212+0x7800] ;  /* 0x00780000d424783b */ /* 0x000ee20000000200 */
[----:B------:R-:W-:-:S04]  /*3ad0*/  DEPBAR.LE SB0, 0x0 ;  /* 0x000080000000791a */ /* 0x000fc80000000000 */
[C---:B------:R-:W-:Y:S06]  /*3ae0*/  HMMA.16816.F32.BF16 R72, R24.reuse, R34, R72 ;  /* 0x000000221848723c */ /* 0x040fec0000041848 */
[C---:B------:R-:W-:Y:S06]  /*3af0*/  HMMA.16816.F32.BF16 R44, R24.reuse, R64, R44 ;  /* 0x00000040182c723c */ /* 0x040fec000004182c */
[C---:B------:R-:W-:Y:S06]  /*3b00*/  HMMA.16816.F32.BF16 R40, R24.reuse, R66, R40 ;  /* 0x000000421828723c */ /* 0x040fec0000041828 */
[C---:B----4-:R-:W-:Y:S06]  /*3b10*/  HMMA.16816.F32.BF16 R68, R24.reuse, R8, R68 ;  /* 0x000000081844723c */ /* 0x050fec0000041844 */
[----:B------:R-:W-:Y:S01]  /*3b20*/  HMMA.16816.F32.BF16 R80, R24, R10, R80 ;  /* 0x0000000a1850723c */ /* 0x000fe20000041850 */
[----:B------:R-:W-:-:S05]  /*3b30*/  FMUL.FTZ R8, R31, UR34 ;  /* 0x000000221f087c20 */ /* 0x000fca0008410000 */
[C---:B-1----:R-:W-:Y:S01]  /*3b40*/  HMMA.16816.F32.BF16 R76, R12.reuse, R16, R76 ;  /* 0x000000100c4c723c */ /* 0x042fe2000004184c */
[----:B------:R-:W-:Y:S05]  /*3b50*/  MUFU.TANH R8, R8 ;  /* 0x0000000800087308 */ /* 0x000fea0000002400 */
[----:B------:R-:W-:Y:S01]  /*3b60*/  HMMA.16816.F32.BF16 R72, R12, R18, R72 ;  /* 0x000000120c48723c */ /* 0x000fe20000041848 */
[----:B------:R-:W-:-:S04]  /*3b70*/  LOP3.LUT R17, R96, 0xffffffe0, RZ, 0xc0, !PT ;  /* 0xffffffe060117812 */ /* 0x000fc800078ec0ff */
[----:B------:R-:W-:Y:S01]  /*3b80*/  IADD3 R17, -R17, R6, RZ ;  /* 0x0000000611117210 */ /* 0x000fe20007ffe1ff */
[----:B------:R-:W-:Y:S03]  /*3b90*/  HMMA.16816.F32.BF16 R44, R12, R20, R44 ;  /* 0x000000140c2c723c */ /* 0x000fe6000004182c */
[----:B------:R-:W-:-:S03]  /*3ba0*/  SHF.R.S32.HI R18, RZ, 0x1f, R17 ;  /* 0x0000001fff127819 */ /* 0x000fc60000011411 */
[C---:B------:R-:W-:Y:S01]  /*3bb0*/  HMMA.16816.F32.BF16 R40, R12.reuse, R22, R40 ;  /* 0x000000160c28723c */ /* 0x040fe20000041828 */
[----:B------:R-:W-:Y:S01]  /*3bc0*/  LEA.HI R17, R18, R17, RZ, 0x2 ;  /* 0x0000001112117211 */ /* 0x000fe200078f10ff */
[----:B------:R-:W-:Y:S01]  /*3bd0*/  FMUL.FTZ R20, R28, UR34 ;  /* 0x000000221c147c20 */ /* 0x000fe20008410000 */
[----:B------:R-:W-:Y:S01]  /*3be0*/  LEA R18, R7, UR27, 0x4 ;  /* 0x0000001b07127c11 */ /* 0x000fe2000f8e20ff */
[----:B------:R-:W-:Y:S01]  /*3bf0*/  FMUL.FTZ R28, R30, UR34 ;  /* 0x000000221e1c7c20 */ /* 0x000fe20008410000 */
[----:B------:R-:W-:Y:S01]  /*3c00*/  SHF.R.S32.HI R17, RZ, 0x2, R17 ;  /* 0x00000002ff117819 */ /* 0x000fe20000011411 */
[C---:B---3--:R-:W-:Y:S01]  /*3c10*/  HMMA.16816.F32.BF16 R68, R12.reuse, R36, R68 ;  /* 0x000000240c44723c */ /* 0x048fe20000041844 */
[----:B------:R-:W-:Y:S01]  /*3c20*/  FMUL.FTZ R21, R29, UR34 ;  /* 0x000000221d157c20 */ /* 0x000fe20008410000 */
[----:B------:R-:W1:Y:S01]  /*3c30*/  MUFU.TANH R20, R20 ;  /* 0x0000001400147308 */ /* 0x000e620000002400 */
[----:B------:R-:W-:Y:S01]  /*3c40*/  IADD3 R17, R18, 0x1, R17 ;  /* 0x0000000112117810 */ /* 0x000fe20007ffe011 */
[----:B------:R-:W-:Y:S01]  /*3c50*/  FMUL.FTZ R77, R77, UR34 ;  /* 0x000000224d4d7c20 */ /* 0x000fe20008410000 */
[----:B------:R-:W-:Y:S01]  /*3c60*/  FMUL.FTZ R79, R79, UR34 ;  /* 0x000000224f4f7c20 */ /* 0x000fe20008410000 */
[----:B------:R-:W-:Y:S01]  /*3c70*/  HMMA.16816.F32.BF16 R80, R12, R38, R80 ;  /* 0x000000260c50723c */ /* 0x000fe20000041850 */
[----:B------:R-:W-:Y:S01]  /*3c80*/  IADD3 R17, R190, -UR19, R17 ;  /* 0x80000013be117c10 */ /* 0x000fe2000fffe011 */
[----:B------:R-:W-:Y:S01]  /*3c90*/  FMUL.FTZ R72, R72, UR34 ;  /* 0x0000002248487c20 */ /* 0x000fe20008410000 */
[----:B------:R-:W-:Y:S01]  /*3ca0*/  FMUL.FTZ R78, R78, UR34 ;  /* 0x000000224e4e7c20 */ /* 0x000fe20008410000 */
[----:B------:R-:W3:Y:S01]  /*3cb0*/  MUFU.TANH R28, R28 ;  /* 0x0000001c001c7308 */ /* 0x000ee20000002400 */
[----:B------:R-:W-:Y:S01]  /*3cc0*/  FMUL.FTZ R74, R74, UR34 ;  /* 0x000000224a4a7c20 */ /* 0x000fe20008410000 */
[----:B------:R-:W-:-:S02]  /*3cd0*/  VIADD R191, R17, UR23 ;  /* 0x0000001711bf7c36 */ /* 0x000fc40008000000 */
[----:B------:R-:W-:Y:S01]  /*3ce0*/  FMUL.FTZ R9, R44, UR34 ;  /* 0x000000222c097c20 */ /* 0x000fe20008410000 */
[----:B------:R-:W-:Y:S02]  /*3cf0*/  IMAD.U32 R14, RZ, RZ, UR20 ;  /* 0x00000014ff0e7e24 */ /* 0x000fe4000f8e00ff */
[----:B------:R-:W-:Y:S01]  /*3d00*/  FMUL.FTZ R11, R46, UR34 ;  /* 0x000000222e0b7c20 */ /* 0x000fe20008410000 */
[----:B------:R-:W-:Y:S01]  /*3d10*/  FMUL.FTZ R10, R45, UR34 ;  /* 0x000000222d0a7c20 */ /* 0x000fe20008410000 */
[C---:B------:R-:W-:Y:S01]  /*3d20*/  VIADDMNMX R190, R191.reuse, 0x8, R190, PT ;  /* 0x00000008bfbe7846 */ /* 0x040fe200038001be */
[----:B------:R-:W-:Y:S01]  /*3d30*/  IMAD R14, R14, 0x40, R235 ;  /* 0x000000400e0e7824 */ /* 0x000fe200078e02eb */
[----:B------:R-:W-:Y:S01]  /*3d40*/  VIMNMX R191, R191, UR29, PT ;  /* 0x0000001dbfbf7c48 */ /* 0x000fe2000bfe0100 */
[----:B------:R-:W4:Y:S01]  /*3d50*/  MUFU.TANH R21, R21 ;  /* 0x0000001500157308 */ /* 0x000f220000002400 */
[----:B------:R-:W-:Y:S01]  /*3d60*/  FMUL.FTZ R16, R47, UR34 ;  /* 0x000000222f107c20 */ /* 0x000fe20008410000 */
[C---:B------:R-:W-:Y:S01]  /*3d70*/  VIADD R29, R14.reuse, 0x8 ;  /* 0x000000080e1d7836 */ /* 0x040fe20000000000 */
[C---:B------:R-:W-:Y:S01]  /*3d80*/  IADD3 R17, R14.reuse, 0x1, RZ ;  /* 0x000000010e117810 */ /* 0x040fe20007ffe0ff */
[----:B------:R-:W-:-:S02]  /*3d90*/  VIADD R18, R14, 0x10 ;  /* 0x000000100e127836 */ /* 0x000fc40000000000 */
[----:B------:R-:W-:Y:S01]  /*3da0*/  FMUL.FTZ R12, R42, UR34 ;  /* 0x000000222a0c7c20 */ /* 0x000fe20008410000 */
[----:B------:R-:W-:Y:S01]  /*3db0*/  FMUL.FTZ R7, R40, UR34 ;  /* 0x0000002228077c20 */ /* 0x000fe20008410000 */
[C---:B------:R-:W-:Y:S01]  /*3dc0*/  ISETP.GE.AND P5, PT, R17.reuse, R191, PT ;  /* 0x000000bf1100720c */ /* 0x040fe20003fa6270 */
[----:B------:R-:W4:Y:S01]  /*3dd0*/  MUFU.TANH R9, R9 ;  /* 0x0000000900097308 */ /* 0x000f220000002400 */
[-C--:B------:R-:W-:Y:S01]  /*3de0*/  ISETP.GE.AND P2, PT, R17, R190.reuse, PT ;  /* 0x000000be1100720c */ /* 0x080fe20003f46270 */
[----:B------:R-:W-:Y:S01]  /*3df0*/  FMUL.FTZ R6, R41, UR34 ;  /* 0x0000002229067c20 */ /* 0x000fe20008410000 */
[----:B------:R-:W-:Y:S01]  /*3e00*/  I2FP.F32.S32 R17, R17 ;  /* 0x0000001100117245 */ /* 0x000fe20000201400 */
[----:B------:R-:W-:Y:S01]  /*3e10*/  FMUL.FTZ R13, R43, UR34 ;  /* 0x000000222b0d7c20 */ /* 0x000fe20008410000 */
[C---:B------:R-:W-:Y:S01]  /*3e20*/  ISETP.GE.AND P4, PT, R29.reuse, R191, PT ;  /* 0x000000bf1d00720c */ /* 0x040fe20003f86270 */
[----:B------:R-:W-:Y:S01]  /*3e30*/  FMUL.FTZ R15, R76, UR34 ;  /* 0x000000224c0f7c20 */ /* 0x000fe20008410000 */
[-C--:B------:R-:W-:Y:S01]  /*3e40*/  ISETP.GE.AND P1, PT, R29, R190.reuse, PT ;  /* 0x000000be1d00720c */ /* 0x080fe20003f26270 */
[----:B------:R-:W4:Y:S01]  /*3e50*/  MUFU.TANH R11, R11 ;  /* 0x0000000b000b7308 */ /* 0x000f220000002400 */
[C---:B--2---:R-:W-:Y:S01]  /*3e60*/  FFMA.FTZ R31, R17.reuse, UR5, R49 ;  /* 0x00000005111f7c23 */ /* 0x044fe20008010031 */
[----:B-----5:R-:W-:Y:S01]  /*3e70*/  FFMA.FTZ R30, R17, UR5, R50 ;  /* 0x00000005111e7c23 */ /* 0x020fe20008010032 */
[----:B------:R-:W-:Y:S01]  /*3e80*/  VIADD R17, R14, 0x9 ;  /* 0x000000090e117836 */ /* 0x000fe20000000000 */
[----:B------:R-:W-:Y:S01]  /*3e90*/  I2FP.F32.S32 R29, R29 ;  /* 0x0000001d001d7245 */ /* 0x000fe20000201400 */
[----:B------:R-:W-:Y:S01]  /*3ea0*/  FMUL.FTZ R73, R73, UR34 ;  /* 0x0000002249497c20 */ /* 0x000fe20008410000 */
[----:B------:R-:W-:Y:S01]  /*3eb0*/  FSEL R31, R31, -INF , !P5 ;  /* 0xff8000001f1f7808 */ /* 0x000fe20006800000 */
[----:B------:R-:W-:Y:S01]  /*3ec0*/  FMUL.FTZ R71, R71, UR34 ;  /* 0x0000002247477c20 */ /* 0x000fe20008410000 */
[C---:B------:R-:W-:Y:S01]  /*3ed0*/  ISETP.GE.AND P0, PT, R17.reuse, R191, PT ;  /* 0x000000bf1100720c */ /* 0x040fe20003f06270 */
[----:B------:R-:W2:Y:S01]  /*3ee0*/  MUFU.TANH R10, R10 ;  /* 0x0000000a000a7308 */ /* 0x000ea20000002400 */
[-C--:B------:R-:W-:Y:S01]  /*3ef0*/  ISETP.GE.AND P6, PT, R17, R190.reuse, PT ;  /* 0x000000be1100720c */ /* 0x080fe20003fc6270 */
[C---:B-1----:R-:W-:Y:S01]  /*3f00*/  FFMA.FTZ R20, R29.reuse, UR5, R20 ;  /* 0x000000051d147c23 */ /* 0x042fe20008010014 */
[----:B------:R-:W-:Y:S01]  /*3f10*/  I2FP.F32.S32 R17, R17 ;  /* 0x0000001100117245 */ /* 0x000fe20000201400 */
[----:B---3--:R-:W-:Y:S01]  /*3f20*/  FFMA.FTZ R29, R29, UR5, R28 ;  /* 0x000000051d1d7c23 */ /* 0x008fe2000801001c */
[CC--:B------:R-:W-:Y:S01]  /*3f30*/  ISETP.GE.AND P3, PT, R18.reuse, R191.reuse, PT ;  /* 0x000000bf1200720c */ /* 0x0c0fe20003f66270 */
[----:B------:R-:W-:Y:S01]  /*3f40*/  FMUL.FTZ R69, R69, UR34 ;  /* 0x0000002245457c20 */ /* 0x000fe20008410000 */
[----:B------:R-:W-:Y:S01]  /*3f50*/  ISETP.GE.AND P5, PT, R18, R190, PT ;  /* 0x000000be1200720c */ /* 0x000fe20003fa6270 */
[----:B------:R-:W1:Y:S01]  /*3f60*/  MUFU.TANH R16, R16 ;  /* 0x0000001000107308 */ /* 0x000e620000002400 */
[----:B------:R-:W-:Y:S01]  /*3f70*/  I2FP.F32.S32 R18, R18 ;  /* 0x0000001200127245 */ /* 0x000fe20000201400 */
[C---:B----4-:R-:W-:Y:S01]  /*3f80*/  FFMA.FTZ R21, R17.reuse, UR5, R21 ;  /* 0x0000000511157c23 */ /* 0x050fe20008010015 */
[----:B------:R-:W-:Y:S01]  /*3f90*/  FFMA.FTZ R28, R17, UR5, R8 ;  /* 0x00000005111c7c23 */ /* 0x000fe20008010008 */
[----:B------:R-:W-:Y:S01]  /*3fa0*/  VIADD R8, R14, 0x11 ;  /* 0x000000110e087836 */ /* 0x000fe20000000000 */
[----:B------:R-:W-:Y:S01]  /*3fb0*/  FSEL R30, R30, -INF , !P2 ;  /* 0xff8000001e1e7808 */ /* 0x000fe20005000000 */
[C---:B------:R-:W-:Y:S01]  /*3fc0*/  FFMA.FTZ R17, R18.reuse, UR5, R9 ;  /* 0x0000000512117c23 */ /* 0x040fe20008010009 */
[----:B------:R-:W-:Y:S01]  /*3fd0*/  FFMA.FTZ R9, R18, UR5, R11 ;  /* 0x0000000512097c23 */ /* 0x000fe2000801000b */
[----:B------:R-:W3:Y:S01]  /*3fe0*/  MUFU.TANH R12, R12 ;  /* 0x0000000c000c7308 */ /* 0x000ee20000002400 */
[----:B------:R-:W-:Y:S01]  /*3ff0*/  VIADD R18, R14, 0x18 ;  /* 0x000000180e127836 */ /* 0x000fe20000000000 */
[----:B------:R-:W-:Y:S01]  /*4000*/  FSEL R33, R20, -INF , !P4 ;  /* 0xff80000014217808 */ /* 0x000fe20006000000 */
[----:B------:R-:W-:Y:S01]  /*4010*/  FMUL.FTZ R75, R75, UR34 ;  /* 0x000000224b4b7c20 */ /* 0x000fe20008410000 */
[----:B------:R-:W-:Y:S01]  /*4020*/  IADD3 R19, R14, 0x19, RZ ;  /* 0x000000190e137810 */ /* 0x000fe20007ffe0ff */
[----:B------:R-:W-:Y:S01]  /*4030*/  FMUL.FTZ R68, R68, UR34 ;  /* 0x0000002244447c20 */ /* 0x000fe20008410000 */
[-C--:B------:R-:W-:Y:S01]  /*4040*/  ISETP.GE.AND P2, PT, R8, R191.reuse, PT ;  /* 0x000000bf0800720c */ /* 0x080fe20003f46270 */
[----:B------:R-:W-:Y:S01]  /*4050*/  FMUL.FTZ R70, R70, UR34 ;  /* 0x0000002246467c20 */ /* 0x000fe20008410000 */
[----:B------:R-:W4:Y:S01]  /*4060*/  MUFU.TANH R7, R7 ;  /* 0x0000000700077308 */ /* 0x000f220000002400 */
[----:B------:R-:W-:Y:S01]  /*4070*/  ISETP.GE.AND P4, PT, R8, R190, PT ;  /* 0x000000be0800720c */ /* 0x000fe20003f86270 */
[----:B------:R-:W-:Y:S01]  /*4080*/  FMUL.FTZ R80, R80, UR34 ;  /* 0x0000002250507c20 */ /* 0x000fe20008410000 */
[----:B------:R-:W-:Y:S01]  /*4090*/  I2FP.F32.S32 R8, R8 ;  /* 0x0000000800087245 */ /* 0x000fe20000201400 */
[----:B------:R-:W-:Y:S01]  /*40a0*/  FMUL.FTZ R81, R81, UR34 ;  /* 0x0000002251517c20 */ /* 0x000fe20008410000 */
[----:B------:R-:W-:Y:S01]  /*40b0*/  FSEL R29, R29, -INF , !P1 ;  /* 0xff8000001d1d7808 */ /* 0x000fe20004800000 */
[----:B------:R-:W-:Y:S01]  /*40c0*/  FMUL.FTZ R82, R82, UR34 ;  /* 0x0000002252527c20 */ /* 0x000fe20008410000 */
[----:B------:R-:W-:Y:S01]  /*40d0*/  FSEL R36, R21, -INF , !P0 ;  /* 0xff80000015247808 */ /* 0x000fe20004000000 */
[----:B------:R-:W5:Y:S01]  /*40e0*/  MUFU.TANH R6, R6 ;  /* 0x0000000600067308 */ /* 0x000f620000002400 */
[----:B------:R-:W-:Y:S01]  /*40f0*/  ISETP.GE.AND P1, PT, R18, R191, PT ;  /* 0x000000bf1200720c */ /* 0x000fe20003f26270 */
[----:B--2---:R-:W-:Y:S01]  /*4100*/  FFMA.FTZ R10, R8, UR5, R10 ;  /* 0x00000005080a7c23 */ /* 0x004fe2000801000a */
[----:B------:R-:W-:Y:S01]  /*4110*/  ISETP.GE.AND P0, PT, R18, R190, PT ;  /* 0x000000be1200720c */ /* 0x000fe20003f06270 */
[----:B-1----:R-:W-:Y:S01]  /*4120*/  FFMA.FTZ R8, R8, UR5, R16 ;  /* 0x0000000508087c23 */ /* 0x002fe20008010010 */
[----:B------:R-:W-:Y:S01]  /*4130*/  I2FP.F32.S32 R18, R18 ;  /* 0x0000001200127245 */ /* 0x000fe20000201400 */
[----:B------:R-:W-:Y:S01]  /*4140*/  FMUL.FTZ R83, R83, UR34 ;  /* 0x0000002253537c20 */ /* 0x000fe20008410000 */
[----:B------:R-:W-:Y:S01]  /*4150*/  FSEL R11, R17, -INF , !P3 ;  /* 0xff800000110b7808 */ /* 0x000fe20005800000 */
[----:B------:R-:W1:Y:S01]  /*4160*/  MUFU.TANH R13, R13 ;  /* 0x0000000d000d7308 */ /* 0x000e620000002400 */
[----:B------:R-:W-:Y:S01]  /*4170*/  I2FP.F32.S32 R17, R19 ;  /* 0x0000001300117245 */ /* 0x000fe20000201400 */
[----:B---3--:R-:W-:Y:S01]  /*4180*/  FFMA.FTZ R16, R18, UR5, R12 ;  /* 0x0000000512107c23 */ /* 0x008fe2000801000c */
[----:B------:R-:W-:Y:S01]  /*4190*/  FSEL R28, R28, -INF , !P6 ;  /* 0xff8000001c1c7808 */ /* 0x000fe20007000000 */
[----:B----4-:R-:W-:Y:S01]  /*41a0*/  FFMA.FTZ R7, R18, UR5, R7 ;  /* 0x0000000512077c23 */ /* 0x010fe20008010007 */
[C---:B------:R-:W-:Y:S01]  /*41b0*/  ISETP.GE.AND P6, PT, R19.reuse, R191, PT ;  /* 0x000000bf1300720c */ /* 0x040fe20003fc6270 */
[C---:B------:R-:W-:Y:S01]  /*41c0*/  VIADD R18, R14.reuse, 0x28 ;  /* 0x000000280e127836 */ /* 0x040fe20000000000 */
[----:B------:R-:W-:Y:S01]  /*41d0*/  ISETP.GE.AND P3, PT, R19, R190, PT ;  /* 0x000000be1300720c */ /* 0x000fe20003f66270 */
[----:B------:R-:W2:Y:S01]  /*41e0*/  MUFU.TANH R15, R15 ;  /* 0x0000000f000f7308 */ /* 0x000ea20000002400 */
[----:B-----5:R-:W-:Y:S01]  /*41f0*/  FFMA.FTZ R6, R17, UR5, R6 ;  /* 0x0000000511067c23 */ /* 0x020fe20008010006 */
[----:B------:R-:W-:Y:S01]  /*4200*/  VIADD R19, R14, 0x20 ;  /* 0x000000200e137836 */ /* 0x000fe20000000000 */
[----:B------:R-:W-:-:S02]  /*4210*/  FSEL R9, R9, -INF , !P5 ;  /* 0xff80000009097808 */ /* 0x000fc40006800000 */
[----:B------:R-:W-:Y:S02]  /*4220*/  FSEL R10, R10, -INF , !P2 ;  /* 0xff8000000a0a7808 */ /* 0x000fe40005000000 */
[----:B------:R-:W-:Y:S01]  /*4230*/  FSEL R8, R8, -INF , !P4 ;  /* 0xff80000008087808 */ /* 0x000fe20006000000 */
[----:B------:R-:W3:Y:S01]  /*4240*/  MUFU.TANH R77, R77 ;  /* 0x0000004d004d7308 */ /* 0x000ee20000002400 */
[----:B-1----:R-:W-:Y:S01]  /*4250*/  FFMA.FTZ R12, R17, UR5, R13 ;  /* 0x00000005110c7c23 */ /* 0x002fe2000801000d */
[----:B------:R-:W-:Y:S01]  /*4260*/  VIADD R17, R14, 0x21 ;  /* 0x000000210e117836 */ /* 0x000fe20000000000 */
[----:B------:R-:W-:Y:S02]  /*4270*/  FSEL R7, R7, -INF , !P1 ;  /* 0xff80000007077808 */ /* 0x000fe40004800000 */
[CC--:B------:R-:W-:Y:S02]  /*4280*/  ISETP.GE.AND P5, PT, R19.reuse, R191.reuse, PT ;  /* 0x000000bf1300720c */ /* 0x0c0fe40003fa6270 */
[----:B------:R-:W-:Y:S01]  /*4290*/  ISETP.GE.AND P2, PT, R19, R190, PT ;  /* 0x000000be1300720c */ /* 0x000fe20003f46270 */
[----:B------:R-:W1:Y:S01]  /*42a0*/  MUFU.TANH R79, R79 ;  /* 0x0000004f004f7308 */ /* 0x000e620000002400 */
[----:B------:R-:W-:-:S02]  /*42b0*/  ISETP.GE.AND P4, PT, R17, R191, PT ;  /* 0x000000bf1100720c */ /* 0x000fc40003f86270 */
[----:B------:R-:W-:Y:S02]  /*42c0*/  ISETP.GE.AND P1, PT, R17, R190, PT ;  /* 0x000000be1100720c */ /* 0x000fe40003f26270 */
[----:B------:R-:W-:Y:S02]  /*42d0*/  I2FP.F32.S32 R19, R19 ;  /* 0x0000001300137245 */ /* 0x000fe40000201400 */
[----:B------:R-:W-:Y:S01]  /*42e0*/  I2FP.F32.S32 R17, R17 ;  /* 0x0000001100117245 */ /* 0x000fe20000201400 */
[----:B------:R-:W4:Y:S01]  /*42f0*/  MUFU.TANH R72, R72 ;  /* 0x0000004800487308 */ /* 0x000f220000002400 */
[----:B------:R-:W-:Y:S01]  /*4300*/  FSEL R13, R16, -INF , !P0 ;  /* 0xff800000100d7808 */ /* 0x000fe20004000000 */
[----:B--2---:R-:W-:Y:S01]  /*4310*/  FFMA.FTZ R181, R19, UR5, R15 ;  /* 0x0000000513b57c23 */ /* 0x004fe2000801000f */
[----:B------:R-:W-:Y:S01]  /*4320*/  I2FP.F32.S32 R16, R18 ;  /* 0x0000001200107245 */ /* 0x000fe20000201400 */
[C---:B---3--:R-:W-:Y:S01]  /*4330*/  FFMA.FTZ R77, R17.reuse, UR5, R77 ;  /* 0x00000005114d7c23 */ /* 0x048fe2000801004d */
[----:B------:R-:W-:Y:S01]  /*4340*/  ISETP.GE.AND P0, PT, R18, R191, PT ;  /* 0x000000bf1200720c */ /* 0x000fe20003f06270 */
[----:B------:R-:W-:Y:S01]  /*4350*/  VIADD R15, R14, 0x31 ;  /* 0x000000310e0f7836 */ /* 0x000fe20000000000 */
[----:B------:R-:W-:Y:S01]  /*4360*/  FSEL R12, R12, -INF , !P3 ;  /* 0xff8000000c0c7808 */ /* 0x000fe20005800000 */
[----:B------:R-:W2:Y:S01]  /*4370*/  MUFU.TANH R78, R78 ;  /* 0x0000004e004e7308 */ /* 0x000ea20000002400 */
[----:B-1----:R-:W-:Y:S01]  /*4380*/  FFMA.FTZ R79, R17, UR5, R79 ;  /* 0x00000005114f7c23 */ /* 0x002fe2000801004f */
[----:B------:R-:W-:Y:S01]  /*4390*/  VIADD R17, R14, 0x29 ;  /* 0x000000290e117836 */ /* 0x000fe20000000000 */
[----:B------:R-:W-:-:S02]  /*43a0*/  FSEL R181, R181, -INF , !P5 ;  /* 0xff800000b5b57808 */ /* 0x000fc40006800000 */
[----:B------:R-:W-:Y:S02]  /*43b0*/  FSEL R182, R77, -INF , !P4 ;  /* 0xff8000004db67808 */ /* 0x000fe40006000000 */
[C---:B------:R-:W-:Y:S01]  /*43c0*/  ISETP.GE.AND P3, PT, R17.reuse, R191, PT ;  /* 0x000000bf1100720c */ /* 0x040fe20003f66270 */
[----:B------:R-:W1:Y:S01]  /*43d0*/  MUFU.TANH R74, R74 ;  /* 0x0000004a004a7308 */ /* 0x000e620000002400 */
[----:B----4-:R-:W-:Y:S01]  /*43e0*/  FFMA.FTZ R72, R16, UR5, R72 ;  /* 0x0000000510487c23 */ /* 0x010fe20008010048 */
[----:B------:R-:W-:Y:S02]  /*43f0*/  ISETP.GE.AND P5, PT, R17, R190, PT ;  /* 0x000000be1100720c */ /* 0x000fe40003fa6270 */
[----:B------:R-:W-:Y:S02]  /*4400*/  I2FP.F32.S32 R17, R17 ;  /* 0x0000001100117245 */ /* 0x000fe40000201400 */
[----:B------:R-:W-:Y:S02]  /*4410*/  FSEL R194, R79, -INF , !P1 ;  /* 0xff8000004fc27808 */ /* 0x000fe40004800000 */
[----:B------:R-:W3:Y:S01]  /*4420*/  MUFU.TANH R73, R73 ;  /* 0x0000004900497308 */ /* 0x000ee20000002400 */
[----:B--2---:R-:W-:Y:S01]  /*4430*/  FFMA.FTZ R78, R19, UR5, R78 ;  /* 0x00000005134e7c23 */ /* 0x004fe2000801004e */
[----:B------:R-:W-:-:S02]  /*4440*/  FSEL R183, R72, -INF , !P0 ;  /* 0xff80000048b77808 */ /* 0x000fc40004000000 */
[C---:B------:R-:W-:Y:S02]  /*4450*/  ISETP.GE.AND P1, PT, R15.reuse, R191, PT ;  /* 0x000000bf0f00720c */ /* 0x040fe40003f26270 */
[----:B------:R-:W-:Y:S02]  /*4460*/  ISETP.GE.AND P0, PT, R15, R190, PT ;  /* 0x000000be0f00720c */ /* 0x000fe40003f06270 */
[----:B------:R-:W2:Y:S01]  /*4470*/  MUFU.TANH R71, R71 ;  /* 0x0000004700477308 */ /* 0x000ea20000002400 */
[----:B-1----:R-:W-:Y:S01]  /*4480*/  FFMA.FTZ R74, R16, UR5, R74 ;  /* 0x00000005104a7c23 */ /* 0x002fe2000801004a */
[----:B------:R-:W-:Y:S02]  /*4490*/  IADD3 R16, R14, 0x30, RZ ;  /* 0x000000300e107810 */ /* 0x000fe40007ffe0ff */
[----:B------:R-:W-:Y:S02]  /*44a0*/  I2FP.F32.S32 R15, R15 ;  /* 0x0000000f000f7245 */ /* 0x000fe40000201400 */
[----:B------:R-:W-:-:S02]  /*44b0*/  FSEL R193, R78, -INF , !P2 ;  /* 0xff8000004ec17808 */ /* 0x000fc40005000000 */
[----:B------:R-:W1:Y:S01]  /*44c0*/  MUFU.TANH R69, R69 ;  /* 0x0000004500457308 */ /* 0x000e620000002400 */
[----:B------:R-:W-:Y:S01]  /*44d0*/  FSEL R6, R6, -INF , !P6 ;  /* 0xff80000006067808 */ /* 0x000fe20007000000 */
[----:B---3--:R-:W-:Y:S01]  /*44e0*/  FFMA.FTZ R73, R17, UR5, R73 ;  /* 0x0000000511497c23 */ /* 0x008fe20008010049 */
[C---:B------:R-:W-:Y:S02]  /*44f0*/  ISETP.GE.AND P2, PT, R16.reuse, R191, PT ;  /* 0x000000bf1000720c */ /* 0x040fe40003f46270 */
[-C--:B------:R-:W-:Y:S02]  /*4500*/  ISETP.GE.AND P4, PT, R16, R190.reuse, PT ;  /* 0x000000be1000720c */ /* 0x080fe40003f86270 */
[----:B------:R-:W-:Y:S01]  /*4510*/  ISETP.GE.AND P6, PT, R18, R190, PT ;  /* 0x000000be1200720c */ /* 0x000fe20003fc6270 */
[----:B------:R-:W3:Y:S01]  /*4520*/  MUFU.TANH R75, R75 ;  /* 0x0000004b004b7308 */ /* 0x000ee20000002400 */
[----:B------:R-:W-:Y:S01]  /*4530*/  I2FP.F32.S32 R16, R16 ;  /* 0x0000001000107245 */ /* 0x000fe20000201400 */
[----:B--2---:R-:W-:Y:S01]  /*4540*/  FFMA.FTZ R35, R15, UR5, R71 ;  /* 0x000000050f237c23 */ /* 0x004fe20008010047 */
[----:B------:R-:W-:-:S02]  /*4550*/  FSEL R195, R74, -INF , !P6 ;  /* 0xff8000004ac37808 */ /* 0x000fc40007000000 */
[----:B------:R-:W-:Y:S02]  /*4560*/  FSEL R192, R73, -INF , !P3 ;  /* 0xff80000049c07808 */ /* 0x000fe40005800000 */
[----:B------:R-:W-:Y:S01]  /*4570*/  I2FP.F32.S32 R37, R14 ;  /* 0x0000000e00257245 */ /* 0x000fe20000201400 */
[----:B------:R-:W2:Y:S01]  /*4580*/  MUFU.TANH R68, R68 ;  /* 0x0000004400447308 */ /* 0x000ea20000002400 */
[----:B-1----:R-:W-:Y:S01]  /*4590*/  FFMA.FTZ R69, R15, UR5, R69 ;  /* 0x000000050f457c23 */ /* 0x002fe20008010045 */
[C---:B------:R-:W-:Y:S01]  /*45a0*/  VIADD R15, R14.reuse, 0x38 ;  /* 0x000000380e0f7836 */ /* 0x040fe20000000000 */
[C---:B------:R-:W-:Y:S01]  /*45b0*/  ISETP.GE.AND P6, PT, R14.reuse, R191, PT ;  /* 0x000000bf0e00720c */ /* 0x040fe20003fc6270 */
[----:B------:R-:W-:Y:S01]  /*45c0*/  FFMA.FTZ R3, R37, UR5, R3 ;  /* 0x0000000525037c23 */ /* 0x000fe20008010003 */
[C---:B------:R-:W-:Y:S01]  /*45d0*/  ISETP.GE.AND P3, PT, R14.reuse, R190, PT ;  /* 0x000000be0e00720c */ /* 0x040fe20003f66270 */
[----:B------:R-:W-:Y:S01]  /*45e0*/  VIADD R14, R14, 0x39 ;  /* 0x000000390e0e7836 */ /* 0x000fe20000000000 */
[----:B------:R-:W-:Y:S01]  /*45f0*/  FSEL R35, R35, -INF , !P0 ;  /* 0xff80000023237808 */ /* 0x000fe20004000000 */
[----:B------:R-:W1:Y:S01]  /*4600*/  MUFU.TANH R70, R70 ;  /* 0x0000004600467308 */ /* 0x000e620000002400 */
[----:B---3--:R-:W-:Y:S01]  /*4610*/  FFMA.FTZ R75, R17, UR5, R75 ;  /* 0x00000005114b7c23 */ /* 0x008fe2000801004b */
[----:B------:R-:W-:Y:S01]  /*4620*/  PLOP3.LUT P0, PT, PT, PT, UP0, 0x80, 0x0 ;  /* 0x000000000000781c */ /* 0x000fe20003f0f008 */
[----:B------:R-:W-:Y:S01]  /*4630*/  FFMA.FTZ R37, R37, UR5, R48 ;  /* 0x0000000525257c23 */ /* 0x000fe20008010030 */
[----:B------:R-:W-:-:S02]  /*4640*/  FSEL R229, R69, -INF , !P1 ;  /* 0xff80000045e57808 */ /* 0x000fc40004800000 */
[----:B------:R-:W-:Y:S02]  /*4650*/  FSEL R196, R75, -INF , !P5 ;  /* 0xff8000004bc47808 */ /* 0x000fe40006800000 */
[----:B------:R-:W3:Y:S01]  /*4660*/  MUFU.TANH R80, R80 ;  /* 0x0000005000507308 */ /* 0x000ee20000002400 */
[----:B--2---:R-:W-:Y:S01]  /*4670*/  FFMA.FTZ R68, R16, UR5, R68 ;  /* 0x0000000510447c23 */ /* 0x004fe20008010044 */
[C---:B------:R-:W-:Y:S02]  /*4680*/  ISETP.GE.AND P5, PT, R15.reuse, R191, PT ;  /* 0x000000bf0f00720c */ /* 0x040fe40003fa6270 */
[-C--:B------:R-:W-:Y:S02]  /*4690*/  ISETP.GE.AND P1, PT, R14, R190.reuse, PT ;  /* 0x000000be0e00720c */ /* 0x080fe40003f26270 */
[----:B------:R-:W-:Y:S02]  /*46a0*/  FSEL R230, R68, -INF , !P2 ;  /* 0xff80000044e67808 */ /* 0x000fe40005000000 */
[----:B------:R-:W2:Y:S01]  /*46b0*/  MUFU.TANH R81, R81 ;  /* 0x0000005100517308 */ /* 0x000ea20000002400 */
[----:B-1----:R-:W-:Y:S01]  /*46c0*/  FFMA.FTZ R70, R16, UR5, R70 ;  /* 0x0000000510467c23 */ /* 0x002fe20008010046 */
[----:B------:R-:W-:Y:S01]  /*46d0*/  BAR.SYNC.DEFER_BLOCKING 0x0 ;  /* 0x0000000000007b1d */ /* 0x000fe20000010000 */
[----:B------:R-:W-:-:S02]  /*46e0*/  ISETP.GE.AND P2, PT, R15, R190, PT ;  /* 0x000000be0f00720c */ /* 0x000fc40003f46270 */
[----:B------:R-:W-:Y:S02]  /*46f0*/  I2FP.F32.S32 R15, R15 ;  /* 0x0000000f000f7245 */ /* 0x000fe40000201400 */
[----:B------:R-:W-:Y:S01]  /*4700*/  FSEL R197, R70, -INF , !P4 ;  /* 0xff80000046c57808 */ /* 0x000fe20006000000 */
[----:B------:R-:W1:Y:S01]  /*4710*/  MUFU.TANH R34, R82 ;  /* 0x0000005200227308 */ /* 0x000e620000002400 */
[----:B------:R-:W-:Y:S01]  /*4720*/  ISETP.GE.AND P4, PT, R14, R191, PT ;  /* 0x000000bf0e00720c */ /* 0x000fe20003f86270 */
[----:B---3--:R-:W-:Y:S01]  /*4730*/  FFMA.FTZ R199, R15, UR5, R80 ;  /* 0x000000050fc77c23 */ /* 0x008fe20008010050 */
[----:B------:R-:W-:Y:S02]  /*4740*/  I2FP.F32.S32 R14, R14 ;  /* 0x0000000e000e7245 */ /* 0x000fe40000201400 */
[----:B------:R-:W-:Y:S02]  /*4750*/  FSEL R3, R3, -INF , !P6 ;  /* 0xff80000003037808 */ /* 0x000fe40007000000 */
[----:B------:R-:W-:Y:S01]  /*4760*/  FSEL R199, R199, -INF , !P5 ;  /* 0xff800000c7c77808 */ /* 0x000fe20006800000 */
[----:B------:R-:W3:Y:S01]  /*4770*/  MUFU.TANH R32, R83 ;  /* 0x0000005300207308 */ /* 0x000ee20000002400 */
[----:B--2---:R-:W-:Y:S01]  /*4780*/  FFMA.FTZ R198, R14, UR5, R81 ;  /* 0x000000050ec67c23 */ /* 0x004fe20008010051 */
[----:B------:R-:W-:-:S04]  /*4790*/  FSEL R37, R37, -INF , !P3 ;  /* 0xff80000025257808 */ /* 0x000fc80005800000 */
[----:B------:R-:W-:Y:S01]  /*47a0*/  FSEL R198, R198, -INF , !P4 ;  /* 0xff800000c6c67808 */ /* 0x000fe20006000000 */
[----:B-1----:R-:W-:-:S05]  /*47b0*/  FFMA.FTZ R34, R15, UR5, R34 ;  /* 0x000000050f227c23 */ /* 0x002fca0008010022 */
[----:B------:R-:W-:Y:S01]  /*47c0*/  FSEL R34, R34, -INF , !P2 ;  /* 0xff80000022227808 */ /* 0x000fe20005000000 */
[----:B---3--:R-:W-:-:S05]  /*47d0*/  FFMA.FTZ R32, R14, UR5, R32 ;  /* 0x000000050e207c23 */ /* 0x008fca0008010020 */
        /* <DEDUP_REMOVED lines=81> */
.L_x_1219:
[----:B------:R-:W-:Y:S05]  /*4cf0*/  BSYNC B0 ;  /* 0x0000000000007941 */ /* 0x000fea0003800000 */
.L_x_1218:
[----:B------:R-:W0:Y:S02]  /*4d00*/  LDGDEPBAR ;  /* 0x00000000000079af */ /* 0x000e240000000000 */
.L_x_1217:
[----:B------:R-:W-:Y:S01]  /*4d10*/  FMNMX.FTZ R16, R3, R31, !PT ;  /* 0x0000001f03107209 */ /* 0x000fe20007810000 */
        /* <DEDUP_REMOVED lines=31> */
[----:B-12---:R-:W1:Y:S03]  /*4f10*/  SHFL.BFLY PT, R15, R16, 0x2, 0x1f ;  /* 0x0c401f00100f7f89 */ /* 0x006e6600000e0000 */
        /* <DEDUP_REMOVED lines=19> */
[C---:B------:R-:W-:Y:S01]  /*5050*/  FSETP.NEU.FTZ.AND P1, PT, R164.reuse, -INF , PT ;  /* 0xff800000a400780b */ /* 0x040fe20003f3d000 */
[----:B------:R-:W-:Y:S02]  /*5060*/  FMUL.FTZ R228, R164, UR15 ;  /* 0x0000000fa4e47c20 */ /* 0x000fe40008410000 */
[----:B------:R-:W1:Y:S03]  /*5070*/  LDSM.16.MT88.4 R88, [R217+0x1c000] ;  /* 0x01c00000d958783b */ /* 0x000e660000004200 */
[----:B------:R-:W-:Y:S01]  /*5080*/  FSEL R228, R228, RZ, P1 ;  /* 0x000000ffe4e47208 */ /* 0x000fe20000800000 */
[----:B------:R-:W1:Y:S04]  /*5090*/  LDSM.16.MT88.4 R96, [R216+0x1c000] ;  /* 0x01c00000d860783b */ /* 0x000e680000004200 */
[--C-:B------:R-:W-:Y:S01]  /*50a0*/  FFMA.FTZ R178, R3, UR15, -R228.reuse ;  /* 0x0000000f03b27c23 */ /* 0x100fe200080108e4 */
[----:B--2---:R-:W-:Y:S01]  /*50b0*/  FMNMX.FTZ R3, R14, R5, !PT ;  /* 0x000000050e037209 */ /* 0x004fe20007810000 */
[--C-:B------:R-:W-:Y:S01]  /*50c0*/  FFMA.FTZ R175, R33, UR15, -R228.reuse ;  /* 0x0000000f21af7c23 */ /* 0x100fe200080108e4 */
[--C-:B------:R-:W-:Y:S01]  /*50d0*/  FFMA.FTZ R177, R31, UR15, -R228.reuse ;  /* 0x0000000f1fb17c23 */ /* 0x100fe200080108e4 */
[--C-:B------:R-:W-:Y:S01]  /*50e0*/  FFMA.FTZ R173, R36, UR15, -R228.reuse ;  /* 0x0000000f24ad7c23 */ /* 0x100fe200080108e4 */
[C---:B------:R-:W-:Y:S01]  /*50f0*/  FSETP.NEU.FTZ.AND P1, PT, R3.reuse, -INF , PT ;  /* 0xff8000000300780b */ /* 0x040fe20003f3d000 */
[----:B------:R-:W-:Y:S01]  /*5100*/  FMUL.FTZ R5, R3, UR15 ;  /* 0x0000000f03057c20 */ /* 0x000fe20008410000 */
[----:B------:R-:W2:Y:S01]  /*5110*/  LDSM.16.MT88.4 R104, [R220+0x1e000] ;  /* 0x01e00000dc68783b */ /* 0x000ea20000004200 */
[--C-:B------:R-:W-:Y:S01]  /*5120*/  FFMA.FTZ R169, R7, UR15, -R228.reuse ;  /* 0x0000000f07a97c23 */ /* 0x100fe200080108e4 */
[--C-:B------:R-:W-:Y:S01]  /*5130*/  FFMA.FTZ R2, R6, UR15, -R228.reuse ;  /* 0x0000000f06027c23 */ /* 0x100fe200080108e4 */
[----:B------:R-:W-:Y:S01]  /*5140*/  MUFU.EX2 R178, R178 ;  /* 0x000000b200b27308 */ /* 0x000fe20000000800 */
[----:B------:R-:W-:Y:S01]  /*5150*/  FSEL R33, R5, RZ, P1 ;  /* 0x000000ff05217208 */ /* 0x000fe20000800000 */
[----:B------:R-:W2:Y:S01]  /*5160*/  LDSM.16.MT88.4 R112, [R218+0x1e000] ;  /* 0x01e00000da70783b */ /* 0x000ea20000004200 */
[--C-:B------:R-:W-:Y:S01]  /*5170*/  FFMA.FTZ R172, R11, UR15, -R228.reuse ;  /* 0x0000000f0bac7c23 */ /* 0x100fe200080108e4 */
[--C-:B------:R-:W-:Y:S01]  /*5180*/  FFMA.FTZ R170, R10, UR15, -R228.reuse ;  /* 0x0000000f0aaa7c23 */ /* 0x100fe200080108e4 */
[--C-:B------:R-:W-:Y:S01]  /*5190*/  FFMA.FTZ R181, R181, UR15, -R228.reuse ;  /* 0x0000000fb5b57c23 */ /* 0x100fe200080108e4 */
[--C-:B------:R-:W-:Y:S01]  /*51a0*/  FFMA.FTZ R179, R37, UR15, -R33.reuse ;  /* 0x0000000f25b37c23 */ /* 0x100fe20008010821 */
        /* <DEDUP_REMOVED lines=23> */
[----:B------:R-:W3:Y:S01]  /*5320*/  LDSM.16.MT88.4 R28, [R218+0x18800] ;  /* 0x01880000da1c783b */ /* 0x000ee20000004200 */
        /* <DEDUP_REMOVED lines=12> */
[----:B------:R-:W5:Y:S01]  /*53f0*/  MUFU.EX2 R180, R180 ;  /* 0x000000b400b47308 */ /* 0x000f620000000800 */
[----:B----4-:R-:W-:Y:S01]  /*5400*/  F2FP.BF16.F32.PACK_AB R130, R173, R175 ;  /* 0x000000afad82723e */ /* 0x010fe200000010ff */
[----:B------:R-:W-:Y:S01]  /*5410*/  LDSM.16.MT88.4 R32, [R217+0x19800] ;  /* 0x01980000d920783b */ /* 0x000fe20000004200 */
[----:B------:R-:W-:-:S04]  /*5420*/  FADD.FTZ R177, R175, R177 ;  /* 0x000000b1afb17221 */ /* 0x000fc80000010000 */
[----:B------:R-:W-:Y:S01]  /*5430*/  FADD.FTZ R177, R173, R177 ;  /* 0x000000b1adb17221 */ /* 0x000fe20000010000 */
[----:B------:R-:W4:Y:S08]  /*5440*/  MUFU.EX2 R176, R176 ;  /* 0x000000b000b07308 */ /* 0x000f300000000800 */
[----:B------:R-:W1:Y:S01]  /*5450*/  MUFU.EX2 R174, R174 ;  /* 0x000000ae00ae7308 */ /* 0x000e620000000800 */
[----:B-----5:R-:W-:Y:S01]  /*5460*/  F2FP.BF16.F32.PACK_AB R129, R180, R179 ;  /* 0x000000b3b481723e */ /* 0x020fe200000010ff */
[----:B------:R-:W-:-:S06]  /*5470*/  FADD.FTZ R179, R179, R180 ;  /* 0x000000b4b3b37221 */ /* 0x000fcc0000010000 */
[----:B------:R-:W5:Y:S01]  /*5480*/  MUFU.EX2 R172, R172 ;  /* 0x000000ac00ac7308 */ /* 0x000f620000000800 */
[----:B----4-:R-:W-:-:S07]  /*5490*/  FADD.FTZ R179, R176, R179 ;  /* 0x000000b3b0b37221 */ /* 0x010fce0000010000 */
[----:B------:R-:W4:Y:S01]  /*54a0*/  MUFU.EX2 R170, R170 ;  /* 0x000000aa00aa7308 */ /* 0x000f220000000800 */
[C---:B-1----:R-:W-:Y:S01]  /*54b0*/  F2FP.BF16.F32.PACK_AB R131, R174.reuse, R176 ;  /* 0x000000b0ae83723e */ /* 0x042fe200000010ff */
[----:B------:R-:W-:-:S06]  /*54c0*/  FADD.FTZ R179, R174, R179 ;  /* 0x000000b3aeb37221 */ /* 0x000fcc0000010000 */
[----:B------:R-:W-:Y:S01]  /*54d0*/  HMMA.16816.F32.BF16 R160, R128, R156, RZ ;  /* 0x0000009c80a0723c */ /* 0x000fe200000418ff */
[----:B------:R-:W-:Y:S01]  /*54e0*/  MUFU.EX2 R169, R169 ;  /* 0x000000a900a97308 */ /* 0x000fe20000000800 */
[----:B-----5:R-:W-:-:S04]  /*54f0*/  FADD.FTZ R177, R172, R177 ;  /* 0x000000b1acb17221 */ /* 0x020fc80000010000 */
[C---:B------:R-:W-:Y:S03]  /*5500*/  HMMA.16816.F32.BF16 R156, R128.reuse, R158, RZ ;  /* 0x0000009e809c723c */ /* 0x040fe600000418ff */
[----:B------:R-:W-:Y:S01]  /*5510*/  MUFU.EX2 R2, R2 ;  /* 0x0000000200027308 */ /* 0x000fe20000000800 */
[----:B----4-:R-:W-:Y:S02]  /*5520*/  FADD.FTZ R177, R170, R177 ;  /* 0x000000b1aab17221 */ /* 0x010fe40000010000 */
[C---:B------:R-:W-:Y:S05]  /*5530*/  HMMA.16816.F32.BF16 R152, R128.reuse, R148, RZ ;  /* 0x000000948098723c */ /* 0x040fea00000418ff */
[----:B------:R-:W1:Y:S01]  /*5540*/  MUFU.EX2 R171, R171 ;  /* 0x000000ab00ab7308 */ /* 0x000e620000000800 */
[C---:B------:R-:W-:Y:S06]  /*5550*/  HMMA.16816.F32.BF16 R144, R128.reuse, R140, RZ ;  /* 0x0000008c8090723c */ /* 0x040fec00000418ff */
[C---:B------:R-:W-:Y:S01]  /*5560*/  HMMA.16816.F32.BF16 R136, R128.reuse, R132, RZ ;  /* 0x000000848088723c */ /* 0x040fe200000418ff */
[----:B------:R-:W4:Y:S05]  /*5570*/  MUFU.EX2 R168, R168 ;  /* 0x000000a800a87308 */ /* 0x000f2a0000000800 */
[----:B------:R-:W-:Y:S03]  /*5580*/  HMMA.16816.F32.BF16 R36, R128, R40, RZ ;  /* 0x000000288024723c */ /* 0x000fe600000418ff */
[----:B------:R-:W-:Y:S01]  /*5590*/  MUFU.EX2 R165, R165 ;  /* 0x000000a500a57308 */ /* 0x000fe20000000800 */
[----:B-1----:R-:W-:-:S02]  /*55a0*/  FADD.FTZ R179, R171, R179 ;  /* 0x000000b3abb37221 */ /* 0x002fc40000010000 */
[C---:B------:R-:W-:Y:S05]  /*55b0*/  HMMA.16816.F32.BF16 R44, R128.reuse, R48, RZ ;  /* 0x00000030802c723c */ /* 0x040fea00000418ff */
[----:B------:R-:W1:Y:S01]  /*55c0*/  MUFU.EX2 R0, R0 ;  /* 0x0000000000007308 */ /* 0x000e620000000800 */
[----:B------:R-:W-:Y:S01]  /*55d0*/  HMMA.16816.F32.BF16 R52, R128, R56, RZ ;  /* 0x000000388034723c */ /* 0x000fe200000418ff */
[----:B----4-:R-:W-:-:S05]  /*55e0*/  FADD.FTZ R179, R168, R179 ;  /* 0x000000b3a8b37221 */ /* 0x010fca0000010000 */
        /* <DEDUP_REMOVED lines=9> */
[C---:B--2---:R-:W-:Y:S03]  /*5680*/  HMMA.16816.F32.BF16 R100, R128.reuse, R104, RZ ;  /* 0x000000688064723c */ /* 0x044fe600000418ff */
[----:B------:R-:W-:Y:S03]  /*5690*/  MUFU.EX2 R193, R193 ;  /* 0x000000c100c17308 */ /* 0x000fe60000000800 */
[C---:B------:R-:W-:Y:S05]  /*56a0*/  HMMA.16816.F32.BF16 R108, R128.reuse, R112, RZ ;  /* 0x00000070806c723c */ /* 0x040fea00000418ff */
[----:B------:R-:W2:Y:S01]  /*56b0*/  MUFU.EX2 R194, R194 ;  /* 0x000000c200c27308 */ /* 0x000ea20000000800 */
[C---:B------:R-:W-:Y:S06]  /*56c0*/  HMMA.16816.F32.BF16 R116, R128.reuse, R120, RZ ;  /* 0x000000788074723c */ /* 0x040fec00000418ff */
[C---:B------:R-:W-:Y:S01]  /*56d0*/  HMMA.16816.F32.BF16 R148, R128.reuse, R150, RZ ;  /* 0x000000968094723c */ /* 0x040fe200000418ff */
[----:B------:R-:W-:Y:S05]  /*56e0*/  MUFU.EX2 R195, R195 ;  /* 0x000000c300c37308 */ /* 0x000fea0000000800 */
[C---:B------:R-:W-:Y:S03]  /*56f0*/  HMMA.16816.F32.BF16 R140, R128.reuse, R142, RZ ;  /* 0x0000008e808c723c */ /* 0x040fe600000418ff */
[----:B------:R-:W5:Y:S03]  /*5700*/  MUFU.EX2 R196, R196 ;  /* 0x000000c400c47308 */ /* 0x000f660000000800 */
[C---:B------:R-:W-:Y:S05]  /*5710*/  HMMA.16816.F32.BF16 R132, R128.reuse, R134, RZ ;  /* 0x000000868084723c */ /* 0x040fea00000418ff */
[----:B------:R-:W5:Y:S01]  /*5720*/  MUFU.EX2 R230, R230 ;  /* 0x000000e600e67308 */ /* 0x000f620000000800 */
        /* <DEDUP_REMOVED lines=11> */
[----:B------:R-:W5:Y:S03]  /*57e0*/  MUFU.EX2 R198, R198 ;  /* 0x000000c600c67308 */ /* 0x000f660000000800 */
[C---:B------:R-:W-:Y:S05]  /*57f0*/  HMMA.16816.F32.BF16 R96, R128.reuse, R98, RZ ;  /* 0x000000628060723c */ /* 0x040fea00000418ff */
[----:B------:R-:W5:Y:S01]  /*5800*/  MUFU.EX2 R228, R228 ;  /* 0x000000e400e47308 */ /* 0x000f620000000800 */
[C---:B------:R-:W-:Y:S06]  /*5810*/  HMMA.16816.F32.BF16 R104, R128.reuse, R106, RZ ;  /* 0x0000006a8068723c */ /* 0x040fec00000418ff */
[C---:B------:R-:W-:Y:S01]  /*5820*/  HMMA.16816.F32.BF16 R112, R128.reuse, R114, RZ ;  /* 0x000000728070723c */ /* 0x040fe200000418ff */
[----:B------:R-:W5:Y:S05]  /*5830*/  MUFU.EX2 R248, R248 ;  /* 0x000000f800f87308 */ /* 0x000f6a0000000800 */
[C---:B------:R-:W-:Y:S06]  /*5840*/  HMMA.16816.F32.BF16 R120, R128.reuse, R122, RZ ;  /* 0x0000007a8078723c */ /* 0x040fec00000418ff */
[C---:B------:R-:W-:Y:S06]  /*5850*/  HMMA.16816.F32.BF16 R124, R128.reuse, R4, RZ ;  /* 0x00000004807c723c */ /* 0x040fec00000418ff */
        /* <DEDUP_REMOVED lines=14> */
[----:B------:R-:W4:Y:S05]  /*5940*/  LDSM.16.MT88.4 R12, [R220+0x1c800] ;  /* 0x01c80000dc0c783b */ /* 0x000f2a0000004200 */
[C---:B------:R-:W-:Y:S06]  /*5950*/  HMMA.16816.F32.BF16 R36, R4.reuse, R16, R36 ;  /* 0x000000100424723c */ /* 0x040fec0000041824 */
[C---:B------:R-:W-:Y:S01]  /*5960*/  HMMA.16816.F32.BF16 R40, R4.reuse, R18, R40 ;  /* 0x000000120428723c */ /* 0x040fe20000041828 */
[----:B------:R-:W2:Y:S05]  /*5970*/  LDSM.16.MT88.4 R16, [R217+0x1c800] ;  /* 0x01c80000d910783b */ /* 0x000eaa0000004200 */
[C---:B---3--:R-:W-:Y:S06]  /*5980*/  HMMA.16816.F32.BF16 R152, R4.reuse, R28, R152 ;  /* 0x0000001c0498723c */ /* 0x048fec0000041898 */
[C---:B------:R-:W-:Y:S01]  /*5990*/  HMMA.16816.F32.BF16 R148, R4.reuse, R30, R148 ;  /* 0x0000001e0494723c */ /* 0x040fe20000041894 */
[----:B------:R-:W-:Y:S05]  /*59a0*/  LDSM.16.MT88.4 R28, [R216+0x1a800] ;  /* 0x01a80000d81c783b */ /* 0x000fea0000004200 */
        /* <DEDUP_REMOVED lines=27> */
[C---:B----4-:R-:W-:Y:S06]  /*5b60*/  HMMA.16816.F32.BF16 R108, R4.reuse, R12, R108 ;  /* 0x0000000c046c723c */ /* 0x050fec000004186c */
[C---:B------:R-:W-:Y:S01]  /*5b70*/  HMMA.16816.F32.BF16 R112, R4.reuse, R14, R112 ;  /* 0x0000000e0470723c */ /* 0x040fe20000041870 */
[----:B------:R-:W4:Y:S05]  /*5b80*/  LDSM.16.MT88.4 R12, [R218+0x19000] ;  /* 0x01900000da0c783b */ /* 0x000f2a0000004200 */
        /* <DEDUP_REMOVED lines=16> */
[----:B---3--:R-:W-:Y:S01]  /*5c90*/  HMMA.16816.F32.BF16 R160, R8, R24, R160 ;  /* 0x0000001808a0723c */ /* 0x008fe200000418a0 */
[----:B------:R-:W-:Y:S01]  /*5ca0*/  FADD.FTZ R183, R192, R183 ;  /* 0x000000b7c0b77221 */ /* 0x000fe20000010000 */
[----:B------:R-:W-:-:S03]  /*5cb0*/  FADD.FTZ R195, R196, R195 ;  /* 0x000000c3c4c37221 */ /* 0x000fc60000010000 */
[----:B------:R-:W-:Y:S01]  /*5cc0*/  FADD.FTZ R183, R230, R183 ;  /* 0x000000b7e6b77221 */ /* 0x000fe20000010000 */
[----:B------:R-:W-:Y:S01]  /*5cd0*/  HMMA.16816.F32.BF16 R156, R8, R26, R156 ;  /* 0x0000001a089c723c */ /* 0x000fe2000004189c */
[----:B------:R-:W-:Y:S01]  /*5ce0*/  LDSM.16.MT88.4 R24, [R216+0x1b000] ;  /* 0x01b00000d818783b */ /* 0x000fe20000004200 */
[----:B------:R-:W-:Y:S01]  /*5cf0*/  FADD.FTZ R195, R197, R195 ;  /* 0x000000c3c5c37221 */ /* 0x000fe20000010000 */
[----:B------:R-:W-:-:S03]  /*5d00*/  FADD.FTZ R183, R229, R183 ;  /* 0x000000b7e5b77221 */ /* 0x000fc60000010000 */
[----:B----4-:R-:W-:Y:S01]  /*5d10*/  HMMA.16816.F32.BF16 R152, R8, R12, R152 ;  /* 0x0000000c0898723c */ /* 0x010fe20000041898 */
        /* <DEDUP_REMOVED lines=142> */
[----:B------:R-:W-:Y:S04]  /*6600*/  @!P4 LDGSTS.E.BYPASS.LTC128B.128 [R227+0x1c000], desc[UR30][R14.64+0x100] ;  /* 0x1c0001000ee3cfae */ /* 0x000fe8000b901d5e */
        /* <DEDUP_REMOVED lines=39> */
[----:B-1----:R-:W2:Y:S04]  /*6880*/  LDSM.16.M88.4 R8, [R225+0x10000] ;  /* 0x01000000e108783b */ /* 0x002ea80000000200 */
[----:B------:R-:W1:Y:S04]  /*6890*/  LDSM.16.M88.4 R196, [R225+0x11000] ;  /* 0x01100000e1c4783b */ /* 0x000e680000000200 */
[----:B------:R-:W4:Y:S04]  /*68a0*/  LDSM.16.M88.4 R16, [R225+0x11800] ;  /* 0x01180000e110783b */ /* 0x000f280000000200 */
[----:B------:R-:W-:Y:S04]  /*68b0*/  LDSM.16.M88.4 R12, [R224] ;  /* 0x00000000e00c783b */ /* 0x000fe80000000200 */
[----:B------:R-:W4:Y:S04]  /*68c0*/  LDSM.16.M88.4 R176, [R223] ;  /* 0x00000000dfb0783b */ /* 0x000f280000000200 */
[----:B------:R-:W4:Y:S04]  /*68d0*/  LDSM.16.M88.4 R172, [R215] ;  /* 0x00000000d7ac783b */ /* 0x000f280000000200 */
[----:B------:R-:W4:Y:S04]  /*68e0*/  LDSM.16.M88.4 R32, [R214] ;  /* 0x00000000d620783b */ /* 0x000f280000000200 */
[----:B------:R-:W4:Y:S04]  /*68f0*/  LDSM.16.M88.4 R28, [R213] ;  /* 0x00000000d51c783b */ /* 0x000f280000000200 */
[----:B------:R-:W-:Y:S01]  /*6900*/  LDSM.16.M88.4 R228, [R219+0x10000] ;  /* 0x01000000dbe4783b */ /* 0x000fe20000000200 */
[C---:B---3--:R-:W-:Y:S03]  /*6910*/  HMMA.16816.F32.BF16 R24, R180.reuse, R20, RZ ;  /* 0x00000014b418723c */ /* 0x048fe600000418ff */
[----:B------:R-:W-:Y:S04]  /*6920*/  LDSM.16.M88.4 R244, [R212+0x800] ;  /* 0x00080000d4f4783b */ /* 0x000fe80000000200 */
[----:B------:R-:W-:Y:S01]  /*6930*/  LDSM.16.M88.4 R36, [R225+0x17000] ;  /* 0x01700000e124783b */ /* 0x000fe20000000200 */
[C---:B--2---:R-:W-:Y:S03]  /*6940*/  HMMA.16816.F32.BF16 R4, R180.reuse, R8, RZ ;  /* 0x00000008b404723c */ /* 0x044fe600000418ff */
[----:B------:R-:W0:Y:S03]  /*6950*/  LDGDEPBAR ;  /* 0x00000000000079af */ /* 0x000e260000000000 */
[C---:B------:R-:W-:Y:S06]  /*6960*/  HMMA.16816.F32.BF16 R8, R180.reuse, R10, RZ ;  /* 0x0000000ab408723c */ /* 0x040fec00000418ff */
[C---:B-1----:R-:W-:Y:S06]  /*6970*/  HMMA.16816.F32.BF16 R168, R180.reuse, R196, RZ ;  /* 0x000000c4b4a8723c */ /* 0x042fec00000418ff */
[C---:B------:R-:W-:Y:S06]  /*6980*/  HMMA.16816.F32.BF16 R20, R180.reuse, R22, RZ ;  /* 0x00000016b414723c */ /* 0x040fec00000418ff */
[C---:B------:R-:W-:Y:S06]  /*6990*/  HMMA.16816.F32.BF16 R196, R180.reuse, R198, RZ ;  /* 0x000000c6b4c4723c */ /* 0x040fec00000418ff */
[C---:B----4-:R-:W-:Y:S06]  /*69a0*/  HMMA.16816.F32.BF16 R192, R180.reuse, R16, RZ ;  /* 0x00000010b4c0723c */ /* 0x050fec00000418ff */
[----:B------:R-:W-:Y:S01]  /*69b0*/  HMMA.16816.F32.BF16 R180, R180, R18, RZ ;  /* 0x00000012b4b4723c */ /* 0x000fe200000418ff */
[----:B------:R-:W1:Y:S05]  /*69c0*/  LDSM.16.M88.4 R16, [R222] ;  /* 0x00000000de10783b */ /* 0x000e6a0000000200 */
[C---:B------:R-:W-:Y:S06]  /*69d0*/  HMMA.16816.F32.BF16 R4, R12.reuse, R176, R4 ;  /* 0x000000b00c04723c */ /* 0x040fec0000041804 */
[C---:B------:R-:W-:Y:S01]  /*69e0*/  HMMA.16816.F32.BF16 R8, R12.reuse, R178, R8 ;  /* 0x000000b20c08723c */ /* 0x040fe20000041808 */
[----:B------:R-:W2:Y:S05]  /*69f0*/  LDSM.16.M88.4 R176, [R219+0x10800] ;  /* 0x01080000dbb0783b */ /* 0x000eaa0000000200 */
[C---:B------:R-:W-:Y:S06]  /*6a00*/  HMMA.16816.F32.BF16 R24, R12.reuse, R172, R24 ;  /* 0x000000ac0c18723c */ /* 0x040fec0000041818 */
[C---:B------:R-:W-:Y:S01]  /*6a10*/  HMMA.16816.F32.BF16 R20, R12.reuse, R174, R20 ;  /* 0x000000ae0c14723c */ /* 0x040fe20000041814 */
[----:B------:R-:W3:Y:S05]  /*6a20*/  LDSM.16.M88.4 R172, [R219+0x11000] ;  /* 0x01100000dbac783b */ /* 0x000eea0000000200 */
[C---:B------:R-:W-:Y:S06]  /*6a30*/  HMMA.16816.F32.BF16 R168, R12.reuse, R32, R168 ;  /* 0x000000200ca8723c */ /* 0x040fec00000418a8 */
[C---:B------:R-:W-:Y:S01]  /*6a40*/  HMMA.16816.F32.BF16 R196, R12.reuse, R34, R196 ;  /* 0x000000220cc4723c */ /* 0x040fe200000418c4 */
[----:B------:R-:W4:Y:S05]  /*6a50*/  LDSM.16.M88.4 R32, [R219+0x11800] ;  /* 0x01180000db20783b */ /* 0x000f2a0000000200 */
        /* <DEDUP_REMOVED lines=15> */
[----:B------:R-:W2:Y:S04]  /*6b50*/  LDSM.16.M88.4 R16, [R212+0x1800] ;  /* 0x00180000d410783b */ /* 0x000ea80000000200 */
[----:B------:R-:W3:Y:S01]  /*6b60*/  LDSM.16.M88.4 R32, [R225+0x12800] ;  /* 0x01280000e120783b */ /* 0x000ee20000000200 */
[C---:B------:R-:W-:Y:S06]  /*6b70*/  HMMA.16816.F32.BF16 R4, R12.reuse, R28, R4 ;  /* 0x0000001c0c04723c */ /* 0x040fec0000041804 */
[C---:B------:R-:W-:Y:S01]  /*6b80*/  HMMA.16816.F32.BF16 R8, R12.reuse, R30, R8 ;  /* 0x0000001e0c08723c */ /* 0x040fe20000041808 */
[----:B------:R-:W4:Y:S05]  /*6b90*/  LDSM.16.M88.4 R28, [R225+0x13000] ;  /* 0x01300000e11c783b */ /* 0x000f2a0000000200 */
[C---:B------:R-:W-:Y:S06]  /*6ba0*/  HMMA.16816.F32.BF16 R24, R12.reuse, R244, R24 ;  /* 0x000000f40c18723c */ /* 0x040fec0000041818 */
[C---:B------:R-:W-:Y:S01]  /*6bb0*/  HMMA.16816.F32.BF16 R20, R12.reuse, R246, R20 ;  /* 0x000000f60c14723c */ /* 0x040fe20000041814 */
[----:B------:R-:W-:Y:S05]  /*6bc0*/  LDSM.16.M88.4 R244, [R205] ;  /* 0x00000000cdf4783b */ /* 0x000fea0000000200 */
        /* <DEDUP_REMOVED lines=12> */
[----:B------:R-:W3:Y:S05]  /*6c90*/  LDSM.16.M88.4 R172, [R209] ;  /* 0x00000000d1ac783b */ /* 0x000eea0000000200 */
[C---:B----4-:R-:W-:Y:S06]  /*6ca0*/  HMMA.16816.F32.BF16 R168, R176.reuse, R28, R168 ;  /* 0x0000001cb0a8723c */ /* 0x050fec00000418a8 */
[C---:B------:R-:W-:Y:S01]  /*6cb0*/  HMMA.16816.F32.BF16 R196, R176.reuse, R30, R196 ;  /* 0x0000001eb0c4723c */ /* 0x040fe200000418c4 */
[----:B------:R-:W4:Y:S05]  /*6cc0*/  LDSM.16.M88.4 R28, [R208] ;  /* 0x00000000d01c783b */ /* 0x000f2a0000000200 */
[C---:B-1----:R-:W-:Y:S06]  /*6cd0*/  HMMA.16816.F32.BF16 R192, R176.reuse, R228, R192 ;  /* 0x000000e4b0c0723c */ /* 0x042fec00000418c0 */
[----:B------:R-:W-:Y:S01]  /*6ce0*/  HMMA.16816.F32.BF16 R180, R176, R230, R180 ;  /* 0x000000e6b0b4723c */ /* 0x000fe200000418b4 */
[----:B------:R-:W-:Y:S04]  /*6cf0*/  LDSM.16.M88.4 R176, [R219+0x12000] ;  /* 0x01200000dbb0783b */ /* 0x000fe80000000200 */
[----:B------:R-:W-:Y:S01]  /*6d00*/  LDSM.16.M88.4 R228, [R212+0x2000] ;  /* 0x00200000d4e4783b */ /* 0x000fe20000000200 */
[C---:B--2---:R-:W-:Y:S06]  /*6d10*/  HMMA.16816.F32.BF16 R4, R16.reuse, R12, R4 ;  /* 0x0000000c1004723c */ /* 0x044fec0000041804 */
[C---:B------:R-:W-:Y:S01]  /*6d20*/  HMMA.16816.F32.BF16 R8, R16.reuse, R14, R8 ;  /* 0x0000000e1008723c */ /* 0x040fe20000041808 */
[----:B------:R-:W1:Y:S05]  /*6d30*/  LDSM.16.M88.4 R12, [R222+0x4000] ;  /* 0x00400000de0c783b */ /* 0x000e6a0000000200 */
        /* <DEDUP_REMOVED lines=26> */
[C---:B-1----:R-:W-:Y:S06]  /*6ee0*/  HMMA.16816.F32.BF16 R24, R16.reuse, R32, R24 ;  /* 0x000000201018723c */ /* 0x042fec0000041818 */
[C---:B------:R-:W-:Y:S01]  /*6ef0*/  HMMA.16816.F32.BF16 R20, R16.reuse, R34, R20 ;  /* 0x000000221014723c */ /* 0x040fe20000041814 */
[----:B------:R-:W1:Y:S05]  /*6f00*/  LDSM.16.M88.4 R32, [R225+0x15000] ;  /* 0x01500000e120783b */ /* 0x000e6a0000000200 */
[C---:B------:R-:W-:Y:S06]  /*6f10*/  HMMA.16816.F32.BF16 R168, R16.reuse, R176, R168 ;  /* 0x000000b010a8723c */ /* 0x040fec00000418a8 */
[C---:B------:R-:W-:Y:S01]  /*6f20*/  HMMA.16816.F32.BF16 R196, R16.reuse, R178, R196 ;  /* 0x000000b210c4723c */ /* 0x040fe200000418c4 */
[----:B------:R-:W1:Y:S05]  /*6f30*/  LDSM.16.M88.4 R176, [R225+0x15800] ;  /* 0x01580000e1b0783b */ /* 0x000e6a0000000200 */
[C---:B--2---:R-:W-:Y:S06]  /*6f40*/  HMMA.16816.F32.BF16 R192, R16.reuse, R28, R192 ;  /* 0x0000001c10c0723c */ /* 0x044fec00000418c0 */
[----:B------:R-:W-:Y:S01]  /*6f50*/  HMMA.16816.F32.BF16 R180, R16, R30, R180 ;  /* 0x0000001e10b4723c */ /* 0x000fe200000418b4 */
[----:B------:R-:W-:Y:S04]  /*6f60*/  LDSM.16.M88.4 R16, [R206] ;  /* 0x00000000ce10783b */ /* 0x000fe80000000200 */
[----:B------:R-:W-:Y:S01]  /*6f70*/  LDSM.16.M88.4 R28, [R207] ;  /* 0x00000000cf1c783b */ /* 0x000fe20000000200 */
[C---:B---3--:R-:W-:Y:S06]  /*6f80*/  HMMA.16816.F32.BF16 R4, R172.reuse, R12, R4 ;  /* 0x0000000cac04723c */ /* 0x048fec0000041804 */
[C---:B------:R-:W-:Y:S01]  /*6f90*/  HMMA.16816.F32.BF16 R8, R172.reuse, R14, R8 ;  /* 0x0000000eac08723c */ /* 0x040fe20000041808 */
[----:B------:R-:W2:Y:S05]  /*6fa0*/  LDSM.16.M88.4 R12, [R224+0x8000] ;  /* 0x00800000e00c783b */ /* 0x000eaa0000000200 */
[C---:B----4-:R-:W-:Y:S06]  /*6fb0*/  HMMA.16816.F32.BF16 R24, R172.reuse, R228, R24 ;  /* 0x000000e4ac18723c */ /* 0x050fec0000041818 */
[C---:B------:R-:W-:Y:S01]  /*6fc0*/  HMMA.16816.F32.BF16 R20, R172.reuse, R230, R20 ;  /* 0x000000e6ac14723c */ /* 0x040fe20000041814 */
[----:B------:R-:W-:Y:S05]  /*6fd0*/  LDSM.16.M88.4 R228, [R219+0x15800] ;  /* 0x01580000dbe4783b */ /* 0x000fea0000000200 */
[C---:B-1----:R-:W-:Y:S06]  /*6fe0*/  HMMA.16816.F32.BF16 R168, R172.reuse, R32, R168 ;  /* 0x00000020aca8723c */ /* 0x042fec00000418a8 */
[C---:B------:R-:W-:Y:S01]  /*6ff0*/  HMMA.16816.F32.BF16 R196, R172.reuse, R34, R196 ;  /* 0x00000022acc4723c */ /* 0x040fe200000418c4 */
[----:B------:R-:W1:Y:S05]  /*7000*/  LDSM.16.M88.4 R32, [R204] ;  /* 0x00000000cc20783b */ /* 0x000e6a0000000200 */
        /* <DEDUP_REMOVED lines=10> */
[C---:B------:R-:W-:Y:S06]  /*70b0*/  HMMA.16816.F32.BF16 R4, R12.reuse, R28, R4 ;  /* 0x0000001c0c04723c */ /* 0x040fec0000041804 */
[C---:B------:R-:W-:Y:S01]  /*70c0*/  HMMA.16816.F32.BF16 R8, R12.reuse, R30, R8 ;  /* 0x0000001e0c08723c */ /* 0x040fe20000041808 */
[----:B------:R-:W3:Y:S05]  /*70d0*/  LDSM.16.M88.4 R28, [R219+0x14800] ;  /* 0x01480000db1c783b */ /* 0x000eea0000000200 */
[C---:B-1----:R-:W-:Y:S06]  /*70e0*/  HMMA.16816.F32.BF16 R192, R12.reuse, R32, R192 ;  /* 0x000000200cc0723c */ /* 0x042fec00000418c0 */
[----:B------:R-:W-:Y:S01]  /*70f0*/  HMMA.16816.F32.BF16 R180, R12, R34, R180 ;  /* 0x000000220cb4723c */ /* 0x000fe200000418b4 */
[----:B------:R-:W-:Y:S04]  /*7100*/  LDSM.16.M88.4 R12, [R221+0x8000] ;  /* 0x00800000dd0c783b */ /* 0x000fe80000000200 */
[----:B------:R-:W-:Y:S01]  /*7110*/  LDSM.16.M88.4 R32, [R212+0x4000] ;  /* 0x00400000d420783b */ /* 0x000fe20000000200 */
[C---:B--2---:R-:W-:Y:S06]  /*7120*/  HMMA.16816.F32.BF16 R168, R172.reuse, R16, R168 ;  /* 0x00000010aca8723c */ /* 0x044fec00000418a8 */
[C---:B------:R-:W-:Y:S01]  /*7130*/  HMMA.16816.F32.BF16 R196, R172.reuse, R18, R196 ;  /* 0x00000012acc4723c */ /* 0x040fe200000418c4 */
[----:B------:R-:W1:Y:S05]  /*7140*/  LDSM.16.M88.4 R16, [R212+0x5000] ;  /* 0x00500000d410783b */ /* 0x000e6a0000000200 */
[C---:B------:R-:W-:Y:S06]  /*7150*/  HMMA.16816.F32.BF16 R4, R172.reuse, R176, R4 ;  /* 0x000000b0ac04723c */ /* 0x040fec0000041804 */
[C---:B------:R-:W-:Y:S01]  /*7160*/  HMMA.16816.F32.BF16 R8, R172.reuse, R178, R8 ;  /* 0x000000b2ac08723c */ /* 0x040fe20000041808 */
[----:B------:R-:W2:Y:S05]  /*7170*/  LDSM.16.M88.4 R176, [R212+0x4800] ;  /* 0x00480000d4b0783b */ /* 0x000eaa0000000200 */
[C---:B---3--:R-:W-:Y:S06]  /*7180*/  HMMA.16816.F32.BF16 R24, R172.reuse, R28, R24 ;  /* 0x0000001cac18723c */ /* 0x048fec0000041818 */
[C---:B------:R-:W-:Y:S01]  /*7190*/  HMMA.16816.F32.BF16 R20, R172.reuse, R30, R20 ;  /* 0x0000001eac14723c */ /* 0x040fe20000041814 */
[----:B------:R-:W-:Y:S05]  /*71a0*/  LDSM.16.M88.4 R28, [R225+0x16000] ;  /* 0x01600000e11c783b */ /* 0x000fea0000000200 */
[C---:B------:R-:W-:Y:S06]  /*71b0*/  HMMA.16816.F32.BF16 R192, R172.reuse, R228, R192 ;  /* 0x000000e4acc0723c */ /* 0x040fec00000418c0 */
        /* <DEDUP_REMOVED lines=10> */
[----:B------:R-:W-:Y:S01]  /*7260*/  HMMA.16816.F32.BF16 R20, R12, R178, R20 ;  /* 0x000000b20c14723c */ /* 0x000fe20000041814 */
[----:B------:R-:W2:Y:S05]  /*7270*/  LDSM.16.M88.4 R176, [R224+0xc000] ;  /* 0x00c00000e0b0783b */ /* 0x000eaa0000000200 */
[----:B------:R-:W-:Y:S01]  /*7280*/  HMMA.16816.F32.BF16 R196, R244, R38, R196 ;  /* 0x00000026f4c4723c */ /* 0x000fe200000418c4 */
[----:B------:R4:W5:Y:S01]  /*7290*/  LDL.LU.64 R38, [R1+0x8] ;  /* 0x0000080001267983 */ /* 0x0009620000300a00 */
[----:B---3--:R-:W-:-:S02]  /*72a0*/  IMAD.MOV.U32 R2, RZ, RZ, R230 ;  /* 0x000000ffff027224 */ /* 0x008fc400078e00e6 */
[----:B------:R-:W-:Y:S02]  /*72b0*/  IMAD.MOV.U32 R0, RZ, RZ, R231 ;  /* 0x000000ffff007224 */ /* 0x000fe400078e00e7 */
[C---:B------:R-:W-:Y:S01]  /*72c0*/  HMMA.16816.F32.BF16 R168, R244.reuse, R36, R168 ;  /* 0x00000024f4a8723c */ /* 0x040fe200000418a8 */
[----:B------:R4:W5:Y:S05]  /*72d0*/  LDL.LU.64 R36, [R1] ;  /* 0x0000000001247983 */ /* 0x00096a0000300a00 */
[C---:B------:R-:W-:Y:S06]  /*72e0*/  HMMA.16816.F32.BF16 R4, R244.reuse, R28, R4 ;  /* 0x0000001cf404723c */ /* 0x040fec0000041804 */
[----:B------:R-:W-:Y:S01]  /*72f0*/  HMMA.16816.F32.BF16 R8, R244, R30, R8 ;  /* 0x0000001ef408723c */ /* 0x000fe20000041808 */
[----:B------:R-:W3:Y:S05]  /*7300*/  LDSM.16.M88.4 R28, [R202] ;  /* 0x00000000ca1c783b */ /* 0x000eea0000000200 */
[----:B-1----:R-:W-:Y:S06]  /*7310*/  HMMA.16816.F32.BF16 R192, R12, R32, R192 ;  /* 0x000000200cc0723c */ /* 0x002fec00000418c0 */
[----:B------:R-:W-:Y:S06]  /*7320*/  HMMA.16816.F32.BF16 R24, R244, R172, R24 ;  /* 0x000000acf418723c */ /* 0x000fec0000041818 */
[----:B------:R-:W-:Y:S01]  /*7330*/  HMMA.16816.F32.BF16 R180, R12, R34, R180 ;  /* 0x000000220cb4723c */ /* 0x000fe200000418b4 */
[----:B------:R-:W-:Y:S04]  /*7340*/  LDSM.16.M88.4 R32, [R222+0xc000] ;  /* 0x00c00000de20783b */ /* 0x000fe80000000200 */
[----:B------:R-:W1:Y:S01]  /*7350*/  LDSM.16.M88.4 R12, [R219+0x16000] ;  /* 0x01600000db0c783b */ /* 0x000e620000000200 */
[----:B------:R-:W-:Y:S03]  /*7360*/  HMMA.16816.F32.BF16 R20, R244, R174, R20 ;  /* 0x000000aef414723c */ /* 0x000fe60000041814 */
[----:B------:R-:W-:Y:S03]  /*7370*/  LDSM.16.M88.4 R172, [R201] ;  /* 0x00000000c9ac783b */ /* 0x000fe60000000200 */
[C---:B--2---:R-:W-:Y:S06]  /*7380*/  HMMA.16816.F32.BF16 R4, R176.reuse, R16, R4 ;  /* 0x00000010b004723c */ /* 0x044fec0000041804 */
[C---:B------:R-:W-:Y:S01]  /*7390*/  HMMA.16816.F32.BF16 R8, R176.reuse, R18, R8 ;  /* 0x00000012b008723c */ /* 0x040fe20000041808 */
[----:B------:R-:W2:Y:S05]  /*73a0*/  LDSM.16.M88.4 R16, [R221+0xc000] ;  /* 0x00c00000dd10783b */ /* 0x000eaa0000000200 */
[C---:B---3--:R-:W-:Y:S06]  /*73b0*/  HMMA.16816.F32.BF16 R24, R176.reuse, R28, R24 ;  /* 0x0000001cb018723c */ /* 0x048fec0000041818 */
[----:B------:R-:W-:Y:S01]  /*73c0*/  HMMA.16816.F32.BF16 R20, R176, R30, R20 ;  /* 0x0000001eb014723c */ /* 0x000fe20000041814 */
[----:B------:R-:W3:Y:S05]  /*73d0*/  LDSM.16.M88.4 R28, [R219+0x16800] ;  /* 0x01680000db1c783b */ /* 0x000eea0000000200 */
[C---:B-1----:R-:W-:Y:S06]  /*73e0*/  HMMA.16816.F32.BF16 R4, R32.reuse, R12, R4 ;  /* 0x0000000c2004723c */ /* 0x042fec0000041804 */
[----:B------:R-:W-:Y:S01]  /*73f0*/  HMMA.16816.F32.BF16 R8, R32, R14, R8 ;  /* 0x0000000e2008723c */ /* 0x000fe20000041808 */
[----:B------:R-:W1:-:S15]  /*7400*/  LDSM.16.M88.4 R12, [R212+0x6800] ;  /* 0x00680000d40c783b */ /* 0x000e5e0000000200 */
[----:B------:R-:W-:-:S02]  /*7410*/  NOP ;  /* 0x0000000000007918 */ /* 0x000fc40000000000 */
[----:B--2---:R-:W-:Y:S01]  /*7420*/  HMMA.16816.F32.BF16 R4, R16, R228, R4 ;  /* 0x000000e41004723c */ /* 0x004fe20000041804 */
[----:B------:R-:W2:Y:S05]  /*7430*/  LDSM.16.M88.4 R228, [R225+0x17800] ;  /* 0x01780000e1e4783b */ /* 0x000eaa0000000200 */
[C---:B---3--:R-:W-:Y:S06]  /*7440*/  HMMA.16816.F32.BF16 R24, R32.reuse, R28, R24 ;  /* 0x0000001c2018723c */ /* 0x048fec0000041818 */
[----:B------:R-:W-:Y:S07]  /*7450*/  HMMA.16816.F32.BF16 R20, R32, R30, R20 ;  /* 0x0000001e2014723c */ /* 0x000fee0000041814 */
[----:B------:R-:W-:-:S02]  /*7460*/  IMAD.MOV.U32 R30, RZ, RZ, R2 ;  /* 0x000000ffff1e7224 */ /* 0x000fc400078e0002 */
[----:B------:R-:W-:-:S09]  /*7470*/  IMAD.MOV.U32 R31, RZ, RZ, R0 ;  /* 0x000000ffff1f7224 */ /* 0x000fd200078e0000 */
[C---:B-1----:R-:W-:Y:S06]  /*7480*/  HMMA.16816.F32.BF16 R24, R16.reuse, R12, R24 ;  /* 0x0000000c1018723c */ /* 0x042fec0000041818 */
[C---:B------:R-:W-:Y:S01]  /*7490*/  HMMA.16816.F32.BF16 R20, R16.reuse, R14, R20 ;  /* 0x0000000e1014723c */ /* 0x040fe20000041814 */
[----:B------:R-:W1:Y:S05]  /*74a0*/  LDSM.16.M88.4 R12, [R200] ;  /* 0x00000000c80c783b */ /* 0x000e6a0000000200 */
[----:B------:R-:W-:Y:S01]  /*74b0*/  HMMA.16816.F32.BF16 R8, R16, R30, R8 ;  /* 0x0000001e1008723c */ /* 0x000fe20000041808 */
[----:B------:R-:W3:Y:S05]  /*74c0*/  LDSM.16.M88.4 R28, [R219+0x17000] ;  /* 0x01700000db1c783b */ /* 0x000eea0000000200 */
[----:B--2---:R-:W-:Y:S01]  /*74d0*/  HMMA.16816.F32.BF16 R192, R244, R228, R192 ;  /* 0x000000e4f4c0723c */ /* 0x004fe200000418c0 */
[----:B------:R-:W-:-:S05]  /*74e0*/  FMUL.FTZ R5, R5, UR34 ;  /* 0x0000002205057c20 */ /* 0x000fca0008410000 */
[----:B------:R-:W-:Y:S01]  /*74f0*/  HMMA.16816.F32.BF16 R168, R176, R172, R168 ;  /* 0x000000acb0a8723c */ /* 0x000fe200000418a8 */
[----:B------:R2:W4:Y:S01]  /*7500*/  MUFU.TANH R165, R5 ;  /* 0x0000000500a57308 */ /* 0x0005220000002400 */
[----:B------:R-:W-:-:S04]  /*7510*/  FMUL.FTZ R26, R26, UR34 ;  /* 0x000000221a1a7c20 */ /* 0x000fc80008410000 */
[----:B------:R-:W-:Y:S01]  /*7520*/  HMMA.16816.F32.BF16 R180, R244, R230, R180 ;  /* 0x000000e6f4b4723c */ /* 0x000fe200000418b4 */
[----:B------:R-:W4:Y:S01]  /*7530*/  LDSM.16.M88.4 R228, [R212+0x7000] ;  /* 0x00700000d4e4783b */ /* 0x000f220000000200 */
[----:B------:R-:W-:-:S04]  /*7540*/  FMUL.FTZ R20, R20, UR34 ;  /* 0x0000002214147c20 */ /* 0x000fc80008410000 */
[----:B------:R-:W-:Y:S01]  /*7550*/  FMUL.FTZ R10, R10, UR34 ;  /* 0x000000220a0a7c20 */ /* 0x000fe20008410000 */
[----:B------:R-:W-:Y:S01]  /*7560*/  FMUL.FTZ R11, R11, UR34 ;  /* 0x000000220b0b7c20 */ /* 0x000fe20008410000 */
[----:B------:R-:W-:Y:S01]  /*7570*/  HMMA.16816.F32.BF16 R196, R176, R174, R196 ;  /* 0x000000aeb0c4723c */ /* 0x000fe200000418c4 */
[----:B--2---:R-:W-:Y:S02]  /*7580*/  IMAD.U32 R5, RZ, RZ, UR20 ;  /* 0x00000014ff057e24 */ /* 0x004fe4000f8e00ff */
[----:B------:R-:W-:Y:S01]  /*7590*/  FMUL.FTZ R0, R4, UR34 ;  /* 0x0000002204007c20 */ /* 0x000fe20008410000 */
[----:B------:R-:W-:Y:S01]  /*75a0*/  FMUL.FTZ R2, R7, UR34 ;  /* 0x0000002207027c20 */ /* 0x000fe20008410000 */
[----:B------:R2:W-:Y:S01]  /*75b0*/  MUFU.TANH R172, R26 ;  /* 0x0000001a00ac7308 */ /* 0x0005e20000002400 */
[----:B------:R-:W-:Y:S02]  /*75c0*/  IMAD R5, R5, 0x40, R235 ;  /* 0x0000004005057824 */ /* 0x000fe400078e02eb */
[----:B------:R-:W-:Y:S01]  /*75d0*/  FMUL.FTZ R4, R8, UR34 ;  /* 0x0000002208047c20 */ /* 0x000fe20008410000 */
[----:B------:R-:W-:-:S04]  /*75e0*/  FMUL.FTZ R7, R9, UR34 ;  /* 0x0000002209077c20 */ /* 0x000fc80008410000 */
[----:B------:R-:W-:Y:S01]  /*75f0*/  MUFU.TANH R167, R10 ;  /* 0x0000000a00a77308 */ /* 0x000fe20000002400 */
[----:B-1----:R-:W-:Y:S07]  /*7600*/  HMMA.16816.F32.BF16 R192, R176, R12, R192 ;  /* 0x0000000cb0c0723c */ /* 0x002fee00000418c0 */
[----:B------:R1:W-:Y:S01]  /*7610*/  MUFU.TANH R166, R11 ;  /* 0x0000000b00a67308 */ /* 0x0003e20000002400 */
[----:B--2---:R-:W-:-:S07]  /*7620*/  FMUL.FTZ R26, R27, UR34 ;  /* 0x000000221b1a7c20 */ /* 0x004fce0008410000 */
[----:B------:R2:W-:Y:S01]  /*7630*/  MUFU.TANH R27, R20 ;  /* 0x00000014001b7308 */ /* 0x0005e20000002400 */
[----:B-1----:R-:W1:Y:S07]  /*7640*/  LDSM.16.M88.4 R8, [R219+0x17800] ;  /* 0x01780000db08783b */ /* 0x002e6e0000000200 */
[----:B------:R-:W-:Y:S01]  /*7650*/  MUFU.TANH R2, R2 ;  /* 0x0000000200027308 */ /* 0x000fe20000002400 */
[----:B--2---:R-:W-:-:S07]  /*7660*/  VIADD R20, R5, 0x1 ;  /* 0x0000000105147836 */ /* 0x004fce0000000000 */
[----:B------:R-:W2:Y:S01]  /*7670*/  MUFU.TANH R4, R4 ;  /* 0x0000000400047308 */ /* 0x000ea20000002400 */
[----:B---3--:R-:W-:Y:S01]  /*7680*/  HMMA.16816.F32.BF16 R168, R32, R28, R168 ;  /* 0x0000001c20a8723c */ /* 0x008fe200000418a8 */
[----:B------:R-:W-:Y:S02]  /*7690*/  I2FP.F32.S32 R12, R20 ;  /* 0x00000014000c7245 */ /* 0x000fe40000201400 */
[C---:B------:R-:W-:Y:S02]  /*76a0*/  ISETP.GE.AND P2, PT, R20.reuse, R191, PT ;  /* 0x000000bf1400720c */ /* 0x040fe40003f46270 */
[----:B------:R-:W-:Y:S01]  /*76b0*/  ISETP.GE.AND P1, PT, R20, R190, PT ;  /* 0x000000be1400720c */ /* 0x000fe20003f26270 */
[----:B----4-:R-:W-:Y:S01]  /*76c0*/  FFMA.FTZ R20, R12, UR5, R165 ;  /* 0x000000050c147c23 */ /* 0x010fe200080100a5 */
[----:B------:R-:W-:Y:S01]  /*76d0*/  VIADD R13, R5, 0x8 ;  /* 0x00000008050d7836 */ /* 0x000fe20000000000 */
[----:B------:R-:W3:Y:S01]  /*76e0*/  MUFU.TANH R7, R7 ;  /* 0x0000000700077308 */ /* 0x000ee20000002400 */
[----:B------:R-:W-:-:S02]  /*76f0*/  FMUL.FTZ R24, R24, UR34 ;  /* 0x0000002218187c20 */ /* 0x000fc40008410000 */
[----:B------:R-:W-:Y:S01]  /*7700*/  FSEL R20, R20, -INF , !P2 ;  /* 0xff80000014147808 */ /* 0x000fe20005000000 */
[----:B------:R-:W-:Y:S01]  /*7710*/  FMUL.FTZ R21, R21, UR34 ;  /* 0x0000002215157c20 */ /* 0x000fe20008410000 */
[C---:B------:R-:W-:Y:S02]  /*7720*/  ISETP.GE.AND P0, PT, R13.reuse, R191, PT ;  /* 0x000000bf0d00720c */ /* 0x040fe40003f06270 */
[----:B------:R-:W-:Y:S02]  /*7730*/  ISETP.GE.AND P2, PT, R13, R190, PT ;  /* 0x000000be0d00720c */ /* 0x000fe40003f46270 */
[----:B------:R-:W-:Y:S01]  /*7740*/  I2FP.F32.S32 R13, R13 ;  /* 0x0000000d000d7245 */ /* 0x000fe20000201400 */
[----:B------:R-:W-:Y:S01]  /*7750*/  FMUL.FTZ R22, R22, UR34 ;  /* 0x0000002216167c20 */ /* 0x000fe20008410000 */
[----:B------:R-:W-:Y:S01]  /*7760*/  HMMA.16816.F32.BF16 R196, R32, R30, R196 ;  /* 0x0000001e20c4723c */ /* 0x000fe200000418c4 */
[----:B------:R4:W3:Y:S02]  /*7770*/  MUFU.TANH R29, R24 ;  /* 0x00000018001d7308 */ /* 0x0008e40000002400 */
[----:B--2---:R-:W-:-:S03]  /*7780*/  FFMA.FTZ R4, R13, UR5, R4 ;  /* 0x000000050d047c23 */ /* 0x004fc60008010004 */
[----:B------:R-:W-:Y:S03]  /*7790*/  HMMA.16816.F32.BF16 R180, R176, R14, R180 ;  /* 0x0000000eb0b4723c */ /* 0x000fe600000418b4 */
[----:B------:R2:W-:Y:S01]  /*77a0*/  MUFU.TANH R30, R21 ;  /* 0x00000015001e7308 */ /* 0x0005e20000002400 */
[----:B------:R-:W-:-:S07]  /*77b0*/  FMUL.FTZ R23, R23, UR34 ;  /* 0x0000002217177c20 */ /* 0x000fce0008410000 */
[----:B------:R1:W-:Y:S01]  /*77c0*/  MUFU.TANH R31, R22 ;  /* 0x00000016001f7308 */ /* 0x0003e20000002400 */
[----:B----4-:R-:W-:Y:S01]  /*77d0*/  FFMA.FTZ R24, R13, UR5, R167 ;  /* 0x000000050d187c23 */ /* 0x010fe200080100a7 */
[----:B--2---:R-:W-:Y:S02]  /*77e0*/  FFMA.FTZ R21, R12, UR5, R2 ;  /* 0x000000050c157c23 */ /* 0x004fe40008010002 */
[----:B------:R-:W2:Y:S04]  /*77f0*/  LDSM.16.M88.4 R12, [R212+0x7800] ;  /* 0x00780000d40c783b */ /* 0x000ea80000000200 */
[----:B------:R4:W-:Y:S01]  /*7800*/  MUFU.TANH R2, R23 ;  /* 0x0000001700027308 */ /* 0x0009e20000002400 */
[----:B-1----:R-:W-:Y:S02]  /*7810*/  VIADD R22, R5, 0x9 ;  /* 0x0000000905167836 */ /* 0x002fe40000000000 */
[----:B------:R-:W-:Y:S01]  /*7820*/  FMUL.FTZ R25, R25, UR34 ;  /* 0x0000002219197c20 */ /* 0x000fe20008410000 */
[----:B------:R-:W-:Y:S01]  /*7830*/  HMMA.16816.F32.BF16 R168, R16, R228, R168 ;  /* 0x000000e410a8723c */ /* 0x000fe200000418a8 */
[----:B------:R-:W-:Y:S01]  /*7840*/  FSEL R21, R21, -INF , !P1 ;  /* 0xff80000015157808 */ /* 0x000fe20004800000 */
[----:B------:R-:W-:-:S02]  /*7850*/  VIADD R167, R5, 0x10 ;  /* 0x0000001005a77836 */ /* 0x000fc40000000000 */
[----:B------:R1:W-:Y:S01]  /*7860*/  MUFU.TANH R28, R25 ;  /* 0x00000019001c7308 */ /* 0x0003e20000002400 */
[----:B------:R-:W-:Y:S01]  /*7870*/  ISETP.GE.AND P1, PT, R22, R191, PT ;  /* 0x000000bf1600720c */ /* 0x000fe20003f26270 */
[----:B------:R-:W-:Y:S01]  /*7880*/  FMUL.FTZ R6, R6, UR34 ;  /* 0x0000002206067c20 */ /* 0x000fe20008410000 */
[----:B------:R-:W-:Y:S01]  /*7890*/  HMMA.16816.F32.BF16 R192, R32, R8, R192 ;  /* 0x0000000820c0723c */ /* 0x000fe200000418c0 */
[----:B------:R-:W-:Y:S01]  /*78a0*/  UISETP.GE.AND UP0, UPT, UR22, 0x3, UPT ;  /* 0x000000031600788c */ /* 0x000fe2000bf06270 */
[----:B------:R-:W-:-:S04]  /*78b0*/  DEPBAR.LE SB0, 0x0 ;  /* 0x000080000000791a */ /* 0x000fc80000000000 */
[----:B----4-:R-:W-:-:S05]  /*78c0*/  I2FP.F32.S32 R23, R22 ;  /* 0x0000001600177245 */ /* 0x010fca0000201400 */
[----:B---3--:R-:W-:Y:S01]  /*78d0*/  FFMA.FTZ R7, R23, UR5, R7 ;  /* 0x0000000517077c23 */ /* 0x008fe20008010007 */
[----:B-1----:R-:W-:Y:S02]  /*78e0*/  FSEL R25, R4, -INF , !P0 ;  /* 0xff80000004197808 */ /* 0x002fe40004000000 */
[----:B------:R-:W-:Y:S01]  /*78f0*/  ISETP.GE.AND P0, PT, R22, R190, PT ;  /* 0x000000be1600720c */ /* 0x000fe20003f06270 */
[----:B------:R-:W1:Y:S01]  /*7900*/  MUFU.TANH R26, R26 ;  /* 0x0000001a001a7308 */ /* 0x000e620000002400 */
[----:B------:R-:W-:Y:S02]  /*7910*/  FSEL R22, R24, -INF , !P2 ;  /* 0xff80000018167808 */ /* 0x000fe40005000000 */
[----:B------:R-:W-:Y:S02]  /*7920*/  FSEL R24, R7, -INF , !P1 ;  /* 0xff80000007187808 */ /* 0x000fe40004800000 */
[----:B------:R-:W-:Y:S01]  /*7930*/  I2FP.F32.S32 R7, R167 ;  /* 0x000000a700077245 */ /* 0x000fe20000201400 */
[----:B------:R-:W-:Y:S01]  /*7940*/  HMMA.16816.F32.BF16 R196, R16, R230, R196 ;  /* 0x000000e610c4723c */ /* 0x000fe200000418c4 */
[----:B------:R-:W-:Y:S01]  /*7950*/  ISETP.GE.AND P2, PT, R167, R191, PT ;  /* 0x000000bfa700720c */ /* 0x000fe20003f46270 */
[----:B------:R-:W-:-:S02]  /*7960*/  VIADD R9, R5, 0x11 ;  /* 0x0000001105097836 */ /* 0x000fc40000000000 */
[C---:B------:R-:W-:Y:S02]  /*7970*/  FFMA.FTZ R29, R7.reuse, UR5, R29 ;  /* 0x00000005071d7c23 */ /* 0x040fe4000801001d */
[----:B------:R-:W-:Y:S01]  /*7980*/  HMMA.16816.F32.BF16 R180, R32, R10, R180 ;  /* 0x0000000a20b4723c */ /* 0x000fe200000418b4 */
[----:B------:R-:W-:Y:S02]  /*7990*/  FFMA.FTZ R172, R7, UR5, R172 ;  /* 0x0000000507ac7c23 */ /* 0x000fe400080100ac */
[----:B------:R-:W-:-:S04]  /*79a0*/  FSEL R179, R29, -INF , !P2 ;  /* 0xff8000001db37808 */ /* 0x000fc80005000000 */
[----:B------:R-:W-:Y:S01]  /*79b0*/  VIADD R10, R5, 0x18 ;  /* 0x00000018050a7836 */ /* 0x000fe20000000000 */
[----:B------:R-:W-:Y:S02]  /*79c0*/  I2FP.F32.S32 R29, R9 ;  /* 0x00000009001d7245 */ /* 0x000fe40000201400 */
[----:B------:R-:W-:Y:S02]  /*79d0*/  ISETP.GE.AND P1, PT, R167, R190, PT ;  /* 0x000000bea700720c */ /* 0x000fe40003f26270 */
[----:B------:R-:W-:Y:S01]  /*79e0*/  I2FP.F32.S32 R11, R10 ;  /* 0x0000000a000b7245 */ /* 0x000fe20000201400 */
[----:B------:R-:W-:Y:S01]  /*79f0*/  FMUL.FTZ R165, R168, UR34 ;  /* 0x00000022a8a57c20 */ /* 0x000fe20008410000 */
[----:B------:R-:W-:Y:S01]  /*7a00*/  FSEL R175, R172, -INF , !P1 ;  /* 0xff800000acaf7808 */ /* 0x000fe20004800000 */
[----:B-1----:R-:W-:Y:S01]  /*7a10*/  FFMA.FTZ R176, R29, UR5, R26 ;  /* 0x000000051db07c23 */ /* 0x002fe2000801001a */
[----:B------:R-:W-:Y:S01]  /*7a20*/  ISETP.GE.AND P2, PT, R9, R190, PT ;  /* 0x000000be0900720c */ /* 0x000fe20003f46270 */
[----:B------:R-:W-:Y:S01]  /*7a30*/  FFMA.FTZ R27, R11, UR5, R27 ;  /* 0x000000050b1b7c23 */ /* 0x000fe2000801001b */
[----:B------:R-:W-:Y:S01]  /*7a40*/  ISETP.GE.AND P1, PT, R10, R191, PT ;  /* 0x000000bf0a00720c */ /* 0x000fe20003f26270 */
[----:B------:R-:W-:-:S02]  /*7a50*/  VIADD R26, R5, 0x19 ;  /* 0x00000019051a7836 */ /* 0x000fc40000000000 */
[----:B------:R-:W-:Y:S01]  /*7a60*/  FFMA.FTZ R23, R23, UR5, R166 ;  /* 0x0000000517177c23 */ /* 0x000fe200080100a6 */
[----:B------:R-:W-:Y:S01]  /*7a70*/  FMUL.FTZ R169, R169, UR34 ;  /* 0x00000022a9a97c20 */ /* 0x000fe20008410000 */
[----:B------:R-:W-:Y:S01]  /*7a80*/  FMUL.FTZ R170, R170, UR34 ;  /* 0x00000022aaaa7c20 */ /* 0x000fe20008410000 */
[----:B------:R-:W-:Y:S01]  /*7a90*/  FSEL R176, R176, -INF , !P2 ;  /* 0xff800000b0b07808 */ /* 0x000fe20005000000 */
[----:B------:R-:W1:Y:S01]  /*7aa0*/  MUFU.TANH R165, R165 ;  /* 0x000000a500a57308 */ /* 0x000e620000002400 */
[----:B------:R-:W-:Y:S01]  /*7ab0*/  FSEL R178, R27, -INF , !P1 ;  /* 0xff8000001bb27808 */ /* 0x000fe20004800000 */
[----:B------:R-:W-:Y:S01]  /*7ac0*/  FFMA.FTZ R28, R29, UR5, R28 ;  /* 0x000000051d1c7c23 */ /* 0x000fe2000801001c */
[C---:B------:R-:W-:Y:S01]  /*7ad0*/  ISETP.GE.AND P2, PT, R26.reuse, R191, PT ;  /* 0x000000bf1a00720c */ /* 0x040fe20003f46270 */
[----:B--2---:R-:W-:Y:S01]  /*7ae0*/  HMMA.16816.F32.BF16 R192, R16, R12, R192 ;  /* 0x0000000c10c0723c */ /* 0x004fe200000418c0 */
[----:B------:R-:W-:Y:S02]  /*7af0*/  ISETP.GE.AND P1, PT, R26, R190, PT ;  /* 0x000000be1a00720c */ /* 0x000fe40003f26270 */
[----:B------:R-:W-:Y:S01]  /*7b00*/  FSEL R23, R23, -INF , !P0 ;  /* 0xff80000017177808 */ /* 0x000fe20004000000 */
[----:B------:R-:W-:Y:S01]  /*7b10*/  MUFU.TANH R4, R169 ;  /* 0x000000a900047308 */ /* 0x000fe20000002400 */
[----:B------:R-:W-:-:S02]  /*7b20*/  I2FP.F32.S32 R26, R26 ;  /* 0x0000001a001a7245 */ /* 0x000fc40000201400 */
[----:B------:R-:W-:-:S05]  /*7b30*/  ISETP.GE.AND P0, PT, R9, R191, PT ;  /* 0x000000bf0900720c */ /* 0x000fca0003f06270 */
[----:B------:R-:W2:Y:S01]  /*7b40*/  MUFU.TANH R8, R170 ;  /* 0x000000aa00087308 */ /* 0x000ea20000002400 */
[----:B------:R-:W-:Y:S01]  /*7b50*/  FSEL R245, R28, -INF , !P0 ;  /* 0xff8000001cf57808 */ /* 0x000fe20004000000 */
[----:B------:R-:W-:Y:S01]  /*7b60*/  FFMA.FTZ R31, R11, UR5, R31 ;  /* 0x000000050b1f7c23 */ /* 0x000fe2000801001f */
[----:B------:R-:W-:Y:S01]  /*7b70*/  FFMA.FTZ R30, R26, UR5, R30 ;  /* 0x000000051a1e7c23 */ /* 0x000fe2000801001e */
[----:B------:R-:W-:Y:S01]  /*7b80*/  FMUL.FTZ R9, R196, UR34 ;  /* 0x00000022c4097c20 */ /* 0x000fe20008410000 */
[----:B------:R-:W-:Y:S01]  /*7b90*/  ISETP.GE.AND P0, PT, R10, R190, PT ;  /* 0x000000be0a00720c */ /* 0x000fe20003f06270 */
[----:B------:R-:W-:Y:S02]  /*7ba0*/  VIADD R13, R5, 0x20 ;  /* 0x00000020050d7836 */ /* 0x000fe40000000000 */
[----:B------:R-:W-:Y:S01]  /*7bb0*/  FMUL.FTZ R171, R171, UR34 ;  /* 0x00000022abab7c20 */ /* 0x000fe20008410000 */
[----:B------:R-:W-:Y:S01]  /*7bc0*/  VIADD R11, R5, 0x21 ;  /* 0x00000021050b7836 */ /* 0x000fe20000000000 */
[----:B------:R-:W-:-:S02]  /*7bd0*/  FSEL R174, R31, -INF , !P0 ;  /* 0xff8000001fae7808 */ /* 0x000fc40004000000 */
[----:B------:R-:W-:Y:S01]  /*7be0*/  FSEL R177, R30, -INF , !P2 ;  /* 0xff8000001eb17808 */ /* 0x000fe20005000000 */
[----:B------:R-:W3:Y:S01]  /*7bf0*/  MUFU.TANH R7, R171 ;  /* 0x000000ab00077308 */ /* 0x000ee20000002400 */
[----:B------:R-:W-:Y:S01]  /*7c00*/  I2FP.F32.S32 R168, R13 ;  /* 0x0000000d00a87245 */ /* 0x000fe20000201400 */
[----:B------:R-:W-:Y:S01]  /*7c10*/  FFMA.FTZ R173, R26, UR5, R2 ;  /* 0x000000051aad7c23 */ /* 0x000fe20008010002 */
[C---:B------:R-:W-:Y:S02]  /*7c20*/  ISETP.GE.AND P0, PT, R13.reuse, R191, PT ;  /* 0x000000bf0d00720c */ /* 0x040fe40003f06270 */
[----:B------:R-:W-:Y:S02]  /*7c30*/  ISETP.GE.AND P2, PT, R13, R190, PT ;  /* 0x000000be0d00720c */ /* 0x000fe40003f46270 */
[----:B------:R-:W-:Y:S01]  /*7c40*/  I2FP.F32.S32 R13, R11 ;  /* 0x0000000b000d7245 */ /* 0x000fe20000201400 */
[----:B------:R-:W4:Y:S01]  /*7c50*/  MUFU.TANH R9, R9 ;  /* 0x0000000900097308 */ /* 0x000f220000002400 */
[----:B------:R-:W-:Y:S01]  /*7c60*/  FMUL.FTZ R10, R197, UR34 ;  /* 0x00000022c50a7c20 */ /* 0x000fe20008410000 */
[----:B------:R-:W-:Y:S01]  /*7c70*/  FMUL.FTZ R12, R198, UR34 ;  /* 0x00000022c60c7c20 */ /* 0x000fe20008410000 */
[C---:B-1----:R-:W-:Y:S01]  /*7c80*/  FFMA.FTZ R165, R168.reuse, UR5, R165 ;  /* 0x00000005a8a57c23 */ /* 0x042fe200080100a5 */
[----:B------:R-:W-:Y:S01]  /*7c90*/  FSEL R173, R173, -INF , !P1 ;  /* 0xff800000adad7808 */ /* 0x000fe20004800000 */
[----:B--2---:R-:W-:Y:S01]  /*7ca0*/  FFMA.FTZ R168, R168, UR5, R8 ;  /* 0x00000005a8a87c23 */ /* 0x004fe20008010008 */
[----:B------:R-:W-:Y:S01]  /*7cb0*/  FFMA.FTZ R4, R13, UR5, R4 ;  /* 0x000000050d047c23 */ /* 0x000fe20008010004 */
[----:B------:R-:W-:Y:S01]  /*7cc0*/  HMMA.16816.F32.BF16 R180, R16, R14, R180 ;  /* 0x0000000e10b4723c */ /* 0x000fe200000418b4 */
[----:B------:R-:W-:Y:S01]  /*7cd0*/  ISETP.GE.AND P1, PT, R11, R191, PT ;  /* 0x000000bf0b00720c */ /* 0x000fe20003f26270 */
[----:B------:R-:W-:-:S02]  /*7ce0*/  VIADD R8, R5, 0x28 ;  /* 0x0000002805087836 */ /* 0x000fc40000000000 */
[----:B------:R-:W-:Y:S01]  /*7cf0*/  FMUL.FTZ R199, R199, UR34 ;  /* 0x00000022c7c77c20 */ /* 0x000fe20008410000 */
[----:B------:R-:W-:Y:S01]  /*7d00*/  MUFU.TANH R10, R10 ;  /* 0x0000000a000a7308 */ /* 0x000fe20000002400 */
[----:B------:R-:W-:Y:S02]  /*7d10*/  FSEL R168, R168, -INF , !P2 ;  /* 0xff800000a8a87808 */ /* 0x000fe40005000000 */
[----:B------:R-:W-:Y:S01]  /*7d20*/  FSEL R172, R4, -INF , !P1 ;  /* 0xff80000004ac7808 */ /* 0x000fe20004800000 */
[----:B------:R-:W-:Y:S01]  /*7d30*/  FMUL.FTZ R192, R192, UR34 ;  /* 0x00000022c0c07c20 */ /* 0x000fe20008410000 */
[C---:B------:R-:W-:Y:S02]  /*7d40*/  ISETP.GE.AND P2, PT, R8.reuse, R191, PT ;  /* 0x000000bf0800720c */ /* 0x040fe40003f46270 */
[----:B------:R-:W-:Y:S01]  /*7d50*/  ISETP.GE.AND P1, PT, R8, R190, PT ;  /* 0x000000be0800720c */ /* 0x000fe20003f26270 */
[----:B------:R-:W1:Y:S01]  /*7d60*/  MUFU.TANH R12, R12 ;  /* 0x0000000c000c7308 */ /* 0x000e620000002400 */
[----:B------:R-:W-:-:S02]  /*7d70*/  I2FP.F32.S32 R8, R8 ;  /* 0x0000000800087245 */ /* 0x000fc40000201400 */
[----:B------:R-:W-:-:S05]  /*7d80*/  FSEL R169, R165, -INF , !P0 ;  /* 0xff800000a5a97808 */ /* 0x000fca0004000000 */
[----:B------:R-:W2:Y:S01]  /*7d90*/  MUFU.TANH R2, R199 ;  /* 0x000000c700027308 */ /* 0x000ea20000002400 */
[----:B------:R-:W-:Y:S01]  /*7da0*/  ISETP.GE.AND P0, PT, R11, R190, PT ;  /* 0x000000be0b00720c */ /* 0x000fe20003f06270 */
[----:B---3--:R-:W-:Y:S01]  /*7db0*/  FFMA.FTZ R167, R13, UR5, R7 ;  /* 0x000000050da77c23 */ /* 0x008fe20008010007 */
[----:B------:R-:W-:Y:S02]  /*7dc0*/  VIADD R13, R5, 0x29 ;  /* 0x00000029050d7836 */ /* 0x000fe40000000000 */
[----:B----4-:R-:W-:Y:S01]  /*7dd0*/  FFMA.FTZ R9, R8, UR5, R9 ;  /* 0x0000000508097c23 */ /* 0x010fe20008010009 */
[----:B------:R-:W-:Y:S02]  /*7de0*/  FMUL.FTZ R7, R194, UR34 ;  /* 0x00000022c2077c20 */ /* 0x000fe40008410000 */
[----:B------:R-:W3:Y:S01]  /*7df0*/  MUFU.TANH R11, R192 ;  /* 0x000000c0000b7308 */ /* 0x000ee20000002400 */
[----:B------:R-:W-:Y:S01]  /*7e00*/  FMUL.FTZ R193, R193, UR34 ;  /* 0x00000022c1c17c20 */ /* 0x000fe20008410000 */
[----:B------:R-:W-:-:S02]  /*7e10*/  I2FP.F32.S32 R165, R13 ;  /* 0x0000000d00a57245 */ /* 0x000fc40000201400 */
[----:B------:R-:W-:Y:S01]  /*7e20*/  FSEL R171, R9, -INF , !P2 ;  /* 0xff80000009ab7808 */ /* 0x000fe20005000000 */
[----:B------:R-:W-:Y:S02]  /*7e30*/  VIADD R9, R5, 0x30 ;  /* 0x0000003005097836 */ /* 0x000fe40000000000 */
[----:B------:R-:W-:Y:S01]  /*7e40*/  FMUL.FTZ R4, R195, UR34 ;  /* 0x00000022c3047c20 */ /* 0x000fe20008410000 */
[----:B------:R-:W4:Y:S01]  /*7e50*/  MUFU.TANH R7, R7 ;  /* 0x0000000700077308 */ /* 0x000f220000002400 */
[----:B-1----:R-:W-:Y:S01]  /*7e60*/  FFMA.FTZ R12, R8, UR5, R12 ;  /* 0x00000005080c7c23 */ /* 0x002fe2000801000c */
[C---:B------:R-:W-:Y:S01]  /*7e70*/  FFMA.FTZ R170, R165.reuse, UR5, R10 ;  /* 0x00000005a5aa7c23 */ /* 0x040fe2000801000a */
[----:B--2---:R-:W-:Y:S01]  /*7e80*/  FFMA.FTZ R165, R165, UR5, R2 ;  /* 0x00000005a5a57c23 */ /* 0x004fe20008010002 */
[----:B------:R-:W-:Y:S01]  /*7e90*/  I2FP.F32.S32 R8, R9 ;  /* 0x0000000900087245 */ /* 0x000fe20000201400 */
[----:B------:R-:W-:-:S03]  /*7ea0*/  FMUL.FTZ R2, R180, UR34 ;  /* 0x00000022b4027c20 */ /* 0x000fc60008410000 */
[----:B------:R-:W1:Y:S01]  /*7eb0*/  MUFU.TANH R193, R193 ;  /* 0x000000c100c17308 */ /* 0x000e620000002400 */
[----:B------:R-:W-:Y:S01]  /*7ec0*/  FSEL R166, R12, -INF , !P1 ;  /* 0xff8000000ca67808 */ /* 0x000fe20004800000 */
[----:B---3--:R-:W-:Y:S01]  /*7ed0*/  FFMA.FTZ R11, R8, UR5, R11 ;  /* 0x00000005080b7c23 */ /* 0x008fe2000801000b */
[----:B------:R-:W-:Y:S01]  /*7ee0*/  ISETP.GE.AND P2, PT, R13, R190, PT ;  /* 0x000000be0d00720c */ /* 0x000fe20003f46270 */
[----:B------:R-:W-:Y:S01]  /*7ef0*/  VIADD R10, R5, 0x31 ;  /* 0x00000031050a7836 */ /* 0x000fe20000000000 */
[----:B------:R-:W-:-:S03]  /*7f00*/  ISETP.GE.AND P1, PT, R9, R191, PT ;  /* 0x000000bf0900720c */ /* 0x000fc60003f26270 */
[----:B------:R-:W2:Y:S01]  /*7f10*/  MUFU.TANH R4, R4 ;  /* 0x0000000400047308 */ /* 0x000ea20000002400 */
[----:B------:R-:W-:Y:S02]  /*7f20*/  FSEL R167, R167, -INF , !P0 ;  /* 0xff800000a7a77808 */ /* 0x000fe40004000000 */
[----:B------:R-:W-:Y:S02]  /*7f30*/  FSEL R165, R165, -INF , !P2 ;  /* 0xff800000a5a57808 */ /* 0x000fe40005000000 */
[----:B------:R-:W-:-:S03]  /*7f40*/  FSEL R244, R11, -INF , !P1 ;  /* 0xff8000000bf47808 */ /* 0x000fc60004800000 */
[----:B------:R-:W3:Y:S01]  /*7f50*/  MUFU.TANH R2, R2 ;  /* 0x0000000200027308 */ /* 0x000ee20000002400 */
[----:B------:R-:W-:Y:S01]  /*7f60*/  BAR.SYNC.DEFER_BLOCKING 0x0 ;  /* 0x0000000000007b1d */ /* 0x000fe20000010000 */
[-C--:B------:R-:W-:Y:S02]  /*7f70*/  ISETP.GE.AND P0, PT, R13, R191.reuse, PT ;  /* 0x000000bf0d00720c */ /* 0x080fe40003f06270 */
[C---:B------:R-:W-:Y:S02]  /*7f80*/  ISETP.GE.AND P2, PT, R10.reuse, R191, PT ;  /* 0x000000bf0a00720c */ /* 0x040fe40003f46270 */
[----:B------:R-:W-:Y:S01]  /*7f90*/  ISETP.GE.AND P1, PT, R10, R190, PT ;  /* 0x000000be0a00720c */ /* 0x000fe20003f26270 */
[----:B----4-:R-:W-:Y:S01]  /*7fa0*/  FFMA.FTZ R229, R8, UR5, R7 ;  /* 0x0000000508e57c23 */ /* 0x010fe20008010007 */
[----:B------:R-:W-:Y:S01]  /*7fb0*/  I2FP.F32.S32 R10, R10 ;  /* 0x0000000a000a7245 */ /* 0x000fe20000201400 */
[----:B------:R-:W4:Y:S01]  /*7fc0*/  MUFU.TANH R6, R6 ;  /* 0x0000000600067308 */ /* 0x000f220000002400 */
[----:B------:R-:W-:Y:S01]  /*7fd0*/  VIADD R7, R5, 0x38 ;  /* 0x0000003805077836 */ /* 0x000fe20000000000 */
[----:B------:R-:W-:-:S02]  /*7fe0*/  FSEL R170, R170, -INF , !P0 ;  /* 0xff800000aaaa7808 */ /* 0x000fc40004000000 */
[-C--:B------:R-:W-:Y:S01]  /*7ff0*/  ISETP.GE.AND P0, PT, R9, R190.reuse, PT ;  /* 0x000000be0900720c */ /* 0x080fe20003f06270 */
[----:B------:R-:W-:Y:S01]  /*8000*/  FMUL.FTZ R9, R182, UR34 ;  /* 0x00000022b6097c20 */ /* 0x000fe20008410000 */
[C---:B-1----:R-:W-:Y:S01]  /*8010*/  FFMA.FTZ R193, R10.reuse, UR5, R193 ;  /* 0x000000050ac17c23 */ /* 0x042fe200080100c1 */
[----:B------:R-:W-:Y:S01]  /*8020*/  I2FP.F32.S32 R8, R7 ;  /* 0x0000000700087245 */ /* 0x000fe20000201400 */
[----:B--2---:R-:W-:Y:S01]  /*8030*/  FFMA.FTZ R10, R10, UR5, R4 ;  /* 0x000000050a0a7c23 */ /* 0x004fe20008010004 */
[----:B------:R-:W1:Y:S01]  /*8040*/  MUFU.TANH R0, R0 ;  /* 0x0000000000007308 */ /* 0x000e620000002400 */
[----:B------:R-:W-:Y:S01]  /*8050*/  FSEL R229, R229, -INF , !P0 ;  /* 0xff800000e5e57808 */ /* 0x000fe20004000000 */
[----:B------:R-:W-:Y:S01]  /*8060*/  FMUL.FTZ R4, R183, UR34 ;  /* 0x00000022b7047c20 */ /* 0x000fe20008410000 */
[----:B------:R-:W-:Y:S01]  /*8070*/  FSEL R243, R193, -INF , !P2 ;  /* 0xff800000c1f37808 */ /* 0x000fe20005000000 */
[----:B------:R-:W-:Y:S01]  /*8080*/  FMUL.FTZ R181, R181, UR34 ;  /* 0x00000022b5b57c20 */ /* 0x000fe20008410000 */
[C---:B------:R-:W-:Y:S01]  /*8090*/  ISETP.GE.AND P0, PT, R7.reuse, R191, PT ;  /* 0x000000bf0700720c */ /* 0x040fe20003f06270 */
[----:B---3--:R-:W-:Y:S01]  /*80a0*/  FFMA.FTZ R231, R8, UR5, R2 ;  /* 0x0000000508e77c23 */ /* 0x008fe20008010002 */
[----:B------:R-:W-:Y:S01]  /*80b0*/  ISETP.GE.AND P2, PT, R7, R190, PT ;  /* 0x000000be0700720c */ /* 0x000fe20003f46270 */
[----:B------:R-:W2:Y:S01]  /*80c0*/  MUFU.TANH R9, R9 ;  /* 0x0000000900097308 */ /* 0x000ea20000002400 */
[----:B------:R-:W-:-:S02]  /*80d0*/  I2FP.F32.S32 R7, R5 ;  /* 0x0000000500077245 */ /* 0x000fc40000201400 */
[----:B------:R-:W-:Y:S02]  /*80e0*/  FSEL R231, R231, -INF , !P0 ;  /* 0xff800000e7e77808 */ /* 0x000fe40004000000 */
[----:B------:R-:W-:Y:S01]  /*80f0*/  ISETP.GE.AND P0, PT, R5, R190, PT ;  /* 0x000000be0500720c */ /* 0x000fe20003f06270 */
[----:B----4-:R-:W-:Y:S02]  /*8100*/  FFMA.FTZ R6, R7, UR5, R6 ;  /* 0x0000000507067c23 */ /* 0x010fe40008010006 */
[----:B------:R3:W4:Y:S01]  /*8110*/  MUFU.TANH R2, R181 ;  /* 0x000000b500027308 */ /* 0x0007220000002400 */
[----:B------:R-:W-:-:S07]  /*8120*/  FSEL R183, R10, -INF , !P1 ;  /* 0xff8000000ab77808 */ /* 0x000fce0004800000 */
[----:B------:R-:W4:Y:S01]  /*8130*/  MUFU.TANH R4, R4 ;  /* 0x0000000400047308 */ /* 0x000f220000002400 */
[C---:B------:R-:W-:Y:S01]  /*8140*/  ISETP.GE.AND P1, PT, R5.reuse, R191, PT ;  /* 0x000000bf0500720c */ /* 0x040fe20003f26270 */
[----:B------:R-:W-:Y:S01]  /*8150*/  VIADD R5, R5, 0x39 ;  /* 0x0000003905057836 */ /* 0x000fe20000000000 */
[----:B------:R-:W-:Y:S02]  /*8160*/  FSEL R18, R6, -INF , !P0 ;  /* 0xff80000006127808 */ /* 0x000fe40004000000 */
[----:B------:R-:W-:Y:S01]  /*8170*/  PLOP3.LUT P0, PT, PT, PT, UP0, 0x80, 0x0 ;  /* 0x000000000000781c */ /* 0x000fe20003f0f008 */
[----:B-1----:R-:W-:Y:S01]  /*8180*/  FFMA.FTZ R0, R7, UR5, R0 ;  /* 0x0000000507007c23 */ /* 0x002fe20008010000 */
[----:B--2---:R-:W-:Y:S01]  /*8190*/  FFMA.FTZ R9, R8, UR5, R9 ;  /* 0x0000000508097c23 */ /* 0x004fe20008010009 */
[----:B------:R-:W-:-:S03]  /*81a0*/  I2FP.F32.S32 R7, R5 ;  /* 0x0000000500077245 */ /* 0x000fc60000201400 */
[----:B------:R-:W-:Y:S02]  /*81b0*/  FSEL R0, R0, -INF , !P1 ;  /* 0xff80000000007808 */ /* 0x000fe40004800000 */
[----:B---3--:R-:W-:Y:S01]  /*81c0*/  FSEL R181, R9, -INF , !P2 ;  /* 0xff80000009b57808 */ /* 0x008fe20005000000 */
[----:B----4-:R-:W-:Y:S01]  /*81d0*/  FFMA.FTZ R2, R7, UR5, R2 ;  /* 0x0000000507027c23 */ /* 0x010fe20008010002 */
[----:B------:R-:W-:Y:S01]  /*81e0*/  ISETP.GE.AND P2, PT, R5, R191, PT ;  /* 0x000000bf0500720c */ /* 0x000fe20003f46270 */
[----:B------:R-:W-:Y:S01]  /*81f0*/  FFMA.FTZ R4, R7, UR5, R4 ;  /* 0x0000000507047c23 */ /* 0x000fe20008010004 */
        /* <DEDUP_REMOVED lines=83> */
.L_x_1223:
[----:B------:R-:W-:Y:S05]  /*8730*/  BSYNC B0 ;  /* 0x0000000000007941 */ /* 0x000fea0003800000 */
.L_x_1222:
[----:B------:R-:W0:Y:S02]  /*8740*/  LDGDEPBAR ;  /* 0x00000000000079af */ /* 0x000e240000000000 */
.L_x_1221:
[----:B------:R-:W-:Y:S01]  /*8750*/  FMNMX.FTZ R2, R164, R0, !PT ;  /* 0x00000000a4027209 */ /* 0x000fe20007810000 */
[----:B------:R-:W-:Y:S01]  /*8760*/  LDSM.16.MT88.4 R32, [R216+0x18000] ;  /* 0x01800000d820783b */ /* 0x000fe20000004200 */
[----:B-12---:R-:W-:Y:S02]  /*8770*/  FMNMX.FTZ R4, R3, R18, !PT ;  /* 0x0000001203047209 */ /* 0x006fe40007810000 */
        /* <DEDUP_REMOVED lines=44> */
[--C-:B------:R-:W-:Y:S01]  /*8a40*/  FFMA.FTZ R195, R24, UR15, -R242.reuse ;  /* 0x0000000f18c37c23 */ /* 0x100fe200080108f2 */
[----:B------:R-:W-:Y:S01]  /*8a50*/  FSEL R4, R2, RZ, P2 ;  /* 0x000000ff02047208 */ /* 0x000fe20001000000 */
[----:B------:R-:W-:Y:S01]  /*8a60*/  LDSM.16.MT88.4 R24, [R217+0x18000] ;  /* 0x01800000d918783b */ /* 0x000fe20000004200 */
[C---:B------:R-:W-:Y:S01]  /*8a70*/  FMUL.FTZ R182, R0.reuse, UR15 ;  /* 0x0000000f00b67c20 */ /* 0x040fe20008410000 */
[----:B------:R-:W-:Y:S01]  /*8a80*/  FSETP.NEU.FTZ.AND P1, PT, R0, -INF , PT ;  /* 0xff8000000000780b */ /* 0x000fe20003f3d000 */
[----:B------:R-:W-:Y:S01]  /*8a90*/  FFMA.FTZ R197, R20, UR15, -R242 ;  /* 0x0000000f14c57c23 */ /* 0x000fe200080108f2 */
[----:B------:R-:W-:Y:S01]  /*8aa0*/  FADD.FTZ R4, R164, -R4 ;  /* 0x80000004a4047221 */ /* 0x000fe20000010000 */
[----:B------:R-:W-:Y:S01]  /*8ab0*/  MUFU.EX2 R198, R198 ;  /* 0x000000c600c67308 */ /* 0x000fe20000000800 */
[----:B------:R-:W-:Y:S01]  /*8ac0*/  FSEL R182, R182, RZ, P1 ;  /* 0x000000ffb6b67208 */ /* 0x000fe20000800000 */
[--C-:B------:R-:W-:Y:S01]  /*8ad0*/  FFMA.FTZ R179, R179, UR15, -R242.reuse ;  /* 0x0000000fb3b37c23 */ /* 0x100fe200080108f2 */
[----:B------:R-:W-:Y:S01]  /*8ae0*/  FSEL R5, R0, RZ, P1 ;  /* 0x000000ff00057208 */ /* 0x000fe20000800000 */
[----:B------:R-:W-:Y:S01]  /*8af0*/  FMUL.FTZ R4, R4, UR15 ;  /* 0x0000000f04047c20 */ /* 0x000fe20008410000 */
[----:B------:R-:W-:Y:S01]  /*8b00*/  FFMA.FTZ R246, R245, UR15, -R242 ;  /* 0x0000000ff5f67c23 */ /* 0x000fe200080108f2 */
[--C-:B------:R-:W-:Y:S01]  /*8b10*/  FFMA.FTZ R194, R18, UR15, -R182.reuse ;  /* 0x0000000f12c27c23 */ /* 0x100fe200080108b6 */
[--C-:B------:R-:W-:Y:S01]  /*8b20*/  FFMA.FTZ R193, R21, UR15, -R182.reuse ;  /* 0x0000000f15c17c23 */ /* 0x100fe200080108b6 */
[----:B------:R-:W1:Y:S01]  /*8b30*/  LDSM.16.MT88.4 R16, [R218+0x18000] ;  /* 0x01800000da10783b */ /* 0x000e620000004200 */
[----:B------:R-:W-:Y:S01]  /*8b40*/  FADD.FTZ R5, R3, -R5 ;  /* 0x8000000503057221 */ /* 0x000fe20000010000 */
[--C-:B------:R-:W-:Y:S01]  /*8b50*/  FFMA.FTZ R192, R22, UR15, -R182.reuse ;  /* 0x0000000f16c07c23 */ /* 0x100fe200080108b6 */
[----:B------:R-:W-:Y:S01]  /*8b60*/  FFMA.FTZ R199, R23, UR15, -R182 ;  /* 0x0000000f17c77c23 */ /* 0x000fe200080108b6 */
[----:B------:R-:W2:Y:S01]  /*8b70*/  MUFU.EX2 R228, R4 ;  /* 0x0000000400e47308 */ /* 0x000ea20000000800 */
[----:B------:R-:W-:Y:S01]  /*8b80*/  FMUL.FTZ R3, R5, UR15 ;  /* 0x0000000f05037c20 */ /* 0x000fe20008410000 */
[--C-:B------:R-:W-:Y:S01]  /*8b90*/  FFMA.FTZ R247, R178, UR15, -R242.reuse ;  /* 0x0000000fb2f77c23 */ /* 0x100fe200080108f2 */
[----:B------:R-:W-:Y:S01]  /*8ba0*/  FFMA.FTZ R251, R177, UR15, -R242 ;  /* 0x0000000fb1fb7c23 */ /* 0x000fe200080108f2 */
[--C-:B------:R-:W-:Y:S01]  /*8bb0*/  FFMA.FTZ R250, R175, UR15, -R182.reuse ;  /* 0x0000000faffa7c23 */ /* 0x100fe200080108b6 */
[--C-:B------:R-:W-:Y:S01]  /*8bc0*/  FFMA.FTZ R252, R176, UR15, -R182.reuse ;  /* 0x0000000fb0fc7c23 */ /* 0x100fe200080108b6 */
[--C-:B------:R-:W-:Y:S01]  /*8bd0*/  FFMA.FTZ R174, R174, UR15, -R182.reuse ;  /* 0x0000000faeae7c23 */ /* 0x100fe200080108b6 */
[----:B------:R-:W-:Y:S01]  /*8be0*/  FFMA.FTZ R173, R173, UR15, -R182 ;  /* 0x0000000fadad7c23 */ /* 0x000fe200080108b6 */
[----:B------:R-:W3:Y:S01]  /*8bf0*/  MUFU.EX2 R3, R3 ;  /* 0x0000000300037308 */ /* 0x000ee20000000800 */
[--C-:B------:R-:W-:Y:S01]  /*8c00*/  FFMA.FTZ R169, R169, UR15, -R242.reuse ;  /* 0x0000000fa9a97c23 */ /* 0x100fe200080108f2 */
[--C-:B------:R-:W-:Y:S01]  /*8c10*/  FFMA.FTZ R172, R172, UR15, -R242.reuse ;  /* 0x0000000facac7c23 */ /* 0x100fe200080108f2 */
[--C-:B------:R-:W-:Y:S01]  /*8c20*/  FFMA.FTZ R171, R171, UR15, -R242.reuse ;  /* 0x0000000fabab7c23 */ /* 0x100fe200080108f2 */
[----:B------:R-:W-:Y:S01]  /*8c30*/  FFMA.FTZ R170, R170, UR15, -R242 ;  /* 0x0000000faaaa7c23 */ /* 0x000fe200080108f2 */
[--C-:B------:R-:W-:Y:S01]  /*8c40*/  FFMA.FTZ R168, R168, UR15, -R182.reuse ;  /* 0x0000000fa8a87c23 */ /* 0x100fe200080108b6 */
[--C-:B------:R-:W-:Y:S01]  /*8c50*/  FFMA.FTZ R167, R167, UR15, -R182.reuse ;  /* 0x0000000fa7a77c23 */ /* 0x100fe200080108b6 */
[--C-:B------:R-:W-:Y:S01]  /*8c60*/  FFMA.FTZ R166, R166, UR15, -R182.reuse ;  /* 0x0000000fa6a67c23 */ /* 0x100fe200080108b6 */
[----:B------:R-:W4:Y:S01]  /*8c70*/  MUFU.EX2 R197, R197 ;  /* 0x000000c500c57308 */ /* 0x000f220000000800 */
[-C--:B--2---:R-:W-:Y:S01]  /*8c80*/  FMUL.FTZ R20, R152, R228.reuse ;  /* 0x000000e498147220 */ /* 0x084fe20000410000 */
[-C--:B------:R-:W-:Y:S01]  /*8c90*/  FMUL.FTZ R21, R153, R228.reuse ;  /* 0x000000e499157220 */ /* 0x080fe20000410000 */
[-C--:B------:R-:W-:Y:S01]  /*8ca0*/  FMUL.FTZ R148, R148, R228.reuse ;  /* 0x000000e494947220 */ /* 0x080fe20000410000 */
[-C--:B------:R-:W-:Y:S01]  /*8cb0*/  FMUL.FTZ R149, R149, R228.reuse ;  /* 0x000000e495957220 */ /* 0x080fe20000410000 */
[-C--:B------:R-:W-:Y:S01]  /*8cc0*/  FMUL.FTZ R28, R144, R228.reuse ;  /* 0x000000e4901c7220 */ /* 0x080fe20000410000 */
[-C--:B------:R-:W-:Y:S01]  /*8cd0*/  FMUL.FTZ R29, R145, R228.reuse ;  /* 0x000000e4911d7220 */ /* 0x080fe20000410000 */
[----:B------:R-:W-:Y:S01]  /*8ce0*/  FMUL.FTZ R140, R140, R228 ;  /* 0x000000e48c8c7220 */ /* 0x000fe20000410000 */
[----:B------:R-:W-:Y:S01]  /*8cf0*/  MUFU.EX2 R196, R196 ;  /* 0x000000c400c47308 */ /* 0x000fe20000000800 */
[-C--:B---3--:R-:W-:Y:S01]  /*8d00*/  FMUL.FTZ R22, R154, R3.reuse ;  /* 0x000000039a167220 */ /* 0x088fe20000410000 */
[-C--:B------:R-:W-:Y:S01]  /*8d10*/  FMUL.FTZ R23, R155, R3.reuse ;  /* 0x000000039b177220 */ /* 0x080fe20000410000 */
[-C--:B------:R-:W-:Y:S01]  /*8d20*/  FMUL.FTZ R150, R150, R3.reuse ;  /* 0x0000000396967220 */ /* 0x080fe20000410000 */
[----:B------:R-:W2:Y:S01]  /*8d30*/  LDSM.16.MT88.4 R152, [R220+0x1a000] ;  /* 0x01a00000dc98783b */ /* 0x000ea20000004200 */
[-C--:B------:R-:W-:Y:S01]  /*8d40*/  FMUL.FTZ R151, R151, R3.reuse ;  /* 0x0000000397977220 */ /* 0x080fe20000410000 */
[-C--:B------:R-:W-:Y:S01]  /*8d50*/  FMUL.FTZ R30, R146, R3.reuse ;  /* 0x00000003921e7220 */ /* 0x080fe20000410000 */
[-C--:B------:R-:W-:Y:S01]  /*8d60*/  FMUL.FTZ R31, R147, R3.reuse ;  /* 0x00000003931f7220 */ /* 0x080fe20000410000 */
[----:B------:R-:W3:Y:S01]  /*8d70*/  MUFU.EX2 R195, R195 ;  /* 0x000000c300c37308 */ /* 0x000ee20000000800 */
[----:B----4-:R-:W-:Y:S01]  /*8d80*/  F2FP.BF16.F32.PACK_AB R4, R197, R198 ;  /* 0x000000c6c504723e */ /* 0x010fe200000010ff */
[-C--:B------:R-:W-:Y:S01]  /*8d90*/  FMUL.FTZ R141, R141, R228.reuse ;  /* 0x000000e48d8d7220 */ /* 0x080fe20000410000 */
[-C--:B------:R-:W-:Y:S01]  /*8da0*/  FMUL.FTZ R142, R142, R3.reuse ;  /* 0x000000038e8e7220 */ /* 0x080fe20000410000 */
[-C--:B------:R-:W-:Y:S01]  /*8db0*/  FMUL.FTZ R143, R143, R3.reuse ;  /* 0x000000038f8f7220 */ /* 0x080fe20000410000 */
[----:B------:R-:W-:Y:S01]  /*8dc0*/  LDSM.16.MT88.4 R144, [R216+0x1a000] ;  /* 0x01a00000d890783b */ /* 0x000fe20000004200 */
        /* <DEDUP_REMOVED lines=9> */
[----:B------:R-:W-:Y:S01]  /*8e60*/  FMUL.FTZ R108, R108, R228 ;  /* 0x000000e46c6c7220 */ /* 0x000fe20000410000 */
[----:B------:R-:W4:Y:S01]  /*8e70*/  MUFU.EX2 R193, R193 ;  /* 0x000000c100c17308 */ /* 0x000f220000000800 */
[----:B---3--:R-:W-:Y:S01]  /*8e80*/  F2FP.BF16.F32.PACK_AB R6, R195, R196 ;  /* 0x000000c4c306723e */ /* 0x008fe200000010ff */
[-C--:B------:R-:W-:Y:S01]  /*8e90*/  FMUL.FTZ R109, R109, R228.reuse ;  /* 0x000000e46d6d7220 */ /* 0x080fe20000410000 */
[-C--:B------:R-:W-:Y:S01]  /*8ea0*/  FMUL.FTZ R110, R110, R3.reuse ;  /* 0x000000036e6e7220 */ /* 0x080fe20000410000 */
[----:B------:R-:W-:Y:S01]  /*8eb0*/  FMUL.FTZ R111, R111, R3 ;  /* 0x000000036f6f7220 */ /* 0x000fe20000410000 */
[----:B------:R-:W-:Y:S01]  /*8ec0*/  FFMA.FTZ R165, R165, UR15, -R182 ;  /* 0x0000000fa5a57c23 */ /* 0x000fe200080108b6 */
        /* <DEDUP_REMOVED lines=8> */
[----:B------:R-:W-:Y:S01]  /*8f50*/  FFMA.FTZ R180, R180, UR15, -R182 ;  /* 0x0000000fb4b47c23 */ /* 0x000fe200080108b6 */
[----:B------:R-:W-:Y:S01]  /*8f60*/  FFMA.FTZ R198, R249, R228, R198 ;  /* 0x000000e4f9c67223 */ /* 0x000fe200000100c6 */
[----:B------:R-:W3:Y:S01]  /*8f70*/  MUFU.EX2 R199, R199 ;  /* 0x000000c700c77308 */ /* 0x000ee20000000800 */
[----:B----4-:R-:W-:-:S02]  /*8f80*/  F2FP.BF16.F32.PACK_AB R5, R193, R194 ;  /* 0x000000c2c105723e */ /* 0x010fc400000010ff */
[----:B------:R-:W-:-:S04]  /*8f90*/  FADD.FTZ R198, R197, R198 ;  /* 0x000000c6c5c67221 */ /* 0x000fc80000010000 */
[----:B------:R-:W-:Y:S01]  /*8fa0*/  FADD.FTZ R198, R196, R198 ;  /* 0x000000c6c4c67221 */ /* 0x000fe20000010000 */
[----:B------:R-:W4:Y:S03]  /*8fb0*/  MUFU.EX2 R245, R179 ;  /* 0x000000b300f57308 */ /* 0x000f260000000800 */
[----:B------:R-:W-:-:S05]  /*8fc0*/  FADD.FTZ R198, R195, R198 ;  /* 0x000000c6c3c67221 */ /* 0x000fca0000010000 */
[----:B------:R-:W-:Y:S01]  /*8fd0*/  MUFU.EX2 R246, R246 ;  /* 0x000000f600f67308 */ /* 0x000fe20000000800 */
[----:B---3--:R-:W-:-:S07]  /*8fe0*/  F2FP.BF16.F32.PACK_AB R7, R199, R192 ;  /* 0x000000c0c707723e */ /* 0x008fce00000010ff */
[----:B-1----:R-:W-:Y:S01]  /*8ff0*/  HMMA.16816.F32.BF16 R20, R4, R16, R20 ;  /* 0x000000100414723c */ /* 0x002fe20000041814 */
[----:B------:R-:W-:Y:S01]  /*9000*/  MUFU.EX2 R247, R247 ;  /* 0x000000f700f77308 */ /* 0x000fe20000000800 */
[----:B----4-:R-:W-:-:S04]  /*9010*/  FADD.FTZ R198, R245, R198 ;  /* 0x000000c6f5c67221 */ /* 0x010fc80000010000 */
[C---:B------:R-:W-:Y:S01]  /*9020*/  HMMA.16816.F32.BF16 R16, R4.reuse, R18, R148 ;  /* 0x000000120410723c */ /* 0x040fe20000041894 */
[----:B------:R-:W1:Y:S02]  /*9030*/  LDSM.16.MT88.4 R148, [R218+0x1a000] ;  /* 0x01a00000da94783b */ /* 0x000e640000004200 */
[----:B------:R-:W-:Y:S03]  /*9040*/  MUFU.EX2 R251, R251 ;  /* 0x000000fb00fb7308 */ /* 0x000fe60000000800 */
[C---:B------:R-:W-:Y:S05]  /*9050*/  HMMA.16816.F32.BF16 R28, R4.reuse, R24, R28 ;  /* 0x00000018041c723c */ /* 0x040fea000004181c */
[----:B------:R-:W-:Y:S01]  /*9060*/  MUFU.EX2 R250, R250 ;  /* 0x000000fa00fa7308 */ /* 0x000fe20000000800 */
[C---:B------:R-:W-:Y:S06]  /*9070*/  HMMA.16816.F32.BF16 R24, R4.reuse, R26, R140 ;  /* 0x0000001a0418723c */ /* 0x040fec000004188c */
[C---:B------:R-:W-:Y:S01]  /*9080*/  HMMA.16816.F32.BF16 R12, R4.reuse, R8, R12 ;  /* 0x00000008040c723c */ /* 0x040fe2000004180c */
        /* <DEDUP_REMOVED lines=9> */
[----:B------:R-:W-:Y:S01]  /*9120*/  MUFU.EX2 R252, R252 ;  /* 0x000000fc00fc7308 */ /* 0x000fe20000000800 */
[----:B------:R-:W-:Y:S04]  /*9130*/  LDSM.16.MT88.4 R156, [R220+0x19000] ;  /* 0x01900000dc9c783b */ /* 0x000fe80000004200 */
[C---:B------:R-:W-:Y:S01]  /*9140*/  HMMA.16816.F32.BF16 R132, R4.reuse, R32, R140 ;  /* 0x000000200484723c */ /* 0x040fe2000004188c */
[----:B------:R-:W3:Y:S02]  /*9150*/  LDSM.16.MT88.4 R140, [R217+0x1a000] ;  /* 0x01a00000d98c783b */ /* 0x000ee40000004200 */
[----:B------:R-:W-:Y:S03]  /*9160*/  MUFU.EX2 R178, R174 ;  /* 0x000000ae00b27308 */ /* 0x000fe60000000800 */
[C---:B------:R-:W-:Y:S05]  /*9170*/  HMMA.16816.F32.BF16 R32, R4.reuse, R34, R136 ;  /* 0x000000220420723c */ /* 0x040fea0000041888 */
[----:B------:R-:W-:Y:S02]  /*9180*/  MUFU.EX2 R179, R173 ;  /* 0x000000ad00b37308 */ /* 0x000fe40000000800 */
        /* <DEDUP_REMOVED lines=8> */
[----:B------:R-:W-:Y:S02]  /*9210*/  MUFU.EX2 R174, R169 ;  /* 0x000000a900ae7308 */ /* 0x000fe40000000800 */
[C---:B--2---:R-:W-:Y:S06]  /*9220*/  HMMA.16816.F32.BF16 R40, R4.reuse, R152, R136 ;  /* 0x000000980428723c */ /* 0x044fec0000041888 */
        /* <DEDUP_REMOVED lines=28> */
[----:B------:R-:W-:Y:S04]  /*93f0*/  MUFU.EX2 R176, R172 ;  /* 0x000000ac00b07308 */ /* 0x000fe80000000800 */
[C---:B---3--:R-:W-:Y:S04]  /*9400*/  HMMA.16816.F32.BF16 R56, R4.reuse, R140, R148 ;  /* 0x0000008c0438723c */ /* 0x048fe80000041894 */
[----:B------:R-:W-:Y:S02]  /*9410*/  MUFU.EX2 R173, R171 ;  /* 0x000000ab00ad7308 */ /* 0x000fe40000000800 */
        /* <DEDUP_REMOVED lines=11> */
[C---:B------:R-:W-:Y:S06]  /*94d0*/  HMMA.16816.F32.BF16 R64, R4.reuse, R144, R148 ;  /* 0x000000900440723c */ /* 0x040fec0000041894 */
[C---:B------:R-:W-:Y:S01]  /*94e0*/  HMMA.16816.F32.BF16 R60, R4.reuse, R146, R60 ;  /* 0x00000092043c723c */ /* 0x040fe2000004183c */
[-C--:B------:R-:W-:Y:S01]  /*94f0*/  FMUL.FTZ R148, R68, R228.reuse ;  /* 0x000000e444947220 */ /* 0x080fe20000410000 */
[-C--:B------:R-:W-:Y:S01]  /*9500*/  FMUL.FTZ R149, R69, R228.reuse ;  /* 0x000000e445957220 */ /* 0x080fe20000410000 */
[-C--:B------:R-:W-:Y:S01]  /*9510*/  FMUL.FTZ R150, R70, R3.reuse ;  /* 0x0000000346967220 */ /* 0x080fe20000410000 */
[-C--:B------:R-:W-:Y:S01]  /*9520*/  FMUL.FTZ R151, R71, R3.reuse ;  /* 0x0000000347977220 */ /* 0x080fe20000410000 */
[----:B------:R-:W3:Y:S01]  /*9530*/  LDSM.16.MT88.4 R144, [R217+0x1c000] ;  /* 0x01c00000d990783b */ /* 0x000ee20000004200 */
[-C--:B------:R-:W-:Y:S01]  /*9540*/  FMUL.FTZ R68, R72, R228.reuse ;  /* 0x000000e448447220 */ /* 0x080fe20000410000 */
[-C--:B------:R-:W-:Y:S01]  /*9550*/  FMUL.FTZ R69, R73, R228.reuse ;  /* 0x000000e449457220 */ /* 0x080fe20000410000 */
[-C--:B------:R-:W-:Y:S01]  /*9560*/  FMUL.FTZ R70, R74, R3.reuse ;  /* 0x000000034a467220 */ /* 0x080fe20000410000 */
[-C--:B------:R-:W-:Y:S01]  /*9570*/  FMUL.FTZ R71, R75, R3.reuse ;  /* 0x000000034b477220 */ /* 0x080fe20000410000 */
[----:B------:R-:W-:Y:S01]  /*9580*/  MUFU.EX2 R175, R168 ;  /* 0x000000a800af7308 */ /* 0x000fe20000000800 */
[C---:B-1----:R-:W-:Y:S06]  /*9590*/  HMMA.16816.F32.BF16 R72, R4.reuse, R136, R148 ;  /* 0x000000880448723c */ /* 0x042fec0000041894 */
[C---:B------:R-:W-:Y:S01]  /*95a0*/  HMMA.16816.F32.BF16 R68, R4.reuse, R138, R68 ;  /* 0x0000008a0444723c */ /* 0x040fe20000041844 */
[-C--:B------:R-:W-:Y:S01]  /*95b0*/  FMUL.FTZ R148, R76, R228.reuse ;  /* 0x000000e44c947220 */ /* 0x080fe20000410000 */
[-C--:B------:R-:W-:Y:S01]  /*95c0*/  FMUL.FTZ R149, R77, R228.reuse ;  /* 0x000000e44d957220 */ /* 0x080fe20000410000 */
[-C--:B------:R-:W-:Y:S01]  /*95d0*/  FMUL.FTZ R150, R78, R3.reuse ;  /* 0x000000034e967220 */ /* 0x080fe20000410000 */
[-C--:B------:R-:W-:Y:S01]  /*95e0*/  FMUL.FTZ R151, R79, R3.reuse ;  /* 0x000000034f977220 */ /* 0x080fe20000410000 */
[----:B------:R-:W1:Y:S01]  /*95f0*/  LDSM.16.MT88.4 R136, [R216+0x1c000] ;  /* 0x01c00000d888783b */ /* 0x000e620000004200 */
[-C--:B------:R-:W-:Y:S01]  /*9600*/  FMUL.FTZ R76, R80, R228.reuse ;  /* 0x000000e4504c7220 */ /* 0x080fe20000410000 */
[-C--:B------:R-:W-:Y:S01]  /*9610*/  FMUL.FTZ R77, R81, R228.reuse ;  /* 0x000000e4514d7220 */ /* 0x080fe20000410000 */
[-C--:B------:R-:W-:Y:S01]  /*9620*/  FMUL.FTZ R78, R82, R3.reuse ;  /* 0x00000003524e7220 */ /* 0x080fe20000410000 */
[-C--:B------:R-:W-:Y:S01]  /*9630*/  FMUL.FTZ R79, R83, R3.reuse ;  /* 0x00000003534f7220 */ /* 0x080fe20000410000 */
[----:B------:R-:W-:Y:S01]  /*9640*/  MUFU.EX2 R177, R167 ;  /* 0x000000a700b17308 */ /* 0x000fe20000000800 */
        /* <DEDUP_REMOVED lines=12> */
[C---:B---3--:R-:W-:Y:S01]  /*9710*/  HMMA.16816.F32.BF16 R88, R4.reuse, R144, R148 ;  /* 0x000000900458723c */ /* 0x048fe20000041894 */
[----:B------:R-:W3:Y:S05]  /*9720*/  LDSM.16.MT88.4 R148, [R218+0x1e000] ;  /* 0x01e00000da94783b */ /* 0x000eea0000004200 */
[----:B------:R-:W-:Y:S01]  /*9730*/  HMMA.16816.F32.BF16 R84, R4, R146, R84 ;  /* 0x000000920454723c */ /* 0x000fe20000041854 */
[-C--:B------:R-:W-:Y:S01]  /*9740*/  FMUL.FTZ R144, R92, R228.reuse ;  /* 0x000000e45c907220 */ /* 0x080fe20000410000 */
[-C--:B------:R-:W-:Y:S01]  /*9750*/  FMUL.FTZ R145, R93, R228.reuse ;  /* 0x000000e45d917220 */ /* 0x080fe20000410000 */
[-C--:B------:R-:W-:Y:S01]  /*9760*/  FMUL.FTZ R92, R96, R228.reuse ;  /* 0x000000e4605c7220 */ /* 0x080fe20000410000 */
[----:B------:R-:W-:Y:S01]  /*9770*/  FMUL.FTZ R93, R97, R228 ;  /* 0x000000e4615d7220 */ /* 0x000fe20000410000 */
[----:B------:R4:W-:Y:S02]  /*9780*/  MUFU.EX2 R171, R165 ;  /* 0x000000a500ab7308 */ /* 0x0009e40000000800 */
[-C--:B------:R-:W-:Y:S01]  /*9790*/  FMUL.FTZ R146, R94, R3.reuse ;  /* 0x000000035e927220 */ /* 0x080fe20000410000 */
[-C--:B------:R-:W-:Y:S01]  /*97a0*/  FMUL.FTZ R147, R95, R3.reuse ;  /* 0x000000035f937220 */ /* 0x080fe20000410000 */
[-C--:B------:R-:W-:Y:S01]  /*97b0*/  FMUL.FTZ R94, R98, R3.reuse ;  /* 0x00000003625e7220 */ /* 0x080fe20000410000 */
[----:B------:R-:W-:-:S03]  /*97c0*/  FMUL.FTZ R95, R99, R3 ;  /* 0x00000003635f7220 */ /* 0x000fc60000410000 */
[----:B------:R-:W-:Y:S02]  /*97d0*/  MUFU.EX2 R244, R244 ;  /* 0x000000f400f47308 */ /* 0x000fe40000000800 */
        /* <DEDUP_REMOVED lines=11> */
[----:B----4-:R-:W-:Y:S01]  /*9890*/  LDSM.16.MT88.4 R164, [R216+0x19000] ;  /* 0x01900000d8a4783b */ /* 0x010fe20000004200 */
[C---:B--2---:R-:W-:Y:S01]  /*98a0*/  HMMA.16816.F32.BF16 R104, R4.reuse, R140, R144 ;  /* 0x0000008c0468723c */ /* 0x044fe20000041890 */
[----:B------:R-:W-:Y:S02]  /*98b0*/  MUFU.EX2 R243, R243 ;  /* 0x000000f300f37308 */ /* 0x000fe40000000800 */
[----:B------:R-:W2:Y:S03]  /*98c0*/  LDSM.16.MT88.4 R144, [R216+0x1e000] ;  /* 0x01e00000d890783b */ /* 0x000ea60000004200 */
[C---:B------:R-:W-:Y:S01]  /*98d0*/  HMMA.16816.F32.BF16 R100, R4.reuse, R142, R100 ;  /* 0x0000008e0464723c */ /* 0x040fe20000041864 */
[----:B------:R-:W4:Y:S02]  /*98e0*/  LDSM.16.MT88.4 R140, [R220+0x18800] ;  /* 0x01880000dc8c783b */ /* 0x000f240000004200 */
[----:B------:R-:W-:Y:S03]  /*98f0*/  MUFU.EX2 R231, R231 ;  /* 0x000000e700e77308 */ /* 0x000fe60000000800 */
[C---:B---3--:R-:W-:Y:S05]  /*9900*/  HMMA.16816.F32.BF16 R108, R4.reuse, R148, R108 ;  /* 0x00000094046c723c */ /* 0x048fea000004186c */
[----:B------:R-:W3:Y:S01]  /*9910*/  MUFU.EX2 R230, R230 ;  /* 0x000000e600e67308 */ /* 0x000ee20000000800 */
[C---:B------:R-:W-:Y:S01]  /*9920*/  HMMA.16816.F32.BF16 R116, R4.reuse, R150, R152 ;  /* 0x000000960474723c */ /* 0x040fe20000041898 */
[-C--:B------:R-:W-:Y:S01]  /*9930*/  FMUL.FTZ R148, R120, R228.reuse ;  /* 0x000000e478947220 */ /* 0x080fe20000410000 */
[-C--:B------:R-:W-:Y:S01]  /*9940*/  FMUL.FTZ R149, R121, R228.reuse ;  /* 0x000000e479957220 */ /* 0x080fe20000410000 */
[-C--:B------:R-:W-:Y:S01]  /*9950*/  FMUL.FTZ R120, R124, R228.reuse ;  /* 0x000000e47c787220 */ /* 0x080fe20000410000 */
[----:B------:R-:W-:Y:S01]  /*9960*/  FMUL.FTZ R121, R125, R228 ;  /* 0x000000e47d797220 */ /* 0x000fe20000410000 */
[----:B------:R-:W4:Y:S02]  /*9970*/  LDSM.16.MT88.4 R152, [R217+0x18800] ;  /* 0x01880000d998783b */ /* 0x000f240000004200 */
[-C--:B------:R-:W-:Y:S01]  /*9980*/  FMUL.FTZ R150, R122, R3.reuse ;  /* 0x000000037a967220 */ /* 0x080fe20000410000 */
[-C--:B------:R-:W-:Y:S01]  /*9990*/  FMUL.FTZ R151, R123, R3.reuse ;  /* 0x000000037b977220 */ /* 0x080fe20000410000 */
[-C--:B------:R-:W-:Y:S01]  /*99a0*/  FMUL.FTZ R122, R126, R3.reuse ;  /* 0x000000037e7a7220 */ /* 0x080fe20000410000 */
[----:B------:R-:W-:Y:S01]  /*99b0*/  FMUL.FTZ R123, R127, R3 ;  /* 0x000000037f7b7220 */ /* 0x000fe20000410000 */
[----:B------:R-:W-:Y:S04]  /*99c0*/  MUFU.EX2 R229, R229 ;  /* 0x000000e500e57308 */ /* 0x000fe80000000800 */
[----:B-1----:R-:W-:Y:S01]  /*99d0*/  HMMA.16816.F32.BF16 R124, R4, R138, R148 ;  /* 0x0000008a047c723c */ /* 0x002fe20000041894 */
[----:B---3--:R-:W-:-:S03]  /*99e0*/  F2FP.BF16.F32.PACK_AB R182, R230, R231 ;  /* 0x000000e7e6b6723e */ /* 0x008fc600000010ff */
[----:B------:R-:W1:Y:S02]  /*99f0*/  MUFU.EX2 R242, R242 ;  /* 0x000000f200f27308 */ /* 0x000e640000000800 */
[C---:B------:R-:W-:Y:S01]  /*9a00*/  HMMA.16816.F32.BF16 R112, R4.reuse, R136, R112 ;  /* 0x000000880470723c */ /* 0x040fe20000041870 */
[-C--:B------:R-:W-:Y:S01]  /*9a10*/  FMUL.FTZ R148, R128, R228.reuse ;  /* 0x000000e480947220 */ /* 0x080fe20000410000 */
[----:B------:R-:W-:Y:S01]  /*9a20*/  FMUL.FTZ R149, R129, R228 ;  /* 0x000000e481957220 */ /* 0x000fe20000410000 */
[-C--:B------:R-:W-:Y:S01]  /*9a30*/  FMUL.FTZ R150, R130, R3.reuse ;  /* 0x0000000382967220 */ /* 0x080fe20000410000 */
[----:B------:R-:W-:Y:S01]  /*9a40*/  FMUL.FTZ R151, R131, R3 ;  /* 0x0000000383977220 */ /* 0x000fe20000410000 */
[----:B------:R-:W-:Y:S01]  /*9a50*/  F2FP.BF16.F32.PACK_AB R128, R246, R245 ;  /* 0x000000f5f680723e */ /* 0x000fe200000010ff */
[C---:B--2---:R-:W-:Y:S01]  /*9a60*/  HMMA.16816.F32.BF16 R120, R4.reuse, R144, R120 ;  /* 0x000000900478723c */ /* 0x044fe20000041878 */
[----:B------:R-:W-:Y:S01]  /*9a70*/  F2FP.BF16.F32.PACK_AB R129, R252, R250 ;  /* 0x000000fafc81723e */ /* 0x000fe200000010ff */
[----:B------:R-:W2:Y:S01]  /*9a80*/  LDSM.16.MT88.4 R136, [R218+0x18800] ;  /* 0x01880000da88783b */ /* 0x000ea20000004200 */
[----:B------:R-:W-:Y:S01]  /*9a90*/  F2FP.BF16.F32.PACK_AB R130, R251, R247 ;  /* 0x000000f7fb82723e */ /* 0x000fe200000010ff */
[----:B------:R-:W-:Y:S01]  /*9aa0*/  FFMA.FTZ R3, R248, R3, R194 ;  /* 0x00000003f8037223 */ /* 0x000fe200000100c2 */
[----:B------:R-:W-:Y:S01]  /*9ab0*/  F2FP.BF16.F32.PACK_AB R131, R179, R178 ;  /* 0x000000b2b383723e */ /* 0x000fe200000010ff */
[----:B------:R-:W-:Y:S01]  /*9ac0*/  HMMA.16816.F32.BF16 R4, R4, R146, R148 ;  /* 0x000000920404723c */ /* 0x000fe20000041894 */
[----:B------:R-:W3:Y:S01]  /*9ad0*/  LDSM.16.MT88.4 R148, [R216+0x18800] ;  /* 0x01880000d894783b */ /* 0x000ee20000004200 */
[----:B------:R-:W-:Y:S01]  /*9ae0*/  FADD.FTZ R3, R193, R3 ;  /* 0x00000003c1037221 */ /* 0x000fe20000010000 */
[----:B------:R-:W-:-:S02]  /*9af0*/  FADD.FTZ R246, R246, R198 ;  /* 0x000000c6f6f67221 */ /* 0x000fc40000010000 */
[----:B------:R-:W-:Y:S01]  /*9b00*/  LDSM.16.MT88.4 R144, [R220+0x1a800] ;  /* 0x01a80000dc90783b */ /* 0x000fe20000004200 */
        /* <DEDUP_REMOVED lines=8> */
[----:B------:R-:W-:Y:S01]  /*9b90*/  HMMA.16816.F32.BF16 R28, R128, R152, R28 ;  /* 0x00000098801c723c */ /* 0x000fe2000004181c */
[----:B------:R-:W-:-:S05]  /*9ba0*/  FADD.FTZ R252, R252, R3 ;  /* 0x00000003fcfc7221 */ /* 0x000fca0000010000 */
        /* <DEDUP_REMOVED lines=33> */
[----:B---3--:R-:W-:Y:S01]  /*9dc0*/  HMMA.16816.F32.BF16 R104, R128, R148, R104 ;  /* 0x000000948068723c */ /* 0x008fe20000041868 */
[----:B------:R-:W-:Y:S02]  /*9dd0*/  F2FP.BF16.F32.PACK_AB R138, R169, R173 ;  /* 0x000000ada98a723e */ /* 0x000fe400000010ff */
[----:B------:R-:W-:-:S03]  /*9de0*/  F2FP.BF16.F32.PACK_AB R139, R171, R172 ;  /* 0x000000acab8b723e */ /* 0x000fc600000010ff */
[C---:B------:R-:W-:Y:S01]  /*9df0*/  HMMA.16816.F32.BF16 R100, R128.reuse, R150, R100 ;  /* 0x000000968064723c */ /* 0x040fe20000041864 */
[----:B------:R-:W2:Y:S05]  /*9e00*/  LDSM.16.MT88.4 R148, [R218+0x19000] ;  /* 0x01900000da94783b */ /* 0x000eaa0000004200 */
[C---:B----4-:R-:W-:Y:S06]  /*9e10*/  HMMA.16816.F32.BF16 R120, R128.reuse, R140, R120 ;  /* 0x0000008c8078723c */ /* 0x050fec0000041878 */
[C---:B------:R-:W-:Y:S01]  /*9e20*/  HMMA.16816.F32.BF16 R4, R128.reuse, R142, R4 ;  /* 0x0000008e8004723c */ /* 0x040fe20000041804 */
[----:B------:R-:W3:Y:S05]  /*9e30*/  LDSM.16.MT88.4 R140, [R217+0x19000] ;  /* 0x01900000d98c783b */ /* 0x000eea0000004200 */
[C---:B------:R-:W-:Y:S06]  /*9e40*/  HMMA.16816.F32.BF16 R108, R128.reuse, R152, R108 ;  /* 0x00000098806c723c */ /* 0x040fec000004186c */
[C---:B------:R-:W-:Y:S06]  /*9e50*/  HMMA.16816.F32.BF16 R116, R128.reuse, R154, R116 ;  /* 0x0000009a8074723c */ /* 0x040fec0000041874 */
[C---:B-1----:R-:W-:Y:S06]  /*9e60*/  HMMA.16816.F32.BF16 R112, R128.reuse, R144, R112 ;  /* 0x000000908070723c */ /* 0x042fec0000041870 */
[----:B------:R-:W-:Y:S01]  /*9e70*/  HMMA.16816.F32.BF16 R124, R128, R146, R124 ;  /* 0x00000092807c723c */ /* 0x000fe2000004187c */
[----:B------:R-:W-:Y:S05]  /*9e80*/  LDSM.16.MT88.4 R128, [R220+0x1b000] ;  /* 0x01b00000dc80783b */ /* 0x000fea0000004200 */
[C---:B------:R-:W-:Y:S01]  /*9e90*/  HMMA.16816.F32.BF16 R160, R136.reuse, R156, R12 ;  /* 0x0000009c88a0723c */ /* 0x040fe2000004180c */
[----:B------:R-:W-:Y:S05]  /*9ea0*/  LDSM.16.MT88.4 R12, [R220+0x1d000] ;  /* 0x01d00000dc0c783b */ /* 0x000fea0000004200 */
[C---:B------:R-:W-:Y:S01]  /*9eb0*/  HMMA.16816.F32.BF16 R156, R136.reuse, R158, R8 ;  /* 0x0000009e889c723c */ /* 0x040fe20000041808 */
[----:B------:R-:W-:Y:S05]  /*9ec0*/  LDSM.16.MT88.4 R8, [R218+0x1b000] ;  /* 0x01b00000da08783b */ /* 0x000fea0000004200 */
[C---:B--2---:R-:W-:Y:S01]  /*9ed0*/  HMMA.16816.F32.BF16 R152, R136.reuse, R148, R20 ;  /* 0x000000948898723c */ /* 0x044fe20000041814 */
[----:B------:R-:W-:Y:S05]  /*9ee0*/  LDSM.16.MT88.4 R20, [R218+0x1d000] ;  /* 0x01d00000da14783b */ /* 0x000fea0000004200 */
[C---:B------:R-:W-:Y:S01]  /*9ef0*/  HMMA.16816.F32.BF16 R148, R136.reuse, R150, R16 ;  /* 0x000000968894723c */ /* 0x040fe20000041810 */
[----:B------:R-:W1:Y:S05]  /*9f00*/  LDSM.16.MT88.4 R16, [R217+0x1b000] ;  /* 0x01b00000d910783b */ /* 0x000e6a0000004200 */
[C---:B---3--:R-:W-:Y:S06]  /*9f10*/  HMMA.16816.F32.BF16 R144, R136.reuse, R140, R28 ;  /* 0x0000008c8890723c */ /* 0x048fec000004181c */
[----:B------:R-:W-:Y:S01]  /*9f20*/  HMMA.16816.F32.BF16 R140, R136, R142, R24 ;  /* 0x0000008e888c723c */ /* 0x000fe20000041818 */
[----:B------:R-:W-:Y:S01]  /*9f30*/  MOV R28, R176 ;  /* 0x000000b0001c7202 */ /* 0x000fe20000000f00 */
[----:B------:R-:W2:Y:S01]  /*9f40*/  LDSM.16.MT88.4 R24, [R216+0x1b000] ;  /* 0x01b00000d818783b */ /* 0x000ea20000004200 */
[----:B------:R-:W-:-:S02]  /*9f50*/  MOV R29, R177 ;  /* 0x000000b1001d7202 */ /* 0x000fc40000000f00 */
[----:B------:R-:W-:Y:S02]  /*9f60*/  MOV R30, R178 ;  /* 0x000000b2001e7202 */ /* 0x000fe40000000f00 */
[----:B------:R-:W-:Y:S02]  /*9f70*/  MOV R31, R179 ;  /* 0x000000b3001f7202 */ /* 0x000fe40000000f00 */
[C---:B------:R-:W-:Y:S06]  /*9f80*/  HMMA.16816.F32.BF16 R176, R136.reuse, R164, R132 ;  /* 0x000000a488b0723c */ /* 0x040fec0000041884 */
[----:B------:R-:W-:Y:S07]  /*9f90*/  HMMA.16816.F32.BF16 R132, R136, R166, R32 ;  /* 0x000000a68884723c */ /* 0x000fee0000041820 */
[----:B------:R-:W-:-:S02]  /*9fa0*/  MOV R32, R172 ;  /* 0x000000ac00207202 */ /* 0x000fc40000000f00 */
[----:B------:R-:W-:Y:S02]  /*9fb0*/  MOV R33, R173 ;  /* 0x000000ad00217202 */ /* 0x000fe40000000f00 */
[----:B------:R-:W-:Y:S02]  /*9fc0*/  MOV R34, R174 ;  /* 0x000000ae00227202 */ /* 0x000fe40000000f00 */
[----:B------:R-:W-:Y:S01]  /*9fd0*/  MOV R35, R175 ;  /* 0x000000af00237202 */ /* 0x000fe20000000f00 */
[C---:B-1----:R-:W-:Y:S06]  /*9fe0*/  HMMA.16816.F32.BF16 R164, R136.reuse, R16, R56 ;  /* 0x0000001088a4723c */ /* 0x042fec0000041838 */
[C---:B------:R-:W-:Y:S06]  /*9ff0*/  HMMA.16816.F32.BF16 R172, R136.reuse, R128, R40 ;  /* 0x0000008088ac723c */ /* 0x040fec0000041828 */
[----:B------:R-:W-:Y:S01]  /*a000*/  HMMA.16816.F32.BF16 R56, R136, R18, R52 ;  /* 0x000000128838723c */ /* 0x000fe20000041834 */
[----:B------:R-:W-:Y:S01]  /*a010*/  MOV R128, R171 ;  /* 0x000000ab00807202 */ /* 0x000fe20000000f00 */
[----:B------:R-:W-:Y:S01]  /*a020*/  LDSM.16.MT88.4 R16, [R216+0x1d000] ;  /* 0x01d00000d810783b */ /* 0x000fe20000004200 */
[----:B------:R-:W-:-:S03]  /*a030*/  MOV R129, R169 ;  /* 0x000000a900817202 */ /* 0x000fc60000000f00 */
[C---:B------:R-:W-:Y:S01]  /*a040*/  HMMA.16816.F32.BF16 R168, R136.reuse, R8, R48 ;  /* 0x0000000888a8723c */ /* 0x040fe20000041830 */
[----:B------:R-:W-:Y:S02]  /*a050*/  MOV R55, R128 ;  /* 0x0000008000377202 */ /* 0x000fe40000000f00 */
[----:B------:R-:W-:Y:S02]  /*a060*/  MOV R54, R129 ;  /* 0x0000008100367202 */ /* 0x000fe40000000f00 */
[----:B------:R-:W-:Y:S01]  /*a070*/  MOV R53, R32 ;  /* 0x0000002000357202 */ /* 0x000fe20000000f00 */
[----:B------:R-:W-:Y:S01]  /*a080*/  HMMA.16816.F32.BF16 R48, R136, R10, R44 ;  /* 0x0000000a8830723c */ /* 0x000fe2000004182c */
[----:B------:R-:W1:Y:S01]  /*a090*/  LDSM.16.MT88.4 R8, [R217+0x1d000] ;  /* 0x01d00000d908783b */ /* 0x000e620000004200 */
[----:B------:R-:W-:-:S03]  /*a0a0*/  MOV R52, R33 ;  /* 0x0000002100347202 */ /* 0x000fc60000000f00 */
[----:B------:R-:W-:Y:S01]  /*a0b0*/  LDSM.16.MT88.4 R44, [R216+0x1f000] ;  /* 0x01f00000d82c783b */ /* 0x000fe20000004200 */
[C---:B------:R-:W-:Y:S03]  /*a0c0*/  HMMA.16816.F32.BF16 R40, R136.reuse, R130, R36 ;  /* 0x000000828828723c */ /* 0x040fe60000041824 */
[----:B------:R-:W3:Y:S03]  /*a0d0*/  LDSM.16.MT88.4 R36, [R220+0x1f000] ;  /* 0x01f00000dc24783b */ /* 0x000ee60000004200 */
[C---:B--2---:R-:W-:Y:S06]  /*a0e0*/  HMMA.16816.F32.BF16 R128, R136.reuse, R24, R64 ;  /* 0x000000188880723c */ /* 0x044fec0000041840 */
[----:B------:R-:W-:Y:S07]  /*a0f0*/  HMMA.16816.F32.BF16 R64, R136, R26, R60 ;  /* 0x0000001a8840723c */ /* 0x000fee000004183c */
[----:B------:R-:W-:-:S02]  /*a100*/  MOV R60, R34 ;  /* 0x00000022003c7202 */ /* 0x000fc40000000f00 */
[----:B------:R-:W-:Y:S02]  /*a110*/  MOV R61, R35 ;  /* 0x00000023003d7202 */ /* 0x000fe40000000f00 */
[----:B------:R-:W-:Y:S01]  /*a120*/  HMMA.16816.F32.BF16 R32, R136, R12, R72 ;  /* 0x0000000c8820723c */ /* 0x000fe20000041848 */
[----:B------:R-:W-:Y:S02]  /*a130*/  MOV R62, R28 ;  /* 0x0000001c003e7202 */ /* 0x000fe40000000f00 */
[----:B------:R-:W-:-:S03]  /*a140*/  MOV R63, R29 ;  /* 0x0000001d003f7202 */ /* 0x000fc60000000f00 */
[C---:B------:R-:W-:Y:S01]  /*a150*/  HMMA.16816.F32.BF16 R72, R136.reuse, R14, R68 ;  /* 0x0000000e8848723c */ /* 0x040fe20000041844 */
[----:B------:R-:W2:Y:S05]  /*a160*/  LDSM.16.MT88.4 R12, [R218+0x1f000] ;  /* 0x01f00000da0c783b */ /* 0x000eaa0000004200 */
[----:B-1----:R-:W-:Y:S01]  /*a170*/  HMMA.16816.F32.BF16 R24, R136, R8, R88 ;  /* 0x000000088818723c */ /* 0x002fe20000041858 */
[----:B------:R-:W-:Y:S02]  /*a180*/  MOV R70, R30 ;  /* 0x0000001e00467202 */ /* 0x000fe40000000f00 */
[----:B------:R-:W-:-:S03]  /*a190*/  MOV R71, R31 ;  /* 0x0000001f00477202 */ /* 0x000fc60000000f00 */
[C---:B------:R-:W-:Y:S01]  /*a1a0*/  HMMA.16816.F32.BF16 R88, R136.reuse, R10, R84 ;  /* 0x0000000a8858723c */ /* 0x040fe20000041854 */
[----:B------:R-:W1:Y:S05]  /*a1b0*/  LDSM.16.MT88.4 R8, [R217+0x1f000] ;  /* 0x01f00000d908783b */ /* 0x000e6a0000004200 */
[C---:B------:R-:W-:Y:S01]  /*a1c0*/  HMMA.16816.F32.BF16 R28, R136.reuse, R20, R80 ;  /* 0x00000014881c723c */ /* 0x040fe20000041850 */
[----:B------:R-:W-:Y:S02]  /*a1d0*/  MOV R87, R62 ;  /* 0x0000003e00577202 */ /* 0x000fe40000000f00 */
[----:B------:R-:W-:Y:S02]  /*a1e0*/  MOV R86, R63 ;  /* 0x0000003f00567202 */ /* 0x000fe40000000f00 */
[----:B------:R-:W-:Y:S01]  /*a1f0*/  MOV R85, R52 ;  /* 0x0000003400557202 */ /* 0x000fe20000000f00 */
[----:B------:R-:W-:Y:S01]  /*a200*/  HMMA.16816.F32.BF16 R80, R136, R22, R76 ;  /* 0x000000168850723c */ /* 0x000fe2000004184c */
[----:B------:R4:W-:Y:S01]  /*a210*/  MUFU.EX2 R76, R181 ;  /* 0x000000b5004c7308 */ /* 0x0009e20000000800 */
[----:B------:R-:W-:-:S04]  /*a220*/  MOV R84, R53 ;  /* 0x0000003500547202 */ /* 0x000fc80000000f00 */
[C---:B------:R-:W-:Y:S01]  /*a230*/  HMMA.16816.F32.BF16 R20, R136.reuse, R16, R96 ;  /* 0x000000108814723c */ /* 0x040fe20000041860 */
[----:B------:R-:W-:Y:S02]  /*a240*/  MOV R79, R54 ;  /* 0x00000036004f7202 */ /* 0x000fe40000000f00 */
[----:B------:R2:W1:Y:S01]  /*a250*/  MUFU.EX2 R77, R180 ;  /* 0x000000b4004d7308 */ /* 0x0004620000000800 */
[----:B------:R-:W-:Y:S02]  /*a260*/  MOV R78, R55 ;  /* 0x00000037004e7202 */ /* 0x000fe40000000f00 */
[C---:B------:R-:W-:Y:S01]  /*a270*/  HMMA.16816.F32.BF16 R96, R136.reuse, R18, R92 ;  /* 0x000000128860723c */ /* 0x040fe2000004185c */
[----:B------:R-:W1:Y:S04]  /*a280*/  LDSM.16.MT88.4 R92, [R218+0x1b800] ;  /* 0x01b80000da5c783b */ /* 0x000e680000004200 */
[----:B------:R-:W-:Y:S01]  /*a290*/  LDSM.16.MT88.4 R52, [R217+0x19800] ;  /* 0x01980000d934783b */ /* 0x000fe20000004200 */
[----:B---3--:R-:W-:Y:S01]  /*a2a0*/  HMMA.16816.F32.BF16 R16, R136, R36, R104 ;  /* 0x000000248810723c */ /* 0x008fe20000041868 */
[----:B----4-:R-:W-:-:S05]  /*a2b0*/  F2FP.BF16.F32.PACK_AB R181, R242, R229 ;  /* 0x000000e5f2b5723e */ /* 0x010fca00000010ff */
[----:B--2---:R-:W-:Y:S01]  /*a2c0*/  HMMA.16816.F32.BF16 R108, R136, R12, R108 ;  /* 0x0000000c886c723c */ /* 0x004fe2000004186c */
[----:B------:R-:W-:Y:S02]  /*a2d0*/  F2FP.BF16.F32.PACK_AB R180, R243, R244 ;  /* 0x000000f4f3b4723e */ /* 0x000fe400000010ff */
[----:B-1----:R-:W-:-:S03]  /*a2e0*/  F2FP.BF16.F32.PACK_AB R183, R77, R76 ;  /* 0x0000004c4db7723e */ /* 0x002fc600000010ff */
[C---:B------:R-:W-:Y:S01]  /*a2f0*/  HMMA.16816.F32.BF16 R104, R136.reuse, R38, R100 ;  /* 0x000000268868723c */ /* 0x040fe20000041864 */
[----:B------:R-:W1:Y:S05]  /*a300*/  LDSM.16.MT88.4 R36, [R216+0x19800] ;  /* 0x01980000d824783b */ /* 0x000e6a0000004200 */
[C---:B------:R-:W-:Y:S01]  /*a310*/  HMMA.16816.F32.BF16 R12, R136.reuse, R14, R116 ;  /* 0x0000000e880c723c */ /* 0x040fe20000041874 */
[----:B------:R-:W-:Y:S02]  /*a320*/  MOV R101, R60 ;  /* 0x0000003c00657202 */ /* 0x000fe40000000f00 */
[----:B------:R-:W-:Y:S02]  /*a330*/  MOV R100, R61 ;  /* 0x0000003d00647202 */ /* 0x000fe40000000f00 */
[----:B------:R-:W-:Y:S01]  /*a340*/  MOV R103, R70 ;  /* 0x0000004600677202 */ /* 0x000fe20000000f00 */
[C---:B------:R-:W-:Y:S01]  /*a350*/  HMMA.16816.F32.BF16 R116, R136.reuse, R8, R112 ;  /* 0x000000088874723c */ /* 0x040fe20000041870 */
[----:B------:R-:W-:Y:S01]  /*a360*/  MOV R102, R71 ;  /* 0x0000004700667202 */ /* 0x000fe20000000f00 */
[----:B------:R-:W2:Y:S04]  /*a370*/  LDSM.16.MT88.4 R60, [R218+0x19800] ;  /* 0x01980000da3c783b */ /* 0x000ea80000004200 */
[C---:B------:R-:W-:Y:S01]  /*a380*/  HMMA.16816.F32.BF16 R8, R136.reuse, R10, R124 ;  /* 0x0000000a8808723c */ /* 0x040fe2000004187c */
[----:B------:R-:W3:Y:S04]  /*a390*/  LDSM.16.MT88.4 R68, [R220+0x19800] ;  /* 0x01980000dc44783b */ /* 0x000ee80000004200 */
[----:B------:R-:W-:Y:S01]  /*a3a0*/  LDSM.16.MT88.4 R112, [R218+0x1f800] ;  /* 0x01f80000da70783b */ /* 0x000fe20000004200 */
[C---:B------:R-:W-:Y:S03]  /*a3b0*/  HMMA.16816.F32.BF16 R124, R136.reuse, R44, R120 ;  /* 0x0000002c887c723c */ /* 0x040fe60000041878 */
[----:B------:R-:W-:Y:S03]  /*a3c0*/  LDSM.16.MT88.4 R120, [R217+0x1f800] ;  /* 0x01f80000d978783b */ /* 0x000fe60000004200 */
[----:B------:R-:W-:Y:S01]  /*a3d0*/  HMMA.16816.F32.BF16 R4, R136, R46, R4 ;  /* 0x0000002e8804723c */ /* 0x000fe20000041804 */
[----:B------:R-:W4:Y:S05]  /*a3e0*/  LDSM.16.MT88.4 R44, [R220+0x1b800] ;  /* 0x01b80000dc2c783b */ /* 0x000f2a0000004200 */
[C---:B------:R-:W-:Y:S06]  /*a3f0*/  HMMA.16816.F32.BF16 R48, R180.reuse, R94, R48 ;  /* 0x0000005eb430723c */ /* 0x040fec0000041830 */
[C---:B-1----:R-:W-:Y:S06]  /*a400*/  HMMA.16816.F32.BF16 R136, R180.reuse, R36, R176 ;  /* 0x00000024b488723c */ /* 0x042fec00000418b0 */
[----:B------:R-:W-:Y:S01]  /*a410*/  HMMA.16816.F32.BF16 R132, R180, R38, R132 ;  /* 0x00000026b484723c */ /* 0x000fe20000041884 */
[----:B------:R-:W-:-:S02]  /*a420*/  MOV R179, R77 ;  /* 0x0000004d00b37202 */ /* 0x000fc40000000f00 */
[----:B------:R-:W-:Y:S02]  /*a430*/  MOV R178, R76 ;  /* 0x0000004c00b27202 */ /* 0x000fe40000000f00 */
[----:B------:R-:W-:Y:S01]  /*a440*/  MOV R177, R78 ;  /* 0x0000004e00b17202 */ /* 0x000fe20000000f00 */
[C---:B--2---:R-:W-:Y:S01]  /*a450*/  HMMA.16816.F32.BF16 R152, R180.reuse, R60, R152 ;  /* 0x0000003cb498723c */ /* 0x044fe20000041898 */
[----:B------:R-:W-:Y:S02]  /*a460*/  MOV R176, R79 ;  /* 0x0000004f00b07202 */ /* 0x000fe40000000f00 */
[----:B------:R-:W-:Y:S03]  /*a470*/  LDSM.16.MT88.4 R76, [R220+0x1d800] ;  /* 0x01d80000dc4c783b */ /* 0x000fe60000004200 */
[C---:B------:R-:W-:Y:S01]  /*a480*/  HMMA.16816.F32.BF16 R148, R180.reuse, R62, R148 ;  /* 0x0000003eb494723c */ /* 0x040fe20000041894 */
[----:B------:R-:W1:Y:S05]  /*a490*/  LDSM.16.MT88.4 R60, [R217+0x1b800] ;  /* 0x01b80000d93c783b */ /* 0x000e6a0000004200 */
[C---:B---3--:R-:W-:Y:S06]  /*a4a0*/  HMMA.16816.F32.BF16 R160, R180.reuse, R68, R160 ;  /* 0x00000044b4a0723c */ /* 0x048fec00000418a0 */
[C---:B------:R-:W-:Y:S01]  /*a4b0*/  HMMA.16816.F32.BF16 R156, R180.reuse, R70, R156 ;  /* 0x00000046b49c723c */ /* 0x040fe2000004189c */
[----:B------:R-:W2:Y:S05]  /*a4c0*/  LDSM.16.MT88.4 R68, [R216+0x1b800] ;  /* 0x01b80000d844783b */ /* 0x000eaa0000004200 */
[C---:B----4-:R-:W-:Y:S06]  /*a4d0*/  HMMA.16816.F32.BF16 R36, R180.reuse, R44, R172 ;  /* 0x0000002cb424723c */ /* 0x050fec00000418ac */
[----:B------:R-:W-:Y:S01]  /*a4e0*/  HMMA.16816.F32.BF16 R40, R180, R46, R40 ;  /* 0x0000002eb428723c */ /* 0x000fe20000041828 */
[----:B------:R-:W-:-:S02]  /*a4f0*/  MOV R175, R84 ;  /* 0x0000005400af7202 */ /* 0x000fc40000000f00 */
[----:B------:R-:W-:Y:S02]  /*a500*/  MOV R174, R85 ;  /* 0x0000005500ae7202 */ /* 0x000fe40000000f00 */
[----:B------:R-:W-:Y:S01]  /*a510*/  MOV R173, R86 ;  /* 0x0000005600ad7202 */ /* 0x000fe20000000f00 */
[C---:B------:R-:W-:Y:S01]  /*a520*/  HMMA.16816.F32.BF16 R44, R180.reuse, R92, R168 ;  /* 0x0000005cb42c723c */ /* 0x040fe200000418a8 */
[----:B------:R-:W-:Y:S01]  /*a530*/  MOV R172, R87 ;  /* 0x0000005700ac7202 */ /* 0x000fe20000000f00 */
[----:B------:R-:W-:Y:S04]  /*a540*/  LDSM.16.MT88.4 R92, [R217+0x1d800] ;  /* 0x01d80000d95c783b */ /* 0x000fe80000004200 */
[----:B------:R-:W3:Y:S01]  /*a550*/  LDSM.16.MT88.4 R84, [R218+0x1d800] ;  /* 0x01d80000da54783b */ /* 0x000ee20000004200 */
[----:B------:R-:W-:Y:S01]  /*a560*/  MOV R171, R100 ;  /* 0x0000006400ab7202 */ /* 0x000fe20000000f00 */
[----:B------:R-:W-:Y:S01]  /*a570*/  HMMA.16816.F32.BF16 R144, R180, R52, R144 ;  /* 0x00000034b490723c */ /* 0x000fe20000041890 */
[----:B------:R-:W-:-:S02]  /*a580*/  MOV R170, R101 ;  /* 0x0000006500aa7202 */ /* 0x000fc40000000f00 */
[----:B------:R-:W-:Y:S02]  /*a590*/  MOV R169, R102 ;  /* 0x0000006600a97202 */ /* 0x000fe40000000f00 */
[----:B------:R-:W-:Y:S01]  /*a5a0*/  MOV R168, R103 ;  /* 0x0000006700a87202 */ /* 0x000fe20000000f00 */
[C---:B------:R-:W-:Y:S01]  /*a5b0*/  HMMA.16816.F32.BF16 R140, R180.reuse, R54, R140 ;  /* 0x00000036b48c723c */ /* 0x040fe2000004188c */
[----:B------:R-:W4:Y:S01]  /*a5c0*/  LDSM.16.MT88.4 R100, [R216+0x1d800] ;  /* 0x01d80000d864783b */ /* 0x000f220000004200 */
[----:B------:R-:W-:Y:S02]  /*a5d0*/  FADD.FTZ R251, R170, R251 ;  /* 0x000000fbaafb7221 */ /* 0x000fe40000010000 */
[----:B------:R-:W-:Y:S02]  /*a5e0*/  FADD.FTZ R3, R168, R252 ;  /* 0x000000fca8037221 */ /* 0x000fe40000010000 */
[----:B-1----:R-:W-:Y:S02]  /*a5f0*/  HMMA.16816.F32.BF16 R52, R180, R60, R164 ;  /* 0x0000003cb434723c */ /* 0x002fe400000418a4 */
[----:B------:R-:W-:-:S04]  /*a600*/  FADD.FTZ R3, R169, R3 ;  /* 0x00000003a9037221 */ /* 0x000fc80000010000 */
[----:B------:R-:W-:Y:S01]  /*a610*/  HMMA.16816.F32.BF16 R56, R180, R62, R56 ;  /* 0x0000003eb438723c */ /* 0x000fe20000041838 */
[----:B------:R-:W-:-:S05]  /*a620*/  MOV R164, R2 ;  /* 0x0000000200a47202 */ /* 0x000fca0000000f00 */
[C---:B--2---:R-:W-:Y:S01]  /*a630*/  HMMA.16816.F32.BF16 R60, R180.reuse, R68, R128 ;  /* 0x00000044b43c723c */ /* 0x044fe20000041880 */
[----:B------:R-:W1:Y:S05]  /*a640*/  LDSM.16.MT88.4 R128, [R220+0x1f800] ;  /* 0x01f80000dc80783b */ /* 0x000e6a0000004200 */
[C---:B------:R-:W-:Y:S06]  /*a650*/  HMMA.16816.F32.BF16 R64, R180.reuse, R70, R64 ;  /* 0x00000046b440723c */ /* 0x040fec0000041840 */
[C---:B------:R-:W-:Y:S06]  /*a660*/  HMMA.16816.F32.BF16 R68, R180.reuse, R76, R32 ;  /* 0x0000004cb444723c */ /* 0x040fec0000041820 */
[C---:B------:R-:W-:Y:S06]  /*a670*/  HMMA.16816.F32.BF16 R72, R180.reuse, R78, R72 ;  /* 0x0000004eb448723c */ /* 0x040fec0000041848 */
[C---:B---3--:R-:W-:Y:S06]  /*a680*/  HMMA.16816.F32.BF16 R76, R180.reuse, R84, R28 ;  /* 0x00000054b44c723c */ /* 0x048fec000004181c */
[C---:B------:R-:W-:Y:S06]  /*a690*/  HMMA.16816.F32.BF16 R80, R180.reuse, R86, R80 ;  /* 0x00000056b450723c */ /* 0x040fec0000041850 */
[C---:B------:R-:W-:Y:S06]  /*a6a0*/  HMMA.16816.F32.BF16 R84, R180.reuse, R92, R24 ;  /* 0x0000005cb454723c */ /* 0x040fec0000041818 */
[C---:B------:R-:W-:Y:S06]  /*a6b0*/  HMMA.16816.F32.BF16 R88, R180.reuse, R94, R88 ;  /* 0x0000005eb458723c */ /* 0x040fec0000041858 */
[C---:B----4-:R-:W-:Y:S01]  /*a6c0*/  HMMA.16816.F32.BF16 R92, R180.reuse, R100, R20 ;  /* 0x00000064b45c723c */ /* 0x050fe20000041814 */
[----:B------:R-:W2:Y:S05]  /*a6d0*/  LDSM.16.MT88.4 R20, [R216+0x1f800] ;  /* 0x01f80000d814783b */ /* 0x000eaa0000004200 */
[C---:B------:R-:W-:Y:S06]  /*a6e0*/  HMMA.16816.F32.BF16 R116, R180.reuse, R120, R116 ;  /* 0x00000078b474723c */ /* 0x040fec0000041874 */
[C---:B------:R-:W-:Y:S06]  /*a6f0*/  HMMA.16816.F32.BF16 R120, R180.reuse, R122, R8 ;  /* 0x0000007ab478723c */ /* 0x040fec0000041808 */
[----:B------:R-:W-:Y:S01]  /*a700*/  HMMA.16816.F32.BF16 R96, R180, R102, R96 ;  /* 0x00000066b460723c */ /* 0x000fe20000041860 */
[----:B------:R-:W-:Y:S01]  /*a710*/  FADD.FTZ R8, R171, R3 ;  /* 0x00000003ab087221 */ /* 0x000fe20000010000 */
[----:B------:R-:W-:-:S03]  /*a720*/  FADD.FTZ R3, R172, R251 ;  /* 0x000000fbac037221 */ /* 0x000fc60000010000 */
[----:B------:R-:W-:Y:S01]  /*a730*/  FADD.FTZ R8, R173, R8 ;  /* 0x00000008ad087221 */ /* 0x000fe20000010000 */
[----:B------:R-:W-:Y:S01]  /*a740*/  FADD.FTZ R3, R174, R3 ;  /* 0x00000003ae037221 */ /* 0x000fe20000010000 */
[----:B-1----:R-:W-:Y:S02]  /*a750*/  HMMA.16816.F32.BF16 R100, R180, R128, R16 ;  /* 0x00000080b464723c */ /* 0x002fe40000041810 */
        /* <DEDUP_REMOVED lines=9> */
[C---:B------:R-:W-:Y:S02]  /*a7f0*/  HMMA.16816.F32.BF16 R108, R180.reuse, R112, R108 ;  /* 0x00000070b46c723c */ /* 0x040fe4000004186c */
[----:B------:R-:W-:Y:S01]  /*a800*/  FADD.FTZ R8, R178, R8 ;  /* 0x00000008b2087221 */ /* 0x000fe20000010000 */
[----:B------:R-:W-:Y:S01]  /*a810*/  FADD.FTZ R249, R230, R3 ;  /* 0x00000003e6f97221 */ /* 0x000fe20000010000 */
[----:B------:R-:W-:Y:S02]  /*a820*/  MOV R3, R0 ;  /* 0x0000000000037202 */ /* 0x000fe40000000f00 */
[----:B------:R-:W-:Y:S01]  /*a830*/  HMMA.16816.F32.BF16 R112, R180, R114, R12 ;  /* 0x00000072b470723c */ /* 0x000fe2000004180c */
[----:B------:R-:W-:-:S05]  /*a840*/  FADD.FTZ R248, R179, R8 ;  /* 0x00000008b3f87221 */ /* 0x000fca0000010000 */
        /* <DEDUP_REMOVED lines=10> */
[----:B------:R-:W-:-:S05]  /*a8f0*/  UIMAD UR4, UR4, UR6, URZ ;  /* 0x00000006040472a4 */ /* 0x000fca000f8e023f */
[----:B------:R-:W2:Y:S01]  /*a900*/  @!P5 LDC.64 R4, c[0x0][0x220] ;  /* 0x00008800ff04db82 */ /* 0x000ea20000000a00 */
[----:B------:R-:W-:Y:S01]  /*a910*/  UIMAD UR4, UR20, UR7, UR4 ;  /* 0x00000007140472a4 */ /* 0x000fe2000f8e0204 */
[----:B------:R-:W-:Y:S01]  /*a920*/  IMAD.U32 R8, RZ, RZ, UR10 ;  /* 0x0000000aff087e24 */ /* 0x000fe2000f8e00ff */
[----:B------:R-:W-:Y:S01]  /*a930*/  STL.64 [R1+0x8], R38 ;  /* 0x0000082601007387 */ /* 0x000fe20000100a00 */
[----:B------:R-:W-:Y:S01]  /*a940*/  IMAD.U32 R9, RZ, RZ, UR11 ;  /* 0x0000000bff097e24 */ /* 0x000fe2000f8e00ff */
[----:B------:R-:W-:Y:S02]  /*a950*/  UIADD3 UR4, UR11, UR4, URZ ;  /* 0x000000040b047290 */ /* 0x000fe4000fffe03f */
[----:B------:R-:W-:Y:S01]  /*a960*/  LEA R16, P0, R8, R184, 0x6 ;  /* 0x000000b808107211 */ /* 0x000fe200078030ff */
[----:B------:R-:W3:Y:S01]  /*a970*/  @!P4 LDC.64 R14, c[0x0][0x220] ;  /* 0x00008800ff0ecb82 */ /* 0x000ee20000000a00 */
[----:B------:R-:W-:Y:S02]  /*a980*/  STL.64 [R1], R36 ;  /* 0x0000002401007387 */ /* 0x000fe40000100a00 */
        /* <DEDUP_REMOVED lines=31> */
[----:B------:R-:W1:Y:S02]  /*ab80*/  @!P3 LDC.64 R4, c[0x0][0x220] ;  /* 0x00008800ff04bb82 */ /* 0x000e640000000a00 */
[----:B------:R-:W-:Y:S01]  /*ab90*/  @!PT LDS RZ, [RZ] ;  /* 0x00000000fffff984 */ /* 0x000fe20000000800 */
[----:B------:R-:W-:Y:S01]  /*aba0*/  @!PT LDS RZ, [RZ] ;  /* 0x00000000fffff984 */ /* 0x000fe20000000800 */
[----:B------:R-:W-:Y:S01]  /*abb0*/  @!PT LDS RZ, [RZ] ;  /* 0x00000000fffff984 */ /* 0x000fe20000000800 */
[----:B------:R-:W-:Y:S04]  /*abc0*/  @!P3 LDGSTS.E.BYPASS.LTC128B.128 [R227+0x1e000], desc[UR30][R12.64+0x180] ;  /* 0x1e0001800ce3bfae */ /* 0x000fe8000b901d5e */
[----:B------:R-:W-:Y:S01]  /*abd0*/  @P6 STS.128 [R227+0x19000], RZ ;  /* 0x019000ffe3006388 */ /* 0x000fe20000000c00 */
[----:B----4-:R-:W-:-:S02]  /*abe0*/  @!P6 LEA R18, P1, R14, R10, 0x1 ;  /* 0x0000000a0e12e211 */ /* 0x010fc400078208ff */
[----:B------:R-:W-:Y:S02]  /*abf0*/  IADD3.X R10, R3, UR14, RZ, P2, !PT ;  /* 0x0000000e030a7c10 */ /* 0x000fe400097fe4ff */
[C---:B--2---:R-:W-:Y:S02]  /*ac00*/  @!P5 LEA R8, P2, R14.reuse, R8, 0x1 ;  /* 0x000000080e08d211 */ /* 0x044fe400078408ff */
[C-C-:B------:R-:W-:Y:S02]  /*ac10*/  @!P6 LEA.HI.X R19, R14.reuse, R11, R10.reuse, 0x1, P1 ;  /* 0x0000000b0e13e211 */ /* 0x140fe400008f0c0a */
[C---:B---3--:R-:W-:Y:S02]  /*ac20*/  @!P4 LEA R6, P1, R14.reuse, R6, 0x1 ;  /* 0x000000060e06c211 */ /* 0x048fe400078208ff */
[C---:B------:R-:W-:Y:S01]  /*ac30*/  @!P5 LEA.HI.X R9, R14.reuse, R9, R10, 0x1, P2 ;  /* 0x000000090e09d211 */ /* 0x040fe200010f0c0a */
[----:B------:R-:W-:Y:S01]  /*ac40*/  @!PT LDS RZ, [RZ] ;  /* 0x00000000fffff984 */ /* 0x000fe20000000800 */
[----:B------:R-:W-:Y:S01]  /*ac50*/  @!PT LDS RZ, [RZ] ;  /* 0x00000000fffff984 */ /* 0x000fe20000000800 */
[----:B------:R-:W-:Y:S01]  /*ac60*/  @!PT LDS RZ, [RZ] ;  /* 0x00000000fffff984 */ /* 0x000fe20000000800 */
[----:B------:R-:W-:Y:S01]  /*ac70*/  @!P6 LDGSTS.E.BYPASS.LTC128B.128 [R227+0x19000], desc[UR30][R18.64] ;  /* 0x1900000012e3efae */ /* 0x000fe2000b901d5e */
[----:B-1----:R-:W-:-:S02]  /*ac80*/  @!P3 LEA R4, P0, R14, R4, 0x1 ;  /* 0x000000040e04b211 */ /* 0x002fc400078008ff */
        /* <DEDUP_REMOVED lines=32> */
[----:B------:R-:W-:Y:S03]  /*ae90*/  LDSM.16.M88.4 R244, [R212+0x6000] ;  /* 0x00600000d4f4783b */ /* 0x000fe60000000200 */
[C---:B------:R-:W-:Y:S01]  /*aea0*/  HMMA.16816.F32.BF16 R8, R176.reuse, R10, RZ ;  /* 0x0000000ab008723c */ /* 0x040fe200000418ff */
[----:B------:R-:W0:Y:S05]  /*aeb0*/  LDGDEPBAR ;  /* 0x00000000000079af */ /* 0x000e2a0000000000 */
        /* <DEDUP_REMOVED lines=141> */
[----:B------:R-:W-:Y:S05]  /*b790*/  LDSM.16.M88.4 R16, [R203] ;  /* 0x00000000cb10783b */ /* 0x000fea0000000200 */
[C---:B----4-:R-:W-:Y:S06]  /*b7a0*/  HMMA.16816.F32.BF16 R24, R12.reuse, R172, R24 ;  /* 0x000000ac0c18723c */ /* 0x050fec0000041818 */
[----:B------:R-:W-:Y:S01]  /*b7b0*/  HMMA.16816.F32.BF16 R20, R12, R174, R20 ;  /* 0x000000ae0c14723c */ /* 0x000fe20000041814 */
[----:B------:R-:W2:Y:S05]  /*b7c0*/  LDSM.16.M88.4 R172, [R224+0xc000] ;  /* 0x00c00000e0ac783b */ /* 0x000eaa0000000200 */
[C---:B---3--:R-:W-:Y:S06]  /*b7d0*/  HMMA.16816.F32.BF16 R4, R228.reuse, R28, R4 ;  /* 0x0000001ce404723c */ /* 0x048fec0000041804 */
[C---:B------:R-:W-:Y:S01]  /*b7e0*/  HMMA.16816.F32.BF16 R8, R228.reuse, R30, R8 ;  /* 0x0000001ee408723c */ /* 0x040fe20000041808 */
[----:B------:R-:W3:Y:S05]  /*b7f0*/  LDSM.16.M88.4 R28, [R202] ;  /* 0x00000000ca1c783b */ /* 0x000eea0000000200 */
[C---:B------:R-:W-:Y:S01]  /*b800*/  HMMA.16816.F32.BF16 R192, R228.reuse, R38, R192 ;  /* 0x00000026e4c0723c */ /* 0x040fe200000418c0 */
[----:B------:R4:W5:Y:S05]  /*b810*/  LDL.LU.64 R38, [R1+0x8] ;  /* 0x0000080001267983 */ /* 0x00096a0000300a00 */
[C---:B------:R-:W-:Y:S01]  /*b820*/  HMMA.16816.F32.BF16 R164, R228.reuse, R36, R164 ;  /* 0x00000024e4a4723c */ /* 0x040fe200000418a4 */
[----:B------:R4:W5:Y:S05]  /*b830*/  LDL.LU.64 R36, [R1] ;  /* 0x0000000001247983 */ /* 0x00096a0000300a00 */
[C---:B------:R-:W-:Y:S06]  /*b840*/  HMMA.16816.F32.BF16 R24, R228.reuse, R168, R24 ;  /* 0x000000a8e418723c */ /* 0x040fec0000041818 */
[----:B------:R-:W-:Y:S01]  /*b850*/  HMMA.16816.F32.BF16 R20, R228, R170, R20 ;  /* 0x000000aae414723c */ /* 0x000fe20000041814 */
[----:B------:R-:W-:Y:S05]  /*b860*/  LDSM.16.M88.4 R168, [R201] ;  /* 0x00000000c9a8783b */ /* 0x000fea0000000200 */
[C---:B-1----:R-:W-:Y:S06]  /*b870*/  HMMA.16816.F32.BF16 R180, R12.reuse, R32, R180 ;  /* 0x000000200cb4723c */ /* 0x042fec00000418b4 */
[----:B------:R-:W-:Y:S01]  /*b880*/  HMMA.16816.F32.BF16 R176, R12, R34, R176 ;  /* 0x000000220cb0723c */ /* 0x000fe200000418b0 */
[----:B------:R-:W-:Y:S04]  /*b890*/  LDSM.16.M88.4 R32, [R222+0xc000] ;  /* 0x00c00000de20783b */ /* 0x000fe80000000200 */
[----:B------:R-:W1:Y:S01]  /*b8a0*/  LDSM.16.M88.4 R12, [R219+0x16000] ;  /* 0x01600000db0c783b */ /* 0x000e620000000200 */
[C---:B--2---:R-:W-:Y:S06]  /*b8b0*/  HMMA.16816.F32.BF16 R4, R172.reuse, R16, R4 ;  /* 0x00000010ac04723c */ /* 0x044fec0000041804 */
[C---:B------:R-:W-:Y:S01]  /*b8c0*/  HMMA.16816.F32.BF16 R8, R172.reuse, R18, R8 ;  /* 0x00000012ac08723c */ /* 0x040fe20000041808 */
[----:B------:R-:W-:Y:S05]  /*b8d0*/  LDSM.16.M88.4 R16, [R221+0xc000] ;  /* 0x00c00000dd10783b */ /* 0x000fea0000000200 */
[C---:B---3--:R-:W-:Y:S06]  /*b8e0*/  HMMA.16816.F32.BF16 R24, R172.reuse, R28, R24 ;  /* 0x0000001cac18723c */ /* 0x048fec0000041818 */
[----:B------:R-:W-:Y:S01]  /*b8f0*/  HMMA.16816.F32.BF16 R20, R172, R30, R20 ;  /* 0x0000001eac14723c */ /* 0x000fe20000041814 */
[----:B------:R-:W2:Y:S05]  /*b900*/  LDSM.16.M88.4 R28, [R219+0x16800] ;  /* 0x01680000db1c783b */ /* 0x000eaa0000000200 */
[C---:B-1----:R-:W-:Y:S06]  /*b910*/  HMMA.16816.F32.BF16 R4, R32.reuse, R12, R4 ;  /* 0x0000000c2004723c */ /* 0x042fec0000041804 */
[C---:B------:R-:W-:Y:S01]  /*b920*/  HMMA.16816.F32.BF16 R8, R32.reuse, R14, R8 ;  /* 0x0000000e2008723c */ /* 0x040fe20000041808 */
[----:B------:R-:W1:Y:S05]  /*b930*/  LDSM.16.M88.4 R12, [R212+0x6800] ;  /* 0x00680000d40c783b */ /* 0x000e6a0000000200 */
[C---:B--2---:R-:W-:Y:S06]  /*b940*/  HMMA.16816.F32.BF16 R24, R32.reuse, R28, R24 ;  /* 0x0000001c2018723c */ /* 0x044fec0000041818 */
[----:B------:R-:W-:Y:S01]  /*b950*/  HMMA.16816.F32.BF16 R20, R32, R30, R20 ;  /* 0x0000001e2014723c */ /* 0x000fe20000041814 */
[----:B------:R-:W2:Y:S05]  /*b960*/  LDSM.16.M88.4 R28, [R219+0x17000] ;  /* 0x01700000db1c783b */ /* 0x000eaa0000000200 */
[----:B------:R-:W-:Y:S06]  /*b970*/  HMMA.16816.F32.BF16 R164, R172, R168, R164 ;  /* 0x000000a8aca4723c */ /* 0x000fec00000418a4 */
[C---:B------:R-:W-:Y:S06]  /*b980*/  HMMA.16816.F32.BF16 R4, R16.reuse, R244, R4 ;  /* 0x000000f41004723c */ /* 0x040fec0000041804 */
[C---:B-1----:R-:W-:Y:S06]  /*b990*/  HMMA.16816.F32.BF16 R24, R16.reuse, R12, R24 ;  /* 0x0000000c1018723c */ /* 0x042fec0000041818 */
[C---:B------:R-:W-:Y:S01]  /*b9a0*/  HMMA.16816.F32.BF16 R20, R16.reuse, R14, R20 ;  /* 0x0000000e1014723c */ /* 0x040fe20000041814 */
[----:B------:R-:W1:Y:S05]  /*b9b0*/  LDSM.16.M88.4 R12, [R200] ;  /* 0x00000000c80c783b */ /* 0x000e6a0000000200 */
[----:B------:R-:W-:Y:S06]  /*b9c0*/  HMMA.16816.F32.BF16 R8, R16, R246, R8 ;  /* 0x000000f61008723c */ /* 0x000fec0000041808 */
[C---:B------:R-:W-:Y:S06]  /*b9d0*/  HMMA.16816.F32.BF16 R180, R228.reuse, R196, R180 ;  /* 0x000000c4e4b4723c */ /* 0x040fec00000418b4 */
[----:B------:R-:W-:Y:S01]  /*b9e0*/  HMMA.16816.F32.BF16 R176, R228, R198, R176 ;  /* 0x000000c6e4b0723c */ /* 0x000fe200000418b0 */
[----:B------:R-:W3:Y:S01]  /*b9f0*/  LDSM.16.M88.4 R196, [R212+0x7000] ;  /* 0x00700000d4c4783b */ /* 0x000ee20000000200 */
[----:B------:R-:W-:Y:S01]  /*ba00*/  FMUL.FTZ R5, R5, UR34 ;  /* 0x0000002205057c20 */ /* 0x000fe20008410000 */
[----:B------:R-:W-:-:S03]  /*ba10*/  FMUL.FTZ R3, R4, UR34 ;  /* 0x0000002204037c20 */ /* 0x000fc60008410000 */
[----:B--2---:R-:W-:Y:S01]  /*ba20*/  HMMA.16816.F32.BF16 R164, R32, R28, R164 ;  /* 0x0000001c20a4723c */ /* 0x004fe200000418a4 */
[----:B------:R-:W-:Y:S01]  /*ba30*/  FMUL.FTZ R4, R7, UR34 ;  /* 0x0000002207047c20 */ /* 0x000fe20008410000 */
[----:B------:R-:W-:Y:S01]  /*ba40*/  IMAD.U32 R7, RZ, RZ, UR20 ;  /* 0x00000014ff077e24 */ /* 0x000fe2000f8e00ff */
[----:B------:R2:W4:Y:S01]  /*ba50*/  MUFU.TANH R169, R5 ;  /* 0x0000000500a97308 */ /* 0x0005220000002400 */
[----:B------:R-:W-:Y:S02]  /*ba60*/  FMUL.FTZ R26, R26, UR34 ;  /* 0x000000221a1a7c20 */ /* 0x000fe40008410000 */
[----:B------:R-:W-:Y:S01]  /*ba70*/  FMUL.FTZ R9, R9, UR34 ;  /* 0x0000002209097c20 */ /* 0x000fe20008410000 */
[----:B------:R-:W-:Y:S01]  /*ba80*/  FMUL.FTZ R10, R10, UR34 ;  /* 0x000000220a0a7c20 */ /* 0x000fe20008410000 */
[----:B------:R-:W-:Y:S01]  /*ba90*/  FMUL.FTZ R11, R11, UR34 ;  /* 0x000000220b0b7c20 */ /* 0x000fe20008410000 */
[----:B------:R-:W-:Y:S01]  /*baa0*/  FMUL.FTZ R20, R20, UR34 ;  /* 0x0000002214147c20 */ /* 0x000fe20008410000 */
[----:B------:R-:W-:Y:S01]  /*bab0*/  HMMA.16816.F32.BF16 R192, R172, R170, R192 ;  /* 0x000000aaacc0723c */ /* 0x000fe200000418c0 */
[----:B------:R-:W-:Y:S01]  /*bac0*/  IMAD R7, R7, 0x40, R235 ;  /* 0x0000004007077824 */ /* 0x000fe200078e02eb */
[----:B------:R4:W-:Y:S01]  /*bad0*/  MUFU.TANH R228, R26 ;  /* 0x0000001a00e47308 */ /* 0x0009e20000002400 */
[----:B--2---:R-:W-:-:S07]  /*bae0*/  FMUL.FTZ R5, R8, UR34 ;  /* 0x0000002208057c20 */ /* 0x004fce0008410000 */
[----:B------:R-:W-:Y:S01]  /*baf0*/  MUFU.TANH R168, R9 ;  /* 0x0000000900a87308 */ /* 0x000fe20000002400 */
[----:B-1----:R-:W-:Y:S07]  /*bb00*/  HMMA.16816.F32.BF16 R180, R172, R12, R180 ;  /* 0x0000000cacb4723c */ /* 0x002fee00000418b4 */
[----:B------:R-:W-:Y:S01]  /*bb10*/  MUFU.TANH R171, R10 ;  /* 0x0000000a00ab7308 */ /* 0x000fe20000002400 */
[----:B----4-:R-:W-:-:S07]  /*bb20*/  FMUL.FTZ R26, R27, UR34 ;  /* 0x000000221b1a7c20 */ /* 0x010fce0008410000 */
[----:B------:R1:W-:Y:S08]  /*bb30*/  MUFU.TANH R170, R11 ;  /* 0x0000000b00aa7308 */ /* 0x0003f00000002400 */
[----:B------:R2:W-:Y:S01]  /*bb40*/  MUFU.TANH R27, R20 ;  /* 0x00000014001b7308 */ /* 0x0005e20000002400 */
[----:B-1----:R-:W1:Y:S07]  /*bb50*/  LDSM.16.M88.4 R8, [R219+0x17800] ;  /* 0x01780000db08783b */ /* 0x002e6e0000000200 */
[----:B------:R-:W-:Y:S01]  /*bb60*/  MUFU.TANH R4, R4 ;  /* 0x0000000400047308 */ /* 0x000fe20000002400 */
[----:B--2---:R-:W-:-:S07]  /*bb70*/  VIADD R20, R7, 0x1 ;  /* 0x0000000107147836 */ /* 0x004fce0000000000 */
[----:B------:R-:W2:Y:S01]  /*bb80*/  MUFU.TANH R5, R5 ;  /* 0x0000000500057308 */ /* 0x000ea20000002400 */
[----:B------:R-:W-:Y:S02]  /*bb90*/  I2FP.F32.S32 R12, R20 ;  /* 0x00000014000c7245 */ /* 0x000fe40000201400 */
[C---:B------:R-:W-:Y:S02]  /*bba0*/  ISETP.GE.AND P2, PT, R20.reuse, R191, PT ;  /* 0x000000bf1400720c */ /* 0x040fe40003f46270 */
[----:B------:R-:W-:Y:S01]  /*bbb0*/  ISETP.GE.AND P1, PT, R20, R190, PT ;  /* 0x000000be1400720c */ /* 0x000fe20003f26270 */
[----:B------:R-:W-:Y:S01]  /*bbc0*/  FFMA.FTZ R20, R12, UR5, R169 ;  /* 0x000000050c147c23 */ /* 0x000fe200080100a9 */
[----:B---3--:R-:W-:Y:S01]  /*bbd0*/  HMMA.16816.F32.BF16 R164, R16, R196, R164 ;  /* 0x000000c410a4723c */ /* 0x008fe200000418a4 */
[----:B------:R-:W-:Y:S02]  /*bbe0*/  VIADD R13, R7, 0x8 ;  /* 0x00000008070d7836 */ /* 0x000fe40000000000 */
[----:B------:R-:W-:Y:S01]  /*bbf0*/  FMUL.FTZ R21, R21, UR34 ;  /* 0x0000002215157c20 */ /* 0x000fe20008410000 */
[----:B------:R-:W-:-:S02]  /*bc00*/  FSEL R20, R20, -INF , !P2 ;  /* 0xff80000014147808 */ /* 0x000fc40005000000 */
[C---:B------:R-:W-:Y:S02]  /*bc10*/  ISETP.GE.AND P0, PT, R13.reuse, R191, PT ;  /* 0x000000bf0d00720c */ /* 0x040fe40003f06270 */
[----:B------:R-:W-:Y:S02]  /*bc20*/  ISETP.GE.AND P2, PT, R13, R190, PT ;  /* 0x000000be0d00720c */ /* 0x000fe40003f46270 */
[----:B------:R-:W-:Y:S01]  /*bc30*/  I2FP.F32.S32 R13, R13 ;  /* 0x0000000d000d7245 */ /* 0x000fe20000201400 */
[----:B------:R-:W-:Y:S01]  /*bc40*/  HMMA.16816.F32.BF16 R192, R32, R30, R192 ;  /* 0x0000001e20c0723c */ /* 0x000fe200000418c0 */
[----:B------:R3:W-:Y:S01]  /*bc50*/  MUFU.TANH R30, R21 ;  /* 0x00000015001e7308 */ /* 0x0007e20000002400 */
[----:B------:R-:W-:Y:S02]  /*bc60*/  FMUL.FTZ R24, R24, UR34 ;  /* 0x0000002218187c20 */ /* 0x000fe40008410000 */
[C---:B--2---:R-:W-:Y:S01]  /*bc70*/  FFMA.FTZ R5, R13.reuse, UR5, R5 ;  /* 0x000000050d057c23 */ /* 0x044fe20008010005 */
[----:B------:R-:W-:Y:S01]  /*bc80*/  FFMA.FTZ R171, R13, UR5, R171 ;  /* 0x000000050dab7c23 */ /* 0x000fe200080100ab */
[----:B------:R-:W-:Y:S03]  /*bc90*/  HMMA.16816.F32.BF16 R176, R172, R14, R176 ;  /* 0x0000000eacb0723c */ /* 0x000fe600000418b0 */
[----:B------:R-:W2:Y:S01]  /*bca0*/  MUFU.TANH R29, R24 ;  /* 0x00000018001d7308 */ /* 0x000ea20000002400 */
[----:B---3--:R-:W-:-:S02]  /*bcb0*/  FFMA.FTZ R21, R12, UR5, R4 ;  /* 0x000000050c157c23 */ /* 0x008fc40008010004 */
[----:B------:R-:W3:Y:S01]  /*bcc0*/  LDSM.16.M88.4 R12, [R212+0x7800] ;  /* 0x00780000d40c783b */ /* 0x000ee20000000200 */
[----:B------:R-:W-:Y:S01]  /*bcd0*/  FMUL.FTZ R25, R25, UR34 ;  /* 0x0000002219197c20 */ /* 0x000fe20008410000 */
[----:B------:R-:W-:Y:S01]  /*bce0*/  FMUL.FTZ R22, R22, UR34 ;  /* 0x0000002216167c20 */ /* 0x000fe20008410000 */
[----:B------:R-:W-:Y:S02]  /*bcf0*/  VIADD R169, R7, 0x10 ;  /* 0x0000001007a97836 */ /* 0x000fe40000000000 */
[----:B------:R-:W-:Y:S01]  /*bd00*/  FMUL.FTZ R165, R165, UR34 ;  /* 0x00000022a5a57c20 */ /* 0x000fe20008410000 */
[----:B------:R4:W3:Y:S01]  /*bd10*/  MUFU.TANH R28, R25 ;  /* 0x00000019001c7308 */ /* 0x0008e20000002400 */
[----:B------:R-:W-:Y:S01]  /*bd20*/  FMUL.FTZ R23, R23, UR34 ;  /* 0x0000002217177c20 */ /* 0x000fe20008410000 */
[----:B-1----:R-:W-:Y:S01]  /*bd30*/  HMMA.16816.F32.BF16 R180, R32, R8, R180 ;  /* 0x0000000820b4723c */ /* 0x002fe200000418b4 */
[----:B------:R-:W-:-:S05]  /*bd40*/  FSEL R21, R21, -INF , !P1 ;  /* 0xff80000015157808 */ /* 0x000fca0004800000 */
[----:B------:R-:W1:Y:S01]  /*bd50*/  MUFU.TANH R26, R26 ;  /* 0x0000001a001a7308 */ /* 0x000e620000002400 */
[----:B------:R-:W-:Y:S01]  /*bd60*/  HMMA.16816.F32.BF16 R192, R16, R198, R192 ;  /* 0x000000c610c0723c */ /* 0x000fe200000418c0 */
[----:B------:R-:W-:Y:S01]  /*bd70*/  FMUL.FTZ R164, R164, UR34 ;  /* 0x00000022a4a47c20 */ /* 0x000fe20008410000 */
[----:B------:R-:W-:Y:S01]  /*bd80*/  FMUL.FTZ R166, R166, UR34 ;  /* 0x00000022a6a67c20 */ /* 0x000fe20008410000 */
[----:B------:R-:W-:Y:S01]  /*bd90*/  FMUL.FTZ R167, R167, UR34 ;  /* 0x00000022a7a77c20 */ /* 0x000fe20008410000 */
[----:B------:R-:W-:Y:S01]  /*bda0*/  FMUL.FTZ R6, R6, UR34 ;  /* 0x0000002206067c20 */ /* 0x000fe20008410000 */
[----:B------:R-:W-:Y:S01]  /*bdb0*/  UISETP.GE.AND UP0, UPT, UR22, 0x4, UPT ;  /* 0x000000041600788c */ /* 0x000fe2000bf06270 */
[----:B------:R-:W-:Y:S01]  /*bdc0*/  HMMA.16816.F32.BF16 R176, R32, R10, R176 ;  /* 0x0000000a20b0723c */ /* 0x000fe200000418b0 */
[----:B------:R2:W1:Y:S01]  /*bdd0*/  MUFU.TANH R31, R22 ;  /* 0x00000016001f7308 */ /* 0x0004620000002400 */
[----:B----4-:R-:W-:Y:S01]  /*bde0*/  FSEL R25, R5, -INF , !P0 ;  /* 0xff80000005197808 */ /* 0x010fe20004000000 */
[----:B------:R-:W-:-:S06]  /*bdf0*/  DEPBAR.LE SB0, 0x0 ;  /* 0x000080000000791a */ /* 0x000fcc0000000000 */
[----:B------:R4:W-:Y:S01]  /*be00*/  MUFU.TANH R5, R165 ;  /* 0x000000a500057308 */ /* 0x0009e20000002400 */
[C---:B------:R-:W-:Y:S02]  /*be10*/  VIADD R8, R7.reuse, 0x11 ;  /* 0x0000001107087836 */ /* 0x040fe40000000000 */
[----:B--2---:R-:W-:-:S05]  /*be20*/  VIADD R22, R7, 0x9 ;  /* 0x0000000907167836 */ /* 0x004fca0000000000 */
[----:B------:R2:W1:Y:S01]  /*be30*/  MUFU.TANH R4, R23 ;  /* 0x0000001700047308 */ /* 0x0004620000002400 */
[----:B----4-:R-:W-:Y:S02]  /*be40*/  I2FP.F32.S32 R165, R169 ;  /* 0x000000a900a57245 */ /* 0x010fe40000201400 */
[CC--:B------:R-:W-:Y:S02]  /*be50*/  ISETP.GE.AND P1, PT, R22.reuse, R191.reuse, PT ;  /* 0x000000bf1600720c */ /* 0x0c0fe40003f26270 */
[----:B------:R-:W-:Y:S01]  /*be60*/  ISETP.GE.AND P0, PT, R22, R190, PT ;  /* 0x000000be1600720c */ /* 0x000fe20003f06270 */
[----:B------:R-:W-:Y:S01]  /*be70*/  FFMA.FTZ R29, R165, UR5, R29 ;  /* 0x00000005a51d7c23 */ /* 0x000fe2000801001d */
[----:B--2---:R-:W-:Y:S02]  /*be80*/  I2FP.F32.S32 R23, R22 ;  /* 0x0000001600177245 */ /* 0x004fe40000201400 */
[----:B------:R-:W-:Y:S02]  /*be90*/  FSEL R22, R171, -INF , !P2 ;  /* 0xff800000ab167808 */ /* 0x000fe40005000000 */
[----:B------:R-:W-:Y:S01]  /*bea0*/  ISETP.GE.AND P2, PT, R169, R191, PT ;  /* 0x000000bfa900720c */ /* 0x000fe20003f46270 */
[----:B------:R-:W-:Y:S01]  /*beb0*/  FFMA.FTZ R24, R23, UR5, R168 ;  /* 0x0000000517187c23 */ /* 0x000fe200080100a8 */
[----:B------:R-:W-:-:S02]  /*bec0*/  VIADD R11, R7, 0x18 ;  /* 0x00000018070b7836 */ /* 0x000fc40000000000 */
[----:B------:R-:W-:Y:S02]  /*bed0*/  FSEL R174, R29, -INF , !P2 ;  /* 0xff8000001dae7808 */ /* 0x000fe40005000000 */
[----:B------:R-:W-:Y:S01]  /*bee0*/  I2FP.F32.S32 R29, R8 ;  /* 0x00000008001d7245 */ /* 0x000fe20000201400 */
[----:B------:R-:W-:Y:S01]  /*bef0*/  FFMA.FTZ R23, R23, UR5, R170 ;  /* 0x0000000517177c23 */ /* 0x000fe200080100aa */
[----:B------:R-:W2:Y:S01]  /*bf00*/  MUFU.TANH R164, R164 ;  /* 0x000000a400a47308 */ /* 0x000ea20000002400 */
[----:B------:R-:W-:Y:S01]  /*bf10*/  FSEL R24, R24, -INF , !P1 ;  /* 0xff80000018187808 */ /* 0x000fe20004800000 */
[----:B------:R-:W-:Y:S01]  /*bf20*/  FFMA.FTZ R170, R165, UR5, R228 ;  /* 0x00000005a5aa7c23 */ /* 0x000fe200080100e4 */
[----:B---3--:R-:W-:Y:S01]  /*bf30*/  FFMA.FTZ R175, R29, UR5, R28 ;  /* 0x000000051daf7c23 */ /* 0x008fe2000801001c */
[----:B------:R-:W-:Y:S02]  /*bf40*/  I2FP.F32.S32 R28, R11 ;  /* 0x0000000b001c7245 */ /* 0x000fe40000201400 */
[-C--:B------:R-:W-:Y:S01]  /*bf50*/  ISETP.GE.AND P1, PT, R169, R190.reuse, PT ;  /* 0x000000bea900720c */ /* 0x080fe20003f26270 */
[----:B-1----:R-:W-:Y:S01]  /*bf60*/  FFMA.FTZ R171, R29, UR5, R26 ;  /* 0x000000051dab7c23 */ /* 0x002fe2000801001a */
[----:B------:R-:W-:Y:S01]  /*bf70*/  ISETP.GE.AND P2, PT, R8, R190, PT ;  /* 0x000000be0800720c */ /* 0x000fe20003f46270 */
[----:B------:R-:W-:Y:S01]  /*bf80*/  FFMA.FTZ R27, R28, UR5, R27 ;  /* 0x000000051c1b7c23 */ /* 0x000fe2000801001b */
[----:B------:R-:W-:Y:S01]  /*bf90*/  FSEL R170, R170, -INF , !P1 ;  /* 0xff800000aaaa7808 */ /* 0x000fe20004800000 */
[----:B------:R-:W-:Y:S01]  /*bfa0*/  VIADD R26, R7, 0x19 ;  /* 0x00000019071a7836 */ /* 0x000fe20000000000 */
[----:B------:R-:W-:Y:S01]  /*bfb0*/  ISETP.GE.AND P1, PT, R11, R191, PT ;  /* 0x000000bf0b00720c */ /* 0x000fe20003f26270 */
[----:B------:R-:W-:Y:S01]  /*bfc0*/  HMMA.16816.F32.BF16 R180, R16, R12, R180 ;  /* 0x0000000c10b4723c */ /* 0x000fe200000418b4 */
[----:B------:R-:W-:-:S02]  /*bfd0*/  FSEL R23, R23, -INF , !P0 ;  /* 0xff80000017177808 */ /* 0x000fc40004000000 */
[----:B------:R-:W-:-:S04]  /*bfe0*/  ISETP.GE.AND P0, PT, R8, R191, PT ;  /* 0x000000bf0800720c */ /* 0x000fc80003f06270 */
[----:B------:R-:W-:Y:S01]  /*bff0*/  VIADD R13, R7, 0x20 ;  /* 0x00000020070d7836 */ /* 0x000fe20000000000 */
[----:B------:R-:W-:Y:S02]  /*c000*/  FSEL R171, R171, -INF , !P2 ;  /* 0xff800000abab7808 */ /* 0x000fe40005000000 */
[----:B------:R-:W-:Y:S01]  /*c010*/  FSEL R173, R27, -INF , !P1 ;  /* 0xff8000001bad7808 */ /* 0x000fe20004800000 */
[----:B------:R-:W1:Y:S01]  /*c020*/  MUFU.TANH R9, R166 ;  /* 0x000000a600097308 */ /* 0x000e620000002400 */
[----:B------:R-:W-:Y:S01]  /*c030*/  ISETP.GE.AND P2, PT, R26, R191, PT ;  /* 0x000000bf1a00720c */ /* 0x000fe20003f46270 */
[----:B------:R-:W-:Y:S01]  /*c040*/  FFMA.FTZ R31, R28, UR5, R31 ;  /* 0x000000051c1f7c23 */ /* 0x000fe2000801001f */
[----:B------:R-:W-:Y:S02]  /*c050*/  ISETP.GE.AND P1, PT, R26, R190, PT ;  /* 0x000000be1a00720c */ /* 0x000fe40003f26270 */
[----:B------:R-:W-:Y:S02]  /*c060*/  FSEL R175, R175, -INF , !P0 ;  /* 0xff800000afaf7808 */ /* 0x000fe40004000000 */
[----:B------:R-:W-:-:S02]  /*c070*/  I2FP.F32.S32 R26, R26 ;  /* 0x0000001a001a7245 */ /* 0x000fc40000201400 */
[----:B------:R-:W-:Y:S02]  /*c080*/  I2FP.F32.S32 R27, R13 ;  /* 0x0000000d001b7245 */ /* 0x000fe40000201400 */
[----:B------:R-:W-:Y:S01]  /*c090*/  ISETP.GE.AND P0, PT, R11, R190, PT ;  /* 0x000000be0b00720c */ /* 0x000fe20003f06270 */
[C---:B------:R-:W-:Y:S01]  /*c0a0*/  FFMA.FTZ R30, R26.reuse, UR5, R30 ;  /* 0x000000051a1e7c23 */ /* 0x040fe2000801001e */
[----:B------:R-:W-:Y:S01]  /*c0b0*/  FFMA.FTZ R168, R26, UR5, R4 ;  /* 0x000000051aa87c23 */ /* 0x000fe20008010004 */
[----:B--2---:R-:W-:Y:S01]  /*c0c0*/  FFMA.FTZ R164, R27, UR5, R164 ;  /* 0x000000051ba47c23 */ /* 0x004fe200080100a4 */
[----:B------:R-:W-:Y:S01]  /*c0d0*/  FSEL R169, R31, -INF , !P0 ;  /* 0xff8000001fa97808 */ /* 0x000fe20004000000 */
[----:B------:R-:W-:Y:S01]  /*c0e0*/  FMUL.FTZ R10, R192, UR34 ;  /* 0x00000022c00a7c20 */ /* 0x000fe20008410000 */
[----:B------:R-:W-:Y:S01]  /*c0f0*/  VIADD R26, R7, 0x21 ;  /* 0x00000021071a7836 */ /* 0x000fe20000000000 */
[----:B------:R-:W-:Y:S01]  /*c100*/  ISETP.GE.AND P0, PT, R13, R191, PT ;  /* 0x000000bf0d00720c */ /* 0x000fe20003f06270 */
[----:B------:R-:W2:Y:S01]  /*c110*/  MUFU.TANH R8, R167 ;  /* 0x000000a700087308 */ /* 0x000ea20000002400 */
[----:B------:R-:W-:-:S02]  /*c120*/  FSEL R168, R168, -INF , !P1 ;  /* 0xff800000a8a87808 */ /* 0x000fc40004800000 */
[----:B------:R-:W-:Y:S02]  /*c130*/  FSEL R243, R164, -INF , !P0 ;  /* 0xff800000a4f37808 */ /* 0x000fe40004000000 */
[C---:B------:R-:W-:Y:S02]  /*c140*/  ISETP.GE.AND P1, PT, R26.reuse, R191, PT ;  /* 0x000000bf1a00720c */ /* 0x040fe40003f26270 */
[----:B------:R-:W-:Y:S01]  /*c150*/  ISETP.GE.AND P0, PT, R26, R190, PT ;  /* 0x000000be1a00720c */ /* 0x000fe20003f06270 */
[----:B------:R-:W3:Y:S01]  /*c160*/  MUFU.TANH R10, R10 ;  /* 0x0000000a000a7308 */ /* 0x000ee20000002400 */
[----:B------:R-:W-:Y:S01]  /*c170*/  I2FP.F32.S32 R26, R26 ;  /* 0x0000001a001a7245 */ /* 0x000fe20000201400 */
[----:B------:R-:W-:Y:S01]  /*c180*/  FMUL.FTZ R12, R194, UR34 ;  /* 0x00000022c20c7c20 */ /* 0x000fe20008410000 */
[----:B------:R-:W-:Y:S01]  /*c190*/  HMMA.16816.F32.BF16 R176, R16, R14, R176 ;  /* 0x0000000e10b0723c */ /* 0x000fe200000418b0 */
[----:B------:R-:W-:Y:S01]  /*c1a0*/  FSEL R172, R30, -INF , !P2 ;  /* 0xff8000001eac7808 */ /* 0x000fe20005000000 */
[----:B-1----:R-:W-:Y:S01]  /*c1b0*/  FFMA.FTZ R27, R27, UR5, R9 ;  /* 0x000000051b1b7c23 */ /* 0x002fe20008010009 */
[----:B------:R-:W-:Y:S01]  /*c1c0*/  FFMA.FTZ R5, R26, UR5, R5 ;  /* 0x000000051a057c23 */ /* 0x000fe20008010005 */
[----:B------:R-:W-:Y:S01]  /*c1d0*/  FMUL.FTZ R195, R195, UR34 ;  /* 0x00000022c3c37c20 */ /* 0x000fe20008410000 */
[----:B------:R-:W-:Y:S01]  /*c1e0*/  ISETP.GE.AND P2, PT, R13, R190, PT ;  /* 0x000000be0d00720c */ /* 0x000fe20003f46270 */
[----:B------:R-:W-:Y:S01]  /*c1f0*/  VIADD R9, R7, 0x28 ;  /* 0x0000002807097836 */ /* 0x000fe20000000000 */
[----:B------:R-:W1:Y:S01]  /*c200*/  MUFU.TANH R12, R12 ;  /* 0x0000000c000c7308 */ /* 0x000e620000002400 */
[----:B------:R-:W-:Y:S01]  /*c210*/  FMUL.FTZ R11, R193, UR34 ;  /* 0x00000022c10b7c20 */ /* 0x000fe20008410000 */
[----:B------:R-:W-:Y:S01]  /*c220*/  FMUL.FTZ R13, R180, UR34 ;  /* 0x00000022b40d7c20 */ /* 0x000fe20008410000 */
[----:B------:R-:W-:-:S02]  /*c230*/  FSEL R251, R27, -INF , !P2 ;  /* 0xff8000001bfb7808 */ /* 0x000fc40005000000 */
[----:B------:R-:W-:Y:S02]  /*c240*/  FSEL R244, R5, -INF , !P1 ;  /* 0xff80000005f47808 */ /* 0x000fe40004800000 */
[C---:B------:R-:W-:Y:S01]  /*c250*/  ISETP.GE.AND P2, PT, R9.reuse, R191, PT ;  /* 0x000000bf0900720c */ /* 0x040fe20003f46270 */
[----:B------:R-:W4:Y:S01]  /*c260*/  MUFU.TANH R4, R195 ;  /* 0x000000c300047308 */ /* 0x000f220000002400 */
[----:B------:R-:W-:Y:S02]  /*c270*/  ISETP.GE.AND P1, PT, R9, R190, PT ;  /* 0x000000be0900720c */ /* 0x000fe40003f26270 */
[----:B------:R-:W-:Y:S01]  /*c280*/  I2FP.F32.S32 R9, R9 ;  /* 0x0000000900097245 */ /* 0x000fe20000201400 */
[----:B--2---:R-:W-:Y:S01]  /*c290*/  FFMA.FTZ R26, R26, UR5, R8 ;  /* 0x000000051a1a7c23 */ /* 0x004fe20008010008 */
[----:B------:R-:W-:Y:S01]  /*c2a0*/  FMUL.FTZ R8, R182, UR34 ;  /* 0x00000022b6087c20 */ /* 0x000fe20008410000 */
[----:B------:R-:W-:Y:S02]  /*c2b0*/  VIADD R14, R7, 0x29 ;  /* 0x00000029070e7836 */ /* 0x000fe40000000000 */
[----:B------:R-:W-:Y:S01]  /*c2c0*/  MUFU.TANH R11, R11 ;  /* 0x0000000b000b7308 */ /* 0x000fe20000002400 */
[----:B---3--:R-:W-:Y:S01]  /*c2d0*/  FFMA.FTZ R10, R9, UR5, R10 ;  /* 0x00000005090a7c23 */ /* 0x008fe2000801000a */
[----:B------:R-:W-:-:S06]  /*c2e0*/  FMUL.FTZ R5, R183, UR34 ;  /* 0x00000022b7057c20 */ /* 0x000fcc0008410000 */
[----:B------:R-:W2:Y:S01]  /*c2f0*/  MUFU.TANH R13, R13 ;  /* 0x0000000d000d7308 */ /* 0x000ea20000002400 */
[----:B------:R-:W-:Y:S02]  /*c300*/  I2FP.F32.S32 R16, R14 ;  /* 0x0000000e00107245 */ /* 0x000fe40000201400 */
[----:B------:R-:W-:Y:S01]  /*c310*/  FSEL R245, R10, -INF , !P2 ;  /* 0xff8000000af57808 */ /* 0x000fe20005000000 */
[----:B------:R-:W-:Y:S02]  /*c320*/  VIADD R10, R7, 0x30 ;  /* 0x00000030070a7836 */ /* 0x000fe40000000000 */
[----:B-1----:R-:W-:Y:S02]  /*c330*/  FFMA.FTZ R15, R9, UR5, R12 ;  /* 0x00000005090f7c23 */ /* 0x002fe4000801000c */
[----:B------:R-:W1:Y:S01]  /*c340*/  MUFU.TANH R8, R8 ;  /* 0x0000000800087308 */ /* 0x000e620000002400 */
[----:B----4-:R-:W-:Y:S01]  /*c350*/  FFMA.FTZ R12, R16, UR5, R4 ;  /* 0x00000005100c7c23 */ /* 0x010fe20008010004 */
[----:B------:R-:W-:Y:S01]  /*c360*/  I2FP.F32.S32 R9, R10 ;  /* 0x0000000a00097245 */ /* 0x000fe20000201400 */
[----:B------:R-:W-:Y:S01]  /*c370*/  FMUL.FTZ R4, R176, UR34 ;  /* 0x00000022b0047c20 */ /* 0x000fe20008410000 */
[----:B------:R-:W-:-:S04]  /*c380*/  FSEL R250, R26, -INF , !P0 ;  /* 0xff8000001afa7808 */ /* 0x000fc80004000000 */
[----:B------:R-:W3:Y:S01]  /*c390*/  MUFU.TANH R5, R5 ;  /* 0x0000000500057308 */ /* 0x000ee20000002400 */
[CC--:B------:R-:W-:Y:S01]  /*c3a0*/  ISETP.GE.AND P0, PT, R14.reuse, R191.reuse, PT ;  /* 0x000000bf0e00720c */ /* 0x0c0fe20003f06270 */
[----:B--2---:R-:W-:Y:S01]  /*c3b0*/  FFMA.FTZ R13, R9, UR5, R13 ;  /* 0x00000005090d7c23 */ /* 0x004fe2000801000d */
[----:B------:R-:W-:Y:S01]  /*c3c0*/  ISETP.GE.AND P2, PT, R14, R190, PT ;  /* 0x000000be0e00720c */ /* 0x000fe20003f46270 */
[----:B------:R-:W-:Y:S01]  /*c3d0*/  FFMA.FTZ R14, R16, UR5, R11 ;  /* 0x00000005100e7c23 */ /* 0x000fe2000801000b */
[----:B------:R-:W-:Y:S01]  /*c3e0*/  FSEL R183, R15, -INF , !P1 ;  /* 0xff8000000fb77808 */ /* 0x000fe20004800000 */
[----:B------:R-:W-:Y:S01]  /*c3f0*/  VIADD R11, R7, 0x31 ;  /* 0x00000031070b7836 */ /* 0x000fe20000000000 */
[-C--:B------:R-:W-:Y:S01]  /*c400*/  ISETP.GE.AND P1, PT, R10, R191.reuse, PT ;  /* 0x000000bf0a00720c */ /* 0x080fe20003f26270 */
[----:B------:R-:W2:Y:S01]  /*c410*/  MUFU.TANH R4, R4 ;  /* 0x0000000400047308 */ /* 0x000ea20000002400 */
[----:B------:R-:W-:Y:S01]  /*c420*/  FSEL R182, R12, -INF , !P2 ;  /* 0xff8000000cb67808 */ /* 0x000fe20005000000 */
[----:B------:R-:W-:Y:S01]  /*c430*/  FMUL.FTZ R181, R181, UR34 ;  /* 0x00000022b5b57c20 */ /* 0x000fe20008410000 */
[----:B------:R-:W-:Y:S01]  /*c440*/  FSEL R242, R13, -INF , !P1 ;  /* 0xff8000000df27808 */ /* 0x000fe20004800000 */
[----:B-1----:R-:W-:Y:S01]  /*c450*/  FFMA.FTZ R199, R9, UR5, R8 ;  /* 0x0000000509c77c23 */ /* 0x002fe20008010008 */
[----:B------:R-:W-:-:S02]  /*c460*/  ISETP.GE.AND P2, PT, R11, R191, PT ;  /* 0x000000bf0b00720c */ /* 0x000fc40003f46270 */
[-C--:B------:R-:W-:Y:S01]  /*c470*/  ISETP.GE.AND P1, PT, R11, R190.reuse, PT ;  /* 0x000000be0b00720c */ /* 0x080fe20003f26270 */
[----:B------:R-:W1:Y:S01]  /*c480*/  MUFU.TANH R6, R6 ;  /* 0x0000000600067308 */ /* 0x000e620000002400 */
[----:B------:R-:W-:Y:S01]  /*c490*/  I2FP.F32.S32 R11, R11 ;  /* 0x0000000b000b7245 */ /* 0x000fe20000201400 */
[----:B------:R-:W-:Y:S01]  /*c4a0*/  VIADD R8, R7, 0x38 ;  /* 0x0000003807087836 */ /* 0x000fe20000000000 */
[----:B------:R-:W-:Y:S01]  /*c4b0*/  FSEL R180, R14, -INF , !P0 ;  /* 0xff8000000eb47808 */ /* 0x000fe20004000000 */
[----:B------:R-:W-:Y:S01]  /*c4c0*/  BAR.SYNC.DEFER_BLOCKING 0x0 ;  /* 0x0000000000007b1d */ /* 0x000fe20000010000 */
[----:B------:R-:W-:Y:S01]  /*c4d0*/  ISETP.GE.AND P0, PT, R10, R190, PT ;  /* 0x000000be0a00720c */ /* 0x000fe20003f06270 */
[----:B------:R-:W-:Y:S01]  /*c4e0*/  FMUL.FTZ R10, R178, UR34 ;  /* 0x00000022b20a7c20 */ /* 0x000fe20008410000 */
[----:B---3--:R-:W-:Y:S01]  /*c4f0*/  FFMA.FTZ R5, R11, UR5, R5 ;  /* 0x000000050b057c23 */ /* 0x008fe20008010005 */
[----:B------:R-:W-:Y:S02]  /*c500*/  I2FP.F32.S32 R9, R8 ;  /* 0x0000000800097245 */ /* 0x000fe40000201400 */
[----:B------:R-:W3:Y:S01]  /*c510*/  MUFU.TANH R181, R181 ;  /* 0x000000b500b57308 */ /* 0x000ee20000002400 */
[----:B------:R-:W-:Y:S01]  /*c520*/  FMUL.FTZ R179, R179, UR34 ;  /* 0x00000022b3b37c20 */ /* 0x000fe20008410000 */
[----:B------:R-:W-:Y:S01]  /*c530*/  FSEL R198, R5, -INF , !P1 ;  /* 0xff80000005c67808 */ /* 0x000fe20004800000 */
[----:B------:R-:W-:Y:S01]  /*c540*/  FMUL.FTZ R177, R177, UR34 ;  /* 0x00000022b1b17c20 */ /* 0x000fe20008410000 */
[----:B------:R-:W-:Y:S01]  /*c550*/  FSEL R199, R199, -INF , !P0 ;  /* 0xff800000c7c77808 */ /* 0x000fe20004000000 */
[----:B--2---:R-:W-:Y:S01]  /*c560*/  FFMA.FTZ R230, R9, UR5, R4 ;  /* 0x0000000509e67c23 */ /* 0x004fe20008010004 */
[----:B------:R-:W-:-:S02]  /*c570*/  I2FP.F32.S32 R5, R7 ;  /* 0x0000000700057245 */ /* 0x000fc40000201400 */
[----:B------:R-:W2:Y:S01]  /*c580*/  MUFU.TANH R3, R3 ;  /* 0x0000000300037308 */ /* 0x000ea20000002400 */
[----:B------:R-:W-:-:S07]  /*c590*/  ISETP.GE.AND P0, PT, R8, R191, PT ;  /* 0x000000bf0800720c */ /* 0x000fce0003f06270 */
[----:B------:R-:W4:Y:S01]  /*c5a0*/  MUFU.TANH R10, R10 ;  /* 0x0000000a000a7308 */ /* 0x000f220000002400 */
[----:B------:R-:W-:Y:S01]  /*c5b0*/  FSEL R230, R230, -INF , !P0 ;  /* 0xff800000e6e67808 */ /* 0x000fe20004000000 */
[----:B-1----:R-:W-:Y:S01]  /*c5c0*/  FFMA.FTZ R6, R5, UR5, R6 ;  /* 0x0000000505067c23 */ /* 0x002fe20008010006 */
[----:B------:R-:W-:-:S05]  /*c5d0*/  ISETP.GE.AND P0, PT, R7, R190, PT ;  /* 0x000000be0700720c */ /* 0x000fca0003f06270 */
[----:B------:R-:W1:Y:S01]  /*c5e0*/  MUFU.TANH R4, R177 ;  /* 0x000000b100047308 */ /* 0x000e620000002400 */
[----:B------:R-:W-:-:S07]  /*c5f0*/  ISETP.GE.AND P1, PT, R7, R191, PT ;  /* 0x000000bf0700720c */ /* 0x000fce0003f26270 */
[----:B------:R-:W1:Y:S01]  /*c600*/  MUFU.TANH R179, R179 ;  /* 0x000000b300b37308 */ /* 0x000e620000002400 */
[----:B------:R-:W-:Y:S01]  /*c610*/  FSEL R18, R6, -INF , !P0 ;  /* 0xff80000006127808 */ /* 0x000fe20004000000 */
[----:B---3--:R-:W-:Y:S01]  /*c620*/  FFMA.FTZ R181, R11, UR5, R181 ;  /* 0x000000050bb57c23 */ /* 0x008fe200080100b5 */
[----:B------:R-:W-:Y:S01]  /*c630*/  VIADD R7, R7, 0x39 ;  /* 0x0000003907077836 */ /* 0x000fe20000000000 */
[----:B------:R-:W-:Y:S01]  /*c640*/  PLOP3.LUT P0, PT, PT, PT, UP0, 0x80, 0x0 ;  /* 0x000000000000781c */ /* 0x000fe20003f0f008 */
[----:B--2---:R-:W-:Y:S01]  /*c650*/  FFMA.FTZ R3, R5, UR5, R3 ;  /* 0x0000000505037c23 */ /* 0x004fe20008010003 */
[----:B----4-:R-:W-:Y:S01]  /*c660*/  FFMA.FTZ R10, R9, UR5, R10 ;  /* 0x00000005090a7c23 */ /* 0x010fe2000801000a */
[----:B------:R-:W-:Y:S02]  /*c670*/  FSEL R231, R181, -INF , !P2 ;  /* 0xff800000b5e77808 */ /* 0x000fe40005000000 */
[----:B------:R-:W-:Y:S02]  /*c680*/  I2FP.F32.S32 R5, R7 ;  /* 0x0000000700057245 */ /* 0x000fe40000201400 */
[----:B------:R-:W-:-:S02]  /*c690*/  ISETP.GE.AND P2, PT, R8, R190, PT ;  /* 0x000000be0800720c */ /* 0x000fc40003f46270 */
[----:B------:R-:W-:Y:S01]  /*c6a0*/  FSEL R3, R3, -INF , !P1 ;  /* 0xff80000003037808 */ /* 0x000fe20004800000 */
[C---:B-1----:R-:W-:Y:S01]  /*c6b0*/  FFMA.FTZ R4, R5.reuse, UR5, R4 ;  /* 0x0000000505047c23 */ /* 0x042fe20008010004 */
[----:B------:R-:W-:Y:S01]  /*c6c0*/  FSEL R197, R10, -INF , !P2 ;  /* 0xff8000000ac57808 */ /* 0x000fe20005000000 */
[----:B------:R-:W-:Y:S01]  /*c6d0*/  FFMA.FTZ R179, R5, UR5, R179 ;  /* 0x0000000505b37c23 */ /* 0x000fe200080100b3 */
        /* <DEDUP_REMOVED lines=84> */
.L_x_1226:
[----:B------:R-:W-:Y:S05]  /*cc20*/  BSYNC B0 ;  /* 0x0000000000007941 */ /* 0x000fea0003800000 */
.L_x_1225:
[----:B------:R-:W0:Y:S02]  /*cc30*/  LDGDEPBAR ;  /* 0x00000000000079af */ /* 0x000e240000000000 */
.L_x_1224:
[----:B--2---:R-:W-:Y:S01]  /*cc40*/  FMNMX.FTZ R7, R2, R3, !PT ;  /* 0x0000000302077209 */ /* 0x004fe20007810000 */
[----:B------:R-:W-:Y:S01]  /*cc50*/  LDSM.16.MT88.4 R32, [R216+0x18000] ;  /* 0x01800000d820783b */ /* 0x000fe20000004200 */
[----:B-1----:R-:W-:Y:S01]  /*cc60*/  FMNMX.FTZ R4, R0, R18, !PT ;  /* 0x0000001200047209 */ /* 0x002fe20007810000 */
        /* <DEDUP_REMOVED lines=15> */
[----:B------:R-:W-:Y:S02]  /*cd60*/  MOV R176, R251 ;  /* 0x000000fb00b07202 */ /* 0x000fe40000000f00 */
[----:B------:R-:W-:Y:S02]  /*cd70*/  FMNMX.FTZ R7, R243, R7, !PT ;  /* 0x00000007f3077209 */ /* 0x000fe40007810000 */
[----:B------:R-:W-:-:S02]  /*cd80*/  FMNMX.FTZ R4, R168, R4, !PT ;  /* 0x00000004a8047209 */ /* 0x000fc40007810000 */
[----:B------:R-:W-:Y:S02]  /*cd90*/  FMNMX.FTZ R7, R244, R7, !PT ;  /* 0x00000007f4077209 */ /* 0x000fe40007810000 */
[----:B------:R-:W-:Y:S02]  /*cda0*/  MOV R181, R250 ;  /* 0x000000fa00b57202 */ /* 0x000fe40000000f00 */
        /* <DEDUP_REMOVED lines=12> */
[----:B------:R-:W1:Y:S01]  /*ce70*/  SHFL.BFLY PT, R6, R7, 0x2, 0x1f ;  /* 0x0c401f0007067f89 */ /* 0x000e6200000e0000 */
        /* <DEDUP_REMOVED lines=17> */
[C---:B------:R-:W-:Y:S01]  /*cf90*/  FMUL.FTZ R196, R3.reuse, UR15 ;  /* 0x0000000f03c47c20 */ /* 0x040fe20008410000 */
[----:B------:R-:W-:Y:S01]  /*cfa0*/  FFMA.FTZ R192, R20, UR15, -R229 ;  /* 0x0000000f14c07c23 */ /* 0x000fe200080108e5 */
[----:B------:R-:W-:Y:S01]  /*cfb0*/  FADD.FTZ R4, R2, -R4 ;  /* 0x8000000402047221 */ /* 0x000fe20000010000 */
[----:B------:R-:W-:Y:S01]  /*cfc0*/  FSEL R5, R3, RZ, P1 ;  /* 0x000000ff03057208 */ /* 0x000fe20000800000 */
[----:B------:R-:W-:Y:S01]  /*cfd0*/  LDSM.16.MT88.4 R24, [R217+0x18000] ;  /* 0x01800000d918783b */ /* 0x000fe20000004200 */
[----:B------:R-:W-:Y:S01]  /*cfe0*/  FSEL R196, R196, RZ, P1 ;  /* 0x000000ffc4c47208 */ /* 0x000fe20000800000 */
[----:B------:R-:W-:Y:S01]  /*cff0*/  FMUL.FTZ R4, R4, UR15 ;  /* 0x0000000f04047c20 */ /* 0x000fe20008410000 */
[----:B------:R-:W-:Y:S01]  /*d000*/  MUFU.EX2 R193, R193 ;  /* 0x000000c100c17308 */ /* 0x000fe20000000800 */
[----:B------:R-:W-:Y:S01]  /*d010*/  FADD.FTZ R5, R0, -R5 ;  /* 0x8000000500057221 */ /* 0x000fe20000010000 */
[----:B------:R-:W-:Y:S01]  /*d020*/  FFMA.FTZ R247, R172, UR15, -R229 ;  /* 0x0000000facf77c23 */ /* 0x000fe200080108e5 */
[--C-:B------:R-:W-:Y:S01]  /*d030*/  FFMA.FTZ R167, R18, UR15, -R196.reuse ;  /* 0x0000000f12a77c23 */ /* 0x100fe200080108c4 */
[--C-:B------:R-:W-:Y:S01]  /*d040*/  FFMA.FTZ R166, R21, UR15, -R196.reuse ;  /* 0x0000000f15a67c23 */ /* 0x100fe200080108c4 */
[----:B------:R-:W1:Y:S01]  /*d050*/  LDSM.16.MT88.4 R16, [R218+0x18000] ;  /* 0x01800000da10783b */ /* 0x000e620000004200 */
[--C-:B------:R-:W-:Y:S01]  /*d060*/  FFMA.FTZ R165, R22, UR15, -R196.reuse ;  /* 0x0000000f16a57c23 */ /* 0x100fe200080108c4 */
[--C-:B------:R-:W-:Y:S01]  /*d070*/  FFMA.FTZ R2, R23, UR15, -R196.reuse ;  /* 0x0000000f17027c23 */ /* 0x100fe200080108c4 */
[----:B------:R-:W-:Y:S01]  /*d080*/  FMUL.FTZ R0, R5, UR15 ;  /* 0x0000000f05007c20 */ /* 0x000fe20008410000 */
[----:B------:R-:W-:Y:S01]  /*d090*/  MUFU.EX2 R192, R192 ;  /* 0x000000c000c07308 */ /* 0x000fe20000000800 */
[--C-:B------:R-:W-:Y:S01]  /*d0a0*/  FFMA.FTZ R246, R170, UR15, -R196.reuse ;  /* 0x0000000faaf67c23 */ /* 0x100fe200080108c4 */
[--C-:B------:R-:W-:Y:S01]  /*d0b0*/  FFMA.FTZ R250, R171, UR15, -R196.reuse ;  /* 0x0000000fabfa7c23 */ /* 0x100fe200080108c4 */
[--C-:B------:R-:W-:Y:S01]  /*d0c0*/  FFMA.FTZ R251, R169, UR15, -R196.reuse ;  /* 0x0000000fa9fb7c23 */ /* 0x100fe200080108c4 */
[----:B------:R-:W-:-:S02]  /*d0d0*/  FFMA.FTZ R252, R168, UR15, -R196 ;  /* 0x0000000fa8fc7c23 */ /* 0x000fc400080108c4 */
[----:B------:R-:W-:Y:S02]  /*d0e0*/  LDSM.16.MT88.4 R168, [R218+0x1a800] ;  /* 0x01a80000daa8783b */ /* 0x000fe40000004200 */
[----:B------:R-:W-:Y:S08]  /*d0f0*/  MUFU.EX2 R191, R191 ;  /* 0x000000bf00bf7308 */ /* 0x000ff00000000800 */
[----:B------:R-:W2:Y:S08]  /*d100*/  MUFU.EX2 R190, R190 ;  /* 0x000000be00be7308 */ /* 0x000eb00000000800 */
        /* <DEDUP_REMOVED lines=9> */
[----:B------:R-:W-:Y:S01]  /*d1a0*/  MUFU.EX2 R247, R247 ;  /* 0x000000f700f77308 */ /* 0x000fe20000000800 */
[----:B---3--:R-:W-:Y:S01]  /*d1b0*/  F2FP.BF16.F32.PACK_AB R4, R192, R193 ;  /* 0x000000c1c004723e */ /* 0x008fe200000010ff */
[-C--:B----4-:R-:W-:Y:S01]  /*d1c0*/  FMUL.FTZ R20, R152, R194.reuse ;  /* 0x000000c298147220 */ /* 0x090fe20000410000 */
        /* <DEDUP_REMOVED lines=42> */
[----:B------:R-:W-:Y:S01]  /*d470*/  MOV R152, R245 ;  /* 0x000000f500987202 */ /* 0x000fe20000000f00 */
[--C-:B------:R-:W-:Y:S01]  /*d480*/  FFMA.FTZ R245, R173, UR15, -R229.reuse ;  /* 0x0000000fadf57c23 */ /* 0x100fe200080108e5 */
[C---:B------:R-:W-:Y:S01]  /*d490*/  HMMA.16816.F32.BF16 R32, R4.reuse, R34, R136 ;  /* 0x000000220420723c */ /* 0x040fe20000041888 */
[----:B------:R-:W3:Y:S01]  /*d4a0*/  LDSM.16.MT88.4 R136, [R217+0x1a000] ;  /* 0x01a00000d988783b */ /* 0x000ee20000004200 */
[-C--:B-----5:R-:W-:Y:S01]  /*d4b0*/  FMUL.FTZ R144, R36, R194.reuse ;  /* 0x000000c224907220 */ /* 0x0a0fe20000410000 */
        /* <DEDUP_REMOVED lines=8> */
[----:B------:R-:W-:Y:S01]  /*d540*/  MOV R153, R244 ;  /* 0x000000f400997202 */ /* 0x000fe20000000f00 */
[--C-:B------:R-:W-:Y:S01]  /*d550*/  FFMA.FTZ R244, R175, UR15, -R229.reuse ;  /* 0x0000000faff47c23 */ /* 0x100fe200080108e5 */
[----:B------:R-:W-:Y:S01]  /*d560*/  MOV R154, R243 ;  /* 0x000000f3009a7202 */ /* 0x000fe20000000f00 */
[----:B------:R-:W-:Y:S01]  /*d570*/  FFMA.FTZ R243, R174, UR15, -R229 ;  /* 0x0000000faef37c23 */ /* 0x000fe200080108e5 */
[----:B------:R-:W-:Y:S01]  /*d580*/  MUFU.EX2 R245, R245 ;  /* 0x000000f500f57308 */ /* 0x000fe20000000800 */
[----:B------:R-:W-:Y:S01]  /*d590*/  HMMA.16816.F32.BF16 R8, R4, R10, R156 ;  /* 0x0000000a0408723c */ /* 0x000fe2000004189c */
[----:B------:R-:W-:Y:S01]  /*d5a0*/  LDSM.16.MT88.4 R156, [R220+0x18800] ;  /* 0x01880000dc9c783b */ /* 0x000fe20000004200 */
[----:B------:R-:W-:-:S03]  /*d5b0*/  FFMA.FTZ R193, R249, R194, R193 ;  /* 0x000000c2f9c17223 */ /* 0x000fc600000100c1 */
[----:B------:R-:W-:Y:S01]  /*d5c0*/  LDSM.16.MT88.4 R172, [R220+0x1a800] ;  /* 0x01a80000dcac783b */ /* 0x000fe20000004200 */
[C---:B-1----:R-:W-:Y:S01]  /*d5d0*/  HMMA.16816.F32.BF16 R40, R4.reuse, R148, R144 ;  /* 0x000000940428723c */ /* 0x042fe20000041890 */
[----:B------:R-:W1:Y:S01]  /*d5e0*/  MUFU.EX2 R243, R243 ;  /* 0x000000f300f37308 */ /* 0x000e620000000800 */
[----:B------:R-:W-:Y:S01]  /*d5f0*/  FADD.FTZ R193, R192, R193 ;  /* 0x000000c1c0c17221 */ /* 0x000fe20000010000 */
[----:B------:R-:W4:Y:S03]  /*d600*/  LDSM.16.MT88.4 R144, [R216+0x1a000] ;  /* 0x01a00000d890783b */ /* 0x000f260000004200 */
[----:B------:R-:W-:Y:S01]  /*d610*/  HMMA.16816.F32.BF16 R36, R4, R150, R36 ;  /* 0x000000960424723c */ /* 0x000fe20000041824 */
[-C--:B------:R-:W-:Y:S01]  /*d620*/  FMUL.FTZ R148, R44, R194.reuse ;  /* 0x000000c22c947220 */ /* 0x080fe20000410000 */
[-C--:B------:R-:W-:Y:S01]  /*d630*/  FMUL.FTZ R149, R45, R194.reuse ;  /* 0x000000c22d957220 */ /* 0x080fe20000410000 */
[-C--:B------:R-:W-:Y:S01]  /*d640*/  FMUL.FTZ R44, R48, R194.reuse ;  /* 0x000000c2302c7220 */ /* 0x080fe20000410000 */
[----:B------:R-:W-:Y:S01]  /*d650*/  FMUL.FTZ R45, R49, R194 ;  /* 0x000000c2312d7220 */ /* 0x000fe20000410000 */
[----:B------:R-:W4:Y:S01]  /*d660*/  MUFU.EX2 R244, R244 ;  /* 0x000000f400f47308 */ /* 0x000f220000000800 */
[----:B------:R-:W-:Y:S01]  /*d670*/  FADD.FTZ R191, R191, R193 ;  /* 0x000000c1bfbf7221 */ /* 0x000fe20000010000 */
[-C--:B------:R-:W-:Y:S01]  /*d680*/  FMUL.FTZ R150, R46, R0.reuse ;  /* 0x000000002e967220 */ /* 0x080fe20000410000 */
[-C--:B------:R-:W-:Y:S01]  /*d690*/  FMUL.FTZ R151, R47, R0.reuse ;  /* 0x000000002f977220 */ /* 0x080fe20000410000 */
[-C--:B------:R-:W-:Y:S01]  /*d6a0*/  FMUL.FTZ R46, R50, R0.reuse ;  /* 0x00000000322e7220 */ /* 0x080fe20000410000 */
[----:B------:R-:W-:Y:S01]  /*d6b0*/  FMUL.FTZ R47, R51, R0 ;  /* 0x00000000332f7220 */ /* 0x000fe20000410000 */
[----:B------:R-:W-:-:S02]  /*d6c0*/  FADD.FTZ R191, R190, R191 ;  /* 0x000000bfbebf7221 */ /* 0x000fc40000010000 */
[----:B------:R-:W-:Y:S02]  /*d6d0*/  MUFU.EX2 R246, R246 ;  /* 0x000000f600f67308 */ /* 0x000fe40000000800 */
[----:B--2---:R-:W-:Y:S01]  /*d6e0*/  HMMA.16816.F32.BF16 R48, R4, R140, R148 ;  /* 0x0000008c0430723c */ /* 0x004fe20000041894 */
[----:B-1----:R-:W-:-:S05]  /*d6f0*/  FADD.FTZ R191, R243, R191 ;  /* 0x000000bff3bf7221 */ /* 0x002fca0000010000 */
        /* <DEDUP_REMOVED lines=10> */
[----:B------:R-:W2:Y:S02]  /*d7a0*/  MUFU.EX2 R250, R250 ;  /* 0x000000fa00fa7308 */ /* 0x000ea40000000800 */
[C---:B---3--:R-:W-:Y:S06]  /*d7b0*/  HMMA.16816.F32.BF16 R56, R4.reuse, R136, R148 ;  /* 0x000000880438723c */ /* 0x048fec0000041894 */
[C---:B------:R-:W-:Y:S01]  /*d7c0*/  HMMA.16816.F32.BF16 R52, R4.reuse, R138, R52 ;  /* 0x0000008a0434723c */ /* 0x040fe20000041834 */
[----:B------:R-:W3:Y:S01]  /*d7d0*/  LDSM.16.MT88.4 R136, [R218+0x1c000] ;  /* 0x01c00000da88783b */ /* 0x000ee20000004200 */
        /* <DEDUP_REMOVED lines=8> */
[----:B------:R-:W-:Y:S02]  /*d860*/  MUFU.EX2 R251, R251 ;  /* 0x000000fb00fb7308 */ /* 0x000fe40000000800 */
[C---:B----4-:R-:W-:Y:S06]  /*d870*/  HMMA.16816.F32.BF16 R64, R4.reuse, R144, R148 ;  /* 0x000000900440723c */ /* 0x050fec0000041894 */
[C---:B------:R-:W-:Y:S01]  /*d880*/  HMMA.16816.F32.BF16 R60, R4.reuse, R146, R60 ;  /* 0x00000092043c723c */ /* 0x040fe2000004183c */
[----:B------:R-:W4:Y:S01]  /*d890*/  LDSM.16.MT88.4 R144, [R217+0x1c000] ;  /* 0x01c00000d990783b */ /* 0x000f220000004200 */
        /* <DEDUP_REMOVED lines=9> */
[C---:B-1----:R-:W-:Y:S06]  /*d930*/  HMMA.16816.F32.BF16 R72, R4.reuse, R140, R148 ;  /* 0x0000008c0448723c */ /* 0x042fec0000041894 */
[----:B------:R-:W-:Y:S01]  /*d940*/  HMMA.16816.F32.BF16 R68, R4, R142, R68 ;  /* 0x0000008e0444723c */ /* 0x000fe20000041844 */
        /* <DEDUP_REMOVED lines=8> */
[----:B------:R-:W-:-:S03]  /*d9d0*/  FMUL.FTZ R79, R83, R0 ;  /* 0x00000000534f7220 */ /* 0x000fc60000410000 */
[C---:B---3--:R-:W-:Y:S06]  /*d9e0*/  HMMA.16816.F32.BF16 R80, R4.reuse, R136, R148 ;  /* 0x000000880450723c */ /* 0x048fec0000041894 */
[----:B------:R-:W-:Y:S01]  /*d9f0*/  HMMA.16816.F32.BF16 R76, R4, R138, R76 ;  /* 0x0000008a044c723c */ /* 0x000fe2000004184c */
        /* <DEDUP_REMOVED lines=9> */
[C---:B----4-:R-:W-:Y:S06]  /*da90*/  HMMA.16816.F32.BF16 R88, R4.reuse, R144, R148 ;  /* 0x000000900458723c */ /* 0x050fec0000041894 */
[----:B------:R-:W-:Y:S01]  /*daa0*/  HMMA.16816.F32.BF16 R84, R4, R146, R84 ;  /* 0x000000920454723c */ /* 0x000fe20000041854 */
        /* <DEDUP_REMOVED lines=9> */
[C---:B-1----:R-:W-:Y:S06]  /*db40*/  HMMA.16816.F32.BF16 R96, R4.reuse, R140, R148 ;  /* 0x0000008c0460723c */ /* 0x042fec0000041894 */
[C---:B------:R-:W-:Y:S01]  /*db50*/  HMMA.16816.F32.BF16 R92, R4.reuse, R142, R92 ;  /* 0x0000008e045c723c */ /* 0x040fe2000004185c */
        /* <DEDUP_REMOVED lines=8> */
[----:B------:R-:W1:Y:S02]  /*dbe0*/  LDSM.16.MT88.4 R140, [R217+0x1e000] ;  /* 0x01e00000d98c783b */ /* 0x000e640000004200 */
        /* <DEDUP_REMOVED lines=11> */
[C---:B----4-:R-:W-:Y:S06]  /*dca0*/  HMMA.16816.F32.BF16 R108, R4.reuse, R144, R108 ;  /* 0x00000090046c723c */ /* 0x050fec000004186c */
[----:B------:R-:W-:Y:S01]  /*dcb0*/  HMMA.16816.F32.BF16 R116, R4, R146, R148 ;  /* 0x000000920474723c */ /* 0x000fe20000041894 */
[----:B------:R-:W-:Y:S01]  /*dcc0*/  LDSM.16.MT88.4 R148, [R218+0x18800] ;  /* 0x01880000da94783b */ /* 0x000fe20000004200 */
[-C--:B------:R-:W-:Y:S01]  /*dcd0*/  FMUL.FTZ R144, R120, R194.reuse ;  /* 0x000000c278907220 */ /* 0x080fe20000410000 */
[-C--:B------:R-:W-:Y:S01]  /*dce0*/  FMUL.FTZ R145, R121, R194.reuse ;  /* 0x000000c279917220 */ /* 0x080fe20000410000 */
[-C--:B------:R-:W-:Y:S01]  /*dcf0*/  FMUL.FTZ R120, R124, R194.reuse ;  /* 0x000000c27c787220 */ /* 0x080fe20000410000 */
[----:B------:R-:W-:-:S02]  /*dd00*/  FMUL.FTZ R121, R125, R194 ;  /* 0x000000c27d797220 */ /* 0x000fc40000410000 */
[-C--:B------:R-:W-:Y:S01]  /*dd10*/  FMUL.FTZ R146, R122, R0.reuse ;  /* 0x000000007a927220 */ /* 0x080fe20000410000 */
[-C--:B------:R-:W-:Y:S01]  /*dd20*/  FMUL.FTZ R147, R123, R0.reuse ;  /* 0x000000007b937220 */ /* 0x080fe20000410000 */
[-C--:B------:R-:W-:Y:S01]  /*dd30*/  FMUL.FTZ R122, R126, R0.reuse ;  /* 0x000000007e7a7220 */ /* 0x080fe20000410000 */
[----:B------:R-:W-:Y:S01]  /*dd40*/  FMUL.FTZ R123, R127, R0 ;  /* 0x000000007f7b7220 */ /* 0x000fe20000410000 */
[C---:B-1----:R-:W-:Y:S06]  /*dd50*/  HMMA.16816.F32.BF16 R112, R4.reuse, R140, R112 ;  /* 0x0000008c0470723c */ /* 0x042fec0000041870 */
[C---:B------:R-:W-:Y:S01]  /*dd60*/  HMMA.16816.F32.BF16 R124, R4.reuse, R142, R144 ;  /* 0x0000008e047c723c */ /* 0x040fe20000041890 */
[----:B------:R-:W1:Y:S05]  /*dd70*/  LDSM.16.MT88.4 R140, [R217+0x18800] ;  /* 0x01880000d98c783b */ /* 0x000e6a0000004200 */
[C---:B---3--:R-:W-:Y:S01]  /*dd80*/  HMMA.16816.F32.BF16 R120, R4.reuse, R136, R120 ;  /* 0x000000880478723c */ /* 0x048fe20000041878 */
[-C--:B------:R-:W-:Y:S01]  /*dd90*/  FMUL.FTZ R144, R128, R194.reuse ;  /* 0x000000c280907220 */ /* 0x080fe20000410000 */
[----:B------:R-:W-:Y:S01]  /*dda0*/  FMUL.FTZ R145, R129, R194 ;  /* 0x000000c281917220 */ /* 0x000fe20000410000 */
[-C--:B------:R-:W-:Y:S01]  /*ddb0*/  FMUL.FTZ R146, R130, R0.reuse ;  /* 0x0000000082927220 */ /* 0x080fe20000410000 */
[-C--:B------:R-:W-:Y:S01]  /*ddc0*/  FMUL.FTZ R147, R131, R0.reuse ;  /* 0x0000000083937220 */ /* 0x080fe20000410000 */
[----:B------:R-:W-:Y:S01]  /*ddd0*/  F2FP.BF16.F32.PACK_AB R128, R244, R243 ;  /* 0x000000f3f480723e */ /* 0x000fe200000010ff */
[----:B------:R-:W-:Y:S01]  /*dde0*/  FFMA.FTZ R0, R248, R0, R167 ;  /* 0x00000000f8007223 */ /* 0x000fe200000100a7 */
[----:B------:R-:W-:Y:S01]  /*ddf0*/  MOV R137, R176 ;  /* 0x000000b000897202 */ /* 0x000fe20000000f00 */
[----:B------:R-:W-:Y:S01]  /*de00*/  FADD.FTZ R244, R244, R191 ;  /* 0x000000bff4f47221 */ /* 0x000fe20000010000 */
[----:B------:R-:W3:Y:S01]  /*de10*/  LDSM.16.MT88.4 R176, [R216+0x18800] ;  /* 0x01880000d8b0783b */ /* 0x000ee20000004200 */
[----:B--2---:R-:W-:Y:S01]  /*de20*/  F2FP.BF16.F32.PACK_AB R129, R250, R246 ;  /* 0x000000f6fa81723e */ /* 0x004fe200000010ff */
[----:B------:R-:W-:Y:S01]  /*de30*/  HMMA.16816.F32.BF16 R4, R4, R138, R144 ;  /* 0x0000008a0404723c */ /* 0x000fe20000041890 */
[----:B------:R-:W-:Y:S01]  /*de40*/  F2FP.BF16.F32.PACK_AB R130, R247, R245 ;  /* 0x000000f5f782723e */ /* 0x000fe200000010ff */
[----:B------:R-:W-:Y:S01]  /*de50*/  FADD.FTZ R0, R166, R0 ;  /* 0x00000000a6007221 */ /* 0x000fe20000010000 */
[----:B------:R-:W-:Y:S01]  /*de60*/  F2FP.BF16.F32.PACK_AB R131, R252, R251 ;  /* 0x000000fbfc83723e */ /* 0x000fe200000010ff */
[----:B------:R-:W-:-:S02]  /*de70*/  FADD.FTZ R244, R245, R244 ;  /* 0x000000f4f5f47221 */ /* 0x000fc40000010000 */
[----:B------:R-:W-:-:S04]  /*de80*/  FADD.FTZ R0, R165, R0 ;  /* 0x00000000a5007221 */ /* 0x000fc80000010000 */
[----:B------:R-:W-:Y:S01]  /*de90*/  HMMA.16816.F32.BF16 R160, R128, R156, R12 ;  /* 0x0000009c80a0723c */ /* 0x000fe2000004180c */
[----:B------:R-:W-:Y:S01]  /*dea0*/  LDSM.16.MT88.4 R12, [R216+0x1a800] ;  /* 0x01a80000d80c783b */ /* 0x000fe20000004200 */
[----:B------:R-:W-:Y:S01]  /*deb0*/  FADD.FTZ R2, R2, R0 ;  /* 0x0000000002027221 */ /* 0x000fe20000010000 */
[----:B------:R-:W-:-:S03]  /*dec0*/  FADD.FTZ R0, R247, R244 ;  /* 0x000000f4f7007221 */ /* 0x000fc60000010000 */
[----:B------:R-:W-:Y:S01]  /*ded0*/  HMMA.16816.F32.BF16 R156, R128, R158, R8 ;  /* 0x0000009e809c723c */ /* 0x000fe20000041808 */
[----:B------:R-:W-:-:S04]  /*dee0*/  FADD.FTZ R2, R246, R2 ;  /* 0x00000002f6027221 */ /* 0x000fc80000010000 */
[----:B------:R-:W-:Y:S02]  /*def0*/  FADD.FTZ R2, R250, R2 ;  /* 0x00000002fa027221 */ /* 0x000fe40000010000 */
[----:B------:R-:W-:Y:S01]  /*df00*/  MOV R9, R154 ;  /* 0x0000009a00097202 */ /* 0x000fe20000000f00 */
[----:B-1----:R-:W-:Y:S01]  /*df10*/  HMMA.16816.F32.BF16 R144, R128, R140, R28 ;  /* 0x0000008c8090723c */ /* 0x002fe2000004181c */
[----:B------:R-:W-:Y:S01]  /*df20*/  MOV R10, R153 ;  /* 0x00000099000a7202 */ /* 0x000fe20000000f00 */
[----:B------:R-:W-:Y:S01]  /*df30*/  FADD.FTZ R251, R251, R2 ;  /* 0x00000002fbfb7221 */ /* 0x000fe20000010000 */
[----:B------:R-:W-:-:S03]  /*df40*/  MOV R11, R152 ;  /* 0x00000098000b7202 */ /* 0x000fc60000000f00 */
[C---:B------:R-:W-:Y:S01]  /*df50*/  HMMA.16816.F32.BF16 R152, R128.reuse, R148, R20 ;  /* 0x000000948098723c */ /* 0x040fe20000041814 */
[----:B------:R-:W-:Y:S01]  /*df60*/  MOV R28, R137 ;  /* 0x00000089001c7202 */ /* 0x000fe20000000f00 */
[----:B------:R-:W-:Y:S01]  /*df70*/  LDSM.16.MT88.4 R20, [R218+0x1c800] ;  /* 0x01c80000da14783b */ /* 0x000fe20000004200 */
[----:B------:R-:W-:Y:S01]  /*df80*/  MOV R29, R181 ;  /* 0x000000b5001d7202 */ /* 0x000fe20000000f00 */
[----:B------:R-:W-:Y:S01]  /*df90*/  FADD.FTZ R251, R252, R251 ;  /* 0x000000fbfcfb7221 */ /* 0x000fe20000010000 */
[----:B------:R-:W-:Y:S01]  /*dfa0*/  MOV R30, R183 ;  /* 0x000000b7001e7202 */ /* 0x000fe20000000f00 */
[----:B------:R-:W-:Y:S01]  /*dfb0*/  HMMA.16816.F32.BF16 R148, R128, R150, R16 ;  /* 0x000000968094723c */ /* 0x000fe20000041810 */
[----:B------:R-:W1:Y:S01]  /*dfc0*/  LDSM.16.MT88.4 R16, [R217+0x1a800] ;  /* 0x01a80000d910783b */ /* 0x000e620000004200 */
[----:B------:R-:W-:-:S04]  /*dfd0*/  MOV R31, R182 ;  /* 0x000000b6001f7202 */ /* 0x000fc80000000f00 */
[C---:B---3--:R-:W-:Y:S06]  /*dfe0*/  HMMA.16816.F32.BF16 R136, R128.reuse, R176, R132 ;  /* 0x000000b08088723c */ /* 0x048fec0000041884 */
[C---:B------:R-:W-:Y:S01]  /*dff0*/  HMMA.16816.F32.BF16 R140, R128.reuse, R142, R24 ;  /* 0x0000008e808c723c */ /* 0x040fe20000041818 */
[----:B------:R-:W2:Y:S05]  /*e000*/  LDSM.16.MT88.4 R24, [R220+0x1c800] ;  /* 0x01c80000dc18783b */ /* 0x000eaa0000004200 */
[C---:B------:R-:W-:Y:S06]  /*e010*/  HMMA.16816.F32.BF16 R132, R128.reuse, R178, R32 ;  /* 0x000000b28084723c */ /* 0x040fec0000041820 */
[----:B------:R-:W-:Y:S01]  /*e020*/  HMMA.16816.F32.BF16 R176, R128, R168, R48 ;  /* 0x000000a880b0723c */ /* 0x000fe20000041830 */
[----:B------:R-:W-:-:S05]  /*e030*/  MOV R35, R180 ;  /* 0x000000b400237202 */ /* 0x000fca0000000f00 */
[C---:B------:R-:W-:Y:S06]  /*e040*/  HMMA.16816.F32.BF16 R48, R128.reuse, R170, R44 ;  /* 0x000000aa8030723c */ /* 0x040fec000004182c */
[C---:B------:R-:W-:Y:S01]  /*e050*/  HMMA.16816.F32.BF16 R180, R128.reuse, R172, R40 ;  /* 0x000000ac80b4723c */ /* 0x040fe20000041828 */
[----:B------:R-:W-:Y:S02]  /*e060*/  MOV R45, R9 ;  /* 0x00000009002d7202 */ /* 0x000fe40000000f00 */
[----:B------:R-:W-:Y:S02]  /*e070*/  MOV R46, R10 ;  /* 0x0000000a002e7202 */ /* 0x000fe40000000f00 */
[----:B------:R-:W-:Y:S01]  /*e080*/  MOV R47, R11 ;  /* 0x0000000b002f7202 */ /* 0x000fe20000000f00 */
[C---:B------:R-:W-:Y:S01]  /*e090*/  HMMA.16816.F32.BF16 R40, R128.reuse, R174, R36 ;  /* 0x000000ae8028723c */ /* 0x040fe20000041824 */
[----:B------:R-:W3:Y:S04]  /*e0a0*/  LDSM.16.MT88.4 R8, [R217+0x1c800] ;  /* 0x01c80000d908783b */ /* 0x000ee80000004200 */
[----:B------:R-:W4:Y:S01]  /*e0b0*/  LDSM.16.MT88.4 R36, [R218+0x1e800] ;  /* 0x01e80000da24783b */ /* 0x000f220000004200 */
[C---:B-1----:R-:W-:Y:S06]  /*e0c0*/  HMMA.16816.F32.BF16 R172, R128.reuse, R16, R56 ;  /* 0x0000001080ac723c */ /* 0x042fec0000041838 */
[C---:B------:R-:W-:Y:S01]  /*e0d0*/  HMMA.16816.F32.BF16 R56, R128.reuse, R18, R52 ;  /* 0x000000128038723c */ /* 0x040fe20000041834 */
[----:B------:R-:W1:Y:S05]  /*e0e0*/  LDSM.16.MT88.4 R16, [R216+0x1c800] ;  /* 0x01c80000d810783b */ /* 0x000e6a0000004200 */
[----:B------:R-:W-:Y:S01]  /*e0f0*/  HMMA.16816.F32.BF16 R168, R128, R12, R64 ;  /* 0x0000000c80a8723c */ /* 0x000fe20000041840 */
[----:B------:R-:W-:-:S02]  /*e100*/  MOV R54, R35 ;  /* 0x0000002300367202 */ /* 0x000fc40000000f00 */
[----:B------:R-:W-:-:S03]  /*e110*/  MOV R55, R28 ;  /* 0x0000001c00377202 */ /* 0x000fc60000000f00 */
[C---:B------:R-:W-:Y:S01]  /*e120*/  HMMA.16816.F32.BF16 R64, R128.reuse, R14, R60 ;  /* 0x0000000e8040723c */ /* 0x040fe2000004183c */
[----:B------:R-:W1:Y:S05]  /*e130*/  LDSM.16.MT88.4 R12, [R220+0x1e800] ;  /* 0x01e80000dc0c783b */ /* 0x000e6a0000004200 */
[----:B--2---:R-:W-:Y:S01]  /*e140*/  HMMA.16816.F32.BF16 R32, R128, R24, R72 ;  /* 0x000000188020723c */ /* 0x004fe20000041848 */
[----:B------:R-:W-:Y:S02]  /*e150*/  MOV R62, R29 ;  /* 0x0000001d003e7202 */ /* 0x000fe40000000f00 */
[----:B------:R-:W-:-:S03]  /*e160*/  MOV R63, R30 ;  /* 0x0000001e003f7202 */ /* 0x000fc60000000f00 */
[C---:B------:R-:W-:Y:S06]  /*e170*/  HMMA.16816.F32.BF16 R72, R128.reuse, R26, R68 ;  /* 0x0000001a8048723c */ /* 0x040fec0000041844 */
[----:B---3--:R-:W-:Y:S01]  /*e180*/  HMMA.16816.F32.BF16 R24, R128, R8, R88 ;  /* 0x000000088018723c */ /* 0x008fe20000041858 */
[----:B------:R-:W-:-:S05]  /*e190*/  MOV R71, R31 ;  /* 0x0000001f00477202 */ /* 0x000fca0000000f00 */
[----:B------:R-:W-:Y:S01]  /*e1a0*/  HMMA.16816.F32.BF16 R28, R128, R20, R80 ;  /* 0x00000014801c723c */ /* 0x000fe20000041850 */
[----:B------:R-:W-:-:S04]  /*e1b0*/  FFMA.FTZ R8, R45, UR15, -R229 ;  /* 0x0000000f2d087c23 */ /* 0x000fc800080108e5 */
[----:B------:R2:W-:Y:S01]  /*e1c0*/  MUFU.EX2 R44, R8 ;  /* 0x00000008002c7308 */ /* 0x0005e20000000800 */
[C---:B------:R-:W-:Y:S01]  /*e1d0*/  HMMA.16816.F32.BF16 R80, R128.reuse, R22, R76 ;  /* 0x000000168050723c */ /* 0x040fe2000004184c */
[----:B------:R-:W-:Y:S01]  /*e1e0*/  FFMA.FTZ R20, R46, UR15, -R229 ;  /* 0x0000000f2e147c23 */ /* 0x000fe200080108e5 */
[----:B------:R-:W-:Y:S04]  /*e1f0*/  LDSM.16.MT88.4 R76, [R220+0x1d000] ;  /* 0x01d00000dc4c783b */ /* 0x000fe80000004200 */
[C---:B------:R-:W-:Y:S01]  /*e200*/  HMMA.16816.F32.BF16 R88, R128.reuse, R10, R84 ;  /* 0x0000000a8058723c */ /* 0x040fe20000041854 */
[----:B------:R1:W3:Y:S05]  /*e210*/  MUFU.EX2 R45, R20 ;  /* 0x00000014002d7308 */ /* 0x0002ea0000000800 */
[----:B----4-:R-:W-:Y:S01]  /*e220*/  HMMA.16816.F32.BF16 R108, R128, R36, R108 ;  /* 0x00000024806c723c */ /* 0x010fe2000004186c */
[----:B--2---:R-:W2:Y:S06]  /*e230*/  LDSM.16.MT88.4 R8, [R217+0x1e800] ;  /* 0x01e80000d908783b */ /* 0x004eac0000004200 */
[----:B------:R-:W-:-:S02]  /*e240*/  FFMA.FTZ R36, R71, UR15, -R196 ;  /* 0x0000000f47247c23 */ /* 0x000fc400080108c4 */
[----:B------:R-:W-:Y:S02]  /*e250*/  LDSM.16.MT88.4 R68, [R217+0x19000] ;  /* 0x01900000d944783b */ /* 0x000fe40000004200 */
[----:B------:R-:W-:Y:S01]  /*e260*/  MUFU.EX2 R87, R36 ;  /* 0x0000002400577308 */ /* 0x000fe20000000800 */
[C---:B-1----:R-:W-:Y:S06]  /*e270*/  HMMA.16816.F32.BF16 R20, R128.reuse, R16, R96 ;  /* 0x000000108014723c */ /* 0x042fec0000041860 */
[----:B------:R-:W-:Y:S01]  /*e280*/  HMMA.16816.F32.BF16 R96, R128, R18, R92 ;  /* 0x000000128060723c */ /* 0x000fe2000004185c */
[----:B------:R-:W-:-:S04]  /*e290*/  FFMA.FTZ R16, R47, UR15, -R229 ;  /* 0x0000000f2f107c23 */ /* 0x000fc800080108e5 */
[----:B------:R1:W-:Y:S02]  /*e2a0*/  MUFU.EX2 R84, R16 ;  /* 0x0000001000547308 */ /* 0x0003e40000000800 */
[----:B---3--:R-:W-:Y:S02]  /*e2b0*/  MOV R94, R45 ;  /* 0x0000002d005e7202 */ /* 0x008fe40000000f00 */
[----:B------:R-:W-:Y:S02]  /*e2c0*/  MOV R95, R44 ;  /* 0x0000002c005f7202 */ /* 0x000fe40000000f00 */
[----:B------:R-:W3:Y:S01]  /*e2d0*/  LDSM.16.MT88.4 R44, [R216+0x1e800] ;  /* 0x01e80000d82c783b */ /* 0x000ee20000004200 */
[----:B-1----:R-:W-:-:S04]  /*e2e0*/  FFMA.FTZ R16, R54, UR15, -R229 ;  /* 0x0000000f36107c23 */ /* 0x002fc800080108e5 */
[----:B------:R1:W-:Y:S02]  /*e2f0*/  MUFU.EX2 R86, R16 ;  /* 0x0000001000567308 */ /* 0x0003e40000000800 */
[C---:B-1----:R-:W-:Y:S06]  /*e300*/  HMMA.16816.F32.BF16 R16, R128.reuse, R12, R104 ;  /* 0x0000000c8010723c */ /* 0x042fec0000041868 */
[----:B------:R-:W-:Y:S01]  /*e310*/  HMMA.16816.F32.BF16 R104, R128, R14, R100 ;  /* 0x0000000e8068723c */ /* 0x000fe20000041864 */
[--C-:B------:R-:W-:Y:S01]  /*e320*/  FFMA.FTZ R12, R55, UR15, -R196.reuse ;  /* 0x0000000f370c7c23 */ /* 0x100fe200080108c4 */
[----:B------:R-:W-:Y:S03]  /*e330*/  LDSM.16.MT88.4 R100, [R216+0x1d000] ;  /* 0x01d00000d864783b */ /* 0x000fe60000004200 */
[----:B------:R1:W-:Y:S01]  /*e340*/  MUFU.EX2 R92, R12 ;  /* 0x0000000c005c7308 */ /* 0x0003e20000000800 */
[----:B------:R-:W4:Y:S01]  /*e350*/  LDSM.16.MT88.4 R52, [R220+0x19000] ;  /* 0x01900000dc34783b */ /* 0x000f220000004200 */
[----:B-1----:R-:W-:-:S06]  /*e360*/  FFMA.FTZ R12, R62, UR15, -R196 ;  /* 0x0000000f3e0c7c23 */ /* 0x002fcc00080108c4 */
[----:B------:R1:W4:Y:S02]  /*e370*/  MUFU.EX2 R93, R12 ;  /* 0x0000000c005d7308 */ /* 0x0003240000000800 */
[----:B-1----:R-:W-:Y:S02]  /*e380*/  FFMA.FTZ R12, R63, UR15, -R196 ;  /* 0x0000000f3f0c7c23 */ /* 0x002fe400080108c4 */
[----:B------:R-:W1:Y:S04]  /*e390*/  LDSM.16.MT88.4 R60, [R218+0x19000] ;  /* 0x01900000da3c783b */ /* 0x000e680000004200 */
[----:B------:R2:W4:Y:S02]  /*e3a0*/  MUFU.EX2 R85, R12 ;  /* 0x0000000c00557308 */ /* 0x0005240000000800 */
[C---:B--2---:R-:W-:Y:S01]  /*e3b0*/  HMMA.16816.F32.BF16 R12, R128.reuse, R38, R116 ;  /* 0x00000026800c723c */ /* 0x044fe20000041874 */
[----:B------:R-:W2:Y:S05]  /*e3c0*/  LDSM.16.MT88.4 R36, [R216+0x19000] ;  /* 0x01900000d824783b */ /* 0x000eaa0000004200 */
[C---:B------:R-:W-:Y:S01]  /*e3d0*/  HMMA.16816.F32.BF16 R116, R128.reuse, R8, R112 ;  /* 0x000000088074723c */ /* 0x040fe20000041870 */
[----:B------:R-:W-:Y:S05]  /*e3e0*/  LDSM.16.MT88.4 R112, [R218+0x1f000] ;  /* 0x01f00000da70783b */ /* 0x000fea0000004200 */
[C---:B------:R-:W-:Y:S06]  /*e3f0*/  HMMA.16816.F32.BF16 R8, R128.reuse, R10, R124 ;  /* 0x0000000a8008723c */ /* 0x040fec000004187c */
[C---:B---3--:R-:W-:Y:S01]  /*e400*/  HMMA.16816.F32.BF16 R124, R128.reuse, R44, R120 ;  /* 0x0000002c807c723c */ /* 0x048fe20000041878 */
[----:B------:R-:W-:Y:S05]  /*e410*/  LDSM.16.MT88.4 R120, [R217+0x1f000] ;  /* 0x01f00000d978783b */ /* 0x000fea0000004200 */
[----:B------:R-:W-:Y:S01]  /*e420*/  HMMA.16816.F32.BF16 R128, R128, R46, R4 ;  /* 0x0000002e8080723c */ /* 0x000fe20000041804 */
[----:B------:R-:W3:Y:S06]  /*e430*/  LDSM.16.MT88.4 R44, [R220+0x1b000] ;  /* 0x01b00000dc2c783b */ /* 0x000eec0000004200 */
[----:B------:R-:W-:-:S02]  /*e440*/  F2FP.BF16.F32.PACK_AB R4, R94, R95 ;  /* 0x0000005f5e04723e */ /* 0x000fc400000010ff */
[----:B----4-:R-:W-:Y:S02]  /*e450*/  F2FP.BF16.F32.PACK_AB R5, R93, R92 ;  /* 0x0000005c5d05723e */ /* 0x010fe400000010ff */
        /* <DEDUP_REMOVED lines=12> */
[C---:B------:R-:W-:Y:S06]  /*e520*/  HMMA.16816.F32.BF16 R132, R4.reuse, R38, R132 ;  /* 0x000000260484723c */ /* 0x040fec0000041884 */
[C---:B---3--:R-:W-:Y:S06]  /*e530*/  HMMA.16816.F32.BF16 R36, R4.reuse, R44, R180 ;  /* 0x0000002c0424723c */ /* 0x048fec00000418b4 */
[----:B------:R-:W-:Y:S01]  /*e540*/  HMMA.16816.F32.BF16 R40, R4, R46, R40 ;  /* 0x0000002e0428723c */ /* 0x000fe20000041828 */
[----:B------:R-:W-:-:S02]  /*e550*/  MOV R183, R87 ;  /* 0x0000005700b77202 */ /* 0x000fc40000000f00 */
[----:B------:R-:W-:Y:S02]  /*e560*/  MOV R182, R86 ;  /* 0x0000005600b67202 */ /* 0x000fe40000000f00 */
[----:B------:R-:W-:Y:S01]  /*e570*/  MOV R181, R85 ;  /* 0x0000005500b57202 */ /* 0x000fe20000000f00 */
[C---:B----4-:R-:W-:Y:S01]  /*e580*/  HMMA.16816.F32.BF16 R44, R4.reuse, R52, R176 ;  /* 0x00000034042c723c */ /* 0x050fe200000418b0 */
[----:B------:R-:W-:Y:S02]  /*e590*/  MOV R180, R84 ;  /* 0x0000005400b47202 */ /* 0x000fe40000000f00 */
[----:B------:R-:W2:Y:S03]  /*e5a0*/  LDSM.16.MT88.4 R84, [R218+0x1d000] ;  /* 0x01d00000da54783b */ /* 0x000ea60000004200 */
[----:B------:R-:W-:Y:S01]  /*e5b0*/  HMMA.16816.F32.BF16 R48, R4, R54, R48 ;  /* 0x000000360430723c */ /* 0x000fe20000041830 */
[----:B------:R-:W-:-:S02]  /*e5c0*/  MOV R179, R93 ;  /* 0x0000005d00b37202 */ /* 0x000fc40000000f00 */
[----:B------:R-:W-:Y:S02]  /*e5d0*/  MOV R178, R94 ;  /* 0x0000005e00b27202 */ /* 0x000fe40000000f00 */
[----:B------:R-:W-:Y:S01]  /*e5e0*/  MOV R177, R92 ;  /* 0x0000005c00b17202 */ /* 0x000fe20000000f00 */
[C---:B-1----:R-:W-:Y:S01]  /*e5f0*/  HMMA.16816.F32.BF16 R52, R4.reuse, R60, R172 ;  /* 0x0000003c0434723c */ /* 0x042fe200000418ac */
[----:B------:R-:W-:Y:S02]  /*e600*/  MOV R176, R95 ;  /* 0x0000005f00b07202 */ /* 0x000fe40000000f00 */
[----:B------:R-:W1:Y:S01]  /*e610*/  LDSM.16.MT88.4 R92, [R217+0x1d000] ;  /* 0x01d00000d95c783b */ /* 0x000e620000004200 */
[----:B------:R-:W-:Y:S02]  /*e620*/  FADD.FTZ R2, R177, R251 ;  /* 0x000000fbb1027221 */ /* 0x000fe40000010000 */
[C---:B------:R-:W-:Y:S01]  /*e630*/  HMMA.16816.F32.BF16 R56, R4.reuse, R62, R56 ;  /* 0x0000003e0438723c */ /* 0x040fe20000041838 */
[--C-:B------:R-:W-:Y:S01]  /*e640*/  FFMA.FTZ R172, R199, UR15, -R196.reuse ;  /* 0x0000000fc7ac7c23 */ /* 0x100fe200080108c4 */
[--C-:B------:R-:W-:Y:S01]  /*e650*/  FFMA.FTZ R173, R198, UR15, -R196.reuse ;  /* 0x0000000fc6ad7c23 */ /* 0x100fe200080108c4 */
[--C-:B------:R-:W-:Y:S01]  /*e660*/  FFMA.FTZ R174, R197, UR15, -R196.reuse ;  /* 0x0000000fc5ae7c23 */ /* 0x100fe200080108c4 */
[----:B------:R-:W-:Y:S01]  /*e670*/  FFMA.FTZ R175, R195, UR15, -R196 ;  /* 0x0000000fc3af7c23 */ /* 0x000fe200080108c4 */
[----:B------:R-:W-:Y:S01]  /*e680*/  FADD.FTZ R0, R176, R0 ;  /* 0x00000000b0007221 */ /* 0x000fe20000010000 */
[----:B------:R-:W-:Y:S01]  /*e690*/  HMMA.16816.F32.BF16 R60, R4, R68, R168 ;  /* 0x00000044043c723c */ /* 0x000fe200000418a8 */
[----:B------:R-:W3:Y:S01]  /*e6a0*/  MUFU.EX2 R172, R172 ;  /* 0x000000ac00ac7308 */ /* 0x000ee20000000800 */
[----:B------:R-:W-:Y:S01]  /*e6b0*/  FADD.FTZ R2, R179, R2 ;  /* 0x00000002b3027221 */ /* 0x000fe20000010000 */
[----:B------:R-:W-:-:S03]  /*e6c0*/  FADD.FTZ R0, R178, R0 ;  /* 0x00000000b2007221 */ /* 0x000fc60000010000 */
[C---:B------:R-:W-:Y:S01]  /*e6d0*/  HMMA.16816.F32.BF16 R64, R4.reuse, R70, R64 ;  /* 0x000000460440723c */ /* 0x040fe20000041840 */
[--C-:B------:R-:W-:Y:S01]  /*e6e0*/  FFMA.FTZ R168, R242, UR15, -R229.reuse ;  /* 0x0000000ff2a87c23 */ /* 0x100fe200080108e5 */
[--C-:B------:R-:W-:Y:S01]  /*e6f0*/  FFMA.FTZ R169, R231, UR15, -R229.reuse ;  /* 0x0000000fe7a97c23 */ /* 0x100fe200080108e5 */
[--C-:B------:R-:W-:Y:S01]  /*e700*/  FFMA.FTZ R170, R230, UR15, -R229.reuse ;  /* 0x0000000fe6aa7c23 */ /* 0x100fe200080108e5 */
[----:B------:R-:W-:Y:S01]  /*e710*/  FFMA.FTZ R171, R228, UR15, -R229 ;  /* 0x0000000fe4ab7c23 */ /* 0x000fe200080108e5 */
[----:B------:R-:W4:Y:S01]  /*e720*/  MUFU.EX2 R173, R173 ;  /* 0x000000ad00ad7308 */ /* 0x000f220000000800 */
[----:B------:R-:W-:Y:S01]  /*e730*/  HMMA.16816.F32.BF16 R68, R4, R76, R32 ;  /* 0x0000004c0444723c */ /* 0x000fe20000041820 */
[----:B------:R-:W1:Y:S01]  /*e740*/  LDSM.16.MT88.4 R32, [R220+0x1f000] ;  /* 0x01f00000dc20783b */ /* 0x000e620000004200 */
[----:B------:R-:W-:Y:S01]  /*e750*/  FADD.FTZ R0, R180, R0 ;  /* 0x00000000b4007221 */ /* 0x000fe20000010000 */
[----:B------:R-:W-:-:S03]  /*e760*/  FADD.FTZ R2, R181, R2 ;  /* 0x00000002b5027221 */ /* 0x000fc60000010000 */
[----:B------:R-:W-:Y:S01]  /*e770*/  HMMA.16816.F32.BF16 R72, R4, R78, R72 ;  /* 0x0000004e0448723c */ /* 0x000fe20000041848 */
[----:B------:R-:W1:Y:S01]  /*e780*/  MUFU.EX2 R168, R168 ;  /* 0x000000a800a87308 */ /* 0x000e620000000800 */
[----:B------:R-:W-:Y:S01]  /*e790*/  FADD.FTZ R0, R182, R0 ;  /* 0x00000000b6007221 */ /* 0x000fe20000010000 */
[----:B------:R-:W-:-:S03]  /*e7a0*/  FADD.FTZ R2, R183, R2 ;  /* 0x00000002b7027221 */ /* 0x000fc60000010000 */
[C---:B--2---:R-:W-:Y:S01]  /*e7b0*/  HMMA.16816.F32.BF16 R76, R4.reuse, R84, R28 ;  /* 0x00000054044c723c */ /* 0x044fe2000004181c */
[----:B------:R-:W2:Y:S01]  /*e7c0*/  LDSM.16.MT88.4 R28, [R216+0x1f000] ;  /* 0x01f00000d81c783b */ /* 0x000ea20000004200 */
[----:B---3--:R-:W-:Y:S01]  /*e7d0*/  FADD.FTZ R2, R172, R2 ;  /* 0x00000002ac027221 */ /* 0x008fe20000010000 */
[----:B------:R-:W3:Y:S03]  /*e7e0*/  MUFU.EX2 R169, R169 ;  /* 0x000000a900a97308 */ /* 0x000ee60000000800 */
[----:B------:R-:W-:Y:S01]  /*e7f0*/  HMMA.16816.F32.BF16 R80, R4, R86, R80 ;  /* 0x000000560450723c */ /* 0x000fe20000041850 */
[----:B----4-:R-:W-:-:S04]  /*e800*/  FADD.FTZ R2, R173, R2 ;  /* 0x00000002ad027221 */ /* 0x010fc80000010000 */
[----:B------:R-:W4:Y:S01]  /*e810*/  MUFU.EX2 R170, R170 ;  /* 0x000000aa00aa7308 */ /* 0x000f220000000800 */
[----:B-1----:R-:W-:Y:S01]  /*e820*/  HMMA.16816.F32.BF16 R84, R4, R92, R24 ;  /* 0x0000005c0454723c */ /* 0x002fe20000041818 */
[----:B------:R-:W-:Y:S01]  /*e830*/  LDSM.16.MT88.4 R24, [R217+0x19800] ;  /* 0x01980000d918783b */ /* 0x000fe20000004200 */
[----:B------:R-:W-:-:S04]  /*e840*/  FADD.FTZ R0, R168, R0 ;  /* 0x00000000a8007221 */ /* 0x000fc80000010000 */
[----:B------:R-:W-:Y:S01]  /*e850*/  HMMA.16816.F32.BF16 R88, R4, R94, R88 ;  /* 0x0000005e0458723c */ /* 0x000fe20000041858 */
[----:B------:R-:W1:Y:S01]  /*e860*/  MUFU.EX2 R171, R171 ;  /* 0x000000ab00ab7308 */ /* 0x000e620000000800 */
[----:B---3--:R-:W-:-:S04]  /*e870*/  FADD.FTZ R0, R169, R0 ;  /* 0x00000000a9007221 */ /* 0x008fc80000010000 */
[C---:B------:R-:W-:Y:S01]  /*e880*/  HMMA.16816.F32.BF16 R92, R4.reuse, R100, R20 ;  /* 0x00000064045c723c */ /* 0x040fe20000041814 */
[----:B------:R-:W3:Y:S02]  /*e890*/  LDSM.16.MT88.4 R20, [R220+0x19800] ;  /* 0x01980000dc14783b */ /* 0x000ee40000004200 */
[----:B------:R-:W2:Y:S01]  /*e8a0*/  MUFU.EX2 R174, R174 ;  /* 0x000000ae00ae7308 */ /* 0x000ea20000000800 */
[----:B----4-:R-:W-:Y:S02]  /*e8b0*/  FADD.FTZ R0, R170, R0 ;  /* 0x00000000aa007221 */ /* 0x010fe40000010000 */
[C---:B------:R-:W-:Y:S05]  /*e8c0*/  HMMA.16816.F32.BF16 R96, R4.reuse, R102, R96 ;  /* 0x000000660460723c */ /* 0x040fea0000041860 */
[----:B------:R-:W4:Y:S01]  /*e8d0*/  MUFU.EX2 R175, R175 ;  /* 0x000000af00af7308 */ /* 0x000f220000000800 */
[----:B------:R-:W-:Y:S01]  /*e8e0*/  HMMA.16816.F32.BF16 R108, R4, R112, R108 ;  /* 0x00000070046c723c */ /* 0x000fe2000004186c */
[----:B-1----:R-:W-:-:S05]  /*e8f0*/  FADD.FTZ R249, R171, R0 ;  /* 0x00000000abf97221 */ /* 0x002fca0000010000 */
[----:B------:R-:W-:Y:S01]  /*e900*/  HMMA.16816.F32.BF16 R116, R4, R120, R116 ;  /* 0x000000780474723c */ /* 0x000fe20000041874 */
[----:B--2---:R-:W-:-:S05]  /*e910*/  FADD.FTZ R2, R174, R2 ;  /* 0x00000002ae027221 */ /* 0x004fca0000010000 */
[----:B------:R-:W-:Y:S01]  /*e920*/  HMMA.16816.F32.BF16 R100, R4, R32, R16 ;  /* 0x000000200464723c */ /* 0x000fe20000041810 */
[----:B------:R-:W1:Y:S01]  /*e930*/  LDSM.16.MT88.4 R16, [R218+0x19800] ;  /* 0x01980000da10783b */ /* 0x000e620000004200 */
[----:B----4-:R-:W-:-:S04]  /*e940*/  FADD.FTZ R248, R175, R2 ;  /* 0x00000002aff87221 */ /* 0x010fc80000010000 */
[C---:B------:R-:W-:Y:S01]  /*e950*/  HMMA.16816.F32.BF16 R104, R4.reuse, R34, R104 ;  /* 0x000000220468723c */ /* 0x040fe20000041868 */
[----:B------:R-:W-:Y:S05]  /*e960*/  LDSM.16.MT88.4 R32, [R216+0x19800] ;  /* 0x01980000d820783b */ /* 0x000fea0000004200 */
[C---:B------:R-:W-:Y:S01]  /*e970*/  HMMA.16816.F32.BF16 R112, R4.reuse, R114, R12 ;  /* 0x000000720470723c */ /* 0x040fe2000004180c */
[----:B------:R-:W-:Y:S05]  /*e980*/  LDSM.16.MT88.4 R12, [R216+0x1b800] ;  /* 0x01b80000d80c783b */ /* 0x000fea0000004200 */
        /* <DEDUP_REMOVED lines=21> */
[C---:B---3--:R-:W-:Y:S06]  /*eae0*/  HMMA.16816.F32.BF16 R44, R4.reuse, R20, R44 ;  /* 0x00000014042c723c */ /* 0x048fec000004182c */
[C---:B------:R-:W-:Y:S01]  /*eaf0*/  HMMA.16816.F32.BF16 R48, R4.reuse, R22, R48 ;  /* 0x000000160430723c */ /* 0x040fe20000041830 */
        /* <DEDUP_REMOVED lines=14> */
[C---:B------:R-:W-:Y:S06]  /*ebe0*/  HMMA.16816.F32.BF16 R132, R4.reuse, R34, R132 ;  /* 0x000000220484723c */ /* 0x040fec0000041884 */
[C---:B------:R-:W-:Y:S06]  /*ebf0*/  HMMA.16816.F32.BF16 R76, R4.reuse, R24, R76 ;  /* 0x00000018044c723c */ /* 0x040fec000004184c */
[C---:B------:R-:W-:Y:S06]  /*ec00*/  HMMA.16816.F32.BF16 R80, R4.reuse, R26, R80 ;  /* 0x0000001a0450723c */ /* 0x040fec0000041850 */
[C---:B------:R-:W-:Y:S06]  /*ec10*/  HMMA.16816.F32.BF16 R84, R4.reuse, R28, R84 ;  /* 0x0000001c0454723c */ /* 0x040fec0000041854 */
        /* <DEDUP_REMOVED lines=11> */
.L_x_1220:
[----:B------:R-:W-:-:S12]  /*ecd0*/  UIADD3 UR22, UR20, -0x1, URZ ;  /* 0xffffffff14167890 */ /* 0x000fd8000fffe03f */
.L_x_1227:
        /* <DEDUP_REMOVED lines=11> */
[----:B------:R-:W-:Y:S01]  /*ed90*/  UMOV UR23, URZ ;  /* 0x0000003f00177c82 */ /* 0x000fe20008000000 */
[----:B------:R-:W-:Y:S01]  /*eda0*/  ULDC UR11, c[0x0][0x2d0] ;  /* 0x0000b400000b7ab9 */ /* 0x000fe20000000800 */
[----:B------:R-:W-:Y:S01]  /*edb0*/  ULDC UR10, c[0x0][0x39c] ;  /* 0x0000e700000a7ab9 */ /* 0x000fe20000000800 */
        /* <DEDUP_REMOVED lines=16> */
[----:B------:R-:W2:Y:S01]  /*eec0*/  @!P3 LDC.64 R228, c[0x0][0x220] ;  /* 0x00008800ffe4bb82 */ /* 0x000ea20000000a00 */
[----:B------:R-:W-:Y:S02]  /*eed0*/  LEA R243, P0, R0, UR6, 0x1 ;  /* 0x0000000600f37c11 */ /* 0x000fe4000f8008ff */
[----:B------:R-:W-:Y:S02]  /*eee0*/  LEA R245, P1, R2, UR8, 0x1 ;  /* 0x0000000802f57c11 */ /* 0x000fe4000f8208ff */
        /* <DEDUP_REMOVED lines=10> */
.L_x_1231:
        /* <DEDUP_REMOVED lines=60> */
.L_x_1229:
[----:B------:R-:W-:Y:S01]  /*f350*/  UIADD3 UR21, -UR23, UR22, URZ ;  /* 0x0000001617157290 */ /* 0x000fe2000fffe13f */
[----:B------:R-:W-:Y:S04]  /*f360*/  DEPBAR.LE SB0, 0x0 ;  /* 0x000080000000791a */ /* 0x000fe80000000000 */
[----:B------:R-:W-:Y:S01]  /*f370*/  USHF.R.S32.HI UR24, URZ, 0x1f, UR21 ;  /* 0x0000001f3f187899 */ /* 0x000fe20008011415 */
[----:B------:R-:W-:Y:S01]  /*f380*/  MOV R10, UR21 ;  /* 0x00000015000a7c02 */ /* 0x000fe20008000f00 */
[----:B------:R-:W-:Y:S01]  /*f390*/  IMAD.U32 R5, RZ, RZ, UR21 ;  /* 0x00000015ff057e24 */ /* 0x000fe2000f8e00ff */
[----:B------:R-:W-:Y:S01]  /*f3a0*/  UIMAD UR15, UR12, UR21, URZ ;  /* 0x000000150c0f72a4 */ /* 0x000fe2000f8e023f */
[----:B------:R-:W-:Y:S01]  /*f3b0*/  MOV R3, UR21 ;  /* 0x0000001500037c02 */ /* 0x000fe20008000f00 */
[----:B------:R-:W-:Y:S01]  /*f3c0*/  BAR.SYNC.DEFER_BLOCKING 0x0 ;  /* 0x0000000000007b1d */ /* 0x000fe20000010000 */
[----:B------:R-:W-:Y:S01]  /*f3d0*/  LEA R10, P1, R10, R240, 0x6 ;  /* 0x000000f00a0a7211 */ /* 0x000fe200078230ff */
[----:B------:R-:W-:Y:S01]  /*f3e0*/  UIMAD UR15, UR24, UR13, UR15 ;  /* 0x0000000d180f72a4 */ /* 0x000fe2000f8e020f */
[----:B------:R-:W-:Y:S01]  /*f3f0*/  IMAD.U32 R8, RZ, RZ, UR21 ;  /* 0x00000015ff087e24 */ /* 0x000fe2000f8e00ff */
[----:B------:R-:W-:Y:S01]  /*f400*/  MOV R4, UR21 ;  /* 0x0000001500047c02 */ /* 0x000fe20008000f00 */
[----:B------:R-:W-:Y:S01]  /*f410*/  IMAD.WIDE.U32 R14, R3, UR13, R246 ;  /* 0x0000000d030e7c25 */ /* 0x000fe2000f8e00f6 */
[----:B------:R-:W-:Y:S02]  /*f420*/  LEA.HI.X.SX32 R11, R5, R241, 0x6, P1 ;  /* 0x000000f1050b7211 */ /* 0x000fe400008f36ff */
[----:B------:R-:W-:Y:S01]  /*f430*/  LEA R8, P0, R8, R250, 0x6 ;  /* 0x000000fa08087211 */ /* 0x000fe200078030ff */
[----:B------:R-:W-:Y:S01]  /*f440*/  VIADD R3, R15, UR15 ;  /* 0x0000000f0f037c36 */ /* 0x000fe20008000000 */
[----:B-1----:R-:W-:Y:S01]  /*f450*/  @!P3 LEA R12, P1, R14, R230, 0x1 ;  /* 0x000000e60e0cb211 */ /* 0x002fe200078208ff */
[----:B------:R-:W-:Y:S01]  /*f460*/  IMAD R5, R11, UR6, RZ ;  /* 0x000000060b057c24 */ /* 0x000fe2000f8e02ff */
[----:B------:R-:W-:Y:S01]  /*f470*/  LEA.HI.X.SX32 R9, R4, R251, 0x6, P0 ;  /* 0x000000fb04097211 */ /* 0x000fe200000f36ff */
[----:B------:R-:W-:Y:S01]  /*f480*/  UIADD3 UR15, UR20, -UR23, URZ ;  /* 0x80000017140f7290 */ /* 0x000fe2000fffe03f */
[----:B------:R-:W-:Y:S01]  /*f490*/  @!P3 LEA.HI.X R13, R14, R231, R3, 0x1, P1 ;  /* 0x000000e70e0db211 */ /* 0x000fe200008f0c03 */
[----:B------:R-:W-:Y:S01]  /*f4a0*/  IMAD R5, R10, UR7, R5 ;  /* 0x000000070a057c24 */ /* 0x000fe2000f8e0205 */
[----:B------:R-:W-:Y:S01]  /*f4b0*/  @!P3 IADD3 R6, P0, R14, UR33, RZ ;  /* 0x000000210e06bc10 */ /* 0x000fe2000ff1e0ff */
[----:B------:R-:W-:Y:S03]  /*f4c0*/  IMAD.WIDE.U32 R10, R10, UR6, RZ ;  /* 0x000000060a0a7c25 */ /* 0x000fe6000f8e00ff */
[----:B--2---:R-:W-:Y:S01]  /*f4d0*/  @!P3 LEA R16, P1, R6, R228, 0x1 ;  /* 0x000000e40610b211 */ /* 0x004fe200078208ff */
[----:B------:R-:W-:Y:S01]  /*f4e0*/  IMAD R4, R9, UR6, RZ ;  /* 0x0000000609047c24 */ /* 0x000fe2000f8e02ff */
[----:B------:R-:W-:Y:S02]  /*f4f0*/  IADD3 R5, R11, R5, RZ ;  /* 0x000000050b057210 */ /* 0x000fe40007ffe0ff */
[----:B------:R-:W-:Y:S01]  /*f500*/  LEA R14, P2, R10, R243, 0x1 ;  /* 0x000000f30a0e7211 */ /* 0x000fe200078408ff */
[----:B------:R-:W-:Y:S01]  /*f510*/  @P3 STS.128 [R227+0x18000], RZ ;  /* 0x018000ffe3003388 */ /* 0x000fe20000000c00 */
[----:B------:R-:W-:Y:S01]  /*f520*/  @!P3 IADD3.X R3, R3, UR14, RZ, P0, !PT ;  /* 0x0000000e0303bc10 */ /* 0x000fe200087fe4ff */
[----:B------:R-:W-:Y:S01]  /*f530*/  IMAD R4, R8, UR7, R4 ;  /* 0x0000000708047c24 */ /* 0x000fe2000f8e0204 */
[-C--:B------:R-:W-:Y:S01]  /*f540*/  LEA.HI.X R15, R10, R242.reuse, R5, 0x1, P2 ;  /* 0x000000f20a0f7211 */ /* 0x080fe200010f0c05 */
[----:B------:R-:W-:Y:S01]  /*f550*/  IMAD.WIDE.U32 R8, R8, UR6, RZ ;  /* 0x0000000608087c25 */ /* 0x000fe2000f8e00ff */
[----:B------:R-:W-:Y:S01]  /*f560*/  ISETP.GE.AND P2, PT, R234, UR11, PT ;  /* 0x0000000bea007c0c */ /* 0x000fe2000bf46270 */
[----:B------:R-:W-:Y:S01]  /*f570*/  @!PT LDS RZ, [RZ] ;  /* 0x00000000fffff984 */ /* 0x000fe20000000800 */
[----:B------:R-:W-:Y:S01]  /*f580*/  @!PT LDS RZ, [RZ] ;  /* 0x00000000fffff984 */ /* 0x000fe20000000800 */
[----:B------:R-:W-:Y:S01]  /*f590*/  @!PT LDS RZ, [RZ] ;  /* 0x00000000fffff984 */ /* 0x000fe20000000800 */
[----:B------:R-:W-:Y:S01]  /*f5a0*/  @!P3 LDGSTS.E.BYPASS.LTC128B.128 [R227+0x18000], desc[UR30][R12.64] ;  /* 0x180000000ce3bfae */ /* 0x000fe2000b901d5e */
[----:B------:R-:W-:Y:S01]  /*f5b0*/  @!P3 LEA.HI.X R17, R6, R229, R3, 0x1, P1 ;  /* 0x000000e50611b211 */ /* 0x000fe200008f0c03 */
[----:B------:R-:W-:Y:S01]  /*f5c0*/  IMAD.IADD R4, R9, 0x1, R4 ;  /* 0x0000000109047824 */ /* 0x000fe200078e0204 */
[----:B------:R-:W-:Y:S02]  /*f5d0*/  ISETP.GE.AND P1, PT, R233, UR11, PT ;  /* 0x0000000be9007c0c */ /* 0x000fe4000bf26270 */
[C---:B------:R-:W-:Y:S04]  /*f5e0*/  LEA R18, P0, R8.reuse, R243, 0x1 ;  /* 0x000000f308127211 */ /* 0x040fe800078008ff */
[----:B------:R-:W-:Y:S02]  /*f5f0*/  LEA.HI.X R19, R8, R242, R4, 0x1, P0 ;  /* 0x000000f208137211 */ /* 0x000fe400000f0c04 */
[----:B------:R-:W-:Y:S01]  /*f600*/  ISETP.GE.AND P0, PT, R232, UR11, PT ;  /* 0x0000000be8007c0c */ /* 0x000fe2000bf06270 */
        /* <DEDUP_REMOVED lines=36> */
[----:B------:R-:W2:Y:S05]  /*f850*/  LDSM.16.M88.4 R8, [R225+0x10000] ;  /* 0x01000000e108783b */ /* 0x000eaa0000000200 */
[----:B------:R-:W-:Y:S05]  /*f860*/  LDSM.16.M88.4 R24, [R225+0x11000] ;  /* 0x01100000e118783b */ /* 0x000fea0000000200 */
[----:B------:R-:W-:Y:S05]  /*f870*/  LDSM.16.M88.4 R164, [R225+0x11800] ;  /* 0x01180000e1a4783b */ /* 0x000fea0000000200 */
[----:B------:R-:W0:Y:S05]  /*f880*/  LDGDEPBAR ;  /* 0x00000000000079af */ /* 0x000e2a0000000000 */
[----:B-1----:R-:W1:Y:S05]  /*f890*/  LDSM.16.M88.4 R16, [R225+0x10800] ;  /* 0x01080000e110783b */ /* 0x002e6a0000000200 */
[----:B------:R-:W-:Y:S05]  /*f8a0*/  LDSM.16.M88.4 R168, [R224] ;  /* 0x00000000e0a8783b */ /* 0x000fea0000000200 */
[----:B------:R-:W3:Y:S05]  /*f8b0*/  LDSM.16.M88.4 R172, [R223] ;  /* 0x00000000dfac783b */ /* 0x000eea0000000200 */
[----:B------:R-:W4:Y:S05]  /*f8c0*/  LDSM.16.M88.4 R176, [R215] ;  /* 0x00000000d7b0783b */ /* 0x000f2a0000000200 */
[----:B------:R-:W5:Y:S01]  /*f8d0*/  LDSM.16.M88.4 R180, [R214] ;  /* 0x00000000d6b4783b */ /* 0x000f620000000200 */
[C---:B--2---:R-:W-:Y:S04]  /*f8e0*/  HMMA.16816.F32.BF16 R4, R32.reuse, R8, RZ ;  /* 0x000000082004723c */ /* 0x044fe800000418ff */
[----:B------:R-:W2:Y:S02]  /*f8f0*/  LDSM.16.M88.4 R184, [R213] ;  /* 0x00000000d5b8783b */ /* 0x000ea40000000200 */
[C---:B------:R-:W-:Y:S03]  /*f900*/  HMMA.16816.F32.BF16 R8, R32.reuse, R10, RZ ;  /* 0x0000000a2008723c */ /* 0x040fe600000418ff */
[----:B------:R-:W-:Y:S05]  /*f910*/  LDSM.16.M88.4 R188, [R222] ;  /* 0x00000000debc783b */ /* 0x000fea0000000200 */
[----:B------:R-:W2:Y:S01]  /*f920*/  LDSM.16.M88.4 R192, [R219+0x10000] ;  /* 0x01000000dbc0783b */ /* 0x000ea20000000200 */
[C---:B-1----:R-:W-:Y:S04]  /*f930*/  HMMA.16816.F32.BF16 R12, R32.reuse, R16, RZ ;  /* 0x00000010200c723c */ /* 0x042fe800000418ff */
[----:B------:R-:W-:Y:S02]  /*f940*/  LDSM.16.M88.4 R196, [R219+0x11000] ;  /* 0x01100000dbc4783b */ /* 0x000fe40000000200 */
        /* <DEDUP_REMOVED lines=15> */
[C---:B--2---:R-:W-:Y:S06]  /*fa40*/  HMMA.16816.F32.BF16 R28, R168.reuse, R184, R28 ;  /* 0x000000b8a81c723c */ /* 0x044fec000004181c */
[----:B------:R-:W-:Y:S01]  /*fa50*/  HMMA.16816.F32.BF16 R32, R168, R186, R32 ;  /* 0x000000baa820723c */ /* 0x000fe20000041820 */
[----:B------:R-:W2:Y:S05]  /*fa60*/  LDSM.16.M88.4 R168, [R212+0x800] ;  /* 0x00080000d4a8783b */ /* 0x000eaa0000000200 */
[C---:B------:R-:W-:Y:S01]  /*fa70*/  HMMA.16816.F32.BF16 R4, R188.reuse, R192, R4 ;  /* 0x000000c0bc04723c */ /* 0x040fe20000041804 */
        /* <DEDUP_REMOVED lines=9> */
[C---:B---3--:R-:W-:Y:S06]  /*fb10*/  HMMA.16816.F32.BF16 R28, R188.reuse, R172, R28 ;  /* 0x000000acbc1c723c */ /* 0x048fec000004181c */
[----:B------:R-:W-:Y:S01]  /*fb20*/  HMMA.16816.F32.BF16 R32, R188, R174, R32 ;  /* 0x000000aebc20723c */ /* 0x000fe20000041820 */
[----:B------:R-:W-:Y:S05]  /*fb30*/  LDSM.16.M88.4 R172, [R225+0x13000] ;  /* 0x01300000e1ac783b */ /* 0x000fea0000000200 */
[C---:B----4-:R-:W-:Y:S01]  /*fb40*/  HMMA.16816.F32.BF16 R4, R176.reuse, R180, R4 ;  /* 0x000000b4b004723c */ /* 0x050fe20000041804 */
[----:B------:R-:W-:Y:S05]  /*fb50*/  LDSM.16.M88.4 R188, [R211] ;  /* 0x00000000d3bc783b */ /* 0x000fea0000000200 */
[C---:B------:R-:W-:Y:S01]  /*fb60*/  HMMA.16816.F32.BF16 R8, R176.reuse, R182, R8 ;  /* 0x000000b6b008723c */ /* 0x040fe20000041808 */
[----:B------:R-:W-:Y:S05]  /*fb70*/  LDSM.16.M88.4 R180, [R225+0x13800] ;  /* 0x01380000e1b4783b */ /* 0x000fea0000000200 */
[C---:B--2---:R-:W-:Y:S06]  /*fb80*/  HMMA.16816.F32.BF16 R12, R176.reuse, R168, R12 ;  /* 0x000000a8b00c723c */ /* 0x044fec000004180c */
[C---:B------:R-:W-:Y:S01]  /*fb90*/  HMMA.16816.F32.BF16 R16, R176.reuse, R170, R16 ;  /* 0x000000aab010723c */ /* 0x040fe20000041810 */
[----:B------:R-:W2:Y:S05]  /*fba0*/  LDSM.16.M88.4 R168, [R225+0x12800] ;  /* 0x01280000e1a8783b */ /* 0x000eaa0000000200 */
[C---:B-----5:R-:W-:Y:S06]  /*fbb0*/  HMMA.16816.F32.BF16 R20, R176.reuse, R184, R20 ;  /* 0x000000b8b014723c */ /* 0x060fec0000041814 */
[C---:B------:R-:W-:Y:S01]  /*fbc0*/  HMMA.16816.F32.BF16 R24, R176.reuse, R186, R24 ;  /* 0x000000bab018723c */ /* 0x040fe20000041818 */
[----:B------:R-:W3:Y:S05]  /*fbd0*/  LDSM.16.M88.4 R184, [R224+0x4000] ;  /* 0x00400000e0b8783b */ /* 0x000eea0000000200 */
[C---:B-1----:R-:W-:Y:S06]  /*fbe0*/  HMMA.16816.F32.BF16 R28, R176.reuse, R164, R28 ;  /* 0x000000a4b01c723c */ /* 0x042fec000004181c */
[----:B------:R-:W-:Y:S01]  /*fbf0*/  HMMA.16816.F32.BF16 R32, R176, R166, R32 ;  /* 0x000000a6b020723c */ /* 0x000fe20000041820 */
[----:B------:R-:W1:Y:S05]  /*fc00*/  LDSM.16.M88.4 R164, [R210] ;  /* 0x00000000d2a4783b */ /* 0x000e6a0000000200 */
[C---:B------:R-:W-:Y:S01]  /*fc10*/  HMMA.16816.F32.BF16 R4, R192.reuse, R196, R4 ;  /* 0x000000c4c004723c */ /* 0x040fe20000041804 */
[----:B------:R-:W4:Y:S05]  /*fc20*/  LDSM.16.M88.4 R176, [R209] ;  /* 0x00000000d1b0783b */ /* 0x000f2a0000000200 */
[C---:B------:R-:W-:Y:S01]  /*fc30*/  HMMA.16816.F32.BF16 R8, R192.reuse, R198, R8 ;  /* 0x000000c6c008723c */ /* 0x040fe20000041808 */
[----:B------:R-:W5:Y:S05]  /*fc40*/  LDSM.16.M88.4 R196, [R208] ;  /* 0x00000000d0c4783b */ /* 0x000f6a0000000200 */
        /* <DEDUP_REMOVED lines=8> */
[----:B------:R-:W2:Y:S05]  /*fcd0*/  LDSM.16.M88.4 R180, [R219+0x12800] ;  /* 0x01280000dbb4783b */ /* 0x000eaa0000000200 */
[C---:B---3--:R-:W-:Y:S01]  /*fce0*/  HMMA.16816.F32.BF16 R4, R184.reuse, R188, R4 ;  /* 0x000000bcb804723c */ /* 0x048fe20000041804 */
[----:B------:R-:W3:Y:S05]  /*fcf0*/  LDSM.16.M88.4 R192, [R219+0x13000] ;  /* 0x01300000dbc0783b */ /* 0x000eea0000000200 */
        /* <DEDUP_REMOVED lines=10> */
[----:B------:R-:W4:Y:S05]  /*fda0*/  LDSM.16.M88.4 R184, [R212+0x2800] ;  /* 0x00280000d4b8783b */ /* 0x000f2a0000000200 */
[C---:B--2---:R-:W-:Y:S01]  /*fdb0*/  HMMA.16816.F32.BF16 R4, R168.reuse, R172, R4 ;  /* 0x000000aca804723c */ /* 0x044fe20000041804 */
[----:B------:R-:W2:Y:S05]  /*fdc0*/  LDSM.16.M88.4 R196, [R212+0x3000] ;  /* 0x00300000d4c4783b */ /* 0x000eaa0000000200 */
[C---:B------:R-:W-:Y:S01]  /*fdd0*/  HMMA.16816.F32.BF16 R8, R168.reuse, R174, R8 ;  /* 0x000000aea808723c */ /* 0x040fe20000041808 */
[----:B------:R-:W5:Y:S05]  /*fde0*/  LDSM.16.M88.4 R172, [R212+0x3800] ;  /* 0x00380000d4ac783b */ /* 0x000f6a0000000200 */
        /* <DEDUP_REMOVED lines=12> */
[----:B------:R-:W1:Y:S05]  /*feb0*/  LDSM.16.M88.4 R176, [R225+0x15800] ;  /* 0x01580000e1b0783b */ /* 0x000e6a0000000200 */
[C---:B----4-:R-:W-:Y:S06]  /*fec0*/  HMMA.16816.F32.BF16 R12, R164.reuse, R184, R12 ;  /* 0x000000b8a40c723c */ /* 0x050fec000004180c */
[C---:B------:R-:W-:Y:S01]  /*fed0*/  HMMA.16816.F32.BF16 R16, R164.reuse, R186, R16 ;  /* 0x000000baa410723c */ /* 0x040fe20000041810 */
[----:B------:R-:W-:Y:S05]  /*fee0*/  LDSM.16.M88.4 R184, [R224+0x8000] ;  /* 0x00800000e0b8783b */ /* 0x000fea0000000200 */
[C---:B--2---:R-:W-:Y:S06]  /*fef0*/  HMMA.16816.F32.BF16 R20, R164.reuse, R196, R20 ;  /* 0x000000c4a414723c */ /* 0x044fec0000041814 */
[C---:B------:R-:W-:Y:S01]  /*ff00*/  HMMA.16816.F32.BF16 R24, R164.reuse, R198, R24 ;  /* 0x000000c6a418723c */ /* 0x040fe20000041818 */
[----:B------:R-:W2:Y:S05]  /*ff10*/  LDSM.16.M88.4 R196, [R207] ;  /* 0x00000000cfc4783b */ /* 0x000eaa0000000200 */
[C---:B-----5:R-:W-:Y:S06]  /*ff20*/  HMMA.16816.F32.BF16 R28, R164.reuse, R172, R28 ;  /* 0x000000aca41c723c */ /* 0x060fec000004181c */
[----:B------:R-:W-:Y:S01]  /*ff30*/  HMMA.16816.F32.BF16 R32, R164, R174, R32 ;  /* 0x000000aea420723c */ /* 0x000fe20000041820 */
[----:B------:R-:W4:Y:S05]  /*ff40*/  LDSM.16.M88.4 R164, [R206] ;  /* 0x00000000cea4783b */ /* 0x000f2a0000000200 */
[C---:B---3--:R-:W-:Y:S01]  /*ff50*/  HMMA.16816.F32.BF16 R4, R180.reuse, R192, R4 ;  /* 0x000000c0b404723c */ /* 0x048fe20000041804 */
[----:B------:R-:W-:Y:S05]  /*ff60*/  LDSM.16.M88.4 R172, [R204] ;  /* 0x00000000ccac783b */ /* 0x000fea0000000200 */
[C---:B------:R-:W-:Y:S01]  /*ff70*/  HMMA.16816.F32.BF16 R8, R180.reuse, R194, R8 ;  /* 0x000000c2b408723c */ /* 0x040fe20000041808 */
[----:B------:R-:W-:Y:S05]  /*ff80*/  LDSM.16.M88.4 R192, [R219+0x14000] ;  /* 0x01400000dbc0783b */ /* 0x000fea0000000200 */
[C---:B------:R-:W-:Y:S06]  /*ff90*/  HMMA.16816.F32.BF16 R12, R180.reuse, R168, R12 ;  /* 0x000000a8b40c723c */ /* 0x040fec000004180c */
[C---:B------:R-:W-:Y:S01]  /*ffa0*/  HMMA.16816.F32.BF16 R16, R180.reuse, R170, R16 ;  /* 0x000000aab410723c */ /* 0x040fe20000041810 */
[----:B------:R-:W3:Y:S05]  /*ffb0*/  LDSM.16.M88.4 R168, [R205] ;  /* 0x00000000cda8783b */ /* 0x000eea0000000200 */
[C---:B-1----:R-:W-:Y:S06]  /*ffc0*/  HMMA.16816.F32.BF16 R20, R180.reuse, R188, R20 ;  /* 0x000000bcb414723c */ /* 0x042fec0000041814 */
[C---:B------:R-:W-:Y:S01]  /*ffd0*/  HMMA.16816.F32.BF16 R24, R180.reuse, R190, R24 ;  /* 0x000000beb418723c */ /* 0x040fe20000041818 */
[----:B------:R-:W1:Y:S05]  /*ffe0*/  LDSM.16.M88.4 R188, [R222+0x8000] ;  /* 0x00800000debc783b */ /* 0x000e6a0000000200 */
[C---:B------:R-:W-:Y:S06]  /*fff0*/  HMMA.16816.F32.BF16 R28, R180.reuse, R176, R28 ;  /* 0x000000b0b41c723c */ /* 0x040fec000004181c */
[----:B------:R-:W-:Y:S01]  /*10000*/  HMMA.16816.F32.BF16 R32, R180, R178, R32 ;  /* 0x000000b2b420723c */ /* 0x000fe20000041820 */
[----:B------:R-:W5:Y:S05]  /*10010*/  LDSM.16.M88.4 R176, [R219+0x14800] ;  /* 0x01480000dbb0783b */ /* 0x000f6a0000000200 */
[C---:B--2---:R-:W-:Y:S01]  /*10020*/  HMMA.16816.F32.BF16 R4, R184.reuse, R196, R4 ;  /* 0x000000c4b804723c */ /* 0x044fe20000041804 */
[----:B------:R-:W2:Y:S05]  /*10030*/  LDSM.16.M88.4 R180, [R219+0x15000] ;  /* 0x01500000dbb4783b */ /* 0x000eaa0000000200 */
        /* <DEDUP_REMOVED lines=10> */
[----:B------:R-:W4:Y:S05]  /*100e0*/  LDSM.16.M88.4 R172, [R212+0x4800] ;  /* 0x00480000d4ac783b */ /* 0x000f2a0000000200 */
[C---:B-1----:R-:W-:Y:S01]  /*100f0*/  HMMA.16816.F32.BF16 R4, R188.reuse, R192, R4 ;  /* 0x000000c0bc04723c */ /* 0x042fe20000041804 */
[----:B------:R-:W1:Y:S05]  /*10100*/  LDSM.16.M88.4 R184, [R212+0x5000] ;  /* 0x00500000d4b8783b */ /* 0x000e6a0000000200 */
        /* <DEDUP_REMOVED lines=10> */
[----:B------:R-:W5:Y:S05]  /*101b0*/  LDSM.16.M88.4 R188, [R225+0x16800] ;  /* 0x01680000e1bc783b */ /* 0x000f6a0000000200 */
[C---:B---3--:R-:W-:Y:S01]  /*101c0*/  HMMA.16816.F32.BF16 R4, R164.reuse, R168, R4 ;  /* 0x000000a8a404723c */ /* 0x048fe20000041804 */
[----:B------:R-:W3:Y:S05]  /*101d0*/  LDSM.16.M88.4 R196, [R225+0x17000] ;  /* 0x01700000e1c4783b */ /* 0x000eea0000000200 */
[C---:B------:R-:W-:Y:S01]  /*101e0*/  HMMA.16816.F32.BF16 R8, R164.reuse, R170, R8 ;  /* 0x000000aaa408723c */ /* 0x040fe20000041808 */
[----:B------:R-:W3:Y:S05]  /*101f0*/  LDSM.16.M88.4 R168, [R225+0x17800] ;  /* 0x01780000e1a8783b */ /* 0x000eea0000000200 */
        /* <DEDUP_REMOVED lines=8> */
[----:B------:R-:W4:Y:S05]  /*10280*/  LDSM.16.M88.4 R164, [R202] ;  /* 0x00000000caa4783b */ /* 0x000f2a0000000200 */
[C---:B--2---:R-:W-:Y:S01]  /*10290*/  HMMA.16816.F32.BF16 R4, R176.reuse, R180, R4 ;  /* 0x000000b4b004723c */ /* 0x044fe20000041804 */
[----:B------:R-:W2:Y:S05]  /*102a0*/  LDSM.16.M88.4 R192, [R201] ;  /* 0x00000000c9c0783b */ /* 0x000eaa0000000200 */
[C---:B------:R-:W-:Y:S01]  /*102b0*/  HMMA.16816.F32.BF16 R8, R176.reuse, R182, R8 ;  /* 0x000000b6b008723c */ /* 0x040fe20000041808 */
[----:B------:R-:W2:Y:S05]  /*102c0*/  LDSM.16.M88.4 R180, [R200] ;  /* 0x00000000c8b4783b */ /* 0x000eaa0000000200 */
        /* <DEDUP_REMOVED lines=8> */
[----:B------:R-:W-:Y:S05]  /*10350*/  LDSM.16.M88.4 R168, [R219+0x17000] ;  /* 0x01700000dba8783b */ /* 0x000fea0000000200 */
[C---:B-1----:R-:W-:Y:S01]  /*10360*/  HMMA.16816.F32.BF16 R4, R172.reuse, R184, R4 ;  /* 0x000000b8ac04723c */ /* 0x042fe20000041804 */
[----:B------:R-:W-:Y:S05]  /*10370*/  LDSM.16.M88.4 R176, [R219+0x17800] ;  /* 0x01780000dbb0783b */ /* 0x000fea0000000200 */
[C---:B------:R-:W-:Y:S01]  /*10380*/  HMMA.16816.F32.BF16 R8, R172.reuse, R186, R8 ;  /* 0x000000baac08723c */ /* 0x040fe20000041808 */
[----:B------:R-:W-:Y:S05]  /*10390*/  LDSM.16.M88.4 R184, [R221+0xc000] ;  /* 0x00c00000ddb8783b */ /* 0x000fea0000000200 */
[C---:B----4-:R-:W-:Y:S06]  /*103a0*/  HMMA.16816.F32.BF16 R12, R172.reuse, R164, R12 ;  /* 0x000000a4ac0c723c */ /* 0x050fec000004180c */
[C---:B------:R-:W-:Y:S01]  /*103b0*/  HMMA.16816.F32.BF16 R16, R172.reuse, R166, R16 ;  /* 0x000000a6ac10723c */ /* 0x040fe20000041810 */
[----:B------:R-:W1:Y:S05]  /*103c0*/  LDSM.16.M88.4 R164, [R219+0x16800] ;  /* 0x01680000dba4783b */ /* 0x000e6a0000000200 */
[C---:B--2---:R-:W-:Y:S06]  /*103d0*/  HMMA.16816.F32.BF16 R20, R172.reuse, R192, R20 ;  /* 0x000000c0ac14723c */ /* 0x044fec0000041814 */
[C---:B------:R-:W-:Y:S01]  /*103e0*/  HMMA.16816.F32.BF16 R24, R172.reuse, R194, R24 ;  /* 0x000000c2ac18723c */ /* 0x040fe20000041818 */
[----:B------:R-:W2:Y:S05]  /*103f0*/  LDSM.16.M88.4 R192, [R212+0x6000] ;  /* 0x00600000d4c0783b */ /* 0x000eaa0000000200 */
[C---:B------:R-:W-:Y:S06]  /*10400*/  HMMA.16816.F32.BF16 R28, R172.reuse, R180, R28 ;  /* 0x000000b4ac1c723c */ /* 0x040fec000004181c */
[----:B------:R-:W-:Y:S06]  /*10410*/  HMMA.16816.F32.BF16 R32, R172, R182, R32 ;  /* 0x000000b6ac20723c */ /* 0x000fec0000041820 */
[C---:B---3--:R-:W-:Y:S06]  /*10420*/  HMMA.16816.F32.BF16 R4, R188.reuse, R196, R4 ;  /* 0x000000c4bc04723c */ /* 0x048fec0000041804 */
[C---:B------:R-:W-:Y:S06]  /*10430*/  HMMA.16816.F32.BF16 R8, R188.reuse, R198, R8 ;  /* 0x000000c6bc08723c */ /* 0x040fec0000041808 */
[C---:B-1----:R-:W-:Y:S06]  /*10440*/  HMMA.16816.F32.BF16 R12, R188.reuse, R164, R12 ;  /* 0x000000a4bc0c723c */ /* 0x042fec000004180c */
[C---:B------:R-:W-:Y:S01]  /*10450*/  HMMA.16816.F32.BF16 R16, R188.reuse, R166, R16 ;  /* 0x000000a6bc10723c */ /* 0x040fe20000041810 */
[----:B------:R-:W1:Y:S05]  /*10460*/  LDSM.16.M88.4 R164, [R212+0x6800] ;  /* 0x00680000d4a4783b */ /* 0x000e6a0000000200 */
[C---:B------:R-:W-:Y:S06]  /*10470*/  HMMA.16816.F32.BF16 R20, R188.reuse, R168, R20 ;  /* 0x000000a8bc14723c */ /* 0x040fec0000041814 */
[C---:B------:R-:W-:Y:S06]  /*10480*/  HMMA.16816.F32.BF16 R24, R188.reuse, R170, R24 ;  /* 0x000000aabc18723c */ /* 0x040fec0000041818 */
[C---:B------:R-:W-:Y:S06]  /*10490*/  HMMA.16816.F32.BF16 R28, R188.reuse, R176, R28 ;  /* 0x000000b0bc1c723c */ /* 0x040fec000004181c */
[----:B------:R-:W-:Y:S06]  /*104a0*/  HMMA.16816.F32.BF16 R32, R188, R178, R32 ;  /* 0x000000b2bc20723c */ /* 0x000fec0000041820 */
[C---:B--2---:R-:W-:Y:S06]  /*104b0*/  HMMA.16816.F32.BF16 R4, R184.reuse, R192, R4 ;  /* 0x000000c0b804723c */ /* 0x044fec0000041804 */
[C---:B------:R-:W-:Y:S06]  /*104c0*/  HMMA.16816.F32.BF16 R8, R184.reuse, R194, R8 ;  /* 0x000000c2b808723c */ /* 0x040fec0000041808 */
[C---:B-1----:R-:W-:Y:S06]  /*104d0*/  HMMA.16816.F32.BF16 R12, R184.reuse, R164, R12 ;  /* 0x000000a4b80c723c */ /* 0x042fec000004180c */
[C---:B------:R-:W-:Y:S06]  /*104e0*/  HMMA.16816.F32.BF16 R16, R184.reuse, R166, R16 ;  /* 0x000000a6b810723c */ /* 0x040fec0000041810 */
[----:B------:R-:W-:Y:S01]  /*104f0*/  FMUL.FTZ R6, R6, UR10 ;  /* 0x0000000a06067c20 */ /* 0x000fe20008410000 */
[----:B------:R-:W-:Y:S01]  /*10500*/  FMUL.FTZ R4, R4, UR10 ;  /* 0x0000000a04047c20 */ /* 0x000fe20008410000 */
[----:B------:R-:W-:Y:S02]  /*10510*/  FMUL.FTZ R5, R5, UR10 ;  /* 0x0000000a05057c20 */ /* 0x000fe40008410000 */
[----:B------:R-:W-:Y:S01]  /*10520*/  MUFU.TANH R169, R6 ;  /* 0x0000000600a97308 */ /* 0x000fe20000002400 */
[----:B------:R-:W-:Y:S01]  /*10530*/  FMUL.FTZ R3, R7, UR10 ;  /* 0x0000000a07037c20 */ /* 0x000fe20008410000 */
[----:B------:R-:W-:Y:S01]  /*10540*/  FMUL.FTZ R10, R10, UR10 ;  /* 0x0000000a0a0a7c20 */ /* 0x000fe20008410000 */
[----:B------:R-:W-:Y:S01]  /*10550*/  FMUL.FTZ R8, R8, UR10 ;  /* 0x0000000a08087c20 */ /* 0x000fe20008410000 */
[----:B------:R-:W-:Y:S01]  /*10560*/  FMUL.FTZ R11, R11, UR10 ;  /* 0x0000000a0b0b7c20 */ /* 0x000fe20008410000 */
[----:B------:R-:W-:Y:S05]  /*10570*/  FMUL.FTZ R9, R9, UR10 ;  /* 0x0000000a09097c20 */ /* 0x000fea0008410000 */
[----:B------:R-:W-:Y:S01]  /*10580*/  MUFU.TANH R170, R4 ;  /* 0x0000000400aa7308 */ /* 0x000fe20000002400 */
[----:B------:R-:W-:Y:S01]  /*10590*/  FMUL.FTZ R12, R12, UR10 ;  /* 0x0000000a0c0c7c20 */ /* 0x000fe20008410000 */
[----:B------:R-:W-:Y:S01]  /*105a0*/  FMUL.FTZ R13, R13, UR10 ;  /* 0x0000000a0d0d7c20 */ /* 0x000fe20008410000 */
[----:B------:R-:W-:Y:S01]  /*105b0*/  FMUL.FTZ R14, R14, UR10 ;  /* 0x0000000a0e0e7c20 */ /* 0x000fe20008410000 */
[----:B------:R-:W-:Y:S01]  /*105c0*/  FMUL.FTZ R15, R15, UR10 ;  /* 0x0000000a0f0f7c20 */ /* 0x000fe20008410000 */
[----:B------:R-:W-:Y:S01]  /*105d0*/  FMUL.FTZ R16, R16, UR10 ;  /* 0x0000000a10107c20 */ /* 0x000fe20008410000 */
[----:B------:R-:W-:Y:S04]  /*105e0*/  FMUL.FTZ R17, R17, UR10 ;  /* 0x0000000a11117c20 */ /* 0x000fe80008410000 */
[----:B------:R1:W-:Y:S01]  /*105f0*/  MUFU.TANH R168, R5 ;  /* 0x0000000500a87308 */ /* 0x0003e20000002400 */
[----:B------:R-:W-:Y:S01]  /*10600*/  FMUL.FTZ R18, R18, UR10 ;  /* 0x0000000a12127c20 */ /* 0x000fe20008410000 */
[----:B------:R-:W-:Y:S08]  /*10610*/  FMUL.FTZ R19, R19, UR10 ;  /* 0x0000000a13137c20 */ /* 0x000ff00008410000 */
[----:B------:R-:W2:Y:S10]  /*10620*/  MUFU.TANH R165, R10 ;  /* 0x0000000a00a57308 */ /* 0x000eb40000002400 */
[----:B------:R-:W3:Y:S01]  /*10630*/  MUFU.TANH R172, R8 ;  /* 0x0000000800ac7308 */ /* 0x000ee20000002400 */
[----:B-1----:R-:W1:Y:S09]  /*10640*/  LDSM.16.M88.4 R4, [R212+0x7000] ;  /* 0x00700000d404783b */ /* 0x002e720000000200 */
[----:B------:R-:W-:Y:S10]  /*10650*/  MUFU.TANH R164, R11 ;  /* 0x0000000b00a47308 */ /* 0x000ff40000002400 */
[----:B------:R4:W-:Y:S10]  /*10660*/  MUFU.TANH R171, R9 ;  /* 0x0000000900ab7308 */ /* 0x0009f40000002400 */
[----:B------:R5:W-:Y:S10]  /*10670*/  MUFU.TANH R193, R16 ;  /* 0x0000001000c17308 */ /* 0x000bf40000002400 */
[----:B------:R2:W-:Y:S01]  /*10680*/  MUFU.TANH R189, R12 ;  /* 0x0000000c00bd7308 */ /* 0x0005e20000002400 */
[----:B----4-:R-:W4:Y:S01]  /*10690*/  LDSM.16.M88.4 R8, [R212+0x7800] ;  /* 0x00780000d408783b */ /* 0x010f220000000200 */
[----:B------:R-:W-:Y:S08]  /*106a0*/  DEPBAR.LE SB0, 0x0 ;  /* 0x000080000000791a */ /* 0x000ff00000000000 */
[----:B------:R3:W-:Y:S01]  /*106b0*/  MUFU.TANH R194, R17 ;  /* 0x0000001100c27308 */ /* 0x0007e20000002400 */
[----:B------:R-:W-:Y:S01]  /*106c0*/  BAR.SYNC.DEFER_BLOCKING 0x0 ;  /* 0x0000000000007b1d */ /* 0x000fe20000010000 */
[C---:B-1----:R-:W-:Y:S01]  /*106d0*/  HMMA.16816.F32.BF16 R20, R184.reuse, R4, R20 ;  /* 0x00000004b814723c */ /* 0x042fe20000041814 */
[----:B-----5:R-:W-:Y:S04]  /*106e0*/  MOV R16, UR15 ;  /* 0x0000000f00107c02 */ /* 0x020fe80008000f00 */
[----:B------:R-:W-:Y:S03]  /*106f0*/  LEA R16, P5, R16, R240, 0x6 ;  /* 0x000000f010107211 */ /* 0x000fe600078a30ff */
[----:B------:R1:W-:Y:S03]  /*10700*/  MUFU.TANH R192, R13 ;  /* 0x0000000d00c07308 */ /* 0x0003e60000002400 */
[----:B--2---:R-:W-:Y:S01]  /*10710*/  IMAD.U32 R12, RZ, RZ, UR15 ;  /* 0x0000000fff0c7e24 */ /* 0x004fe2000f8e00ff */
[----:B------:R-:W-:Y:S01]  /*10720*/  MOV R5, UR15 ;  /* 0x0000000f00057c02 */ /* 0x000fe20008000f00 */
[C---:B------:R-:W-:Y:S01]  /*10730*/  HMMA.16816.F32.BF16 R24, R184.reuse, R6, R24 ;  /* 0x00000006b818723c */ /* 0x040fe20000041818 */
[----:B------:R-:W-:Y:S02]  /*10740*/  IMAD.U32 R4, RZ, RZ, UR15 ;  /* 0x0000000fff047e24 */ /* 0x000fe4000f8e00ff */
[----:B------:R-:W-:Y:S02]  /*10750*/  LEA R12, P4, R12, R250, 0x6 ;  /* 0x000000fa0c0c7211 */ /* 0x000fe400078830ff */
[----:B------:R-:W-:Y:S01]  /*10760*/  MUFU.TANH R199, R14 ;  /* 0x0000000e00c77308 */ /* 0x000fe20000002400 */
[----:B---3--:R-:W-:Y:S05]  /*10770*/  LEA.HI.X.SX32 R17, R5, R241, 0x6, P5 ;  /* 0x000000f105117211 */ /* 0x008fea00028f36ff */
[----:B------:R-:W-:Y:S04]  /*10780*/  IMAD R5, R17, UR8, RZ ;  /* 0x0000000811057c24 */ /* 0x000fe8000f8e02ff */
[----:B------:R2:W-:Y:S01]  /*10790*/  MUFU.TANH R188, R15 ;  /* 0x0000000f00bc7308 */ /* 0x0005e20000002400 */
[----:B-1----:R-:W-:Y:S01]  /*107a0*/  LEA.HI.X.SX32 R13, R4, R251, 0x6, P4 ;  /* 0x000000fb040d7211 */ /* 0x002fe200020f36ff */
[----:B------:R-:W-:Y:S01]  /*107b0*/  FMUL.FTZ R20, R20, UR10 ;  /* 0x0000000a14147c20 */ /* 0x000fe20008410000 */
[C---:B------:R-:W-:Y:S01]  /*107c0*/  IMAD R5, R16.reuse, UR9, R5 ;  /* 0x0000000910057c24 */ /* 0x040fe2000f8e0205 */
[----:B------:R-:W-:Y:S01]  /*107d0*/  MOV R4, UR21 ;  /* 0x0000001500047c02 */ /* 0x000fe20008000f00 */
[----:B------:R-:W-:Y:S04]  /*107e0*/  IMAD.WIDE.U32 R16, R16, UR8, RZ ;  /* 0x0000000810107c25 */ /* 0x000fe8000f8e00ff */
[----:B------:R-:W-:Y:S01]  /*107f0*/  FMUL.FTZ R178, R21, UR10 ;  /* 0x0000000a15b27c20 */ /* 0x000fe20008410000 */
[----:B------:R1:W-:Y:S01]  /*10800*/  MUFU.TANH R179, R20 ;  /* 0x0000001400b37308 */ /* 0x0003e20000002400 */
[----:B------:R-:W-:Y:S01]  /*10810*/  IMAD R6, R13, UR8, RZ ;  /* 0x000000080d067c24 */ /* 0x000fe2000f8e02ff */
[----:B------:R-:W-:Y:S01]  /*10820*/  IADD3 R5, R17, R5, RZ ;  /* 0x0000000511057210 */ /* 0x000fe20007ffe0ff */
[----:B------:R-:W-:Y:S01]  /*10830*/  IMAD R4, R4, 0x40, R235 ;  /* 0x0000004004047824 */ /* 0x000fe200078e02eb */
[C---:B----4-:R-:W-:Y:S03]  /*10840*/  HMMA.16816.F32.BF16 R28, R184.reuse, R8, R28 ;  /* 0x00000008b81c723c */ /* 0x050fe6000004181c */
[C---:B------:R-:W-:Y:S03]  /*10850*/  IMAD R6, R12.reuse, UR9, R6 ;  /* 0x000000090c067c24 */ /* 0x040fe6000f8e0206 */
[----:B------:R3:W-:Y:S05]  /*10860*/  MUFU.TANH R190, R18 ;  /* 0x0000001200be7308 */ /* 0x0007ea0000002400 */
[----:B--2---:R-:W-:Y:S01]  /*10870*/  IMAD.WIDE.U32 R14, R12, UR8, RZ ;  /* 0x000000080c0e7c25 */ /* 0x004fe2000f8e00ff */
[----:B------:R-:W-:Y:S01]  /*10880*/  IADD3 R7, R4, 0x11, RZ ;  /* 0x0000001104077810 */ /* 0x000fe20007ffe0ff */
[----:B------:R-:W-:Y:S03]  /*10890*/  HMMA.16816.F32.BF16 R32, R184, R10, R32 ;  /* 0x0000000ab820723c */ /* 0x000fe60000041820 */
[----:B------:R-:W-:Y:S01]  /*108a0*/  IMAD.IADD R6, R15, 0x1, R6 ;  /* 0x000000010f067824 */ /* 0x000fe200078e0206 */
[----:B------:R2:W-:Y:S01]  /*108b0*/  MUFU.TANH R191, R19 ;  /* 0x0000001300bf7308 */ /* 0x0005e20000002400 */
[-C--:B-1----:R-:W-:Y:S01]  /*108c0*/  LEA R20, P5, R16, R245.reuse, 0x1 ;  /* 0x000000f510147211 */ /* 0x082fe200078a08ff */
[----:B------:R-:W-:Y:S01]  /*108d0*/  FMUL.FTZ R22, R22, UR10 ;  /* 0x0000000a16167c20 */ /* 0x000fe20008410000 */
[----:B------:R-:W-:Y:S04]  /*108e0*/  FMUL.FTZ R23, R23, UR10 ;  /* 0x0000000a17177c20 */ /* 0x000fe80008410000 */
[----:B------:R-:W-:Y:S01]  /*108f0*/  LEA.HI.X R21, R16, R244, R5, 0x1, P5 ;  /* 0x000000f410157211 */ /* 0x000fe200028f0c05 */
[----:B------:R-:W-:Y:S02]  /*10900*/  VIADD R5, R4, 0x8 ;  /* 0x0000000804057836 */ /* 0x000fe40000000000 */
[----:B------:R-:W1:Y:S01]  /*10910*/  MUFU.TANH R3, R3 ;  /* 0x0000000300037308 */ /* 0x000e620000002400 */
[----:B---3--:R-:W-:Y:S01]  /*10920*/  LEA R18, P4, R14, R245, 0x1 ;  /* 0x000000f50e127211 */ /* 0x008fe200078808ff */
[----:B------:R-:W-:Y:S01]  /*10930*/  FMUL.FTZ R26, R26, UR10 ;  /* 0x0000000a1a1a7c20 */ /* 0x000fe20008410000 */
[----:B------:R-:W-:Y:S01]  /*10940*/  IADD3 R16, R4, 0x1, RZ ;  /* 0x0000000104107810 */ /* 0x000fe20007ffe0ff */
[----:B------:R-:W-:Y:S01]  /*10950*/  FMUL.FTZ R24, R24, UR10 ;  /* 0x0000000a18187c20 */ /* 0x000fe20008410000 */
[----:B------:R-:W-:Y:S01]  /*10960*/  I2FP.F32.S32 R5, R5 ;  /* 0x0000000500057245 */ /* 0x000fe20000201400 */
[----:B------:R-:W-:Y:S01]  /*10970*/  FMUL.FTZ R27, R27, UR10 ;  /* 0x0000000a1b1b7c20 */ /* 0x000fe20008410000 */
[----:B------:R-:W-:Y:S03]  /*10980*/  I2FP.F32.S32 R16, R16 ;  /* 0x0000001000107245 */ /* 0x000fe60000201400 */
[----:B------:R-:W3:Y:S01]  /*10990*/  MUFU.TANH R198, R22 ;  /* 0x0000001600c67308 */ /* 0x000ee20000002400 */
[----:B--2---:R-:W-:Y:S01]  /*109a0*/  LEA.HI.X R19, R14, R244, R6, 0x1, P4 ;  /* 0x000000f40e137211 */ /* 0x004fe200020f0c06 */
[C---:B------:R-:W-:Y:S01]  /*109b0*/  FFMA.FTZ R15, R5.reuse, UR5, R165 ;  /* 0x00000005050f7c23 */ /* 0x040fe200080100a5 */
[C---:B------:R-:W-:Y:S01]  /*109c0*/  IADD3 R6, R4.reuse, 0x9, RZ ;  /* 0x0000000904067810 */ /* 0x040fe20007ffe0ff */
[----:B------:R-:W-:Y:S01]  /*109d0*/  FFMA.FTZ R9, R5, UR5, R172 ;  /* 0x0000000505097c23 */ /* 0x000fe200080100ac */
[----:B------:R-:W-:Y:S02]  /*109e0*/  VIADD R5, R4, 0x18 ;  /* 0x0000001804057836 */ /* 0x000fe40000000000 */
[----:B------:R-:W-:Y:S01]  /*109f0*/  FMUL.FTZ R25, R25, UR10 ;  /* 0x0000000a19197c20 */ /* 0x000fe20008410000 */
[----:B------:R-:W-:Y:S02]  /*10a00*/  I2FP.F32.S32 R6, R6 ;  /* 0x0000000600067245 */ /* 0x000fe40000201400 */
[----:B------:R-:W2:Y:S01]  /*10a10*/  MUFU.TANH R197, R23 ;  /* 0x0000001700c57308 */ /* 0x000ea20000002400 */
[----:B-1----:R-:W-:Y:S01]  /*10a20*/  FFMA.FTZ R17, R16, UR5, R3 ;  /* 0x0000000510117c23 */ /* 0x002fe20008010003 */
[----:B------:R-:W-:Y:S01]  /*10a30*/  VIADD R3, R4, 0x10 ;  /* 0x0000001004037836 */ /* 0x000fe20000000000 */
[----:B------:R-:W-:Y:S01]  /*10a40*/  I2FP.F32.S32 R5, R5 ;  /* 0x0000000500057245 */ /* 0x000fe20000201400 */
[C---:B------:R-:W-:Y:S01]  /*10a50*/  FFMA.FTZ R14, R6.reuse, UR5, R164 ;  /* 0x00000005060e7c23 */ /* 0x040fe200080100a4 */
[----:B------:R-:W-:Y:S01]  /*10a60*/  FFMA.FTZ R8, R6, UR5, R171 ;  /* 0x0000000506087c23 */ /* 0x000fe200080100ab */
[----:B------:R-:W-:Y:S01]  /*10a70*/  I2FP.F32.S32 R12, R4 ;  /* 0x00000004000c7245 */ /* 0x000fe20000201400 */
[----:B------:R-:W-:Y:S03]  /*10a80*/  FFMA.FTZ R16, R16, UR5, R168 ;  /* 0x0000000510107c23 */ /* 0x000fe600080100a8 */
[----:B------:R-:W1:Y:S01]  /*10a90*/  MUFU.TANH R178, R178 ;  /* 0x000000b200b27308 */ /* 0x000e620000002400 */
[----:B------:R-:W-:Y:S01]  /*10aa0*/  I2FP.F32.S32 R6, R3 ;  /* 0x0000000300067245 */ /* 0x000fe20000201400 */
[C---:B------:R-:W-:Y:S01]  /*10ab0*/  FFMA.FTZ R190, R5.reuse, UR5, R190 ;  /* 0x0000000505be7c23 */ /* 0x040fe200080100be */
[----:B------:R-:W-:Y:S01]  /*10ac0*/  I2FP.F32.S32 R3, R7 ;  /* 0x0000000700037245 */ /* 0x000fe20000201400 */
[----:B------:R-:W-:Y:S01]  /*10ad0*/  FFMA.FTZ R193, R5, UR5, R193 ;  /* 0x0000000505c17c23 */ /* 0x000fe200080100c1 */
[----:B------:R-:W-:Y:S02]  /*10ae0*/  VIADD R5, R4, 0x20 ;  /* 0x0000002004057836 */ /* 0x000fe40000000000 */
[C---:B------:R-:W-:Y:S01]  /*10af0*/  FFMA.FTZ R199, R6.reuse, UR5, R199 ;  /* 0x0000000506c77c23 */ /* 0x040fe200080100c7 */
[----:B------:R-:W-:Y:S02]  /*10b00*/  FFMA.FTZ R189, R6, UR5, R189 ;  /* 0x0000000506bd7c23 */ /* 0x000fe400080100bd */
[----:B------:R-:W4:Y:S01]  /*10b10*/  MUFU.TANH R196, R26 ;  /* 0x0000001a00c47308 */ /* 0x000f220000002400 */
[C---:B------:R-:W-:Y:S01]  /*10b20*/  IADD3 R6, R4.reuse, 0x21, RZ ;  /* 0x0000002104067810 */ /* 0x040fe20007ffe0ff */
[C---:B------:R-:W-:Y:S01]  /*10b30*/  FFMA.FTZ R188, R3.reuse, UR5, R188 ;  /* 0x0000000503bc7c23 */ /* 0x040fe200080100bc */
[----:B------:R-:W-:Y:S01]  /*10b40*/  I2FP.F32.S32 R5, R5 ;  /* 0x0000000500057245 */ /* 0x000fe20000201400 */
[----:B------:R-:W-:Y:S01]  /*10b50*/  FFMA.FTZ R192, R3, UR5, R192 ;  /* 0x0000000503c07c23 */ /* 0x000fe200080100c0 */
[----:B------:R-:W-:Y:S01]  /*10b60*/  IADD3 R3, R4, 0x19, RZ ;  /* 0x0000001904037810 */ /* 0x000fe20007ffe0ff */
[----:B------:R-:W-:Y:S01]  /*10b70*/  FFMA.FTZ R13, R12, UR5, R169 ;  /* 0x000000050c0d7c23 */ /* 0x000fe200080100a9 */
[----:B------:R-:W-:Y:S03]  /*10b80*/  I2FP.F32.S32 R6, R6 ;  /* 0x0000000600067245 */ /* 0x000fe60000201400 */
[----:B------:R-:W5:Y:S01]  /*10b90*/  MUFU.TANH R177, R24 ;  /* 0x0000001800b17308 */ /* 0x000f620000002400 */
[----:B------:R-:W-:Y:S01]  /*10ba0*/  I2FP.F32.S32 R3, R3 ;  /* 0x0000000300037245 */ /* 0x000fe20000201400 */
[C---:B---3--:R-:W-:Y:S01]  /*10bb0*/  FFMA.FTZ R198, R5.reuse, UR5, R198 ;  /* 0x0000000505c67c23 */ /* 0x048fe200080100c6 */
[C---:B------:R-:W-:Y:S01]  /*10bc0*/  IADD3 R10, R4.reuse, 0x38, RZ ;  /* 0x00000038040a7810 */ /* 0x040fe20007ffe0ff */
[----:B------:R-:W-:Y:S01]  /*10bd0*/  FFMA.FTZ R179, R5, UR5, R179 ;  /* 0x0000000505b37c23 */ /* 0x000fe200080100b3 */
[C---:B------:R-:W-:Y:S01]  /*10be0*/  IADD3 R5, R4.reuse, 0x29, RZ ;  /* 0x0000002904057810 */ /* 0x040fe20007ffe0ff */
[C---:B------:R-:W-:Y:S01]  /*10bf0*/  FFMA.FTZ R191, R3.reuse, UR5, R191 ;  /* 0x0000000503bf7c23 */ /* 0x040fe200080100bf */
[----:B------:R-:W-:Y:S03]  /*10c00*/  ISETP.LT.AND P4, PT, RZ, UR21, PT ;  /* 0x00000015ff007c0c */ /* 0x000fe6000bf81270 */
[----:B------:R-:W3:Y:S01]  /*10c10*/  MUFU.TANH R195, R27 ;  /* 0x0000001b00c37308 */ /* 0x000ee20000002400 */
[----:B------:R-:W-:Y:S01]  /*10c20*/  I2FP.F32.S32 R5, R5 ;  /* 0x0000000500057245 */ /* 0x000fe20000201400 */
[----:B------:R-:W-:Y:S01]  /*10c30*/  FFMA.FTZ R194, R3, UR5, R194 ;  /* 0x0000000503c27c23 */ /* 0x000fe200080100c2 */
[----:B------:R-:W-:Y:S02]  /*10c40*/  VIADD R3, R4, 0x28 ;  /* 0x0000002804037836 */ /* 0x000fe40000000000 */
[----:B------:R-:W-:Y:S01]  /*10c50*/  FFMA.FTZ R12, R12, UR5, R170 ;  /* 0x000000050c0c7c23 */ /* 0x000fe200080100aa */
[C---:B--2---:R-:W-:Y:S01]  /*10c60*/  FFMA.FTZ R197, R6.reuse, UR5, R197 ;  /* 0x0000000506c57c23 */ /* 0x044fe200080100c5 */
[----:B-1----:R-:W-:Y:S01]  /*10c70*/  FFMA.FTZ R178, R6, UR5, R178 ;  /* 0x0000000506b27c23 */ /* 0x002fe200080100b2 */
[----:B------:R-:W-:Y:S01]  /*10c80*/  FMUL.FTZ R30, R30, UR10 ;  /* 0x0000000a1e1e7c20 */ /* 0x000fe20008410000 */
[----:B------:R-:W-:Y:S01]  /*10c90*/  I2FP.F32.S32 R3, R3 ;  /* 0x0000000300037245 */ /* 0x000fe20000201400 */
[----:B------:R-:W1:Y:S01]  /*10ca0*/  MUFU.TANH R176, R25 ;  /* 0x0000001900b07308 */ /* 0x000e620000002400 */
[----:B------:R-:W-:Y:S01]  /*10cb0*/  FMNMX.FTZ R6, R12, R0, !PT ;  /* 0x000000000c067209 */ /* 0x000fe20007810000 */
[----:B------:R-:W-:Y:S01]  /*10cc0*/  FMUL.FTZ R28, R28, UR10 ;  /* 0x0000000a1c1c7c20 */ /* 0x000fe20008410000 */
[----:B------:R-:W-:Y:S01]  /*10cd0*/  FMUL.FTZ R31, R31, UR10 ;  /* 0x0000000a1f1f7c20 */ /* 0x000fe20008410000 */
[C---:B----4-:R-:W-:Y:S01]  /*10ce0*/  FFMA.FTZ R196, R3.reuse, UR5, R196 ;  /* 0x0000000503c47c23 */ /* 0x050fe200080100c4 */
[----:B------:R-:W-:Y:S01]  /*10cf0*/  FMNMX.FTZ R6, R16, R6, !PT ;  /* 0x0000000610067209 */ /* 0x000fe20007810000 */
[----:B-----5:R-:W-:Y:S01]  /*10d00*/  FFMA.FTZ R177, R3, UR5, R177 ;  /* 0x0000000503b17c23 */ /* 0x020fe200080100b1 */
[----:B------:R-:W-:Y:S01]  /*10d10*/  FMNMX.FTZ R3, R13, R2, !PT ;  /* 0x000000020d037209 */ /* 0x000fe20007810000 */
[----:B---3--:R-:W-:Y:S01]  /*10d20*/  FFMA.FTZ R195, R5, UR5, R195 ;  /* 0x0000000505c37c23 */ /* 0x008fe200080100c3 */
[----:B------:R-:W-:Y:S01]  /*10d30*/  FMNMX.FTZ R6, R9, R6, !PT ;  /* 0x0000000609067209 */ /* 0x000fe20007810000 */
[----:B------:R-:W2:Y:S01]  /*10d40*/  MUFU.TANH R175, R30 ;  /* 0x0000001e00af7308 */ /* 0x000ea20000002400 */
[----:B------:R-:W-:Y:S01]  /*10d50*/  FMUL.FTZ R29, R29, UR10 ;  /* 0x0000000a1d1d7c20 */ /* 0x000fe20008410000 */
[----:B------:R-:W-:Y:S01]  /*10d60*/  FMUL.FTZ R34, R34, UR10 ;  /* 0x0000000a22227c20 */ /* 0x000fe20008410000 */
[----:B------:R-:W-:Y:S01]  /*10d70*/  FMNMX.FTZ R6, R8, R6, !PT ;  /* 0x0000000608067209 */ /* 0x000fe20007810000 */
[----:B------:R-:W-:Y:S01]  /*10d80*/  FMUL.FTZ R32, R32, UR10 ;  /* 0x0000000a20207c20 */ /* 0x000fe20008410000 */
[----:B------:R-:W-:Y:S01]  /*10d90*/  FMUL.FTZ R35, R35, UR10 ;  /* 0x0000000a23237c20 */ /* 0x000fe20008410000 */
[----:B------:R-:W-:Y:S01]  /*10da0*/  FMUL.FTZ R33, R33, UR10 ;  /* 0x0000000a21217c20 */ /* 0x000fe20008410000 */
[----:B------:R-:W-:Y:S01]  /*10db0*/  FMNMX.FTZ R6, R189, R6, !PT ;  /* 0x00000006bd067209 */ /* 0x000fe20007810000 */
[----:B-1----:R-:W-:Y:S01]  /*10dc0*/  FFMA.FTZ R176, R5, UR5, R176 ;  /* 0x0000000505b07c23 */ /* 0x002fe200080100b0 */
[----:B------:R-:W-:Y:S01]  /*10dd0*/  FMNMX.FTZ R5, R17, R3, !PT ;  /* 0x0000000311057209 */ /* 0x000fe20007810000 */
[----:B------:R-:W1:Y:S01]  /*10de0*/  MUFU.TANH R172, R28 ;  /* 0x0000001c00ac7308 */ /* 0x000e620000002400 */
[----:B------:R-:W-:Y:S01]  /*10df0*/  FMNMX.FTZ R6, R192, R6, !PT ;  /* 0x00000006c0067209 */ /* 0x000fe20007810000 */
[----:B------:R-:W-:Y:S01]  /*10e00*/  VIADD R7, R4, 0x31 ;  /* 0x0000003104077836 */ /* 0x000fe20000000000 */
[----:B------:R-:W-:Y:S02]  /*10e10*/  FMNMX.FTZ R5, R15, R5, !PT ;  /* 0x000000050f057209 */ /* 0x000fe40007810000 */
[----:B------:R-:W-:Y:S02]  /*10e20*/  FMNMX.FTZ R6, R193, R6, !PT ;  /* 0x00000006c1067209 */ /* 0x000fe40007810000 */
[----:B------:R-:W-:Y:S03]  /*10e30*/  FMNMX.FTZ R5, R14, R5, !PT ;  /* 0x000000050e057209 */ /* 0x000fe60007810000 */
[----:B------:R-:W3:Y:S01]  /*10e40*/  MUFU.TANH R174, R31 ;  /* 0x0000001f00ae7308 */ /* 0x000ee20000002400 */
[----:B------:R-:W-:Y:S02]  /*10e50*/  FMNMX.FTZ R6, R194, R6, !PT ;  /* 0x00000006c2067209 */ /* 0x000fe40007810000 */
[----:B------:R-:W-:Y:S02]  /*10e60*/  FMNMX.FTZ R5, R199, R5, !PT ;  /* 0x00000005c7057209 */ /* 0x000fe40007810000 */
[----:B------:R-:W-:Y:S02]  /*10e70*/  IADD3 R3, R4, 0x30, RZ ;  /* 0x0000003004037810 */ /* 0x000fe40007ffe0ff */
[----:B------:R-:W-:Y:S03]  /*10e80*/  FMNMX.FTZ R5, R188, R5, !PT ;  /* 0x00000005bc057209 */ /* 0x000fe60007810000 */
[----:B------:R-:W4:Y:S01]  /*10e90*/  MUFU.TANH R171, R29 ;  /* 0x0000001d00ab7308 */ /* 0x000f220000002400 */
[----:B------:R-:W-:Y:S02]  /*10ea0*/  FMNMX.FTZ R6, R179, R6, !PT ;  /* 0x00000006b3067209 */ /* 0x000fe40007810000 */
[----:B------:R-:W-:Y:S02]  /*10eb0*/  FMNMX.FTZ R5, R190, R5, !PT ;  /* 0x00000005be057209 */ /* 0x000fe40007810000 */
[----:B------:R-:W-:Y:S02]  /*10ec0*/  I2FP.F32.S32 R3, R3 ;  /* 0x0000000300037245 */ /* 0x000fe40000201400 */
[----:B------:R-:W-:Y:S03]  /*10ed0*/  FMNMX.FTZ R5, R191, R5, !PT ;  /* 0x00000005bf057209 */ /* 0x000fe60007810000 */
[----:B------:R-:W5:Y:S01]  /*10ee0*/  MUFU.TANH R166, R34 ;  /* 0x0000002200a67308 */ /* 0x000f620000002400 */
[----:B------:R-:W-:Y:S01]  /*10ef0*/  FMNMX.FTZ R6, R178, R6, !PT ;  /* 0x00000006b2067209 */ /* 0x000fe20007810000 */
[C---:B--2---:R-:W-:Y:S01]  /*10f00*/  FFMA.FTZ R175, R3.reuse, UR5, R175 ;  /* 0x0000000503af7c23 */ /* 0x044fe200080100af */
[----:B------:R-:W-:Y:S01]  /*10f10*/  FMNMX.FTZ R5, R198, R5, !PT ;  /* 0x00000005c6057209 */ /* 0x000fe20007810000 */
[----:B-1----:R-:W-:Y:S01]  /*10f20*/  FFMA.FTZ R172, R3, UR5, R172 ;  /* 0x0000000503ac7c23 */ /* 0x002fe200080100ac */
[----:B------:R-:W-:Y:S02]  /*10f30*/  FMNMX.FTZ R6, R177, R6, !PT ;  /* 0x00000006b1067209 */ /* 0x000fe40007810000 */
[----:B------:R-:W-:Y:S03]  /*10f40*/  FMNMX.FTZ R5, R197, R5, !PT ;  /* 0x00000005c5057209 */ /* 0x000fe60007810000 */
[----:B------:R-:W1:Y:S01]  /*10f50*/  MUFU.TANH R169, R32 ;  /* 0x0000002000a97308 */ /* 0x000e620000002400 */
[----:B------:R-:W-:Y:S02]  /*10f60*/  IADD3 R3, R4, 0x39, RZ ;  /* 0x0000003904037810 */ /* 0x000fe40007ffe0ff */
[----:B------:R-:W-:Y:S02]  /*10f70*/  FMNMX.FTZ R5, R196, R5, !PT ;  /* 0x00000005c4057209 */ /* 0x000fe40007810000 */
[----:B------:R-:W-:Y:S02]  /*10f80*/  I2FP.F32.S32 R7, R7 ;  /* 0x0000000700077245 */ /* 0x000fe40000201400 */
[----:B------:R-:W-:Y:S03]  /*10f90*/  FMNMX.FTZ R5, R195, R5, !PT ;  /* 0x00000005c3057209 */ /* 0x000fe60007810000 */
[----:B------:R-:W2:Y:S01]  /*10fa0*/  MUFU.TANH R165, R35 ;  /* 0x0000002300a57308 */ /* 0x000ea20000002400 */
[----:B------:R-:W-:Y:S01]  /*10fb0*/  FMNMX.FTZ R6, R176, R6, !PT ;  /* 0x00000006b0067209 */ /* 0x000fe20007810000 */
[C---:B---3--:R-:W-:Y:S01]  /*10fc0*/  FFMA.FTZ R174, R7.reuse, UR5, R174 ;  /* 0x0000000507ae7c23 */ /* 0x048fe200080100ae */
[----:B------:R-:W-:Y:S01]  /*10fd0*/  I2FP.F32.S32 R4, R10 ;  /* 0x0000000a00047245 */ /* 0x000fe20000201400 */
[----:B----4-:R-:W-:Y:S01]  /*10fe0*/  FFMA.FTZ R171, R7, UR5, R171 ;  /* 0x0000000507ab7c23 */ /* 0x010fe200080100ab */
[----:B------:R-:W-:Y:S02]  /*10ff0*/  I2FP.F32.S32 R3, R3 ;  /* 0x0000000300037245 */ /* 0x000fe40000201400 */
[----:B------:R-:W-:Y:S03]  /*11000*/  FMNMX.FTZ R5, R175, R5, !PT ;  /* 0x00000005af057209 */ /* 0x000fe60007810000 */
[----:B------:R-:W3:Y:S01]  /*11010*/  MUFU.TANH R168, R33 ;  /* 0x0000002100a87308 */ /* 0x000ee20000002400 */
[----:B------:R-:W-:Y:S01]  /*11020*/  FMNMX.FTZ R6, R172, R6, !PT ;  /* 0x00000006ac067209 */ /* 0x000fe20007810000 */
[C---:B-----5:R-:W-:Y:S01]  /*11030*/  FFMA.FTZ R166, R4.reuse, UR5, R166 ;  /* 0x0000000504a67c23 */ /* 0x060fe200080100a6 */
[----:B-1----:R-:W-:Y:S02]  /*11040*/  FFMA.FTZ R169, R4, UR5, R169 ;  /* 0x0000000504a97c23 */ /* 0x002fe400080100a9 */
[----:B------:R-:W-:Y:S04]  /*11050*/  FMNMX.FTZ R6, R171, R6, !PT ;  /* 0x00000006ab067209 */ /* 0x000fe80007810000 */
[----:B------:R-:W-:Y:S01]  /*11060*/  FMNMX.FTZ R10, R169, R6, !PT ;  /* 0x00000006a90a7209 */ /* 0x000fe20007810000 */
[C---:B--2---:R-:W-:Y:S01]  /*11070*/  FFMA.FTZ R165, R3.reuse, UR5, R165 ;  /* 0x0000000503a57c23 */ /* 0x044fe200080100a5 */
[----:B---3--:R-:W-:Y:S01]  /*11080*/  FFMA.FTZ R168, R3, UR5, R168 ;  /* 0x0000000503a87c23 */ /* 0x008fe200080100a8 */
[----:B------:R-:W-:Y:S04]  /*11090*/  FMNMX.FTZ R3, R174, R5, !PT ;  /* 0x00000005ae037209 */ /* 0x000fe80007810000 */
[----:B------:R-:W-:Y:S02]  /*110a0*/  FMNMX.FTZ R3, R166, R3, !PT ;  /* 0x00000003a6037209 */ /* 0x000fe40007810000 */
[----:B------:R-:W-:Y:S02]  /*110b0*/  FMNMX.FTZ R10, R168, R10, !PT ;  /* 0x0000000aa80a7209 */ /* 0x000fe40007810000 */
[----:B------:R-:W-:Y:S01]  /*110c0*/  FMNMX.FTZ R3, R165, R3, !PT ;  /* 0x00000003a5037209 */ /* 0x000fe20007810000 */
[----:B------:R-:W-:Y:S06]  /*110d0*/  @P4 BRA `(.L_x_1231) ;  /* 0xffffffdc00ac4947 */ /* 0x000fec000383ffff */
.L_x_1230:
[----:B-1----:R-:W1:Y:S01]  /*110e0*/  SHFL.BFLY PT, R4, R3, 0x2, 0x1f ;  /* 0x0c401f0003047f89 */ /* 0x002e6200000e0000 */
[----:B------:R-:W-:Y:S07]  /*110f0*/  UIADD3 UR23, UR23, 0x1, URZ ;  /* 0x0000000117177890 */ /* 0x000fee000fffe03f */
[----:B------:R-:W2:Y:S08]  /*11100*/  SHFL.BFLY PT, R5, R10, 0x2, 0x1f ;  /* 0x0c401f000a057f89 */ /* 0x000eb000000e0000 */
[----:B------:R-:W-:Y:S08]  /*11110*/  LDSM.16.MT88.4 R20, [R218+0x18000] ;  /* 0x01800000da14783b */ /* 0x000ff00000004200 */
        /* <DEDUP_REMOVED lines=19> */
[----:B------:R-:W-:Y:S01]  /*11250*/  FMUL.FTZ R2, R4, UR4 ;  /* 0x0000000404027c20 */ /* 0x000fe20008410000 */
[--C-:B------:R-:W-:Y:S01]  /*11260*/  FFMA.FTZ R181, R17, UR4, -R173.reuse ;  /* 0x0000000411b57c23 */ /* 0x100fe200080108ad */
        /* <DEDUP_REMOVED lines=44> */
[----:B------:R-:W4:Y:S03]  /*11530*/  LDSM.16.MT88.4 R148, [R220+0x1a000] ;  /* 0x01a00000dc94783b */ /* 0x000f260000004200 */
[----:B------:R-:W5:Y:S01]  /*11540*/  MUFU.EX2 R167, R167 ;  /* 0x000000a700a77308 */ /* 0x000f620000000800 */
        /* <DEDUP_REMOVED lines=15> */
[----:B------:R-:W1:Y:S01]  /*11640*/  MUFU.EX2 R184, R184 ;  /* 0x000000b800b87308 */ /* 0x000e620000000800 */
[----:B-----5:R-:W-:Y:S01]  /*11650*/  F2FP.BF16.F32.PACK_AB R163, R167, R180 ;  /* 0x000000b4a7a3723e */ /* 0x020fe200000010ff */
        /* <DEDUP_REMOVED lines=14> */
[----:B------:R-:W5:Y:S01]  /*11740*/  MUFU.EX2 R182, R182 ;  /* 0x000000b600b67308 */ /* 0x000f620000000800 */
[----:B-1----:R-:W-:Y:S01]  /*11750*/  F2FP.BF16.F32.PACK_AB R160, R184, R186 ;  /* 0x000000bab8a0723e */ /* 0x002fe200000010ff */
        /* <DEDUP_REMOVED lines=14> */
[----:B------:R-:W-:Y:S01]  /*11840*/  MUFU.EX2 R178, R176 ;  /* 0x000000b000b27308 */ /* 0x000fe20000000800 */
[----:B-----5:R-:W-:Y:S01]  /*11850*/  F2FP.BF16.F32.PACK_AB R162, R182, R183 ;  /* 0x000000b7b6a2723e */ /* 0x020fe200000010ff */
[C---:B------:R-:W-:Y:S01]  /*11860*/  FMUL.FTZ R74, R0.reuse, R74 ;  /* 0x0000004a004a7220 */ /* 0x040fe20000410000 */
[----:B------:R-:W-:Y:S01]  /*11870*/  FMUL.FTZ R75, R0, R75 ;  /* 0x0000004b004b7220 */ /* 0x000fe20000410000 */
[C---:B------:R-:W-:Y:S01]  /*11880*/  FMUL.FTZ R72, R2.reuse, R72 ;  /* 0x0000004802487220 */ /* 0x040fe20000410000 */
[----:B------:R-:W-:Y:S01]  /*11890*/  FMUL.FTZ R73, R2, R73 ;  /* 0x0000004902497220 */ /* 0x000fe20000410000 */
[C---:B------:R-:W-:Y:S01]  /*118a0*/  FMUL.FTZ R78, R0.reuse, R78 ;  /* 0x0000004e004e7220 */ /* 0x040fe20000410000 */
[----:B------:R-:W-:Y:S01]  /*118b0*/  FMUL.FTZ R79, R0, R79 ;  /* 0x0000004f004f7220 */ /* 0x000fe20000410000 */
[C---:B------:R-:W-:Y:S02]  /*118c0*/  HMMA.16816.F32.BF16 R4, R160.reuse, R12, R4 ;  /* 0x0000000ca004723c */ /* 0x040fe40000041804 */
[----:B------:R-:W-:Y:S03]  /*118d0*/  MUFU.EX2 R187, R187 ;  /* 0x000000bb00bb7308 */ /* 0x000fe60000000800 */
[C---:B------:R-:W-:Y:S01]  /*118e0*/  FMUL.FTZ R76, R2.reuse, R76 ;  /* 0x0000004c024c7220 */ /* 0x040fe20000410000 */
[C---:B------:R-:W-:Y:S06]  /*118f0*/  HMMA.16816.F32.BF16 R8, R160.reuse, R14, R8 ;  /* 0x0000000ea008723c */ /* 0x040fec0000041808 */
[----:B------:R-:W1:Y:S01]  /*11900*/  MUFU.EX2 R188, R188 ;  /* 0x000000bc00bc7308 */ /* 0x000e620000000800 */
[C---:B------:R-:W-:Y:S01]  /*11910*/  FMUL.FTZ R12, R2.reuse, R152 ;  /* 0x00000098020c7220 */ /* 0x040fe20000410000 */
[----:B------:R-:W-:Y:S03]  /*11920*/  FMUL.FTZ R13, R2, R153 ;  /* 0x00000099020d7220 */ /* 0x000fe60000410000 */
[C---:B------:R-:W-:Y:S01]  /*11930*/  FMUL.FTZ R14, R0.reuse, R154 ;  /* 0x0000009a000e7220 */ /* 0x040fe20000410000 */
[----:B------:R-:W-:Y:S02]  /*11940*/  FMUL.FTZ R15, R0, R155 ;  /* 0x0000009b000f7220 */ /* 0x000fe40000410000 */
        /* <DEDUP_REMOVED lines=9> */
[----:B------:R-:W-:Y:S01]  /*119e0*/  FMUL.FTZ R87, R0, R87 ;  /* 0x0000005700577220 */ /* 0x000fe20000410000 */
[C---:B------:R-:W-:Y:S05]  /*119f0*/  HMMA.16816.F32.BF16 R16, R160.reuse, R22, R16 ;  /* 0x00000016a010723c */ /* 0x040fea0000041810 */
[----:B------:R-:W-:Y:S01]  /*11a00*/  MUFU.EX2 R198, R198 ;  /* 0x000000c600c67308 */ /* 0x000fe20000000800 */
[C---:B------:R-:W-:Y:S01]  /*11a10*/  FMUL.FTZ R21, R2.reuse, R145 ;  /* 0x0000009102157220 */ /* 0x040fe20000410000 */
[----:B------:R-:W-:Y:S01]  /*11a20*/  FMUL.FTZ R20, R2, R144 ;  /* 0x0000009002147220 */ /* 0x000fe20000410000 */
[C---:B------:R-:W-:Y:S03]  /*11a30*/  FMUL.FTZ R22, R0.reuse, R146 ;  /* 0x0000009200167220 */ /* 0x040fe60000410000 */
[----:B------:R-:W-:Y:S01]  /*11a40*/  FMUL.FTZ R23, R0, R147 ;  /* 0x0000009300177220 */ /* 0x000fe20000410000 */
[--C-:B------:R-:W-:Y:S01]  /*11a50*/  FFMA.FTZ R144, R191, UR4, -R173.reuse ;  /* 0x00000004bf907c23 */ /* 0x100fe200080108ad */
[C---:B------:R-:W-:Y:S01]  /*11a60*/  FMUL.FTZ R84, R2.reuse, R84 ;  /* 0x0000005402547220 */ /* 0x040fe20000410000 */
[----:B------:R-:W-:Y:S01]  /*11a70*/  FMUL.FTZ R85, R2, R85 ;  /* 0x0000005502557220 */ /* 0x000fe20000410000 */
[C---:B------:R-:W-:Y:S03]  /*11a80*/  FMUL.FTZ R90, R0.reuse, R90 ;  /* 0x0000005a005a7220 */ /* 0x040fe60000410000 */
[C---:B------:R-:W-:Y:S01]  /*11a90*/  HMMA.16816.F32.BF16 R20, R160.reuse, R28, R20 ;  /* 0x0000001ca014723c */ /* 0x040fe20000041814 */
[----:B------:R-:W-:Y:S02]  /*11aa0*/  MUFU.EX2 R197, R197 ;  /* 0x000000c500c57308 */ /* 0x000fe40000000800 */
[----:B------:R-:W-:Y:S01]  /*11ab0*/  FMUL.FTZ R91, R0, R91 ;  /* 0x0000005b005b7220 */ /* 0x000fe20000410000 */
[C---:B------:R-:W-:Y:S01]  /*11ac0*/  FMUL.FTZ R88, R2.reuse, R88 ;  /* 0x0000005802587220 */ /* 0x040fe20000410000 */
[C---:B------:R-:W-:Y:S01]  /*11ad0*/  FMUL.FTZ R89, R2.reuse, R89 ;  /* 0x0000005902597220 */ /* 0x040fe20000410000 */
[C---:B------:R-:W-:Y:S05]  /*11ae0*/  HMMA.16816.F32.BF16 R24, R160.reuse, R30, R24 ;  /* 0x0000001ea018723c */ /* 0x040fea0000041818 */
[----:B------:R-:W-:Y:S01]  /*11af0*/  MUFU.EX2 R196, R196 ;  /* 0x000000c400c47308 */ /* 0x000fe20000000800 */
[C---:B------:R-:W-:Y:S01]  /*11b00*/  FMUL.FTZ R28, R2.reuse, R136 ;  /* 0x00000088021c7220 */ /* 0x040fe20000410000 */
[----:B------:R-:W-:Y:S01]  /*11b10*/  FMUL.FTZ R29, R2, R137 ;  /* 0x00000089021d7220 */ /* 0x000fe20000410000 */
[C---:B------:R-:W-:Y:S03]  /*11b20*/  FMUL.FTZ R30, R0.reuse, R138 ;  /* 0x0000008a001e7220 */ /* 0x040fe60000410000 */
[C---:B------:R-:W-:Y:S02]  /*11b30*/  FMUL.FTZ R31, R0.reuse, R139 ;  /* 0x0000008b001f7220 */ /* 0x040fe40000410000 */
[----:B------:R-:W5:Y:S01]  /*11b40*/  LDSM.16.MT88.4 R136, [R216+0x1a000] ;  /* 0x01a00000d888783b */ /* 0x000f620000004200 */
[C---:B------:R-:W-:Y:S01]  /*11b50*/  FMUL.FTZ R94, R0.reuse, R94 ;  /* 0x0000005e005e7220 */ /* 0x040fe20000410000 */
[----:B------:R-:W-:Y:S01]  /*11b60*/  FMUL.FTZ R95, R0, R95 ;  /* 0x0000005f005f7220 */ /* 0x000fe20000410000 */
[C---:B------:R-:W-:Y:S01]  /*11b70*/  FMUL.FTZ R92, R2.reuse, R92 ;  /* 0x0000005c025c7220 */ /* 0x040fe20000410000 */
[----:B------:R-:W-:Y:S01]  /*11b80*/  FMUL.FTZ R93, R2, R93 ;  /* 0x0000005d025d7220 */ /* 0x000fe20000410000 */
[C---:B---3--:R-:W-:Y:S01]  /*11b90*/  HMMA.16816.F32.BF16 R28, R160.reuse, R156, R28 ;  /* 0x0000009ca01c723c */ /* 0x048fe2000004181c */
[----:B------:R-:W-:Y:S02]  /*11ba0*/  MUFU.EX2 R195, R195 ;  /* 0x000000c300c37308 */ /* 0x000fe40000000800 */
[C---:B------:R-:W-:Y:S01]  /*11bb0*/  FMUL.FTZ R98, R0.reuse, R98 ;  /* 0x0000006200627220 */ /* 0x040fe20000410000 */
[----:B------:R-:W-:Y:S01]  /*11bc0*/  FMUL.FTZ R99, R0, R99 ;  /* 0x0000006300637220 */ /* 0x000fe20000410000 */
[C---:B------:R-:W-:Y:S01]  /*11bd0*/  FMUL.FTZ R96, R2.reuse, R96 ;  /* 0x0000006002607220 */ /* 0x040fe20000410000 */
[C---:B------:R-:W-:Y:S01]  /*11be0*/  HMMA.16816.F32.BF16 R32, R160.reuse, R158, R32 ;  /* 0x0000009ea020723c */ /* 0x040fe20000041820 */
[----:B------:R-:W-:Y:S04]  /*11bf0*/  LDSM.16.MT88.4 R156, [R216+0x1a800] ;  /* 0x01a80000d89c783b */ /* 0x000fe80000004200 */
[----:B------:R-:W-:Y:S01]  /*11c00*/  MUFU.EX2 R199, R199 ;  /* 0x000000c700c77308 */ /* 0x000fe20000000800 */
[----:B------:R-:W-:Y:S01]  /*11c10*/  FMUL.FTZ R97, R2, R97 ;  /* 0x0000006102617220 */ /* 0x000fe20000410000 */
[C---:B----4-:R-:W-:Y:S04]  /*11c20*/  HMMA.16816.F32.BF16 R36, R160.reuse, R148, R36 ;  /* 0x00000094a024723c */ /* 0x050fe80000041824 */
[C---:B------:R-:W-:Y:S02]  /*11c30*/  FMUL.FTZ R102, R0.reuse, R102 ;  /* 0x0000006600667220 */ /* 0x040fe40000410000 */
[C---:B------:R-:W-:Y:S01]  /*11c40*/  HMMA.16816.F32.BF16 R40, R160.reuse, R150, R40 ;  /* 0x00000096a028723c */ /* 0x040fe20000041828 */
[----:B------:R-:W-:Y:S01]  /*11c50*/  LDSM.16.MT88.4 R148, [R218+0x18800] ;  /* 0x01880000da94783b */ /* 0x000fe20000004200 */
[----:B------:R-:W-:Y:S03]  /*11c60*/  MUFU.EX2 R252, R252 ;  /* 0x000000fc00fc7308 */ /* 0x000fe60000000800 */
[----:B------:R-:W-:Y:S01]  /*11c70*/  FMUL.FTZ R103, R0, R103 ;  /* 0x0000006700677220 */ /* 0x000fe20000410000 */
[C---:B--2---:R-:W-:Y:S05]  /*11c80*/  HMMA.16816.F32.BF16 R44, R160.reuse, R140, R44 ;  /* 0x0000008ca02c723c */ /* 0x044fea000004182c */
[C---:B------:R-:W-:Y:S01]  /*11c90*/  FMUL.FTZ R100, R2.reuse, R100 ;  /* 0x0000006402647220 */ /* 0x040fe20000410000 */
[C---:B------:R-:W-:Y:S01]  /*11ca0*/  HMMA.16816.F32.BF16 R48, R160.reuse, R142, R48 ;  /* 0x0000008ea030723c */ /* 0x040fe20000041830 */
[----:B------:R-:W2:Y:S04]  /*11cb0*/  LDSM.16.MT88.4 R140, [R220+0x1c000] ;  /* 0x01c00000dc8c783b */ /* 0x000ea80000004200 */
[----:B------:R-:W-:Y:S01]  /*11cc0*/  FMUL.FTZ R101, R2, R101 ;  /* 0x0000006502657220 */ /* 0x000fe20000410000 */
[C---:B------:R-:W-:Y:S05]  /*11cd0*/  HMMA.16816.F32.BF16 R52, R160.reuse, R132, R52 ;  /* 0x00000084a034723c */ /* 0x040fea0000041834 */
[C---:B------:R-:W-:Y:S01]  /*11ce0*/  FMUL.FTZ R106, R0.reuse, R106 ;  /* 0x0000006a006a7220 */ /* 0x040fe20000410000 */
[C---:B------:R-:W-:Y:S01]  /*11cf0*/  HMMA.16816.F32.BF16 R56, R160.reuse, R134, R56 ;  /* 0x00000086a038723c */ /* 0x040fe20000041838 */
[----:B------:R-:W3:Y:S04]  /*11d00*/  LDSM.16.MT88.4 R132, [R218+0x1c000] ;  /* 0x01c00000da84783b */ /* 0x000ee80000004200 */
[----:B------:R-:W-:Y:S01]  /*11d10*/  FMUL.FTZ R107, R0, R107 ;  /* 0x0000006b006b7220 */ /* 0x000fe20000410000 */
[C---:B-----5:R-:W-:Y:S05]  /*11d20*/  HMMA.16816.F32.BF16 R60, R160.reuse, R136, R60 ;  /* 0x00000088a03c723c */ /* 0x060fea000004183c */
[C---:B------:R-:W-:Y:S01]  /*11d30*/  FMUL.FTZ R104, R2.reuse, R104 ;  /* 0x0000006802687220 */ /* 0x040fe20000410000 */
[C---:B------:R-:W-:Y:S01]  /*11d40*/  HMMA.16816.F32.BF16 R64, R160.reuse, R138, R64 ;  /* 0x0000008aa040723c */ /* 0x040fe20000041840 */
[----:B------:R-:W4:Y:S04]  /*11d50*/  LDSM.16.MT88.4 R136, [R217+0x1c000] ;  /* 0x01c00000d988783b */ /* 0x000f280000004200 */
[----:B------:R-:W-:Y:S01]  /*11d60*/  FMUL.FTZ R105, R2, R105 ;  /* 0x0000006902697220 */ /* 0x000fe20000410000 */
[--C-:B------:R-:W-:Y:S01]  /*11d70*/  FFMA.FTZ R191, R189, UR4, -R170.reuse ;  /* 0x00000004bdbf7c23 */ /* 0x100fe200080108aa */
[C---:B------:R-:W-:Y:S01]  /*11d80*/  FMUL.FTZ R110, R0.reuse, R110 ;  /* 0x0000006e006e7220 */ /* 0x040fe20000410000 */
[----:B------:R5:W1:Y:S03]  /*11d90*/  MUFU.EX2 R189, R144 ;  /* 0x0000009000bd7308 */ /* 0x000a660000000800 */
[----:B------:R-:W-:Y:S01]  /*11da0*/  FMUL.FTZ R111, R0, R111 ;  /* 0x0000006f006f7220 */ /* 0x000fe20000410000 */
[C---:B------:R-:W-:Y:S01]  /*11db0*/  FMUL.FTZ R108, R2.reuse, R108 ;  /* 0x0000006c026c7220 */ /* 0x040fe20000410000 */
[----:B------:R-:W-:Y:S01]  /*11dc0*/  FMUL.FTZ R109, R2, R109 ;  /* 0x0000006d026d7220 */ /* 0x000fe20000410000 */
[C---:B------:R-:W-:Y:S01]  /*11dd0*/  FMUL.FTZ R114, R0.reuse, R114 ;  /* 0x0000007200727220 */ /* 0x040fe20000410000 */
[----:B------:R-:W-:Y:S01]  /*11de0*/  FMUL.FTZ R115, R0, R115 ;  /* 0x0000007300737220 */ /* 0x000fe20000410000 */
[C---:B------:R-:W-:Y:S01]  /*11df0*/  FMUL.FTZ R112, R2.reuse, R112 ;  /* 0x0000007002707220 */ /* 0x040fe20000410000 */
[C---:B--2---:R-:W-:Y:S01]  /*11e00*/  HMMA.16816.F32.BF16 R68, R160.reuse, R140, R68 ;  /* 0x0000008ca044723c */ /* 0x044fe20000041844 */
[----:B------:R-:W-:Y:S02]  /*11e10*/  MUFU.EX2 R191, R191 ;  /* 0x000000bf00bf7308 */ /* 0x000fe40000000800 */
[----:B------:R-:W-:Y:S01]  /*11e20*/  FMUL.FTZ R113, R2, R113 ;  /* 0x0000007102717220 */ /* 0x000fe20000410000 */
[C---:B------:R-:W-:Y:S01]  /*11e30*/  FMUL.FTZ R118, R0.reuse, R118 ;  /* 0x0000007600767220 */ /* 0x040fe20000410000 */
[----:B------:R-:W-:Y:S01]  /*11e40*/  FMUL.FTZ R119, R0, R119 ;  /* 0x0000007700777220 */ /* 0x000fe20000410000 */
[C---:B------:R-:W-:Y:S01]  /*11e50*/  HMMA.16816.F32.BF16 R72, R160.reuse, R142, R72 ;  /* 0x0000008ea048723c */ /* 0x040fe20000041848 */
[----:B------:R-:W2:Y:S04]  /*11e60*/  LDSM.16.MT88.4 R140, [R216+0x1c000] ;  /* 0x01c00000d88c783b */ /* 0x000ea80000004200 */
[C---:B------:R-:W-:Y:S01]  /*11e70*/  FMUL.FTZ R116, R2.reuse, R116 ;  /* 0x0000007402747220 */ /* 0x040fe20000410000 */
[C---:B---3--:R-:W-:Y:S03]  /*11e80*/  HMMA.16816.F32.BF16 R76, R160.reuse, R132, R76 ;  /* 0x00000084a04c723c */ /* 0x048fe6000004184c */
[----:B-----5:R-:W-:Y:S02]  /*11e90*/  LDSM.16.MT88.4 R144, [R220+0x18800] ;  /* 0x01880000dc90783b */ /* 0x020fe40000004200 */
[----:B------:R-:W-:Y:S01]  /*11ea0*/  FMUL.FTZ R117, R2, R117 ;  /* 0x0000007502757220 */ /* 0x000fe20000410000 */
[C---:B------:R-:W-:Y:S05]  /*11eb0*/  HMMA.16816.F32.BF16 R80, R160.reuse, R134, R80 ;  /* 0x00000086a050723c */ /* 0x040fea0000041850 */
[----:B------:R-:W3:Y:S01]  /*11ec0*/  LDSM.16.MT88.4 R132, [R220+0x1e000] ;  /* 0x01e00000dc84783b */ /* 0x000ee20000004200 */
        /* <DEDUP_REMOVED lines=16> */
[--C-:B------:R-:W-:Y:S01]  /*11fd0*/  FFMA.FTZ R169, R169, UR4, -R170.reuse ;  /* 0x00000004a9a97c23 */ /* 0x100fe200080108aa */
[--C-:B------:R-:W-:Y:S01]  /*11fe0*/  FFMA.FTZ R166, R166, UR4, -R173.reuse ;  /* 0x00000004a6a67c23 */ /* 0x100fe200080108ad */
[C---:B------:R-:W-:Y:S01]  /*11ff0*/  HMMA.16816.F32.BF16 R96, R160.reuse, R142, R96 ;  /* 0x0000008ea060723c */ /* 0x040fe20000041860 */
[----:B------:R-:W2:Y:S01]  /*12000*/  LDSM.16.MT88.4 R140, [R217+0x1e000] ;  /* 0x01e00000d98c783b */ /* 0x000ea20000004200 */
[----:B------:R-:W-:Y:S03]  /*12010*/  MUFU.EX2 R177, R169 ;  /* 0x000000a900b17308 */ /* 0x000fe60000000800 */
[----:B------:R-:W-:Y:S01]  /*12020*/  FFMA.FTZ R173, R165, UR4, -R173 ;  /* 0x00000004a5ad7c23 */ /* 0x000fe200080108ad */
[--C-:B------:R-:W-:Y:S01]  /*12030*/  FFMA.FTZ R192, R192, UR4, -R170.reuse ;  /* 0x00000004c0c07c23 */ /* 0x100fe200080108aa */
[--C-:B------:R-:W-:Y:S01]  /*12040*/  FFMA.FTZ R193, R193, UR4, -R170.reuse ;  /* 0x00000004c1c17c23 */ /* 0x100fe200080108aa */
[--C-:B------:R-:W-:Y:S01]  /*12050*/  FFMA.FTZ R194, R194, UR4, -R170.reuse ;  /* 0x00000004c2c27c23 */ /* 0x100fe200080108aa */
[C---:B---3--:R-:W-:Y:S03]  /*12060*/  HMMA.16816.F32.BF16 R100, R160.reuse, R132, R100 ;  /* 0x00000084a064723c */ /* 0x048fe60000041864 */
[----:B------:R-:W-:Y:S01]  /*12070*/  MUFU.EX2 R165, R173 ;  /* 0x000000ad00a57308 */ /* 0x000fe20000000800 */
[--C-:B------:R-:W-:Y:S01]  /*12080*/  FFMA.FTZ R171, R171, UR4, -R170.reuse ;  /* 0x00000004abab7c23 */ /* 0x100fe200080108aa */
[----:B------:R-:W-:Y:S01]  /*12090*/  FFMA.FTZ R170, R168, UR4, -R170 ;  /* 0x00000004a8aa7c23 */ /* 0x000fe200080108aa */
[----:B------:R-:W-:Y:S01]  /*120a0*/  FFMA.FTZ R185, R0, R248, R185 ;  /* 0x000000f800b97223 */ /* 0x000fe200000100b9 */
[C---:B------:R-:W-:Y:S01]  /*120b0*/  HMMA.16816.F32.BF16 R104, R160.reuse, R134, R104 ;  /* 0x00000086a068723c */ /* 0x040fe20000041868 */
[----:B------:R-:W3:Y:S05]  /*120c0*/  LDSM.16.MT88.4 R132, [R216+0x1e000] ;  /* 0x01e00000d884783b */ /* 0x000eea0000004200 */
[----:B------:R-:W-:Y:S01]  /*120d0*/  MUFU.EX2 R176, R170 ;  /* 0x000000aa00b07308 */ /* 0x000fe20000000800 */
[----:B------:R-:W-:Y:S01]  /*120e0*/  MOV R0, R164 ;  /* 0x000000a400007202 */ /* 0x000fe20000000f00 */
[C---:B----4-:R-:W-:Y:S08]  /*120f0*/  HMMA.16816.F32.BF16 R108, R160.reuse, R136, R108 ;  /* 0x00000088a06c723c */ /* 0x050ff0000004186c */
[----:B------:R-:W4:Y:S01]  /*12100*/  MUFU.EX2 R192, R192 ;  /* 0x000000c000c07308 */ /* 0x000f220000000800 */
[C---:B------:R-:W-:Y:S03]  /*12110*/  HMMA.16816.F32.BF16 R112, R160.reuse, R138, R112 ;  /* 0x0000008aa070723c */ /* 0x040fe60000041870 */
[----:B-1----:R-:W-:Y:S01]  /*12120*/  F2FP.BF16.F32.PACK_AB R137, R188, R187 ;  /* 0x000000bbbc89723e */ /* 0x002fe200000010ff */
[----:B------:R-:W-:Y:S03]  /*12130*/  FFMA.FTZ R186, R2, R249, R186 ;  /* 0x000000f902ba7223 */ /* 0x000fe600000100ba */
[----:B------:R-:W-:Y:S02]  /*12140*/  F2FP.BF16.F32.PACK_AB R139, R189, R190 ;  /* 0x000000bebd8b723e */ /* 0x000fe400000010ff */
[----:B------:R-:W-:Y:S02]  /*12150*/  MUFU.EX2 R193, R193 ;  /* 0x000000c100c17308 */ /* 0x000fe40000000800 */
[----:B------:R-:W-:Y:S01]  /*12160*/  MOV R2, R3 ;  /* 0x0000000300027202 */ /* 0x000fe20000000f00 */
[----:B------:R-:W-:Y:S01]  /*12170*/  FADD.FTZ R185, R181, R185 ;  /* 0x000000b9b5b97221 */ /* 0x000fe20000010000 */
[C---:B--2---:R-:W-:Y:S06]  /*12180*/  HMMA.16816.F32.BF16 R116, R160.reuse, R140, R116 ;  /* 0x0000008ca074723c */ /* 0x044fec0000041874 */
[----:B------:R-:W1:Y:S01]  /*12190*/  MUFU.EX2 R194, R194 ;  /* 0x000000c200c27308 */ /* 0x000e620000000800 */
[----:B----4-:R-:W-:Y:S01]  /*121a0*/  F2FP.BF16.F32.PACK_AB R136, R192, R191 ;  /* 0x000000bfc088723e */ /* 0x010fe200000010ff */
[----:B------:R-:W-:Y:S01]  /*121b0*/  FADD.FTZ R186, R184, R186 ;  /* 0x000000bab8ba7221 */ /* 0x000fe20000010000 */
[C---:B------:R-:W-:Y:S01]  /*121c0*/  HMMA.16816.F32.BF16 R120, R160.reuse, R142, R120 ;  /* 0x0000008ea078723c */ /* 0x040fe20000041878 */
[----:B------:R-:W2:Y:S06]  /*121d0*/  LDSM.16.MT88.4 R140, [R216+0x18800] ;  /* 0x01880000d88c783b */ /* 0x000eac0000004200 */
[----:B------:R-:W-:Y:S01]  /*121e0*/  MUFU.EX2 R166, R166 ;  /* 0x000000a600a67308 */ /* 0x000fe20000000800 */
[----:B------:R-:W-:Y:S03]  /*121f0*/  FADD.FTZ R185, R180, R185 ;  /* 0x000000b9b4b97221 */ /* 0x000fe60000010000 */
[----:B------:R-:W-:Y:S01]  /*12200*/  FADD.FTZ R186, R183, R186 ;  /* 0x000000bab7ba7221 */ /* 0x000fe20000010000 */
[C---:B---3--:R-:W-:Y:S03]  /*12210*/  HMMA.16816.F32.BF16 R124, R160.reuse, R132, R124 ;  /* 0x00000084a07c723c */ /* 0x048fe6000004187c */
[----:B------:R-:W-:Y:S01]  /*12220*/  FADD.FTZ R185, R167, R185 ;  /* 0x000000b9a7b97221 */ /* 0x000fe20000010000 */
[----:B-1----:R-:W-:Y:S01]  /*12230*/  F2FP.BF16.F32.PACK_AB R138, R194, R193 ;  /* 0x000000c1c28a723e */ /* 0x002fe200000010ff */
[----:B------:R-:W-:Y:S01]  /*12240*/  FADD.FTZ R186, R182, R186 ;  /* 0x000000bab6ba7221 */ /* 0x000fe20000010000 */
[----:B------:R-:W-:Y:S01]  /*12250*/  HMMA.16816.F32.BF16 R128, R160, R134, R128 ;  /* 0x00000086a080723c */ /* 0x000fe20000041880 */
[----:B------:R-:W1:Y:S04]  /*12260*/  LDSM.16.MT88.4 R132, [R220+0x1a800] ;  /* 0x01a80000dc84783b */ /* 0x000e680000004200 */
[----:B------:R-:W-:Y:S01]  /*12270*/  FADD.FTZ R185, R187, R185 ;  /* 0x000000b9bbb97221 */ /* 0x000fe20000010000 */
[C---:B------:R-:W-:Y:S03]  /*12280*/  HMMA.16816.F32.BF16 R4, R136.reuse, R144, R4 ;  /* 0x000000908804723c */ /* 0x040fe60000041804 */
[----:B------:R-:W-:Y:S02]  /*12290*/  LDSM.16.MT88.4 R160, [R220+0x1c800] ;  /* 0x01c80000dca0783b */ /* 0x000fe40000004200 */
[----:B------:R-:W-:Y:S01]  /*122a0*/  FADD.FTZ R186, R191, R186 ;  /* 0x000000babfba7221 */ /* 0x000fe20000010000 */
[C---:B------:R-:W-:Y:S05]  /*122b0*/  HMMA.16816.F32.BF16 R8, R136.reuse, R146, R8 ;  /* 0x000000928808723c */ /* 0x040fea0000041808 */
[----:B------:R-:W3:Y:S01]  /*122c0*/  LDSM.16.MT88.4 R144, [R218+0x1a800] ;  /* 0x01a80000da90783b */ /* 0x000ee20000004200 */
[C---:B------:R-:W-:Y:S05]  /*122d0*/  HMMA.16816.F32.BF16 R12, R136.reuse, R148, R12 ;  /* 0x00000094880c723c */ /* 0x040fea000004180c */
[----:B------:R-:W-:Y:S01]  /*122e0*/  FADD.FTZ R185, R188, R185 ;  /* 0x000000b9bcb97221 */ /* 0x000fe20000010000 */
[C---:B------:R-:W-:Y:S01]  /*122f0*/  HMMA.16816.F32.BF16 R16, R136.reuse, R150, R16 ;  /* 0x000000968810723c */ /* 0x040fe20000041810 */
[----:B------:R-:W4:Y:S04]  /*12300*/  LDSM.16.MT88.4 R148, [R217+0x1a800] ;  /* 0x01a80000d994783b */ /* 0x000f280000004200 */
[----:B------:R-:W-:Y:S01]  /*12310*/  FADD.FTZ R186, R192, R186 ;  /* 0x000000bac0ba7221 */ /* 0x000fe20000010000 */
[C---:B------:R-:W-:Y:S05]  /*12320*/  HMMA.16816.F32.BF16 R20, R136.reuse, R152, R20 ;  /* 0x000000988814723c */ /* 0x040fea0000041814 */
[----:B------:R-:W-:Y:S01]  /*12330*/  FADD.FTZ R185, R190, R185 ;  /* 0x000000b9beb97221 */ /* 0x000fe20000010000 */
[C---:B------:R-:W-:Y:S01]  /*12340*/  HMMA.16816.F32.BF16 R24, R136.reuse, R154, R24 ;  /* 0x0000009a8818723c */ /* 0x040fe20000041818 */
[----:B------:R-:W5:Y:S04]  /*12350*/  LDSM.16.MT88.4 R152, [R218+0x1c800] ;  /* 0x01c80000da98783b */ /* 0x000f680000004200 */
[----:B------:R-:W-:Y:S01]  /*12360*/  FADD.FTZ R186, R193, R186 ;  /* 0x000000bac1ba7221 */ /* 0x000fe20000010000 */
[C---:B--2---:R-:W-:Y:S05]  /*12370*/  HMMA.16816.F32.BF16 R28, R136.reuse, R140, R28 ;  /* 0x0000008c881c723c */ /* 0x044fea000004181c */
[----:B------:R-:W-:Y:S01]  /*12380*/  FADD.FTZ R185, R189, R185 ;  /* 0x000000b9bdb97221 */ /* 0x000fe20000010000 */
[C---:B------:R-:W-:Y:S01]  /*12390*/  HMMA.16816.F32.BF16 R32, R136.reuse, R142, R32 ;  /* 0x0000008e8820723c */ /* 0x040fe20000041820 */
[----:B------:R-:W2:Y:S04]  /*123a0*/  LDSM.16.MT88.4 R140, [R217+0x1c800] ;  /* 0x01c80000d98c783b */ /* 0x000ea80000004200 */
        /* <DEDUP_REMOVED lines=38> */
[C---:B------:R-:W-:Y:S01]  /*12610*/  HMMA.16816.F32.BF16 R112, R136.reuse, R150, R112 ;  /* 0x000000968870723c */ /* 0x040fe20000041870 */
[----:B------:R-:W3:Y:S05]  /*12620*/  LDSM.16.MT88.4 R148, [R216+0x19000] ;  /* 0x01900000d894783b */ /* 0x000eea0000004200 */
[C---:B-----5:R-:W-:Y:S06]  /*12630*/  HMMA.16816.F32.BF16 R116, R136.reuse, R152, R116 ;  /* 0x000000988874723c */ /* 0x060fec0000041874 */
[C---:B------:R-:W-:Y:S01]  /*12640*/  HMMA.16816.F32.BF16 R120, R136.reuse, R154, R120 ;  /* 0x0000009a8878723c */ /* 0x040fe20000041878 */
[----:B------:R-:W-:Y:S05]  /*12650*/  LDSM.16.MT88.4 R152, [R217+0x1b000] ;  /* 0x01b00000d998783b */ /* 0x000fea0000004200 */
[C---:B------:R-:W-:Y:S06]  /*12660*/  HMMA.16816.F32.BF16 R124, R136.reuse, R156, R124 ;  /* 0x0000009c887c723c */ /* 0x040fec000004187c */
[----:B------:R-:W-:Y:S01]  /*12670*/  HMMA.16816.F32.BF16 R128, R136, R158, R128 ;  /* 0x0000009e8880723c */ /* 0x000fe20000041880 */
[----:B------:R-:W4:Y:S05]  /*12680*/  LDSM.16.MT88.4 R136, [R220+0x1b000] ;  /* 0x01b00000dc88783b */ /* 0x000f2a0000004200 */
[C---:B--2---:R-:W-:Y:S03]  /*12690*/  HMMA.16816.F32.BF16 R4, R132.reuse, R140, R4 ;  /* 0x0000008c8404723c */ /* 0x044fe60000041804 */
[----:B------:R-:W-:Y:S03]  /*126a0*/  LDSM.16.MT88.4 R156, [R216+0x1b000] ;  /* 0x01b00000d89c783b */ /* 0x000fe60000004200 */
[C---:B------:R-:W-:Y:S05]  /*126b0*/  HMMA.16816.F32.BF16 R8, R132.reuse, R142, R8 ;  /* 0x0000008e8408723c */ /* 0x040fea0000041808 */
[----:B------:R-:W2:Y:S01]  /*126c0*/  LDSM.16.MT88.4 R140, [R218+0x1b000] ;  /* 0x01b00000da8c783b */ /* 0x000ea20000004200 */
        /* <DEDUP_REMOVED lines=21> */
[C---:B-----5:R-:W-:Y:S01]  /*12820*/  HMMA.16816.F32.BF16 R68, R132.reuse, R160, R68 ;  /* 0x000000a08444723c */ /* 0x060fe20000041844 */
[----:B------:R-:W-:Y:S05]  /*12830*/  MUFU.EX2 R161, R175 ;  /* 0x000000af00a17308 */ /* 0x000fea0000000800 */
[C---:B------:R-:W-:Y:S05]  /*12840*/  HMMA.16816.F32.BF16 R72, R132.reuse, R162, R72 ;  /* 0x000000a28448723c */ /* 0x040fea0000041848 */
[----:B------:R-:W5:Y:S01]  /*12850*/  MUFU.EX2 R163, R174 ;  /* 0x000000ae00a37308 */ /* 0x000f620000000800 */
[C---:B-1----:R-:W-:Y:S09]  /*12860*/  HMMA.16816.F32.BF16 R76, R132.reuse, R144, R76 ;  /* 0x00000090844c723c */ /* 0x042ff2000004184c */
[----:B------:R1:W-:Y:S01]  /*12870*/  MUFU.EX2 R160, R172 ;  /* 0x000000ac00a07308 */ /* 0x0003e20000000800 */
[C---:B------:R-:W-:Y:S01]  /*12880*/  HMMA.16816.F32.BF16 R80, R132.reuse, R146, R80 ;  /* 0x000000928450723c */ /* 0x040fe20000041850 */
[----:B------:R-:W2:Y:S05]  /*12890*/  LDSM.16.MT88.4 R144, [R217+0x1f000] ;  /* 0x01f00000d990783b */ /* 0x000eaa0000004200 */
[C---:B---3--:R-:W-:Y:S03]  /*128a0*/  HMMA.16816.F32.BF16 R84, R132.reuse, R148, R84 ;  /* 0x000000948454723c */ /* 0x048fe60000041854 */
[----:B------:R3:W3:Y:S02]  /*128b0*/  MUFU.EX2 R162, R171 ;  /* 0x000000ab00a27308 */ /* 0x0006e40000000800 */
[----:B-----5:R-:W-:Y:S01]  /*128c0*/  F2FP.BF16.F32.PACK_AB R169, R163, R161 ;  /* 0x000000a1a3a9723e */ /* 0x020fe200000010ff */
[C---:B------:R-:W-:Y:S01]  /*128d0*/  HMMA.16816.F32.BF16 R88, R132.reuse, R150, R88 ;  /* 0x000000968458723c */ /* 0x040fe20000041858 */
[----:B------:R-:W5:Y:S05]  /*128e0*/  LDSM.16.MT88.4 R148, [R216+0x1f000] ;  /* 0x01f00000d894783b */ /* 0x000f6a0000004200 */
[C---:B----4-:R-:W-:Y:S03]  /*128f0*/  HMMA.16816.F32.BF16 R92, R132.reuse, R136, R92 ;  /* 0x00000088845c723c */ /* 0x050fe6000004185c */
[----:B-1----:R-:W-:Y:S03]  /*12900*/  LDSM.16.MT88.4 R172, [R216+0x19800] ;  /* 0x01980000d8ac783b */ /* 0x002fe60000004200 */
[C---:B------:R-:W-:Y:S05]  /*12910*/  HMMA.16816.F32.BF16 R96, R132.reuse, R138, R96 ;  /* 0x0000008a8460723c */ /* 0x040fea0000041860 */
[----:B------:R-:W1:Y:S01]  /*12920*/  LDSM.16.MT88.4 R136, [R218+0x19800] ;  /* 0x01980000da88783b */ /* 0x000e620000004200 */
[C---:B--2---:R-:W-:Y:S05]  /*12930*/  HMMA.16816.F32.BF16 R100, R132.reuse, R140, R100 ;  /* 0x0000008c8464723c */ /* 0x044fea0000041864 */
[----:B---3--:R-:W-:Y:S01]  /*12940*/  F2FP.BF16.F32.PACK_AB R171, R165, R166 ;  /* 0x000000a6a5ab723e */ /* 0x008fe200000010ff */
[C---:B------:R-:W-:Y:S01]  /*12950*/  HMMA.16816.F32.BF16 R104, R132.reuse, R142, R104 ;  /* 0x0000008e8468723c */ /* 0x040fe20000041868 */
[----:B------:R-:W2:Y:S04]  /*12960*/  LDSM.16.MT88.4 R140, [R217+0x19800] ;  /* 0x01980000d98c783b */ /* 0x000ea80000004200 */
[----:B------:R-:W-:Y:S01]  /*12970*/  F2FP.BF16.F32.PACK_AB R168, R162, R160 ;  /* 0x000000a0a2a8723e */ /* 0x000fe200000010ff */
[C---:B------:R-:W-:Y:S06]  /*12980*/  HMMA.16816.F32.BF16 R108, R132.reuse, R152, R108 ;  /* 0x00000098846c723c */ /* 0x040fec000004186c */
[C---:B------:R-:W-:Y:S06]  /*12990*/  HMMA.16816.F32.BF16 R112, R132.reuse, R154, R112 ;  /* 0x0000009a8470723c */ /* 0x040fec0000041870 */
[C---:B------:R-:W-:Y:S06]  /*129a0*/  HMMA.16816.F32.BF16 R116, R132.reuse, R144, R116 ;  /* 0x000000908474723c */ /* 0x040fec0000041874 */
[C---:B------:R-:W-:Y:S05]  /*129b0*/  HMMA.16816.F32.BF16 R120, R132.reuse, R146, R120 ;  /* 0x000000928478723c */ /* 0x040fea0000041878 */
[----:B------:R-:W-:Y:S01]  /*129c0*/  MOV R144, R176 ;  /* 0x000000b000907202 */ /* 0x000fe20000000f00 */
[C---:B-----5:R-:W-:Y:S05]  /*129d0*/  HMMA.16816.F32.BF16 R124, R132.reuse, R148, R124 ;  /* 0x00000094847c723c */ /* 0x060fea000004187c */
[----:B------:R-:W-:Y:S01]  /*129e0*/  MOV R145, R177 ;  /* 0x000000b100917202 */ /* 0x000fe20000000f00 */
[----:B------:R-:W-:Y:S05]  /*129f0*/  HMMA.16816.F32.BF16 R128, R132, R150, R128 ;  /* 0x000000968480723c */ /* 0x000fea0000041880 */
[----:B------:R-:W-:Y:S02]  /*12a00*/  F2FP.BF16.F32.PACK_AB R170, R144, R145 ;  /* 0x0000009190aa723e */ /* 0x000fe400000010ff */
[----:B------:R-:W-:Y:S04]  /*12a10*/  MOV R132, R162 ;  /* 0x000000a200847202 */ /* 0x000fe80000000f00 */
[----:B------:R-:W-:Y:S02]  /*12a20*/  MOV R133, R163 ;  /* 0x000000a300857202 */ /* 0x000fe40000000f00 */
[----:B------:R-:W-:Y:S02]  /*12a30*/  MOV R134, R160 ;  /* 0x000000a000867202 */ /* 0x000fe40000000f00 */
[----:B------:R-:W-:Y:S02]  /*12a40*/  MOV R135, R161 ;  /* 0x000000a100877202 */ /* 0x000fe40000000f00 */
[C---:B------:R-:W-:Y:S01]  /*12a50*/  HMMA.16816.F32.BF16 R160, R168.reuse, R156, R4 ;  /* 0x0000009ca8a0723c */ /* 0x040fe20000041804 */
[----:B------:R-:W-:Y:S04]  /*12a60*/  LDSM.16.MT88.4 R4, [R218+0x1b800] ;  /* 0x01b80000da04783b */ /* 0x000fe80000004200 */
[----:B------:R-:W-:Y:S01]  /*12a70*/  MOV R146, R178 ;  /* 0x000000b200927202 */ /* 0x000fe20000000f00 */
[C---:B------:R-:W-:Y:S03]  /*12a80*/  HMMA.16816.F32.BF16 R156, R168.reuse, R158, R8 ;  /* 0x0000009ea89c723c */ /* 0x040fe60000041808 */
[----:B------:R-:W-:Y:S02]  /*12a90*/  LDSM.16.MT88.4 R8, [R217+0x1b800] ;  /* 0x01b80000d908783b */ /* 0x000fe40000004200 */
[----:B------:R-:W-:Y:S01]  /*12aa0*/  MOV R147, R179 ;  /* 0x000000b300937202 */ /* 0x000fe20000000f00 */
[C---:B-1----:R-:W-:Y:S05]  /*12ab0*/  HMMA.16816.F32.BF16 R152, R168.reuse, R136, R12 ;  /* 0x00000088a898723c */ /* 0x042fea000004180c */
[----:B------:R-:W1:Y:S01]  /*12ac0*/  LDSM.16.MT88.4 R176, [R220+0x1b800] ;  /* 0x01b80000dcb0783b */ /* 0x000e620000004200 */
[C---:B------:R-:W-:Y:S05]  /*12ad0*/  HMMA.16816.F32.BF16 R148, R168.reuse, R138, R16 ;  /* 0x0000008aa894723c */ /* 0x040fea0000041810 */
[----:B------:R-:W-:Y:S02]  /*12ae0*/  MOV R136, R146 ;  /* 0x0000009200887202 */ /* 0x000fe40000000f00 */
[----:B------:R-:W-:Y:S01]  /*12af0*/  MOV R18, R144 ;  /* 0x0000009000127202 */ /* 0x000fe20000000f00 */
[----:B------:R-:W3:Y:S03]  /*12b00*/  LDSM.16.MT88.4 R12, [R216+0x1b800] ;  /* 0x01b80000d80c783b */ /* 0x000ee60000004200 */
[----:B------:R-:W-:Y:S02]  /*12b10*/  MOV R19, R145 ;  /* 0x0000009100137202 */ /* 0x000fe40000000f00 */
[----:B------:R-:W-:Y:S02]  /*12b20*/  MOV R137, R147 ;  /* 0x0000009300897202 */ /* 0x000fe40000000f00 */
[C---:B--2---:R-:W-:Y:S06]  /*12b30*/  HMMA.16816.F32.BF16 R144, R168.reuse, R140, R20 ;  /* 0x0000008ca890723c */ /* 0x044fec0000041814 */
[C---:B------:R-:W-:Y:S01]  /*12b40*/  HMMA.16816.F32.BF16 R140, R168.reuse, R142, R24 ;  /* 0x0000008ea88c723c */ /* 0x040fe20000041818 */
[----:B------:R-:W-:Y:S04]  /*12b50*/  LDSM.16.MT88.4 R24, [R217+0x1d800] ;  /* 0x01d80000d918783b */ /* 0x000fe80000004200 */
[----:B------:R-:W-:Y:S02]  /*12b60*/  MOV R22, R136 ;  /* 0x0000008800167202 */ /* 0x000fe40000000f00 */
[----:B------:R-:W-:Y:S02]  /*12b70*/  MOV R23, R137 ;  /* 0x0000008900177202 */ /* 0x000fe40000000f00 */
[C---:B------:R-:W-:Y:S03]  /*12b80*/  HMMA.16816.F32.BF16 R136, R168.reuse, R172, R28 ;  /* 0x000000aca888723c */ /* 0x040fe6000004181c */
[----:B------:R-:W-:Y:S02]  /*12b90*/  MOV R20, R18 ;  /* 0x0000001200147202 */ /* 0x000fe40000000f00 */
[----:B------:R-:W-:Y:S02]  /*12ba0*/  MOV R21, R19 ;  /* 0x0000001300157202 */ /* 0x000fe40000000f00 */
[----:B------:R-:W-:Y:S01]  /*12bb0*/  MOV R29, R132 ;  /* 0x00000084001d7202 */ /* 0x000fe20000000f00 */
[----:B------:R-:W2:Y:S03]  /*12bc0*/  LDSM.16.MT88.4 R16, [R220+0x1d800] ;  /* 0x01d80000dc10783b */ /* 0x000ea60000004200 */
[----:B------:R-:W-:Y:S02]  /*12bd0*/  MOV R28, R133 ;  /* 0x00000085001c7202 */ /* 0x000fe40000000f00 */
[----:B------:R-:W-:Y:S02]  /*12be0*/  MOV R173, R134 ;  /* 0x0000008600ad7202 */ /* 0x000fe40000000f00 */
[----:B------:R-:W-:Y:S02]  /*12bf0*/  MOV R172, R135 ;  /* 0x0000008700ac7202 */ /* 0x000fe40000000f00 */
[C---:B------:R-:W-:Y:S03]  /*12c00*/  HMMA.16816.F32.BF16 R132, R168.reuse, R174, R32 ;  /* 0x000000aea884723c */ /* 0x040fe60000041820 */
[----:B------:R-:W-:Y:S01]  /*12c10*/  MOV R31, R20 ;  /* 0x00000014001f7202 */ /* 0x000fe20000000f00 */
[----:B------:R-:W-:Y:S01]  /*12c20*/  FADD.FTZ R185, R172, R185 ;  /* 0x000000b9acb97221 */ /* 0x000fe20000010000 */
[----:B------:R-:W-:Y:S01]  /*12c30*/  MOV R30, R21 ;  /* 0x00000015001e7202 */ /* 0x000fe20000000f00 */
[C---:B-1----:R-:W-:Y:S05]  /*12c40*/  HMMA.16816.F32.BF16 R36, R168.reuse, R176, R36 ;  /* 0x000000b0a824723c */ /* 0x042fea0000041824 */
[----:B------:R-:W-:Y:S01]  /*12c50*/  MOV R35, R22 ;  /* 0x0000001600237202 */ /* 0x000fe20000000f00 */
[C---:B------:R-:W-:Y:S05]  /*12c60*/  HMMA.16816.F32.BF16 R40, R168.reuse, R178, R40 ;  /* 0x000000b2a828723c */ /* 0x040fea0000041828 */
[----:B------:R-:W-:Y:S01]  /*12c70*/  MOV R34, R23 ;  /* 0x0000001700227202 */ /* 0x000fe20000000f00 */
[C---:B------:R-:W-:Y:S01]  /*12c80*/  HMMA.16816.F32.BF16 R44, R168.reuse, R4, R44 ;  /* 0x00000004a82c723c */ /* 0x040fe2000004182c */
[----:B------:R-:W1:Y:S04]  /*12c90*/  LDSM.16.MT88.4 R20, [R218+0x1d800] ;  /* 0x01d80000da14783b */ /* 0x000e680000004200 */
[----:B------:R-:W-:Y:S01]  /*12ca0*/  FADD.FTZ R186, R34, R186 ;  /* 0x000000ba22ba7221 */ /* 0x000fe20000010000 */
[C---:B------:R-:W-:Y:S03]  /*12cb0*/  HMMA.16816.F32.BF16 R48, R168.reuse, R6, R48 ;  /* 0x00000006a830723c */ /* 0x040fe60000041830 */
[----:B------:R-:W4:Y:S02]  /*12cc0*/  LDSM.16.MT88.4 R4, [R216+0x1d800] ;  /* 0x01d80000d804783b */ /* 0x000f240000004200 */
[----:B------:R-:W-:Y:S01]  /*12cd0*/  FADD.FTZ R186, R35, R186 ;  /* 0x000000ba23ba7221 */ /* 0x000fe20000010000 */
[C---:B------:R-:W-:Y:S05]  /*12ce0*/  HMMA.16816.F32.BF16 R52, R168.reuse, R8, R52 ;  /* 0x00000008a834723c */ /* 0x040fea0000041834 */
        /* <DEDUP_REMOVED lines=17> */
[----:B------:R-:W1:Y:S05]  /*12e00*/  LDSM.16.MT88.4 R20, [R216+0x1f800] ;  /* 0x01f80000d814783b */ /* 0x000e6a0000004200 */
        /* <DEDUP_REMOVED lines=12> */
[----:B------:R-:W-:Y:S11]  /*12ed0*/  @!UPT UIADD3 URZ, URZ, URZ, URZ ;  /* 0x0000003f3f3ff290 */ /* 0x000ff6000fffe03f */
[----:B------:R-:W-:Y:S01]  /*12ee0*/  @!UPT UIADD3 URZ, URZ, URZ, URZ ;  /* 0x0000003f3f3ff290 */ /* 0x000fe2000fffe03f */
[----:B------:R-:W-:Y:S11]  /*12ef0*/  @P4 BRA `(.L_x_1229) ;  /* 0xffffffc400144947 */ /* 0x000ff6000383ffff */
.L_x_1228:
        /* <DEDUP_REMOVED lines=47> */
.L_x_1232:
        /* <DEDUP_REMOVED lines=15> */
.L_x_1233:
        /* <DEDUP_REMOVED lines=358> */
.L_x_1235:
[----:B------:R-:W-:Y:S05]  /*14940*/  BSYNC B0 ;  /* 0x0000000000007941 */ /* 0x000fea0003800000 */
.L_x_1234:
        /* <DEDUP_REMOVED lines=40> */
.L_x_1237:
[----:B------:R-:W-:Y:S05]  /*14bd0*/  BSYNC B0 ;  /* 0x0000000000007941 */ /* 0x000fea0003800000 */
.L_x_1236:
        /* <DEDUP_REMOVED lines=27> */
.L_x_1239:
[----:B------:R-:W-:Y:S05]  /*14d90*/  BSYNC B0 ;  /* 0x0000000000007941 */ /* 0x000fea0003800000 */
.L_x_1238:
        /* <DEDUP_REMOVED lines=27> */
.L_x_1241:
[----:B------:R-:W-:Y:S05]  /*14f50*/  BSYNC B0 ;  /* 0x0000000000007941 */ /* 0x000fea0003800000 */
.L_x_1240:
        /* <DEDUP_REMOVED lines=27> */
.L_x_1198:
        /* <DEDUP_REMOVED lines=21> */
[----:B------:R-:W-:Y:S01]  /*15260*/  ULDC.U8 UR9, c[0x0][0x3d8] ;  /* 0x0000f60000097ab9 */ /* 0x000fe20000000000 */
[----:B------:R-:W-:Y:S01]  /*15270*/  @!UP4 UIMAD UR6, UR33, UR5, UR6 ;  /* 0x000000052106c2a4 */ /* 0x000fe2000f8e0206 */
[--C-:B------:R-:W-:Y:S01]  /*15280*/  SHF.R.S32.HI R13, RZ, 0x1f, R12.reuse ;  /* 0x0000001fff0d7819 */ /* 0x100fe2000001140c */
[----:B------:R-:W-:Y:S01]  /*15290*/  UISETP.NE.AND UP0, UPT, UR9, URZ, !UP2 ;  /* 0x0000003f0900728c */ /* 0x000fe2000d705270 */
[----:B------:R-:W-:Y:S01]  /*152a0*/  VIADD R5, R12, 0x20 ;  /* 0x000000200c057836 */ /* 0x000fe20000000000 */
[----:B------:R-:W-:Y:S01]  /*152b0*/  UISETP.NE.AND UP3, UPT, UR9, URZ, UPT ;  /* 0x0000003f0900728c */ /* 0x000fe2000bf65270 */
[----:B------:R-:W-:Y:S01]  /*152c0*/  ISETP.NE.AND P3, PT, R6, RZ, PT ;  /* 0x000000ff0600720c */ /* 0x000fe20003f65270 */
        /* <DEDUP_REMOVED lines=61> */
.L_x_1243:
[----:B------:R-:W-:Y:S05]  /*156a0*/  BSYNC B0 ;  /* 0x0000000000007941 */ /* 0x000fea0003800000 */
.L_x_1242:
        /* <DEDUP_REMOVED lines=25> */
.L_x_1245:
[----:B------:R-:W-:Y:S05]  /*15840*/  BSYNC B0 ;  /* 0x0000000000007941 */ /* 0x000fea0003800000 */
.L_x_1244:
        /* <DEDUP_REMOVED lines=24> */
.L_x_1247:
[----:B------:R-:W-:Y:S05]  /*159d0*/  BSYNC B0 ;  /* 0x0000000000007941 */ /* 0x000fea0003800000 */
.L_x_1246:
        /* <DEDUP_REMOVED lines=27> */
.L_x_1249:
[----:B------:R-:W-:Y:S05]  /*15b90*/  BSYNC B0 ;  /* 0x0000000000007941 */ /* 0x000fea0003800000 */
.L_x_1248:
        /* <DEDUP_REMOVED lines=10> */
.L_x_1251:
[----:B------:R-:W-:Y:S05]  /*15c40*/  BSYNC B0 ;  /* 0x0000000000007941 */ /* 0x000fea0003800000 */
.L_x_1250:
        /* <DEDUP_REMOVED lines=10> */
.L_x_1253:
[----:B------:R-:W-:Y:S05]  /*15cf0*/  BSYNC B0 ;  /* 0x0000000000007941 */ /* 0x000fea0003800000 */
.L_x_1252:
        /* <DEDUP_REMOVED lines=10> */
.L_x_1255:
[----:B------:R-:W-:Y:S05]  /*15da0*/  BSYNC B0 ;  /* 0x0000000000007941 */ /* 0x000fea0003800000 */
.L_x_1254:
        /* <DEDUP_REMOVED lines=10> */
.L_x_1256:
        /* <DEDUP_REMOVED lines=11> */
.L_x_1278:


//--------------------- .nv.shared._ZN5flash16flash_fwd_kernelI23Flash_fwd_kernel_traitsILi256ELi64ELi64ELi4ELb0ELb0EN7cutlass10bfloat16_tE19Flash_kernel_traitsILi256ELi64ELi64ELi4ES3_EELb0ELb1ELb0ELb0ELb0ELb1ELb0ELb0EEEvNS_16Flash_fwd_paramsE --------------------------
	.section	.nv.shared._ZN5flash16flash_fwd_kernelI23Flash_fwd_kernel_traitsILi256ELi64ELi64ELi4ELb0ELb0EN7cutlass10bfloat16_tE19Flash_kernel_traitsILi256ELi64ELi64ELi4ES3_EELb0ELb1ELb0ELb0ELb0ELb1ELb0ELb0EEEvNS_16Flash_fwd_paramsE,"aw",@nobits
	.sectionflags	@""
	.align	16
	.zero		1024


//--------------------- .nv.shared.reserved.0     --------------------------
	.section	.nv.shared.reserved.0,"aw",@nobits
	.weak		__nv_reservedSMEM_offset_0_alias
	.size		__nv_reservedSMEM_offset_0_alias, 0, 0
	.other		__nv_reservedSMEM_offset_0_alias,@"STO_CUDA_RESERVED_SHARED STV_DEFAULT"
__nv_reservedSMEM_offset_0_alias:
	.zero		0


//--------------------- .nv.global                --------------------------
	.section	.nv.global,"aw",@nobits
.nv.global:
	.type		_ZN73_INTERNAL_421c16ac_37_flash_fwd_hdim256_bf16_causal_sm80_cu_9949e2e8_38844cute1_E,@object
	.size		_ZN73_INTERNAL_421c16ac_37_flash_fwd_hdim256_bf16_causal_sm80_cu_9949e2e8_38844cute1_E,(_ZN73_INTERNAL_421c16ac_37_flash_fwd_hdim256_bf16_causal_sm80_cu_9949e2e8_38844cuda3std3__45__cpo6cbeginE - _ZN73_INTERNAL_421c16ac_37_flash_fwd_hdim256_bf16_causal_sm80_cu_9949e2e8_38844cute1_E)
_ZN73_INTERNAL_421c16ac_37_flash_fwd_hdim256_bf16_causal_sm80_cu_9949e2e8_38844cute1_E:
	.zero		1
	.type		_ZN73_INTERNAL_421c16ac_37_flash_fwd_hdim256_bf16_causal_sm80_cu_9949e2e8_38844cuda3std3__45__cpo6cbeginE,@object
	.size		_ZN73_INTERNAL_421c16ac_37_flash_fwd_hdim256_bf16_causal_sm80_cu_9949e2e8_38844cuda3std3__45__cpo6cbeginE,(_ZN73_INTERNAL_421c16ac_37_flash_fwd_hdim256_bf16_causal_sm80_cu_9949e2e8_38844cuda3std3__48in_placeE - _ZN73_INTERNAL_421c16ac_37_flash_fwd_hdim256_bf16_causal_sm80_cu_9949e2e8_38844cuda3std3__45__cpo6cbeginE)
_ZN73_INTERNAL_421c16ac_37_flash_fwd_hdim256_bf16_causal_sm80_cu_9949e2e8_38844cuda3std3__45__cpo6cbeginE:
	.zero		1
	.type		_ZN73_INTERNAL_421c16ac_37_flash_fwd_hdim256_bf16_causal_sm80_cu_9949e2e8_38844cuda3std3__48in_placeE,@object
	.size		_ZN73_INTERNAL_421c16ac_37_flash_fwd_hdim256_bf16_causal_sm80_cu_9949e2e8_38844cuda3std3__48in_placeE,(_ZN73_INTERNAL_421c16ac_37_flash_fwd_hdim256_bf16_causal_sm80_cu_9949e2e8_38844cuda3std6ranges3__45__cpo9iter_moveE - _ZN73_INTERNAL_421c16ac_37_flash_fwd_hdim256_bf16_causal_sm80_cu_9949e2e8_38844cuda3std3__48in_placeE)
_ZN73_INTERNAL_421c16ac_37_flash_fwd_hdim256_bf16_causal_sm80_cu_9949e2e8_38844cuda3std3__48in_placeE:
	.zero		1
	.type		_ZN73_INTERNAL_421c16ac_37_flash_fwd_hdim256_bf16_causal_sm80_cu_9949e2e8_38844cuda3std6ranges3__45__cpo9iter_moveE,@object
	.size		_ZN73_INTERNAL_421c16ac_37_flash_fwd_hdim256_bf16_causal_sm80_cu_9949e2e8_38844cuda3std6ranges3__45__cpo9iter_moveE,(_ZN73_INTERNAL_421c16ac_37_flash_fwd_hdim256_bf16_causal_sm80_cu_9949e2e8_38844cuda3std3__45__cpo5beginE - _ZN73_INTERNAL_421c16ac_37_flash_fwd_hdim256_bf16_causal_sm80_cu_9949e2e8_38844cuda3std6ranges3__45__cpo9iter_moveE)
_ZN73_INTERNAL_421c16ac_37_flash_fwd_hdim256_bf16_causal_sm80_cu_9949e2e8_38844cuda3std6ranges3__45__cpo9iter_moveE:
	.zero		1
	.type		_ZN73_INTERNAL_421c16ac_37_flash_fwd_hdim256_bf16_causal_sm80_cu_9949e2e8_38844cuda3std3__45__cpo5beginE,@object
	.size		_ZN73_INTERNAL_421c16ac_37_flash_fwd_hdim256_bf16_causal_sm80_cu_9949e2e8_38844cuda3std3__45__cpo5beginE,(_ZN73_INTERNAL_421c16ac_37_flash_fwd_hdim256_bf16_causal_sm80_cu_9949e2e8_38844cuda3std3__475_GLOBAL__N__421c16ac_37_flash_fwd_hdim256_bf16_causal_sm80_cu_9949e2e8_38846ignoreE - _ZN73_INTERNAL_421c16ac_37_flash_fwd_hdim256_bf16_causal_sm80_cu_9949e2e8_38844cuda3std3__45__cpo5beginE)
_ZN73_INTERNAL_421c16ac_37_flash_fwd_hdim256_bf16_causal_sm80_cu_9949e2e8_38844cuda3std3__45__cpo5beginE:
	.zero		1
	.type		_ZN73_INTERNAL_421c16ac_37_flash_fwd_hdim256_bf16_causal_sm80_cu_9949e2e8_38844cuda3std3__475_GLOBAL__N__421c16ac_37_flash_fwd_hdim256_bf16_causal_sm80_cu_9949e2e8_38846ignoreE,@object
	.size		_ZN73_INTERNAL_421c16ac_37_flash_fwd_hdim256_bf16_causal_sm80_cu_9949e2e8_38844cuda3std3__475_GLOBAL__N__421c16ac_37_flash_fwd_hdim256_bf16_causal_sm80_cu_9949e2e8_38846ignoreE,(_ZN73_INTERNAL_421c16ac_37_flash_fwd_hdim256_bf16_causal_sm80_cu_9949e2e8_38844cute7productE - _ZN73_INTERNAL_421c16ac_37_flash_fwd_hdim256_bf16_causal_sm80_cu_9949e2e8_38844cuda3std3__475_GLOBAL__N__421c16ac_37_flash_fwd_hdim256_bf16_causal_sm80_cu_9949e2e8_38846ignoreE)
_ZN73_INTERNAL_421c16ac_37_flash_fwd_hdim256_bf16_causal_sm80_cu_9949e2e8_38844cuda3std3__475_GLOBAL__N__421c16ac_37_flash_fwd_hdim256_bf16_causal_sm80_cu_9949e2e8_38846ignoreE:
	.zero		1
	.type		_ZN73_INTERNAL_421c16ac_37_flash_fwd_hdim256_bf16_causal_sm80_cu_9949e2e8_38844cute7productE,@object
	.size		_ZN73_INTERNAL_421c16ac_37_flash_fwd_hdim256_bf16_causal_sm80_cu_9949e2e8_38844cute7productE,(_ZN73_INTERNAL_421c16ac_37_flash_fwd_hdim256_bf16_causal_sm80_cu_9949e2e8_38844cuda3std3__45__cpo3endE - _ZN73_INTERNAL_421c16ac_37_flash_fwd_hdim256_bf16_causal_sm80_cu_9949e2e8_38844cute7productE)
_ZN73_INTERNAL_421c16ac_37_flash_fwd_hdim256_bf16_causal_sm80_cu_9949e2e8_38844cute7productE:
	.zero		1
	.type		_ZN73_INTERNAL_421c16ac_37_flash_fwd_hdim256_bf16_causal_sm80_cu_9949e2e8_38844cuda3std3__45__cpo3endE,@object
	.size		_ZN73_INTERNAL_421c16ac_37_flash_fwd_hdim256_bf16_causal_sm80_cu_9949e2e8_38844cuda3std3__45__cpo3endE,(_ZN73_INTERNAL_421c16ac_37_flash_fwd_hdim256_bf16_causal_sm80_cu_9949e2e8_38844cuda3std3__419piecewise_constructE - _ZN73_INTERNAL_421c16ac_37_flash_fwd_hdim256_bf16_causal_sm80_cu_9949e2e8_38844cuda3std3__45__cpo3endE)
_ZN73_INTERNAL_421c16ac_37_flash_fwd_hdim256_bf16_causal_sm80_cu_9949e2e8_38844cuda3std3__45__cpo3endE:
	.zero		1
	.type		_ZN73_INTERNAL_421c16ac_37_flash_fwd_hdim256_bf16_causal_sm80_cu_9949e2e8_38844cuda3std3__419piecewise_constructE,@object
	.size		_ZN73_INTERNAL_421c16ac_37_flash_fwd_hdim256_bf16_causal_sm80_cu_9949e2e8_38844cuda3std3__419piecewise_constructE,(_ZN73_INTERNAL_421c16ac_37_flash_fwd_hdim256_bf16_causal_sm80_cu_9949e2e8_38844cuda3std3__45__cpo4cendE - _ZN73_INTERNAL_421c16ac_37_flash_fwd_hdim256_bf16_causal_sm80_cu_9949e2e8_38844cuda3std3__419piecewise_constructE)
_ZN73_INTERNAL_421c16ac_37_flash_fwd_hdim256_bf16_causal_sm80_cu_9949e2e8_38844cuda3std3__419piecewise_constructE:
	.zero		1
	.type		_ZN73_INTERNAL_421c16ac_37_flash_fwd_hdim256_bf16_causal_sm80_cu_9949e2e8_38844cuda3std3__45__cpo4cendE,@object
	.size		_ZN73_INTERNAL_421c16ac_37_flash_fwd_hdim256_bf16_causal_sm80_cu_9949e2e8_38844cuda3std3__45__cpo4cendE,(_ZN73_INTERNAL_421c16ac_37_flash_fwd_hdim256_bf16_causal_sm80_cu_9949e2e8_38844cuda3std6ranges3__45__cpo4swapE - _ZN73_INTERNAL_421c16ac_37_flash_fwd_hdim256_bf16_causal_sm80_cu_9949e2e8_38844cuda3std3__45__cpo4cendE)
_ZN73_INTERNAL_421c16ac_37_flash_fwd_hdim256_bf16_causal_sm80_cu_9949e2e8_38844cuda3std3__45__cpo4cendE:
	.zero		1
	.type		_ZN73_INTERNAL_421c16ac_37_flash_fwd_hdim256_bf16_causal_sm80_cu_9949e2e8_38844cuda3std6ranges3__45__cpo4swapE,@object
	.size		_ZN73_INTERNAL_421c16ac_37_flash_fwd_hdim256_bf16_causal_sm80_cu_9949e2e8_38844cuda3std6ranges3__45__cpo4swapE,(.L_7 - _ZN73_INTERNAL_421c16ac_37_flash_fwd_hdim256_bf16_causal_sm80_cu_9949e2e8_38844cuda3std6ranges3__45__cpo4swapE)
_ZN73_INTERNAL_421c16ac_37_flash_fwd_hdim256_bf16_causal_sm80_cu_9949e2e8_38844cuda3std6ranges3__45__cpo4swapE:
	.zero		1
.L_7:


//--------------------- .nv.shared._ZN5flash16flash_fwd_kernelI23Flash_fwd_kernel_traitsILi256ELi64ELi64ELi4ELb0ELb0EN7cutlass10bfloat16_tE19Flash_kernel_traitsILi256ELi64ELi64ELi4ES3_EELb0ELb1ELb0ELb0ELb0ELb0ELb0ELb0EEEvNS_16Flash_fwd_paramsE --------------------------
	.section	.nv.shared._ZN5flash16flash_fwd_kernelI23Flash_fwd_kernel_traitsILi256ELi64ELi64ELi4ELb0ELb0EN7cutlass10bfloat16_tE19Flash_kernel_traitsILi256ELi64ELi64ELi4ES3_EELb0ELb1ELb0ELb0ELb0ELb0ELb0ELb0EEEvNS_16Flash_fwd_paramsE,"aw",@nobits
	.sectionflags	@""
	.align	16
	.zero		1024


//--------------------- .nv.shared._ZN5flash16flash_fwd_kernelI23Flash_fwd_kernel_traitsILi256ELi64ELi64ELi4ELb0ELb0EN7cutlass10bfloat16_tE19Flash_kernel_traitsILi256ELi64ELi64ELi4ES3_EELb0ELb1ELb0ELb1ELb0ELb0ELb0ELb0EEEvNS_16Flash_fwd_paramsE --------------------------
	.section	.nv.shared._ZN5flash16flash_fwd_kernelI23Flash_fwd_kernel_traitsILi256ELi64ELi64ELi4ELb0ELb0EN7cutlass10bfloat16_tE19Flash_kernel_traitsILi256ELi64ELi64ELi4ES3_EELb0ELb1ELb0ELb1ELb0ELb0ELb0ELb0EEEvNS_16Flash_fwd_paramsE,"aw",@nobits
	.sectionflags	@""
	.align	16
	.zero		1024


//--------------------- .nv.shared._ZN5flash16flash_fwd_kernelI23Flash_fwd_kernel_traitsILi256ELi128ELi64ELi8ELb0ELb0EN7cutlass10bfloat16_tE19Flash_kernel_traitsILi256ELi128ELi64ELi8ES3_EELb0ELb1ELb0ELb0ELb0ELb1ELb0ELb0EEEvNS_16Flash_fwd_paramsE --------------------------
	.section	.nv.shared._ZN5flash16flash_fwd_kernelI23Flash_fwd_kernel_traitsILi256ELi128ELi64ELi8ELb0ELb0EN7cutlass10bfloat16_tE19Flash_kernel_traitsILi256ELi128ELi64ELi8ES3_EELb0ELb1ELb0ELb0ELb0ELb1ELb0ELb0EEEvNS_16Flash_fwd_paramsE,"aw",@nobits
	.sectionflags	@""
	.align	16
	.zero		1024


//--------------------- .nv.shared._ZN5flash16flash_fwd_kernelI23Flash_fwd_kernel_traitsILi256ELi128ELi64ELi8ELb0ELb0EN7cutlass10bfloat16_tE19Flash_kernel_traitsILi256ELi128ELi64ELi8ES3_EELb0ELb1ELb0ELb0ELb0ELb0ELb0ELb0EEEvNS_16Flash_fwd_paramsE --------------------------
	.section	.nv.shared._ZN5flash16flash_fwd_kernelI23Flash_fwd_kernel_traitsILi256ELi128ELi64ELi8ELb0ELb0EN7cutlass10bfloat16_tE19Flash_kernel_traitsILi256ELi128ELi64ELi8ES3_EELb0ELb1ELb0ELb0ELb0ELb0ELb0ELb0EEEvNS_16Flash_fwd_paramsE,"aw",@nobits
	.sectionflags	@""
	.align	16
	.zero		1024


//--------------------- .nv.shared._ZN5flash16flash_fwd_kernelI23Flash_fwd_kernel_traitsILi256ELi128ELi64ELi8ELb0ELb0EN7cutlass10bfloat16_tE19Flash_kernel_traitsILi256ELi128ELi64ELi8ES3_EELb0ELb1ELb0ELb1ELb0ELb0ELb0ELb0EEEvNS_16Flash_fwd_paramsE --------------------------
	.section	.nv.shared._ZN5flash16flash_fwd_kernelI23Flash_fwd_kernel_traitsILi256ELi128ELi64ELi8ELb0ELb0EN7cutlass10bfloat16_tE19Flash_kernel_traitsILi256ELi128ELi64ELi8ES3_EELb0ELb1ELb0ELb1ELb0ELb0ELb0ELb0EEEvNS_16Flash_fwd_paramsE,"aw",@nobits
	.sectionflags	@""
	.align	16
	.zero		1024


//--------------------- .nv.shared._ZN5flash16flash_fwd_kernelI23Flash_fwd_kernel_traitsILi256ELi64ELi64ELi4ELb0ELb0EN7cutlass10bfloat16_tE19Flash_kernel_traitsILi256ELi64ELi64ELi4ES3_EELb1ELb1ELb0ELb0ELb0ELb0ELb0ELb0EEEvNS_16Flash_fwd_paramsE --------------------------
	.section	.nv.shared._ZN5flash16flash_fwd_kernelI23Flash_fwd_kernel_traitsILi256ELi64ELi64ELi4ELb0ELb0EN7cutlass10bfloat16_tE19Flash_kernel_traitsILi256ELi64ELi64ELi4ES3_EELb1ELb1ELb0ELb0ELb0ELb0ELb0ELb0EEEvNS_16Flash_fwd_paramsE,"aw",@nobits
	.sectionflags	@""
	.align	16
	.zero		1024


//--------------------- .nv.shared._ZN5flash16flash_fwd_kernelI23Flash_fwd_kernel_traitsILi256ELi64ELi64ELi4ELb0ELb0EN7cutlass10bfloat16_tE19Flash_kernel_traitsILi256ELi64ELi64ELi4ES3_EELb1ELb1ELb0ELb0ELb0ELb1ELb0ELb0EEEvNS_16Flash_fwd_paramsE --------------------------
	.section	.nv.shared._ZN5flash16flash_fwd_kernelI23Flash_fwd_kernel_traitsILi256ELi64ELi64ELi4ELb0ELb0EN7cutlass10bfloat16_tE19Flash_kernel_traitsILi256ELi64ELi64ELi4ES3_EELb1ELb1ELb0ELb0ELb0ELb1ELb0ELb0EEEvNS_16Flash_fwd_paramsE,"aw",@nobits
	.sectionflags	@""
	.align	16
	.zero		1024


//--------------------- .nv.shared._ZN5flash16flash_fwd_kernelI23Flash_fwd_kernel_traitsILi256ELi64ELi64ELi4ELb0ELb0EN7cutlass10bfloat16_tE19Flash_kernel_traitsILi256ELi64ELi64ELi4ES3_EELb0ELb1ELb0ELb0ELb0ELb1ELb1ELb0EEEvNS_16Flash_fwd_paramsE --------------------------
	.section	.nv.shared._ZN5flash16flash_fwd_kernelI23Flash_fwd_kernel_traitsILi256ELi64ELi64ELi4ELb0ELb0EN7cutlass10bfloat16_tE19Flash_kernel_traitsILi256ELi64ELi64ELi4ES3_EELb0ELb1ELb0ELb0ELb0ELb1ELb1ELb0EEEvNS_16Flash_fwd_paramsE,"aw",@nobits
	.sectionflags	@""
	.align	16
	.zero		1024


//--------------------- .nv.shared._ZN5flash16flash_fwd_kernelI23Flash_fwd_kernel_traitsILi256ELi64ELi64ELi4ELb0ELb0EN7cutlass10bfloat16_tE19Flash_kernel_traitsILi256ELi64ELi64ELi4ES3_EELb1ELb1ELb0ELb1ELb0ELb0ELb0ELb0EEEvNS_16Flash_fwd_paramsE --------------------------
	.section	.nv.shared._ZN5flash16flash_fwd_kernelI23Flash_fwd_kernel_traitsILi256ELi64ELi64ELi4ELb0ELb0EN7cutlass10bfloat16_tE19Flash_kernel_traitsILi256ELi64ELi64ELi4ES3_EELb1ELb1ELb0ELb1ELb0ELb0ELb0ELb0EEEvNS_16Flash_fwd_paramsE,"aw",@nobits
	.sectionflags	@""
	.align	16
	.zero		1024


//--------------------- .nv.shared._ZN5flash16flash_fwd_kernelI23Flash_fwd_kernel_traitsILi256ELi64ELi64ELi4ELb0ELb0EN7cutlass10bfloat16_tE19Flash_kernel_traitsILi256ELi64ELi64ELi4ES3_EELb1ELb1ELb0ELb0ELb0ELb0ELb0ELb1EEEvNS_16Flash_fwd_paramsE --------------------------
	.section	.nv.shared._ZN5flash16flash_fwd_kernelI23Flash_fwd_kernel_traitsILi256ELi64ELi64ELi4ELb0ELb0EN7cutlass10bfloat16_tE19Flash_kernel_traitsILi256ELi64ELi64ELi4ES3_EELb1ELb1ELb0ELb0ELb0ELb0ELb0ELb1EEEvNS_16Flash_fwd_paramsE,"aw",@nobits
	.sectionflags	@""
	.align	16
	.zero		1024


//--------------------- .nv.shared._ZN5flash16flash_fwd_kernelI23Flash_fwd_kernel_traitsILi256ELi64ELi64ELi4ELb0ELb0EN7cutlass10bfloat16_tE19Flash_kernel_traitsILi256ELi64ELi64ELi4ES3_EELb0ELb1ELb0ELb0ELb0ELb0ELb1ELb0EEEvNS_16Flash_fwd_paramsE --------------------------
	.section	.nv.shared._ZN5flash16flash_fwd_kernelI23Flash_fwd_kernel_traitsILi256ELi64ELi64ELi4ELb0ELb0EN7cutlass10bfloat16_tE19Flash_kernel_traitsILi256ELi64ELi64ELi4ES3_EELb0ELb1ELb0ELb0ELb0ELb0ELb1ELb0EEEvNS_16Flash_fwd_paramsE,"aw",@nobits
	.sectionflags	@""
	.align	16
	.zero		1024


//--------------------- .nv.shared._ZN5flash16flash_fwd_kernelI23Flash_fwd_kernel_traitsILi256ELi64ELi64ELi4ELb0ELb0EN7cutlass10bfloat16_tE19Flash_kernel_traitsILi256ELi64ELi64ELi4ES3_EELb1ELb1ELb0ELb1ELb0ELb0ELb0ELb1EEEvNS_16Flash_fwd_paramsE --------------------------
	.section	.nv.shared._ZN5flash16flash_fwd_kernelI23Flash_fwd_kernel_traitsILi256ELi64ELi64ELi4ELb0ELb0EN7cutlass10bfloat16_tE19Flash_kernel_traitsILi256ELi64ELi64ELi4ES3_EELb1ELb1ELb0ELb1ELb0ELb0ELb0ELb1EEEvNS_16Flash_fwd_paramsE,"aw",@nobits
	.sectionflags	@""
	.align	16
	.zero		1024


//--------------------- .nv.shared._ZN5flash16flash_fwd_kernelI23Flash_fwd_kernel_traitsILi256ELi64ELi64ELi4ELb0ELb0EN7cutlass10bfloat16_tE19Flash_kernel_traitsILi256ELi64ELi64ELi4ES3_EELb0ELb1ELb0ELb1ELb0ELb0ELb1ELb0EEEvNS_16Flash_fwd_paramsE --------------------------
	.section	.nv.shared._ZN5flash16flash_fwd_kernelI23Flash_fwd_kernel_traitsILi256ELi64ELi64ELi4ELb0ELb0EN7cutlass10bfloat16_tE19Flash_kernel_traitsILi256ELi64ELi64ELi4ES3_EELb0ELb1ELb0ELb1ELb0ELb0ELb1ELb0EEEvNS_16Flash_fwd_paramsE,"aw",@nobits
	.sectionflags	@""
	.align	16
	.zero		1024


//--------------------- .nv.shared._ZN5flash16flash_fwd_kernelI23Flash_fwd_kernel_traitsILi256ELi128ELi64ELi8ELb0ELb0EN7cutlass10bfloat16_tE19Flash_kernel_traitsILi256ELi128ELi64ELi8ES3_EELb1ELb1ELb0ELb0ELb0ELb0ELb0ELb0EEEvNS_16Flash_fwd_paramsE --------------------------
	.section	.nv.shared._ZN5flash16flash_fwd_kernelI23Flash_fwd_kernel_traitsILi256ELi128ELi64ELi8ELb0ELb0EN7cutlass10bfloat16_tE19Flash_kernel_traitsILi256ELi128ELi64ELi8ES3_EELb1ELb1ELb0ELb0ELb0ELb0ELb0ELb0EEEvNS_16Flash_fwd_paramsE,"aw",@nobits
	.sectionflags	@""
	.align	16
	.zero		1024


//--------------------- .nv.shared._ZN5flash16flash_fwd_kernelI23Flash_fwd_kernel_traitsILi256ELi128ELi64ELi8ELb0ELb0EN7cutlass10bfloat16_tE19Flash_kernel_traitsILi256ELi128ELi64ELi8ES3_EELb1ELb1ELb0ELb0ELb0ELb1ELb0ELb0EEEvNS_16Flash_fwd_paramsE --------------------------
	.section	.nv.shared._ZN5flash16flash_fwd_kernelI23Flash_fwd_kernel_traitsILi256ELi128ELi64ELi8ELb0ELb0EN7cutlass10bfloat16_tE19Flash_kernel_traitsILi256ELi128ELi64ELi8ES3_EELb1ELb1ELb0ELb0ELb0ELb1ELb0ELb0EEEvNS_16Flash_fwd_paramsE,"aw",@nobits
	.sectionflags	@""
	.align	16
	.zero		1024


//--------------------- .nv.shared._ZN5flash16flash_fwd_kernelI23Flash_fwd_kernel_traitsILi256ELi128ELi64ELi8ELb0ELb0EN7cutlass10bfloat16_tE19Flash_kernel_traitsILi256ELi128ELi64ELi8ES3_EELb0ELb1ELb0ELb0ELb0ELb1ELb1ELb0EEEvNS_16Flash_fwd_paramsE --------------------------
	.section	.nv.shared._ZN5flash16flash_fwd_kernelI23Flash_fwd_kernel_traitsILi256ELi128ELi64ELi8ELb0ELb0EN7cutlass10bfloat16_tE19Flash_kernel_traitsILi256ELi128ELi64ELi8ES3_EELb0ELb1ELb0ELb0ELb0ELb1ELb1ELb0EEEvNS_16Flash_fwd_paramsE,"aw",@nobits
	.sectionflags	@""
	.align	16
	.zero		1024


//--------------------- .nv.shared._ZN5flash16flash_fwd_kernelI23Flash_fwd_kernel_traitsILi256ELi128ELi64ELi8ELb0ELb0EN7cutlass10bfloat16_tE19Flash_kernel_traitsILi256ELi128ELi64ELi8ES3_EELb1ELb1ELb0ELb1ELb0ELb0ELb0ELb0EEEvNS_16Flash_fwd_paramsE --------------------------
	.section	.nv.shared._ZN5flash16flash_fwd_kernelI23Flash_fwd_kernel_traitsILi256ELi128ELi64ELi8ELb0ELb0EN7cutlass10bfloat16_tE19Flash_kernel_traitsILi256ELi128ELi64ELi8ES3_EELb1ELb1ELb0ELb1ELb0ELb0ELb0ELb0EEEvNS_16Flash_fwd_paramsE,"aw",@nobits
	.sectionflags	@""
	.align	16
	.zero		1024


//--------------------- .nv.shared._ZN5flash16flash_fwd_kernelI23Flash_fwd_kernel_traitsILi256ELi128ELi64ELi8ELb0ELb0EN7cutlass10bfloat16_tE19Flash_kernel_traitsILi256ELi128ELi64ELi8ES3_EELb1ELb1ELb0ELb0ELb0ELb0ELb0ELb1EEEvNS_16Flash_fwd_paramsE --------------------------
	.section	.nv.shared._ZN5flash16flash_fwd_kernelI23Flash_fwd_kernel_traitsILi256ELi128ELi64ELi8ELb0ELb0EN7cutlass10bfloat16_tE19Flash_kernel_traitsILi256ELi128ELi64ELi8ES3_EELb1ELb1ELb0ELb0ELb0ELb0ELb0ELb1EEEvNS_16Flash_fwd_paramsE,"aw",@nobits
	.sectionflags	@""
	.align	16
	.zero		1024


//--------------------- .nv.shared._ZN5flash16flash_fwd_kernelI23Flash_fwd_kernel_traitsILi256ELi128ELi64ELi8ELb0ELb0EN7cutlass10bfloat16_tE19Flash_kernel_traitsILi256ELi128ELi64ELi8ES3_EELb0ELb1ELb0ELb0ELb0ELb0ELb1ELb0EEEvNS_16Flash_fwd_paramsE --------------------------
	.section	.nv.shared._ZN5flash16flash_fwd_kernelI23Flash_fwd_kernel_traitsILi256ELi128ELi64ELi8ELb0ELb0EN7cutlass10bfloat16_tE19Flash_kernel_traitsILi256ELi128ELi64ELi8ES3_EELb0ELb1ELb0ELb0ELb0ELb0ELb1ELb0EEEvNS_16Flash_fwd_paramsE,"aw",@nobits
	.sectionflags	@""
	.align	16
	.zero		1024


//--------------------- .nv.shared._ZN5flash16flash_fwd_kernelI23Flash_fwd_kernel_traitsILi256ELi128ELi64ELi8ELb0ELb0EN7cutlass10bfloat16_tE19Flash_kernel_traitsILi256ELi128ELi64ELi8ES3_EELb1ELb1ELb0ELb1ELb0ELb0ELb0ELb1EEEvNS_16Flash_fwd_paramsE --------------------------
	.section	.nv.shared._ZN5flash16flash_fwd_kernelI23Flash_fwd_kernel_traitsILi256ELi128ELi64ELi8ELb0ELb0EN7cutlass10bfloat16_tE19Flash_kernel_traitsILi256ELi128ELi64ELi8ES3_EELb1ELb1ELb0ELb1ELb0ELb0ELb0ELb1EEEvNS_16Flash_fwd_paramsE,"aw",@nobits
	.sectionflags	@""
	.align	16
	.zero		1024


//--------------------- .nv.shared._ZN5flash16flash_fwd_kernelI23Flash_fwd_kernel_traitsILi256ELi128ELi64ELi8ELb0ELb0EN7cutlass10bfloat16_tE19Flash_kernel_traitsILi256ELi128ELi64ELi8ES3_EELb0ELb1ELb0ELb1ELb0ELb0ELb1ELb0EEEvNS_16Flash_fwd_paramsE --------------------------
	.section	.nv.shared._ZN5flash16flash_fwd_kernelI23Flash_fwd_kernel_traitsILi256ELi128ELi64ELi8ELb0ELb0EN7cutlass10bfloat16_tE19Flash_kernel_traitsILi256ELi128ELi64ELi8ES3_EELb0ELb1ELb0ELb1ELb0ELb0ELb1ELb0EEEvNS_16Flash_fwd_paramsE,"aw",@nobits
	.sectionflags	@""
	.align	16
	.zero		1024


//--------------------- .nv.constant0._ZN5flash16flash_fwd_kernelI23Flash_fwd_kernel_traitsILi256ELi64ELi64ELi4ELb0ELb0EN7cutlass10bfloat16_tE19Flash_kernel_traitsILi256ELi64ELi64ELi4ES3_EELb0ELb1ELb0ELb0ELb0ELb1ELb0ELb0EEEvNS_16Flash_fwd_paramsE --------------------------
	.section	.nv.constant0._ZN5flash16flash_fwd_kernelI23Flash_fwd_kernel_traitsILi256ELi64ELi64ELi4ELb0ELb0EN7cutlass10bfloat16_tE19Flash_kernel_traitsILi256ELi64ELi64ELi4ES3_EELb0ELb1ELb0ELb0ELb0ELb1ELb0ELb0EEEvNS_16Flash_fwd_paramsE,"a",@progbits
	.sectionflags	@""
	.align	4
.nv.constant0._ZN5flash16flash_fwd_kernelI23Flash_fwd_kernel_traitsILi256ELi64ELi64ELi4ELb0ELb0EN7cutlass10bfloat16_tE19Flash_kernel_traitsILi256ELi64ELi64ELi4ES3_EELb0ELb1ELb0ELb0ELb0ELb1ELb0ELb0EEEvNS_16Flash_fwd_paramsE:
	.zero		992


//--------------------- .nv.constant0._ZN5flash16flash_fwd_kernelI23Flash_fwd_kernel_traitsILi256ELi64ELi64ELi4ELb0ELb0EN7cutlass10bfloat16_tE19Flash_kernel_traitsILi256ELi64ELi64ELi4ES3_EELb0ELb1ELb0ELb0ELb0ELb0ELb0ELb0EEEvNS_16Flash_fwd_paramsE --------------------------
	.section	.nv.constant0._ZN5flash16flash_fwd_kernelI23Flash_fwd_kernel_traitsILi256ELi64ELi64ELi4ELb0ELb0EN7cutlass10bfloat16_tE19Flash_kernel_traitsILi256ELi64ELi64ELi4ES3_EELb0ELb1ELb0ELb0ELb0ELb0ELb0ELb0EEEvNS_16Flash_fwd_paramsE,"a",@progbits
	.sectionflags	@""
	.align	4
.nv.constant0._ZN5flash16flash_fwd_kernelI23Flash_fwd_kernel_traitsILi256ELi64ELi64ELi4ELb0ELb0EN7cutlass10bfloat16_tE19Flash_kernel_traitsILi256ELi64ELi64ELi4ES3_EELb0ELb1ELb0ELb0ELb0ELb0ELb0ELb0EEEvNS_16Flash_fwd_paramsE:
	.zero		992


//--------------------- .nv.constant0._ZN5flash16flash_fwd_kernelI23Flash_fwd_kernel_traitsILi256ELi64ELi64ELi4ELb0ELb0EN7cutlass10bfloat16_tE19Flash_kernel_traitsILi256ELi64ELi64ELi4ES3_EELb0ELb1ELb0ELb1ELb0ELb0ELb0ELb0EEEvNS_16Flash_fwd_paramsE --------------------------
	.section	.nv.constant0._ZN5flash16flash_fwd_kernelI23Flash_fwd_kernel_traitsILi256ELi64ELi64ELi4ELb0ELb0EN7cutlass10bfloat16_tE19Flash_kernel_traitsILi256ELi64ELi64ELi4ES3_EELb0ELb1ELb0ELb1ELb0ELb0ELb0ELb0EEEvNS_16Flash_fwd_paramsE,"a",@progbits
	.sectionflags	@""
	.align	4
.nv.constant0._ZN5flash16flash_fwd_kernelI23Flash_fwd_kernel_traitsILi256ELi64ELi64ELi4ELb0ELb0EN7cutlass10bfloat16_tE19Flash_kernel_traitsILi256ELi64ELi64ELi4ES3_EELb0ELb1ELb0ELb1ELb0ELb0ELb0ELb0EEEvNS_16Flash_fwd_paramsE:
	.zero		992


//--------------------- .nv.constant0._ZN5flash16flash_fwd_kernelI23Flash_fwd_kernel_traitsILi256ELi128ELi64ELi8ELb0ELb0EN7cutlass10bfloat16_tE19Flash_kernel_traitsILi256ELi128ELi64ELi8ES3_EELb0ELb1ELb0ELb0ELb0ELb1ELb0ELb0EEEvNS_16Flash_fwd_paramsE --------------------------
	.section	.nv.constant0._ZN5flash16flash_fwd_kernelI23Flash_fwd_kernel_traitsILi256ELi128ELi64ELi8ELb0ELb0EN7cutlass10bfloat16_tE19Flash_kernel_traitsILi256ELi128ELi64ELi8ES3_EELb0ELb1ELb0ELb0ELb0ELb1ELb0ELb0EEEvNS_16Flash_fwd_paramsE,"a",@progbits
	.sectionflags	@""
	.align	4
.nv.constant0._ZN5flash16flash_fwd_kernelI23Flash_fwd_kernel_traitsILi256ELi128ELi64ELi8ELb0ELb0EN7cutlass10bfloat16_tE19Flash_kernel_traitsILi256ELi128ELi64ELi8ES3_EELb0ELb1ELb0ELb0ELb0ELb1ELb0ELb0EEEvNS_16Flash_fwd_paramsE:
	.zero		992


//--------------------- .nv.constant0._ZN5flash16flash_fwd_kernelI23Flash_fwd_kernel_traitsILi256ELi128ELi64ELi8ELb0ELb0EN7cutlass10bfloat16_tE19Flash_kernel_traitsILi256ELi128ELi64ELi8ES3_EELb0ELb1ELb0ELb0ELb0ELb0ELb0ELb0EEEvNS_16Flash_fwd_paramsE --------------------------
	.section	.nv.constant0._ZN5flash16flash_fwd_kernelI23Flash_fwd_kernel_traitsILi256ELi128ELi64ELi8ELb0ELb0EN7cutlass10bfloat16_tE19Flash_kernel_traitsILi256ELi128ELi64ELi8ES3_EELb0ELb1ELb0ELb0ELb0ELb0ELb0ELb0EEEvNS_16Flash_fwd_paramsE,"a",@progbits
	.sectionflags	@""
	.align	4
.nv.constant0._ZN5flash16flash_fwd_kernelI23Flash_fwd_kernel_traitsILi256ELi128ELi64ELi8ELb0ELb0EN7cutlass10bfloat16_tE19Flash_kernel_traitsILi256ELi128ELi64ELi8ES3_EELb0ELb1ELb0ELb0ELb0ELb0ELb0ELb0EEEvNS_16Flash_fwd_paramsE:
	.zero		992


//--------------------- .nv.constant0._ZN5flash16flash_fwd_kernelI23Flash_fwd_kernel_traitsILi256ELi128ELi64ELi8ELb0ELb0EN7cutlass10bfloat16_tE19Flash_kernel_traitsILi256ELi128ELi64ELi8ES3_EELb0ELb1ELb0ELb1ELb0ELb0ELb0ELb0EEEvNS_16Flash_fwd_paramsE --------------------------
	.section	.nv.constant0._ZN5flash16flash_fwd_kernelI23Flash_fwd_kernel_traitsILi256ELi128ELi64ELi8ELb0ELb0EN7cutlass10bfloat16_tE19Flash_kernel_traitsILi256ELi128ELi64ELi8ES3_EELb0ELb1ELb0ELb1ELb0ELb0ELb0ELb0EEEvNS_16Flash_fwd_paramsE,"a",@progbits
	.sectionflags	@""
	.align	4
.nv.constant0._ZN5flash16flash_fwd_kernelI23Flash_fwd_kernel_traitsILi256ELi128ELi64ELi8ELb0ELb0EN7cutlass10bfloat16_tE19Flash_kernel_traitsILi256ELi128ELi64ELi8ES3_EELb0ELb1ELb0ELb1ELb0ELb0ELb0ELb0EEEvNS_16Flash_fwd_paramsE:
	.zero		992


//--------------------- .nv.constant0._ZN5flash16flash_fwd_kernelI23Flash_fwd_kernel_traitsILi256ELi64ELi64ELi4ELb0ELb0EN7cutlass10bfloat16_tE19Flash_kernel_traitsILi256ELi64ELi64ELi4ES3_EELb1ELb1ELb0ELb0ELb0ELb0ELb0ELb0EEEvNS_16Flash_fwd_paramsE --------------------------
	.section	.nv.constant0._ZN5flash16flash_fwd_kernelI23Flash_fwd_kernel_traitsILi256ELi64ELi64ELi4ELb0ELb0EN7cutlass10bfloat16_tE19Flash_kernel_traitsILi256ELi64ELi64ELi4ES3_EELb1ELb1ELb0ELb0ELb0ELb0ELb0ELb0EEEvNS_16Flash_fwd_paramsE,"a",@progbits
	.sectionflags	@""
	.align	4
.nv.constant0._ZN5flash16flash_fwd_kernelI23Flash_fwd_kernel_traitsILi256ELi64ELi64ELi4ELb0ELb0EN7cutlass10bfloat16_tE19Flash_kernel_traitsILi256ELi64ELi64ELi4ES3_EELb1ELb1ELb0ELb0ELb0ELb0ELb0ELb0EEEvNS_16Flash_fwd_paramsE:
	.zero		992


//--------------------- .nv.constant0._ZN5flash16flash_fwd_kernelI23Flash_fwd_kernel_traitsILi256ELi64ELi64ELi4ELb0ELb0EN7cutlass10bfloat16_tE19Flash_kernel_traitsILi256ELi64ELi64ELi4ES3_EELb1ELb1ELb0ELb0ELb0ELb1ELb0ELb0EEEvNS_16Flash_fwd_paramsE --------------------------
	.section	.nv.constant0._ZN5flash16flash_fwd_kernelI23Flash_fwd_kernel_traitsILi256ELi64ELi64ELi4ELb0ELb0EN7cutlass10bfloat16_tE19Flash_kernel_traitsILi256ELi64ELi64ELi4ES3_EELb1ELb1ELb0ELb0ELb0ELb1ELb0ELb0EEEvNS_16Flash_fwd_paramsE,"a",@progbits
	.sectionflags	@""
	.align	4
.nv.constant0._ZN5flash16flash_fwd_kernelI23Flash_fwd_kernel_traitsILi256ELi64ELi64ELi4ELb0ELb0EN7cutlass10bfloat16_tE19Flash_kernel_traitsILi256ELi64ELi64ELi4ES3_EELb1ELb1ELb0ELb0ELb0ELb1ELb0ELb0EEEvNS_16Flash_fwd_paramsE:
	.zero		992


//--------------------- .nv.constant0._ZN5flash16flash_fwd_kernelI23Flash_fwd_kernel_traitsILi256ELi64ELi64ELi4ELb0ELb0EN7cutlass10bfloat16_tE19Flash_kernel_traitsILi256ELi64ELi64ELi4ES3_EELb0ELb1ELb0ELb0ELb0ELb1ELb1ELb0EEEvNS_16Flash_fwd_paramsE --------------------------
	.section	.nv.constant0._ZN5flash16flash_fwd_kernelI23Flash_fwd_kernel_traitsILi256ELi64ELi64ELi4ELb0ELb0EN7cutlass10bfloat16_tE19Flash_kernel_traitsILi256ELi64ELi64ELi4ES3_EELb0ELb1ELb0ELb0ELb0ELb1ELb1ELb0EEEvNS_16Flash_fwd_paramsE,"a",@progbits
	.sectionflags	@""
	.align	4
.nv.constant0._ZN5flash16flash_fwd_kernelI23Flash_fwd_kernel_traitsILi256ELi64ELi64ELi4ELb0ELb0EN7cutlass10bfloat16_tE19Flash_kernel_traitsILi256ELi64ELi64ELi4ES3_EELb0ELb1ELb0ELb0ELb0ELb1ELb1ELb0EEEvNS_16Flash_fwd_paramsE:
	.zero		992


//--------------------- .nv.constant0._ZN5flash16flash_fwd_kernelI23Flash_fwd_kernel_traitsILi256ELi64ELi64ELi4ELb0ELb0EN7cutlass10bfloat16_tE19Flash_kernel_traitsILi256ELi64ELi64ELi4ES3_EELb1ELb1ELb0ELb1ELb0ELb0ELb0ELb0EEEvNS_16Flash_fwd_paramsE --------------------------
	.section	.nv.constant0._ZN5flash16flash_fwd_kernelI23Flash_fwd_kernel_traitsILi256ELi64ELi64ELi4ELb0ELb0EN7cutlass10bfloat16_tE19Flash_kernel_traitsILi256ELi64ELi64ELi4ES3_EELb1ELb1ELb0ELb1ELb0ELb0ELb0ELb0EEEvNS_16Flash_fwd_paramsE,"a",@progbits
	.sectionflags	@""
	.align	4
.nv.constant0._ZN5flash16flash_fwd_kernelI23Flash_fwd_kernel_traitsILi256ELi64ELi64ELi4ELb0ELb0EN7cutlass10bfloat16_tE19Flash_kernel_traitsILi256ELi64ELi64ELi4ES3_EELb1ELb1ELb0ELb1ELb0ELb0ELb0ELb0EEEvNS_16Flash_fwd_paramsE:
	.zero		992


//--------------------- .nv.constant0._ZN5flash16flash_fwd_kernelI23Flash_fwd_kernel_traitsILi256ELi64ELi64ELi4ELb0ELb0EN7cutlass10bfloat16_tE19Flash_kernel_traitsILi256ELi64ELi64ELi4ES3_EELb1ELb1ELb0ELb0ELb0ELb0ELb0ELb1EEEvNS_16Flash_fwd_paramsE --------------------------
	.section	.nv.constant0._ZN5flash16flash_fwd_kernelI23Flash_fwd_kernel_traitsILi256ELi64ELi64ELi4ELb0ELb0EN7cutlass10bfloat16_tE19Flash_kernel_traitsILi256ELi64ELi64ELi4ES3_EELb1ELb1ELb0ELb0ELb0ELb0ELb0ELb1EEEvNS_16Flash_fwd_paramsE,"a",@progbits
	.sectionflags	@""
	.align	4
.nv.constant0._ZN5flash16flash_fwd_kernelI23Flash_fwd_kernel_traitsILi256ELi64ELi64ELi4ELb0ELb0EN7cutlass10bfloat16_tE19Flash_kernel_traitsILi256ELi64ELi64ELi4ES3_EELb1ELb1ELb0ELb0ELb0ELb0ELb0ELb1EEEvNS_16Flash_fwd_paramsE:
	.zero		992


//--------------------- .nv.constant0._ZN5flash16flash_fwd_kernelI23Flash_fwd_kernel_traitsILi256ELi64ELi64ELi4ELb0ELb0EN7cutlass10bfloat16_tE19Flash_kernel_traitsILi256ELi64ELi64ELi4ES3_EELb0ELb1ELb0ELb0ELb0ELb0ELb1ELb0EEEvNS_16Flash_fwd_paramsE --------------------------
	.section	.nv.constant0._ZN5flash16flash_fwd_kernelI23Flash_fwd_kernel_traitsILi256ELi64ELi64ELi4ELb0ELb0EN7cutlass10bfloat16_tE19Flash_kernel_traitsILi256ELi64ELi64ELi4ES3_EELb0ELb1ELb0ELb0ELb0ELb0ELb1ELb0EEEvNS_16Flash_fwd_paramsE,"a",@progbits
	.sectionflags	@""
	.align	4
.nv.constant0._ZN5flash16flash_fwd_kernelI23Flash_fwd_kernel_traitsILi256ELi64ELi64ELi4ELb0ELb0EN7cutlass10bfloat16_tE19Flash_kernel_traitsILi256ELi64ELi64ELi4ES3_EELb0ELb1ELb0ELb0ELb0ELb0ELb1ELb0EEEvNS_16Flash_fwd_paramsE:
	.zero		992


//--------------------- .nv.constant0._ZN5flash16flash_fwd_kernelI23Flash_fwd_kernel_traitsILi256ELi64ELi64ELi4ELb0ELb0EN7cutlass10bfloat16_tE19Flash_kernel_traitsILi256ELi64ELi64ELi4ES3_EELb1ELb1ELb0ELb1ELb0ELb0ELb0ELb1EEEvNS_16Flash_fwd_paramsE --------------------------
	.section	.nv.constant0._ZN5flash16flash_fwd_kernelI23Flash_fwd_kernel_traitsILi256ELi64ELi64ELi4ELb0ELb0EN7cutlass10bfloat16_tE19Flash_kernel_traitsILi256ELi64ELi64ELi4ES3_EELb1ELb1ELb0ELb1ELb0ELb0ELb0ELb1EEEvNS_16Flash_fwd_paramsE,"a",@progbits
	.sectionflags	@""
	.align	4
.nv.constant0._ZN5flash16flash_fwd_kernelI23Flash_fwd_kernel_traitsILi256ELi64ELi64ELi4ELb0ELb0EN7cutlass10bfloat16_tE19Flash_kernel_traitsILi256ELi64ELi64ELi4ES3_EELb1ELb1ELb0ELb1ELb0ELb0ELb0ELb1EEEvNS_16Flash_fwd_paramsE:
	.zero		992


//--------------------- .nv.constant0._ZN5flash16flash_fwd_kernelI23Flash_fwd_kernel_traitsILi256ELi64ELi64ELi4ELb0ELb0EN7cutlass10bfloat16_tE19Flash_kernel_traitsILi256ELi64ELi64ELi4ES3_EELb0ELb1ELb0ELb1ELb0ELb0ELb1ELb0EEEvNS_16Flash_fwd_paramsE --------------------------
	.section	.nv.constant0._ZN5flash16flash_fwd_kernelI23Flash_fwd_kernel_traitsILi256ELi64ELi64ELi4ELb0ELb0EN7cutlass10bfloat16_tE19Flash_kernel_traitsILi256ELi64ELi64ELi4ES3_EELb0ELb1ELb0ELb1ELb0ELb0ELb1ELb0EEEvNS_16Flash_fwd_paramsE,"a",@progbits
	.sectionflags	@""
	.align	4
.nv.constant0._ZN5flash16flash_fwd_kernelI23Flash_fwd_kernel_traitsILi256ELi64ELi64ELi4ELb0ELb0EN7cutlass10bfloat16_tE19Flash_kernel_traitsILi256ELi64ELi64ELi4ES3_EELb0ELb1ELb0ELb1ELb0ELb0ELb1ELb0EEEvNS_16Flash_fwd_paramsE:
	.zero		992


//--------------------- .nv.constant0._ZN5flash16flash_fwd_kernelI23Flash_fwd_kernel_traitsILi256ELi128ELi64ELi8ELb0ELb0EN7cutlass10bfloat16_tE19Flash_kernel_traitsILi256ELi128ELi64ELi8ES3_EELb1ELb1ELb0ELb0ELb0ELb0ELb0ELb0EEEvNS_16Flash_fwd_paramsE --------------------------
	.section	.nv.constant0._ZN5flash16flash_fwd_kernelI23Flash_fwd_kernel_traitsILi256ELi128ELi64ELi8ELb0ELb0EN7cutlass10bfloat16_tE19Flash_kernel_traitsILi256ELi128ELi64ELi8ES3_EELb1ELb1ELb0ELb0ELb0ELb0ELb0ELb0EEEvNS_16Flash_fwd_paramsE,"a",@progbits
	.sectionflags	@""
	.align	4
.nv.constant0._ZN5flash16flash_fwd_kernelI23Flash_fwd_kernel_traitsILi256ELi128ELi64ELi8ELb0ELb0EN7cutlass10bfloat16_tE19Flash_kernel_traitsILi256ELi128ELi64ELi8ES3_EELb1ELb1ELb0ELb0ELb0ELb0ELb0ELb0EEEvNS_16Flash_fwd_paramsE:
	.zero		992


//--------------------- .nv.constant0._ZN5flash16flash_fwd_kernelI23Flash_fwd_kernel_traitsILi256ELi128ELi64ELi8ELb0ELb0EN7cutlass10bfloat16_tE19Flash_kernel_traitsILi256ELi128ELi64ELi8ES3_EELb1ELb1ELb0ELb0ELb0ELb1ELb0ELb0EEEvNS_16Flash_fwd_paramsE --------------------------
	.section	.nv.constant0._ZN5flash16flash_fwd_kernelI23Flash_fwd_kernel_traitsILi256ELi128ELi64ELi8ELb0ELb0EN7cutlass10bfloat16_tE19Flash_kernel_traitsILi256ELi128ELi64ELi8ES3_EELb1ELb1ELb0ELb0ELb0ELb1ELb0ELb0EEEvNS_16Flash_fwd_paramsE,"a",@progbits
	.sectionflags	@""
	.align	4
.nv.constant0._ZN5flash16flash_fwd_kernelI23Flash_fwd_kernel_traitsILi256ELi128ELi64ELi8ELb0ELb0EN7cutlass10bfloat16_tE19Flash_kernel_traitsILi256ELi128ELi64ELi8ES3_EELb1ELb1ELb0ELb0ELb0ELb1ELb0ELb0EEEvNS_16Flash_fwd_paramsE:
	.zero		992


//--------------------- .nv.constant0._ZN5flash16flash_fwd_kernelI23Flash_fwd_kernel_traitsILi256ELi128ELi64ELi8ELb0ELb0EN7cutlass10bfloat16_tE19Flash_kernel_traitsILi256ELi128ELi64ELi8ES3_EELb0ELb1ELb0ELb0ELb0ELb1ELb1ELb0EEEvNS_16Flash_fwd_paramsE --------------------------
	.section	.nv.constant0._ZN5flash16flash_fwd_kernelI23Flash_fwd_kernel_traitsILi256ELi128ELi64ELi8ELb0ELb0EN7cutlass10bfloat16_tE19Flash_kernel_traitsILi256ELi128ELi64ELi8ES3_EELb0ELb1ELb0ELb0ELb0ELb1ELb1ELb0EEEvNS_16Flash_fwd_paramsE,"a",@progbits
	.sectionflags	@""
	.align	4
.nv.constant0._ZN5flash16flash_fwd_kernelI23Flash_fwd_kernel_traitsILi256ELi128ELi64ELi8ELb0ELb0EN7cutlass10bfloat16_tE19Flash_kernel_traitsILi256ELi128ELi64ELi8ES3_EELb0ELb1ELb0ELb0ELb0ELb1ELb1ELb0EEEvNS_16Flash_fwd_paramsE:
	.zero		992


//--------------------- .nv.constant0._ZN5flash16flash_fwd_kernelI23Flash_fwd_kernel_traitsILi256ELi128ELi64ELi8ELb0ELb0EN7cutlass10bfloat16_tE19Flash_kernel_traitsILi256ELi128ELi64ELi8ES3_EELb1ELb1ELb0ELb1ELb0ELb0ELb0ELb0EEEvNS_16Flash_fwd_paramsE --------------------------
	.section	.nv.constant0._ZN5flash16flash_fwd_kernelI23Flash_fwd_kernel_traitsILi256ELi128ELi64ELi8ELb0ELb0EN7cutlass10bfloat16_tE19Flash_kernel_traitsILi256ELi128ELi64ELi8ES3_EELb1ELb1ELb0ELb1ELb0ELb0ELb0ELb0EEEvNS_16Flash_fwd_paramsE,"a",@progbits
	.sectionflags	@""
	.align	4
.nv.constant0._ZN5flash16flash_fwd_kernelI23Flash_fwd_kernel_traitsILi256ELi128ELi64ELi8ELb0ELb0EN7cutlass10bfloat16_tE19Flash_kernel_traitsILi256ELi128ELi64ELi8ES3_EELb1ELb1ELb0ELb1ELb0ELb0ELb0ELb0EEEvNS_16Flash_fwd_paramsE:
	.zero		992


//--------------------- .nv.constant0._ZN5flash16flash_fwd_kernelI23Flash_fwd_kernel_traitsILi256ELi128ELi64ELi8ELb0ELb0EN7cutlass10bfloat16_tE19Flash_kernel_traitsILi256ELi128ELi64ELi8ES3_EELb1ELb1ELb0ELb0ELb0ELb0ELb0ELb1EEEvNS_16Flash_fwd_paramsE --------------------------
	.section	.nv.constant0._ZN5flash16flash_fwd_kernelI23Flash_fwd_kernel_traitsILi256ELi128ELi64ELi8ELb0ELb0EN7cutlass10bfloat16_tE19Flash_kernel_traitsILi256ELi128ELi64ELi8ES3_EELb1ELb1ELb0ELb0ELb0ELb0ELb0ELb1EEEvNS_16Flash_fwd_paramsE,"a",@progbits
	.sectionflags	@""
	.align	4
.nv.constant0._ZN5flash16flash_fwd_kernelI23Flash_fwd_kernel_traitsILi256ELi128ELi64ELi8ELb0ELb0EN7cutlass10bfloat16_tE19Flash_kernel_traitsILi256ELi128ELi64ELi8ES3_EELb1ELb1ELb0ELb0ELb0ELb0ELb0ELb1EEEvNS_16Flash_fwd_paramsE:
	.zero		992


//--------------------- .nv.constant0._ZN5flash16flash_fwd_kernelI23Flash_fwd_kernel_traitsILi256ELi128ELi64ELi8ELb0ELb0EN7cutlass10bfloat16_tE19Flash_kernel_traitsILi256ELi128ELi64ELi8ES3_EELb0ELb1ELb0ELb0ELb0ELb0ELb1ELb0EEEvNS_16Flash_fwd_paramsE --------------------------
	.section	.nv.constant0._ZN5flash16flash_fwd_kernelI23Flash_fwd_kernel_traitsILi256ELi128ELi64ELi8ELb0ELb0EN7cutlass10bfloat16_tE19Flash_kernel_traitsILi256ELi128ELi64ELi8ES3_EELb0ELb1ELb0ELb0ELb0ELb0ELb1ELb0EEEvNS_16Flash_fwd_paramsE,"a",@progbits
	.sectionflags	@""
	.align	4
.nv.constant0._ZN5flash16flash_fwd_kernelI23Flash_fwd_kernel_traitsILi256ELi128ELi64ELi8ELb0ELb0EN7cutlass10bfloat16_tE19Flash_kernel_traitsILi256ELi128ELi64ELi8ES3_EELb0ELb1ELb0ELb0ELb0ELb0ELb1ELb0EEEvNS_16Flash_fwd_paramsE:
	.zero		992


//--------------------- .nv.constant0._ZN5flash16flash_fwd_kernelI23Flash_fwd_kernel_traitsILi256ELi128ELi64ELi8ELb0ELb0EN7cutlass10bfloat16_tE19Flash_kernel_traitsILi256ELi128ELi64ELi8ES3_EELb1ELb1ELb0ELb1ELb0ELb0ELb0ELb1EEEvNS_16Flash_fwd_paramsE --------------------------
	.section	.nv.constant0._ZN5flash16flash_fwd_kernelI23Flash_fwd_kernel_traitsILi256ELi128ELi64ELi8ELb0ELb0EN7cutlass10bfloat16_tE19Flash_kernel_traitsILi256ELi128ELi64ELi8ES3_EELb1ELb1ELb0ELb1ELb0ELb0ELb0ELb1EEEvNS_16Flash_fwd_paramsE,"a",@progbits
	.sectionflags	@""
	.align	4
.nv.constant0._ZN5flash16flash_fwd_kernelI23Flash_fwd_kernel_traitsILi256ELi128ELi64ELi8ELb0ELb0EN7cutlass10bfloat16_tE19Flash_kernel_traitsILi256ELi128ELi64ELi8ES3_EELb1ELb1ELb0ELb1ELb0ELb0ELb0ELb1EEEvNS_16Flash_fwd_paramsE:
	.zero		992


//--------------------- .nv.constant0._ZN5flash16flash_fwd_kernelI23Flash_fwd_kernel_traitsILi256ELi128ELi64ELi8ELb0ELb0EN7cutlass10bfloat16_tE19Flash_kernel_traitsILi256ELi128ELi64ELi8ES3_EELb0ELb1ELb0ELb1ELb0ELb0ELb1ELb0EEEvNS_16Flash_fwd_paramsE --------------------------
	.section	.nv.constant0._ZN5flash16flash_fwd_kernelI23Flash_fwd_kernel_traitsILi256ELi128ELi64ELi8ELb0ELb0EN7cutlass10bfloat16_tE19Flash_kernel_traitsILi256ELi128ELi64ELi8ES3_EELb0ELb1ELb0ELb1ELb0ELb0ELb1ELb0EEEvNS_16Flash_fwd_paramsE,"a",@progbits
	.sectionflags	@""
	.align	4
.nv.constant0._ZN5flash16flash_fwd_kernelI23Flash_fwd_kernel_traitsILi256ELi128ELi64ELi8ELb0ELb0EN7cutlass10bfloat16_tE19Flash_kernel_traitsILi256ELi128ELi64ELi8ES3_EELb0ELb1ELb0ELb1ELb0ELb0ELb1ELb0EEEvNS_16Flash_fwd_paramsE:
	.zero		992


//--------------------- SYMBOLS --------------------------

	.type		.nv.reservedSmem.offset0,@object
	.size		.nv.reservedSmem.offset0,0x4
